	.target	sm_100a

	.elftype	@"ET_EXEC"


//--------------------- .note.nv.tkinfo           --------------------------
	.section	.note.nv.tkinfo,"",@"SHT_NOTE"
	.sectionflags	@"SHF_NOTE_NV_TKINFO"
	.tkinfo
        /*0018*/ 	.word	0x00000002
        /*0030*/ 	.string	""
        /*0030*/ 	.string	"ptxas"
        /*0030*/ 	.string	"Cuda compilation tools, release 13.0, V13.0.88"
        /*0030*/ 	.string	"Build cuda_13.0.r13.0/compiler.36424714_0"
        /*0030*/ 	.string	"-arch sm_100a -m 64 "



//--------------------- .note.nv.cuinfo           --------------------------
	.section	.note.nv.cuinfo,"",@"SHT_NOTE"
	.sectionflags	@"SHF_NOTE_NV_CUINFO"
        /*0018*/ 	.short	0x0002
        /*001a*/ 	.short	0x0064
        /*001c*/ 	.short	0x0082
	.zero		2


//--------------------- .nv.info                  --------------------------
	.section	.nv.info,"",@"SHT_CUDA_INFO"
	.align	4


	//----- nvinfo : EIATTR_REGCOUNT
	.align		4
        /*0000*/ 	.byte	0x04, 0x2f
        /*0002*/ 	.short	(.L_39 - .L_38)
	.align		4
.L_38:
        /*0004*/ 	.word	index@(_ZN2at6native29vectorized_elementwise_kernelILi8ENS0_13AUnaryFunctorIdddZZZNS0_17atan2_kernel_cudaERNS_18TensorIteratorBaseEENKUlvE_clEvENKUlvE_clEvEUlddE_EESt5arrayIPcLm2EEEEviT0_T1_)
        /*0008*/ 	.word	0x0000002a


	//----- nvinfo : EIATTR_FRAME_SIZE
	.align		4
.L_39:
        /*000c*/ 	.byte	0x04, 0x11
        /*000e*/ 	.short	(.L_41 - .L_40)
	.align		4
.L_40:
        /*0010*/ 	.word	index@($__internal_83_$__cuda_sm20_div_rn_f64_full)
        /*0014*/ 	.word	0x00000000


	//----- nvinfo : EIATTR_FRAME_SIZE
	.align		4
.L_41:
        /*0018*/ 	.byte	0x04, 0x11
        /*001a*/ 	.short	(.L_43 - .L_42)
	.align		4
.L_42:
        /*001c*/ 	.word	index@(_ZN2at6native29vectorized_elementwise_kernelILi8ENS0_13AUnaryFunctorIdddZZZNS0_17atan2_kernel_cudaERNS_18TensorIteratorBaseEENKUlvE_clEvENKUlvE_clEvEUlddE_EESt5arrayIPcLm2EEEEviT0_T1_)
        /*0020*/ 	.word	0x00000000


	//----- nvinfo : EIATTR_REGCOUNT
	.align		4
.L_43:
        /*0024*/ 	.byte	0x04, 0x2f
        /*0026*/ 	.short	(.L_45 - .L_44)
	.align		4
.L_44:
        /*0028*/ 	.word	index@(_ZN2at6native29vectorized_elementwise_kernelILi4ENS0_13AUnaryFunctorIdddZZZNS0_17atan2_kernel_cudaERNS_18TensorIteratorBaseEENKUlvE_clEvENKUlvE_clEvEUlddE_EESt5arrayIPcLm2EEEEviT0_T1_)
        /*002c*/ 	.word	0x0000002a


	//----- nvinfo : EIATTR_FRAME_SIZE
	.align		4
.L_45:
        /*0030*/ 	.byte	0x04, 0x11
        /*0032*/ 	.short	(.L_47 - .L_46)
	.align		4
.L_46:
        /*0034*/ 	.word	index@($__internal_82_$__cuda_sm20_div_rn_f64_full)
        /*0038*/ 	.word	0x00000000


	//----- nvinfo : EIATTR_FRAME_SIZE
	.align		4
.L_47:
        /*003c*/ 	.byte	0x04, 0x11
        /*003e*/ 	.short	(.L_49 - .L_48)
	.align		4
.L_48:
        /*0040*/ 	.word	index@(_ZN2at6native29vectorized_elementwise_kernelILi4ENS0_13AUnaryFunctorIdddZZZNS0_17atan2_kernel_cudaERNS_18TensorIteratorBaseEENKUlvE_clEvENKUlvE_clEvEUlddE_EESt5arrayIPcLm2EEEEviT0_T1_)
        /*0044*/ 	.word	0x00000000


	//----- nvinfo : EIATTR_REGCOUNT
	.align		4
.L_49:
        /*0048*/ 	.byte	0x04, 0x2f
        /*004a*/ 	.short	(.L_51 - .L_50)
	.align		4
.L_50:
        /*004c*/ 	.word	index@(_ZN2at6native29vectorized_elementwise_kernelILi2ENS0_13AUnaryFunctorIdddZZZNS0_17atan2_kernel_cudaERNS_18TensorIteratorBaseEENKUlvE_clEvENKUlvE_clEvEUlddE_EESt5arrayIPcLm2EEEEviT0_T1_)
        /*0050*/ 	.word	0x0000002a


	//----- nvinfo : EIATTR_FRAME_SIZE
	.align		4
.L_51:
        /*0054*/ 	.byte	0x04, 0x11
        /*0056*/ 	.short	(.L_53 - .L_52)
	.align		4
.L_52:
        /*0058*/ 	.word	index@($__internal_81_$__cuda_sm20_div_rn_f64_full)
        /*005c*/ 	.word	0x00000000


	//----- nvinfo : EIATTR_FRAME_SIZE
	.align		4
.L_53:
        /*0060*/ 	.byte	0x04, 0x11
        /*0062*/ 	.short	(.L_55 - .L_54)
	.align		4
.L_54:
        /*0064*/ 	.word	index@(_ZN2at6native29vectorized_elementwise_kernelILi2ENS0_13AUnaryFunctorIdddZZZNS0_17atan2_kernel_cudaERNS_18TensorIteratorBaseEENKUlvE_clEvENKUlvE_clEvEUlddE_EESt5arrayIPcLm2EEEEviT0_T1_)
        /*0068*/ 	.word	0x00000000


	//----- nvinfo : EIATTR_REGCOUNT
	.align		4
.L_55:
        /*006c*/ 	.byte	0x04, 0x2f
        /*006e*/ 	.short	(.L_57 - .L_56)
	.align		4
.L_56:
        /*0070*/ 	.word	index@(_ZN2at6native27unrolled_elementwise_kernelINS0_13AUnaryFunctorIdddZZZNS0_17atan2_kernel_cudaERNS_18TensorIteratorBaseEENKUlvE_clEvENKUlvE_clEvEUlddE_EESt5arrayIPcLm2EELi4E23TrivialOffsetCalculatorILi1EjESD_NS0_6memory15LoadWithoutCastENSE_16StoreWithoutCastEEEviT_T0_T2_T3_T4_T5_)
        /*0074*/ 	.word	0x00000024


	//----- nvinfo : EIATTR_FRAME_SIZE
	.align		4
.L_57:
        /*0078*/ 	.byte	0x04, 0x11
        /*007a*/ 	.short	(.L_59 - .L_58)
	.align		4
.L_58:
        /*007c*/ 	.word	index@($__internal_80_$__cuda_sm20_div_rn_f64_full)
        /*0080*/ 	.word	0x00000000


	//----- nvinfo : EIATTR_FRAME_SIZE
	.align		4
.L_59:
        /*0084*/ 	.byte	0x04, 0x11
        /*0086*/ 	.short	(.L_61 - .L_60)
	.align		4
.L_60:
        /*0088*/ 	.word	index@(_ZN2at6native27unrolled_elementwise_kernelINS0_13AUnaryFunctorIdddZZZNS0_17atan2_kernel_cudaERNS_18TensorIteratorBaseEENKUlvE_clEvENKUlvE_clEvEUlddE_EESt5arrayIPcLm2EELi4E23TrivialOffsetCalculatorILi1EjESD_NS0_6memory15LoadWithoutCastENSE_16StoreWithoutCastEEEviT_T0_T2_T3_T4_T5_)
        /*008c*/ 	.word	0x00000000


	//----- nvinfo : EIATTR_REGCOUNT
	.align		4
.L_61:
        /*0090*/ 	.byte	0x04, 0x2f
        /*0092*/ 	.short	(.L_63 - .L_62)
	.align		4
.L_62:
        /*0094*/ 	.word	index@(_ZN2at6native18elementwise_kernelILi128ELi2EZNS0_22gpu_kernel_impl_nocastINS0_13AUnaryFunctorIdddZZZNS0_17atan2_kernel_cudaERNS_18TensorIteratorBaseEENKUlvE_clEvENKUlvE_clEvEUlddE_EEEEvS5_RKT_EUliE_EEviT1_)
        /*0098*/ 	.word	0x00000020


	//----- nvinfo : EIATTR_FRAME_SIZE
	.align		4
.L_63:
        /*009c*/ 	.byte	0x04, 0x11
        /*009e*/ 	.short	(.L_65 - .L_64)
	.align		4
.L_64:
        /*00a0*/ 	.word	index@($__internal_79_$__cuda_sm20_div_rn_f64_full)
        /*00a4*/ 	.word	0x00000000


	//----- nvinfo : EIATTR_FRAME_SIZE
	.align		4
.L_65:
        /*00a8*/ 	.byte	0x04, 0x11
        /*00aa*/ 	.short	(.L_67 - .L_66)
	.align		4
.L_66:
        /*00ac*/ 	.word	index@(_ZN2at6native18elementwise_kernelILi128ELi2EZNS0_22gpu_kernel_impl_nocastINS0_13AUnaryFunctorIdddZZZNS0_17atan2_kernel_cudaERNS_18TensorIteratorBaseEENKUlvE_clEvENKUlvE_clEvEUlddE_EEEEvS5_RKT_EUliE_EEviT1_)
        /*00b0*/ 	.word	0x00000000


	//----- nvinfo : EIATTR_REGCOUNT
	.align		4
.L_67:
        /*00b4*/ 	.byte	0x04, 0x2f
        /*00b6*/ 	.short	(.L_69 - .L_68)
	.align		4
.L_68:
        /*00b8*/ 	.word	index@(_ZN2at6native27unrolled_elementwise_kernelINS0_13AUnaryFunctorIdddZZZNS0_17atan2_kernel_cudaERNS_18TensorIteratorBaseEENKUlvE_clEvENKUlvE_clEvEUlddE_EESt5arrayIPcLm2EELi4E23TrivialOffsetCalculatorILi1EjESD_NS0_6memory12LoadWithCastILi1EEENSE_13StoreWithCastILi1EEEEEviT_T0_T2_T3_T4_T5_)
        /*00bc*/ 	.word	0x00000026


	//----- nvinfo : EIATTR_FRAME_SIZE
	.align		4
.L_69:
        /*00c0*/ 	.byte	0x04, 0x11
        /*00c2*/ 	.short	(.L_71 - .L_70)
	.align		4
.L_70:
        /*00c4*/ 	.word	index@($__internal_78_$__cuda_sm20_div_rn_f64_full)
        /*00c8*/ 	.word	0x00000000


	//----- nvinfo : EIATTR_FRAME_SIZE
	.align		4
.L_71:
        /*00cc*/ 	.byte	0x04, 0x11
        /*00ce*/ 	.short	(.L_73 - .L_72)
	.align		4
.L_72:
        /*00d0*/ 	.word	index@(_ZN2at6native27unrolled_elementwise_kernelINS0_13AUnaryFunctorIdddZZZNS0_17atan2_kernel_cudaERNS_18TensorIteratorBaseEENKUlvE_clEvENKUlvE_clEvEUlddE_EESt5arrayIPcLm2EELi4E23TrivialOffsetCalculatorILi1EjESD_NS0_6memory12LoadWithCastILi1EEENSE_13StoreWithCastILi1EEEEEviT_T0_T2_T3_T4_T5_)
        /*00d4*/ 	.word	0x00000000


	//----- nvinfo : EIATTR_REGCOUNT
	.align		4
.L_73:
        /*00d8*/ 	.byte	0x04, 0x2f
        /*00da*/ 	.short	(.L_75 - .L_74)
	.align		4
.L_74:
        /*00dc*/ 	.word	index@(_ZN2at6native18elementwise_kernelILi128ELi4EZNS0_15gpu_kernel_implINS0_13AUnaryFunctorIdddZZZNS0_17atan2_kernel_cudaERNS_18TensorIteratorBaseEENKUlvE_clEvENKUlvE_clEvEUlddE_EEEEvS5_RKT_EUliE_EEviT1_)
        /*00e0*/ 	.word	0x0000001f


	//----- nvinfo : EIATTR_FRAME_SIZE
	.align		4
.L_75:
        /*00e4*/ 	.byte	0x04, 0x11
        /*00e6*/ 	.short	(.L_77 - .L_76)
	.align		4
.L_76:
        /*00e8*/ 	.word	index@($__internal_77_$__cuda_sm20_div_rn_f64_full)
        /*00ec*/ 	.word	0x00000000


	//----- nvinfo : EIATTR_FRAME_SIZE
	.align		4
.L_77:
        /*00f0*/ 	.byte	0x04, 0x11
        /*00f2*/ 	.short	(.L_79 - .L_78)
	.align		4
.L_78:
        /*00f4*/ 	.word	index@(_ZN2at6native18elementwise_kernelILi128ELi4EZNS0_15gpu_kernel_implINS0_13AUnaryFunctorIdddZZZNS0_17atan2_kernel_cudaERNS_18TensorIteratorBaseEENKUlvE_clEvENKUlvE_clEvEUlddE_EEEEvS5_RKT_EUliE_EEviT1_)
        /*00f8*/ 	.word	0x00000000


	//----- nvinfo : EIATTR_REGCOUNT
	.align		4
.L_79:
        /*00fc*/ 	.byte	0x04, 0x2f
        /*00fe*/ 	.short	(.L_81 - .L_80)
	.align		4
.L_80:
        /*0100*/ 	.word	index@(_ZN2at6native29vectorized_elementwise_kernelILi8ENS0_13BUnaryFunctorIdddZZZNS0_17atan2_kernel_cudaERNS_18TensorIteratorBaseEENKUlvE_clEvENKUlvE_clEvEUlddE_EESt5arrayIPcLm2EEEEviT0_T1_)
        /*0104*/ 	.word	0x0000002a


	//----- nvinfo : EIATTR_FRAME_SIZE
	.align		4
.L_81:
        /*0108*/ 	.byte	0x04, 0x11
        /*010a*/ 	.short	(.L_83 - .L_82)
	.align		4
.L_82:
        /*010c*/ 	.word	index@($__internal_76_$__cuda_sm20_div_rn_f64_full)
        /*0110*/ 	.word	0x00000000


	//----- nvinfo : EIATTR_FRAME_SIZE
	.align		4
.L_83:
        /*0114*/ 	.byte	0x04, 0x11
        /*0116*/ 	.short	(.L_85 - .L_84)
	.align		4
.L_84:
        /*0118*/ 	.word	index@(_ZN2at6native29vectorized_elementwise_kernelILi8ENS0_13BUnaryFunctorIdddZZZNS0_17atan2_kernel_cudaERNS_18TensorIteratorBaseEENKUlvE_clEvENKUlvE_clEvEUlddE_EESt5arrayIPcLm2EEEEviT0_T1_)
        /*011c*/ 	.word	0x00000000


	//----- nvinfo : EIATTR_REGCOUNT
	.align		4
.L_85:
        /*0120*/ 	.byte	0x04, 0x2f
        /*0122*/ 	.short	(.L_87 - .L_86)
	.align		4
.L_86:
        /*0124*/ 	.word	index@(_ZN2at6native29vectorized_elementwise_kernelILi4ENS0_13BUnaryFunctorIdddZZZNS0_17atan2_kernel_cudaERNS_18TensorIteratorBaseEENKUlvE_clEvENKUlvE_clEvEUlddE_EESt5arrayIPcLm2EEEEviT0_T1_)
        /*0128*/ 	.word	0x0000002a


	//----- nvinfo : EIATTR_FRAME_SIZE
	.align		4
.L_87:
        /*012c*/ 	.byte	0x04, 0x11
        /*012e*/ 	.short	(.L_89 - .L_88)
	.align		4
.L_88:
        /*0130*/ 	.word	index@($__internal_75_$__cuda_sm20_div_rn_f64_full)
        /*0134*/ 	.word	0x00000000


	//----- nvinfo : EIATTR_FRAME_SIZE
	.align		4
.L_89:
        /*0138*/ 	.byte	0x04, 0x11
        /*013a*/ 	.short	(.L_91 - .L_90)
	.align		4
.L_90:
        /*013c*/ 	.word	index@(_ZN2at6native29vectorized_elementwise_kernelILi4ENS0_13BUnaryFunctorIdddZZZNS0_17atan2_kernel_cudaERNS_18TensorIteratorBaseEENKUlvE_clEvENKUlvE_clEvEUlddE_EESt5arrayIPcLm2EEEEviT0_T1_)
        /*0140*/ 	.word	0x00000000


	//----- nvinfo : EIATTR_REGCOUNT
	.align		4
.L_91:
        /*0144*/ 	.byte	0x04, 0x2f
        /*0146*/ 	.short	(.L_93 - .L_92)
	.align		4
.L_92:
        /*0148*/ 	.word	index@(_ZN2at6native29vectorized_elementwise_kernelILi2ENS0_13BUnaryFunctorIdddZZZNS0_17atan2_kernel_cudaERNS_18TensorIteratorBaseEENKUlvE_clEvENKUlvE_clEvEUlddE_EESt5arrayIPcLm2EEEEviT0_T1_)
        /*014c*/ 	.word	0x0000002a


	//----- nvinfo : EIATTR_FRAME_SIZE
	.align		4
.L_93:
        /*0150*/ 	.byte	0x04, 0x11
        /*0152*/ 	.short	(.L_95 - .L_94)
	.align		4
.L_94:
        /*0154*/ 	.word	index@($__internal_74_$__cuda_sm20_div_rn_f64_full)
        /*0158*/ 	.word	0x00000000


	//----- nvinfo : EIATTR_FRAME_SIZE
	.align		4
.L_95:
        /*015c*/ 	.byte	0x04, 0x11
        /*015e*/ 	.short	(.L_97 - .L_96)
	.align		4
.L_96:
        /*0160*/ 	.word	index@(_ZN2at6native29vectorized_elementwise_kernelILi2ENS0_13BUnaryFunctorIdddZZZNS0_17atan2_kernel_cudaERNS_18TensorIteratorBaseEENKUlvE_clEvENKUlvE_clEvEUlddE_EESt5arrayIPcLm2EEEEviT0_T1_)
        /*0164*/ 	.word	0x00000000


	//----- nvinfo : EIATTR_REGCOUNT
	.align		4
.L_97:
        /*0168*/ 	.byte	0x04, 0x2f
        /*016a*/ 	.short	(.L_99 - .L_98)
	.align		4
.L_98:
        /*016c*/ 	.word	index@(_ZN2at6native27unrolled_elementwise_kernelINS0_13BUnaryFunctorIdddZZZNS0_17atan2_kernel_cudaERNS_18TensorIteratorBaseEENKUlvE_clEvENKUlvE_clEvEUlddE_EESt5arrayIPcLm2EELi4E23TrivialOffsetCalculatorILi1EjESD_NS0_6memory15LoadWithoutCastENSE_16StoreWithoutCastEEEviT_T0_T2_T3_T4_T5_)
        /*0170*/ 	.word	0x00000029


	//----- nvinfo : EIATTR_FRAME_SIZE
	.align		4
.L_99:
        /*0174*/ 	.byte	0x04, 0x11
        /*0176*/ 	.short	(.L_101 - .L_100)
	.align		4
.L_100:
        /*0178*/ 	.word	index@($__internal_73_$__cuda_sm20_div_rn_f64_full)
        /*017c*/ 	.word	0x00000000


	//----- nvinfo : EIATTR_FRAME_SIZE
	.align		4
.L_101:
        /*0180*/ 	.byte	0x04, 0x11
        /*0182*/ 	.short	(.L_103 - .L_102)
	.align		4
.L_102:
        /*0184*/ 	.word	index@(_ZN2at6native27unrolled_elementwise_kernelINS0_13BUnaryFunctorIdddZZZNS0_17atan2_kernel_cudaERNS_18TensorIteratorBaseEENKUlvE_clEvENKUlvE_clEvEUlddE_EESt5arrayIPcLm2EELi4E23TrivialOffsetCalculatorILi1EjESD_NS0_6memory15LoadWithoutCastENSE_16StoreWithoutCastEEEviT_T0_T2_T3_T4_T5_)
        /*0188*/ 	.word	0x00000000


	//----- nvinfo : EIATTR_REGCOUNT
	.align		4
.L_103:
        /*018c*/ 	.byte	0x04, 0x2f
        /*018e*/ 	.short	(.L_105 - .L_104)
	.align		4
.L_104:
        /*0190*/ 	.word	index@(_ZN2at6native18elementwise_kernelILi128ELi2EZNS0_22gpu_kernel_impl_nocastINS0_13BUnaryFunctorIdddZZZNS0_17atan2_kernel_cudaERNS_18TensorIteratorBaseEENKUlvE_clEvENKUlvE_clEvEUlddE_EEEEvS5_RKT_EUliE_EEviT1_)
        /*0194*/ 	.word	0x00000024


	//----- nvinfo : EIATTR_FRAME_SIZE
	.align		4
.L_105:
        /*0198*/ 	.byte	0x04, 0x11
        /*019a*/ 	.short	(.L_107 - .L_106)
	.align		4
.L_106:
        /*019c*/ 	.word	index@($__internal_72_$__cuda_sm20_div_rn_f64_full)
        /*01a0*/ 	.word	0x00000000


	//----- nvinfo : EIATTR_FRAME_SIZE
	.align		4
.L_107:
        /*01a4*/ 	.byte	0x04, 0x11
        /*01a6*/ 	.short	(.L_109 - .L_108)
	.align		4
.L_108:
        /*01a8*/ 	.word	index@(_ZN2at6native18elementwise_kernelILi128ELi2EZNS0_22gpu_kernel_impl_nocastINS0_13BUnaryFunctorIdddZZZNS0_17atan2_kernel_cudaERNS_18TensorIteratorBaseEENKUlvE_clEvENKUlvE_clEvEUlddE_EEEEvS5_RKT_EUliE_EEviT1_)
        /*01ac*/ 	.word	0x00000000


	//----- nvinfo : EIATTR_REGCOUNT
	.align		4
.L_109:
        /*01b0*/ 	.byte	0x04, 0x2f
        /*01b2*/ 	.short	(.L_111 - .L_110)
	.align		4
.L_110:
        /*01b4*/ 	.word	index@(_ZN2at6native27unrolled_elementwise_kernelINS0_13BUnaryFunctorIdddZZZNS0_17atan2_kernel_cudaERNS_18TensorIteratorBaseEENKUlvE_clEvENKUlvE_clEvEUlddE_EESt5arrayIPcLm2EELi4E23TrivialOffsetCalculatorILi1EjESD_NS0_6memory12LoadWithCastILi1EEENSE_13StoreWithCastILi1EEEEEviT_T0_T2_T3_T4_T5_)
        /*01b8*/ 	.word	0x00000028


	//----- nvinfo : EIATTR_FRAME_SIZE
	.align		4
.L_111:
        /*01bc*/ 	.byte	0x04, 0x11
        /*01be*/ 	.short	(.L_113 - .L_112)
	.align		4
.L_112:
        /*01c0*/ 	.word	index@($__internal_71_$__cuda_sm20_div_rn_f64_full)
        /*01c4*/ 	.word	0x00000000


	//----- nvinfo : EIATTR_FRAME_SIZE
	.align		4
.L_113:
        /*01c8*/ 	.byte	0x04, 0x11
        /*01ca*/ 	.short	(.L_115 - .L_114)
	.align		4
.L_114:
        /*01cc*/ 	.word	index@(_ZN2at6native27unrolled_elementwise_kernelINS0_13BUnaryFunctorIdddZZZNS0_17atan2_kernel_cudaERNS_18TensorIteratorBaseEENKUlvE_clEvENKUlvE_clEvEUlddE_EESt5arrayIPcLm2EELi4E23TrivialOffsetCalculatorILi1EjESD_NS0_6memory12LoadWithCastILi1EEENSE_13StoreWithCastILi1EEEEEviT_T0_T2_T3_T4_T5_)
        /*01d0*/ 	.word	0x00000000


	//----- nvinfo : EIATTR_REGCOUNT
	.align		4
.L_115:
        /*01d4*/ 	.byte	0x04, 0x2f
        /*01d6*/ 	.short	(.L_117 - .L_116)
	.align		4
.L_116:
        /*01d8*/ 	.word	index@(_ZN2at6native18elementwise_kernelILi128ELi4EZNS0_15gpu_kernel_implINS0_13BUnaryFunctorIdddZZZNS0_17atan2_kernel_cudaERNS_18TensorIteratorBaseEENKUlvE_clEvENKUlvE_clEvEUlddE_EEEEvS5_RKT_EUliE_EEviT1_)
        /*01dc*/ 	.word	0x00000022


	//----- nvinfo : EIATTR_FRAME_SIZE
	.align		4
.L_117:
        /*01e0*/ 	.byte	0x04, 0x11
        /*01e2*/ 	.short	(.L_119 - .L_118)
	.align		4
.L_118:
        /*01e4*/ 	.word	index@($__internal_70_$__cuda_sm20_div_rn_f64_full)
        /*01e8*/ 	.word	0x00000000


	//----- nvinfo : EIATTR_FRAME_SIZE
	.align		4
.L_119:
        /*01ec*/ 	.byte	0x04, 0x11
        /*01ee*/ 	.short	(.L_121 - .L_120)
	.align		4
.L_120:
        /*01f0*/ 	.word	index@(_ZN2at6native18elementwise_kernelILi128ELi4EZNS0_15gpu_kernel_implINS0_13BUnaryFunctorIdddZZZNS0_17atan2_kernel_cudaERNS_18TensorIteratorBaseEENKUlvE_clEvENKUlvE_clEvEUlddE_EEEEvS5_RKT_EUliE_EEviT1_)
        /*01f4*/ 	.word	0x00000000


	//----- nvinfo : EIATTR_REGCOUNT
	.align		4
.L_121:
        /*01f8*/ 	.byte	0x04, 0x2f
        /*01fa*/ 	.short	(.L_123 - .L_122)
	.align		4
.L_122:
        /*01fc*/ 	.word	index@(_ZN2at6native29vectorized_elementwise_kernelILi8ENS0_13BinaryFunctorIdddZZZNS0_17atan2_kernel_cudaERNS_18TensorIteratorBaseEENKUlvE_clEvENKUlvE_clEvEUlddE_EESt5arrayIPcLm3EEEEviT0_T1_)
        /*0200*/ 	.word	0x0000003c


	//----- nvinfo : EIATTR_FRAME_SIZE
	.align		4
.L_123:
        /*0204*/ 	.byte	0x04, 0x11
        /*0206*/ 	.short	(.L_125 - .L_124)
	.align		4
.L_124:
        /*0208*/ 	.word	index@($__internal_69_$__cuda_sm20_div_rn_f64_full)
        /*020c*/ 	.word	0x00000000


	//----- nvinfo : EIATTR_FRAME_SIZE
	.align		4
.L_125:
        /*0210*/ 	.byte	0x04, 0x11
        /*0212*/ 	.short	(.L_127 - .L_126)
	.align		4
.L_126:
        /*0214*/ 	.word	index@(_ZN2at6native29vectorized_elementwise_kernelILi8ENS0_13BinaryFunctorIdddZZZNS0_17atan2_kernel_cudaERNS_18TensorIteratorBaseEENKUlvE_clEvENKUlvE_clEvEUlddE_EESt5arrayIPcLm3EEEEviT0_T1_)
        /*0218*/ 	.word	0x00000000


	//----- nvinfo : EIATTR_REGCOUNT
	.align		4
.L_127:
        /*021c*/ 	.byte	0x04, 0x2f
        /*021e*/ 	.short	(.L_129 - .L_128)
	.align		4
.L_128:
        /*0220*/ 	.word	index@(_ZN2at6native29vectorized_elementwise_kernelILi4ENS0_13BinaryFunctorIdddZZZNS0_17atan2_kernel_cudaERNS_18TensorIteratorBaseEENKUlvE_clEvENKUlvE_clEvEUlddE_EESt5arrayIPcLm3EEEEviT0_T1_)
        /*0224*/ 	.word	0x0000003c


	//----- nvinfo : EIATTR_FRAME_SIZE
	.align		4
.L_129:
        /*0228*/ 	.byte	0x04, 0x11
        /*022a*/ 	.short	(.L_131 - .L_130)
	.align		4
.L_130:
        /*022c*/ 	.word	index@($__internal_68_$__cuda_sm20_div_rn_f64_full)
        /*0230*/ 	.word	0x00000000


	//----- nvinfo : EIATTR_FRAME_SIZE
	.align		4
.L_131:
        /*0234*/ 	.byte	0x04, 0x11
        /*0236*/ 	.short	(.L_133 - .L_132)
	.align		4
.L_132:
        /*0238*/ 	.word	index@(_ZN2at6native29vectorized_elementwise_kernelILi4ENS0_13BinaryFunctorIdddZZZNS0_17atan2_kernel_cudaERNS_18TensorIteratorBaseEENKUlvE_clEvENKUlvE_clEvEUlddE_EESt5arrayIPcLm3EEEEviT0_T1_)
        /*023c*/ 	.word	0x00000000


	//----- nvinfo : EIATTR_REGCOUNT
	.align		4
.L_133:
        /*0240*/ 	.byte	0x04, 0x2f
        /*0242*/ 	.short	(.L_135 - .L_134)
	.align		4
.L_134:
        /*0244*/ 	.word	index@(_ZN2at6native29vectorized_elementwise_kernelILi2ENS0_13BinaryFunctorIdddZZZNS0_17atan2_kernel_cudaERNS_18TensorIteratorBaseEENKUlvE_clEvENKUlvE_clEvEUlddE_EESt5arrayIPcLm3EEEEviT0_T1_)
        /*0248*/ 	.word	0x0000003c


	//----- nvinfo : EIATTR_FRAME_SIZE
	.align		4
.L_135:
        /*024c*/ 	.byte	0x04, 0x11
        /*024e*/ 	.short	(.L_137 - .L_136)
	.align		4
.L_136:
        /*0250*/ 	.word	index@($__internal_67_$__cuda_sm20_div_rn_f64_full)
        /*0254*/ 	.word	0x00000000


	//----- nvinfo : EIATTR_FRAME_SIZE
	.align		4
.L_137:
        /*0258*/ 	.byte	0x04, 0x11
        /*025a*/ 	.short	(.L_139 - .L_138)
	.align		4
.L_138:
        /*025c*/ 	.word	index@(_ZN2at6native29vectorized_elementwise_kernelILi2ENS0_13BinaryFunctorIdddZZZNS0_17atan2_kernel_cudaERNS_18TensorIteratorBaseEENKUlvE_clEvENKUlvE_clEvEUlddE_EESt5arrayIPcLm3EEEEviT0_T1_)
        /*0260*/ 	.word	0x00000000


	//----- nvinfo : EIATTR_REGCOUNT
	.align		4
.L_139:
        /*0264*/ 	.byte	0x04, 0x2f
        /*0266*/ 	.short	(.L_141 - .L_140)
	.align		4
.L_140:
        /*0268*/ 	.word	index@(_ZN2at6native27unrolled_elementwise_kernelINS0_13BinaryFunctorIdddZZZNS0_17atan2_kernel_cudaERNS_18TensorIteratorBaseEENKUlvE_clEvENKUlvE_clEvEUlddE_EESt5arrayIPcLm3EELi4E23TrivialOffsetCalculatorILi2EjESC_ILi1EjENS0_6memory15LoadWithoutCastENSF_16StoreWithoutCastEEEviT_T0_T2_T3_T4_T5_)
        /*026c*/ 	.word	0x0000002a


	//----- nvinfo : EIATTR_FRAME_SIZE
	.align		4
.L_141:
        /*0270*/ 	.byte	0x04, 0x11
        /*0272*/ 	.short	(.L_143 - .L_142)
	.align		4
.L_142:
        /*0274*/ 	.word	index@($__internal_66_$__cuda_sm20_div_rn_f64_full)
        /*0278*/ 	.word	0x00000000


	//----- nvinfo : EIATTR_FRAME_SIZE
	.align		4
.L_143:
        /*027c*/ 	.byte	0x04, 0x11
        /*027e*/ 	.short	(.L_145 - .L_144)
	.align		4
.L_144:
        /*0280*/ 	.word	index@(_ZN2at6native27unrolled_elementwise_kernelINS0_13BinaryFunctorIdddZZZNS0_17atan2_kernel_cudaERNS_18TensorIteratorBaseEENKUlvE_clEvENKUlvE_clEvEUlddE_EESt5arrayIPcLm3EELi4E23TrivialOffsetCalculatorILi2EjESC_ILi1EjENS0_6memory15LoadWithoutCastENSF_16StoreWithoutCastEEEviT_T0_T2_T3_T4_T5_)
        /*0284*/ 	.word	0x00000000


	//----- nvinfo : EIATTR_REGCOUNT
	.align		4
.L_145:
        /*0288*/ 	.byte	0x04, 0x2f
        /*028a*/ 	.short	(.L_147 - .L_146)
	.align		4
.L_146:
        /*028c*/ 	.word	index@(_ZN2at6native18elementwise_kernelILi128ELi2EZNS0_22gpu_kernel_impl_nocastINS0_13BinaryFunctorIdddZZZNS0_17atan2_kernel_cudaERNS_18TensorIteratorBaseEENKUlvE_clEvENKUlvE_clEvEUlddE_EEEEvS5_RKT_EUliE_EEviT1_)
        /*0290*/ 	.word	0x00000022


	//----- nvinfo : EIATTR_FRAME_SIZE
	.align		4
.L_147:
        /*0294*/ 	.byte	0x04, 0x11
        /*0296*/ 	.short	(.L_149 - .L_148)
	.align		4
.L_148:
        /*0298*/ 	.word	index@($__internal_65_$__cuda_sm20_div_rn_f64_full)
        /*029c*/ 	.word	0x00000000


	//----- nvinfo : EIATTR_FRAME_SIZE
	.align		4
.L_149:
        /*02a0*/ 	.byte	0x04, 0x11
        /*02a2*/ 	.short	(.L_151 - .L_150)
	.align		4
.L_150:
        /*02a4*/ 	.word	index@(_ZN2at6native18elementwise_kernelILi128ELi2EZNS0_22gpu_kernel_impl_nocastINS0_13BinaryFunctorIdddZZZNS0_17atan2_kernel_cudaERNS_18TensorIteratorBaseEENKUlvE_clEvENKUlvE_clEvEUlddE_EEEEvS5_RKT_EUliE_EEviT1_)
        /*02a8*/ 	.word	0x00000000


	//----- nvinfo : EIATTR_REGCOUNT
	.align		4
.L_151:
        /*02ac*/ 	.byte	0x04, 0x2f
        /*02ae*/ 	.short	(.L_153 - .L_152)
	.align		4
.L_152:
        /*02b0*/ 	.word	index@(_ZN2at6native27unrolled_elementwise_kernelINS0_13BinaryFunctorIdddZZZNS0_17atan2_kernel_cudaERNS_18TensorIteratorBaseEENKUlvE_clEvENKUlvE_clEvEUlddE_EESt5arrayIPcLm3EELi4E23TrivialOffsetCalculatorILi2EjESC_ILi1EjENS0_6memory12LoadWithCastILi2EEENSF_13StoreWithCastILi1EEEEEviT_T0_T2_T3_T4_T5_)
        /*02b4*/ 	.word	0x00000028


	//----- nvinfo : EIATTR_FRAME_SIZE
	.align		4
.L_153:
        /*02b8*/ 	.byte	0x04, 0x11
        /*02ba*/ 	.short	(.L_155 - .L_154)
	.align		4
.L_154:
        /*02bc*/ 	.word	index@($__internal_64_$__cuda_sm20_div_rn_f64_full)
        /*02c0*/ 	.word	0x00000008


	//----- nvinfo : EIATTR_FRAME_SIZE
	.align		4
.L_155:
        /*02c4*/ 	.byte	0x04, 0x11
        /*02c6*/ 	.short	(.L_157 - .L_156)
	.align		4
.L_156:
        /*02c8*/ 	.word	index@(_ZN2at6native27unrolled_elementwise_kernelINS0_13BinaryFunctorIdddZZZNS0_17atan2_kernel_cudaERNS_18TensorIteratorBaseEENKUlvE_clEvENKUlvE_clEvEUlddE_EESt5arrayIPcLm3EELi4E23TrivialOffsetCalculatorILi2EjESC_ILi1EjENS0_6memory12LoadWithCastILi2EEENSF_13StoreWithCastILi1EEEEEviT_T0_T2_T3_T4_T5_)
        /*02cc*/ 	.word	0x00000008


	//----- nvinfo : EIATTR_REGCOUNT
	.align		4
.L_157:
        /*02d0*/ 	.byte	0x04, 0x2f
        /*02d2*/ 	.short	(.L_159 - .L_158)
	.align		4
.L_158:
        /*02d4*/ 	.word	index@(_ZN2at6native18elementwise_kernelILi128ELi4EZNS0_15gpu_kernel_implINS0_13BinaryFunctorIdddZZZNS0_17atan2_kernel_cudaERNS_18TensorIteratorBaseEENKUlvE_clEvENKUlvE_clEvEUlddE_EEEEvS5_RKT_EUliE_EEviT1_)
        /*02d8*/ 	.word	0x00000022


	//----- nvinfo : EIATTR_FRAME_SIZE
	.align		4
.L_159:
        /*02dc*/ 	.byte	0x04, 0x11
        /*02de*/ 	.short	(.L_161 - .L_160)
	.align		4
.L_160:
        /*02e0*/ 	.word	index@($__internal_63_$__cuda_sm20_div_rn_f64_full)
        /*02e4*/ 	.word	0x00000000


	//----- nvinfo : EIATTR_FRAME_SIZE
	.align		4
.L_161:
        /*02e8*/ 	.byte	0x04, 0x11
        /*02ea*/ 	.short	(.L_163 - .L_162)
	.align		4
.L_162:
        /*02ec*/ 	.word	index@(_ZN2at6native18elementwise_kernelILi128ELi4EZNS0_15gpu_kernel_implINS0_13BinaryFunctorIdddZZZNS0_17atan2_kernel_cudaERNS_18TensorIteratorBaseEENKUlvE_clEvENKUlvE_clEvEUlddE_EEEEvS5_RKT_EUliE_EEviT1_)
        /*02f0*/ 	.word	0x00000000


	//----- nvinfo : EIATTR_REGCOUNT
	.align		4
.L_163:
        /*02f4*/ 	.byte	0x04, 0x2f
        /*02f6*/ 	.short	(.L_165 - .L_164)
	.align		4
.L_164:
        /*02f8*/ 	.word	index@(_ZN2at6native29vectorized_elementwise_kernelILi8ENS0_13AUnaryFunctorIfffZZZNS0_17atan2_kernel_cudaERNS_18TensorIteratorBaseEENKUlvE_clEvENKUlvE0_clEvEUlffE_EESt5arrayIPcLm2EEEEviT0_T1_)
        /*02fc*/ 	.word	0x00000020


	//----- nvinfo : EIATTR_FRAME_SIZE
	.align		4
.L_165:
        /*0300*/ 	.byte	0x04, 0x11
        /*0302*/ 	.short	(.L_167 - .L_166)
	.align		4
.L_166:
        /*0304*/ 	.word	index@($__internal_62_$__cuda_sm3x_div_rn_ftz_f32_slowpath)
        /*0308*/ 	.word	0x00000000


	//----- nvinfo : EIATTR_FRAME_SIZE
	.align		4
.L_167:
        /*030c*/ 	.byte	0x04, 0x11
        /*030e*/ 	.short	(.L_169 - .L_168)
	.align		4
.L_168:
        /*0310*/ 	.word	index@(_ZN2at6native29vectorized_elementwise_kernelILi8ENS0_13AUnaryFunctorIfffZZZNS0_17atan2_kernel_cudaERNS_18TensorIteratorBaseEENKUlvE_clEvENKUlvE0_clEvEUlffE_EESt5arrayIPcLm2EEEEviT0_T1_)
        /*0314*/ 	.word	0x00000000


	//----- nvinfo : EIATTR_REGCOUNT
	.align		4
.L_169:
        /*0318*/ 	.byte	0x04, 0x2f
        /*031a*/ 	.short	(.L_171 - .L_170)
	.align		4
.L_170:
        /*031c*/ 	.word	index@(_ZN2at6native29vectorized_elementwise_kernelILi4ENS0_13AUnaryFunctorIfffZZZNS0_17atan2_kernel_cudaERNS_18TensorIteratorBaseEENKUlvE_clEvENKUlvE0_clEvEUlffE_EESt5arrayIPcLm2EEEEviT0_T1_)
        /*0320*/ 	.word	0x00000020


	//----- nvinfo : EIATTR_FRAME_SIZE
	.align		4
.L_171:
        /*0324*/ 	.byte	0x04, 0x11
        /*0326*/ 	.short	(.L_173 - .L_172)
	.align		4
.L_172:
        /*0328*/ 	.word	index@($__internal_61_$__cuda_sm3x_div_rn_ftz_f32_slowpath)
        /*032c*/ 	.word	0x00000000


	//----- nvinfo : EIATTR_FRAME_SIZE
	.align		4
.L_173:
        /*0330*/ 	.byte	0x04, 0x11
        /*0332*/ 	.short	(.L_175 - .L_174)
	.align		4
.L_174:
        /*0334*/ 	.word	index@(_ZN2at6native29vectorized_elementwise_kernelILi4ENS0_13AUnaryFunctorIfffZZZNS0_17atan2_kernel_cudaERNS_18TensorIteratorBaseEENKUlvE_clEvENKUlvE0_clEvEUlffE_EESt5arrayIPcLm2EEEEviT0_T1_)
        /*0338*/ 	.word	0x00000000


	//----- nvinfo : EIATTR_REGCOUNT
	.align		4
.L_175:
        /*033c*/ 	.byte	0x04, 0x2f
        /*033e*/ 	.short	(.L_177 - .L_176)
	.align		4
.L_176:
        /*0340*/ 	.word	index@(_ZN2at6native29vectorized_elementwise_kernelILi2ENS0_13AUnaryFunctorIfffZZZNS0_17atan2_kernel_cudaERNS_18TensorIteratorBaseEENKUlvE_clEvENKUlvE0_clEvEUlffE_EESt5arrayIPcLm2EEEEviT0_T1_)
        /*0344*/ 	.word	0x00000020


	//----- nvinfo : EIATTR_FRAME_SIZE
	.align		4
.L_177:
        /*0348*/ 	.byte	0x04, 0x11
        /*034a*/ 	.short	(.L_179 - .L_178)
	.align		4
.L_178:
        /*034c*/ 	.word	index@($__internal_60_$__cuda_sm3x_div_rn_ftz_f32_slowpath)
        /*0350*/ 	.word	0x00000000


	//----- nvinfo : EIATTR_FRAME_SIZE
	.align		4
.L_179:
        /*0354*/ 	.byte	0x04, 0x11
        /*0356*/ 	.short	(.L_181 - .L_180)
	.align		4
.L_180:
        /*0358*/ 	.word	index@(_ZN2at6native29vectorized_elementwise_kernelILi2ENS0_13AUnaryFunctorIfffZZZNS0_17atan2_kernel_cudaERNS_18TensorIteratorBaseEENKUlvE_clEvENKUlvE0_clEvEUlffE_EESt5arrayIPcLm2EEEEviT0_T1_)
        /*035c*/ 	.word	0x00000000


	//----- nvinfo : EIATTR_REGCOUNT
	.align		4
.L_181:
        /*0360*/ 	.byte	0x04, 0x2f
        /*0362*/ 	.short	(.L_183 - .L_182)
	.align		4
.L_182:
        /*0364*/ 	.word	index@(_ZN2at6native27unrolled_elementwise_kernelINS0_13AUnaryFunctorIfffZZZNS0_17atan2_kernel_cudaERNS_18TensorIteratorBaseEENKUlvE_clEvENKUlvE0_clEvEUlffE_EESt5arrayIPcLm2EELi4E23TrivialOffsetCalculatorILi1EjESD_NS0_6memory15LoadWithoutCastENSE_16StoreWithoutCastEEEviT_T0_T2_T3_T4_T5_)
        /*0368*/ 	.word	0x00000018


	//----- nvinfo : EIATTR_FRAME_SIZE
	.align		4
.L_183:
        /*036c*/ 	.byte	0x04, 0x11
        /*036e*/ 	.short	(.L_185 - .L_184)
	.align		4
.L_184:
        /*0370*/ 	.word	index@($__internal_59_$__cuda_sm3x_div_rn_ftz_f32_slowpath)
        /*0374*/ 	.word	0x00000000


	//----- nvinfo : EIATTR_FRAME_SIZE
	.align		4
.L_185:
        /*0378*/ 	.byte	0x04, 0x11
        /*037a*/ 	.short	(.L_187 - .L_186)
	.align		4
.L_186:
        /*037c*/ 	.word	index@(_ZN2at6native27unrolled_elementwise_kernelINS0_13AUnaryFunctorIfffZZZNS0_17atan2_kernel_cudaERNS_18TensorIteratorBaseEENKUlvE_clEvENKUlvE0_clEvEUlffE_EESt5arrayIPcLm2EELi4E23TrivialOffsetCalculatorILi1EjESD_NS0_6memory15LoadWithoutCastENSE_16StoreWithoutCastEEEviT_T0_T2_T3_T4_T5_)
        /*0380*/ 	.word	0x00000000


	//----- nvinfo : EIATTR_REGCOUNT
	.align		4
.L_187:
        /*0384*/ 	.byte	0x04, 0x2f
        /*0386*/ 	.short	(.L_189 - .L_188)
	.align		4
.L_188:
        /*0388*/ 	.word	index@(_ZN2at6native18elementwise_kernelILi128ELi2EZNS0_22gpu_kernel_impl_nocastINS0_13AUnaryFunctorIfffZZZNS0_17atan2_kernel_cudaERNS_18TensorIteratorBaseEENKUlvE_clEvENKUlvE0_clEvEUlffE_EEEEvS5_RKT_EUliE_EEviT1_)
        /*038c*/ 	.word	0x00000016


	//----- nvinfo : EIATTR_FRAME_SIZE
	.align		4
.L_189:
        /*0390*/ 	.byte	0x04, 0x11
        /*0392*/ 	.short	(.L_191 - .L_190)
	.align		4
.L_190:
        /*0394*/ 	.word	index@($__internal_58_$__cuda_sm3x_div_rn_ftz_f32_slowpath)
        /*0398*/ 	.word	0x00000000


	//----- nvinfo : EIATTR_FRAME_SIZE
	.align		4
.L_191:
        /*039c*/ 	.byte	0x04, 0x11
        /*039e*/ 	.short	(.L_193 - .L_192)
	.align		4
.L_192:
        /*03a0*/ 	.word	index@(_ZN2at6native18elementwise_kernelILi128ELi2EZNS0_22gpu_kernel_impl_nocastINS0_13AUnaryFunctorIfffZZZNS0_17atan2_kernel_cudaERNS_18TensorIteratorBaseEENKUlvE_clEvENKUlvE0_clEvEUlffE_EEEEvS5_RKT_EUliE_EEviT1_)
        /*03a4*/ 	.word	0x00000000


	//----- nvinfo : EIATTR_REGCOUNT
	.align		4
.L_193:
        /*03a8*/ 	.byte	0x04, 0x2f
        /*03aa*/ 	.short	(.L_195 - .L_194)
	.align		4
.L_194:
        /*03ac*/ 	.word	index@(_ZN2at6native27unrolled_elementwise_kernelINS0_13AUnaryFunctorIfffZZZNS0_17atan2_kernel_cudaERNS_18TensorIteratorBaseEENKUlvE_clEvENKUlvE0_clEvEUlffE_EESt5arrayIPcLm2EELi4E23TrivialOffsetCalculatorILi1EjESD_NS0_6memory12LoadWithCastILi1EEENSE_13StoreWithCastILi1EEEEEviT_T0_T2_T3_T4_T5_)
        /*03b0*/ 	.word	0x0000001d


	//----- nvinfo : EIATTR_FRAME_SIZE
	.align		4
.L_195:
        /*03b4*/ 	.byte	0x04, 0x11
        /*03b6*/ 	.short	(.L_197 - .L_196)
	.align		4
.L_196:
        /*03b8*/ 	.word	index@($__internal_57_$__cuda_sm3x_div_rn_ftz_f32_slowpath)
        /*03bc*/ 	.word	0x00000000


	//----- nvinfo : EIATTR_FRAME_SIZE
	.align		4
.L_197:
        /*03c0*/ 	.byte	0x04, 0x11
        /*03c2*/ 	.short	(.L_199 - .L_198)
	.align		4
.L_198:
        /*03c4*/ 	.word	index@(_ZN2at6native27unrolled_elementwise_kernelINS0_13AUnaryFunctorIfffZZZNS0_17atan2_kernel_cudaERNS_18TensorIteratorBaseEENKUlvE_clEvENKUlvE0_clEvEUlffE_EESt5arrayIPcLm2EELi4E23TrivialOffsetCalculatorILi1EjESD_NS0_6memory12LoadWithCastILi1EEENSE_13StoreWithCastILi1EEEEEviT_T0_T2_T3_T4_T5_)
        /*03c8*/ 	.word	0x00000000


	//----- nvinfo : EIATTR_REGCOUNT
	.align		4
.L_199:
        /*03cc*/ 	.byte	0x04, 0x2f
        /*03ce*/ 	.short	(.L_201 - .L_200)
	.align		4
.L_200:
        /*03d0*/ 	.word	index@(_ZN2at6native18elementwise_kernelILi128ELi4EZNS0_15gpu_kernel_implINS0_13AUnaryFunctorIfffZZZNS0_17atan2_kernel_cudaERNS_18TensorIteratorBaseEENKUlvE_clEvENKUlvE0_clEvEUlffE_EEEEvS5_RKT_EUliE_EEviT1_)
        /*03d4*/ 	.word	0x00000018


	//----- nvinfo : EIATTR_FRAME_SIZE
	.align		4
.L_201:
        /*03d8*/ 	.byte	0x04, 0x11
        /*03da*/ 	.short	(.L_203 - .L_202)
	.align		4
.L_202:
        /*03dc*/ 	.word	index@($__internal_56_$__cuda_sm3x_div_rn_ftz_f32_slowpath)
        /*03e0*/ 	.word	0x00000000


	//----- nvinfo : EIATTR_FRAME_SIZE
	.align		4
.L_203:
        /*03e4*/ 	.byte	0x04, 0x11
        /*03e6*/ 	.short	(.L_205 - .L_204)
	.align		4
.L_204:
        /*03e8*/ 	.word	index@(_ZN2at6native18elementwise_kernelILi128ELi4EZNS0_15gpu_kernel_implINS0_13AUnaryFunctorIfffZZZNS0_17atan2_kernel_cudaERNS_18TensorIteratorBaseEENKUlvE_clEvENKUlvE0_clEvEUlffE_EEEEvS5_RKT_EUliE_EEviT1_)
        /*03ec*/ 	.word	0x00000000


	//----- nvinfo : EIATTR_REGCOUNT
	.align		4
.L_205:
        /*03f0*/ 	.byte	0x04, 0x2f
        /*03f2*/ 	.short	(.L_207 - .L_206)
	.align		4
.L_206:
        /*03f4*/ 	.word	index@(_ZN2at6native29vectorized_elementwise_kernelILi8ENS0_13BUnaryFunctorIfffZZZNS0_17atan2_kernel_cudaERNS_18TensorIteratorBaseEENKUlvE_clEvENKUlvE0_clEvEUlffE_EESt5arrayIPcLm2EEEEviT0_T1_)
        /*03f8*/ 	.word	0x00000020


	//----- nvinfo : EIATTR_FRAME_SIZE
	.align		4
.L_207:
        /*03fc*/ 	.byte	0x04, 0x11
        /*03fe*/ 	.short	(.L_209 - .L_208)
	.align		4
.L_208:
        /*0400*/ 	.word	index@($__internal_55_$__cuda_sm3x_div_rn_ftz_f32_slowpath)
        /*0404*/ 	.word	0x00000000


	//----- nvinfo : EIATTR_FRAME_SIZE
	.align		4
.L_209:
        /*0408*/ 	.byte	0x04, 0x11
        /*040a*/ 	.short	(.L_211 - .L_210)
	.align		4
.L_210:
        /*040c*/ 	.word	index@(_ZN2at6native29vectorized_elementwise_kernelILi8ENS0_13BUnaryFunctorIfffZZZNS0_17atan2_kernel_cudaERNS_18TensorIteratorBaseEENKUlvE_clEvENKUlvE0_clEvEUlffE_EESt5arrayIPcLm2EEEEviT0_T1_)
        /*0410*/ 	.word	0x00000000


	//----- nvinfo : EIATTR_REGCOUNT
	.align		4
.L_211:
        /*0414*/ 	.byte	0x04, 0x2f
        /*0416*/ 	.short	(.L_213 - .L_212)
	.align		4
.L_212:
        /*0418*/ 	.word	index@(_ZN2at6native29vectorized_elementwise_kernelILi4ENS0_13BUnaryFunctorIfffZZZNS0_17atan2_kernel_cudaERNS_18TensorIteratorBaseEENKUlvE_clEvENKUlvE0_clEvEUlffE_EESt5arrayIPcLm2EEEEviT0_T1_)
        /*041c*/ 	.word	0x00000020


	//----- nvinfo : EIATTR_FRAME_SIZE
	.align		4
.L_213:
        /*0420*/ 	.byte	0x04, 0x11
        /*0422*/ 	.short	(.L_215 - .L_214)
	.align		4
.L_214:
        /*0424*/ 	.word	index@($__internal_54_$__cuda_sm3x_div_rn_ftz_f32_slowpath)
        /*0428*/ 	.word	0x00000000


	//----- nvinfo : EIATTR_FRAME_SIZE
	.align		4
.L_215:
        /*042c*/ 	.byte	0x04, 0x11
        /*042e*/ 	.short	(.L_217 - .L_216)
	.align		4
.L_216:
        /*0430*/ 	.word	index@(_ZN2at6native29vectorized_elementwise_kernelILi4ENS0_13BUnaryFunctorIfffZZZNS0_17atan2_kernel_cudaERNS_18TensorIteratorBaseEENKUlvE_clEvENKUlvE0_clEvEUlffE_EESt5arrayIPcLm2EEEEviT0_T1_)
        /*0434*/ 	.word	0x00000000


	//----- nvinfo : EIATTR_REGCOUNT
	.align		4
.L_217:
        /*0438*/ 	.byte	0x04, 0x2f
        /*043a*/ 	.short	(.L_219 - .L_218)
	.align		4
.L_218:
        /*043c*/ 	.word	index@(_ZN2at6native29vectorized_elementwise_kernelILi2ENS0_13BUnaryFunctorIfffZZZNS0_17atan2_kernel_cudaERNS_18TensorIteratorBaseEENKUlvE_clEvENKUlvE0_clEvEUlffE_EESt5arrayIPcLm2EEEEviT0_T1_)
        /*0440*/ 	.word	0x00000020


	//----- nvinfo : EIATTR_FRAME_SIZE
	.align		4
.L_219:
        /*0444*/ 	.byte	0x04, 0x11
        /*0446*/ 	.short	(.L_221 - .L_220)
	.align		4
.L_220:
        /*0448*/ 	.word	index@($__internal_53_$__cuda_sm3x_div_rn_ftz_f32_slowpath)
        /*044c*/ 	.word	0x00000000


	//----- nvinfo : EIATTR_FRAME_SIZE
	.align		4
.L_221:
        /*0450*/ 	.byte	0x04, 0x11
        /*0452*/ 	.short	(.L_223 - .L_222)
	.align		4
.L_222:
        /*0454*/ 	.word	index@(_ZN2at6native29vectorized_elementwise_kernelILi2ENS0_13BUnaryFunctorIfffZZZNS0_17atan2_kernel_cudaERNS_18TensorIteratorBaseEENKUlvE_clEvENKUlvE0_clEvEUlffE_EESt5arrayIPcLm2EEEEviT0_T1_)
        /*0458*/ 	.word	0x00000000


	//----- nvinfo : EIATTR_REGCOUNT
	.align		4
.L_223:
        /*045c*/ 	.byte	0x04, 0x2f
        /*045e*/ 	.short	(.L_225 - .L_224)
	.align		4
.L_224:
        /*0460*/ 	.word	index@(_ZN2at6native27unrolled_elementwise_kernelINS0_13BUnaryFunctorIfffZZZNS0_17atan2_kernel_cudaERNS_18TensorIteratorBaseEENKUlvE_clEvENKUlvE0_clEvEUlffE_EESt5arrayIPcLm2EELi4E23TrivialOffsetCalculatorILi1EjESD_NS0_6memory15LoadWithoutCastENSE_16StoreWithoutCastEEEviT_T0_T2_T3_T4_T5_)
        /*0464*/ 	.word	0x00000018


	//----- nvinfo : EIATTR_FRAME_SIZE
	.align		4
.L_225:
        /*0468*/ 	.byte	0x04, 0x11
        /*046a*/ 	.short	(.L_227 - .L_226)
	.align		4
.L_226:
        /*046c*/ 	.word	index@($__internal_52_$__cuda_sm3x_div_rn_ftz_f32_slowpath)
        /*0470*/ 	.word	0x00000000


	//----- nvinfo : EIATTR_FRAME_SIZE
	.align		4
.L_227:
        /*0474*/ 	.byte	0x04, 0x11
        /*0476*/ 	.short	(.L_229 - .L_228)
	.align		4
.L_228:
        /*0478*/ 	.word	index@(_ZN2at6native27unrolled_elementwise_kernelINS0_13BUnaryFunctorIfffZZZNS0_17atan2_kernel_cudaERNS_18TensorIteratorBaseEENKUlvE_clEvENKUlvE0_clEvEUlffE_EESt5arrayIPcLm2EELi4E23TrivialOffsetCalculatorILi1EjESD_NS0_6memory15LoadWithoutCastENSE_16StoreWithoutCastEEEviT_T0_T2_T3_T4_T5_)
        /*047c*/ 	.word	0x00000000


	//----- nvinfo : EIATTR_REGCOUNT
	.align		4
.L_229:
        /*0480*/ 	.byte	0x04, 0x2f
        /*0482*/ 	.short	(.L_231 - .L_230)
	.align		4
.L_230:
        /*0484*/ 	.word	index@(_ZN2at6native18elementwise_kernelILi128ELi2EZNS0_22gpu_kernel_impl_nocastINS0_13BUnaryFunctorIfffZZZNS0_17atan2_kernel_cudaERNS_18TensorIteratorBaseEENKUlvE_clEvENKUlvE0_clEvEUlffE_EEEEvS5_RKT_EUliE_EEviT1_)
        /*0488*/ 	.word	0x00000018


	//----- nvinfo : EIATTR_FRAME_SIZE
	.align		4
.L_231:
        /*048c*/ 	.byte	0x04, 0x11
        /*048e*/ 	.short	(.L_233 - .L_232)
	.align		4
.L_232:
        /*0490*/ 	.word	index@($__internal_51_$__cuda_sm3x_div_rn_ftz_f32_slowpath)
        /*0494*/ 	.word	0x00000000


	//----- nvinfo : EIATTR_FRAME_SIZE
	.align		4
.L_233:
        /*0498*/ 	.byte	0x04, 0x11
        /*049a*/ 	.short	(.L_235 - .L_234)
	.align		4
.L_234:
        /*049c*/ 	.word	index@(_ZN2at6native18elementwise_kernelILi128ELi2EZNS0_22gpu_kernel_impl_nocastINS0_13BUnaryFunctorIfffZZZNS0_17atan2_kernel_cudaERNS_18TensorIteratorBaseEENKUlvE_clEvENKUlvE0_clEvEUlffE_EEEEvS5_RKT_EUliE_EEviT1_)
        /*04a0*/ 	.word	0x00000000


	//----- nvinfo : EIATTR_REGCOUNT
	.align		4
.L_235:
        /*04a4*/ 	.byte	0x04, 0x2f
        /*04a6*/ 	.short	(.L_237 - .L_236)
	.align		4
.L_236:
        /*04a8*/ 	.word	index@(_ZN2at6native27unrolled_elementwise_kernelINS0_13BUnaryFunctorIfffZZZNS0_17atan2_kernel_cudaERNS_18TensorIteratorBaseEENKUlvE_clEvENKUlvE0_clEvEUlffE_EESt5arrayIPcLm2EELi4E23TrivialOffsetCalculatorILi1EjESD_NS0_6memory12LoadWithCastILi1EEENSE_13StoreWithCastILi1EEEEEviT_T0_T2_T3_T4_T5_)
        /*04ac*/ 	.word	0x0000001d


	//----- nvinfo : EIATTR_FRAME_SIZE
	.align		4
.L_237:
        /*04b0*/ 	.byte	0x04, 0x11
        /*04b2*/ 	.short	(.L_239 - .L_238)
	.align		4
.L_238:
        /*04b4*/ 	.word	index@($__internal_50_$__cuda_sm3x_div_rn_ftz_f32_slowpath)
        /*04b8*/ 	.word	0x00000000


	//----- nvinfo : EIATTR_FRAME_SIZE
	.align		4
.L_239:
        /*04bc*/ 	.byte	0x04, 0x11
        /*04be*/ 	.short	(.L_241 - .L_240)
	.align		4
.L_240:
        /*04c0*/ 	.word	index@(_ZN2at6native27unrolled_elementwise_kernelINS0_13BUnaryFunctorIfffZZZNS0_17atan2_kernel_cudaERNS_18TensorIteratorBaseEENKUlvE_clEvENKUlvE0_clEvEUlffE_EESt5arrayIPcLm2EELi4E23TrivialOffsetCalculatorILi1EjESD_NS0_6memory12LoadWithCastILi1EEENSE_13StoreWithCastILi1EEEEEviT_T0_T2_T3_T4_T5_)
        /*04c4*/ 	.word	0x00000000


	//----- nvinfo : EIATTR_REGCOUNT
	.align		4
.L_241:
        /*04c8*/ 	.byte	0x04, 0x2f
        /*04ca*/ 	.short	(.L_243 - .L_242)
	.align		4
.L_242:
        /*04cc*/ 	.word	index@(_ZN2at6native18elementwise_kernelILi128ELi4EZNS0_15gpu_kernel_implINS0_13BUnaryFunctorIfffZZZNS0_17atan2_kernel_cudaERNS_18TensorIteratorBaseEENKUlvE_clEvENKUlvE0_clEvEUlffE_EEEEvS5_RKT_EUliE_EEviT1_)
        /*04d0*/ 	.word	0x00000019


	//----- nvinfo : EIATTR_FRAME_SIZE
	.align		4
.L_243:
        /*04d4*/ 	.byte	0x04, 0x11
        /*04d6*/ 	.short	(.L_245 - .L_244)
	.align		4
.L_244:
        /*04d8*/ 	.word	index@($__internal_49_$__cuda_sm3x_div_rn_ftz_f32_slowpath)
        /*04dc*/ 	.word	0x00000000


	//----- nvinfo : EIATTR_FRAME_SIZE
	.align		4
.L_245:
        /*04e0*/ 	.byte	0x04, 0x11
        /*04e2*/ 	.short	(.L_247 - .L_246)
	.align		4
.L_246:
        /*04e4*/ 	.word	index@(_ZN2at6native18elementwise_kernelILi128ELi4EZNS0_15gpu_kernel_implINS0_13BUnaryFunctorIfffZZZNS0_17atan2_kernel_cudaERNS_18TensorIteratorBaseEENKUlvE_clEvENKUlvE0_clEvEUlffE_EEEEvS5_RKT_EUliE_EEviT1_)
        /*04e8*/ 	.word	0x00000000


	//----- nvinfo : EIATTR_REGCOUNT
	.align		4
.L_247:
        /*04ec*/ 	.byte	0x04, 0x2f
        /*04ee*/ 	.short	(.L_249 - .L_248)
	.align		4
.L_248:
        /*04f0*/ 	.word	index@(_ZN2at6native29vectorized_elementwise_kernelILi8ENS0_13BinaryFunctorIfffZZZNS0_17atan2_kernel_cudaERNS_18TensorIteratorBaseEENKUlvE_clEvENKUlvE0_clEvEUlffE_EESt5arrayIPcLm3EEEEviT0_T1_)
        /*04f4*/ 	.word	0x00000028


	//----- nvinfo : EIATTR_FRAME_SIZE
	.align		4
.L_249:
        /*04f8*/ 	.byte	0x04, 0x11
        /*04fa*/ 	.short	(.L_251 - .L_250)
	.align		4
.L_250:
        /*04fc*/ 	.word	index@($__internal_48_$__cuda_sm3x_div_rn_ftz_f32_slowpath)
        /*0500*/ 	.word	0x00000000


	//----- nvinfo : EIATTR_FRAME_SIZE
	.align		4
.L_251:
        /*0504*/ 	.byte	0x04, 0x11
        /*0506*/ 	.short	(.L_253 - .L_252)
	.align		4
.L_252:
        /*0508*/ 	.word	index@(_ZN2at6native29vectorized_elementwise_kernelILi8ENS0_13BinaryFunctorIfffZZZNS0_17atan2_kernel_cudaERNS_18TensorIteratorBaseEENKUlvE_clEvENKUlvE0_clEvEUlffE_EESt5arrayIPcLm3EEEEviT0_T1_)
        /*050c*/ 	.word	0x00000000


	//----- nvinfo : EIATTR_REGCOUNT
	.align		4
.L_253:
        /*0510*/ 	.byte	0x04, 0x2f
        /*0512*/ 	.short	(.L_255 - .L_254)
	.align		4
.L_254:
        /*0514*/ 	.word	index@(_ZN2at6native29vectorized_elementwise_kernelILi4ENS0_13BinaryFunctorIfffZZZNS0_17atan2_kernel_cudaERNS_18TensorIteratorBaseEENKUlvE_clEvENKUlvE0_clEvEUlffE_EESt5arrayIPcLm3EEEEviT0_T1_)
        /*0518*/ 	.word	0x00000028


	//----- nvinfo : EIATTR_FRAME_SIZE
	.align		4
.L_255:
        /*051c*/ 	.byte	0x04, 0x11
        /*051e*/ 	.short	(.L_257 - .L_256)
	.align		4
.L_256:
        /*0520*/ 	.word	index@($__internal_47_$__cuda_sm3x_div_rn_ftz_f32_slowpath)
        /*0524*/ 	.word	0x00000000


	//----- nvinfo : EIATTR_FRAME_SIZE
	.align		4
.L_257:
        /*0528*/ 	.byte	0x04, 0x11
        /*052a*/ 	.short	(.L_259 - .L_258)
	.align		4
.L_258:
        /*052c*/ 	.word	index@(_ZN2at6native29vectorized_elementwise_kernelILi4ENS0_13BinaryFunctorIfffZZZNS0_17atan2_kernel_cudaERNS_18TensorIteratorBaseEENKUlvE_clEvENKUlvE0_clEvEUlffE_EESt5arrayIPcLm3EEEEviT0_T1_)
        /*0530*/ 	.word	0x00000000


	//----- nvinfo : EIATTR_REGCOUNT
	.align		4
.L_259:
        /*0534*/ 	.byte	0x04, 0x2f
        /*0536*/ 	.short	(.L_261 - .L_260)
	.align		4
.L_260:
        /*0538*/ 	.word	index@(_ZN2at6native29vectorized_elementwise_kernelILi2ENS0_13BinaryFunctorIfffZZZNS0_17atan2_kernel_cudaERNS_18TensorIteratorBaseEENKUlvE_clEvENKUlvE0_clEvEUlffE_EESt5arrayIPcLm3EEEEviT0_T1_)
        /*053c*/ 	.word	0x00000028


	//----- nvinfo : EIATTR_FRAME_SIZE
	.align		4
.L_261:
        /*0540*/ 	.byte	0x04, 0x11
        /*0542*/ 	.short	(.L_263 - .L_262)
	.align		4
.L_262:
        /*0544*/ 	.word	index@($__internal_46_$__cuda_sm3x_div_rn_ftz_f32_slowpath)
        /*0548*/ 	.word	0x00000000


	//----- nvinfo : EIATTR_FRAME_SIZE
	.align		4
.L_263:
        /*054c*/ 	.byte	0x04, 0x11
        /*054e*/ 	.short	(.L_265 - .L_264)
	.align		4
.L_264:
        /*0550*/ 	.word	index@(_ZN2at6native29vectorized_elementwise_kernelILi2ENS0_13BinaryFunctorIfffZZZNS0_17atan2_kernel_cudaERNS_18TensorIteratorBaseEENKUlvE_clEvENKUlvE0_clEvEUlffE_EESt5arrayIPcLm3EEEEviT0_T1_)
        /*0554*/ 	.word	0x00000000


	//----- nvinfo : EIATTR_REGCOUNT
	.align		4
.L_265:
        /*0558*/ 	.byte	0x04, 0x2f
        /*055a*/ 	.short	(.L_267 - .L_266)
	.align		4
.L_266:
        /*055c*/ 	.word	index@(_ZN2at6native27unrolled_elementwise_kernelINS0_13BinaryFunctorIfffZZZNS0_17atan2_kernel_cudaERNS_18TensorIteratorBaseEENKUlvE_clEvENKUlvE0_clEvEUlffE_EESt5arrayIPcLm3EELi4E23TrivialOffsetCalculatorILi2EjESC_ILi1EjENS0_6memory15LoadWithoutCastENSF_16StoreWithoutCastEEEviT_T0_T2_T3_T4_T5_)
        /*0560*/ 	.word	0x00000020


	//----- nvinfo : EIATTR_FRAME_SIZE
	.align		4
.L_267:
        /*0564*/ 	.byte	0x04, 0x11
        /*0566*/ 	.short	(.L_269 - .L_268)
	.align		4
.L_268:
        /*0568*/ 	.word	index@($__internal_45_$__cuda_sm3x_div_rn_ftz_f32_slowpath)
        /*056c*/ 	.word	0x00000000


	//----- nvinfo : EIATTR_FRAME_SIZE
	.align		4
.L_269:
        /*0570*/ 	.byte	0x04, 0x11
        /*0572*/ 	.short	(.L_271 - .L_270)
	.align		4
.L_270:
        /*0574*/ 	.word	index@(_ZN2at6native27unrolled_elementwise_kernelINS0_13BinaryFunctorIfffZZZNS0_17atan2_kernel_cudaERNS_18TensorIteratorBaseEENKUlvE_clEvENKUlvE0_clEvEUlffE_EESt5arrayIPcLm3EELi4E23TrivialOffsetCalculatorILi2EjESC_ILi1EjENS0_6memory15LoadWithoutCastENSF_16StoreWithoutCastEEEviT_T0_T2_T3_T4_T5_)
        /*0578*/ 	.word	0x00000000


	//----- nvinfo : EIATTR_REGCOUNT
	.align		4
.L_271:
        /*057c*/ 	.byte	0x04, 0x2f
        /*057e*/ 	.short	(.L_273 - .L_272)
	.align		4
.L_272:
        /*0580*/ 	.word	index@(_ZN2at6native18elementwise_kernelILi128ELi2EZNS0_22gpu_kernel_impl_nocastINS0_13BinaryFunctorIfffZZZNS0_17atan2_kernel_cudaERNS_18TensorIteratorBaseEENKUlvE_clEvENKUlvE0_clEvEUlffE_EEEEvS5_RKT_EUliE_EEviT1_)
        /*0584*/ 	.word	0x00000015


	//----- nvinfo : EIATTR_FRAME_SIZE
	.align		4
.L_273:
        /*0588*/ 	.byte	0x04, 0x11
        /*058a*/ 	.short	(.L_275 - .L_274)
	.align		4
.L_274:
        /*058c*/ 	.word	index@($__internal_44_$__cuda_sm3x_div_rn_ftz_f32_slowpath)
        /*0590*/ 	.word	0x00000000


	//----- nvinfo : EIATTR_FRAME_SIZE
	.align		4
.L_275:
        /*0594*/ 	.byte	0x04, 0x11
        /*0596*/ 	.short	(.L_277 - .L_276)
	.align		4
.L_276:
        /*0598*/ 	.word	index@(_ZN2at6native18elementwise_kernelILi128ELi2EZNS0_22gpu_kernel_impl_nocastINS0_13BinaryFunctorIfffZZZNS0_17atan2_kernel_cudaERNS_18TensorIteratorBaseEENKUlvE_clEvENKUlvE0_clEvEUlffE_EEEEvS5_RKT_EUliE_EEviT1_)
        /*059c*/ 	.word	0x00000000


	//----- nvinfo : EIATTR_REGCOUNT
	.align		4
.L_277:
        /*05a0*/ 	.byte	0x04, 0x2f
        /*05a2*/ 	.short	(.L_279 - .L_278)
	.align		4
.L_278:
        /*05a4*/ 	.word	index@(_ZN2at6native27unrolled_elementwise_kernelINS0_13BinaryFunctorIfffZZZNS0_17atan2_kernel_cudaERNS_18TensorIteratorBaseEENKUlvE_clEvENKUlvE0_clEvEUlffE_EESt5arrayIPcLm3EELi4E23TrivialOffsetCalculatorILi2EjESC_ILi1EjENS0_6memory12LoadWithCastILi2EEENSF_13StoreWithCastILi1EEEEEviT_T0_T2_T3_T4_T5_)
        /*05a8*/ 	.word	0x00000020


	//----- nvinfo : EIATTR_FRAME_SIZE
	.align		4
.L_279:
        /*05ac*/ 	.byte	0x04, 0x11
        /*05ae*/ 	.short	(.L_281 - .L_280)
	.align		4
.L_280:
        /*05b0*/ 	.word	index@($__internal_43_$__cuda_sm3x_div_rn_ftz_f32_slowpath)
        /*05b4*/ 	.word	0x00000000


	//----- nvinfo : EIATTR_FRAME_SIZE
	.align		4
.L_281:
        /*05b8*/ 	.byte	0x04, 0x11
        /*05ba*/ 	.short	(.L_283 - .L_282)
	.align		4
.L_282:
        /*05bc*/ 	.word	index@(_ZN2at6native27unrolled_elementwise_kernelINS0_13BinaryFunctorIfffZZZNS0_17atan2_kernel_cudaERNS_18TensorIteratorBaseEENKUlvE_clEvENKUlvE0_clEvEUlffE_EESt5arrayIPcLm3EELi4E23TrivialOffsetCalculatorILi2EjESC_ILi1EjENS0_6memory12LoadWithCastILi2EEENSF_13StoreWithCastILi1EEEEEviT_T0_T2_T3_T4_T5_)
        /*05c0*/ 	.word	0x00000000


	//----- nvinfo : EIATTR_REGCOUNT
	.align		4
.L_283:
        /*05c4*/ 	.byte	0x04, 0x2f
        /*05c6*/ 	.short	(.L_285 - .L_284)
	.align		4
.L_284:
        /*05c8*/ 	.word	index@(_ZN2at6native18elementwise_kernelILi128ELi4EZNS0_15gpu_kernel_implINS0_13BinaryFunctorIfffZZZNS0_17atan2_kernel_cudaERNS_18TensorIteratorBaseEENKUlvE_clEvENKUlvE0_clEvEUlffE_EEEEvS5_RKT_EUliE_EEviT1_)
        /*05cc*/ 	.word	0x00000018


	//----- nvinfo : EIATTR_FRAME_SIZE
	.align		4
.L_285:
        /*05d0*/ 	.byte	0x04, 0x11
        /*05d2*/ 	.short	(.L_287 - .L_286)
	.align		4
.L_286:
        /*05d4*/ 	.word	index@($__internal_42_$__cuda_sm3x_div_rn_ftz_f32_slowpath)
        /*05d8*/ 	.word	0x00000000


	//----- nvinfo : EIATTR_FRAME_SIZE
	.align		4
.L_287:
        /*05dc*/ 	.byte	0x04, 0x11
        /*05de*/ 	.short	(.L_289 - .L_288)
	.align		4
.L_288:
        /*05e0*/ 	.word	index@(_ZN2at6native18elementwise_kernelILi128ELi4EZNS0_15gpu_kernel_implINS0_13BinaryFunctorIfffZZZNS0_17atan2_kernel_cudaERNS_18TensorIteratorBaseEENKUlvE_clEvENKUlvE0_clEvEUlffE_EEEEvS5_RKT_EUliE_EEviT1_)
        /*05e4*/ 	.word	0x00000000


	//----- nvinfo : EIATTR_REGCOUNT
	.align		4
.L_289:
        /*05e8*/ 	.byte	0x04, 0x2f
        /*05ea*/ 	.short	(.L_291 - .L_290)
	.align		4
.L_290:
        /*05ec*/ 	.word	index@(_ZN2at6native29vectorized_elementwise_kernelILi8ENS0_13AUnaryFunctorIN3c104HalfES4_S4_ZZZNS0_17atan2_kernel_cudaERNS_18TensorIteratorBaseEENKUlvE_clEvENKUlvE1_clEvEUlS4_S4_E_EESt5arrayIPcLm2EEEEviT0_T1_)
        /*05f0*/ 	.word	0x00000020


	//----- nvinfo : EIATTR_FRAME_SIZE
	.align		4
.L_291:
        /*05f4*/ 	.byte	0x04, 0x11
        /*05f6*/ 	.short	(.L_293 - .L_292)
	.align		4
.L_292:
        /*05f8*/ 	.word	index@($__internal_41_$__cuda_sm3x_div_rn_ftz_f32_slowpath)
        /*05fc*/ 	.word	0x00000000


	//----- nvinfo : EIATTR_FRAME_SIZE
	.align		4
.L_293:
        /*0600*/ 	.byte	0x04, 0x11
        /*0602*/ 	.short	(.L_295 - .L_294)
	.align		4
.L_294:
        /*0604*/ 	.word	index@(_ZN2at6native29vectorized_elementwise_kernelILi8ENS0_13AUnaryFunctorIN3c104HalfES4_S4_ZZZNS0_17atan2_kernel_cudaERNS_18TensorIteratorBaseEENKUlvE_clEvENKUlvE1_clEvEUlS4_S4_E_EESt5arrayIPcLm2EEEEviT0_T1_)
        /*0608*/ 	.word	0x00000000


	//----- nvinfo : EIATTR_REGCOUNT
	.align		4
.L_295:
        /*060c*/ 	.byte	0x04, 0x2f
        /*060e*/ 	.short	(.L_297 - .L_296)
	.align		4
.L_296:
        /*0610*/ 	.word	index@(_ZN2at6native29vectorized_elementwise_kernelILi4ENS0_13AUnaryFunctorIN3c104HalfES4_S4_ZZZNS0_17atan2_kernel_cudaERNS_18TensorIteratorBaseEENKUlvE_clEvENKUlvE1_clEvEUlS4_S4_E_EESt5arrayIPcLm2EEEEviT0_T1_)
        /*0614*/ 	.word	0x00000020


	//----- nvinfo : EIATTR_FRAME_SIZE
	.align		4
.L_297:
        /*0618*/ 	.byte	0x04, 0x11
        /*061a*/ 	.short	(.L_299 - .L_298)
	.align		4
.L_298:
        /*061c*/ 	.word	index@($__internal_40_$__cuda_sm3x_div_rn_ftz_f32_slowpath)
        /*0620*/ 	.word	0x00000000


	//----- nvinfo : EIATTR_FRAME_SIZE
	.align		4
.L_299:
        /*0624*/ 	.byte	0x04, 0x11
        /*0626*/ 	.short	(.L_301 - .L_300)
	.align		4
.L_300:
        /*0628*/ 	.word	index@(_ZN2at6native29vectorized_elementwise_kernelILi4ENS0_13AUnaryFunctorIN3c104HalfES4_S4_ZZZNS0_17atan2_kernel_cudaERNS_18TensorIteratorBaseEENKUlvE_clEvENKUlvE1_clEvEUlS4_S4_E_EESt5arrayIPcLm2EEEEviT0_T1_)
        /*062c*/ 	.word	0x00000000


	//----- nvinfo : EIATTR_REGCOUNT
	.align		4
.L_301:
        /*0630*/ 	.byte	0x04, 0x2f
        /*0632*/ 	.short	(.L_303 - .L_302)
	.align		4
.L_302:
        /*0634*/ 	.word	index@(_ZN2at6native29vectorized_elementwise_kernelILi2ENS0_13AUnaryFunctorIN3c104HalfES4_S4_ZZZNS0_17atan2_kernel_cudaERNS_18TensorIteratorBaseEENKUlvE_clEvENKUlvE1_clEvEUlS4_S4_E_EESt5arrayIPcLm2EEEEviT0_T1_)
        /*0638*/ 	.word	0x00000020


	//----- nvinfo : EIATTR_FRAME_SIZE
	.align		4
.L_303:
        /*063c*/ 	.byte	0x04, 0x11
        /*063e*/ 	.short	(.L_305 - .L_304)
	.align		4
.L_304:
        /*0640*/ 	.word	index@($__internal_39_$__cuda_sm3x_div_rn_ftz_f32_slowpath)
        /*0644*/ 	.word	0x00000000


	//----- nvinfo : EIATTR_FRAME_SIZE
	.align		4
.L_305:
        /*0648*/ 	.byte	0x04, 0x11
        /*064a*/ 	.short	(.L_307 - .L_306)
	.align		4
.L_306:
        /*064c*/ 	.word	index@(_ZN2at6native29vectorized_elementwise_kernelILi2ENS0_13AUnaryFunctorIN3c104HalfES4_S4_ZZZNS0_17atan2_kernel_cudaERNS_18TensorIteratorBaseEENKUlvE_clEvENKUlvE1_clEvEUlS4_S4_E_EESt5arrayIPcLm2EEEEviT0_T1_)
        /*0650*/ 	.word	0x00000000


	//----- nvinfo : EIATTR_REGCOUNT
	.align		4
.L_307:
        /*0654*/ 	.byte	0x04, 0x2f
        /*0656*/ 	.short	(.L_309 - .L_308)
	.align		4
.L_308:
        /*0658*/ 	.word	index@(_ZN2at6native27unrolled_elementwise_kernelINS0_13AUnaryFunctorIN3c104HalfES4_S4_ZZZNS0_17atan2_kernel_cudaERNS_18TensorIteratorBaseEENKUlvE_clEvENKUlvE1_clEvEUlS4_S4_E_EESt5arrayIPcLm2EELi4E23TrivialOffsetCalculatorILi1EjESF_NS0_6memory15LoadWithoutCastENSG_16StoreWithoutCastEEEviT_T0_T2_T3_T4_T5_)
        /*065c*/ 	.word	0x00000018


	//----- nvinfo : EIATTR_FRAME_SIZE
	.align		4
.L_309:
        /*0660*/ 	.byte	0x04, 0x11
        /*0662*/ 	.short	(.L_311 - .L_310)
	.align		4
.L_310:
        /*0664*/ 	.word	index@($__internal_38_$__cuda_sm3x_div_rn_ftz_f32_slowpath)
        /*0668*/ 	.word	0x00000000


	//----- nvinfo : EIATTR_FRAME_SIZE
	.align		4
.L_311:
        /*066c*/ 	.byte	0x04, 0x11
        /*066e*/ 	.short	(.L_313 - .L_312)
	.align		4
.L_312:
        /*0670*/ 	.word	index@(_ZN2at6native27unrolled_elementwise_kernelINS0_13AUnaryFunctorIN3c104HalfES4_S4_ZZZNS0_17atan2_kernel_cudaERNS_18TensorIteratorBaseEENKUlvE_clEvENKUlvE1_clEvEUlS4_S4_E_EESt5arrayIPcLm2EELi4E23TrivialOffsetCalculatorILi1EjESF_NS0_6memory15LoadWithoutCastENSG_16StoreWithoutCastEEEviT_T0_T2_T3_T4_T5_)
        /*0674*/ 	.word	0x00000000


	//----- nvinfo : EIATTR_REGCOUNT
	.align		4
.L_313:
        /*0678*/ 	.byte	0x04, 0x2f
        /*067a*/ 	.short	(.L_315 - .L_314)
	.align		4
.L_314:
        /*067c*/ 	.word	index@(_ZN2at6native18elementwise_kernelILi128ELi4EZNS0_22gpu_kernel_impl_nocastINS0_13AUnaryFunctorIN3c104HalfES5_S5_ZZZNS0_17atan2_kernel_cudaERNS_18TensorIteratorBaseEENKUlvE_clEvENKUlvE1_clEvEUlS5_S5_E_EEEEvS7_RKT_EUliE_EEviT1_)
        /*0680*/ 	.word	0x00000014


	//----- nvinfo : EIATTR_FRAME_SIZE
	.align		4
.L_315:
        /*0684*/ 	.byte	0x04, 0x11
        /*0686*/ 	.short	(.L_317 - .L_316)
	.align		4
.L_316:
        /*0688*/ 	.word	index@($__internal_37_$__cuda_sm3x_div_rn_ftz_f32_slowpath)
        /*068c*/ 	.word	0x00000000


	//----- nvinfo : EIATTR_FRAME_SIZE
	.align		4
.L_317:
        /*0690*/ 	.byte	0x04, 0x11
        /*0692*/ 	.short	(.L_319 - .L_318)
	.align		4
.L_318:
        /*0694*/ 	.word	index@(_ZN2at6native18elementwise_kernelILi128ELi4EZNS0_22gpu_kernel_impl_nocastINS0_13AUnaryFunctorIN3c104HalfES5_S5_ZZZNS0_17atan2_kernel_cudaERNS_18TensorIteratorBaseEENKUlvE_clEvENKUlvE1_clEvEUlS5_S5_E_EEEEvS7_RKT_EUliE_EEviT1_)
        /*0698*/ 	.word	0x00000000


	//----- nvinfo : EIATTR_REGCOUNT
	.align		4
.L_319:
        /*069c*/ 	.byte	0x04, 0x2f
        /*069e*/ 	.short	(.L_321 - .L_320)
	.align		4
.L_320:
        /*06a0*/ 	.word	index@(_ZN2at6native27unrolled_elementwise_kernelINS0_13AUnaryFunctorIN3c104HalfES4_S4_ZZZNS0_17atan2_kernel_cudaERNS_18TensorIteratorBaseEENKUlvE_clEvENKUlvE1_clEvEUlS4_S4_E_EESt5arrayIPcLm2EELi4E23TrivialOffsetCalculatorILi1EjESF_NS0_6memory12LoadWithCastILi1EEENSG_13StoreWithCastILi1EEEEEviT_T0_T2_T3_T4_T5_)
        /*06a4*/ 	.word	0x0000001c


	//----- nvinfo : EIATTR_FRAME_SIZE
	.align		4
.L_321:
        /*06a8*/ 	.byte	0x04, 0x11
        /*06aa*/ 	.short	(.L_323 - .L_322)
	.align		4
.L_322:
        /*06ac*/ 	.word	index@($__internal_36_$__cuda_sm3x_div_rn_ftz_f32_slowpath)
        /*06b0*/ 	.word	0x00000000


	//----- nvinfo : EIATTR_FRAME_SIZE
	.align		4
.L_323:
        /*06b4*/ 	.byte	0x04, 0x11
        /*06b6*/ 	.short	(.L_325 - .L_324)
	.align		4
.L_324:
        /*06b8*/ 	.word	index@(_ZN2at6native27unrolled_elementwise_kernelINS0_13AUnaryFunctorIN3c104HalfES4_S4_ZZZNS0_17atan2_kernel_cudaERNS_18TensorIteratorBaseEENKUlvE_clEvENKUlvE1_clEvEUlS4_S4_E_EESt5arrayIPcLm2EELi4E23TrivialOffsetCalculatorILi1EjESF_NS0_6memory12LoadWithCastILi1EEENSG_13StoreWithCastILi1EEEEEviT_T0_T2_T3_T4_T5_)
        /*06bc*/ 	.word	0x00000000


	//----- nvinfo : EIATTR_REGCOUNT
	.align		4
.L_325:
        /*06c0*/ 	.byte	0x04, 0x2f
        /*06c2*/ 	.short	(.L_327 - .L_326)
	.align		4
.L_326:
        /*06c4*/ 	.word	index@(_ZN2at6native18elementwise_kernelILi128ELi4EZNS0_15gpu_kernel_implINS0_13AUnaryFunctorIN3c104HalfES5_S5_ZZZNS0_17atan2_kernel_cudaERNS_18TensorIteratorBaseEENKUlvE_clEvENKUlvE1_clEvEUlS5_S5_E_EEEEvS7_RKT_EUliE_EEviT1_)
        /*06c8*/ 	.word	0x00000018


	//----- nvinfo : EIATTR_FRAME_SIZE
	.align		4
.L_327:
        /*06cc*/ 	.byte	0x04, 0x11
        /*06ce*/ 	.short	(.L_329 - .L_328)
	.align		4
.L_328:
        /*06d0*/ 	.word	index@($__internal_35_$__cuda_sm3x_div_rn_ftz_f32_slowpath)
        /*06d4*/ 	.word	0x00000000


	//----- nvinfo : EIATTR_FRAME_SIZE
	.align		4
.L_329:
        /*06d8*/ 	.byte	0x04, 0x11
        /*06da*/ 	.short	(.L_331 - .L_330)
	.align		4
.L_330:
        /*06dc*/ 	.word	index@(_ZN2at6native18elementwise_kernelILi128ELi4EZNS0_15gpu_kernel_implINS0_13AUnaryFunctorIN3c104HalfES5_S5_ZZZNS0_17atan2_kernel_cudaERNS_18TensorIteratorBaseEENKUlvE_clEvENKUlvE1_clEvEUlS5_S5_E_EEEEvS7_RKT_EUliE_EEviT1_)
        /*06e0*/ 	.word	0x00000000


	//----- nvinfo : EIATTR_REGCOUNT
	.align		4
.L_331:
        /*06e4*/ 	.byte	0x04, 0x2f
        /*06e6*/ 	.short	(.L_333 - .L_332)
	.align		4
.L_332:
        /*06e8*/ 	.word	index@(_ZN2at6native29vectorized_elementwise_kernelILi8ENS0_13BUnaryFunctorIN3c104HalfES4_S4_ZZZNS0_17atan2_kernel_cudaERNS_18TensorIteratorBaseEENKUlvE_clEvENKUlvE1_clEvEUlS4_S4_E_EESt5arrayIPcLm2EEEEviT0_T1_)
        /*06ec*/ 	.word	0x00000020


	//----- nvinfo : EIATTR_FRAME_SIZE
	.align		4
.L_333:
        /*06f0*/ 	.byte	0x04, 0x11
        /*06f2*/ 	.short	(.L_335 - .L_334)
	.align		4
.L_334:
        /*06f4*/ 	.word	index@($__internal_34_$__cuda_sm3x_div_rn_ftz_f32_slowpath)
        /*06f8*/ 	.word	0x00000000


	//----- nvinfo : EIATTR_FRAME_SIZE
	.align		4
.L_335:
        /*06fc*/ 	.byte	0x04, 0x11
        /*06fe*/ 	.short	(.L_337 - .L_336)
	.align		4
.L_336:
        /*0700*/ 	.word	index@(_ZN2at6native29vectorized_elementwise_kernelILi8ENS0_13BUnaryFunctorIN3c104HalfES4_S4_ZZZNS0_17atan2_kernel_cudaERNS_18TensorIteratorBaseEENKUlvE_clEvENKUlvE1_clEvEUlS4_S4_E_EESt5arrayIPcLm2EEEEviT0_T1_)
        /*0704*/ 	.word	0x00000000


	//----- nvinfo : EIATTR_REGCOUNT
	.align		4
.L_337:
        /*0708*/ 	.byte	0x04, 0x2f
        /*070a*/ 	.short	(.L_339 - .L_338)
	.align		4
.L_338:
        /*070c*/ 	.word	index@(_ZN2at6native29vectorized_elementwise_kernelILi4ENS0_13BUnaryFunctorIN3c104HalfES4_S4_ZZZNS0_17atan2_kernel_cudaERNS_18TensorIteratorBaseEENKUlvE_clEvENKUlvE1_clEvEUlS4_S4_E_EESt5arrayIPcLm2EEEEviT0_T1_)
        /*0710*/ 	.word	0x00000020


	//----- nvinfo : EIATTR_FRAME_SIZE
	.align		4
.L_339:
        /*0714*/ 	.byte	0x04, 0x11
        /*0716*/ 	.short	(.L_341 - .L_340)
	.align		4
.L_340:
        /*0718*/ 	.word	index@($__internal_33_$__cuda_sm3x_div_rn_ftz_f32_slowpath)
        /*071c*/ 	.word	0x00000000


	//----- nvinfo : EIATTR_FRAME_SIZE
	.align		4
.L_341:
        /*0720*/ 	.byte	0x04, 0x11
        /*0722*/ 	.short	(.L_343 - .L_342)
	.align		4
.L_342:
        /*0724*/ 	.word	index@(_ZN2at6native29vectorized_elementwise_kernelILi4ENS0_13BUnaryFunctorIN3c104HalfES4_S4_ZZZNS0_17atan2_kernel_cudaERNS_18TensorIteratorBaseEENKUlvE_clEvENKUlvE1_clEvEUlS4_S4_E_EESt5arrayIPcLm2EEEEviT0_T1_)
        /*0728*/ 	.word	0x00000000


	//----- nvinfo : EIATTR_REGCOUNT
	.align		4
.L_343:
        /*072c*/ 	.byte	0x04, 0x2f
        /*072e*/ 	.short	(.L_345 - .L_344)
	.align		4
.L_344:
        /*0730*/ 	.word	index@(_ZN2at6native29vectorized_elementwise_kernelILi2ENS0_13BUnaryFunctorIN3c104HalfES4_S4_ZZZNS0_17atan2_kernel_cudaERNS_18TensorIteratorBaseEENKUlvE_clEvENKUlvE1_clEvEUlS4_S4_E_EESt5arrayIPcLm2EEEEviT0_T1_)
        /*0734*/ 	.word	0x00000020


	//----- nvinfo : EIATTR_FRAME_SIZE
	.align		4
.L_345:
        /*0738*/ 	.byte	0x04, 0x11
        /*073a*/ 	.short	(.L_347 - .L_346)
	.align		4
.L_346:
        /*073c*/ 	.word	index@($__internal_32_$__cuda_sm3x_div_rn_ftz_f32_slowpath)
        /*0740*/ 	.word	0x00000000


	//----- nvinfo : EIATTR_FRAME_SIZE
	.align		4
.L_347:
        /*0744*/ 	.byte	0x04, 0x11
        /*0746*/ 	.short	(.L_349 - .L_348)
	.align		4
.L_348:
        /*0748*/ 	.word	index@(_ZN2at6native29vectorized_elementwise_kernelILi2ENS0_13BUnaryFunctorIN3c104HalfES4_S4_ZZZNS0_17atan2_kernel_cudaERNS_18TensorIteratorBaseEENKUlvE_clEvENKUlvE1_clEvEUlS4_S4_E_EESt5arrayIPcLm2EEEEviT0_T1_)
        /*074c*/ 	.word	0x00000000


	//----- nvinfo : EIATTR_REGCOUNT
	.align		4
.L_349:
        /*0750*/ 	.byte	0x04, 0x2f
        /*0752*/ 	.short	(.L_351 - .L_350)
	.align		4
.L_350:
        /*0754*/ 	.word	index@(_ZN2at6native27unrolled_elementwise_kernelINS0_13BUnaryFunctorIN3c104HalfES4_S4_ZZZNS0_17atan2_kernel_cudaERNS_18TensorIteratorBaseEENKUlvE_clEvENKUlvE1_clEvEUlS4_S4_E_EESt5arrayIPcLm2EELi4E23TrivialOffsetCalculatorILi1EjESF_NS0_6memory15LoadWithoutCastENSG_16StoreWithoutCastEEEviT_T0_T2_T3_T4_T5_)
        /*0758*/ 	.word	0x00000018


	//----- nvinfo : EIATTR_FRAME_SIZE
	.align		4
.L_351:
        /*075c*/ 	.byte	0x04, 0x11
        /*075e*/ 	.short	(.L_353 - .L_352)
	.align		4
.L_352:
        /*0760*/ 	.word	index@($__internal_31_$__cuda_sm3x_div_rn_ftz_f32_slowpath)
        /*0764*/ 	.word	0x00000000


	//----- nvinfo : EIATTR_FRAME_SIZE
	.align		4
.L_353:
        /*0768*/ 	.byte	0x04, 0x11
        /*076a*/ 	.short	(.L_355 - .L_354)
	.align		4
.L_354:
        /*076c*/ 	.word	index@(_ZN2at6native27unrolled_elementwise_kernelINS0_13BUnaryFunctorIN3c104HalfES4_S4_ZZZNS0_17atan2_kernel_cudaERNS_18TensorIteratorBaseEENKUlvE_clEvENKUlvE1_clEvEUlS4_S4_E_EESt5arrayIPcLm2EELi4E23TrivialOffsetCalculatorILi1EjESF_NS0_6memory15LoadWithoutCastENSG_16StoreWithoutCastEEEviT_T0_T2_T3_T4_T5_)
        /*0770*/ 	.word	0x00000000


	//----- nvinfo : EIATTR_REGCOUNT
	.align		4
.L_355:
        /*0774*/ 	.byte	0x04, 0x2f
        /*0776*/ 	.short	(.L_357 - .L_356)
	.align		4
.L_356:
        /*0778*/ 	.word	index@(_ZN2at6native18elementwise_kernelILi128ELi4EZNS0_22gpu_kernel_impl_nocastINS0_13BUnaryFunctorIN3c104HalfES5_S5_ZZZNS0_17atan2_kernel_cudaERNS_18TensorIteratorBaseEENKUlvE_clEvENKUlvE1_clEvEUlS5_S5_E_EEEEvS7_RKT_EUliE_EEviT1_)
        /*077c*/ 	.word	0x00000014


	//----- nvinfo : EIATTR_FRAME_SIZE
	.align		4
.L_357:
        /*0780*/ 	.byte	0x04, 0x11
        /*0782*/ 	.short	(.L_359 - .L_358)
	.align		4
.L_358:
        /*0784*/ 	.word	index@($__internal_30_$__cuda_sm3x_div_rn_ftz_f32_slowpath)
        /*0788*/ 	.word	0x00000000


	//----- nvinfo : EIATTR_FRAME_SIZE
	.align		4
.L_359:
        /*078c*/ 	.byte	0x04, 0x11
        /*078e*/ 	.short	(.L_361 - .L_360)
	.align		4
.L_360:
        /*0790*/ 	.word	index@(_ZN2at6native18elementwise_kernelILi128ELi4EZNS0_22gpu_kernel_impl_nocastINS0_13BUnaryFunctorIN3c104HalfES5_S5_ZZZNS0_17atan2_kernel_cudaERNS_18TensorIteratorBaseEENKUlvE_clEvENKUlvE1_clEvEUlS5_S5_E_EEEEvS7_RKT_EUliE_EEviT1_)
        /*0794*/ 	.word	0x00000000


	//----- nvinfo : EIATTR_REGCOUNT
	.align		4
.L_361:
        /*0798*/ 	.byte	0x04, 0x2f
        /*079a*/ 	.short	(.L_363 - .L_362)
	.align		4
.L_362:
        /*079c*/ 	.word	index@(_ZN2at6native27unrolled_elementwise_kernelINS0_13BUnaryFunctorIN3c104HalfES4_S4_ZZZNS0_17atan2_kernel_cudaERNS_18TensorIteratorBaseEENKUlvE_clEvENKUlvE1_clEvEUlS4_S4_E_EESt5arrayIPcLm2EELi4E23TrivialOffsetCalculatorILi1EjESF_NS0_6memory12LoadWithCastILi1EEENSG_13StoreWithCastILi1EEEEEviT_T0_T2_T3_T4_T5_)
        /*07a0*/ 	.word	0x0000001c


	//----- nvinfo : EIATTR_FRAME_SIZE
	.align		4
.L_363:
        /*07a4*/ 	.byte	0x04, 0x11
        /*07a6*/ 	.short	(.L_365 - .L_364)
	.align		4
.L_364:
        /*07a8*/ 	.word	index@($__internal_29_$__cuda_sm3x_div_rn_ftz_f32_slowpath)
        /*07ac*/ 	.word	0x00000000


	//----- nvinfo : EIATTR_FRAME_SIZE
	.align		4
.L_365:
        /*07b0*/ 	.byte	0x04, 0x11
        /*07b2*/ 	.short	(.L_367 - .L_366)
	.align		4
.L_366:
        /*07b4*/ 	.word	index@(_ZN2at6native27unrolled_elementwise_kernelINS0_13BUnaryFunctorIN3c104HalfES4_S4_ZZZNS0_17atan2_kernel_cudaERNS_18TensorIteratorBaseEENKUlvE_clEvENKUlvE1_clEvEUlS4_S4_E_EESt5arrayIPcLm2EELi4E23TrivialOffsetCalculatorILi1EjESF_NS0_6memory12LoadWithCastILi1EEENSG_13StoreWithCastILi1EEEEEviT_T0_T2_T3_T4_T5_)
        /*07b8*/ 	.word	0x00000000


	//----- nvinfo : EIATTR_REGCOUNT
	.align		4
.L_367:
        /*07bc*/ 	.byte	0x04, 0x2f
        /*07be*/ 	.short	(.L_369 - .L_368)
	.align		4
.L_368:
        /*07c0*/ 	.word	index@(_ZN2at6native18elementwise_kernelILi128ELi4EZNS0_15gpu_kernel_implINS0_13BUnaryFunctorIN3c104HalfES5_S5_ZZZNS0_17atan2_kernel_cudaERNS_18TensorIteratorBaseEENKUlvE_clEvENKUlvE1_clEvEUlS5_S5_E_EEEEvS7_RKT_EUliE_EEviT1_)
        /*07c4*/ 	.word	0x00000018


	//----- nvinfo : EIATTR_FRAME_SIZE
	.align		4
.L_369:
        /*07c8*/ 	.byte	0x04, 0x11
        /*07ca*/ 	.short	(.L_371 - .L_370)
	.align		4
.L_370:
        /*07cc*/ 	.word	index@($__internal_28_$__cuda_sm3x_div_rn_ftz_f32_slowpath)
        /*07d0*/ 	.word	0x00000000


	//----- nvinfo : EIATTR_FRAME_SIZE
	.align		4
.L_371:
        /*07d4*/ 	.byte	0x04, 0x11
        /*07d6*/ 	.short	(.L_373 - .L_372)
	.align		4
.L_372:
        /*07d8*/ 	.word	index@(_ZN2at6native18elementwise_kernelILi128ELi4EZNS0_15gpu_kernel_implINS0_13BUnaryFunctorIN3c104HalfES5_S5_ZZZNS0_17atan2_kernel_cudaERNS_18TensorIteratorBaseEENKUlvE_clEvENKUlvE1_clEvEUlS5_S5_E_EEEEvS7_RKT_EUliE_EEviT1_)
        /*07dc*/ 	.word	0x00000000


	//----- nvinfo : EIATTR_REGCOUNT
	.align		4
.L_373:
        /*07e0*/ 	.byte	0x04, 0x2f
        /*07e2*/ 	.short	(.L_375 - .L_374)
	.align		4
.L_374:
        /*07e4*/ 	.word	index@(_ZN2at6native29vectorized_elementwise_kernelILi8ENS0_13BinaryFunctorIN3c104HalfES4_S4_ZZZNS0_17atan2_kernel_cudaERNS_18TensorIteratorBaseEENKUlvE_clEvENKUlvE1_clEvEUlS4_S4_E_EESt5arrayIPcLm3EEEEviT0_T1_)
        /*07e8*/ 	.word	0x00000028


	//----- nvinfo : EIATTR_FRAME_SIZE
	.align		4
.L_375:
        /*07ec*/ 	.byte	0x04, 0x11
        /*07ee*/ 	.short	(.L_377 - .L_376)
	.align		4
.L_376:
        /*07f0*/ 	.word	index@($__internal_27_$__cuda_sm3x_div_rn_ftz_f32_slowpath)
        /*07f4*/ 	.word	0x00000000


	//----- nvinfo : EIATTR_FRAME_SIZE
	.align		4
.L_377:
        /*07f8*/ 	.byte	0x04, 0x11
        /*07fa*/ 	.short	(.L_379 - .L_378)
	.align		4
.L_378:
        /*07fc*/ 	.word	index@(_ZN2at6native29vectorized_elementwise_kernelILi8ENS0_13BinaryFunctorIN3c104HalfES4_S4_ZZZNS0_17atan2_kernel_cudaERNS_18TensorIteratorBaseEENKUlvE_clEvENKUlvE1_clEvEUlS4_S4_E_EESt5arrayIPcLm3EEEEviT0_T1_)
        /*0800*/ 	.word	0x00000000


	//----- nvinfo : EIATTR_REGCOUNT
	.align		4
.L_379:
        /*0804*/ 	.byte	0x04, 0x2f
        /*0806*/ 	.short	(.L_381 - .L_380)
	.align		4
.L_380:
        /*0808*/ 	.word	index@(_ZN2at6native29vectorized_elementwise_kernelILi4ENS0_13BinaryFunctorIN3c104HalfES4_S4_ZZZNS0_17atan2_kernel_cudaERNS_18TensorIteratorBaseEENKUlvE_clEvENKUlvE1_clEvEUlS4_S4_E_EESt5arrayIPcLm3EEEEviT0_T1_)
        /*080c*/ 	.word	0x00000028


	//----- nvinfo : EIATTR_FRAME_SIZE
	.align		4
.L_381:
        /*0810*/ 	.byte	0x04, 0x11
        /*0812*/ 	.short	(.L_383 - .L_382)
	.align		4
.L_382:
        /*0814*/ 	.word	index@($__internal_26_$__cuda_sm3x_div_rn_ftz_f32_slowpath)
        /*0818*/ 	.word	0x00000000


	//----- nvinfo : EIATTR_FRAME_SIZE
	.align		4
.L_383:
        /*081c*/ 	.byte	0x04, 0x11
        /*081e*/ 	.short	(.L_385 - .L_384)
	.align		4
.L_384:
        /*0820*/ 	.word	index@(_ZN2at6native29vectorized_elementwise_kernelILi4ENS0_13BinaryFunctorIN3c104HalfES4_S4_ZZZNS0_17atan2_kernel_cudaERNS_18TensorIteratorBaseEENKUlvE_clEvENKUlvE1_clEvEUlS4_S4_E_EESt5arrayIPcLm3EEEEviT0_T1_)
        /*0824*/ 	.word	0x00000000


	//----- nvinfo : EIATTR_REGCOUNT
	.align		4
.L_385:
        /*0828*/ 	.byte	0x04, 0x2f
        /*082a*/ 	.short	(.L_387 - .L_386)
	.align		4
.L_386:
        /*082c*/ 	.word	index@(_ZN2at6native29vectorized_elementwise_kernelILi2ENS0_13BinaryFunctorIN3c104HalfES4_S4_ZZZNS0_17atan2_kernel_cudaERNS_18TensorIteratorBaseEENKUlvE_clEvENKUlvE1_clEvEUlS4_S4_E_EESt5arrayIPcLm3EEEEviT0_T1_)
        /*0830*/ 	.word	0x00000028


	//----- nvinfo : EIATTR_FRAME_SIZE
	.align		4
.L_387:
        /*0834*/ 	.byte	0x04, 0x11
        /*0836*/ 	.short	(.L_389 - .L_388)
	.align		4
.L_388:
        /*0838*/ 	.word	index@($__internal_25_$__cuda_sm3x_div_rn_ftz_f32_slowpath)
        /*083c*/ 	.word	0x00000000


	//----- nvinfo : EIATTR_FRAME_SIZE
	.align		4
.L_389:
        /*0840*/ 	.byte	0x04, 0x11
        /*0842*/ 	.short	(.L_391 - .L_390)
	.align		4
.L_390:
        /*0844*/ 	.word	index@(_ZN2at6native29vectorized_elementwise_kernelILi2ENS0_13BinaryFunctorIN3c104HalfES4_S4_ZZZNS0_17atan2_kernel_cudaERNS_18TensorIteratorBaseEENKUlvE_clEvENKUlvE1_clEvEUlS4_S4_E_EESt5arrayIPcLm3EEEEviT0_T1_)
        /*0848*/ 	.word	0x00000000


	//----- nvinfo : EIATTR_REGCOUNT
	.align		4
.L_391:
        /*084c*/ 	.byte	0x04, 0x2f
        /*084e*/ 	.short	(.L_393 - .L_392)
	.align		4
.L_392:
        /*0850*/ 	.word	index@(_ZN2at6native27unrolled_elementwise_kernelINS0_13BinaryFunctorIN3c104HalfES4_S4_ZZZNS0_17atan2_kernel_cudaERNS_18TensorIteratorBaseEENKUlvE_clEvENKUlvE1_clEvEUlS4_S4_E_EESt5arrayIPcLm3EELi4E23TrivialOffsetCalculatorILi2EjESE_ILi1EjENS0_6memory15LoadWithoutCastENSH_16StoreWithoutCastEEEviT_T0_T2_T3_T4_T5_)
        /*0854*/ 	.word	0x0000001e


	//----- nvinfo : EIATTR_FRAME_SIZE
	.align		4
.L_393:
        /*0858*/ 	.byte	0x04, 0x11
        /*085a*/ 	.short	(.L_395 - .L_394)
	.align		4
.L_394:
        /*085c*/ 	.word	index@($__internal_24_$__cuda_sm3x_div_rn_ftz_f32_slowpath)
        /*0860*/ 	.word	0x00000000


	//----- nvinfo : EIATTR_FRAME_SIZE
	.align		4
.L_395:
        /*0864*/ 	.byte	0x04, 0x11
        /*0866*/ 	.short	(.L_397 - .L_396)
	.align		4
.L_396:
        /*0868*/ 	.word	index@(_ZN2at6native27unrolled_elementwise_kernelINS0_13BinaryFunctorIN3c104HalfES4_S4_ZZZNS0_17atan2_kernel_cudaERNS_18TensorIteratorBaseEENKUlvE_clEvENKUlvE1_clEvEUlS4_S4_E_EESt5arrayIPcLm3EELi4E23TrivialOffsetCalculatorILi2EjESE_ILi1EjENS0_6memory15LoadWithoutCastENSH_16StoreWithoutCastEEEviT_T0_T2_T3_T4_T5_)
        /*086c*/ 	.word	0x00000000


	//----- nvinfo : EIATTR_REGCOUNT
	.align		4
.L_397:
        /*0870*/ 	.byte	0x04, 0x2f
        /*0872*/ 	.short	(.L_399 - .L_398)
	.align		4
.L_398:
        /*0874*/ 	.word	index@(_ZN2at6native18elementwise_kernelILi128ELi4EZNS0_22gpu_kernel_impl_nocastINS0_13BinaryFunctorIN3c104HalfES5_S5_ZZZNS0_17atan2_kernel_cudaERNS_18TensorIteratorBaseEENKUlvE_clEvENKUlvE1_clEvEUlS5_S5_E_EEEEvS7_RKT_EUliE_EEviT1_)
        /*0878*/ 	.word	0x00000015


	//----- nvinfo : EIATTR_FRAME_SIZE
	.align		4
.L_399:
        /*087c*/ 	.byte	0x04, 0x11
        /*087e*/ 	.short	(.L_401 - .L_400)
	.align		4
.L_400:
        /*0880*/ 	.word	index@($__internal_23_$__cuda_sm3x_div_rn_ftz_f32_slowpath)
        /*0884*/ 	.word	0x00000000


	//----- nvinfo : EIATTR_FRAME_SIZE
	.align		4
.L_401:
        /*0888*/ 	.byte	0x04, 0x11
        /*088a*/ 	.short	(.L_403 - .L_402)
	.align		4
.L_402:
        /*088c*/ 	.word	index@(_ZN2at6native18elementwise_kernelILi128ELi4EZNS0_22gpu_kernel_impl_nocastINS0_13BinaryFunctorIN3c104HalfES5_S5_ZZZNS0_17atan2_kernel_cudaERNS_18TensorIteratorBaseEENKUlvE_clEvENKUlvE1_clEvEUlS5_S5_E_EEEEvS7_RKT_EUliE_EEviT1_)
        /*0890*/ 	.word	0x00000000


	//----- nvinfo : EIATTR_REGCOUNT
	.align		4
.L_403:
        /*0894*/ 	.byte	0x04, 0x2f
        /*0896*/ 	.short	(.L_405 - .L_404)
	.align		4
.L_404:
        /*0898*/ 	.word	index@(_ZN2at6native27unrolled_elementwise_kernelINS0_13BinaryFunctorIN3c104HalfES4_S4_ZZZNS0_17atan2_kernel_cudaERNS_18TensorIteratorBaseEENKUlvE_clEvENKUlvE1_clEvEUlS4_S4_E_EESt5arrayIPcLm3EELi4E23TrivialOffsetCalculatorILi2EjESE_ILi1EjENS0_6memory12LoadWithCastILi2EEENSH_13StoreWithCastILi1EEEEEviT_T0_T2_T3_T4_T5_)
        /*089c*/ 	.word	0x0000001e


	//----- nvinfo : EIATTR_FRAME_SIZE
	.align		4
.L_405:
        /*08a0*/ 	.byte	0x04, 0x11
        /*08a2*/ 	.short	(.L_407 - .L_406)
	.align		4
.L_406:
        /*08a4*/ 	.word	index@($__internal_22_$__cuda_sm3x_div_rn_ftz_f32_slowpath)
        /*08a8*/ 	.word	0x00000000


	//----- nvinfo : EIATTR_FRAME_SIZE
	.align		4
.L_407:
        /*08ac*/ 	.byte	0x04, 0x11
        /*08ae*/ 	.short	(.L_409 - .L_408)
	.align		4
.L_408:
        /*08b0*/ 	.word	index@(_ZN2at6native27unrolled_elementwise_kernelINS0_13BinaryFunctorIN3c104HalfES4_S4_ZZZNS0_17atan2_kernel_cudaERNS_18TensorIteratorBaseEENKUlvE_clEvENKUlvE1_clEvEUlS4_S4_E_EESt5arrayIPcLm3EELi4E23TrivialOffsetCalculatorILi2EjESE_ILi1EjENS0_6memory12LoadWithCastILi2EEENSH_13StoreWithCastILi1EEEEEviT_T0_T2_T3_T4_T5_)
        /*08b4*/ 	.word	0x00000000


	//----- nvinfo : EIATTR_REGCOUNT
	.align		4
.L_409:
        /*08b8*/ 	.byte	0x04, 0x2f
        /*08ba*/ 	.short	(.L_411 - .L_410)
	.align		4
.L_410:
        /*08bc*/ 	.word	index@(_ZN2at6native18elementwise_kernelILi128ELi4EZNS0_15gpu_kernel_implINS0_13BinaryFunctorIN3c104HalfES5_S5_ZZZNS0_17atan2_kernel_cudaERNS_18TensorIteratorBaseEENKUlvE_clEvENKUlvE1_clEvEUlS5_S5_E_EEEEvS7_RKT_EUliE_EEviT1_)
        /*08c0*/ 	.word	0x00000018


	//----- nvinfo : EIATTR_FRAME_SIZE
	.align		4
.L_411:
        /*08c4*/ 	.byte	0x04, 0x11
        /*08c6*/ 	.short	(.L_413 - .L_412)
	.align		4
.L_412:
        /*08c8*/ 	.word	index@($__internal_21_$__cuda_sm3x_div_rn_ftz_f32_slowpath)
        /*08cc*/ 	.word	0x00000000


	//----- nvinfo : EIATTR_FRAME_SIZE
	.align		4
.L_413:
        /*08d0*/ 	.byte	0x04, 0x11
        /*08d2*/ 	.short	(.L_415 - .L_414)
	.align		4
.L_414:
        /*08d4*/ 	.word	index@(_ZN2at6native18elementwise_kernelILi128ELi4EZNS0_15gpu_kernel_implINS0_13BinaryFunctorIN3c104HalfES5_S5_ZZZNS0_17atan2_kernel_cudaERNS_18TensorIteratorBaseEENKUlvE_clEvENKUlvE1_clEvEUlS5_S5_E_EEEEvS7_RKT_EUliE_EEviT1_)
        /*08d8*/ 	.word	0x00000000


	//----- nvinfo : EIATTR_REGCOUNT
	.align		4
.L_415:
        /*08dc*/ 	.byte	0x04, 0x2f
        /*08de*/ 	.short	(.L_417 - .L_416)
	.align		4
.L_416:
        /*08e0*/ 	.word	index@(_ZN2at6native29vectorized_elementwise_kernelILi8ENS0_13AUnaryFunctorIN3c108BFloat16ES4_S4_ZZZNS0_17atan2_kernel_cudaERNS_18TensorIteratorBaseEENKUlvE_clEvENKUlvE2_clEvEUlS4_S4_E_EESt5arrayIPcLm2EEEEviT0_T1_)
        /*08e4*/ 	.word	0x00000020


	//----- nvinfo : EIATTR_FRAME_SIZE
	.align		4
.L_417:
        /*08e8*/ 	.byte	0x04, 0x11
        /*08ea*/ 	.short	(.L_419 - .L_418)
	.align		4
.L_418:
        /*08ec*/ 	.word	index@($__internal_20_$__cuda_sm3x_div_rn_ftz_f32_slowpath)
        /*08f0*/ 	.word	0x00000000


	//----- nvinfo : EIATTR_FRAME_SIZE
	.align		4
.L_419:
        /*08f4*/ 	.byte	0x04, 0x11
        /*08f6*/ 	.short	(.L_421 - .L_420)
	.align		4
.L_420:
        /*08f8*/ 	.word	index@(_ZN2at6native29vectorized_elementwise_kernelILi8ENS0_13AUnaryFunctorIN3c108BFloat16ES4_S4_ZZZNS0_17atan2_kernel_cudaERNS_18TensorIteratorBaseEENKUlvE_clEvENKUlvE2_clEvEUlS4_S4_E_EESt5arrayIPcLm2EEEEviT0_T1_)
        /*08fc*/ 	.word	0x00000000


	//----- nvinfo : EIATTR_REGCOUNT
	.align		4
.L_421:
        /*0900*/ 	.byte	0x04, 0x2f
        /*0902*/ 	.short	(.L_423 - .L_422)
	.align		4
.L_422:
        /*0904*/ 	.word	index@(_ZN2at6native29vectorized_elementwise_kernelILi4ENS0_13AUnaryFunctorIN3c108BFloat16ES4_S4_ZZZNS0_17atan2_kernel_cudaERNS_18TensorIteratorBaseEENKUlvE_clEvENKUlvE2_clEvEUlS4_S4_E_EESt5arrayIPcLm2EEEEviT0_T1_)
        /*0908*/ 	.word	0x00000020


	//----- nvinfo : EIATTR_FRAME_SIZE
	.align		4
.L_423:
        /*090c*/ 	.byte	0x04, 0x11
        /*090e*/ 	.short	(.L_425 - .L_424)
	.align		4
.L_424:
        /*0910*/ 	.word	index@($__internal_19_$__cuda_sm3x_div_rn_ftz_f32_slowpath)
        /*0914*/ 	.word	0x00000000


	//----- nvinfo : EIATTR_FRAME_SIZE
	.align		4
.L_425:
        /*0918*/ 	.byte	0x04, 0x11
        /*091a*/ 	.short	(.L_427 - .L_426)
	.align		4
.L_426:
        /*091c*/ 	.word	index@(_ZN2at6native29vectorized_elementwise_kernelILi4ENS0_13AUnaryFunctorIN3c108BFloat16ES4_S4_ZZZNS0_17atan2_kernel_cudaERNS_18TensorIteratorBaseEENKUlvE_clEvENKUlvE2_clEvEUlS4_S4_E_EESt5arrayIPcLm2EEEEviT0_T1_)
        /*0920*/ 	.word	0x00000000


	//----- nvinfo : EIATTR_REGCOUNT
	.align		4
.L_427:
        /*0924*/ 	.byte	0x04, 0x2f
        /*0926*/ 	.short	(.L_429 - .L_428)
	.align		4
.L_428:
        /*0928*/ 	.word	index@(_ZN2at6native29vectorized_elementwise_kernelILi2ENS0_13AUnaryFunctorIN3c108BFloat16ES4_S4_ZZZNS0_17atan2_kernel_cudaERNS_18TensorIteratorBaseEENKUlvE_clEvENKUlvE2_clEvEUlS4_S4_E_EESt5arrayIPcLm2EEEEviT0_T1_)
        /*092c*/ 	.word	0x00000020


	//----- nvinfo : EIATTR_FRAME_SIZE
	.align		4
.L_429:
        /*0930*/ 	.byte	0x04, 0x11
        /*0932*/ 	.short	(.L_431 - .L_430)
	.align		4
.L_430:
        /*0934*/ 	.word	index@($__internal_18_$__cuda_sm3x_div_rn_ftz_f32_slowpath)
        /*0938*/ 	.word	0x00000000


	//----- nvinfo : EIATTR_FRAME_SIZE
	.align		4
.L_431:
        /*093c*/ 	.byte	0x04, 0x11
        /*093e*/ 	.short	(.L_433 - .L_432)
	.align		4
.L_432:
        /*0940*/ 	.word	index@(_ZN2at6native29vectorized_elementwise_kernelILi2ENS0_13AUnaryFunctorIN3c108BFloat16ES4_S4_ZZZNS0_17atan2_kernel_cudaERNS_18TensorIteratorBaseEENKUlvE_clEvENKUlvE2_clEvEUlS4_S4_E_EESt5arrayIPcLm2EEEEviT0_T1_)
        /*0944*/ 	.word	0x00000000


	//----- nvinfo : EIATTR_REGCOUNT
	.align		4
.L_433:
        /*0948*/ 	.byte	0x04, 0x2f
        /*094a*/ 	.short	(.L_435 - .L_434)
	.align		4
.L_434:
        /*094c*/ 	.word	index@(_ZN2at6native27unrolled_elementwise_kernelINS0_13AUnaryFunctorIN3c108BFloat16ES4_S4_ZZZNS0_17atan2_kernel_cudaERNS_18TensorIteratorBaseEENKUlvE_clEvENKUlvE2_clEvEUlS4_S4_E_EESt5arrayIPcLm2EELi4E23TrivialOffsetCalculatorILi1EjESF_NS0_6memory15LoadWithoutCastENSG_16StoreWithoutCastEEEviT_T0_T2_T3_T4_T5_)
        /*0950*/ 	.word	0x00000018


	//----- nvinfo : EIATTR_FRAME_SIZE
	.align		4
.L_435:
        /*0954*/ 	.byte	0x04, 0x11
        /*0956*/ 	.short	(.L_437 - .L_436)
	.align		4
.L_436:
        /*0958*/ 	.word	index@($__internal_17_$__cuda_sm3x_div_rn_ftz_f32_slowpath)
        /*095c*/ 	.word	0x00000000


	//----- nvinfo : EIATTR_FRAME_SIZE
	.align		4
.L_437:
        /*0960*/ 	.byte	0x04, 0x11
        /*0962*/ 	.short	(.L_439 - .L_438)
	.align		4
.L_438:
        /*0964*/ 	.word	index@(_ZN2at6native27unrolled_elementwise_kernelINS0_13AUnaryFunctorIN3c108BFloat16ES4_S4_ZZZNS0_17atan2_kernel_cudaERNS_18TensorIteratorBaseEENKUlvE_clEvENKUlvE2_clEvEUlS4_S4_E_EESt5arrayIPcLm2EELi4E23TrivialOffsetCalculatorILi1EjESF_NS0_6memory15LoadWithoutCastENSG_16StoreWithoutCastEEEviT_T0_T2_T3_T4_T5_)
        /*0968*/ 	.word	0x00000000


	//----- nvinfo : EIATTR_REGCOUNT
	.align		4
.L_439:
        /*096c*/ 	.byte	0x04, 0x2f
        /*096e*/ 	.short	(.L_441 - .L_440)
	.align		4
.L_440:
        /*0970*/ 	.word	index@(_ZN2at6native18elementwise_kernelILi128ELi4EZNS0_22gpu_kernel_impl_nocastINS0_13AUnaryFunctorIN3c108BFloat16ES5_S5_ZZZNS0_17atan2_kernel_cudaERNS_18TensorIteratorBaseEENKUlvE_clEvENKUlvE2_clEvEUlS5_S5_E_EEEEvS7_RKT_EUliE_EEviT1_)
        /*0974*/ 	.word	0x00000016


	//----- nvinfo : EIATTR_FRAME_SIZE
	.align		4
.L_441:
        /*0978*/ 	.byte	0x04, 0x11
        /*097a*/ 	.short	(.L_443 - .L_442)
	.align		4
.L_442:
        /*097c*/ 	.word	index@($__internal_16_$__cuda_sm3x_div_rn_ftz_f32_slowpath)
        /*0980*/ 	.word	0x00000000


	//----- nvinfo : EIATTR_FRAME_SIZE
	.align		4
.L_443:
        /*0984*/ 	.byte	0x04, 0x11
        /*0986*/ 	.short	(.L_445 - .L_444)
	.align		4
.L_444:
        /*0988*/ 	.word	index@(_ZN2at6native18elementwise_kernelILi128ELi4EZNS0_22gpu_kernel_impl_nocastINS0_13AUnaryFunctorIN3c108BFloat16ES5_S5_ZZZNS0_17atan2_kernel_cudaERNS_18TensorIteratorBaseEENKUlvE_clEvENKUlvE2_clEvEUlS5_S5_E_EEEEvS7_RKT_EUliE_EEviT1_)
        /*098c*/ 	.word	0x00000000


	//----- nvinfo : EIATTR_REGCOUNT
	.align		4
.L_445:
        /*0990*/ 	.byte	0x04, 0x2f
        /*0992*/ 	.short	(.L_447 - .L_446)
	.align		4
.L_446:
        /*0994*/ 	.word	index@(_ZN2at6native27unrolled_elementwise_kernelINS0_13AUnaryFunctorIN3c108BFloat16ES4_S4_ZZZNS0_17atan2_kernel_cudaERNS_18TensorIteratorBaseEENKUlvE_clEvENKUlvE2_clEvEUlS4_S4_E_EESt5arrayIPcLm2EELi4E23TrivialOffsetCalculatorILi1EjESF_NS0_6memory12LoadWithCastILi1EEENSG_13StoreWithCastILi1EEEEEviT_T0_T2_T3_T4_T5_)
        /*0998*/ 	.word	0x0000001c


	//----- nvinfo : EIATTR_FRAME_SIZE
	.align		4
.L_447:
        /*099c*/ 	.byte	0x04, 0x11
        /*099e*/ 	.short	(.L_449 - .L_448)
	.align		4
.L_448:
        /*09a0*/ 	.word	index@($__internal_15_$__cuda_sm3x_div_rn_ftz_f32_slowpath)
        /*09a4*/ 	.word	0x00000000


	//----- nvinfo : EIATTR_FRAME_SIZE
	.align		4
.L_449:
        /*09a8*/ 	.byte	0x04, 0x11
        /*09aa*/ 	.short	(.L_451 - .L_450)
	.align		4
.L_450:
        /*09ac*/ 	.word	index@(_ZN2at6native27unrolled_elementwise_kernelINS0_13AUnaryFunctorIN3c108BFloat16ES4_S4_ZZZNS0_17atan2_kernel_cudaERNS_18TensorIteratorBaseEENKUlvE_clEvENKUlvE2_clEvEUlS4_S4_E_EESt5arrayIPcLm2EELi4E23TrivialOffsetCalculatorILi1EjESF_NS0_6memory12LoadWithCastILi1EEENSG_13StoreWithCastILi1EEEEEviT_T0_T2_T3_T4_T5_)
        /*09b0*/ 	.word	0x00000000


	//----- nvinfo : EIATTR_REGCOUNT
	.align		4
.L_451:
        /*09b4*/ 	.byte	0x04, 0x2f
        /*09b6*/ 	.short	(.L_453 - .L_452)
	.align		4
.L_452:
        /*09b8*/ 	.word	index@(_ZN2at6native18elementwise_kernelILi128ELi4EZNS0_15gpu_kernel_implINS0_13AUnaryFunctorIN3c108BFloat16ES5_S5_ZZZNS0_17atan2_kernel_cudaERNS_18TensorIteratorBaseEENKUlvE_clEvENKUlvE2_clEvEUlS5_S5_E_EEEEvS7_RKT_EUliE_EEviT1_)
        /*09bc*/ 	.word	0x00000018


	//----- nvinfo : EIATTR_FRAME_SIZE
	.align		4
.L_453:
        /*09c0*/ 	.byte	0x04, 0x11
        /*09c2*/ 	.short	(.L_455 - .L_454)
	.align		4
.L_454:
        /*09c4*/ 	.word	index@($__internal_14_$__cuda_sm3x_div_rn_ftz_f32_slowpath)
        /*09c8*/ 	.word	0x00000000


	//----- nvinfo : EIATTR_FRAME_SIZE
	.align		4
.L_455:
        /*09cc*/ 	.byte	0x04, 0x11
        /*09ce*/ 	.short	(.L_457 - .L_456)
	.align		4
.L_456:
        /*09d0*/ 	.word	index@(_ZN2at6native18elementwise_kernelILi128ELi4EZNS0_15gpu_kernel_implINS0_13AUnaryFunctorIN3c108BFloat16ES5_S5_ZZZNS0_17atan2_kernel_cudaERNS_18TensorIteratorBaseEENKUlvE_clEvENKUlvE2_clEvEUlS5_S5_E_EEEEvS7_RKT_EUliE_EEviT1_)
        /*09d4*/ 	.word	0x00000000


	//----- nvinfo : EIATTR_REGCOUNT
	.align		4
.L_457:
        /*09d8*/ 	.byte	0x04, 0x2f
        /*09da*/ 	.short	(.L_459 - .L_458)
	.align		4
.L_458:
        /*09dc*/ 	.word	index@(_ZN2at6native29vectorized_elementwise_kernelILi8ENS0_13BUnaryFunctorIN3c108BFloat16ES4_S4_ZZZNS0_17atan2_kernel_cudaERNS_18TensorIteratorBaseEENKUlvE_clEvENKUlvE2_clEvEUlS4_S4_E_EESt5arrayIPcLm2EEEEviT0_T1_)
        /*09e0*/ 	.word	0x00000020


	//----- nvinfo : EIATTR_FRAME_SIZE
	.align		4
.L_459:
        /*09e4*/ 	.byte	0x04, 0x11
        /*09e6*/ 	.short	(.L_461 - .L_460)
	.align		4
.L_460:
        /*09e8*/ 	.word	index@($__internal_13_$__cuda_sm3x_div_rn_ftz_f32_slowpath)
        /*09ec*/ 	.word	0x00000000


	//----- nvinfo : EIATTR_FRAME_SIZE
	.align		4
.L_461:
        /*09f0*/ 	.byte	0x04, 0x11
        /*09f2*/ 	.short	(.L_463 - .L_462)
	.align		4
.L_462:
        /*09f4*/ 	.word	index@(_ZN2at6native29vectorized_elementwise_kernelILi8ENS0_13BUnaryFunctorIN3c108BFloat16ES4_S4_ZZZNS0_17atan2_kernel_cudaERNS_18TensorIteratorBaseEENKUlvE_clEvENKUlvE2_clEvEUlS4_S4_E_EESt5arrayIPcLm2EEEEviT0_T1_)
        /*09f8*/ 	.word	0x00000000


	//----- nvinfo : EIATTR_REGCOUNT
	.align		4
.L_463:
        /*09fc*/ 	.byte	0x04, 0x2f
        /*09fe*/ 	.short	(.L_465 - .L_464)
	.align		4
.L_464:
        /*0a00*/ 	.word	index@(_ZN2at6native29vectorized_elementwise_kernelILi4ENS0_13BUnaryFunctorIN3c108BFloat16ES4_S4_ZZZNS0_17atan2_kernel_cudaERNS_18TensorIteratorBaseEENKUlvE_clEvENKUlvE2_clEvEUlS4_S4_E_EESt5arrayIPcLm2EEEEviT0_T1_)
        /*0a04*/ 	.word	0x00000020


	//----- nvinfo : EIATTR_FRAME_SIZE
	.align		4
.L_465:
        /*0a08*/ 	.byte	0x04, 0x11
        /*0a0a*/ 	.short	(.L_467 - .L_466)
	.align		4
.L_466:
        /*0a0c*/ 	.word	index@($__internal_12_$__cuda_sm3x_div_rn_ftz_f32_slowpath)
        /*0a10*/ 	.word	0x00000000


	//----- nvinfo : EIATTR_FRAME_SIZE
	.align		4
.L_467:
        /*0a14*/ 	.byte	0x04, 0x11
        /*0a16*/ 	.short	(.L_469 - .L_468)
	.align		4
.L_468:
        /*0a18*/ 	.word	index@(_ZN2at6native29vectorized_elementwise_kernelILi4ENS0_13BUnaryFunctorIN3c108BFloat16ES4_S4_ZZZNS0_17atan2_kernel_cudaERNS_18TensorIteratorBaseEENKUlvE_clEvENKUlvE2_clEvEUlS4_S4_E_EESt5arrayIPcLm2EEEEviT0_T1_)
        /*0a1c*/ 	.word	0x00000000


	//----- nvinfo : EIATTR_REGCOUNT
	.align		4
.L_469:
        /*0a20*/ 	.byte	0x04, 0x2f
        /*0a22*/ 	.short	(.L_471 - .L_470)
	.align		4
.L_470:
        /*0a24*/ 	.word	index@(_ZN2at6native29vectorized_elementwise_kernelILi2ENS0_13BUnaryFunctorIN3c108BFloat16ES4_S4_ZZZNS0_17atan2_kernel_cudaERNS_18TensorIteratorBaseEENKUlvE_clEvENKUlvE2_clEvEUlS4_S4_E_EESt5arrayIPcLm2EEEEviT0_T1_)
        /*0a28*/ 	.word	0x00000020


	//----- nvinfo : EIATTR_FRAME_SIZE
	.align		4
.L_471:
        /*0a2c*/ 	.byte	0x04, 0x11
        /*0a2e*/ 	.short	(.L_473 - .L_472)
	.align		4
.L_472:
        /*0a30*/ 	.word	index@($__internal_11_$__cuda_sm3x_div_rn_ftz_f32_slowpath)
        /*0a34*/ 	.word	0x00000000


	//----- nvinfo : EIATTR_FRAME_SIZE
	.align		4
.L_473:
        /*0a38*/ 	.byte	0x04, 0x11
        /*0a3a*/ 	.short	(.L_475 - .L_474)
	.align		4
.L_474:
        /*0a3c*/ 	.word	index@(_ZN2at6native29vectorized_elementwise_kernelILi2ENS0_13BUnaryFunctorIN3c108BFloat16ES4_S4_ZZZNS0_17atan2_kernel_cudaERNS_18TensorIteratorBaseEENKUlvE_clEvENKUlvE2_clEvEUlS4_S4_E_EESt5arrayIPcLm2EEEEviT0_T1_)
        /*0a40*/ 	.word	0x00000000


	//----- nvinfo : EIATTR_REGCOUNT
	.align		4
.L_475:
        /*0a44*/ 	.byte	0x04, 0x2f
        /*0a46*/ 	.short	(.L_477 - .L_476)
	.align		4
.L_476:
        /*0a48*/ 	.word	index@(_ZN2at6native27unrolled_elementwise_kernelINS0_13BUnaryFunctorIN3c108BFloat16ES4_S4_ZZZNS0_17atan2_kernel_cudaERNS_18TensorIteratorBaseEENKUlvE_clEvENKUlvE2_clEvEUlS4_S4_E_EESt5arrayIPcLm2EELi4E23TrivialOffsetCalculatorILi1EjESF_NS0_6memory15LoadWithoutCastENSG_16StoreWithoutCastEEEviT_T0_T2_T3_T4_T5_)
        /*0a4c*/ 	.word	0x00000018


	//----- nvinfo : EIATTR_FRAME_SIZE
	.align		4
.L_477:
        /*0a50*/ 	.byte	0x04, 0x11
        /*0a52*/ 	.short	(.L_479 - .L_478)
	.align		4
.L_478:
        /*0a54*/ 	.word	index@($__internal_10_$__cuda_sm3x_div_rn_ftz_f32_slowpath)
        /*0a58*/ 	.word	0x00000000


	//----- nvinfo : EIATTR_FRAME_SIZE
	.align		4
.L_479:
        /*0a5c*/ 	.byte	0x04, 0x11
        /*0a5e*/ 	.short	(.L_481 - .L_480)
	.align		4
.L_480:
        /*0a60*/ 	.word	index@(_ZN2at6native27unrolled_elementwise_kernelINS0_13BUnaryFunctorIN3c108BFloat16ES4_S4_ZZZNS0_17atan2_kernel_cudaERNS_18TensorIteratorBaseEENKUlvE_clEvENKUlvE2_clEvEUlS4_S4_E_EESt5arrayIPcLm2EELi4E23TrivialOffsetCalculatorILi1EjESF_NS0_6memory15LoadWithoutCastENSG_16StoreWithoutCastEEEviT_T0_T2_T3_T4_T5_)
        /*0a64*/ 	.word	0x00000000


	//----- nvinfo : EIATTR_REGCOUNT
	.align		4
.L_481:
        /*0a68*/ 	.byte	0x04, 0x2f
        /*0a6a*/ 	.short	(.L_483 - .L_482)
	.align		4
.L_482:
        /*0a6c*/ 	.word	index@(_ZN2at6native18elementwise_kernelILi128ELi4EZNS0_22gpu_kernel_impl_nocastINS0_13BUnaryFunctorIN3c108BFloat16ES5_S5_ZZZNS0_17atan2_kernel_cudaERNS_18TensorIteratorBaseEENKUlvE_clEvENKUlvE2_clEvEUlS5_S5_E_EEEEvS7_RKT_EUliE_EEviT1_)
        /*0a70*/ 	.word	0x00000016


	//----- nvinfo : EIATTR_FRAME_SIZE
	.align		4
.L_483:
        /*0a74*/ 	.byte	0x04, 0x11
        /*0a76*/ 	.short	(.L_485 - .L_484)
	.align		4
.L_484:
        /*0a78*/ 	.word	index@($__internal_9_$__cuda_sm3x_div_rn_ftz_f32_slowpath)
        /*0a7c*/ 	.word	0x00000000


	//----- nvinfo : EIATTR_FRAME_SIZE
	.align		4
.L_485:
        /*0a80*/ 	.byte	0x04, 0x11
        /*0a82*/ 	.short	(.L_487 - .L_486)
	.align		4
.L_486:
        /*0a84*/ 	.word	index@(_ZN2at6native18elementwise_kernelILi128ELi4EZNS0_22gpu_kernel_impl_nocastINS0_13BUnaryFunctorIN3c108BFloat16ES5_S5_ZZZNS0_17atan2_kernel_cudaERNS_18TensorIteratorBaseEENKUlvE_clEvENKUlvE2_clEvEUlS5_S5_E_EEEEvS7_RKT_EUliE_EEviT1_)
        /*0a88*/ 	.word	0x00000000


	//----- nvinfo : EIATTR_REGCOUNT
	.align		4
.L_487:
        /*0a8c*/ 	.byte	0x04, 0x2f
        /*0a8e*/ 	.short	(.L_489 - .L_488)
	.align		4
.L_488:
        /*0a90*/ 	.word	index@(_ZN2at6native27unrolled_elementwise_kernelINS0_13BUnaryFunctorIN3c108BFloat16ES4_S4_ZZZNS0_17atan2_kernel_cudaERNS_18TensorIteratorBaseEENKUlvE_clEvENKUlvE2_clEvEUlS4_S4_E_EESt5arrayIPcLm2EELi4E23TrivialOffsetCalculatorILi1EjESF_NS0_6memory12LoadWithCastILi1EEENSG_13StoreWithCastILi1EEEEEviT_T0_T2_T3_T4_T5_)
        /*0a94*/ 	.word	0x0000001c


	//----- nvinfo : EIATTR_FRAME_SIZE
	.align		4
.L_489:
        /*0a98*/ 	.byte	0x04, 0x11
        /*0a9a*/ 	.short	(.L_491 - .L_490)
	.align		4
.L_490:
        /*0a9c*/ 	.word	index@($__internal_8_$__cuda_sm3x_div_rn_ftz_f32_slowpath)
        /*0aa0*/ 	.word	0x00000000


	//----- nvinfo : EIATTR_FRAME_SIZE
	.align		4
.L_491:
        /*0aa4*/ 	.byte	0x04, 0x11
        /*0aa6*/ 	.short	(.L_493 - .L_492)
	.align		4
.L_492:
        /*0aa8*/ 	.word	index@(_ZN2at6native27unrolled_elementwise_kernelINS0_13BUnaryFunctorIN3c108BFloat16ES4_S4_ZZZNS0_17atan2_kernel_cudaERNS_18TensorIteratorBaseEENKUlvE_clEvENKUlvE2_clEvEUlS4_S4_E_EESt5arrayIPcLm2EELi4E23TrivialOffsetCalculatorILi1EjESF_NS0_6memory12LoadWithCastILi1EEENSG_13StoreWithCastILi1EEEEEviT_T0_T2_T3_T4_T5_)
        /*0aac*/ 	.word	0x00000000


	//----- nvinfo : EIATTR_REGCOUNT
	.align		4
.L_493:
        /*0ab0*/ 	.byte	0x04, 0x2f
        /*0ab2*/ 	.short	(.L_495 - .L_494)
	.align		4
.L_494:
        /*0ab4*/ 	.word	index@(_ZN2at6native18elementwise_kernelILi128ELi4EZNS0_15gpu_kernel_implINS0_13BUnaryFunctorIN3c108BFloat16ES5_S5_ZZZNS0_17atan2_kernel_cudaERNS_18TensorIteratorBaseEENKUlvE_clEvENKUlvE2_clEvEUlS5_S5_E_EEEEvS7_RKT_EUliE_EEviT1_)
        /*0ab8*/ 	.word	0x00000018


	//----- nvinfo : EIATTR_FRAME_SIZE
	.align		4
.L_495:
        /*0abc*/ 	.byte	0x04, 0x11
        /*0abe*/ 	.short	(.L_497 - .L_496)
	.align		4
.L_496:
        /*0ac0*/ 	.word	index@($__internal_7_$__cuda_sm3x_div_rn_ftz_f32_slowpath)
        /*0ac4*/ 	.word	0x00000000


	//----- nvinfo : EIATTR_FRAME_SIZE
	.align		4
.L_497:
        /*0ac8*/ 	.byte	0x04, 0x11
        /*0aca*/ 	.short	(.L_499 - .L_498)
	.align		4
.L_498:
        /*0acc*/ 	.word	index@(_ZN2at6native18elementwise_kernelILi128ELi4EZNS0_15gpu_kernel_implINS0_13BUnaryFunctorIN3c108BFloat16ES5_S5_ZZZNS0_17atan2_kernel_cudaERNS_18TensorIteratorBaseEENKUlvE_clEvENKUlvE2_clEvEUlS5_S5_E_EEEEvS7_RKT_EUliE_EEviT1_)
        /*0ad0*/ 	.word	0x00000000


	//----- nvinfo : EIATTR_REGCOUNT
	.align		4
.L_499:
        /*0ad4*/ 	.byte	0x04, 0x2f
        /*0ad6*/ 	.short	(.L_501 - .L_500)
	.align		4
.L_500:
        /*0ad8*/ 	.word	index@(_ZN2at6native29vectorized_elementwise_kernelILi8ENS0_13BinaryFunctorIN3c108BFloat16ES4_S4_ZZZNS0_17atan2_kernel_cudaERNS_18TensorIteratorBaseEENKUlvE_clEvENKUlvE2_clEvEUlS4_S4_E_EESt5arrayIPcLm3EEEEviT0_T1_)
        /*0adc*/ 	.word	0x00000028


	//----- nvinfo : EIATTR_FRAME_SIZE
	.align		4
.L_501:
        /*0ae0*/ 	.byte	0x04, 0x11
        /*0ae2*/ 	.short	(.L_503 - .L_502)
	.align		4
.L_502:
        /*0ae4*/ 	.word	index@($__internal_6_$__cuda_sm3x_div_rn_ftz_f32_slowpath)
        /*0ae8*/ 	.word	0x00000000


	//----- nvinfo : EIATTR_FRAME_SIZE
	.align		4
.L_503:
        /*0aec*/ 	.byte	0x04, 0x11
        /*0aee*/ 	.short	(.L_505 - .L_504)
	.align		4
.L_504:
        /*0af0*/ 	.word	index@(_ZN2at6native29vectorized_elementwise_kernelILi8ENS0_13BinaryFunctorIN3c108BFloat16ES4_S4_ZZZNS0_17atan2_kernel_cudaERNS_18TensorIteratorBaseEENKUlvE_clEvENKUlvE2_clEvEUlS4_S4_E_EESt5arrayIPcLm3EEEEviT0_T1_)
        /*0af4*/ 	.word	0x00000000


	//----- nvinfo : EIATTR_REGCOUNT
	.align		4
.L_505:
        /*0af8*/ 	.byte	0x04, 0x2f
        /*0afa*/ 	.short	(.L_507 - .L_506)
	.align		4
.L_506:
        /*0afc*/ 	.word	index@(_ZN2at6native29vectorized_elementwise_kernelILi4ENS0_13BinaryFunctorIN3c108BFloat16ES4_S4_ZZZNS0_17atan2_kernel_cudaERNS_18TensorIteratorBaseEENKUlvE_clEvENKUlvE2_clEvEUlS4_S4_E_EESt5arrayIPcLm3EEEEviT0_T1_)
        /*0b00*/ 	.word	0x00000028


	//----- nvinfo : EIATTR_FRAME_SIZE
	.align		4
.L_507:
        /*0b04*/ 	.byte	0x04, 0x11
        /*0b06*/ 	.short	(.L_509 - .L_508)
	.align		4
.L_508:
        /*0b08*/ 	.word	index@($__internal_5_$__cuda_sm3x_div_rn_ftz_f32_slowpath)
        /*0b0c*/ 	.word	0x00000000


	//----- nvinfo : EIATTR_FRAME_SIZE
	.align		4
.L_509:
        /*0b10*/ 	.byte	0x04, 0x11
        /*0b12*/ 	.short	(.L_511 - .L_510)
	.align		4
.L_510:
        /*0b14*/ 	.word	index@(_ZN2at6native29vectorized_elementwise_kernelILi4ENS0_13BinaryFunctorIN3c108BFloat16ES4_S4_ZZZNS0_17atan2_kernel_cudaERNS_18TensorIteratorBaseEENKUlvE_clEvENKUlvE2_clEvEUlS4_S4_E_EESt5arrayIPcLm3EEEEviT0_T1_)
        /*0b18*/ 	.word	0x00000000


	//----- nvinfo : EIATTR_REGCOUNT
	.align		4
.L_511:
        /*0b1c*/ 	.byte	0x04, 0x2f
        /*0b1e*/ 	.short	(.L_513 - .L_512)
	.align		4
.L_512:
        /*0b20*/ 	.word	index@(_ZN2at6native29vectorized_elementwise_kernelILi2ENS0_13BinaryFunctorIN3c108BFloat16ES4_S4_ZZZNS0_17atan2_kernel_cudaERNS_18TensorIteratorBaseEENKUlvE_clEvENKUlvE2_clEvEUlS4_S4_E_EESt5arrayIPcLm3EEEEviT0_T1_)
        /*0b24*/ 	.word	0x00000028


	//----- nvinfo : EIATTR_FRAME_SIZE
	.align		4
.L_513:
        /*0b28*/ 	.byte	0x04, 0x11
        /*0b2a*/ 	.short	(.L_515 - .L_514)
	.align		4
.L_514:
        /*0b2c*/ 	.word	index@($__internal_4_$__cuda_sm3x_div_rn_ftz_f32_slowpath)
        /*0b30*/ 	.word	0x00000000


	//----- nvinfo : EIATTR_FRAME_SIZE
	.align		4
.L_515:
        /*0b34*/ 	.byte	0x04, 0x11
        /*0b36*/ 	.short	(.L_517 - .L_516)
	.align		4
.L_516:
        /*0b38*/ 	.word	index@(_ZN2at6native29vectorized_elementwise_kernelILi2ENS0_13BinaryFunctorIN3c108BFloat16ES4_S4_ZZZNS0_17atan2_kernel_cudaERNS_18TensorIteratorBaseEENKUlvE_clEvENKUlvE2_clEvEUlS4_S4_E_EESt5arrayIPcLm3EEEEviT0_T1_)
        /*0b3c*/ 	.word	0x00000000


	//----- nvinfo : EIATTR_REGCOUNT
	.align		4
.L_517:
        /*0b40*/ 	.byte	0x04, 0x2f
        /*0b42*/ 	.short	(.L_519 - .L_518)
	.align		4
.L_518:
        /*0b44*/ 	.word	index@(_ZN2at6native27unrolled_elementwise_kernelINS0_13BinaryFunctorIN3c108BFloat16ES4_S4_ZZZNS0_17atan2_kernel_cudaERNS_18TensorIteratorBaseEENKUlvE_clEvENKUlvE2_clEvEUlS4_S4_E_EESt5arrayIPcLm3EELi4E23TrivialOffsetCalculatorILi2EjESE_ILi1EjENS0_6memory15LoadWithoutCastENSH_16StoreWithoutCastEEEviT_T0_T2_T3_T4_T5_)
        /*0b48*/ 	.word	0x0000001e


	//----- nvinfo : EIATTR_FRAME_SIZE
	.align		4
.L_519:
        /*0b4c*/ 	.byte	0x04, 0x11
        /*0b4e*/ 	.short	(.L_521 - .L_520)
	.align		4
.L_520:
        /*0b50*/ 	.word	index@($__internal_3_$__cuda_sm3x_div_rn_ftz_f32_slowpath)
        /*0b54*/ 	.word	0x00000000


	//----- nvinfo : EIATTR_FRAME_SIZE
	.align		4
.L_521:
        /*0b58*/ 	.byte	0x04, 0x11
        /*0b5a*/ 	.short	(.L_523 - .L_522)
	.align		4
.L_522:
        /*0b5c*/ 	.word	index@(_ZN2at6native27unrolled_elementwise_kernelINS0_13BinaryFunctorIN3c108BFloat16ES4_S4_ZZZNS0_17atan2_kernel_cudaERNS_18TensorIteratorBaseEENKUlvE_clEvENKUlvE2_clEvEUlS4_S4_E_EESt5arrayIPcLm3EELi4E23TrivialOffsetCalculatorILi2EjESE_ILi1EjENS0_6memory15LoadWithoutCastENSH_16StoreWithoutCastEEEviT_T0_T2_T3_T4_T5_)
        /*0b60*/ 	.word	0x00000000


	//----- nvinfo : EIATTR_REGCOUNT
	.align		4
.L_523:
        /*0b64*/ 	.byte	0x04, 0x2f
        /*0b66*/ 	.short	(.L_525 - .L_524)
	.align		4
.L_524:
        /*0b68*/ 	.word	index@(_ZN2at6native18elementwise_kernelILi128ELi4EZNS0_22gpu_kernel_impl_nocastINS0_13BinaryFunctorIN3c108BFloat16ES5_S5_ZZZNS0_17atan2_kernel_cudaERNS_18TensorIteratorBaseEENKUlvE_clEvENKUlvE2_clEvEUlS5_S5_E_EEEEvS7_RKT_EUliE_EEviT1_)
        /*0b6c*/ 	.word	0x00000015


	//----- nvinfo : EIATTR_FRAME_SIZE
	.align		4
.L_525:
        /*0b70*/ 	.byte	0x04, 0x11
        /*0b72*/ 	.short	(.L_527 - .L_526)
	.align		4
.L_526:
        /*0b74*/ 	.word	index@($__internal_2_$__cuda_sm3x_div_rn_ftz_f32_slowpath)
        /*0b78*/ 	.word	0x00000000


	//----- nvinfo : EIATTR_FRAME_SIZE
	.align		4
.L_527:
        /*0b7c*/ 	.byte	0x04, 0x11
        /*0b7e*/ 	.short	(.L_529 - .L_528)
	.align		4
.L_528:
        /*0b80*/ 	.word	index@(_ZN2at6native18elementwise_kernelILi128ELi4EZNS0_22gpu_kernel_impl_nocastINS0_13BinaryFunctorIN3c108BFloat16ES5_S5_ZZZNS0_17atan2_kernel_cudaERNS_18TensorIteratorBaseEENKUlvE_clEvENKUlvE2_clEvEUlS5_S5_E_EEEEvS7_RKT_EUliE_EEviT1_)
        /*0b84*/ 	.word	0x00000000


	//----- nvinfo : EIATTR_REGCOUNT
	.align		4
.L_529:
        /*0b88*/ 	.byte	0x04, 0x2f
        /*0b8a*/ 	.short	(.L_531 - .L_530)
	.align		4
.L_530:
        /*0b8c*/ 	.word	index@(_ZN2at6native27unrolled_elementwise_kernelINS0_13BinaryFunctorIN3c108BFloat16ES4_S4_ZZZNS0_17atan2_kernel_cudaERNS_18TensorIteratorBaseEENKUlvE_clEvENKUlvE2_clEvEUlS4_S4_E_EESt5arrayIPcLm3EELi4E23TrivialOffsetCalculatorILi2EjESE_ILi1EjENS0_6memory12LoadWithCastILi2EEENSH_13StoreWithCastILi1EEEEEviT_T0_T2_T3_T4_T5_)
        /*0b90*/ 	.word	0x0000001e


	//----- nvinfo : EIATTR_FRAME_SIZE
	.align		4
.L_531:
        /*0b94*/ 	.byte	0x04, 0x11
        /*0b96*/ 	.short	(.L_533 - .L_532)
	.align		4
.L_532:
        /*0b98*/ 	.word	index@($__internal_1_$__cuda_sm3x_div_rn_ftz_f32_slowpath)
        /*0b9c*/ 	.word	0x00000000


	//----- nvinfo : EIATTR_FRAME_SIZE
	.align		4
.L_533:
        /*0ba0*/ 	.byte	0x04, 0x11
        /*0ba2*/ 	.short	(.L_535 - .L_534)
	.align		4
.L_534:
        /*0ba4*/ 	.word	index@(_ZN2at6native27unrolled_elementwise_kernelINS0_13BinaryFunctorIN3c108BFloat16ES4_S4_ZZZNS0_17atan2_kernel_cudaERNS_18TensorIteratorBaseEENKUlvE_clEvENKUlvE2_clEvEUlS4_S4_E_EESt5arrayIPcLm3EELi4E23TrivialOffsetCalculatorILi2EjESE_ILi1EjENS0_6memory12LoadWithCastILi2EEENSH_13StoreWithCastILi1EEEEEviT_T0_T2_T3_T4_T5_)
        /*0ba8*/ 	.word	0x00000000


	//----- nvinfo : EIATTR_REGCOUNT
	.align		4
.L_535:
        /*0bac*/ 	.byte	0x04, 0x2f
        /*0bae*/ 	.short	(.L_537 - .L_536)
	.align		4
.L_536:
        /*0bb0*/ 	.word	index@(_ZN2at6native18elementwise_kernelILi128ELi4EZNS0_15gpu_kernel_implINS0_13BinaryFunctorIN3c108BFloat16ES5_S5_ZZZNS0_17atan2_kernel_cudaERNS_18TensorIteratorBaseEENKUlvE_clEvENKUlvE2_clEvEUlS5_S5_E_EEEEvS7_RKT_EUliE_EEviT1_)
        /*0bb4*/ 	.word	0x00000018


	//----- nvinfo : EIATTR_FRAME_SIZE
	.align		4
.L_537:
        /*0bb8*/ 	.byte	0x04, 0x11
        /*0bba*/ 	.short	(.L_539 - .L_538)
	.align		4
.L_538:
        /*0bbc*/ 	.word	index@($__internal_0_$__cuda_sm3x_div_rn_ftz_f32_slowpath)
        /*0bc0*/ 	.word	0x00000000


	//----- nvinfo : EIATTR_FRAME_SIZE
	.align		4
.L_539:
        /*0bc4*/ 	.byte	0x04, 0x11
        /*0bc6*/ 	.short	(.L_541 - .L_540)
	.align		4
.L_540:
        /*0bc8*/ 	.word	index@(_ZN2at6native18elementwise_kernelILi128ELi4EZNS0_15gpu_kernel_implINS0_13BinaryFunctorIN3c108BFloat16ES5_S5_ZZZNS0_17atan2_kernel_cudaERNS_18TensorIteratorBaseEENKUlvE_clEvENKUlvE2_clEvEUlS5_S5_E_EEEEvS7_RKT_EUliE_EEviT1_)
        /*0bcc*/ 	.word	0x00000000


	//----- nvinfo : EIATTR_REGCOUNT
	.align		4
.L_541:
        /*0bd0*/ 	.byte	0x04, 0x2f
        /*0bd2*/ 	.short	(.L_543 - .L_542)
	.align		4
.L_542:
        /*0bd4*/ 	.word	index@(_ZN2at6native29vectorized_elementwise_kernelILi8ENS0_13BinaryFunctorIdddZZZNS0_17hypot_kernel_cudaERNS_18TensorIteratorBaseEENKUlvE_clEvENKUlvE_clEvEUlddE_EESt5arrayIPcLm3EEEEviT0_T1_)
        /*0bd8*/ 	.word	0x00000036


	//----- nvinfo : EIATTR_FRAME_SIZE
	.align		4
.L_543:
        /*0bdc*/ 	.byte	0x04, 0x11
        /*0bde*/ 	.short	(.L_545 - .L_544)
	.align		4
.L_544:
        /*0be0*/ 	.word	index@(_ZN2at6native29vectorized_elementwise_kernelILi8ENS0_13BinaryFunctorIdddZZZNS0_17hypot_kernel_cudaERNS_18TensorIteratorBaseEENKUlvE_clEvENKUlvE_clEvEUlddE_EESt5arrayIPcLm3EEEEviT0_T1_)
        /*0be4*/ 	.word	0x00000000


	//----- nvinfo : EIATTR_REGCOUNT
	.align		4
.L_545:
        /*0be8*/ 	.byte	0x04, 0x2f
        /*0bea*/ 	.short	(.L_547 - .L_546)
	.align		4
.L_546:
        /*0bec*/ 	.word	index@(_ZN2at6native29vectorized_elementwise_kernelILi4ENS0_13BinaryFunctorIdddZZZNS0_17hypot_kernel_cudaERNS_18TensorIteratorBaseEENKUlvE_clEvENKUlvE_clEvEUlddE_EESt5arrayIPcLm3EEEEviT0_T1_)
        /*0bf0*/ 	.word	0x00000036


	//----- nvinfo : EIATTR_FRAME_SIZE
	.align		4
.L_547:
        /*0bf4*/ 	.byte	0x04, 0x11
        /*0bf6*/ 	.short	(.L_549 - .L_548)
	.align		4
.L_548:
        /*0bf8*/ 	.word	index@(_ZN2at6native29vectorized_elementwise_kernelILi4ENS0_13BinaryFunctorIdddZZZNS0_17hypot_kernel_cudaERNS_18TensorIteratorBaseEENKUlvE_clEvENKUlvE_clEvEUlddE_EESt5arrayIPcLm3EEEEviT0_T1_)
        /*0bfc*/ 	.word	0x00000000


	//----- nvinfo : EIATTR_REGCOUNT
	.align		4
.L_549:
        /*0c00*/ 	.byte	0x04, 0x2f
        /*0c02*/ 	.short	(.L_551 - .L_550)
	.align		4
.L_550:
        /*0c04*/ 	.word	index@(_ZN2at6native29vectorized_elementwise_kernelILi2ENS0_13BinaryFunctorIdddZZZNS0_17hypot_kernel_cudaERNS_18TensorIteratorBaseEENKUlvE_clEvENKUlvE_clEvEUlddE_EESt5arrayIPcLm3EEEEviT0_T1_)
        /*0c08*/ 	.word	0x00000038


	//----- nvinfo : EIATTR_FRAME_SIZE
	.align		4
.L_551:
        /*0c0c*/ 	.byte	0x04, 0x11
        /*0c0e*/ 	.short	(.L_553 - .L_552)
	.align		4
.L_552:
        /*0c10*/ 	.word	index@(_ZN2at6native29vectorized_elementwise_kernelILi2ENS0_13BinaryFunctorIdddZZZNS0_17hypot_kernel_cudaERNS_18TensorIteratorBaseEENKUlvE_clEvENKUlvE_clEvEUlddE_EESt5arrayIPcLm3EEEEviT0_T1_)
        /*0c14*/ 	.word	0x00000000


	//----- nvinfo : EIATTR_REGCOUNT
	.align		4
.L_553:
        /*0c18*/ 	.byte	0x04, 0x2f
        /*0c1a*/ 	.short	(.L_555 - .L_554)
	.align		4
.L_554:
        /*0c1c*/ 	.word	index@(_ZN2at6native27unrolled_elementwise_kernelINS0_13BinaryFunctorIdddZZZNS0_17hypot_kernel_cudaERNS_18TensorIteratorBaseEENKUlvE_clEvENKUlvE_clEvEUlddE_EESt5arrayIPcLm3EELi4E23TrivialOffsetCalculatorILi2EjESC_ILi1EjENS0_6memory15LoadWithoutCastENSF_16StoreWithoutCastEEEviT_T0_T2_T3_T4_T5_)
        /*0c20*/ 	.word	0x00000020


	//----- nvinfo : EIATTR_FRAME_SIZE
	.align		4
.L_555:
        /*0c24*/ 	.byte	0x04, 0x11
        /*0c26*/ 	.short	(.L_557 - .L_556)
	.align		4
.L_556:
        /*0c28*/ 	.word	index@(_ZN2at6native27unrolled_elementwise_kernelINS0_13BinaryFunctorIdddZZZNS0_17hypot_kernel_cudaERNS_18TensorIteratorBaseEENKUlvE_clEvENKUlvE_clEvEUlddE_EESt5arrayIPcLm3EELi4E23TrivialOffsetCalculatorILi2EjESC_ILi1EjENS0_6memory15LoadWithoutCastENSF_16StoreWithoutCastEEEviT_T0_T2_T3_T4_T5_)
        /*0c2c*/ 	.word	0x00000000


	//----- nvinfo : EIATTR_REGCOUNT
	.align		4
.L_557:
        /*0c30*/ 	.byte	0x04, 0x2f
        /*0c32*/ 	.short	(.L_559 - .L_558)
	.align		4
.L_558:
        /*0c34*/ 	.word	index@(_ZN2at6native18elementwise_kernelILi128ELi2EZNS0_22gpu_kernel_impl_nocastINS0_13BinaryFunctorIdddZZZNS0_17hypot_kernel_cudaERNS_18TensorIteratorBaseEENKUlvE_clEvENKUlvE_clEvEUlddE_EEEEvS5_RKT_EUliE_EEviT1_)
        /*0c38*/ 	.word	0x00000016


	//----- nvinfo : EIATTR_FRAME_SIZE
	.align		4
.L_559:
        /*0c3c*/ 	.byte	0x04, 0x11
        /*0c3e*/ 	.short	(.L_561 - .L_560)
	.align		4
.L_560:
        /*0c40*/ 	.word	index@(_ZN2at6native18elementwise_kernelILi128ELi2EZNS0_22gpu_kernel_impl_nocastINS0_13BinaryFunctorIdddZZZNS0_17hypot_kernel_cudaERNS_18TensorIteratorBaseEENKUlvE_clEvENKUlvE_clEvEUlddE_EEEEvS5_RKT_EUliE_EEviT1_)
        /*0c44*/ 	.word	0x00000000


	//----- nvinfo : EIATTR_REGCOUNT
	.align		4
.L_561:
        /*0c48*/ 	.byte	0x04, 0x2f
        /*0c4a*/ 	.short	(.L_563 - .L_562)
	.align		4
.L_562:
        /*0c4c*/ 	.word	index@(_ZN2at6native27unrolled_elementwise_kernelINS0_13BinaryFunctorIdddZZZNS0_17hypot_kernel_cudaERNS_18TensorIteratorBaseEENKUlvE_clEvENKUlvE_clEvEUlddE_EESt5arrayIPcLm3EELi4E23TrivialOffsetCalculatorILi2EjESC_ILi1EjENS0_6memory12LoadWithCastILi2EEENSF_13StoreWithCastILi1EEEEEviT_T0_T2_T3_T4_T5_)
        /*0c50*/ 	.word	0x00000028


	//----- nvinfo : EIATTR_FRAME_SIZE
	.align		4
.L_563:
        /*0c54*/ 	.byte	0x04, 0x11
        /*0c56*/ 	.short	(.L_565 - .L_564)
	.align		4
.L_564:
        /*0c58*/ 	.word	index@(_ZN2at6native27unrolled_elementwise_kernelINS0_13BinaryFunctorIdddZZZNS0_17hypot_kernel_cudaERNS_18TensorIteratorBaseEENKUlvE_clEvENKUlvE_clEvEUlddE_EESt5arrayIPcLm3EELi4E23TrivialOffsetCalculatorILi2EjESC_ILi1EjENS0_6memory12LoadWithCastILi2EEENSF_13StoreWithCastILi1EEEEEviT_T0_T2_T3_T4_T5_)
        /*0c5c*/ 	.word	0x00000000


	//----- nvinfo : EIATTR_REGCOUNT
	.align		4
.L_565:
        /*0c60*/ 	.byte	0x04, 0x2f
        /*0c62*/ 	.short	(.L_567 - .L_566)
	.align		4
.L_566:
        /*0c64*/ 	.word	index@(_ZN2at6native18elementwise_kernelILi128ELi4EZNS0_15gpu_kernel_implINS0_13BinaryFunctorIdddZZZNS0_17hypot_kernel_cudaERNS_18TensorIteratorBaseEENKUlvE_clEvENKUlvE_clEvEUlddE_EEEEvS5_RKT_EUliE_EEviT1_)
        /*0c68*/ 	.word	0x0000001a


	//----- nvinfo : EIATTR_FRAME_SIZE
	.align		4
.L_567:
        /*0c6c*/ 	.byte	0x04, 0x11
        /*0c6e*/ 	.short	(.L_569 - .L_568)
	.align		4
.L_568:
        /*0c70*/ 	.word	index@(_ZN2at6native18elementwise_kernelILi128ELi4EZNS0_15gpu_kernel_implINS0_13BinaryFunctorIdddZZZNS0_17hypot_kernel_cudaERNS_18TensorIteratorBaseEENKUlvE_clEvENKUlvE_clEvEUlddE_EEEEvS5_RKT_EUliE_EEviT1_)
        /*0c74*/ 	.word	0x00000000


	//----- nvinfo : EIATTR_REGCOUNT
	.align		4
.L_569:
        /*0c78*/ 	.byte	0x04, 0x2f
        /*0c7a*/ 	.short	(.L_571 - .L_570)
	.align		4
.L_570:
        /*0c7c*/ 	.word	index@(_ZN2at6native29vectorized_elementwise_kernelILi8ENS0_13AUnaryFunctorIdddZZZNS0_17hypot_kernel_cudaERNS_18TensorIteratorBaseEENKUlvE_clEvENKUlvE_clEvEUlddE_EESt5arrayIPcLm2EEEEviT0_T1_)
        /*0c80*/ 	.word	0x00000028


	//----- nvinfo : EIATTR_FRAME_SIZE
	.align		4
.L_571:
        /*0c84*/ 	.byte	0x04, 0x11
        /*0c86*/ 	.short	(.L_573 - .L_572)
	.align		4
.L_572:
        /*0c88*/ 	.word	index@(_ZN2at6native29vectorized_elementwise_kernelILi8ENS0_13AUnaryFunctorIdddZZZNS0_17hypot_kernel_cudaERNS_18TensorIteratorBaseEENKUlvE_clEvENKUlvE_clEvEUlddE_EESt5arrayIPcLm2EEEEviT0_T1_)
        /*0c8c*/ 	.word	0x00000000


	//----- nvinfo : EIATTR_REGCOUNT
	.align		4
.L_573:
        /*0c90*/ 	.byte	0x04, 0x2f
        /*0c92*/ 	.short	(.L_575 - .L_574)
	.align		4
.L_574:
        /*0c94*/ 	.word	index@(_ZN2at6native29vectorized_elementwise_kernelILi4ENS0_13AUnaryFunctorIdddZZZNS0_17hypot_kernel_cudaERNS_18TensorIteratorBaseEENKUlvE_clEvENKUlvE_clEvEUlddE_EESt5arrayIPcLm2EEEEviT0_T1_)
        /*0c98*/ 	.word	0x00000028


	//----- nvinfo : EIATTR_FRAME_SIZE
	.align		4
.L_575:
        /*0c9c*/ 	.byte	0x04, 0x11
        /*0c9e*/ 	.short	(.L_577 - .L_576)
	.align		4
.L_576:
        /*0ca0*/ 	.word	index@(_ZN2at6native29vectorized_elementwise_kernelILi4ENS0_13AUnaryFunctorIdddZZZNS0_17hypot_kernel_cudaERNS_18TensorIteratorBaseEENKUlvE_clEvENKUlvE_clEvEUlddE_EESt5arrayIPcLm2EEEEviT0_T1_)
        /*0ca4*/ 	.word	0x00000000


	//----- nvinfo : EIATTR_REGCOUNT
	.align		4
.L_577:
        /*0ca8*/ 	.byte	0x04, 0x2f
        /*0caa*/ 	.short	(.L_579 - .L_578)
	.align		4
.L_578:
        /*0cac*/ 	.word	index@(_ZN2at6native29vectorized_elementwise_kernelILi2ENS0_13AUnaryFunctorIdddZZZNS0_17hypot_kernel_cudaERNS_18TensorIteratorBaseEENKUlvE_clEvENKUlvE_clEvEUlddE_EESt5arrayIPcLm2EEEEviT0_T1_)
        /*0cb0*/ 	.word	0x00000028


	//----- nvinfo : EIATTR_FRAME_SIZE
	.align		4
.L_579:
        /*0cb4*/ 	.byte	0x04, 0x11
        /*0cb6*/ 	.short	(.L_581 - .L_580)
	.align		4
.L_580:
        /*0cb8*/ 	.word	index@(_ZN2at6native29vectorized_elementwise_kernelILi2ENS0_13AUnaryFunctorIdddZZZNS0_17hypot_kernel_cudaERNS_18TensorIteratorBaseEENKUlvE_clEvENKUlvE_clEvEUlddE_EESt5arrayIPcLm2EEEEviT0_T1_)
        /*0cbc*/ 	.word	0x00000000


	//----- nvinfo : EIATTR_REGCOUNT
	.align		4
.L_581:
        /*0cc0*/ 	.byte	0x04, 0x2f
        /*0cc2*/ 	.short	(.L_583 - .L_582)
	.align		4
.L_582:
        /*0cc4*/ 	.word	index@(_ZN2at6native27unrolled_elementwise_kernelINS0_13AUnaryFunctorIdddZZZNS0_17hypot_kernel_cudaERNS_18TensorIteratorBaseEENKUlvE_clEvENKUlvE_clEvEUlddE_EESt5arrayIPcLm2EELi4E23TrivialOffsetCalculatorILi1EjESD_NS0_6memory15LoadWithoutCastENSE_16StoreWithoutCastEEEviT_T0_T2_T3_T4_T5_)
        /*0cc8*/ 	.word	0x0000001e


	//----- nvinfo : EIATTR_FRAME_SIZE
	.align		4
.L_583:
        /*0ccc*/ 	.byte	0x04, 0x11
        /*0cce*/ 	.short	(.L_585 - .L_584)
	.align		4
.L_584:
        /*0cd0*/ 	.word	index@(_ZN2at6native27unrolled_elementwise_kernelINS0_13AUnaryFunctorIdddZZZNS0_17hypot_kernel_cudaERNS_18TensorIteratorBaseEENKUlvE_clEvENKUlvE_clEvEUlddE_EESt5arrayIPcLm2EELi4E23TrivialOffsetCalculatorILi1EjESD_NS0_6memory15LoadWithoutCastENSE_16StoreWithoutCastEEEviT_T0_T2_T3_T4_T5_)
        /*0cd4*/ 	.word	0x00000000


	//----- nvinfo : EIATTR_REGCOUNT
	.align		4
.L_585:
        /*0cd8*/ 	.byte	0x04, 0x2f
        /*0cda*/ 	.short	(.L_587 - .L_586)
	.align		4
.L_586:
        /*0cdc*/ 	.word	index@(_ZN2at6native18elementwise_kernelILi128ELi2EZNS0_22gpu_kernel_impl_nocastINS0_13AUnaryFunctorIdddZZZNS0_17hypot_kernel_cudaERNS_18TensorIteratorBaseEENKUlvE_clEvENKUlvE_clEvEUlddE_EEEEvS5_RKT_EUliE_EEviT1_)
        /*0ce0*/ 	.word	0x00000018


	//----- nvinfo : EIATTR_FRAME_SIZE
	.align		4
.L_587:
        /*0ce4*/ 	.byte	0x04, 0x11
        /*0ce6*/ 	.short	(.L_589 - .L_588)
	.align		4
.L_588:
        /*0ce8*/ 	.word	index@(_ZN2at6native18elementwise_kernelILi128ELi2EZNS0_22gpu_kernel_impl_nocastINS0_13AUnaryFunctorIdddZZZNS0_17hypot_kernel_cudaERNS_18TensorIteratorBaseEENKUlvE_clEvENKUlvE_clEvEUlddE_EEEEvS5_RKT_EUliE_EEviT1_)
        /*0cec*/ 	.word	0x00000000


	//----- nvinfo : EIATTR_REGCOUNT
	.align		4
.L_589:
        /*0cf0*/ 	.byte	0x04, 0x2f
        /*0cf2*/ 	.short	(.L_591 - .L_590)
	.align		4
.L_590:
        /*0cf4*/ 	.word	index@(_ZN2at6native27unrolled_elementwise_kernelINS0_13AUnaryFunctorIdddZZZNS0_17hypot_kernel_cudaERNS_18TensorIteratorBaseEENKUlvE_clEvENKUlvE_clEvEUlddE_EESt5arrayIPcLm2EELi4E23TrivialOffsetCalculatorILi1EjESD_NS0_6memory12LoadWithCastILi1EEENSE_13StoreWithCastILi1EEEEEviT_T0_T2_T3_T4_T5_)
        /*0cf8*/ 	.word	0x00000022


	//----- nvinfo : EIATTR_FRAME_SIZE
	.align		4
.L_591:
        /*0cfc*/ 	.byte	0x04, 0x11
        /*0cfe*/ 	.short	(.L_593 - .L_592)
	.align		4
.L_592:
        /*0d00*/ 	.word	index@(_ZN2at6native27unrolled_elementwise_kernelINS0_13AUnaryFunctorIdddZZZNS0_17hypot_kernel_cudaERNS_18TensorIteratorBaseEENKUlvE_clEvENKUlvE_clEvEUlddE_EESt5arrayIPcLm2EELi4E23TrivialOffsetCalculatorILi1EjESD_NS0_6memory12LoadWithCastILi1EEENSE_13StoreWithCastILi1EEEEEviT_T0_T2_T3_T4_T5_)
        /*0d04*/ 	.word	0x00000000


	//----- nvinfo : EIATTR_REGCOUNT
	.align		4
.L_593:
        /*0d08*/ 	.byte	0x04, 0x2f
        /*0d0a*/ 	.short	(.L_595 - .L_594)
	.align		4
.L_594:
        /*0d0c*/ 	.word	index@(_ZN2at6native18elementwise_kernelILi128ELi4EZNS0_15gpu_kernel_implINS0_13AUnaryFunctorIdddZZZNS0_17hypot_kernel_cudaERNS_18TensorIteratorBaseEENKUlvE_clEvENKUlvE_clEvEUlddE_EEEEvS5_RKT_EUliE_EEviT1_)
        /*0d10*/ 	.word	0x00000018


	//----- nvinfo : EIATTR_FRAME_SIZE
	.align		4
.L_595:
        /*0d14*/ 	.byte	0x04, 0x11
        /*0d16*/ 	.short	(.L_597 - .L_596)
	.align		4
.L_596:
        /*0d18*/ 	.word	index@(_ZN2at6native18elementwise_kernelILi128ELi4EZNS0_15gpu_kernel_implINS0_13AUnaryFunctorIdddZZZNS0_17hypot_kernel_cudaERNS_18TensorIteratorBaseEENKUlvE_clEvENKUlvE_clEvEUlddE_EEEEvS5_RKT_EUliE_EEviT1_)
        /*0d1c*/ 	.word	0x00000000


	//----- nvinfo : EIATTR_REGCOUNT
	.align		4
.L_597:
        /*0d20*/ 	.byte	0x04, 0x2f
        /*0d22*/ 	.short	(.L_599 - .L_598)
	.align		4
.L_598:
        /*0d24*/ 	.word	index@(_ZN2at6native29vectorized_elementwise_kernelILi8ENS0_13BinaryFunctorIfffZZZNS0_17hypot_kernel_cudaERNS_18TensorIteratorBaseEENKUlvE_clEvENKUlvE0_clEvEUlffE_EESt5arrayIPcLm3EEEEviT0_T1_)
        /*0d28*/ 	.word	0x0000001f


	//----- nvinfo : EIATTR_FRAME_SIZE
	.align		4
.L_599:
        /*0d2c*/ 	.byte	0x04, 0x11
        /*0d2e*/ 	.short	(.L_601 - .L_600)
	.align		4
.L_600:
        /*0d30*/ 	.word	index@(_ZN2at6native29vectorized_elementwise_kernelILi8ENS0_13BinaryFunctorIfffZZZNS0_17hypot_kernel_cudaERNS_18TensorIteratorBaseEENKUlvE_clEvENKUlvE0_clEvEUlffE_EESt5arrayIPcLm3EEEEviT0_T1_)
        /*0d34*/ 	.word	0x00000000


	//----- nvinfo : EIATTR_REGCOUNT
	.align		4
.L_601:
        /*0d38*/ 	.byte	0x04, 0x2f
        /*0d3a*/ 	.short	(.L_603 - .L_602)
	.align		4
.L_602:
        /*0d3c*/ 	.word	index@(_ZN2at6native29vectorized_elementwise_kernelILi4ENS0_13BinaryFunctorIfffZZZNS0_17hypot_kernel_cudaERNS_18TensorIteratorBaseEENKUlvE_clEvENKUlvE0_clEvEUlffE_EESt5arrayIPcLm3EEEEviT0_T1_)
        /*0d40*/ 	.word	0x0000001f


	//----- nvinfo : EIATTR_FRAME_SIZE
	.align		4
.L_603:
        /*0d44*/ 	.byte	0x04, 0x11
        /*0d46*/ 	.short	(.L_605 - .L_604)
	.align		4
.L_604:
        /*0d48*/ 	.word	index@(_ZN2at6native29vectorized_elementwise_kernelILi4ENS0_13BinaryFunctorIfffZZZNS0_17hypot_kernel_cudaERNS_18TensorIteratorBaseEENKUlvE_clEvENKUlvE0_clEvEUlffE_EESt5arrayIPcLm3EEEEviT0_T1_)
        /*0d4c*/ 	.word	0x00000000


	//----- nvinfo : EIATTR_REGCOUNT
	.align		4
.L_605:
        /*0d50*/ 	.byte	0x04, 0x2f
        /*0d52*/ 	.short	(.L_607 - .L_606)
	.align		4
.L_606:
        /*0d54*/ 	.word	index@(_ZN2at6native29vectorized_elementwise_kernelILi2ENS0_13BinaryFunctorIfffZZZNS0_17hypot_kernel_cudaERNS_18TensorIteratorBaseEENKUlvE_clEvENKUlvE0_clEvEUlffE_EESt5arrayIPcLm3EEEEviT0_T1_)
        /*0d58*/ 	.word	0x0000001f


	//----- nvinfo : EIATTR_FRAME_SIZE
	.align		4
.L_607:
        /*0d5c*/ 	.byte	0x04, 0x11
        /*0d5e*/ 	.short	(.L_609 - .L_608)
	.align		4
.L_608:
        /*0d60*/ 	.word	index@(_ZN2at6native29vectorized_elementwise_kernelILi2ENS0_13BinaryFunctorIfffZZZNS0_17hypot_kernel_cudaERNS_18TensorIteratorBaseEENKUlvE_clEvENKUlvE0_clEvEUlffE_EESt5arrayIPcLm3EEEEviT0_T1_)
        /*0d64*/ 	.word	0x00000000


	//----- nvinfo : EIATTR_REGCOUNT
	.align		4
.L_609:
        /*0d68*/ 	.byte	0x04, 0x2f
        /*0d6a*/ 	.short	(.L_611 - .L_610)
	.align		4
.L_610:
        /*0d6c*/ 	.word	index@(_ZN2at6native27unrolled_elementwise_kernelINS0_13BinaryFunctorIfffZZZNS0_17hypot_kernel_cudaERNS_18TensorIteratorBaseEENKUlvE_clEvENKUlvE0_clEvEUlffE_EESt5arrayIPcLm3EELi4E23TrivialOffsetCalculatorILi2EjESC_ILi1EjENS0_6memory15LoadWithoutCastENSF_16StoreWithoutCastEEEviT_T0_T2_T3_T4_T5_)
        /*0d70*/ 	.word	0x0000001c


	//----- nvinfo : EIATTR_FRAME_SIZE
	.align		4
.L_611:
        /*0d74*/ 	.byte	0x04, 0x11
        /*0d76*/ 	.short	(.L_613 - .L_612)
	.align		4
.L_612:
        /*0d78*/ 	.word	index@(_ZN2at6native27unrolled_elementwise_kernelINS0_13BinaryFunctorIfffZZZNS0_17hypot_kernel_cudaERNS_18TensorIteratorBaseEENKUlvE_clEvENKUlvE0_clEvEUlffE_EESt5arrayIPcLm3EELi4E23TrivialOffsetCalculatorILi2EjESC_ILi1EjENS0_6memory15LoadWithoutCastENSF_16StoreWithoutCastEEEviT_T0_T2_T3_T4_T5_)
        /*0d7c*/ 	.word	0x00000000


	//----- nvinfo : EIATTR_REGCOUNT
	.align		4
.L_613:
        /*0d80*/ 	.byte	0x04, 0x2f
        /*0d82*/ 	.short	(.L_615 - .L_614)
	.align		4
.L_614:
        /*0d84*/ 	.word	index@(_ZN2at6native18elementwise_kernelILi128ELi2EZNS0_22gpu_kernel_impl_nocastINS0_13BinaryFunctorIfffZZZNS0_17hypot_kernel_cudaERNS_18TensorIteratorBaseEENKUlvE_clEvENKUlvE0_clEvEUlffE_EEEEvS5_RKT_EUliE_EEviT1_)
        /*0d88*/ 	.word	0x00000014


	//----- nvinfo : EIATTR_FRAME_SIZE
	.align		4
.L_615:
        /*0d8c*/ 	.byte	0x04, 0x11
        /*0d8e*/ 	.short	(.L_617 - .L_616)
	.align		4
.L_616:
        /*0d90*/ 	.word	index@(_ZN2at6native18elementwise_kernelILi128ELi2EZNS0_22gpu_kernel_impl_nocastINS0_13BinaryFunctorIfffZZZNS0_17hypot_kernel_cudaERNS_18TensorIteratorBaseEENKUlvE_clEvENKUlvE0_clEvEUlffE_EEEEvS5_RKT_EUliE_EEviT1_)
        /*0d94*/ 	.word	0x00000000


	//----- nvinfo : EIATTR_REGCOUNT
	.align		4
.L_617:
        /*0d98*/ 	.byte	0x04, 0x2f
        /*0d9a*/ 	.short	(.L_619 - .L_618)
	.align		4
.L_618:
        /*0d9c*/ 	.word	index@(_ZN2at6native27unrolled_elementwise_kernelINS0_13BinaryFunctorIfffZZZNS0_17hypot_kernel_cudaERNS_18TensorIteratorBaseEENKUlvE_clEvENKUlvE0_clEvEUlffE_EESt5arrayIPcLm3EELi4E23TrivialOffsetCalculatorILi2EjESC_ILi1EjENS0_6memory12LoadWithCastILi2EEENSF_13StoreWithCastILi1EEEEEviT_T0_T2_T3_T4_T5_)
        /*0da0*/ 	.word	0x00000020


	//----- nvinfo : EIATTR_FRAME_SIZE
	.align		4
.L_619:
        /*0da4*/ 	.byte	0x04, 0x11
        /*0da6*/ 	.short	(.L_621 - .L_620)
	.align		4
.L_620:
        /*0da8*/ 	.word	index@(_ZN2at6native27unrolled_elementwise_kernelINS0_13BinaryFunctorIfffZZZNS0_17hypot_kernel_cudaERNS_18TensorIteratorBaseEENKUlvE_clEvENKUlvE0_clEvEUlffE_EESt5arrayIPcLm3EELi4E23TrivialOffsetCalculatorILi2EjESC_ILi1EjENS0_6memory12LoadWithCastILi2EEENSF_13StoreWithCastILi1EEEEEviT_T0_T2_T3_T4_T5_)
        /*0dac*/ 	.word	0x00000000


	//----- nvinfo : EIATTR_REGCOUNT
	.align		4
.L_621:
        /*0db0*/ 	.byte	0x04, 0x2f
        /*0db2*/ 	.short	(.L_623 - .L_622)
	.align		4
.L_622:
        /*0db4*/ 	.word	index@(_ZN2at6native18elementwise_kernelILi128ELi4EZNS0_15gpu_kernel_implINS0_13BinaryFunctorIfffZZZNS0_17hypot_kernel_cudaERNS_18TensorIteratorBaseEENKUlvE_clEvENKUlvE0_clEvEUlffE_EEEEvS5_RKT_EUliE_EEviT1_)
        /*0db8*/ 	.word	0x00000018


	//----- nvinfo : EIATTR_FRAME_SIZE
	.align		4
.L_623:
        /*0dbc*/ 	.byte	0x04, 0x11
        /*0dbe*/ 	.short	(.L_625 - .L_624)
	.align		4
.L_624:
        /*0dc0*/ 	.word	index@(_ZN2at6native18elementwise_kernelILi128ELi4EZNS0_15gpu_kernel_implINS0_13BinaryFunctorIfffZZZNS0_17hypot_kernel_cudaERNS_18TensorIteratorBaseEENKUlvE_clEvENKUlvE0_clEvEUlffE_EEEEvS5_RKT_EUliE_EEviT1_)
        /*0dc4*/ 	.word	0x00000000


	//----- nvinfo : EIATTR_REGCOUNT
	.align		4
.L_625:
        /*0dc8*/ 	.byte	0x04, 0x2f
        /*0dca*/ 	.short	(.L_627 - .L_626)
	.align		4
.L_626:
        /*0dcc*/ 	.word	index@(_ZN2at6native29vectorized_elementwise_kernelILi8ENS0_13AUnaryFunctorIfffZZZNS0_17hypot_kernel_cudaERNS_18TensorIteratorBaseEENKUlvE_clEvENKUlvE0_clEvEUlffE_EESt5arrayIPcLm2EEEEviT0_T1_)
        /*0dd0*/ 	.word	0x0000001f


	//----- nvinfo : EIATTR_FRAME_SIZE
	.align		4
.L_627:
        /*0dd4*/ 	.byte	0x04, 0x11
        /*0dd6*/ 	.short	(.L_629 - .L_628)
	.align		4
.L_628:
        /*0dd8*/ 	.word	index@(_ZN2at6native29vectorized_elementwise_kernelILi8ENS0_13AUnaryFunctorIfffZZZNS0_17hypot_kernel_cudaERNS_18TensorIteratorBaseEENKUlvE_clEvENKUlvE0_clEvEUlffE_EESt5arrayIPcLm2EEEEviT0_T1_)
        /*0ddc*/ 	.word	0x00000000


	//----- nvinfo : EIATTR_REGCOUNT
	.align		4
.L_629:
        /*0de0*/ 	.byte	0x04, 0x2f
        /*0de2*/ 	.short	(.L_631 - .L_630)
	.align		4
.L_630:
        /*0de4*/ 	.word	index@(_ZN2at6native29vectorized_elementwise_kernelILi4ENS0_13AUnaryFunctorIfffZZZNS0_17hypot_kernel_cudaERNS_18TensorIteratorBaseEENKUlvE_clEvENKUlvE0_clEvEUlffE_EESt5arrayIPcLm2EEEEviT0_T1_)
        /*0de8*/ 	.word	0x0000001e


	//----- nvinfo : EIATTR_FRAME_SIZE
	.align		4
.L_631:
        /*0dec*/ 	.byte	0x04, 0x11
        /*0dee*/ 	.short	(.L_633 - .L_632)
	.align		4
.L_632:
        /*0df0*/ 	.word	index@(_ZN2at6native29vectorized_elementwise_kernelILi4ENS0_13AUnaryFunctorIfffZZZNS0_17hypot_kernel_cudaERNS_18TensorIteratorBaseEENKUlvE_clEvENKUlvE0_clEvEUlffE_EESt5arrayIPcLm2EEEEviT0_T1_)
        /*0df4*/ 	.word	0x00000000


	//----- nvinfo : EIATTR_REGCOUNT
	.align		4
.L_633:
        /*0df8*/ 	.byte	0x04, 0x2f
        /*0dfa*/ 	.short	(.L_635 - .L_634)
	.align		4
.L_634:
        /*0dfc*/ 	.word	index@(_ZN2at6native29vectorized_elementwise_kernelILi2ENS0_13AUnaryFunctorIfffZZZNS0_17hypot_kernel_cudaERNS_18TensorIteratorBaseEENKUlvE_clEvENKUlvE0_clEvEUlffE_EESt5arrayIPcLm2EEEEviT0_T1_)
        /*0e00*/ 	.word	0x0000001f


	//----- nvinfo : EIATTR_FRAME_SIZE
	.align		4
.L_635:
        /*0e04*/ 	.byte	0x04, 0x11
        /*0e06*/ 	.short	(.L_637 - .L_636)
	.align		4
.L_636:
        /*0e08*/ 	.word	index@(_ZN2at6native29vectorized_elementwise_kernelILi2ENS0_13AUnaryFunctorIfffZZZNS0_17hypot_kernel_cudaERNS_18TensorIteratorBaseEENKUlvE_clEvENKUlvE0_clEvEUlffE_EESt5arrayIPcLm2EEEEviT0_T1_)
        /*0e0c*/ 	.word	0x00000000


	//----- nvinfo : EIATTR_REGCOUNT
	.align		4
.L_637:
        /*0e10*/ 	.byte	0x04, 0x2f
        /*0e12*/ 	.short	(.L_639 - .L_638)
	.align		4
.L_638:
        /*0e14*/ 	.word	index@(_ZN2at6native27unrolled_elementwise_kernelINS0_13AUnaryFunctorIfffZZZNS0_17hypot_kernel_cudaERNS_18TensorIteratorBaseEENKUlvE_clEvENKUlvE0_clEvEUlffE_EESt5arrayIPcLm2EELi4E23TrivialOffsetCalculatorILi1EjESD_NS0_6memory15LoadWithoutCastENSE_16StoreWithoutCastEEEviT_T0_T2_T3_T4_T5_)
        /*0e18*/ 	.word	0x00000016


	//----- nvinfo : EIATTR_FRAME_SIZE
	.align		4
.L_639:
        /*0e1c*/ 	.byte	0x04, 0x11
        /*0e1e*/ 	.short	(.L_641 - .L_640)
	.align		4
.L_640:
        /*0e20*/ 	.word	index@(_ZN2at6native27unrolled_elementwise_kernelINS0_13AUnaryFunctorIfffZZZNS0_17hypot_kernel_cudaERNS_18TensorIteratorBaseEENKUlvE_clEvENKUlvE0_clEvEUlffE_EESt5arrayIPcLm2EELi4E23TrivialOffsetCalculatorILi1EjESD_NS0_6memory15LoadWithoutCastENSE_16StoreWithoutCastEEEviT_T0_T2_T3_T4_T5_)
        /*0e24*/ 	.word	0x00000000


	//----- nvinfo : EIATTR_REGCOUNT
	.align		4
.L_641:
        /*0e28*/ 	.byte	0x04, 0x2f
        /*0e2a*/ 	.short	(.L_643 - .L_642)
	.align		4
.L_642:
        /*0e2c*/ 	.word	index@(_ZN2at6native18elementwise_kernelILi128ELi2EZNS0_22gpu_kernel_impl_nocastINS0_13AUnaryFunctorIfffZZZNS0_17hypot_kernel_cudaERNS_18TensorIteratorBaseEENKUlvE_clEvENKUlvE0_clEvEUlffE_EEEEvS5_RKT_EUliE_EEviT1_)
        /*0e30*/ 	.word	0x00000014


	//----- nvinfo : EIATTR_FRAME_SIZE
	.align		4
.L_643:
        /*0e34*/ 	.byte	0x04, 0x11
        /*0e36*/ 	.short	(.L_645 - .L_644)
	.align		4
.L_644:
        /*0e38*/ 	.word	index@(_ZN2at6native18elementwise_kernelILi128ELi2EZNS0_22gpu_kernel_impl_nocastINS0_13AUnaryFunctorIfffZZZNS0_17hypot_kernel_cudaERNS_18TensorIteratorBaseEENKUlvE_clEvENKUlvE0_clEvEUlffE_EEEEvS5_RKT_EUliE_EEviT1_)
        /*0e3c*/ 	.word	0x00000000


	//----- nvinfo : EIATTR_REGCOUNT
	.align		4
.L_645:
        /*0e40*/ 	.byte	0x04, 0x2f
        /*0e42*/ 	.short	(.L_647 - .L_646)
	.align		4
.L_646:
        /*0e44*/ 	.word	index@(_ZN2at6native27unrolled_elementwise_kernelINS0_13AUnaryFunctorIfffZZZNS0_17hypot_kernel_cudaERNS_18TensorIteratorBaseEENKUlvE_clEvENKUlvE0_clEvEUlffE_EESt5arrayIPcLm2EELi4E23TrivialOffsetCalculatorILi1EjESD_NS0_6memory12LoadWithCastILi1EEENSE_13StoreWithCastILi1EEEEEviT_T0_T2_T3_T4_T5_)
        /*0e48*/ 	.word	0x0000001d


	//----- nvinfo : EIATTR_FRAME_SIZE
	.align		4
.L_647:
        /*0e4c*/ 	.byte	0x04, 0x11
        /*0e4e*/ 	.short	(.L_649 - .L_648)
	.align		4
.L_648:
        /*0e50*/ 	.word	index@(_ZN2at6native27unrolled_elementwise_kernelINS0_13AUnaryFunctorIfffZZZNS0_17hypot_kernel_cudaERNS_18TensorIteratorBaseEENKUlvE_clEvENKUlvE0_clEvEUlffE_EESt5arrayIPcLm2EELi4E23TrivialOffsetCalculatorILi1EjESD_NS0_6memory12LoadWithCastILi1EEENSE_13StoreWithCastILi1EEEEEviT_T0_T2_T3_T4_T5_)
        /*0e54*/ 	.word	0x00000000


	//----- nvinfo : EIATTR_REGCOUNT
	.align		4
.L_649:
        /*0e58*/ 	.byte	0x04, 0x2f
        /*0e5a*/ 	.short	(.L_651 - .L_650)
	.align		4
.L_650:
        /*0e5c*/ 	.word	index@(_ZN2at6native18elementwise_kernelILi128ELi4EZNS0_15gpu_kernel_implINS0_13AUnaryFunctorIfffZZZNS0_17hypot_kernel_cudaERNS_18TensorIteratorBaseEENKUlvE_clEvENKUlvE0_clEvEUlffE_EEEEvS5_RKT_EUliE_EEviT1_)
        /*0e60*/ 	.word	0x00000018


	//----- nvinfo : EIATTR_FRAME_SIZE
	.align		4
.L_651:
        /*0e64*/ 	.byte	0x04, 0x11
        /*0e66*/ 	.short	(.L_653 - .L_652)
	.align		4
.L_652:
        /*0e68*/ 	.word	index@(_ZN2at6native18elementwise_kernelILi128ELi4EZNS0_15gpu_kernel_implINS0_13AUnaryFunctorIfffZZZNS0_17hypot_kernel_cudaERNS_18TensorIteratorBaseEENKUlvE_clEvENKUlvE0_clEvEUlffE_EEEEvS5_RKT_EUliE_EEviT1_)
        /*0e6c*/ 	.word	0x00000000


	//----- nvinfo : EIATTR_REGCOUNT
	.align		4
.L_653:
        /*0e70*/ 	.byte	0x04, 0x2f
        /*0e72*/ 	.short	(.L_655 - .L_654)
	.align		4
.L_654:
        /*0e74*/ 	.word	index@(_ZN2at6native29vectorized_elementwise_kernelILi8ENS0_13BinaryFunctorIN3c104HalfES4_S4_ZZZNS0_17hypot_kernel_cudaERNS_18TensorIteratorBaseEENKUlvE_clEvENKUlvE1_clEvEUlS4_S4_E_EESt5arrayIPcLm3EEEEviT0_T1_)
        /*0e78*/ 	.word	0x00000020


	//----- nvinfo : EIATTR_FRAME_SIZE
	.align		4
.L_655:
        /*0e7c*/ 	.byte	0x04, 0x11
        /*0e7e*/ 	.short	(.L_657 - .L_656)
	.align		4
.L_656:
        /*0e80*/ 	.word	index@(_ZN2at6native29vectorized_elementwise_kernelILi8ENS0_13BinaryFunctorIN3c104HalfES4_S4_ZZZNS0_17hypot_kernel_cudaERNS_18TensorIteratorBaseEENKUlvE_clEvENKUlvE1_clEvEUlS4_S4_E_EESt5arrayIPcLm3EEEEviT0_T1_)
        /*0e84*/ 	.word	0x00000000


	//----- nvinfo : EIATTR_REGCOUNT
	.align		4
.L_657:
        /*0e88*/ 	.byte	0x04, 0x2f
        /*0e8a*/ 	.short	(.L_659 - .L_658)
	.align		4
.L_658:
        /*0e8c*/ 	.word	index@(_ZN2at6native29vectorized_elementwise_kernelILi4ENS0_13BinaryFunctorIN3c104HalfES4_S4_ZZZNS0_17hypot_kernel_cudaERNS_18TensorIteratorBaseEENKUlvE_clEvENKUlvE1_clEvEUlS4_S4_E_EESt5arrayIPcLm3EEEEviT0_T1_)
        /*0e90*/ 	.word	0x00000020


	//----- nvinfo : EIATTR_FRAME_SIZE
	.align		4
.L_659:
        /*0e94*/ 	.byte	0x04, 0x11
        /*0e96*/ 	.short	(.L_661 - .L_660)
	.align		4
.L_660:
        /*0e98*/ 	.word	index@(_ZN2at6native29vectorized_elementwise_kernelILi4ENS0_13BinaryFunctorIN3c104HalfES4_S4_ZZZNS0_17hypot_kernel_cudaERNS_18TensorIteratorBaseEENKUlvE_clEvENKUlvE1_clEvEUlS4_S4_E_EESt5arrayIPcLm3EEEEviT0_T1_)
        /*0e9c*/ 	.word	0x00000000


	//----- nvinfo : EIATTR_REGCOUNT
	.align		4
.L_661:
        /*0ea0*/ 	.byte	0x04, 0x2f
        /*0ea2*/ 	.short	(.L_663 - .L_662)
	.align		4
.L_662:
        /*0ea4*/ 	.word	index@(_ZN2at6native29vectorized_elementwise_kernelILi2ENS0_13BinaryFunctorIN3c104HalfES4_S4_ZZZNS0_17hypot_kernel_cudaERNS_18TensorIteratorBaseEENKUlvE_clEvENKUlvE1_clEvEUlS4_S4_E_EESt5arrayIPcLm3EEEEviT0_T1_)
        /*0ea8*/ 	.word	0x00000020


	//----- nvinfo : EIATTR_FRAME_SIZE
	.align		4
.L_663:
        /*0eac*/ 	.byte	0x04, 0x11
        /*0eae*/ 	.short	(.L_665 - .L_664)
	.align		4
.L_664:
        /*0eb0*/ 	.word	index@(_ZN2at6native29vectorized_elementwise_kernelILi2ENS0_13BinaryFunctorIN3c104HalfES4_S4_ZZZNS0_17hypot_kernel_cudaERNS_18TensorIteratorBaseEENKUlvE_clEvENKUlvE1_clEvEUlS4_S4_E_EESt5arrayIPcLm3EEEEviT0_T1_)
        /*0eb4*/ 	.word	0x00000000


	//----- nvinfo : EIATTR_REGCOUNT
	.align		4
.L_665:
        /*0eb8*/ 	.byte	0x04, 0x2f
        /*0eba*/ 	.short	(.L_667 - .L_666)
	.align		4
.L_666:
        /*0ebc*/ 	.word	index@(_ZN2at6native27unrolled_elementwise_kernelINS0_13BinaryFunctorIN3c104HalfES4_S4_ZZZNS0_17hypot_kernel_cudaERNS_18TensorIteratorBaseEENKUlvE_clEvENKUlvE1_clEvEUlS4_S4_E_EESt5arrayIPcLm3EELi4E23TrivialOffsetCalculatorILi2EjESE_ILi1EjENS0_6memory15LoadWithoutCastENSH_16StoreWithoutCastEEEviT_T0_T2_T3_T4_T5_)
        /*0ec0*/ 	.word	0x0000001c


	//----- nvinfo : EIATTR_FRAME_SIZE
	.align		4
.L_667:
        /*0ec4*/ 	.byte	0x04, 0x11
        /*0ec6*/ 	.short	(.L_669 - .L_668)
	.align		4
.L_668:
        /*0ec8*/ 	.word	index@(_ZN2at6native27unrolled_elementwise_kernelINS0_13BinaryFunctorIN3c104HalfES4_S4_ZZZNS0_17hypot_kernel_cudaERNS_18TensorIteratorBaseEENKUlvE_clEvENKUlvE1_clEvEUlS4_S4_E_EESt5arrayIPcLm3EELi4E23TrivialOffsetCalculatorILi2EjESE_ILi1EjENS0_6memory15LoadWithoutCastENSH_16StoreWithoutCastEEEviT_T0_T2_T3_T4_T5_)
        /*0ecc*/ 	.word	0x00000000


	//----- nvinfo : EIATTR_REGCOUNT
	.align		4
.L_669:
        /*0ed0*/ 	.byte	0x04, 0x2f
        /*0ed2*/ 	.short	(.L_671 - .L_670)
	.align		4
.L_670:
        /*0ed4*/ 	.word	index@(_ZN2at6native18elementwise_kernelILi128ELi4EZNS0_22gpu_kernel_impl_nocastINS0_13BinaryFunctorIN3c104HalfES5_S5_ZZZNS0_17hypot_kernel_cudaERNS_18TensorIteratorBaseEENKUlvE_clEvENKUlvE1_clEvEUlS5_S5_E_EEEEvS7_RKT_EUliE_EEviT1_)
        /*0ed8*/ 	.word	0x00000014


	//----- nvinfo : EIATTR_FRAME_SIZE
	.align		4
.L_671:
        /*0edc*/ 	.byte	0x04, 0x11
        /*0ede*/ 	.short	(.L_673 - .L_672)
	.align		4
.L_672:
        /*0ee0*/ 	.word	index@(_ZN2at6native18elementwise_kernelILi128ELi4EZNS0_22gpu_kernel_impl_nocastINS0_13BinaryFunctorIN3c104HalfES5_S5_ZZZNS0_17hypot_kernel_cudaERNS_18TensorIteratorBaseEENKUlvE_clEvENKUlvE1_clEvEUlS5_S5_E_EEEEvS7_RKT_EUliE_EEviT1_)
        /*0ee4*/ 	.word	0x00000000


	//----- nvinfo : EIATTR_REGCOUNT
	.align		4
.L_673:
        /*0ee8*/ 	.byte	0x04, 0x2f
        /*0eea*/ 	.short	(.L_675 - .L_674)
	.align		4
.L_674:
        /*0eec*/ 	.word	index@(_ZN2at6native27unrolled_elementwise_kernelINS0_13BinaryFunctorIN3c104HalfES4_S4_ZZZNS0_17hypot_kernel_cudaERNS_18TensorIteratorBaseEENKUlvE_clEvENKUlvE1_clEvEUlS4_S4_E_EESt5arrayIPcLm3EELi4E23TrivialOffsetCalculatorILi2EjESE_ILi1EjENS0_6memory12LoadWithCastILi2EEENSH_13StoreWithCastILi1EEEEEviT_T0_T2_T3_T4_T5_)
        /*0ef0*/ 	.word	0x0000001f


	//----- nvinfo : EIATTR_FRAME_SIZE
	.align		4
.L_675:
        /*0ef4*/ 	.byte	0x04, 0x11
        /*0ef6*/ 	.short	(.L_677 - .L_676)
	.align		4
.L_676:
        /*0ef8*/ 	.word	index@(_ZN2at6native27unrolled_elementwise_kernelINS0_13BinaryFunctorIN3c104HalfES4_S4_ZZZNS0_17hypot_kernel_cudaERNS_18TensorIteratorBaseEENKUlvE_clEvENKUlvE1_clEvEUlS4_S4_E_EESt5arrayIPcLm3EELi4E23TrivialOffsetCalculatorILi2EjESE_ILi1EjENS0_6memory12LoadWithCastILi2EEENSH_13StoreWithCastILi1EEEEEviT_T0_T2_T3_T4_T5_)
        /*0efc*/ 	.word	0x00000000


	//----- nvinfo : EIATTR_REGCOUNT
	.align		4
.L_677:
        /*0f00*/ 	.byte	0x04, 0x2f
        /*0f02*/ 	.short	(.L_679 - .L_678)
	.align		4
.L_678:
        /*0f04*/ 	.word	index@(_ZN2at6native18elementwise_kernelILi128ELi4EZNS0_15gpu_kernel_implINS0_13BinaryFunctorIN3c104HalfES5_S5_ZZZNS0_17hypot_kernel_cudaERNS_18TensorIteratorBaseEENKUlvE_clEvENKUlvE1_clEvEUlS5_S5_E_EEEEvS7_RKT_EUliE_EEviT1_)
        /*0f08*/ 	.word	0x00000018


	//----- nvinfo : EIATTR_FRAME_SIZE
	.align		4
.L_679:
        /*0f0c*/ 	.byte	0x04, 0x11
        /*0f0e*/ 	.short	(.L_681 - .L_680)
	.align		4
.L_680:
        /*0f10*/ 	.word	index@(_ZN2at6native18elementwise_kernelILi128ELi4EZNS0_15gpu_kernel_implINS0_13BinaryFunctorIN3c104HalfES5_S5_ZZZNS0_17hypot_kernel_cudaERNS_18TensorIteratorBaseEENKUlvE_clEvENKUlvE1_clEvEUlS5_S5_E_EEEEvS7_RKT_EUliE_EEviT1_)
        /*0f14*/ 	.word	0x00000000


	//----- nvinfo : EIATTR_REGCOUNT
	.align		4
.L_681:
        /*0f18*/ 	.byte	0x04, 0x2f
        /*0f1a*/ 	.short	(.L_683 - .L_682)
	.align		4
.L_682:
        /*0f1c*/ 	.word	index@(_ZN2at6native29vectorized_elementwise_kernelILi8ENS0_13AUnaryFunctorIN3c104HalfES4_S4_ZZZNS0_17hypot_kernel_cudaERNS_18TensorIteratorBaseEENKUlvE_clEvENKUlvE1_clEvEUlS4_S4_E_EESt5arrayIPcLm2EEEEviT0_T1_)
        /*0f20*/ 	.word	0x00000020


	//----- nvinfo : EIATTR_FRAME_SIZE
	.align		4
.L_683:
        /*0f24*/ 	.byte	0x04, 0x11
        /*0f26*/ 	.short	(.L_685 - .L_684)
	.align		4
.L_684:
        /*0f28*/ 	.word	index@(_ZN2at6native29vectorized_elementwise_kernelILi8ENS0_13AUnaryFunctorIN3c104HalfES4_S4_ZZZNS0_17hypot_kernel_cudaERNS_18TensorIteratorBaseEENKUlvE_clEvENKUlvE1_clEvEUlS4_S4_E_EESt5arrayIPcLm2EEEEviT0_T1_)
        /*0f2c*/ 	.word	0x00000000


	//----- nvinfo : EIATTR_REGCOUNT
	.align		4
.L_685:
        /*0f30*/ 	.byte	0x04, 0x2f
        /*0f32*/ 	.short	(.L_687 - .L_686)
	.align		4
.L_686:
        /*0f34*/ 	.word	index@(_ZN2at6native29vectorized_elementwise_kernelILi4ENS0_13AUnaryFunctorIN3c104HalfES4_S4_ZZZNS0_17hypot_kernel_cudaERNS_18TensorIteratorBaseEENKUlvE_clEvENKUlvE1_clEvEUlS4_S4_E_EESt5arrayIPcLm2EEEEviT0_T1_)
        /*0f38*/ 	.word	0x00000020


	//----- nvinfo : EIATTR_FRAME_SIZE
	.align		4
.L_687:
        /*0f3c*/ 	.byte	0x04, 0x11
        /*0f3e*/ 	.short	(.L_689 - .L_688)
	.align		4
.L_688:
        /*0f40*/ 	.word	index@(_ZN2at6native29vectorized_elementwise_kernelILi4ENS0_13AUnaryFunctorIN3c104HalfES4_S4_ZZZNS0_17hypot_kernel_cudaERNS_18TensorIteratorBaseEENKUlvE_clEvENKUlvE1_clEvEUlS4_S4_E_EESt5arrayIPcLm2EEEEviT0_T1_)
        /*0f44*/ 	.word	0x00000000


	//----- nvinfo : EIATTR_REGCOUNT
	.align		4
.L_689:
        /*0f48*/ 	.byte	0x04, 0x2f
        /*0f4a*/ 	.short	(.L_691 - .L_690)
	.align		4
.L_690:
        /*0f4c*/ 	.word	index@(_ZN2at6native29vectorized_elementwise_kernelILi2ENS0_13AUnaryFunctorIN3c104HalfES4_S4_ZZZNS0_17hypot_kernel_cudaERNS_18TensorIteratorBaseEENKUlvE_clEvENKUlvE1_clEvEUlS4_S4_E_EESt5arrayIPcLm2EEEEviT0_T1_)
        /*0f50*/ 	.word	0x00000020


	//----- nvinfo : EIATTR_FRAME_SIZE
	.align		4
.L_691:
        /*0f54*/ 	.byte	0x04, 0x11
        /*0f56*/ 	.short	(.L_693 - .L_692)
	.align		4
.L_692:
        /*0f58*/ 	.word	index@(_ZN2at6native29vectorized_elementwise_kernelILi2ENS0_13AUnaryFunctorIN3c104HalfES4_S4_ZZZNS0_17hypot_kernel_cudaERNS_18TensorIteratorBaseEENKUlvE_clEvENKUlvE1_clEvEUlS4_S4_E_EESt5arrayIPcLm2EEEEviT0_T1_)
        /*0f5c*/ 	.word	0x00000000


	//----- nvinfo : EIATTR_REGCOUNT
	.align		4
.L_693:
        /*0f60*/ 	.byte	0x04, 0x2f
        /*0f62*/ 	.short	(.L_695 - .L_694)
	.align		4
.L_694:
        /*0f64*/ 	.word	index@(_ZN2at6native27unrolled_elementwise_kernelINS0_13AUnaryFunctorIN3c104HalfES4_S4_ZZZNS0_17hypot_kernel_cudaERNS_18TensorIteratorBaseEENKUlvE_clEvENKUlvE1_clEvEUlS4_S4_E_EESt5arrayIPcLm2EELi4E23TrivialOffsetCalculatorILi1EjESF_NS0_6memory15LoadWithoutCastENSG_16StoreWithoutCastEEEviT_T0_T2_T3_T4_T5_)
        /*0f68*/ 	.word	0x00000015


	//----- nvinfo : EIATTR_FRAME_SIZE
	.align		4
.L_695:
        /*0f6c*/ 	.byte	0x04, 0x11
        /*0f6e*/ 	.short	(.L_697 - .L_696)
	.align		4
.L_696:
        /*0f70*/ 	.word	index@(_ZN2at6native27unrolled_elementwise_kernelINS0_13AUnaryFunctorIN3c104HalfES4_S4_ZZZNS0_17hypot_kernel_cudaERNS_18TensorIteratorBaseEENKUlvE_clEvENKUlvE1_clEvEUlS4_S4_E_EESt5arrayIPcLm2EELi4E23TrivialOffsetCalculatorILi1EjESF_NS0_6memory15LoadWithoutCastENSG_16StoreWithoutCastEEEviT_T0_T2_T3_T4_T5_)
        /*0f74*/ 	.word	0x00000000


	//----- nvinfo : EIATTR_REGCOUNT
	.align		4
.L_697:
        /*0f78*/ 	.byte	0x04, 0x2f
        /*0f7a*/ 	.short	(.L_699 - .L_698)
	.align		4
.L_698:
        /*0f7c*/ 	.word	index@(_ZN2at6native18elementwise_kernelILi128ELi4EZNS0_22gpu_kernel_impl_nocastINS0_13AUnaryFunctorIN3c104HalfES5_S5_ZZZNS0_17hypot_kernel_cudaERNS_18TensorIteratorBaseEENKUlvE_clEvENKUlvE1_clEvEUlS5_S5_E_EEEEvS7_RKT_EUliE_EEviT1_)
        /*0f80*/ 	.word	0x00000014


	//----- nvinfo : EIATTR_FRAME_SIZE
	.align		4
.L_699:
        /*0f84*/ 	.byte	0x04, 0x11
        /*0f86*/ 	.short	(.L_701 - .L_700)
	.align		4
.L_700:
        /*0f88*/ 	.word	index@(_ZN2at6native18elementwise_kernelILi128ELi4EZNS0_22gpu_kernel_impl_nocastINS0_13AUnaryFunctorIN3c104HalfES5_S5_ZZZNS0_17hypot_kernel_cudaERNS_18TensorIteratorBaseEENKUlvE_clEvENKUlvE1_clEvEUlS5_S5_E_EEEEvS7_RKT_EUliE_EEviT1_)
        /*0f8c*/ 	.word	0x00000000


	//----- nvinfo : EIATTR_REGCOUNT
	.align		4
.L_701:
        /*0f90*/ 	.byte	0x04, 0x2f
        /*0f92*/ 	.short	(.L_703 - .L_702)
	.align		4
.L_702:
        /*0f94*/ 	.word	index@(_ZN2at6native27unrolled_elementwise_kernelINS0_13AUnaryFunctorIN3c104HalfES4_S4_ZZZNS0_17hypot_kernel_cudaERNS_18TensorIteratorBaseEENKUlvE_clEvENKUlvE1_clEvEUlS4_S4_E_EESt5arrayIPcLm2EELi4E23TrivialOffsetCalculatorILi1EjESF_NS0_6memory12LoadWithCastILi1EEENSG_13StoreWithCastILi1EEEEEviT_T0_T2_T3_T4_T5_)
        /*0f98*/ 	.word	0x0000001e


	//----- nvinfo : EIATTR_FRAME_SIZE
	.align		4
.L_703:
        /*0f9c*/ 	.byte	0x04, 0x11
        /*0f9e*/ 	.short	(.L_705 - .L_704)
	.align		4
.L_704:
        /*0fa0*/ 	.word	index@(_ZN2at6native27unrolled_elementwise_kernelINS0_13AUnaryFunctorIN3c104HalfES4_S4_ZZZNS0_17hypot_kernel_cudaERNS_18TensorIteratorBaseEENKUlvE_clEvENKUlvE1_clEvEUlS4_S4_E_EESt5arrayIPcLm2EELi4E23TrivialOffsetCalculatorILi1EjESF_NS0_6memory12LoadWithCastILi1EEENSG_13StoreWithCastILi1EEEEEviT_T0_T2_T3_T4_T5_)
        /*0fa4*/ 	.word	0x00000000


	//----- nvinfo : EIATTR_REGCOUNT
	.align		4
.L_705:
        /*0fa8*/ 	.byte	0x04, 0x2f
        /*0faa*/ 	.short	(.L_707 - .L_706)
	.align		4
.L_706:
        /*0fac*/ 	.word	index@(_ZN2at6native18elementwise_kernelILi128ELi4EZNS0_15gpu_kernel_implINS0_13AUnaryFunctorIN3c104HalfES5_S5_ZZZNS0_17hypot_kernel_cudaERNS_18TensorIteratorBaseEENKUlvE_clEvENKUlvE1_clEvEUlS5_S5_E_EEEEvS7_RKT_EUliE_EEviT1_)
        /*0fb0*/ 	.word	0x00000018


	//----- nvinfo : EIATTR_FRAME_SIZE
	.align		4
.L_707:
        /*0fb4*/ 	.byte	0x04, 0x11
        /*0fb6*/ 	.short	(.L_709 - .L_708)
	.align		4
.L_708:
        /*0fb8*/ 	.word	index@(_ZN2at6native18elementwise_kernelILi128ELi4EZNS0_15gpu_kernel_implINS0_13AUnaryFunctorIN3c104HalfES5_S5_ZZZNS0_17hypot_kernel_cudaERNS_18TensorIteratorBaseEENKUlvE_clEvENKUlvE1_clEvEUlS5_S5_E_EEEEvS7_RKT_EUliE_EEviT1_)
        /*0fbc*/ 	.word	0x00000000


	//----- nvinfo : EIATTR_REGCOUNT
	.align		4
.L_709:
        /*0fc0*/ 	.byte	0x04, 0x2f
        /*0fc2*/ 	.short	(.L_711 - .L_710)
	.align		4
.L_710:
        /*0fc4*/ 	.word	index@(_ZN2at6native29vectorized_elementwise_kernelILi8ENS0_13BinaryFunctorIN3c108BFloat16ES4_S4_ZZZNS0_17hypot_kernel_cudaERNS_18TensorIteratorBaseEENKUlvE_clEvENKUlvE2_clEvEUlS4_S4_E_EESt5arrayIPcLm3EEEEviT0_T1_)
        /*0fc8*/ 	.word	0x00000020


	//----- nvinfo : EIATTR_FRAME_SIZE
	.align		4
.L_711:
        /*0fcc*/ 	.byte	0x04, 0x11
        /*0fce*/ 	.short	(.L_713 - .L_712)
	.align		4
.L_712:
        /*0fd0*/ 	.word	index@(_ZN2at6native29vectorized_elementwise_kernelILi8ENS0_13BinaryFunctorIN3c108BFloat16ES4_S4_ZZZNS0_17hypot_kernel_cudaERNS_18TensorIteratorBaseEENKUlvE_clEvENKUlvE2_clEvEUlS4_S4_E_EESt5arrayIPcLm3EEEEviT0_T1_)
        /*0fd4*/ 	.word	0x00000000


	//----- nvinfo : EIATTR_REGCOUNT
	.align		4
.L_713:
        /*0fd8*/ 	.byte	0x04, 0x2f
        /*0fda*/ 	.short	(.L_715 - .L_714)
	.align		4
.L_714:
        /*0fdc*/ 	.word	index@(_ZN2at6native29vectorized_elementwise_kernelILi4ENS0_13BinaryFunctorIN3c108BFloat16ES4_S4_ZZZNS0_17hypot_kernel_cudaERNS_18TensorIteratorBaseEENKUlvE_clEvENKUlvE2_clEvEUlS4_S4_E_EESt5arrayIPcLm3EEEEviT0_T1_)
        /*0fe0*/ 	.word	0x00000020


	//----- nvinfo : EIATTR_FRAME_SIZE
	.align		4
.L_715:
        /*0fe4*/ 	.byte	0x04, 0x11
        /*0fe6*/ 	.short	(.L_717 - .L_716)
	.align		4
.L_716:
        /*0fe8*/ 	.word	index@(_ZN2at6native29vectorized_elementwise_kernelILi4ENS0_13BinaryFunctorIN3c108BFloat16ES4_S4_ZZZNS0_17hypot_kernel_cudaERNS_18TensorIteratorBaseEENKUlvE_clEvENKUlvE2_clEvEUlS4_S4_E_EESt5arrayIPcLm3EEEEviT0_T1_)
        /*0fec*/ 	.word	0x00000000


	//----- nvinfo : EIATTR_REGCOUNT
	.align		4
.L_717:
        /*0ff0*/ 	.byte	0x04, 0x2f
        /*0ff2*/ 	.short	(.L_719 - .L_718)
	.align		4
.L_718:
        /*0ff4*/ 	.word	index@(_ZN2at6native29vectorized_elementwise_kernelILi2ENS0_13BinaryFunctorIN3c108BFloat16ES4_S4_ZZZNS0_17hypot_kernel_cudaERNS_18TensorIteratorBaseEENKUlvE_clEvENKUlvE2_clEvEUlS4_S4_E_EESt5arrayIPcLm3EEEEviT0_T1_)
        /*0ff8*/ 	.word	0x00000020


	//----- nvinfo : EIATTR_FRAME_SIZE
	.align		4
.L_719:
        /*0ffc*/ 	.byte	0x04, 0x11
        /*0ffe*/ 	.short	(.L_721 - .L_720)
	.align		4
.L_720:
        /*1000*/ 	.word	index@(_ZN2at6native29vectorized_elementwise_kernelILi2ENS0_13BinaryFunctorIN3c108BFloat16ES4_S4_ZZZNS0_17hypot_kernel_cudaERNS_18TensorIteratorBaseEENKUlvE_clEvENKUlvE2_clEvEUlS4_S4_E_EESt5arrayIPcLm3EEEEviT0_T1_)
        /*1004*/ 	.word	0x00000000


	//----- nvinfo : EIATTR_REGCOUNT
	.align		4
.L_721:
        /*1008*/ 	.byte	0x04, 0x2f
        /*100a*/ 	.short	(.L_723 - .L_722)
	.align		4
.L_722:
        /*100c*/ 	.word	index@(_ZN2at6native27unrolled_elementwise_kernelINS0_13BinaryFunctorIN3c108BFloat16ES4_S4_ZZZNS0_17hypot_kernel_cudaERNS_18TensorIteratorBaseEENKUlvE_clEvENKUlvE2_clEvEUlS4_S4_E_EESt5arrayIPcLm3EELi4E23TrivialOffsetCalculatorILi2EjESE_ILi1EjENS0_6memory15LoadWithoutCastENSH_16StoreWithoutCastEEEviT_T0_T2_T3_T4_T5_)
        /*1010*/ 	.word	0x0000001c


	//----- nvinfo : EIATTR_FRAME_SIZE
	.align		4
.L_723:
        /*1014*/ 	.byte	0x04, 0x11
        /*1016*/ 	.short	(.L_725 - .L_724)
	.align		4
.L_724:
        /*1018*/ 	.word	index@(_ZN2at6native27unrolled_elementwise_kernelINS0_13BinaryFunctorIN3c108BFloat16ES4_S4_ZZZNS0_17hypot_kernel_cudaERNS_18TensorIteratorBaseEENKUlvE_clEvENKUlvE2_clEvEUlS4_S4_E_EESt5arrayIPcLm3EELi4E23TrivialOffsetCalculatorILi2EjESE_ILi1EjENS0_6memory15LoadWithoutCastENSH_16StoreWithoutCastEEEviT_T0_T2_T3_T4_T5_)
        /*101c*/ 	.word	0x00000000


	//----- nvinfo : EIATTR_REGCOUNT
	.align		4
.L_725:
        /*1020*/ 	.byte	0x04, 0x2f
        /*1022*/ 	.short	(.L_727 - .L_726)
	.align		4
.L_726:
        /*1024*/ 	.word	index@(_ZN2at6native18elementwise_kernelILi128ELi4EZNS0_22gpu_kernel_impl_nocastINS0_13BinaryFunctorIN3c108BFloat16ES5_S5_ZZZNS0_17hypot_kernel_cudaERNS_18TensorIteratorBaseEENKUlvE_clEvENKUlvE2_clEvEUlS5_S5_E_EEEEvS7_RKT_EUliE_EEviT1_)
        /*1028*/ 	.word	0x00000014


	//----- nvinfo : EIATTR_FRAME_SIZE
	.align		4
.L_727:
        /*102c*/ 	.byte	0x04, 0x11
        /*102e*/ 	.short	(.L_729 - .L_728)
	.align		4
.L_728:
        /*1030*/ 	.word	index@(_ZN2at6native18elementwise_kernelILi128ELi4EZNS0_22gpu_kernel_impl_nocastINS0_13BinaryFunctorIN3c108BFloat16ES5_S5_ZZZNS0_17hypot_kernel_cudaERNS_18TensorIteratorBaseEENKUlvE_clEvENKUlvE2_clEvEUlS5_S5_E_EEEEvS7_RKT_EUliE_EEviT1_)
        /*1034*/ 	.word	0x00000000


	//----- nvinfo : EIATTR_REGCOUNT
	.align		4
.L_729:
        /*1038*/ 	.byte	0x04, 0x2f
        /*103a*/ 	.short	(.L_731 - .L_730)
	.align		4
.L_730:
        /*103c*/ 	.word	index@(_ZN2at6native27unrolled_elementwise_kernelINS0_13BinaryFunctorIN3c108BFloat16ES4_S4_ZZZNS0_17hypot_kernel_cudaERNS_18TensorIteratorBaseEENKUlvE_clEvENKUlvE2_clEvEUlS4_S4_E_EESt5arrayIPcLm3EELi4E23TrivialOffsetCalculatorILi2EjESE_ILi1EjENS0_6memory12LoadWithCastILi2EEENSH_13StoreWithCastILi1EEEEEviT_T0_T2_T3_T4_T5_)
        /*1040*/ 	.word	0x0000001f


	//----- nvinfo : EIATTR_FRAME_SIZE
	.align		4
.L_731:
        /*1044*/ 	.byte	0x04, 0x11
        /*1046*/ 	.short	(.L_733 - .L_732)
	.align		4
.L_732:
        /*1048*/ 	.word	index@(_ZN2at6native27unrolled_elementwise_kernelINS0_13BinaryFunctorIN3c108BFloat16ES4_S4_ZZZNS0_17hypot_kernel_cudaERNS_18TensorIteratorBaseEENKUlvE_clEvENKUlvE2_clEvEUlS4_S4_E_EESt5arrayIPcLm3EELi4E23TrivialOffsetCalculatorILi2EjESE_ILi1EjENS0_6memory12LoadWithCastILi2EEENSH_13StoreWithCastILi1EEEEEviT_T0_T2_T3_T4_T5_)
        /*104c*/ 	.word	0x00000000


	//----- nvinfo : EIATTR_REGCOUNT
	.align		4
.L_733:
        /*1050*/ 	.byte	0x04, 0x2f
        /*1052*/ 	.short	(.L_735 - .L_734)
	.align		4
.L_734:
        /*1054*/ 	.word	index@(_ZN2at6native18elementwise_kernelILi128ELi4EZNS0_15gpu_kernel_implINS0_13BinaryFunctorIN3c108BFloat16ES5_S5_ZZZNS0_17hypot_kernel_cudaERNS_18TensorIteratorBaseEENKUlvE_clEvENKUlvE2_clEvEUlS5_S5_E_EEEEvS7_RKT_EUliE_EEviT1_)
        /*1058*/ 	.word	0x00000018


	//----- nvinfo : EIATTR_FRAME_SIZE
	.align		4
.L_735:
        /*105c*/ 	.byte	0x04, 0x11
        /*105e*/ 	.short	(.L_737 - .L_736)
	.align		4
.L_736:
        /*1060*/ 	.word	index@(_ZN2at6native18elementwise_kernelILi128ELi4EZNS0_15gpu_kernel_implINS0_13BinaryFunctorIN3c108BFloat16ES5_S5_ZZZNS0_17hypot_kernel_cudaERNS_18TensorIteratorBaseEENKUlvE_clEvENKUlvE2_clEvEUlS5_S5_E_EEEEvS7_RKT_EUliE_EEviT1_)
        /*1064*/ 	.word	0x00000000


	//----- nvinfo : EIATTR_REGCOUNT
	.align		4
.L_737:
        /*1068*/ 	.byte	0x04, 0x2f
        /*106a*/ 	.short	(.L_739 - .L_738)
	.align		4
.L_738:
        /*106c*/ 	.word	index@(_ZN2at6native29vectorized_elementwise_kernelILi8ENS0_13AUnaryFunctorIN3c108BFloat16ES4_S4_ZZZNS0_17hypot_kernel_cudaERNS_18TensorIteratorBaseEENKUlvE_clEvENKUlvE2_clEvEUlS4_S4_E_EESt5arrayIPcLm2EEEEviT0_T1_)
        /*1070*/ 	.word	0x00000020


	//----- nvinfo : EIATTR_FRAME_SIZE
	.align		4
.L_739:
        /*1074*/ 	.byte	0x04, 0x11
        /*1076*/ 	.short	(.L_741 - .L_740)
	.align		4
.L_740:
        /*1078*/ 	.word	index@(_ZN2at6native29vectorized_elementwise_kernelILi8ENS0_13AUnaryFunctorIN3c108BFloat16ES4_S4_ZZZNS0_17hypot_kernel_cudaERNS_18TensorIteratorBaseEENKUlvE_clEvENKUlvE2_clEvEUlS4_S4_E_EESt5arrayIPcLm2EEEEviT0_T1_)
        /*107c*/ 	.word	0x00000000


	//----- nvinfo : EIATTR_REGCOUNT
	.align		4
.L_741:
        /*1080*/ 	.byte	0x04, 0x2f
        /*1082*/ 	.short	(.L_743 - .L_742)
	.align		4
.L_742:
        /*1084*/ 	.word	index@(_ZN2at6native29vectorized_elementwise_kernelILi4ENS0_13AUnaryFunctorIN3c108BFloat16ES4_S4_ZZZNS0_17hypot_kernel_cudaERNS_18TensorIteratorBaseEENKUlvE_clEvENKUlvE2_clEvEUlS4_S4_E_EESt5arrayIPcLm2EEEEviT0_T1_)
        /*1088*/ 	.word	0x00000020


	//----- nvinfo : EIATTR_FRAME_SIZE
	.align		4
.L_743:
        /*108c*/ 	.byte	0x04, 0x11
        /*108e*/ 	.short	(.L_745 - .L_744)
	.align		4
.L_744:
        /*1090*/ 	.word	index@(_ZN2at6native29vectorized_elementwise_kernelILi4ENS0_13AUnaryFunctorIN3c108BFloat16ES4_S4_ZZZNS0_17hypot_kernel_cudaERNS_18TensorIteratorBaseEENKUlvE_clEvENKUlvE2_clEvEUlS4_S4_E_EESt5arrayIPcLm2EEEEviT0_T1_)
        /*1094*/ 	.word	0x00000000


	//----- nvinfo : EIATTR_REGCOUNT
	.align		4
.L_745:
        /*1098*/ 	.byte	0x04, 0x2f
        /*109a*/ 	.short	(.L_747 - .L_746)
	.align		4
.L_746:
        /*109c*/ 	.word	index@(_ZN2at6native29vectorized_elementwise_kernelILi2ENS0_13AUnaryFunctorIN3c108BFloat16ES4_S4_ZZZNS0_17hypot_kernel_cudaERNS_18TensorIteratorBaseEENKUlvE_clEvENKUlvE2_clEvEUlS4_S4_E_EESt5arrayIPcLm2EEEEviT0_T1_)
        /*10a0*/ 	.word	0x00000020


	//----- nvinfo : EIATTR_FRAME_SIZE
	.align		4
.L_747:
        /*10a4*/ 	.byte	0x04, 0x11
        /*10a6*/ 	.short	(.L_749 - .L_748)
	.align		4
.L_748:
        /*10a8*/ 	.word	index@(_ZN2at6native29vectorized_elementwise_kernelILi2ENS0_13AUnaryFunctorIN3c108BFloat16ES4_S4_ZZZNS0_17hypot_kernel_cudaERNS_18TensorIteratorBaseEENKUlvE_clEvENKUlvE2_clEvEUlS4_S4_E_EESt5arrayIPcLm2EEEEviT0_T1_)
        /*10ac*/ 	.word	0x00000000


	//----- nvinfo : EIATTR_REGCOUNT
	.align		4
.L_749:
        /*10b0*/ 	.byte	0x04, 0x2f
        /*10b2*/ 	.short	(.L_751 - .L_750)
	.align		4
.L_750:
        /*10b4*/ 	.word	index@(_ZN2at6native27unrolled_elementwise_kernelINS0_13AUnaryFunctorIN3c108BFloat16ES4_S4_ZZZNS0_17hypot_kernel_cudaERNS_18TensorIteratorBaseEENKUlvE_clEvENKUlvE2_clEvEUlS4_S4_E_EESt5arrayIPcLm2EELi4E23TrivialOffsetCalculatorILi1EjESF_NS0_6memory15LoadWithoutCastENSG_16StoreWithoutCastEEEviT_T0_T2_T3_T4_T5_)
        /*10b8*/ 	.word	0x00000015


	//----- nvinfo : EIATTR_FRAME_SIZE
	.align		4
.L_751:
        /*10bc*/ 	.byte	0x04, 0x11
        /*10be*/ 	.short	(.L_753 - .L_752)
	.align		4
.L_752:
        /*10c0*/ 	.word	index@(_ZN2at6native27unrolled_elementwise_kernelINS0_13AUnaryFunctorIN3c108BFloat16ES4_S4_ZZZNS0_17hypot_kernel_cudaERNS_18TensorIteratorBaseEENKUlvE_clEvENKUlvE2_clEvEUlS4_S4_E_EESt5arrayIPcLm2EELi4E23TrivialOffsetCalculatorILi1EjESF_NS0_6memory15LoadWithoutCastENSG_16StoreWithoutCastEEEviT_T0_T2_T3_T4_T5_)
        /*10c4*/ 	.word	0x00000000


	//----- nvinfo : EIATTR_REGCOUNT
	.align		4
.L_753:
        /*10c8*/ 	.byte	0x04, 0x2f
        /*10ca*/ 	.short	(.L_755 - .L_754)
	.align		4
.L_754:
        /*10cc*/ 	.word	index@(_ZN2at6native18elementwise_kernelILi128ELi4EZNS0_22gpu_kernel_impl_nocastINS0_13AUnaryFunctorIN3c108BFloat16ES5_S5_ZZZNS0_17hypot_kernel_cudaERNS_18TensorIteratorBaseEENKUlvE_clEvENKUlvE2_clEvEUlS5_S5_E_EEEEvS7_RKT_EUliE_EEviT1_)
        /*10d0*/ 	.word	0x00000014


	//----- nvinfo : EIATTR_FRAME_SIZE
	.align		4
.L_755:
        /*10d4*/ 	.byte	0x04, 0x11
        /*10d6*/ 	.short	(.L_757 - .L_756)
	.align		4
.L_756:
        /*10d8*/ 	.word	index@(_ZN2at6native18elementwise_kernelILi128ELi4EZNS0_22gpu_kernel_impl_nocastINS0_13AUnaryFunctorIN3c108BFloat16ES5_S5_ZZZNS0_17hypot_kernel_cudaERNS_18TensorIteratorBaseEENKUlvE_clEvENKUlvE2_clEvEUlS5_S5_E_EEEEvS7_RKT_EUliE_EEviT1_)
        /*10dc*/ 	.word	0x00000000


	//----- nvinfo : EIATTR_REGCOUNT
	.align		4
.L_757:
        /*10e0*/ 	.byte	0x04, 0x2f
        /*10e2*/ 	.short	(.L_759 - .L_758)
	.align		4
.L_758:
        /*10e4*/ 	.word	index@(_ZN2at6native27unrolled_elementwise_kernelINS0_13AUnaryFunctorIN3c108BFloat16ES4_S4_ZZZNS0_17hypot_kernel_cudaERNS_18TensorIteratorBaseEENKUlvE_clEvENKUlvE2_clEvEUlS4_S4_E_EESt5arrayIPcLm2EELi4E23TrivialOffsetCalculatorILi1EjESF_NS0_6memory12LoadWithCastILi1EEENSG_13StoreWithCastILi1EEEEEviT_T0_T2_T3_T4_T5_)
        /*10e8*/ 	.word	0x0000001c


	//----- nvinfo : EIATTR_FRAME_SIZE
	.align		4
.L_759:
        /*10ec*/ 	.byte	0x04, 0x11
        /*10ee*/ 	.short	(.L_761 - .L_760)
	.align		4
.L_760:
        /*10f0*/ 	.word	index@(_ZN2at6native27unrolled_elementwise_kernelINS0_13AUnaryFunctorIN3c108BFloat16ES4_S4_ZZZNS0_17hypot_kernel_cudaERNS_18TensorIteratorBaseEENKUlvE_clEvENKUlvE2_clEvEUlS4_S4_E_EESt5arrayIPcLm2EELi4E23TrivialOffsetCalculatorILi1EjESF_NS0_6memory12LoadWithCastILi1EEENSG_13StoreWithCastILi1EEEEEviT_T0_T2_T3_T4_T5_)
        /*10f4*/ 	.word	0x00000000


	//----- nvinfo : EIATTR_REGCOUNT
	.align		4
.L_761:
        /*10f8*/ 	.byte	0x04, 0x2f
        /*10fa*/ 	.short	(.L_763 - .L_762)
	.align		4
.L_762:
        /*10fc*/ 	.word	index@(_ZN2at6native18elementwise_kernelILi128ELi4EZNS0_15gpu_kernel_implINS0_13AUnaryFunctorIN3c108BFloat16ES5_S5_ZZZNS0_17hypot_kernel_cudaERNS_18TensorIteratorBaseEENKUlvE_clEvENKUlvE2_clEvEUlS5_S5_E_EEEEvS7_RKT_EUliE_EEviT1_)
        /*1100*/ 	.word	0x00000018


	//----- nvinfo : EIATTR_FRAME_SIZE
	.align		4
.L_763:
        /*1104*/ 	.byte	0x04, 0x11
        /*1106*/ 	.short	(.L_765 - .L_764)
	.align		4
.L_764:
        /*1108*/ 	.word	index@(_ZN2at6native18elementwise_kernelILi128ELi4EZNS0_15gpu_kernel_implINS0_13AUnaryFunctorIN3c108BFloat16ES5_S5_ZZZNS0_17hypot_kernel_cudaERNS_18TensorIteratorBaseEENKUlvE_clEvENKUlvE2_clEvEUlS5_S5_E_EEEEvS7_RKT_EUliE_EEviT1_)
        /*110c*/ 	.word	0x00000000


	//----- nvinfo : EIATTR_MIN_STACK_SIZE
	.align		4
.L_765:
        /*1110*/ 	.byte	0x04, 0x12
        /*1112*/ 	.short	(.L_767 - .L_766)
	.align		4
.L_766:
        /*1114*/ 	.word	index@(_ZN2at6native18elementwise_kernelILi128ELi4EZNS0_15gpu_kernel_implINS0_13AUnaryFunctorIN3c108BFloat16ES5_S5_ZZZNS0_17hypot_kernel_cudaERNS_18TensorIteratorBaseEENKUlvE_clEvENKUlvE2_clEvEUlS5_S5_E_EEEEvS7_RKT_EUliE_EEviT1_)
        /*1118*/ 	.word	0x00000000


	//----- nvinfo : EIATTR_MIN_STACK_SIZE
	.align		4
.L_767:
        /*111c*/ 	.byte	0x04, 0x12
        /*111e*/ 	.short	(.L_769 - .L_768)
	.align		4
.L_768:
        /*1120*/ 	.word	index@(_ZN2at6native27unrolled_elementwise_kernelINS0_13AUnaryFunctorIN3c108BFloat16ES4_S4_ZZZNS0_17hypot_kernel_cudaERNS_18TensorIteratorBaseEENKUlvE_clEvENKUlvE2_clEvEUlS4_S4_E_EESt5arrayIPcLm2EELi4E23TrivialOffsetCalculatorILi1EjESF_NS0_6memory12LoadWithCastILi1EEENSG_13StoreWithCastILi1EEEEEviT_T0_T2_T3_T4_T5_)
        /*1124*/ 	.word	0x00000000


	//----- nvinfo : EIATTR_MIN_STACK_SIZE
	.align		4
.L_769:
        /*1128*/ 	.byte	0x04, 0x12
        /*112a*/ 	.short	(.L_771 - .L_770)
	.align		4
.L_770:
        /*112c*/ 	.word	index@(_ZN2at6native18elementwise_kernelILi128ELi4EZNS0_22gpu_kernel_impl_nocastINS0_13AUnaryFunctorIN3c108BFloat16ES5_S5_ZZZNS0_17hypot_kernel_cudaERNS_18TensorIteratorBaseEENKUlvE_clEvENKUlvE2_clEvEUlS5_S5_E_EEEEvS7_RKT_EUliE_EEviT1_)
        /*1130*/ 	.word	0x00000000


	//----- nvinfo : EIATTR_MIN_STACK_SIZE
	.align		4
.L_771:
        /*1134*/ 	.byte	0x04, 0x12
        /*1136*/ 	.short	(.L_773 - .L_772)
	.align		4
.L_772:
        /*1138*/ 	.word	index@(_ZN2at6native27unrolled_elementwise_kernelINS0_13AUnaryFunctorIN3c108BFloat16ES4_S4_ZZZNS0_17hypot_kernel_cudaERNS_18TensorIteratorBaseEENKUlvE_clEvENKUlvE2_clEvEUlS4_S4_E_EESt5arrayIPcLm2EELi4E23TrivialOffsetCalculatorILi1EjESF_NS0_6memory15LoadWithoutCastENSG_16StoreWithoutCastEEEviT_T0_T2_T3_T4_T5_)
        /*113c*/ 	.word	0x00000000


	//----- nvinfo : EIATTR_MIN_STACK_SIZE
	.align		4
.L_773:
        /*1140*/ 	.byte	0x04, 0x12
        /*1142*/ 	.short	(.L_775 - .L_774)
	.align		4
.L_774:
        /*1144*/ 	.word	index@(_ZN2at6native29vectorized_elementwise_kernelILi2ENS0_13AUnaryFunctorIN3c108BFloat16ES4_S4_ZZZNS0_17hypot_kernel_cudaERNS_18TensorIteratorBaseEENKUlvE_clEvENKUlvE2_clEvEUlS4_S4_E_EESt5arrayIPcLm2EEEEviT0_T1_)
        /*1148*/ 	.word	0x00000000


	//----- nvinfo : EIATTR_MIN_STACK_SIZE
	.align		4
.L_775:
        /*114c*/ 	.byte	0x04, 0x12
        /*114e*/ 	.short	(.L_777 - .L_776)
	.align		4
.L_776:
        /*1150*/ 	.word	index@(_ZN2at6native29vectorized_elementwise_kernelILi4ENS0_13AUnaryFunctorIN3c108BFloat16ES4_S4_ZZZNS0_17hypot_kernel_cudaERNS_18TensorIteratorBaseEENKUlvE_clEvENKUlvE2_clEvEUlS4_S4_E_EESt5arrayIPcLm2EEEEviT0_T1_)
        /*1154*/ 	.word	0x00000000


	//----- nvinfo : EIATTR_MIN_STACK_SIZE
	.align		4
.L_777:
        /*1158*/ 	.byte	0x04, 0x12
        /*115a*/ 	.short	(.L_779 - .L_778)
	.align		4
.L_778:
        /*115c*/ 	.word	index@(_ZN2at6native29vectorized_elementwise_kernelILi8ENS0_13AUnaryFunctorIN3c108BFloat16ES4_S4_ZZZNS0_17hypot_kernel_cudaERNS_18TensorIteratorBaseEENKUlvE_clEvENKUlvE2_clEvEUlS4_S4_E_EESt5arrayIPcLm2EEEEviT0_T1_)
        /*1160*/ 	.word	0x00000000


	//----- nvinfo : EIATTR_MIN_STACK_SIZE
	.align		4
.L_779:
        /*1164*/ 	.byte	0x04, 0x12
        /*1166*/ 	.short	(.L_781 - .L_780)
	.align		4
.L_780:
        /*1168*/ 	.word	index@(_ZN2at6native18elementwise_kernelILi128ELi4EZNS0_15gpu_kernel_implINS0_13BinaryFunctorIN3c108BFloat16ES5_S5_ZZZNS0_17hypot_kernel_cudaERNS_18TensorIteratorBaseEENKUlvE_clEvENKUlvE2_clEvEUlS5_S5_E_EEEEvS7_RKT_EUliE_EEviT1_)
        /*116c*/ 	.word	0x00000000


	//----- nvinfo : EIATTR_MIN_STACK_SIZE
	.align		4
.L_781:
        /*1170*/ 	.byte	0x04, 0x12
        /*1172*/ 	.short	(.L_783 - .L_782)
	.align		4
.L_782:
        /*1174*/ 	.word	index@(_ZN2at6native27unrolled_elementwise_kernelINS0_13BinaryFunctorIN3c108BFloat16ES4_S4_ZZZNS0_17hypot_kernel_cudaERNS_18TensorIteratorBaseEENKUlvE_clEvENKUlvE2_clEvEUlS4_S4_E_EESt5arrayIPcLm3EELi4E23TrivialOffsetCalculatorILi2EjESE_ILi1EjENS0_6memory12LoadWithCastILi2EEENSH_13StoreWithCastILi1EEEEEviT_T0_T2_T3_T4_T5_)
        /*1178*/ 	.word	0x00000000


	//----- nvinfo : EIATTR_MIN_STACK_SIZE
	.align		4
.L_783:
        /*117c*/ 	.byte	0x04, 0x12
        /*117e*/ 	.short	(.L_785 - .L_784)
	.align		4
.L_784:
        /*1180*/ 	.word	index@(_ZN2at6native18elementwise_kernelILi128ELi4EZNS0_22gpu_kernel_impl_nocastINS0_13BinaryFunctorIN3c108BFloat16ES5_S5_ZZZNS0_17hypot_kernel_cudaERNS_18TensorIteratorBaseEENKUlvE_clEvENKUlvE2_clEvEUlS5_S5_E_EEEEvS7_RKT_EUliE_EEviT1_)
        /*1184*/ 	.word	0x00000000


	//----- nvinfo : EIATTR_MIN_STACK_SIZE
	.align		4
.L_785:
        /*1188*/ 	.byte	0x04, 0x12
        /*118a*/ 	.short	(.L_787 - .L_786)
	.align		4
.L_786:
        /*118c*/ 	.word	index@(_ZN2at6native27unrolled_elementwise_kernelINS0_13BinaryFunctorIN3c108BFloat16ES4_S4_ZZZNS0_17hypot_kernel_cudaERNS_18TensorIteratorBaseEENKUlvE_clEvENKUlvE2_clEvEUlS4_S4_E_EESt5arrayIPcLm3EELi4E23TrivialOffsetCalculatorILi2EjESE_ILi1EjENS0_6memory15LoadWithoutCastENSH_16StoreWithoutCastEEEviT_T0_T2_T3_T4_T5_)
        /*1190*/ 	.word	0x00000000


	//----- nvinfo : EIATTR_MIN_STACK_SIZE
	.align		4
.L_787:
        /*1194*/ 	.byte	0x04, 0x12
        /*1196*/ 	.short	(.L_789 - .L_788)
	.align		4
.L_788:
        /*1198*/ 	.word	index@(_ZN2at6native29vectorized_elementwise_kernelILi2ENS0_13BinaryFunctorIN3c108BFloat16ES4_S4_ZZZNS0_17hypot_kernel_cudaERNS_18TensorIteratorBaseEENKUlvE_clEvENKUlvE2_clEvEUlS4_S4_E_EESt5arrayIPcLm3EEEEviT0_T1_)
        /*119c*/ 	.word	0x00000000


	//----- nvinfo : EIATTR_MIN_STACK_SIZE
	.align		4
.L_789:
        /*11a0*/ 	.byte	0x04, 0x12
        /*11a2*/ 	.short	(.L_791 - .L_790)
	.align		4
.L_790:
        /*11a4*/ 	.word	index@(_ZN2at6native29vectorized_elementwise_kernelILi4ENS0_13BinaryFunctorIN3c108BFloat16ES4_S4_ZZZNS0_17hypot_kernel_cudaERNS_18TensorIteratorBaseEENKUlvE_clEvENKUlvE2_clEvEUlS4_S4_E_EESt5arrayIPcLm3EEEEviT0_T1_)
        /*11a8*/ 	.word	0x00000000


	//----- nvinfo : EIATTR_MIN_STACK_SIZE
	.align		4
.L_791:
        /*11ac*/ 	.byte	0x04, 0x12
        /*11ae*/ 	.short	(.L_793 - .L_792)
	.align		4
.L_792:
        /*11b0*/ 	.word	index@(_ZN2at6native29vectorized_elementwise_kernelILi8ENS0_13BinaryFunctorIN3c108BFloat16ES4_S4_ZZZNS0_17hypot_kernel_cudaERNS_18TensorIteratorBaseEENKUlvE_clEvENKUlvE2_clEvEUlS4_S4_E_EESt5arrayIPcLm3EEEEviT0_T1_)
        /*11b4*/ 	.word	0x00000000


	//----- nvinfo : EIATTR_MIN_STACK_SIZE
	.align		4
.L_793:
        /*11b8*/ 	.byte	0x04, 0x12
        /*11ba*/ 	.short	(.L_795 - .L_794)
	.align		4
.L_794:
        /*11bc*/ 	.word	index@(_ZN2at6native18elementwise_kernelILi128ELi4EZNS0_15gpu_kernel_implINS0_13AUnaryFunctorIN3c104HalfES5_S5_ZZZNS0_17hypot_kernel_cudaERNS_18TensorIteratorBaseEENKUlvE_clEvENKUlvE1_clEvEUlS5_S5_E_EEEEvS7_RKT_EUliE_EEviT1_)
        /*11c0*/ 	.word	0x00000000


	//----- nvinfo : EIATTR_MIN_STACK_SIZE
	.align		4
.L_795:
        /*11c4*/ 	.byte	0x04, 0x12
        /*11c6*/ 	.short	(.L_797 - .L_796)
	.align		4
.L_796:
        /*11c8*/ 	.word	index@(_ZN2at6native27unrolled_elementwise_kernelINS0_13AUnaryFunctorIN3c104HalfES4_S4_ZZZNS0_17hypot_kernel_cudaERNS_18TensorIteratorBaseEENKUlvE_clEvENKUlvE1_clEvEUlS4_S4_E_EESt5arrayIPcLm2EELi4E23TrivialOffsetCalculatorILi1EjESF_NS0_6memory12LoadWithCastILi1EEENSG_13StoreWithCastILi1EEEEEviT_T0_T2_T3_T4_T5_)
        /*11cc*/ 	.word	0x00000000


	//----- nvinfo : EIATTR_MIN_STACK_SIZE
	.align		4
.L_797:
        /*11d0*/ 	.byte	0x04, 0x12
        /*11d2*/ 	.short	(.L_799 - .L_798)
	.align		4
.L_798:
        /*11d4*/ 	.word	index@(_ZN2at6native18elementwise_kernelILi128ELi4EZNS0_22gpu_kernel_impl_nocastINS0_13AUnaryFunctorIN3c104HalfES5_S5_ZZZNS0_17hypot_kernel_cudaERNS_18TensorIteratorBaseEENKUlvE_clEvENKUlvE1_clEvEUlS5_S5_E_EEEEvS7_RKT_EUliE_EEviT1_)
        /*11d8*/ 	.word	0x00000000


	//----- nvinfo : EIATTR_MIN_STACK_SIZE
	.align		4
.L_799:
        /*11dc*/ 	.byte	0x04, 0x12
        /*11de*/ 	.short	(.L_801 - .L_800)
	.align		4
.L_800:
        /*11e0*/ 	.word	index@(_ZN2at6native27unrolled_elementwise_kernelINS0_13AUnaryFunctorIN3c104HalfES4_S4_ZZZNS0_17hypot_kernel_cudaERNS_18TensorIteratorBaseEENKUlvE_clEvENKUlvE1_clEvEUlS4_S4_E_EESt5arrayIPcLm2EELi4E23TrivialOffsetCalculatorILi1EjESF_NS0_6memory15LoadWithoutCastENSG_16StoreWithoutCastEEEviT_T0_T2_T3_T4_T5_)
        /*11e4*/ 	.word	0x00000000


	//----- nvinfo : EIATTR_MIN_STACK_SIZE
	.align		4
.L_801:
        /*11e8*/ 	.byte	0x04, 0x12
        /*11ea*/ 	.short	(.L_803 - .L_802)
	.align		4
.L_802:
        /*11ec*/ 	.word	index@(_ZN2at6native29vectorized_elementwise_kernelILi2ENS0_13AUnaryFunctorIN3c104HalfES4_S4_ZZZNS0_17hypot_kernel_cudaERNS_18TensorIteratorBaseEENKUlvE_clEvENKUlvE1_clEvEUlS4_S4_E_EESt5arrayIPcLm2EEEEviT0_T1_)
        /*11f0*/ 	.word	0x00000000


	//----- nvinfo : EIATTR_MIN_STACK_SIZE
	.align		4
.L_803:
        /*11f4*/ 	.byte	0x04, 0x12
        /*11f6*/ 	.short	(.L_805 - .L_804)
	.align		4
.L_804:
        /*11f8*/ 	.word	index@(_ZN2at6native29vectorized_elementwise_kernelILi4ENS0_13AUnaryFunctorIN3c104HalfES4_S4_ZZZNS0_17hypot_kernel_cudaERNS_18TensorIteratorBaseEENKUlvE_clEvENKUlvE1_clEvEUlS4_S4_E_EESt5arrayIPcLm2EEEEviT0_T1_)
        /*11fc*/ 	.word	0x00000000


	//----- nvinfo : EIATTR_MIN_STACK_SIZE
	.align		4
.L_805:
        /*1200*/ 	.byte	0x04, 0x12
        /*1202*/ 	.short	(.L_807 - .L_806)
	.align		4
.L_806:
        /*1204*/ 	.word	index@(_ZN2at6native29vectorized_elementwise_kernelILi8ENS0_13AUnaryFunctorIN3c104HalfES4_S4_ZZZNS0_17hypot_kernel_cudaERNS_18TensorIteratorBaseEENKUlvE_clEvENKUlvE1_clEvEUlS4_S4_E_EESt5arrayIPcLm2EEEEviT0_T1_)
        /*1208*/ 	.word	0x00000000


	//----- nvinfo : EIATTR_MIN_STACK_SIZE
	.align		4
.L_807:
        /*120c*/ 	.byte	0x04, 0x12
        /*120e*/ 	.short	(.L_809 - .L_808)
	.align		4
.L_808:
        /*1210*/ 	.word	index@(_ZN2at6native18elementwise_kernelILi128ELi4EZNS0_15gpu_kernel_implINS0_13BinaryFunctorIN3c104HalfES5_S5_ZZZNS0_17hypot_kernel_cudaERNS_18TensorIteratorBaseEENKUlvE_clEvENKUlvE1_clEvEUlS5_S5_E_EEEEvS7_RKT_EUliE_EEviT1_)
        /*1214*/ 	.word	0x00000000


	//----- nvinfo : EIATTR_MIN_STACK_SIZE
	.align		4
.L_809:
        /*1218*/ 	.byte	0x04, 0x12
        /*121a*/ 	.short	(.L_811 - .L_810)
	.align		4
.L_810:
        /*121c*/ 	.word	index@(_ZN2at6native27unrolled_elementwise_kernelINS0_13BinaryFunctorIN3c104HalfES4_S4_ZZZNS0_17hypot_kernel_cudaERNS_18TensorIteratorBaseEENKUlvE_clEvENKUlvE1_clEvEUlS4_S4_E_EESt5arrayIPcLm3EELi4E23TrivialOffsetCalculatorILi2EjESE_ILi1EjENS0_6memory12LoadWithCastILi2EEENSH_13StoreWithCastILi1EEEEEviT_T0_T2_T3_T4_T5_)
        /*1220*/ 	.word	0x00000000


	//----- nvinfo : EIATTR_MIN_STACK_SIZE
	.align		4
.L_811:
        /*1224*/ 	.byte	0x04, 0x12
        /*1226*/ 	.short	(.L_813 - .L_812)
	.align		4
.L_812:
        /*1228*/ 	.word	index@(_ZN2at6native18elementwise_kernelILi128ELi4EZNS0_22gpu_kernel_impl_nocastINS0_13BinaryFunctorIN3c104HalfES5_S5_ZZZNS0_17hypot_kernel_cudaERNS_18TensorIteratorBaseEENKUlvE_clEvENKUlvE1_clEvEUlS5_S5_E_EEEEvS7_RKT_EUliE_EEviT1_)
        /*122c*/ 	.word	0x00000000


	//----- nvinfo : EIATTR_MIN_STACK_SIZE
	.align		4
.L_813:
        /*1230*/ 	.byte	0x04, 0x12
        /*1232*/ 	.short	(.L_815 - .L_814)
	.align		4
.L_814:
        /*1234*/ 	.word	index@(_ZN2at6native27unrolled_elementwise_kernelINS0_13BinaryFunctorIN3c104HalfES4_S4_ZZZNS0_17hypot_kernel_cudaERNS_18TensorIteratorBaseEENKUlvE_clEvENKUlvE1_clEvEUlS4_S4_E_EESt5arrayIPcLm3EELi4E23TrivialOffsetCalculatorILi2EjESE_ILi1EjENS0_6memory15LoadWithoutCastENSH_16StoreWithoutCastEEEviT_T0_T2_T3_T4_T5_)
        /*1238*/ 	.word	0x00000000


	//----- nvinfo : EIATTR_MIN_STACK_SIZE
	.align		4
.L_815:
        /*123c*/ 	.byte	0x04, 0x12
        /*123e*/ 	.short	(.L_817 - .L_816)
	.align		4
.L_816:
        /*1240*/ 	.word	index@(_ZN2at6native29vectorized_elementwise_kernelILi2ENS0_13BinaryFunctorIN3c104HalfES4_S4_ZZZNS0_17hypot_kernel_cudaERNS_18TensorIteratorBaseEENKUlvE_clEvENKUlvE1_clEvEUlS4_S4_E_EESt5arrayIPcLm3EEEEviT0_T1_)
        /*1244*/ 	.word	0x00000000


	//----- nvinfo : EIATTR_MIN_STACK_SIZE
	.align		4
.L_817:
        /*1248*/ 	.byte	0x04, 0x12
        /*124a*/ 	.short	(.L_819 - .L_818)
	.align		4
.L_818:
        /*124c*/ 	.word	index@(_ZN2at6native29vectorized_elementwise_kernelILi4ENS0_13BinaryFunctorIN3c104HalfES4_S4_ZZZNS0_17hypot_kernel_cudaERNS_18TensorIteratorBaseEENKUlvE_clEvENKUlvE1_clEvEUlS4_S4_E_EESt5arrayIPcLm3EEEEviT0_T1_)
        /*1250*/ 	.word	0x00000000


	//----- nvinfo : EIATTR_MIN_STACK_SIZE
	.align		4
.L_819:
        /*1254*/ 	.byte	0x04, 0x12
        /*1256*/ 	.short	(.L_821 - .L_820)
	.align		4
.L_820:
        /*1258*/ 	.word	index@(_ZN2at6native29vectorized_elementwise_kernelILi8ENS0_13BinaryFunctorIN3c104HalfES4_S4_ZZZNS0_17hypot_kernel_cudaERNS_18TensorIteratorBaseEENKUlvE_clEvENKUlvE1_clEvEUlS4_S4_E_EESt5arrayIPcLm3EEEEviT0_T1_)
        /*125c*/ 	.word	0x00000000


	//----- nvinfo : EIATTR_MIN_STACK_SIZE
	.align		4
.L_821:
        /*1260*/ 	.byte	0x04, 0x12
        /*1262*/ 	.short	(.L_823 - .L_822)
	.align		4
.L_822:
        /*1264*/ 	.word	index@(_ZN2at6native18elementwise_kernelILi128ELi4EZNS0_15gpu_kernel_implINS0_13AUnaryFunctorIfffZZZNS0_17hypot_kernel_cudaERNS_18TensorIteratorBaseEENKUlvE_clEvENKUlvE0_clEvEUlffE_EEEEvS5_RKT_EUliE_EEviT1_)
        /*1268*/ 	.word	0x00000000


	//----- nvinfo : EIATTR_MIN_STACK_SIZE
	.align		4
.L_823:
        /*126c*/ 	.byte	0x04, 0x12
        /*126e*/ 	.short	(.L_825 - .L_824)
	.align		4
.L_824:
        /*1270*/ 	.word	index@(_ZN2at6native27unrolled_elementwise_kernelINS0_13AUnaryFunctorIfffZZZNS0_17hypot_kernel_cudaERNS_18TensorIteratorBaseEENKUlvE_clEvENKUlvE0_clEvEUlffE_EESt5arrayIPcLm2EELi4E23TrivialOffsetCalculatorILi1EjESD_NS0_6memory12LoadWithCastILi1EEENSE_13StoreWithCastILi1EEEEEviT_T0_T2_T3_T4_T5_)
        /*1274*/ 	.word	0x00000000


	//----- nvinfo : EIATTR_MIN_STACK_SIZE
	.align		4
.L_825:
        /*1278*/ 	.byte	0x04, 0x12
        /*127a*/ 	.short	(.L_827 - .L_826)
	.align		4
.L_826:
        /*127c*/ 	.word	index@(_ZN2at6native18elementwise_kernelILi128ELi2EZNS0_22gpu_kernel_impl_nocastINS0_13AUnaryFunctorIfffZZZNS0_17hypot_kernel_cudaERNS_18TensorIteratorBaseEENKUlvE_clEvENKUlvE0_clEvEUlffE_EEEEvS5_RKT_EUliE_EEviT1_)
        /*1280*/ 	.word	0x00000000


	//----- nvinfo : EIATTR_MIN_STACK_SIZE
	.align		4
.L_827:
        /*1284*/ 	.byte	0x04, 0x12
        /*1286*/ 	.short	(.L_829 - .L_828)
	.align		4
.L_828:
        /*1288*/ 	.word	index@(_ZN2at6native27unrolled_elementwise_kernelINS0_13AUnaryFunctorIfffZZZNS0_17hypot_kernel_cudaERNS_18TensorIteratorBaseEENKUlvE_clEvENKUlvE0_clEvEUlffE_EESt5arrayIPcLm2EELi4E23TrivialOffsetCalculatorILi1EjESD_NS0_6memory15LoadWithoutCastENSE_16StoreWithoutCastEEEviT_T0_T2_T3_T4_T5_)
        /*128c*/ 	.word	0x00000000


	//----- nvinfo : EIATTR_MIN_STACK_SIZE
	.align		4
.L_829:
        /*1290*/ 	.byte	0x04, 0x12
        /*1292*/ 	.short	(.L_831 - .L_830)
	.align		4
.L_830:
        /*1294*/ 	.word	index@(_ZN2at6native29vectorized_elementwise_kernelILi2ENS0_13AUnaryFunctorIfffZZZNS0_17hypot_kernel_cudaERNS_18TensorIteratorBaseEENKUlvE_clEvENKUlvE0_clEvEUlffE_EESt5arrayIPcLm2EEEEviT0_T1_)
        /*1298*/ 	.word	0x00000000


	//----- nvinfo : EIATTR_MIN_STACK_SIZE
	.align		4
.L_831:
        /*129c*/ 	.byte	0x04, 0x12
        /*129e*/ 	.short	(.L_833 - .L_832)
	.align		4
.L_832:
        /*12a0*/ 	.word	index@(_ZN2at6native29vectorized_elementwise_kernelILi4ENS0_13AUnaryFunctorIfffZZZNS0_17hypot_kernel_cudaERNS_18TensorIteratorBaseEENKUlvE_clEvENKUlvE0_clEvEUlffE_EESt5arrayIPcLm2EEEEviT0_T1_)
        /*12a4*/ 	.word	0x00000000


	//----- nvinfo : EIATTR_MIN_STACK_SIZE
	.align		4
.L_833:
        /*12a8*/ 	.byte	0x04, 0x12
        /*12aa*/ 	.short	(.L_835 - .L_834)
	.align		4
.L_834:
        /*12ac*/ 	.word	index@(_ZN2at6native29vectorized_elementwise_kernelILi8ENS0_13AUnaryFunctorIfffZZZNS0_17hypot_kernel_cudaERNS_18TensorIteratorBaseEENKUlvE_clEvENKUlvE0_clEvEUlffE_EESt5arrayIPcLm2EEEEviT0_T1_)
        /*12b0*/ 	.word	0x00000000


	//----- nvinfo : EIATTR_MIN_STACK_SIZE
	.align		4
.L_835:
        /*12b4*/ 	.byte	0x04, 0x12
        /*12b6*/ 	.short	(.L_837 - .L_836)
	.align		4
.L_836:
        /*12b8*/ 	.word	index@(_ZN2at6native18elementwise_kernelILi128ELi4EZNS0_15gpu_kernel_implINS0_13BinaryFunctorIfffZZZNS0_17hypot_kernel_cudaERNS_18TensorIteratorBaseEENKUlvE_clEvENKUlvE0_clEvEUlffE_EEEEvS5_RKT_EUliE_EEviT1_)
        /*12bc*/ 	.word	0x00000000


	//----- nvinfo : EIATTR_MIN_STACK_SIZE
	.align		4
.L_837:
        /*12c0*/ 	.byte	0x04, 0x12
        /*12c2*/ 	.short	(.L_839 - .L_838)
	.align		4
.L_838:
        /*12c4*/ 	.word	index@(_ZN2at6native27unrolled_elementwise_kernelINS0_13BinaryFunctorIfffZZZNS0_17hypot_kernel_cudaERNS_18TensorIteratorBaseEENKUlvE_clEvENKUlvE0_clEvEUlffE_EESt5arrayIPcLm3EELi4E23TrivialOffsetCalculatorILi2EjESC_ILi1EjENS0_6memory12LoadWithCastILi2EEENSF_13StoreWithCastILi1EEEEEviT_T0_T2_T3_T4_T5_)
        /*12c8*/ 	.word	0x00000000


	//----- nvinfo : EIATTR_MIN_STACK_SIZE
	.align		4
.L_839:
        /*12cc*/ 	.byte	0x04, 0x12
        /*12ce*/ 	.short	(.L_841 - .L_840)
	.align		4
.L_840:
        /*12d0*/ 	.word	index@(_ZN2at6native18elementwise_kernelILi128ELi2EZNS0_22gpu_kernel_impl_nocastINS0_13BinaryFunctorIfffZZZNS0_17hypot_kernel_cudaERNS_18TensorIteratorBaseEENKUlvE_clEvENKUlvE0_clEvEUlffE_EEEEvS5_RKT_EUliE_EEviT1_)
        /*12d4*/ 	.word	0x00000000


	//----- nvinfo : EIATTR_MIN_STACK_SIZE
	.align		4
.L_841:
        /*12d8*/ 	.byte	0x04, 0x12
        /*12da*/ 	.short	(.L_843 - .L_842)
	.align		4
.L_842:
        /*12dc*/ 	.word	index@(_ZN2at6native27unrolled_elementwise_kernelINS0_13BinaryFunctorIfffZZZNS0_17hypot_kernel_cudaERNS_18TensorIteratorBaseEENKUlvE_clEvENKUlvE0_clEvEUlffE_EESt5arrayIPcLm3EELi4E23TrivialOffsetCalculatorILi2EjESC_ILi1EjENS0_6memory15LoadWithoutCastENSF_16StoreWithoutCastEEEviT_T0_T2_T3_T4_T5_)
        /*12e0*/ 	.word	0x00000000


	//----- nvinfo : EIATTR_MIN_STACK_SIZE
	.align		4
.L_843:
        /*12e4*/ 	.byte	0x04, 0x12
        /*12e6*/ 	.short	(.L_845 - .L_844)
	.align		4
.L_844:
        /*12e8*/ 	.word	index@(_ZN2at6native29vectorized_elementwise_kernelILi2ENS0_13BinaryFunctorIfffZZZNS0_17hypot_kernel_cudaERNS_18TensorIteratorBaseEENKUlvE_clEvENKUlvE0_clEvEUlffE_EESt5arrayIPcLm3EEEEviT0_T1_)
        /*12ec*/ 	.word	0x00000000


	//----- nvinfo : EIATTR_MIN_STACK_SIZE
	.align		4
.L_845:
        /*12f0*/ 	.byte	0x04, 0x12
        /*12f2*/ 	.short	(.L_847 - .L_846)
	.align		4
.L_846:
        /*12f4*/ 	.word	index@(_ZN2at6native29vectorized_elementwise_kernelILi4ENS0_13BinaryFunctorIfffZZZNS0_17hypot_kernel_cudaERNS_18TensorIteratorBaseEENKUlvE_clEvENKUlvE0_clEvEUlffE_EESt5arrayIPcLm3EEEEviT0_T1_)
        /*12f8*/ 	.word	0x00000000


	//----- nvinfo : EIATTR_MIN_STACK_SIZE
	.align		4
.L_847:
        /*12fc*/ 	.byte	0x04, 0x12
        /*12fe*/ 	.short	(.L_849 - .L_848)
	.align		4
.L_848:
        /*1300*/ 	.word	index@(_ZN2at6native29vectorized_elementwise_kernelILi8ENS0_13BinaryFunctorIfffZZZNS0_17hypot_kernel_cudaERNS_18TensorIteratorBaseEENKUlvE_clEvENKUlvE0_clEvEUlffE_EESt5arrayIPcLm3EEEEviT0_T1_)
        /*1304*/ 	.word	0x00000000


	//----- nvinfo : EIATTR_MIN_STACK_SIZE
	.align		4
.L_849:
        /*1308*/ 	.byte	0x04, 0x12
        /*130a*/ 	.short	(.L_851 - .L_850)
	.align		4
.L_850:
        /*130c*/ 	.word	index@(_ZN2at6native18elementwise_kernelILi128ELi4EZNS0_15gpu_kernel_implINS0_13AUnaryFunctorIdddZZZNS0_17hypot_kernel_cudaERNS_18TensorIteratorBaseEENKUlvE_clEvENKUlvE_clEvEUlddE_EEEEvS5_RKT_EUliE_EEviT1_)
        /*1310*/ 	.word	0x00000000


	//----- nvinfo : EIATTR_MIN_STACK_SIZE
	.align		4
.L_851:
        /*1314*/ 	.byte	0x04, 0x12
        /*1316*/ 	.short	(.L_853 - .L_852)
	.align		4
.L_852:
        /*1318*/ 	.word	index@(_ZN2at6native27unrolled_elementwise_kernelINS0_13AUnaryFunctorIdddZZZNS0_17hypot_kernel_cudaERNS_18TensorIteratorBaseEENKUlvE_clEvENKUlvE_clEvEUlddE_EESt5arrayIPcLm2EELi4E23TrivialOffsetCalculatorILi1EjESD_NS0_6memory12LoadWithCastILi1EEENSE_13StoreWithCastILi1EEEEEviT_T0_T2_T3_T4_T5_)
        /*131c*/ 	.word	0x00000000


	//----- nvinfo : EIATTR_MIN_STACK_SIZE
	.align		4
.L_853:
        /*1320*/ 	.byte	0x04, 0x12
        /*1322*/ 	.short	(.L_855 - .L_854)
	.align		4
.L_854:
        /*1324*/ 	.word	index@(_ZN2at6native18elementwise_kernelILi128ELi2EZNS0_22gpu_kernel_impl_nocastINS0_13AUnaryFunctorIdddZZZNS0_17hypot_kernel_cudaERNS_18TensorIteratorBaseEENKUlvE_clEvENKUlvE_clEvEUlddE_EEEEvS5_RKT_EUliE_EEviT1_)
        /*1328*/ 	.word	0x00000000


	//----- nvinfo : EIATTR_MIN_STACK_SIZE
	.align		4
.L_855:
        /*132c*/ 	.byte	0x04, 0x12
        /*132e*/ 	.short	(.L_857 - .L_856)
	.align		4
.L_856:
        /*1330*/ 	.word	index@(_ZN2at6native27unrolled_elementwise_kernelINS0_13AUnaryFunctorIdddZZZNS0_17hypot_kernel_cudaERNS_18TensorIteratorBaseEENKUlvE_clEvENKUlvE_clEvEUlddE_EESt5arrayIPcLm2EELi4E23TrivialOffsetCalculatorILi1EjESD_NS0_6memory15LoadWithoutCastENSE_16StoreWithoutCastEEEviT_T0_T2_T3_T4_T5_)
        /*1334*/ 	.word	0x00000000


	//----- nvinfo : EIATTR_MIN_STACK_SIZE
	.align		4
.L_857:
        /*1338*/ 	.byte	0x04, 0x12
        /*133a*/ 	.short	(.L_859 - .L_858)
	.align		4
.L_858:
        /*133c*/ 	.word	index@(_ZN2at6native29vectorized_elementwise_kernelILi2ENS0_13AUnaryFunctorIdddZZZNS0_17hypot_kernel_cudaERNS_18TensorIteratorBaseEENKUlvE_clEvENKUlvE_clEvEUlddE_EESt5arrayIPcLm2EEEEviT0_T1_)
        /*1340*/ 	.word	0x00000000


	//----- nvinfo : EIATTR_MIN_STACK_SIZE
	.align		4
.L_859:
        /*1344*/ 	.byte	0x04, 0x12
        /*1346*/ 	.short	(.L_861 - .L_860)
	.align		4
.L_860:
        /*1348*/ 	.word	index@(_ZN2at6native29vectorized_elementwise_kernelILi4ENS0_13AUnaryFunctorIdddZZZNS0_17hypot_kernel_cudaERNS_18TensorIteratorBaseEENKUlvE_clEvENKUlvE_clEvEUlddE_EESt5arrayIPcLm2EEEEviT0_T1_)
        /*134c*/ 	.word	0x00000000


	//----- nvinfo : EIATTR_MIN_STACK_SIZE
	.align		4
.L_861:
        /*1350*/ 	.byte	0x04, 0x12
        /*1352*/ 	.short	(.L_863 - .L_862)
	.align		4
.L_862:
        /*1354*/ 	.word	index@(_ZN2at6native29vectorized_elementwise_kernelILi8ENS0_13AUnaryFunctorIdddZZZNS0_17hypot_kernel_cudaERNS_18TensorIteratorBaseEENKUlvE_clEvENKUlvE_clEvEUlddE_EESt5arrayIPcLm2EEEEviT0_T1_)
        /*1358*/ 	.word	0x00000000


	//----- nvinfo : EIATTR_MIN_STACK_SIZE
	.align		4
.L_863:
        /*135c*/ 	.byte	0x04, 0x12
        /*135e*/ 	.short	(.L_865 - .L_864)
	.align		4
.L_864:
        /*1360*/ 	.word	index@(_ZN2at6native18elementwise_kernelILi128ELi4EZNS0_15gpu_kernel_implINS0_13BinaryFunctorIdddZZZNS0_17hypot_kernel_cudaERNS_18TensorIteratorBaseEENKUlvE_clEvENKUlvE_clEvEUlddE_EEEEvS5_RKT_EUliE_EEviT1_)
        /*1364*/ 	.word	0x00000000


	//----- nvinfo : EIATTR_MIN_STACK_SIZE
	.align		4
.L_865:
        /*1368*/ 	.byte	0x04, 0x12
        /*136a*/ 	.short	(.L_867 - .L_866)
	.align		4
.L_866:
        /*136c*/ 	.word	index@(_ZN2at6native27unrolled_elementwise_kernelINS0_13BinaryFunctorIdddZZZNS0_17hypot_kernel_cudaERNS_18TensorIteratorBaseEENKUlvE_clEvENKUlvE_clEvEUlddE_EESt5arrayIPcLm3EELi4E23TrivialOffsetCalculatorILi2EjESC_ILi1EjENS0_6memory12LoadWithCastILi2EEENSF_13StoreWithCastILi1EEEEEviT_T0_T2_T3_T4_T5_)
        /*1370*/ 	.word	0x00000000


	//----- nvinfo : EIATTR_MIN_STACK_SIZE
	.align		4
.L_867:
        /*1374*/ 	.byte	0x04, 0x12
        /*1376*/ 	.short	(.L_869 - .L_868)
	.align		4
.L_868:
        /*1378*/ 	.word	index@(_ZN2at6native18elementwise_kernelILi128ELi2EZNS0_22gpu_kernel_impl_nocastINS0_13BinaryFunctorIdddZZZNS0_17hypot_kernel_cudaERNS_18TensorIteratorBaseEENKUlvE_clEvENKUlvE_clEvEUlddE_EEEEvS5_RKT_EUliE_EEviT1_)
        /*137c*/ 	.word	0x00000000


	//----- nvinfo : EIATTR_MIN_STACK_SIZE
	.align		4
.L_869:
        /*1380*/ 	.byte	0x04, 0x12
        /*1382*/ 	.short	(.L_871 - .L_870)
	.align		4
.L_870:
        /*1384*/ 	.word	index@(_ZN2at6native27unrolled_elementwise_kernelINS0_13BinaryFunctorIdddZZZNS0_17hypot_kernel_cudaERNS_18TensorIteratorBaseEENKUlvE_clEvENKUlvE_clEvEUlddE_EESt5arrayIPcLm3EELi4E23TrivialOffsetCalculatorILi2EjESC_ILi1EjENS0_6memory15LoadWithoutCastENSF_16StoreWithoutCastEEEviT_T0_T2_T3_T4_T5_)
        /*1388*/ 	.word	0x00000000


	//----- nvinfo : EIATTR_MIN_STACK_SIZE
	.align		4
.L_871:
        /*138c*/ 	.byte	0x04, 0x12
        /*138e*/ 	.short	(.L_873 - .L_872)
	.align		4
.L_872:
        /*1390*/ 	.word	index@(_ZN2at6native29vectorized_elementwise_kernelILi2ENS0_13BinaryFunctorIdddZZZNS0_17hypot_kernel_cudaERNS_18TensorIteratorBaseEENKUlvE_clEvENKUlvE_clEvEUlddE_EESt5arrayIPcLm3EEEEviT0_T1_)
        /*1394*/ 	.word	0x00000000


	//----- nvinfo : EIATTR_MIN_STACK_SIZE
	.align		4
.L_873:
        /*1398*/ 	.byte	0x04, 0x12
        /*139a*/ 	.short	(.L_875 - .L_874)
	.align		4
.L_874:
        /*139c*/ 	.word	index@(_ZN2at6native29vectorized_elementwise_kernelILi4ENS0_13BinaryFunctorIdddZZZNS0_17hypot_kernel_cudaERNS_18TensorIteratorBaseEENKUlvE_clEvENKUlvE_clEvEUlddE_EESt5arrayIPcLm3EEEEviT0_T1_)
        /*13a0*/ 	.word	0x00000000


	//----- nvinfo : EIATTR_MIN_STACK_SIZE
	.align		4
.L_875:
        /*13a4*/ 	.byte	0x04, 0x12
        /*13a6*/ 	.short	(.L_877 - .L_876)
	.align		4
.L_876:
        /*13a8*/ 	.word	index@(_ZN2at6native29vectorized_elementwise_kernelILi8ENS0_13BinaryFunctorIdddZZZNS0_17hypot_kernel_cudaERNS_18TensorIteratorBaseEENKUlvE_clEvENKUlvE_clEvEUlddE_EESt5arrayIPcLm3EEEEviT0_T1_)
        /*13ac*/ 	.word	0x00000000


	//----- nvinfo : EIATTR_MIN_STACK_SIZE
	.align		4
.L_877:
        /*13b0*/ 	.byte	0x04, 0x12
        /*13b2*/ 	.short	(.L_879 - .L_878)
	.align		4
.L_878:
        /*13b4*/ 	.word	index@(_ZN2at6native18elementwise_kernelILi128ELi4EZNS0_15gpu_kernel_implINS0_13BinaryFunctorIN3c108BFloat16ES5_S5_ZZZNS0_17atan2_kernel_cudaERNS_18TensorIteratorBaseEENKUlvE_clEvENKUlvE2_clEvEUlS5_S5_E_EEEEvS7_RKT_EUliE_EEviT1_)
        /*13b8*/ 	.word	0x00000000


	//----- nvinfo : EIATTR_MIN_STACK_SIZE
	.align		4
.L_879:
        /*13bc*/ 	.byte	0x04, 0x12
        /*13be*/ 	.short	(.L_881 - .L_880)
	.align		4
.L_880:
        /*13c0*/ 	.word	index@(_ZN2at6native27unrolled_elementwise_kernelINS0_13BinaryFunctorIN3c108BFloat16ES4_S4_ZZZNS0_17atan2_kernel_cudaERNS_18TensorIteratorBaseEENKUlvE_clEvENKUlvE2_clEvEUlS4_S4_E_EESt5arrayIPcLm3EELi4E23TrivialOffsetCalculatorILi2EjESE_ILi1EjENS0_6memory12LoadWithCastILi2EEENSH_13StoreWithCastILi1EEEEEviT_T0_T2_T3_T4_T5_)
        /*13c4*/ 	.word	0x00000000


	//----- nvinfo : EIATTR_MIN_STACK_SIZE
	.align		4
.L_881:
        /*13c8*/ 	.byte	0x04, 0x12
        /*13ca*/ 	.short	(.L_883 - .L_882)
	.align		4
.L_882:
        /*13cc*/ 	.word	index@(_ZN2at6native18elementwise_kernelILi128ELi4EZNS0_22gpu_kernel_impl_nocastINS0_13BinaryFunctorIN3c108BFloat16ES5_S5_ZZZNS0_17atan2_kernel_cudaERNS_18TensorIteratorBaseEENKUlvE_clEvENKUlvE2_clEvEUlS5_S5_E_EEEEvS7_RKT_EUliE_EEviT1_)
        /*13d0*/ 	.word	0x00000000


	//----- nvinfo : EIATTR_MIN_STACK_SIZE
	.align		4
.L_883:
        /*13d4*/ 	.byte	0x04, 0x12
        /*13d6*/ 	.short	(.L_885 - .L_884)
	.align		4
.L_884:
        /*13d8*/ 	.word	index@(_ZN2at6native27unrolled_elementwise_kernelINS0_13BinaryFunctorIN3c108BFloat16ES4_S4_ZZZNS0_17atan2_kernel_cudaERNS_18TensorIteratorBaseEENKUlvE_clEvENKUlvE2_clEvEUlS4_S4_E_EESt5arrayIPcLm3EELi4E23TrivialOffsetCalculatorILi2EjESE_ILi1EjENS0_6memory15LoadWithoutCastENSH_16StoreWithoutCastEEEviT_T0_T2_T3_T4_T5_)
        /*13dc*/ 	.word	0x00000000


	//----- nvinfo : EIATTR_MIN_STACK_SIZE
	.align		4
.L_885:
        /*13e0*/ 	.byte	0x04, 0x12
        /*13e2*/ 	.short	(.L_887 - .L_886)
	.align		4
.L_886:
        /*13e4*/ 	.word	index@(_ZN2at6native29vectorized_elementwise_kernelILi2ENS0_13BinaryFunctorIN3c108BFloat16ES4_S4_ZZZNS0_17atan2_kernel_cudaERNS_18TensorIteratorBaseEENKUlvE_clEvENKUlvE2_clEvEUlS4_S4_E_EESt5arrayIPcLm3EEEEviT0_T1_)
        /*13e8*/ 	.word	0x00000000


	//----- nvinfo : EIATTR_MIN_STACK_SIZE
	.align		4
.L_887:
        /*13ec*/ 	.byte	0x04, 0x12
        /*13ee*/ 	.short	(.L_889 - .L_888)
	.align		4
.L_888:
        /*13f0*/ 	.word	index@(_ZN2at6native29vectorized_elementwise_kernelILi4ENS0_13BinaryFunctorIN3c108BFloat16ES4_S4_ZZZNS0_17atan2_kernel_cudaERNS_18TensorIteratorBaseEENKUlvE_clEvENKUlvE2_clEvEUlS4_S4_E_EESt5arrayIPcLm3EEEEviT0_T1_)
        /*13f4*/ 	.word	0x00000000


	//----- nvinfo : EIATTR_MIN_STACK_SIZE
	.align		4
.L_889:
        /*13f8*/ 	.byte	0x04, 0x12
        /*13fa*/ 	.short	(.L_891 - .L_890)
	.align		4
.L_890:
        /*13fc*/ 	.word	index@(_ZN2at6native29vectorized_elementwise_kernelILi8ENS0_13BinaryFunctorIN3c108BFloat16ES4_S4_ZZZNS0_17atan2_kernel_cudaERNS_18TensorIteratorBaseEENKUlvE_clEvENKUlvE2_clEvEUlS4_S4_E_EESt5arrayIPcLm3EEEEviT0_T1_)
        /*1400*/ 	.word	0x00000000


	//----- nvinfo : EIATTR_MIN_STACK_SIZE
	.align		4
.L_891:
        /*1404*/ 	.byte	0x04, 0x12
        /*1406*/ 	.short	(.L_893 - .L_892)
	.align		4
.L_892:
        /*1408*/ 	.word	index@(_ZN2at6native18elementwise_kernelILi128ELi4EZNS0_15gpu_kernel_implINS0_13BUnaryFunctorIN3c108BFloat16ES5_S5_ZZZNS0_17atan2_kernel_cudaERNS_18TensorIteratorBaseEENKUlvE_clEvENKUlvE2_clEvEUlS5_S5_E_EEEEvS7_RKT_EUliE_EEviT1_)
        /*140c*/ 	.word	0x00000000


	//----- nvinfo : EIATTR_MIN_STACK_SIZE
	.align		4
.L_893:
        /*1410*/ 	.byte	0x04, 0x12
        /*1412*/ 	.short	(.L_895 - .L_894)
	.align		4
.L_894:
        /*1414*/ 	.word	index@(_ZN2at6native27unrolled_elementwise_kernelINS0_13BUnaryFunctorIN3c108BFloat16ES4_S4_ZZZNS0_17atan2_kernel_cudaERNS_18TensorIteratorBaseEENKUlvE_clEvENKUlvE2_clEvEUlS4_S4_E_EESt5arrayIPcLm2EELi4E23TrivialOffsetCalculatorILi1EjESF_NS0_6memory12LoadWithCastILi1EEENSG_13StoreWithCastILi1EEEEEviT_T0_T2_T3_T4_T5_)
        /*1418*/ 	.word	0x00000000


	//----- nvinfo : EIATTR_MIN_STACK_SIZE
	.align		4
.L_895:
        /*141c*/ 	.byte	0x04, 0x12
        /*141e*/ 	.short	(.L_897 - .L_896)
	.align		4
.L_896:
        /*1420*/ 	.word	index@(_ZN2at6native18elementwise_kernelILi128ELi4EZNS0_22gpu_kernel_impl_nocastINS0_13BUnaryFunctorIN3c108BFloat16ES5_S5_ZZZNS0_17atan2_kernel_cudaERNS_18TensorIteratorBaseEENKUlvE_clEvENKUlvE2_clEvEUlS5_S5_E_EEEEvS7_RKT_EUliE_EEviT1_)
        /*1424*/ 	.word	0x00000000


	//----- nvinfo : EIATTR_MIN_STACK_SIZE
	.align		4
.L_897:
        /*1428*/ 	.byte	0x04, 0x12
        /*142a*/ 	.short	(.L_899 - .L_898)
	.align		4
.L_898:
        /*142c*/ 	.word	index@(_ZN2at6native27unrolled_elementwise_kernelINS0_13BUnaryFunctorIN3c108BFloat16ES4_S4_ZZZNS0_17atan2_kernel_cudaERNS_18TensorIteratorBaseEENKUlvE_clEvENKUlvE2_clEvEUlS4_S4_E_EESt5arrayIPcLm2EELi4E23TrivialOffsetCalculatorILi1EjESF_NS0_6memory15LoadWithoutCastENSG_16StoreWithoutCastEEEviT_T0_T2_T3_T4_T5_)
        /*1430*/ 	.word	0x00000000


	//----- nvinfo : EIATTR_MIN_STACK_SIZE
	.align		4
.L_899:
        /*1434*/ 	.byte	0x04, 0x12
        /*1436*/ 	.short	(.L_901 - .L_900)
	.align		4
.L_900:
        /*1438*/ 	.word	index@(_ZN2at6native29vectorized_elementwise_kernelILi2ENS0_13BUnaryFunctorIN3c108BFloat16ES4_S4_ZZZNS0_17atan2_kernel_cudaERNS_18TensorIteratorBaseEENKUlvE_clEvENKUlvE2_clEvEUlS4_S4_E_EESt5arrayIPcLm2EEEEviT0_T1_)
        /*143c*/ 	.word	0x00000000


	//----- nvinfo : EIATTR_MIN_STACK_SIZE
	.align		4
.L_901:
        /*1440*/ 	.byte	0x04, 0x12
        /*1442*/ 	.short	(.L_903 - .L_902)
	.align		4
.L_902:
        /*1444*/ 	.word	index@(_ZN2at6native29vectorized_elementwise_kernelILi4ENS0_13BUnaryFunctorIN3c108BFloat16ES4_S4_ZZZNS0_17atan2_kernel_cudaERNS_18TensorIteratorBaseEENKUlvE_clEvENKUlvE2_clEvEUlS4_S4_E_EESt5arrayIPcLm2EEEEviT0_T1_)
        /*1448*/ 	.word	0x00000000


	//----- nvinfo : EIATTR_MIN_STACK_SIZE
	.align		4
.L_903:
        /*144c*/ 	.byte	0x04, 0x12
        /*144e*/ 	.short	(.L_905 - .L_904)
	.align		4
.L_904:
        /*1450*/ 	.word	index@(_ZN2at6native29vectorized_elementwise_kernelILi8ENS0_13BUnaryFunctorIN3c108BFloat16ES4_S4_ZZZNS0_17atan2_kernel_cudaERNS_18TensorIteratorBaseEENKUlvE_clEvENKUlvE2_clEvEUlS4_S4_E_EESt5arrayIPcLm2EEEEviT0_T1_)
        /*1454*/ 	.word	0x00000000


	//----- nvinfo : EIATTR_MIN_STACK_SIZE
	.align		4
.L_905:
        /*1458*/ 	.byte	0x04, 0x12
        /*145a*/ 	.short	(.L_907 - .L_906)
	.align		4
.L_906:
        /*145c*/ 	.word	index@(_ZN2at6native18elementwise_kernelILi128ELi4EZNS0_15gpu_kernel_implINS0_13AUnaryFunctorIN3c108BFloat16ES5_S5_ZZZNS0_17atan2_kernel_cudaERNS_18TensorIteratorBaseEENKUlvE_clEvENKUlvE2_clEvEUlS5_S5_E_EEEEvS7_RKT_EUliE_EEviT1_)
        /*1460*/ 	.word	0x00000000


	//----- nvinfo : EIATTR_MIN_STACK_SIZE
	.align		4
.L_907:
        /*1464*/ 	.byte	0x04, 0x12
        /*1466*/ 	.short	(.L_909 - .L_908)
	.align		4
.L_908:
        /*1468*/ 	.word	index@(_ZN2at6native27unrolled_elementwise_kernelINS0_13AUnaryFunctorIN3c108BFloat16ES4_S4_ZZZNS0_17atan2_kernel_cudaERNS_18TensorIteratorBaseEENKUlvE_clEvENKUlvE2_clEvEUlS4_S4_E_EESt5arrayIPcLm2EELi4E23TrivialOffsetCalculatorILi1EjESF_NS0_6memory12LoadWithCastILi1EEENSG_13StoreWithCastILi1EEEEEviT_T0_T2_T3_T4_T5_)
        /*146c*/ 	.word	0x00000000


	//----- nvinfo : EIATTR_MIN_STACK_SIZE
	.align		4
.L_909:
        /*1470*/ 	.byte	0x04, 0x12
        /*1472*/ 	.short	(.L_911 - .L_910)
	.align		4
.L_910:
        /*1474*/ 	.word	index@(_ZN2at6native18elementwise_kernelILi128ELi4EZNS0_22gpu_kernel_impl_nocastINS0_13AUnaryFunctorIN3c108BFloat16ES5_S5_ZZZNS0_17atan2_kernel_cudaERNS_18TensorIteratorBaseEENKUlvE_clEvENKUlvE2_clEvEUlS5_S5_E_EEEEvS7_RKT_EUliE_EEviT1_)
        /*1478*/ 	.word	0x00000000


	//----- nvinfo : EIATTR_MIN_STACK_SIZE
	.align		4
.L_911:
        /*147c*/ 	.byte	0x04, 0x12
        /*147e*/ 	.short	(.L_913 - .L_912)
	.align		4
.L_912:
        /*1480*/ 	.word	index@(_ZN2at6native27unrolled_elementwise_kernelINS0_13AUnaryFunctorIN3c108BFloat16ES4_S4_ZZZNS0_17atan2_kernel_cudaERNS_18TensorIteratorBaseEENKUlvE_clEvENKUlvE2_clEvEUlS4_S4_E_EESt5arrayIPcLm2EELi4E23TrivialOffsetCalculatorILi1EjESF_NS0_6memory15LoadWithoutCastENSG_16StoreWithoutCastEEEviT_T0_T2_T3_T4_T5_)
        /*1484*/ 	.word	0x00000000


	//----- nvinfo : EIATTR_MIN_STACK_SIZE
	.align		4
.L_913:
        /*1488*/ 	.byte	0x04, 0x12
        /*148a*/ 	.short	(.L_915 - .L_914)
	.align		4
.L_914:
        /*148c*/ 	.word	index@(_ZN2at6native29vectorized_elementwise_kernelILi2ENS0_13AUnaryFunctorIN3c108BFloat16ES4_S4_ZZZNS0_17atan2_kernel_cudaERNS_18TensorIteratorBaseEENKUlvE_clEvENKUlvE2_clEvEUlS4_S4_E_EESt5arrayIPcLm2EEEEviT0_T1_)
        /*1490*/ 	.word	0x00000000


	//----- nvinfo : EIATTR_MIN_STACK_SIZE
	.align		4
.L_915:
        /*1494*/ 	.byte	0x04, 0x12
        /*1496*/ 	.short	(.L_917 - .L_916)
	.align		4
.L_916:
        /*1498*/ 	.word	index@(_ZN2at6native29vectorized_elementwise_kernelILi4ENS0_13AUnaryFunctorIN3c108BFloat16ES4_S4_ZZZNS0_17atan2_kernel_cudaERNS_18TensorIteratorBaseEENKUlvE_clEvENKUlvE2_clEvEUlS4_S4_E_EESt5arrayIPcLm2EEEEviT0_T1_)
        /*149c*/ 	.word	0x00000000


	//----- nvinfo : EIATTR_MIN_STACK_SIZE
	.align		4
.L_917:
        /*14a0*/ 	.byte	0x04, 0x12
        /*14a2*/ 	.short	(.L_919 - .L_918)
	.align		4
.L_918:
        /*14a4*/ 	.word	index@(_ZN2at6native29vectorized_elementwise_kernelILi8ENS0_13AUnaryFunctorIN3c108BFloat16ES4_S4_ZZZNS0_17atan2_kernel_cudaERNS_18TensorIteratorBaseEENKUlvE_clEvENKUlvE2_clEvEUlS4_S4_E_EESt5arrayIPcLm2EEEEviT0_T1_)
        /*14a8*/ 	.word	0x00000000


	//----- nvinfo : EIATTR_MIN_STACK_SIZE
	.align		4
.L_919:
        /*14ac*/ 	.byte	0x04, 0x12
        /*14ae*/ 	.short	(.L_921 - .L_920)
	.align		4
.L_920:
        /*14b0*/ 	.word	index@(_ZN2at6native18elementwise_kernelILi128ELi4EZNS0_15gpu_kernel_implINS0_13BinaryFunctorIN3c104HalfES5_S5_ZZZNS0_17atan2_kernel_cudaERNS_18TensorIteratorBaseEENKUlvE_clEvENKUlvE1_clEvEUlS5_S5_E_EEEEvS7_RKT_EUliE_EEviT1_)
        /*14b4*/ 	.word	0x00000000


	//----- nvinfo : EIATTR_MIN_STACK_SIZE
	.align		4
.L_921:
        /*14b8*/ 	.byte	0x04, 0x12
        /*14ba*/ 	.short	(.L_923 - .L_922)
	.align		4
.L_922:
        /*14bc*/ 	.word	index@(_ZN2at6native27unrolled_elementwise_kernelINS0_13BinaryFunctorIN3c104HalfES4_S4_ZZZNS0_17atan2_kernel_cudaERNS_18TensorIteratorBaseEENKUlvE_clEvENKUlvE1_clEvEUlS4_S4_E_EESt5arrayIPcLm3EELi4E23TrivialOffsetCalculatorILi2EjESE_ILi1EjENS0_6memory12LoadWithCastILi2EEENSH_13StoreWithCastILi1EEEEEviT_T0_T2_T3_T4_T5_)
        /*14c0*/ 	.word	0x00000000


	//----- nvinfo : EIATTR_MIN_STACK_SIZE
	.align		4
.L_923:
        /*14c4*/ 	.byte	0x04, 0x12
        /*14c6*/ 	.short	(.L_925 - .L_924)
	.align		4
.L_924:
        /*14c8*/ 	.word	index@(_ZN2at6native18elementwise_kernelILi128ELi4EZNS0_22gpu_kernel_impl_nocastINS0_13BinaryFunctorIN3c104HalfES5_S5_ZZZNS0_17atan2_kernel_cudaERNS_18TensorIteratorBaseEENKUlvE_clEvENKUlvE1_clEvEUlS5_S5_E_EEEEvS7_RKT_EUliE_EEviT1_)
        /*14cc*/ 	.word	0x00000000


	//----- nvinfo : EIATTR_MIN_STACK_SIZE
	.align		4
.L_925:
        /*14d0*/ 	.byte	0x04, 0x12
        /*14d2*/ 	.short	(.L_927 - .L_926)
	.align		4
.L_926:
        /*14d4*/ 	.word	index@(_ZN2at6native27unrolled_elementwise_kernelINS0_13BinaryFunctorIN3c104HalfES4_S4_ZZZNS0_17atan2_kernel_cudaERNS_18TensorIteratorBaseEENKUlvE_clEvENKUlvE1_clEvEUlS4_S4_E_EESt5arrayIPcLm3EELi4E23TrivialOffsetCalculatorILi2EjESE_ILi1EjENS0_6memory15LoadWithoutCastENSH_16StoreWithoutCastEEEviT_T0_T2_T3_T4_T5_)
        /*14d8*/ 	.word	0x00000000


	//----- nvinfo : EIATTR_MIN_STACK_SIZE
	.align		4
.L_927:
        /*14dc*/ 	.byte	0x04, 0x12
        /*14de*/ 	.short	(.L_929 - .L_928)
	.align		4
.L_928:
        /*14e0*/ 	.word	index@(_ZN2at6native29vectorized_elementwise_kernelILi2ENS0_13BinaryFunctorIN3c104HalfES4_S4_ZZZNS0_17atan2_kernel_cudaERNS_18TensorIteratorBaseEENKUlvE_clEvENKUlvE1_clEvEUlS4_S4_E_EESt5arrayIPcLm3EEEEviT0_T1_)
        /*14e4*/ 	.word	0x00000000


	//----- nvinfo : EIATTR_MIN_STACK_SIZE
	.align		4
.L_929:
        /*14e8*/ 	.byte	0x04, 0x12
        /*14ea*/ 	.short	(.L_931 - .L_930)
	.align		4
.L_930:
        /*14ec*/ 	.word	index@(_ZN2at6native29vectorized_elementwise_kernelILi4ENS0_13BinaryFunctorIN3c104HalfES4_S4_ZZZNS0_17atan2_kernel_cudaERNS_18TensorIteratorBaseEENKUlvE_clEvENKUlvE1_clEvEUlS4_S4_E_EESt5arrayIPcLm3EEEEviT0_T1_)
        /*14f0*/ 	.word	0x00000000


	//----- nvinfo : EIATTR_MIN_STACK_SIZE
	.align		4
.L_931:
        /*14f4*/ 	.byte	0x04, 0x12
        /*14f6*/ 	.short	(.L_933 - .L_932)
	.align		4
.L_932:
        /*14f8*/ 	.word	index@(_ZN2at6native29vectorized_elementwise_kernelILi8ENS0_13BinaryFunctorIN3c104HalfES4_S4_ZZZNS0_17atan2_kernel_cudaERNS_18TensorIteratorBaseEENKUlvE_clEvENKUlvE1_clEvEUlS4_S4_E_EESt5arrayIPcLm3EEEEviT0_T1_)
        /*14fc*/ 	.word	0x00000000


	//----- nvinfo : EIATTR_MIN_STACK_SIZE
	.align		4
.L_933:
        /*1500*/ 	.byte	0x04, 0x12
        /*1502*/ 	.short	(.L_935 - .L_934)
	.align		4
.L_934:
        /*1504*/ 	.word	index@(_ZN2at6native18elementwise_kernelILi128ELi4EZNS0_15gpu_kernel_implINS0_13BUnaryFunctorIN3c104HalfES5_S5_ZZZNS0_17atan2_kernel_cudaERNS_18TensorIteratorBaseEENKUlvE_clEvENKUlvE1_clEvEUlS5_S5_E_EEEEvS7_RKT_EUliE_EEviT1_)
        /*1508*/ 	.word	0x00000000


	//----- nvinfo : EIATTR_MIN_STACK_SIZE
	.align		4
.L_935:
        /*150c*/ 	.byte	0x04, 0x12
        /*150e*/ 	.short	(.L_937 - .L_936)
	.align		4
.L_936:
        /*1510*/ 	.word	index@(_ZN2at6native27unrolled_elementwise_kernelINS0_13BUnaryFunctorIN3c104HalfES4_S4_ZZZNS0_17atan2_kernel_cudaERNS_18TensorIteratorBaseEENKUlvE_clEvENKUlvE1_clEvEUlS4_S4_E_EESt5arrayIPcLm2EELi4E23TrivialOffsetCalculatorILi1EjESF_NS0_6memory12LoadWithCastILi1EEENSG_13StoreWithCastILi1EEEEEviT_T0_T2_T3_T4_T5_)
        /*1514*/ 	.word	0x00000000


	//----- nvinfo : EIATTR_MIN_STACK_SIZE
	.align		4
.L_937:
        /*1518*/ 	.byte	0x04, 0x12
        /*151a*/ 	.short	(.L_939 - .L_938)
	.align		4
.L_938:
        /*151c*/ 	.word	index@(_ZN2at6native18elementwise_kernelILi128ELi4EZNS0_22gpu_kernel_impl_nocastINS0_13BUnaryFunctorIN3c104HalfES5_S5_ZZZNS0_17atan2_kernel_cudaERNS_18TensorIteratorBaseEENKUlvE_clEvENKUlvE1_clEvEUlS5_S5_E_EEEEvS7_RKT_EUliE_EEviT1_)
        /*1520*/ 	.word	0x00000000


	//----- nvinfo : EIATTR_MIN_STACK_SIZE
	.align		4
.L_939:
        /*1524*/ 	.byte	0x04, 0x12
        /*1526*/ 	.short	(.L_941 - .L_940)
	.align		4
.L_940:
        /*1528*/ 	.word	index@(_ZN2at6native27unrolled_elementwise_kernelINS0_13BUnaryFunctorIN3c104HalfES4_S4_ZZZNS0_17atan2_kernel_cudaERNS_18TensorIteratorBaseEENKUlvE_clEvENKUlvE1_clEvEUlS4_S4_E_EESt5arrayIPcLm2EELi4E23TrivialOffsetCalculatorILi1EjESF_NS0_6memory15LoadWithoutCastENSG_16StoreWithoutCastEEEviT_T0_T2_T3_T4_T5_)
        /*152c*/ 	.word	0x00000000


	//----- nvinfo : EIATTR_MIN_STACK_SIZE
	.align		4
.L_941:
        /*1530*/ 	.byte	0x04, 0x12
        /*1532*/ 	.short	(.L_943 - .L_942)
	.align		4
.L_942:
        /*1534*/ 	.word	index@(_ZN2at6native29vectorized_elementwise_kernelILi2ENS0_13BUnaryFunctorIN3c104HalfES4_S4_ZZZNS0_17atan2_kernel_cudaERNS_18TensorIteratorBaseEENKUlvE_clEvENKUlvE1_clEvEUlS4_S4_E_EESt5arrayIPcLm2EEEEviT0_T1_)
        /*1538*/ 	.word	0x00000000


	//----- nvinfo : EIATTR_MIN_STACK_SIZE
	.align		4
.L_943:
        /*153c*/ 	.byte	0x04, 0x12
        /*153e*/ 	.short	(.L_945 - .L_944)
	.align		4
.L_944:
        /*1540*/ 	.word	index@(_ZN2at6native29vectorized_elementwise_kernelILi4ENS0_13BUnaryFunctorIN3c104HalfES4_S4_ZZZNS0_17atan2_kernel_cudaERNS_18TensorIteratorBaseEENKUlvE_clEvENKUlvE1_clEvEUlS4_S4_E_EESt5arrayIPcLm2EEEEviT0_T1_)
        /*1544*/ 	.word	0x00000000


	//----- nvinfo : EIATTR_MIN_STACK_SIZE
	.align		4
.L_945:
        /*1548*/ 	.byte	0x04, 0x12
        /*154a*/ 	.short	(.L_947 - .L_946)
	.align		4
.L_946:
        /*154c*/ 	.word	index@(_ZN2at6native29vectorized_elementwise_kernelILi8ENS0_13BUnaryFunctorIN3c104HalfES4_S4_ZZZNS0_17atan2_kernel_cudaERNS_18TensorIteratorBaseEENKUlvE_clEvENKUlvE1_clEvEUlS4_S4_E_EESt5arrayIPcLm2EEEEviT0_T1_)
        /*1550*/ 	.word	0x00000000


	//----- nvinfo : EIATTR_MIN_STACK_SIZE
	.align		4
.L_947:
        /*1554*/ 	.byte	0x04, 0x12
        /*1556*/ 	.short	(.L_949 - .L_948)
	.align		4
.L_948:
        /*1558*/ 	.word	index@(_ZN2at6native18elementwise_kernelILi128ELi4EZNS0_15gpu_kernel_implINS0_13AUnaryFunctorIN3c104HalfES5_S5_ZZZNS0_17atan2_kernel_cudaERNS_18TensorIteratorBaseEENKUlvE_clEvENKUlvE1_clEvEUlS5_S5_E_EEEEvS7_RKT_EUliE_EEviT1_)
        /*155c*/ 	.word	0x00000000


	//----- nvinfo : EIATTR_MIN_STACK_SIZE
	.align		4
.L_949:
        /*1560*/ 	.byte	0x04, 0x12
        /*1562*/ 	.short	(.L_951 - .L_950)
	.align		4
.L_950:
        /*1564*/ 	.word	index@(_ZN2at6native27unrolled_elementwise_kernelINS0_13AUnaryFunctorIN3c104HalfES4_S4_ZZZNS0_17atan2_kernel_cudaERNS_18TensorIteratorBaseEENKUlvE_clEvENKUlvE1_clEvEUlS4_S4_E_EESt5arrayIPcLm2EELi4E23TrivialOffsetCalculatorILi1EjESF_NS0_6memory12LoadWithCastILi1EEENSG_13StoreWithCastILi1EEEEEviT_T0_T2_T3_T4_T5_)
        /*1568*/ 	.word	0x00000000


	//----- nvinfo : EIATTR_MIN_STACK_SIZE
	.align		4
.L_951:
        /*156c*/ 	.byte	0x04, 0x12
        /*156e*/ 	.short	(.L_953 - .L_952)
	.align		4
.L_952:
        /*1570*/ 	.word	index@(_ZN2at6native18elementwise_kernelILi128ELi4EZNS0_22gpu_kernel_impl_nocastINS0_13AUnaryFunctorIN3c104HalfES5_S5_ZZZNS0_17atan2_kernel_cudaERNS_18TensorIteratorBaseEENKUlvE_clEvENKUlvE1_clEvEUlS5_S5_E_EEEEvS7_RKT_EUliE_EEviT1_)
        /*1574*/ 	.word	0x00000000


	//----- nvinfo : EIATTR_MIN_STACK_SIZE
	.align		4
.L_953:
        /*1578*/ 	.byte	0x04, 0x12
        /*157a*/ 	.short	(.L_955 - .L_954)
	.align		4
.L_954:
        /*157c*/ 	.word	index@(_ZN2at6native27unrolled_elementwise_kernelINS0_13AUnaryFunctorIN3c104HalfES4_S4_ZZZNS0_17atan2_kernel_cudaERNS_18TensorIteratorBaseEENKUlvE_clEvENKUlvE1_clEvEUlS4_S4_E_EESt5arrayIPcLm2EELi4E23TrivialOffsetCalculatorILi1EjESF_NS0_6memory15LoadWithoutCastENSG_16StoreWithoutCastEEEviT_T0_T2_T3_T4_T5_)
        /*1580*/ 	.word	0x00000000


	//----- nvinfo : EIATTR_MIN_STACK_SIZE
	.align		4
.L_955:
        /*1584*/ 	.byte	0x04, 0x12
        /*1586*/ 	.short	(.L_957 - .L_956)
	.align		4
.L_956:
        /*1588*/ 	.word	index@(_ZN2at6native29vectorized_elementwise_kernelILi2ENS0_13AUnaryFunctorIN3c104HalfES4_S4_ZZZNS0_17atan2_kernel_cudaERNS_18TensorIteratorBaseEENKUlvE_clEvENKUlvE1_clEvEUlS4_S4_E_EESt5arrayIPcLm2EEEEviT0_T1_)
        /*158c*/ 	.word	0x00000000


	//----- nvinfo : EIATTR_MIN_STACK_SIZE
	.align		4
.L_957:
        /*1590*/ 	.byte	0x04, 0x12
        /*1592*/ 	.short	(.L_959 - .L_958)
	.align		4
.L_958:
        /*1594*/ 	.word	index@(_ZN2at6native29vectorized_elementwise_kernelILi4ENS0_13AUnaryFunctorIN3c104HalfES4_S4_ZZZNS0_17atan2_kernel_cudaERNS_18TensorIteratorBaseEENKUlvE_clEvENKUlvE1_clEvEUlS4_S4_E_EESt5arrayIPcLm2EEEEviT0_T1_)
        /*1598*/ 	.word	0x00000000


	//----- nvinfo : EIATTR_MIN_STACK_SIZE
	.align		4
.L_959:
        /*159c*/ 	.byte	0x04, 0x12
        /*159e*/ 	.short	(.L_961 - .L_960)
	.align		4
.L_960:
        /*15a0*/ 	.word	index@(_ZN2at6native29vectorized_elementwise_kernelILi8ENS0_13AUnaryFunctorIN3c104HalfES4_S4_ZZZNS0_17atan2_kernel_cudaERNS_18TensorIteratorBaseEENKUlvE_clEvENKUlvE1_clEvEUlS4_S4_E_EESt5arrayIPcLm2EEEEviT0_T1_)
        /*15a4*/ 	.word	0x00000000


	//----- nvinfo : EIATTR_MIN_STACK_SIZE
	.align		4
.L_961:
        /*15a8*/ 	.byte	0x04, 0x12
        /*15aa*/ 	.short	(.L_963 - .L_962)
	.align		4
.L_962:
        /*15ac*/ 	.word	index@(_ZN2at6native18elementwise_kernelILi128ELi4EZNS0_15gpu_kernel_implINS0_13BinaryFunctorIfffZZZNS0_17atan2_kernel_cudaERNS_18TensorIteratorBaseEENKUlvE_clEvENKUlvE0_clEvEUlffE_EEEEvS5_RKT_EUliE_EEviT1_)
        /*15b0*/ 	.word	0x00000000


	//----- nvinfo : EIATTR_MIN_STACK_SIZE
	.align		4
.L_963:
        /*15b4*/ 	.byte	0x04, 0x12
        /*15b6*/ 	.short	(.L_965 - .L_964)
	.align		4
.L_964:
        /*15b8*/ 	.word	index@(_ZN2at6native27unrolled_elementwise_kernelINS0_13BinaryFunctorIfffZZZNS0_17atan2_kernel_cudaERNS_18TensorIteratorBaseEENKUlvE_clEvENKUlvE0_clEvEUlffE_EESt5arrayIPcLm3EELi4E23TrivialOffsetCalculatorILi2EjESC_ILi1EjENS0_6memory12LoadWithCastILi2EEENSF_13StoreWithCastILi1EEEEEviT_T0_T2_T3_T4_T5_)
        /*15bc*/ 	.word	0x00000000


	//----- nvinfo : EIATTR_MIN_STACK_SIZE
	.align		4
.L_965:
        /*15c0*/ 	.byte	0x04, 0x12
        /*15c2*/ 	.short	(.L_967 - .L_966)
	.align		4
.L_966:
        /*15c4*/ 	.word	index@(_ZN2at6native18elementwise_kernelILi128ELi2EZNS0_22gpu_kernel_impl_nocastINS0_13BinaryFunctorIfffZZZNS0_17atan2_kernel_cudaERNS_18TensorIteratorBaseEENKUlvE_clEvENKUlvE0_clEvEUlffE_EEEEvS5_RKT_EUliE_EEviT1_)
        /*15c8*/ 	.word	0x00000000


	//----- nvinfo : EIATTR_MIN_STACK_SIZE
	.align		4
.L_967:
        /*15cc*/ 	.byte	0x04, 0x12
        /*15ce*/ 	.short	(.L_969 - .L_968)
	.align		4
.L_968:
        /*15d0*/ 	.word	index@(_ZN2at6native27unrolled_elementwise_kernelINS0_13BinaryFunctorIfffZZZNS0_17atan2_kernel_cudaERNS_18TensorIteratorBaseEENKUlvE_clEvENKUlvE0_clEvEUlffE_EESt5arrayIPcLm3EELi4E23TrivialOffsetCalculatorILi2EjESC_ILi1EjENS0_6memory15LoadWithoutCastENSF_16StoreWithoutCastEEEviT_T0_T2_T3_T4_T5_)
        /*15d4*/ 	.word	0x00000000


	//----- nvinfo : EIATTR_MIN_STACK_SIZE
	.align		4
.L_969:
        /*15d8*/ 	.byte	0x04, 0x12
        /*15da*/ 	.short	(.L_971 - .L_970)
	.align		4
.L_970:
        /*15dc*/ 	.word	index@(_ZN2at6native29vectorized_elementwise_kernelILi2ENS0_13BinaryFunctorIfffZZZNS0_17atan2_kernel_cudaERNS_18TensorIteratorBaseEENKUlvE_clEvENKUlvE0_clEvEUlffE_EESt5arrayIPcLm3EEEEviT0_T1_)
        /*15e0*/ 	.word	0x00000000


	//----- nvinfo : EIATTR_MIN_STACK_SIZE
	.align		4
.L_971:
        /*15e4*/ 	.byte	0x04, 0x12
        /*15e6*/ 	.short	(.L_973 - .L_972)
	.align		4
.L_972:
        /*15e8*/ 	.word	index@(_ZN2at6native29vectorized_elementwise_kernelILi4ENS0_13BinaryFunctorIfffZZZNS0_17atan2_kernel_cudaERNS_18TensorIteratorBaseEENKUlvE_clEvENKUlvE0_clEvEUlffE_EESt5arrayIPcLm3EEEEviT0_T1_)
        /*15ec*/ 	.word	0x00000000


	//----- nvinfo : EIATTR_MIN_STACK_SIZE
	.align		4
.L_973:
        /*15f0*/ 	.byte	0x04, 0x12
        /*15f2*/ 	.short	(.L_975 - .L_974)
	.align		4
.L_974:
        /*15f4*/ 	.word	index@(_ZN2at6native29vectorized_elementwise_kernelILi8ENS0_13BinaryFunctorIfffZZZNS0_17atan2_kernel_cudaERNS_18TensorIteratorBaseEENKUlvE_clEvENKUlvE0_clEvEUlffE_EESt5arrayIPcLm3EEEEviT0_T1_)
        /*15f8*/ 	.word	0x00000000


	//----- nvinfo : EIATTR_MIN_STACK_SIZE
	.align		4
.L_975:
        /*15fc*/ 	.byte	0x04, 0x12
        /*15fe*/ 	.short	(.L_977 - .L_976)
	.align		4
.L_976:
        /*1600*/ 	.word	index@(_ZN2at6native18elementwise_kernelILi128ELi4EZNS0_15gpu_kernel_implINS0_13BUnaryFunctorIfffZZZNS0_17atan2_kernel_cudaERNS_18TensorIteratorBaseEENKUlvE_clEvENKUlvE0_clEvEUlffE_EEEEvS5_RKT_EUliE_EEviT1_)
        /*1604*/ 	.word	0x00000000


	//----- nvinfo : EIATTR_MIN_STACK_SIZE
	.align		4
.L_977:
        /*1608*/ 	.byte	0x04, 0x12
        /*160a*/ 	.short	(.L_979 - .L_978)
	.align		4
.L_978:
        /*160c*/ 	.word	index@(_ZN2at6native27unrolled_elementwise_kernelINS0_13BUnaryFunctorIfffZZZNS0_17atan2_kernel_cudaERNS_18TensorIteratorBaseEENKUlvE_clEvENKUlvE0_clEvEUlffE_EESt5arrayIPcLm2EELi4E23TrivialOffsetCalculatorILi1EjESD_NS0_6memory12LoadWithCastILi1EEENSE_13StoreWithCastILi1EEEEEviT_T0_T2_T3_T4_T5_)
        /*1610*/ 	.word	0x00000000


	//----- nvinfo : EIATTR_MIN_STACK_SIZE
	.align		4
.L_979:
        /*1614*/ 	.byte	0x04, 0x12
        /*1616*/ 	.short	(.L_981 - .L_980)
	.align		4
.L_980:
        /*1618*/ 	.word	index@(_ZN2at6native18elementwise_kernelILi128ELi2EZNS0_22gpu_kernel_impl_nocastINS0_13BUnaryFunctorIfffZZZNS0_17atan2_kernel_cudaERNS_18TensorIteratorBaseEENKUlvE_clEvENKUlvE0_clEvEUlffE_EEEEvS5_RKT_EUliE_EEviT1_)
        /*161c*/ 	.word	0x00000000


	//----- nvinfo : EIATTR_MIN_STACK_SIZE
	.align		4
.L_981:
        /*1620*/ 	.byte	0x04, 0x12
        /*1622*/ 	.short	(.L_983 - .L_982)
	.align		4
.L_982:
        /*1624*/ 	.word	index@(_ZN2at6native27unrolled_elementwise_kernelINS0_13BUnaryFunctorIfffZZZNS0_17atan2_kernel_cudaERNS_18TensorIteratorBaseEENKUlvE_clEvENKUlvE0_clEvEUlffE_EESt5arrayIPcLm2EELi4E23TrivialOffsetCalculatorILi1EjESD_NS0_6memory15LoadWithoutCastENSE_16StoreWithoutCastEEEviT_T0_T2_T3_T4_T5_)
        /*1628*/ 	.word	0x00000000


	//----- nvinfo : EIATTR_MIN_STACK_SIZE
	.align		4
.L_983:
        /*162c*/ 	.byte	0x04, 0x12
        /*162e*/ 	.short	(.L_985 - .L_984)
	.align		4
.L_984:
        /*1630*/ 	.word	index@(_ZN2at6native29vectorized_elementwise_kernelILi2ENS0_13BUnaryFunctorIfffZZZNS0_17atan2_kernel_cudaERNS_18TensorIteratorBaseEENKUlvE_clEvENKUlvE0_clEvEUlffE_EESt5arrayIPcLm2EEEEviT0_T1_)
        /*1634*/ 	.word	0x00000000


	//----- nvinfo : EIATTR_MIN_STACK_SIZE
	.align		4
.L_985:
        /*1638*/ 	.byte	0x04, 0x12
        /*163a*/ 	.short	(.L_987 - .L_986)
	.align		4
.L_986:
        /*163c*/ 	.word	index@(_ZN2at6native29vectorized_elementwise_kernelILi4ENS0_13BUnaryFunctorIfffZZZNS0_17atan2_kernel_cudaERNS_18TensorIteratorBaseEENKUlvE_clEvENKUlvE0_clEvEUlffE_EESt5arrayIPcLm2EEEEviT0_T1_)
        /*1640*/ 	.word	0x00000000


	//----- nvinfo : EIATTR_MIN_STACK_SIZE
	.align		4
.L_987:
        /*1644*/ 	.byte	0x04, 0x12
        /*1646*/ 	.short	(.L_989 - .L_988)
	.align		4
.L_988:
        /*1648*/ 	.word	index@(_ZN2at6native29vectorized_elementwise_kernelILi8ENS0_13BUnaryFunctorIfffZZZNS0_17atan2_kernel_cudaERNS_18TensorIteratorBaseEENKUlvE_clEvENKUlvE0_clEvEUlffE_EESt5arrayIPcLm2EEEEviT0_T1_)
        /*164c*/ 	.word	0x00000000


	//----- nvinfo : EIATTR_MIN_STACK_SIZE
	.align		4
.L_989:
        /*1650*/ 	.byte	0x04, 0x12
        /*1652*/ 	.short	(.L_991 - .L_990)
	.align		4
.L_990:
        /*1654*/ 	.word	index@(_ZN2at6native18elementwise_kernelILi128ELi4EZNS0_15gpu_kernel_implINS0_13AUnaryFunctorIfffZZZNS0_17atan2_kernel_cudaERNS_18TensorIteratorBaseEENKUlvE_clEvENKUlvE0_clEvEUlffE_EEEEvS5_RKT_EUliE_EEviT1_)
        /*1658*/ 	.word	0x00000000


	//----- nvinfo : EIATTR_MIN_STACK_SIZE
	.align		4
.L_991:
        /*165c*/ 	.byte	0x04, 0x12
        /*165e*/ 	.short	(.L_993 - .L_992)
	.align		4
.L_992:
        /*1660*/ 	.word	index@(_ZN2at6native27unrolled_elementwise_kernelINS0_13AUnaryFunctorIfffZZZNS0_17atan2_kernel_cudaERNS_18TensorIteratorBaseEENKUlvE_clEvENKUlvE0_clEvEUlffE_EESt5arrayIPcLm2EELi4E23TrivialOffsetCalculatorILi1EjESD_NS0_6memory12LoadWithCastILi1EEENSE_13StoreWithCastILi1EEEEEviT_T0_T2_T3_T4_T5_)
        /*1664*/ 	.word	0x00000000


	//----- nvinfo : EIATTR_MIN_STACK_SIZE
	.align		4
.L_993:
        /*1668*/ 	.byte	0x04, 0x12
        /*166a*/ 	.short	(.L_995 - .L_994)
	.align		4
.L_994:
        /*166c*/ 	.word	index@(_ZN2at6native18elementwise_kernelILi128ELi2EZNS0_22gpu_kernel_impl_nocastINS0_13AUnaryFunctorIfffZZZNS0_17atan2_kernel_cudaERNS_18TensorIteratorBaseEENKUlvE_clEvENKUlvE0_clEvEUlffE_EEEEvS5_RKT_EUliE_EEviT1_)
        /*1670*/ 	.word	0x00000000


	//----- nvinfo : EIATTR_MIN_STACK_SIZE
	.align		4
.L_995:
        /*1674*/ 	.byte	0x04, 0x12
        /*1676*/ 	.short	(.L_997 - .L_996)
	.align		4
.L_996:
        /*1678*/ 	.word	index@(_ZN2at6native27unrolled_elementwise_kernelINS0_13AUnaryFunctorIfffZZZNS0_17atan2_kernel_cudaERNS_18TensorIteratorBaseEENKUlvE_clEvENKUlvE0_clEvEUlffE_EESt5arrayIPcLm2EELi4E23TrivialOffsetCalculatorILi1EjESD_NS0_6memory15LoadWithoutCastENSE_16StoreWithoutCastEEEviT_T0_T2_T3_T4_T5_)
        /*167c*/ 	.word	0x00000000


	//----- nvinfo : EIATTR_MIN_STACK_SIZE
	.align		4
.L_997:
        /*1680*/ 	.byte	0x04, 0x12
        /*1682*/ 	.short	(.L_999 - .L_998)
	.align		4
.L_998:
        /*1684*/ 	.word	index@(_ZN2at6native29vectorized_elementwise_kernelILi2ENS0_13AUnaryFunctorIfffZZZNS0_17atan2_kernel_cudaERNS_18TensorIteratorBaseEENKUlvE_clEvENKUlvE0_clEvEUlffE_EESt5arrayIPcLm2EEEEviT0_T1_)
        /*1688*/ 	.word	0x00000000


	//----- nvinfo : EIATTR_MIN_STACK_SIZE
	.align		4
.L_999:
        /*168c*/ 	.byte	0x04, 0x12
        /*168e*/ 	.short	(.L_1001 - .L_1000)
	.align		4
.L_1000:
        /*1690*/ 	.word	index@(_ZN2at6native29vectorized_elementwise_kernelILi4ENS0_13AUnaryFunctorIfffZZZNS0_17atan2_kernel_cudaERNS_18TensorIteratorBaseEENKUlvE_clEvENKUlvE0_clEvEUlffE_EESt5arrayIPcLm2EEEEviT0_T1_)
        /*1694*/ 	.word	0x00000000


	//----- nvinfo : EIATTR_MIN_STACK_SIZE
	.align		4
.L_1001:
        /*1698*/ 	.byte	0x04, 0x12
        /*169a*/ 	.short	(.L_1003 - .L_1002)
	.align		4
.L_1002:
        /*169c*/ 	.word	index@(_ZN2at6native29vectorized_elementwise_kernelILi8ENS0_13AUnaryFunctorIfffZZZNS0_17atan2_kernel_cudaERNS_18TensorIteratorBaseEENKUlvE_clEvENKUlvE0_clEvEUlffE_EESt5arrayIPcLm2EEEEviT0_T1_)
        /*16a0*/ 	.word	0x00000000


	//----- nvinfo : EIATTR_MIN_STACK_SIZE
	.align		4
.L_1003:
        /*16a4*/ 	.byte	0x04, 0x12
        /*16a6*/ 	.short	(.L_1005 - .L_1004)
	.align		4
.L_1004:
        /*16a8*/ 	.word	index@(_ZN2at6native18elementwise_kernelILi128ELi4EZNS0_15gpu_kernel_implINS0_13BinaryFunctorIdddZZZNS0_17atan2_kernel_cudaERNS_18TensorIteratorBaseEENKUlvE_clEvENKUlvE_clEvEUlddE_EEEEvS5_RKT_EUliE_EEviT1_)
        /*16ac*/ 	.word	0x00000000


	//----- nvinfo : EIATTR_MIN_STACK_SIZE
	.align		4
.L_1005:
        /*16b0*/ 	.byte	0x04, 0x12
        /*16b2*/ 	.short	(.L_1007 - .L_1006)
	.align		4
.L_1006:
        /*16b4*/ 	.word	index@(_ZN2at6native27unrolled_elementwise_kernelINS0_13BinaryFunctorIdddZZZNS0_17atan2_kernel_cudaERNS_18TensorIteratorBaseEENKUlvE_clEvENKUlvE_clEvEUlddE_EESt5arrayIPcLm3EELi4E23TrivialOffsetCalculatorILi2EjESC_ILi1EjENS0_6memory12LoadWithCastILi2EEENSF_13StoreWithCastILi1EEEEEviT_T0_T2_T3_T4_T5_)
        /*16b8*/ 	.word	0x00000008


	//----- nvinfo : EIATTR_MIN_STACK_SIZE
	.align		4
.L_1007:
        /*16bc*/ 	.byte	0x04, 0x12
        /*16be*/ 	.short	(.L_1009 - .L_1008)
	.align		4
.L_1008:
        /*16c0*/ 	.word	index@(_ZN2at6native18elementwise_kernelILi128ELi2EZNS0_22gpu_kernel_impl_nocastINS0_13BinaryFunctorIdddZZZNS0_17atan2_kernel_cudaERNS_18TensorIteratorBaseEENKUlvE_clEvENKUlvE_clEvEUlddE_EEEEvS5_RKT_EUliE_EEviT1_)
        /*16c4*/ 	.word	0x00000000


	//----- nvinfo : EIATTR_MIN_STACK_SIZE
	.align		4
.L_1009:
        /*16c8*/ 	.byte	0x04, 0x12
        /*16ca*/ 	.short	(.L_1011 - .L_1010)
	.align		4
.L_1010:
        /*16cc*/ 	.word	index@(_ZN2at6native27unrolled_elementwise_kernelINS0_13BinaryFunctorIdddZZZNS0_17atan2_kernel_cudaERNS_18TensorIteratorBaseEENKUlvE_clEvENKUlvE_clEvEUlddE_EESt5arrayIPcLm3EELi4E23TrivialOffsetCalculatorILi2EjESC_ILi1EjENS0_6memory15LoadWithoutCastENSF_16StoreWithoutCastEEEviT_T0_T2_T3_T4_T5_)
        /*16d0*/ 	.word	0x00000000


	//----- nvinfo : EIATTR_MIN_STACK_SIZE
	.align		4
.L_1011:
        /*16d4*/ 	.byte	0x04, 0x12
        /*16d6*/ 	.short	(.L_1013 - .L_1012)
	.align		4
.L_1012:
        /*16d8*/ 	.word	index@(_ZN2at6native29vectorized_elementwise_kernelILi2ENS0_13BinaryFunctorIdddZZZNS0_17atan2_kernel_cudaERNS_18TensorIteratorBaseEENKUlvE_clEvENKUlvE_clEvEUlddE_EESt5arrayIPcLm3EEEEviT0_T1_)
        /*16dc*/ 	.word	0x00000000


	//----- nvinfo : EIATTR_MIN_STACK_SIZE
	.align		4
.L_1013:
        /*16e0*/ 	.byte	0x04, 0x12
        /*16e2*/ 	.short	(.L_1015 - .L_1014)
	.align		4
.L_1014:
        /*16e4*/ 	.word	index@(_ZN2at6native29vectorized_elementwise_kernelILi4ENS0_13BinaryFunctorIdddZZZNS0_17atan2_kernel_cudaERNS_18TensorIteratorBaseEENKUlvE_clEvENKUlvE_clEvEUlddE_EESt5arrayIPcLm3EEEEviT0_T1_)
        /*16e8*/ 	.word	0x00000000


	//----- nvinfo : EIATTR_MIN_STACK_SIZE
	.align		4
.L_1015:
        /*16ec*/ 	.byte	0x04, 0x12
        /*16ee*/ 	.short	(.L_1017 - .L_1016)
	.align		4
.L_1016:
        /*16f0*/ 	.word	index@(_ZN2at6native29vectorized_elementwise_kernelILi8ENS0_13BinaryFunctorIdddZZZNS0_17atan2_kernel_cudaERNS_18TensorIteratorBaseEENKUlvE_clEvENKUlvE_clEvEUlddE_EESt5arrayIPcLm3EEEEviT0_T1_)
        /*16f4*/ 	.word	0x00000000


	//----- nvinfo : EIATTR_MIN_STACK_SIZE
	.align		4
.L_1017:
        /*16f8*/ 	.byte	0x04, 0x12
        /*16fa*/ 	.short	(.L_1019 - .L_1018)
	.align		4
.L_1018:
        /*16fc*/ 	.word	index@(_ZN2at6native18elementwise_kernelILi128ELi4EZNS0_15gpu_kernel_implINS0_13BUnaryFunctorIdddZZZNS0_17atan2_kernel_cudaERNS_18TensorIteratorBaseEENKUlvE_clEvENKUlvE_clEvEUlddE_EEEEvS5_RKT_EUliE_EEviT1_)
        /*1700*/ 	.word	0x00000000


	//----- nvinfo : EIATTR_MIN_STACK_SIZE
	.align		4
.L_1019:
        /*1704*/ 	.byte	0x04, 0x12
        /*1706*/ 	.short	(.L_1021 - .L_1020)
	.align		4
.L_1020:
        /*1708*/ 	.word	index@(_ZN2at6native27unrolled_elementwise_kernelINS0_13BUnaryFunctorIdddZZZNS0_17atan2_kernel_cudaERNS_18TensorIteratorBaseEENKUlvE_clEvENKUlvE_clEvEUlddE_EESt5arrayIPcLm2EELi4E23TrivialOffsetCalculatorILi1EjESD_NS0_6memory12LoadWithCastILi1EEENSE_13StoreWithCastILi1EEEEEviT_T0_T2_T3_T4_T5_)
        /*170c*/ 	.word	0x00000000


	//----- nvinfo : EIATTR_MIN_STACK_SIZE
	.align		4
.L_1021:
        /*1710*/ 	.byte	0x04, 0x12
        /*1712*/ 	.short	(.L_1023 - .L_1022)
	.align		4
.L_1022:
        /*1714*/ 	.word	index@(_ZN2at6native18elementwise_kernelILi128ELi2EZNS0_22gpu_kernel_impl_nocastINS0_13BUnaryFunctorIdddZZZNS0_17atan2_kernel_cudaERNS_18TensorIteratorBaseEENKUlvE_clEvENKUlvE_clEvEUlddE_EEEEvS5_RKT_EUliE_EEviT1_)
        /*1718*/ 	.word	0x00000000


	//----- nvinfo : EIATTR_MIN_STACK_SIZE
	.align		4
.L_1023:
        /*171c*/ 	.byte	0x04, 0x12
        /*171e*/ 	.short	(.L_1025 - .L_1024)
	.align		4
.L_1024:
        /*1720*/ 	.word	index@(_ZN2at6native27unrolled_elementwise_kernelINS0_13BUnaryFunctorIdddZZZNS0_17atan2_kernel_cudaERNS_18TensorIteratorBaseEENKUlvE_clEvENKUlvE_clEvEUlddE_EESt5arrayIPcLm2EELi4E23TrivialOffsetCalculatorILi1EjESD_NS0_6memory15LoadWithoutCastENSE_16StoreWithoutCastEEEviT_T0_T2_T3_T4_T5_)
        /*1724*/ 	.word	0x00000000


	//----- nvinfo : EIATTR_MIN_STACK_SIZE
	.align		4
.L_1025:
        /*1728*/ 	.byte	0x04, 0x12
        /*172a*/ 	.short	(.L_1027 - .L_1026)
	.align		4
.L_1026:
        /*172c*/ 	.word	index@(_ZN2at6native29vectorized_elementwise_kernelILi2ENS0_13BUnaryFunctorIdddZZZNS0_17atan2_kernel_cudaERNS_18TensorIteratorBaseEENKUlvE_clEvENKUlvE_clEvEUlddE_EESt5arrayIPcLm2EEEEviT0_T1_)
        /*1730*/ 	.word	0x00000000


	//----- nvinfo : EIATTR_MIN_STACK_SIZE
	.align		4
.L_1027:
        /*1734*/ 	.byte	0x04, 0x12
        /*1736*/ 	.short	(.L_1029 - .L_1028)
	.align		4
.L_1028:
        /*1738*/ 	.word	index@(_ZN2at6native29vectorized_elementwise_kernelILi4ENS0_13BUnaryFunctorIdddZZZNS0_17atan2_kernel_cudaERNS_18TensorIteratorBaseEENKUlvE_clEvENKUlvE_clEvEUlddE_EESt5arrayIPcLm2EEEEviT0_T1_)
        /*173c*/ 	.word	0x00000000


	//----- nvinfo : EIATTR_MIN_STACK_SIZE
	.align		4
.L_1029:
        /*1740*/ 	.byte	0x04, 0x12
        /*1742*/ 	.short	(.L_1031 - .L_1030)
	.align		4
.L_1030:
        /*1744*/ 	.word	index@(_ZN2at6native29vectorized_elementwise_kernelILi8ENS0_13BUnaryFunctorIdddZZZNS0_17atan2_kernel_cudaERNS_18TensorIteratorBaseEENKUlvE_clEvENKUlvE_clEvEUlddE_EESt5arrayIPcLm2EEEEviT0_T1_)
        /*1748*/ 	.word	0x00000000


	//----- nvinfo : EIATTR_MIN_STACK_SIZE
	.align		4
.L_1031:
        /*174c*/ 	.byte	0x04, 0x12
        /*174e*/ 	.short	(.L_1033 - .L_1032)
	.align		4
.L_1032:
        /*1750*/ 	.word	index@(_ZN2at6native18elementwise_kernelILi128ELi4EZNS0_15gpu_kernel_implINS0_13AUnaryFunctorIdddZZZNS0_17atan2_kernel_cudaERNS_18TensorIteratorBaseEENKUlvE_clEvENKUlvE_clEvEUlddE_EEEEvS5_RKT_EUliE_EEviT1_)
        /*1754*/ 	.word	0x00000000


	//----- nvinfo : EIATTR_MIN_STACK_SIZE
	.align		4
.L_1033:
        /*1758*/ 	.byte	0x04, 0x12
        /*175a*/ 	.short	(.L_1035 - .L_1034)
	.align		4
.L_1034:
        /*175c*/ 	.word	index@(_ZN2at6native27unrolled_elementwise_kernelINS0_13AUnaryFunctorIdddZZZNS0_17atan2_kernel_cudaERNS_18TensorIteratorBaseEENKUlvE_clEvENKUlvE_clEvEUlddE_EESt5arrayIPcLm2EELi4E23TrivialOffsetCalculatorILi1EjESD_NS0_6memory12LoadWithCastILi1EEENSE_13StoreWithCastILi1EEEEEviT_T0_T2_T3_T4_T5_)
        /*1760*/ 	.word	0x00000000


	//----- nvinfo : EIATTR_MIN_STACK_SIZE
	.align		4
.L_1035:
        /*1764*/ 	.byte	0x04, 0x12
        /*1766*/ 	.short	(.L_1037 - .L_1036)
	.align		4
.L_1036:
        /*1768*/ 	.word	index@(_ZN2at6native18elementwise_kernelILi128ELi2EZNS0_22gpu_kernel_impl_nocastINS0_13AUnaryFunctorIdddZZZNS0_17atan2_kernel_cudaERNS_18TensorIteratorBaseEENKUlvE_clEvENKUlvE_clEvEUlddE_EEEEvS5_RKT_EUliE_EEviT1_)
        /*176c*/ 	.word	0x00000000


	//----- nvinfo : EIATTR_MIN_STACK_SIZE
	.align		4
.L_1037:
        /*1770*/ 	.byte	0x04, 0x12
        /*1772*/ 	.short	(.L_1039 - .L_1038)
	.align		4
.L_1038:
        /*1774*/ 	.word	index@(_ZN2at6native27unrolled_elementwise_kernelINS0_13AUnaryFunctorIdddZZZNS0_17atan2_kernel_cudaERNS_18TensorIteratorBaseEENKUlvE_clEvENKUlvE_clEvEUlddE_EESt5arrayIPcLm2EELi4E23TrivialOffsetCalculatorILi1EjESD_NS0_6memory15LoadWithoutCastENSE_16StoreWithoutCastEEEviT_T0_T2_T3_T4_T5_)
        /*1778*/ 	.word	0x00000000


	//----- nvinfo : EIATTR_MIN_STACK_SIZE
	.align		4
.L_1039:
        /*177c*/ 	.byte	0x04, 0x12
        /*177e*/ 	.short	(.L_1041 - .L_1040)
	.align		4
.L_1040:
        /*1780*/ 	.word	index@(_ZN2at6native29vectorized_elementwise_kernelILi2ENS0_13AUnaryFunctorIdddZZZNS0_17atan2_kernel_cudaERNS_18TensorIteratorBaseEENKUlvE_clEvENKUlvE_clEvEUlddE_EESt5arrayIPcLm2EEEEviT0_T1_)
        /*1784*/ 	.word	0x00000000


	//----- nvinfo : EIATTR_MIN_STACK_SIZE
	.align		4
.L_1041:
        /*1788*/ 	.byte	0x04, 0x12
        /*178a*/ 	.short	(.L_1043 - .L_1042)
	.align		4
.L_1042:
        /*178c*/ 	.word	index@(_ZN2at6native29vectorized_elementwise_kernelILi4ENS0_13AUnaryFunctorIdddZZZNS0_17atan2_kernel_cudaERNS_18TensorIteratorBaseEENKUlvE_clEvENKUlvE_clEvEUlddE_EESt5arrayIPcLm2EEEEviT0_T1_)
        /*1790*/ 	.word	0x00000000


	//----- nvinfo : EIATTR_MIN_STACK_SIZE
	.align		4
.L_1043:
        /*1794*/ 	.byte	0x04, 0x12
        /*1796*/ 	.short	(.L_1045 - .L_1044)
	.align		4
.L_1044:
        /*1798*/ 	.word	index@(_ZN2at6native29vectorized_elementwise_kernelILi8ENS0_13AUnaryFunctorIdddZZZNS0_17atan2_kernel_cudaERNS_18TensorIteratorBaseEENKUlvE_clEvENKUlvE_clEvEUlddE_EESt5arrayIPcLm2EEEEviT0_T1_)
        /*179c*/ 	.word	0x00000000
.L_1045:


//--------------------- .nv.compat                --------------------------
	.section	.nv.compat,"",@"SHT_CUDA_COMPAT_INFO"
	.align	4
        /*0000*/ 	.byte	0x02, 0x09, 0x01, 0x00, 0x02, 0x02, 0x01, 0x00, 0x02, 0x05, 0x05, 0x00, 0x03, 0x07, 0x01, 0x01
        /*0010*/ 	.byte	0x02, 0x03, 0x00, 0x00, 0x02, 0x06, 0x01, 0x00, 0x04, 0x0b, 0x08, 0x00, 0x01, 0x00, 0x00, 0x00
        /*0020*/ 	.byte	0x00, 0x00, 0x00, 0x00


//--------------------- .nv.info._ZN2at6native18elementwise_kernelILi128ELi4EZNS0_15gpu_kernel_implINS0_13AUnaryFunctorIN3c108BFloat16ES5_S5_ZZZNS0_17hypot_kernel_cudaERNS_18TensorIteratorBaseEENKUlvE_clEvENKUlvE2_clEvEUlS5_S5_E_EEEEvS7_RKT_EUliE_EEviT1_ --------------------------
	.section	.nv.info._ZN2at6native18elementwise_kernelILi128ELi4EZNS0_15gpu_kernel_implINS0_13AUnaryFunctorIN3c108BFloat16ES5_S5_ZZZNS0_17hypot_kernel_cudaERNS_18TensorIteratorBaseEENKUlvE_clEvENKUlvE2_clEvEUlS5_S5_E_EEEEvS7_RKT_EUliE_EEviT1_,"",@"SHT_CUDA_INFO"
	.sectionflags	@""
	.align	4


	//----- nvinfo : EIATTR_CUDA_API_VERSION
	.align		4
        /*0000*/ 	.byte	0x04, 0x37
        /*0002*/ 	.short	(.L_1047 - .L_1046)
.L_1046:
        /*0004*/ 	.word	0x00000082


	//----- nvinfo : EIATTR_KPARAM_INFO
	.align		4
.L_1047:
        /*0008*/ 	.byte	0x04, 0x17
        /*000a*/ 	.short	(.L_1049 - .L_1048)
.L_1048:
        /*000c*/ 	.word	0x00000000
        /*0010*/ 	.short	0x0001
        /*0012*/ 	.short	0x0008
        /*0014*/ 	.byte	0x00, 0xf0, 0x61, 0x08


	//----- nvinfo : EIATTR_KPARAM_INFO
	.align		4
.L_1049:
        /*0018*/ 	.byte	0x04, 0x17
        /*001a*/ 	.short	(.L_1051 - .L_1050)
.L_1050:
        /*001c*/ 	.word	0x00000000
        /*0020*/ 	.short	0x0000
        /*0022*/ 	.short	0x0000
        /*0024*/ 	.byte	0x00, 0xf0, 0x11, 0x00


	//----- nvinfo : EIATTR_SPARSE_MMA_MASK
	.align		4
.L_1051:
        /*0028*/ 	.byte	0x03, 0x50
        /*002a*/ 	.short	0x0000


	//----- nvinfo : EIATTR_MAXREG_COUNT
	.align		4
        /*002c*/ 	.byte	0x03, 0x1b
        /*002e*/ 	.short	0x0080


	//----- nvinfo : EIATTR_EXTERNS
	.align		4
        /*0030*/ 	.byte	0x04, 0x0f
        /*0032*/ 	.short	(.L_1053 - .L_1052)


	//   ....[0]....
	.align		4
.L_1052:
        /*0034*/ 	.word	index@(__assertfail)


	//----- nvinfo : EIATTR_MERCURY_ISA_VERSION
	.align		4
.L_1053:
        /*0038*/ 	.byte	0x03, 0x5f
        /*003a*/ 	.short	0x0101


	//----- nvinfo : EIATTR_VRC_CTA_INIT_COUNT
	.align		4
        /*003c*/ 	.byte	0x02, 0x4a
	.zero		1
	.zero		1


	//----- nvinfo : EIATTR_SYSCALL_OFFSETS
	.align		4
        /*0040*/ 	.byte	0x04, 0x46
        /*0042*/ 	.short	(.L_1055 - .L_1054)


	//   ....[0]....
.L_1054:
        /*0044*/ 	.word	0x00002220


	//   ....[1]....
        /*0048*/ 	.word	0x00003230


	//   ....[2]....
        /*004c*/ 	.word	0x000055e0


	//   ....[3]....
        /*0050*/ 	.word	0x00006440


	//   ....[4]....
        /*0054*/ 	.word	0x000088e0


	//   ....[5]....
        /*0058*/ 	.word	0x00009740


	//   ....[6]....
        /*005c*/ 	.word	0x0000bbf0


	//   ....[7]....
        /*0060*/ 	.word	0x0000ca20


	//----- nvinfo : EIATTR_EXIT_INSTR_OFFSETS
	.align		4
.L_1055:
        /*0064*/ 	.byte	0x04, 0x1c
        /*0066*/ 	.short	(.L_1057 - .L_1056)


	//   ....[0]....
.L_1056:
        /*0068*/ 	.word	0x00009a00


	//   ....[1]....
        /*006c*/ 	.word	0x0000bea0


	//   ....[2]....
        /*0070*/ 	.word	0x0000bee0


	//   ....[3]....
        /*0074*/ 	.word	0x0000bf80


	//   ....[4]....
        /*0078*/ 	.word	0x0000bfc0


	//   ....[5]....
        /*007c*/ 	.word	0x0000c000


	//   ....[6]....
        /*0080*/ 	.word	0x0000c090


	//   ....[7]....
        /*0084*/ 	.word	0x0000c0d0


	//   ....[8]....
        /*0088*/ 	.word	0x0000c170


	//   ....[9]....
        /*008c*/ 	.word	0x0000c1c0


	//   ....[10]....
        /*0090*/ 	.word	0x0000c210


	//   ....[11]....
        /*0094*/ 	.word	0x0000c2f0


	//   ....[12]....
        /*0098*/ 	.word	0x0000c460


	//   ....[13]....
        /*009c*/ 	.word	0x0000c5d0


	//   ....[14]....
        /*00a0*/ 	.word	0x0000c730


	//   ....[15]....
        /*00a4*/ 	.word	0x0000c770


	//   ....[16]....
        /*00a8*/ 	.word	0x0000c7b0


	//   ....[17]....
        /*00ac*/ 	.word	0x0000c860


	//   ....[18]....
        /*00b0*/ 	.word	0x0000c8c0


	//   ....[19]....
        /*00b4*/ 	.word	0x0000ca30


	//   ....[20]....
        /*00b8*/ 	.word	0x0000cb40


	//   ....[21]....
        /*00bc*/ 	.word	0x0000cc80


	//   ....[22]....
        /*00c0*/ 	.word	0x0000cca0


	//----- nvinfo : EIATTR_MAX_THREADS
	.align		4
.L_1057:
        /*00c4*/ 	.byte	0x04, 0x05
        /*00c6*/ 	.short	(.L_1059 - .L_1058)
.L_1058:
        /*00c8*/ 	.word	0x00000080
        /*00cc*/ 	.word	0x00000001
        /*00d0*/ 	.word	0x00000001


	//----- nvinfo : EIATTR_CRS_STACK_SIZE
	.align		4
.L_1059:
        /*00d4*/ 	.byte	0x04, 0x1e
        /*00d6*/ 	.short	(.L_1061 - .L_1060)
.L_1060:
        /*00d8*/ 	.word	0x00000000


	//----- nvinfo : EIATTR_CBANK_PARAM_SIZE
	.align		4
.L_1061:
        /*00dc*/ 	.byte	0x03, 0x19
        /*00de*/ 	.short	0x0220


	//----- nvinfo : EIATTR_PARAM_CBANK
	.align		4
        /*00e0*/ 	.byte	0x04, 0x0a
        /*00e2*/ 	.short	(.L_1063 - .L_1062)
	.align		4
.L_1062:
        /*00e4*/ 	.word	index@(.nv.constant0._ZN2at6native18elementwise_kernelILi128ELi4EZNS0_15gpu_kernel_implINS0_13AUnaryFunctorIN3c108BFloat16ES5_S5_ZZZNS0_17hypot_kernel_cudaERNS_18TensorIteratorBaseEENKUlvE_clEvENKUlvE2_clEvEUlS5_S5_E_EEEEvS7_RKT_EUliE_EEviT1_)
        /*00e8*/ 	.short	0x0380
        /*00ea*/ 	.short	0x0220


	//----- nvinfo : EIATTR_SW_WAR
	.align		4
.L_1063:
        /*00ec*/ 	.byte	0x04, 0x36
        /*00ee*/ 	.short	(.L_1065 - .L_1064)
.L_1064:
        /*00f0*/ 	.word	0x00000008
.L_1065:


//--------------------- .nv.info._ZN2at6native27unrolled_elementwise_kernelINS0_13AUnaryFunctorIN3c108BFloat16ES4_S4_ZZZNS0_17hypot_kernel_cudaERNS_18TensorIteratorBaseEENKUlvE_clEvENKUlvE2_clEvEUlS4_S4_E_EESt5arrayIPcLm2EELi4E23TrivialOffsetCalculatorILi1EjESF_NS0_6memory12LoadWithCastILi1EEENSG_13StoreWithCastILi1EEEEEviT_T0_T2_T3_T4_T5_ --------------------------
	.section	.nv.info._ZN2at6native27unrolled_elementwise_kernelINS0_13AUnaryFunctorIN3c108BFloat16ES4_S4_ZZZNS0_17hypot_kernel_cudaERNS_18TensorIteratorBaseEENKUlvE_clEvENKUlvE2_clEvEUlS4_S4_E_EESt5arrayIPcLm2EELi4E23TrivialOffsetCalculatorILi1EjESF_NS0_6memory12LoadWithCastILi1EEENSG_13StoreWithCastILi1EEEEEviT_T0_T2_T3_T4_T5_,"",@"SHT_CUDA_INFO"
	.sectionflags	@""
	.align	4


	//----- nvinfo : EIATTR_CUDA_API_VERSION
	.align		4
        /*0000*/ 	.byte	0x04, 0x37
        /*0002*/ 	.short	(.L_1067 - .L_1066)
.L_1066:
        /*0004*/ 	.word	0x00000082


	//----- nvinfo : EIATTR_KPARAM_INFO
	.align		4
.L_1067:
        /*0008*/ 	.byte	0x04, 0x17
        /*000a*/ 	.short	(.L_1069 - .L_1068)
.L_1068:
        /*000c*/ 	.word	0x00000000
        /*0010*/ 	.short	0x0006
        /*0012*/ 	.short	0x0024
        /*0014*/ 	.byte	0x00, 0xf0, 0x21, 0x00


	//----- nvinfo : EIATTR_KPARAM_INFO
	.align		4
.L_1069:
        /*0018*/ 	.byte	0x04, 0x17
        /*001a*/ 	.short	(.L_1071 - .L_1070)
.L_1070:
        /*001c*/ 	.word	0x00000000
        /*0020*/ 	.short	0x0005
        /*0022*/ 	.short	0x001c
        /*0024*/ 	.byte	0x00, 0xf0, 0x21, 0x00


	//----- nvinfo : EIATTR_KPARAM_INFO
	.align		4
.L_1071:
        /*0028*/ 	.byte	0x04, 0x17
        /*002a*/ 	.short	(.L_1073 - .L_1072)
.L_1072:
        /*002c*/ 	.word	0x00000000
        /*0030*/ 	.short	0x0004
        /*0032*/ 	.short	0x0019
        /*0034*/ 	.byte	0x00, 0xf0, 0x05, 0x00


	//----- nvinfo : EIATTR_KPARAM_INFO
	.align		4
.L_1073:
        /*0038*/ 	.byte	0x04, 0x17
        /*003a*/ 	.short	(.L_1075 - .L_1074)
.L_1074:
        /*003c*/ 	.word	0x00000000
        /*0040*/ 	.short	0x0003
        /*0042*/ 	.short	0x0018
        /*0044*/ 	.byte	0x00, 0xf0, 0x05, 0x00


	//----- nvinfo : EIATTR_KPARAM_INFO
	.align		4
.L_1075:
        /*0048*/ 	.byte	0x04, 0x17
        /*004a*/ 	.short	(.L_1077 - .L_1076)
.L_1076:
        /*004c*/ 	.word	0x00000000
        /*0050*/ 	.short	0x0002
        /*0052*/ 	.short	0x0008
        /*0054*/ 	.byte	0x00, 0xf0, 0x41, 0x00


	//----- nvinfo : EIATTR_KPARAM_INFO
	.align		4
.L_1077:
        /*0058*/ 	.byte	0x04, 0x17
        /*005a*/ 	.short	(.L_1079 - .L_1078)
.L_1078:
        /*005c*/ 	.word	0x00000000
        /*0060*/ 	.short	0x0001
        /*0062*/ 	.short	0x0004
        /*0064*/ 	.byte	0x00, 0xf0, 0x11, 0x00


	//----- nvinfo : EIATTR_KPARAM_INFO
	.align		4
.L_1079:
        /*0068*/ 	.byte	0x04, 0x17
        /*006a*/ 	.short	(.L_1081 - .L_1080)
.L_1080:
        /*006c*/ 	.word	0x00000000
        /*0070*/ 	.short	0x0000
        /*0072*/ 	.short	0x0000
        /*0074*/ 	.byte	0x00, 0xf0, 0x11, 0x00


	//----- nvinfo : EIATTR_SPARSE_MMA_MASK
	.align		4
.L_1081:
        /*0078*/ 	.byte	0x03, 0x50
        /*007a*/ 	.short	0x0000


	//----- nvinfo : EIATTR_MAXREG_COUNT
	.align		4
        /*007c*/ 	.byte	0x03, 0x1b
        /*007e*/ 	.short	0x00ff


	//----- nvinfo : EIATTR_EXTERNS
	.align		4
        /*0080*/ 	.byte	0x04, 0x0f
        /*0082*/ 	.short	(.L_1083 - .L_1082)


	//   ....[0]....
	.align		4
.L_1082:
        /*0084*/ 	.word	index@(__assertfail)


	//----- nvinfo : EIATTR_MERCURY_ISA_VERSION
	.align		4
.L_1083:
        /*0088*/ 	.byte	0x03, 0x5f
        /*008a*/ 	.short	0x0101


	//----- nvinfo : EIATTR_VRC_CTA_INIT_COUNT
	.align		4
        /*008c*/ 	.byte	0x02, 0x4a
	.zero		1
	.zero		1


	//----- nvinfo : EIATTR_SYSCALL_OFFSETS
	.align		4
        /*0090*/ 	.byte	0x04, 0x46
        /*0092*/ 	.short	(.L_1085 - .L_1084)


	//   ....[0]....
.L_1084:
        /*0094*/ 	.word	0x00001000


	//   ....[1]....
        /*0098*/ 	.word	0x000021e0


	//   ....[2]....
        /*009c*/ 	.word	0x00003300


	//   ....[3]....
        /*00a0*/ 	.word	0x00004330


	//   ....[4]....
        /*00a4*/ 	.word	0x00005900


	//   ....[5]....
        /*00a8*/ 	.word	0x000067e0


	//   ....[6]....
        /*00ac*/ 	.word	0x00007760


	//   ....[7]....
        /*00b0*/ 	.word	0x000086e0


	//----- nvinfo : EIATTR_EXIT_INSTR_OFFSETS
	.align		4
.L_1085:
        /*00b4*/ 	.byte	0x04, 0x1c
        /*00b6*/ 	.short	(.L_1087 - .L_1086)


	//   ....[0]....
.L_1086:
        /*00b8*/ 	.word	0x00007a10


	//   ....[1]....
        /*00bc*/ 	.word	0x00007b60


	//   ....[2]....
        /*00c0*/ 	.word	0x00007ba0


	//   ....[3]....
        /*00c4*/ 	.word	0x00007c40


	//   ....[4]....
        /*00c8*/ 	.word	0x00007c80


	//   ....[5]....
        /*00cc*/ 	.word	0x00007cc0


	//   ....[6]....
        /*00d0*/ 	.word	0x00007d50


	//   ....[7]....
        /*00d4*/ 	.word	0x00007d90


	//   ....[8]....
        /*00d8*/ 	.word	0x00007e30


	//   ....[9]....
        /*00dc*/ 	.word	0x00007e80


	//   ....[10]....
        /*00e0*/ 	.word	0x00007ed0


	//   ....[11]....
        /*00e4*/ 	.word	0x00007fb0


	//   ....[12]....
        /*00e8*/ 	.word	0x00008120


	//   ....[13]....
        /*00ec*/ 	.word	0x00008290


	//   ....[14]....
        /*00f0*/ 	.word	0x000083f0


	//   ....[15]....
        /*00f4*/ 	.word	0x00008430


	//   ....[16]....
        /*00f8*/ 	.word	0x00008470


	//   ....[17]....
        /*00fc*/ 	.word	0x00008520


	//   ....[18]....
        /*0100*/ 	.word	0x00008580


	//   ....[19]....
        /*0104*/ 	.word	0x000086f0


	//   ....[20]....
        /*0108*/ 	.word	0x00008800


	//   ....[21]....
        /*010c*/ 	.word	0x00008940


	//   ....[22]....
        /*0110*/ 	.word	0x00008960


	//----- nvinfo : EIATTR_MAX_THREADS
	.align		4
.L_1087:
        /*0114*/ 	.byte	0x04, 0x05
        /*0116*/ 	.short	(.L_1089 - .L_1088)
.L_1088:
        /*0118*/ 	.word	0x00000080
        /*011c*/ 	.word	0x00000001
        /*0120*/ 	.word	0x00000001


	//----- nvinfo : EIATTR_CRS_STACK_SIZE
	.align		4
.L_1089:
        /*0124*/ 	.byte	0x04, 0x1e
        /*0126*/ 	.short	(.L_1091 - .L_1090)
.L_1090:
        /*0128*/ 	.word	0x00000000


	//----- nvinfo : EIATTR_CBANK_PARAM_SIZE
	.align		4
.L_1091:
        /*012c*/ 	.byte	0x03, 0x19
        /*012e*/ 	.short	0x002c


	//----- nvinfo : EIATTR_PARAM_CBANK
	.align		4
        /*0130*/ 	.byte	0x04, 0x0a
        /*0132*/ 	.short	(.L_1093 - .L_1092)
	.align		4
.L_1092:
        /*0134*/ 	.word	index@(.nv.constant0._ZN2at6native27unrolled_elementwise_kernelINS0_13AUnaryFunctorIN3c108BFloat16ES4_S4_ZZZNS0_17hypot_kernel_cudaERNS_18TensorIteratorBaseEENKUlvE_clEvENKUlvE2_clEvEUlS4_S4_E_EESt5arrayIPcLm2EELi4E23TrivialOffsetCalculatorILi1EjESF_NS0_6memory12LoadWithCastILi1EEENSG_13StoreWithCastILi1EEEEEviT_T0_T2_T3_T4_T5_)
        /*0138*/ 	.short	0x0380
        /*013a*/ 	.short	0x002c


	//----- nvinfo : EIATTR_SW_WAR
	.align		4
.L_1093:
        /*013c*/ 	.byte	0x04, 0x36
        /*013e*/ 	.short	(.L_1095 - .L_1094)
.L_1094:
        /*0140*/ 	.word	0x00000008
.L_1095:


//--------------------- .nv.info._ZN2at6native18elementwise_kernelILi128ELi4EZNS0_22gpu_kernel_impl_nocastINS0_13AUnaryFunctorIN3c108BFloat16ES5_S5_ZZZNS0_17hypot_kernel_cudaERNS_18TensorIteratorBaseEENKUlvE_clEvENKUlvE2_clEvEUlS5_S5_E_EEEEvS7_RKT_EUliE_EEviT1_ --------------------------
	.section	.nv.info._ZN2at6native18elementwise_kernelILi128ELi4EZNS0_22gpu_kernel_impl_nocastINS0_13AUnaryFunctorIN3c108BFloat16ES5_S5_ZZZNS0_17hypot_kernel_cudaERNS_18TensorIteratorBaseEENKUlvE_clEvENKUlvE2_clEvEUlS5_S5_E_EEEEvS7_RKT_EUliE_EEviT1_,"",@"SHT_CUDA_INFO"
	.sectionflags	@""
	.align	4


	//----- nvinfo : EIATTR_CUDA_API_VERSION
	.align		4
        /*0000*/ 	.byte	0x04, 0x37
        /*0002*/ 	.short	(.L_1097 - .L_1096)
.L_1096:
        /*0004*/ 	.word	0x00000082


	//----- nvinfo : EIATTR_KPARAM_INFO
	.align		4
.L_1097:
        /*0008*/ 	.byte	0x04, 0x17
        /*000a*/ 	.short	(.L_1099 - .L_1098)
.L_1098:
        /*000c*/ 	.word	0x00000000
        /*0010*/ 	.short	0x0001
        /*0012*/ 	.short	0x0008
        /*0014*/ 	.byte	0x00, 0xf0, 0x61, 0x08


	//----- nvinfo : EIATTR_KPARAM_INFO
	.align		4
.L_1099:
        /*0018*/ 	.byte	0x04, 0x17
        /*001a*/ 	.short	(.L_1101 - .L_1100)
.L_1100:
        /*001c*/ 	.word	0x00000000
        /*0020*/ 	.short	0x0000
        /*0022*/ 	.short	0x0000
        /*0024*/ 	.byte	0x00, 0xf0, 0x11, 0x00


	//----- nvinfo : EIATTR_SPARSE_MMA_MASK
	.align		4
.L_1101:
        /*0028*/ 	.byte	0x03, 0x50
        /*002a*/ 	.short	0x0000


	//----- nvinfo : EIATTR_MAXREG_COUNT
	.align		4
        /*002c*/ 	.byte	0x03, 0x1b
        /*002e*/ 	.short	0x0080


	//----- nvinfo : EIATTR_MERCURY_ISA_VERSION
	.align		4
        /*0030*/ 	.byte	0x03, 0x5f
        /*0032*/ 	.short	0x0101


	//----- nvinfo : EIATTR_VRC_CTA_INIT_COUNT
	.align		4
        /*0034*/ 	.byte	0x02, 0x4a
	.zero		1
	.zero		1


	//----- nvinfo : EIATTR_EXIT_INSTR_OFFSETS
	.align		4
        /*0038*/ 	.byte	0x04, 0x1c
        /*003a*/ 	.short	(.L_1103 - .L_1102)


	//   ....[0]....
.L_1102:
        /*003c*/ 	.word	0x00000610


	//   ....[1]....
        /*0040*/ 	.word	0x00000790


	//   ....[2]....
        /*0044*/ 	.word	0x000045b0


	//   ....[3]....
        /*0048*/ 	.word	0x00005a00


	//----- nvinfo : EIATTR_MAX_THREADS
	.align		4
.L_1103:
        /*004c*/ 	.byte	0x04, 0x05
        /*004e*/ 	.short	(.L_1105 - .L_1104)
.L_1104:
        /*0050*/ 	.word	0x00000080
        /*0054*/ 	.word	0x00000001
        /*0058*/ 	.word	0x00000001


	//----- nvinfo : EIATTR_CRS_STACK_SIZE
	.align		4
.L_1105:
        /*005c*/ 	.byte	0x04, 0x1e
        /*005e*/ 	.short	(.L_1107 - .L_1106)
.L_1106:
        /*0060*/ 	.word	0x00000000


	//----- nvinfo : EIATTR_CBANK_PARAM_SIZE
	.align		4
.L_1107:
        /*0064*/ 	.byte	0x03, 0x19
        /*0066*/ 	.short	0x0220


	//----- nvinfo : EIATTR_PARAM_CBANK
	.align		4
        /*0068*/ 	.byte	0x04, 0x0a
        /*006a*/ 	.short	(.L_1109 - .L_1108)
	.align		4
.L_1108:
        /*006c*/ 	.word	index@(.nv.constant0._ZN2at6native18elementwise_kernelILi128ELi4EZNS0_22gpu_kernel_impl_nocastINS0_13AUnaryFunctorIN3c108BFloat16ES5_S5_ZZZNS0_17hypot_kernel_cudaERNS_18TensorIteratorBaseEENKUlvE_clEvENKUlvE2_clEvEUlS5_S5_E_EEEEvS7_RKT_EUliE_EEviT1_)
        /*0070*/ 	.short	0x0380
        /*0072*/ 	.short	0x0220


	//----- nvinfo : EIATTR_SW_WAR
	.align		4
.L_1109:
        /*0074*/ 	.byte	0x04, 0x36
        /*0076*/ 	.short	(.L_1111 - .L_1110)
.L_1110:
        /*0078*/ 	.word	0x00000008
.L_1111:


//--------------------- .nv.info._ZN2at6native27unrolled_elementwise_kernelINS0_13AUnaryFunctorIN3c108BFloat16ES4_S4_ZZZNS0_17hypot_kernel_cudaERNS_18TensorIteratorBaseEENKUlvE_clEvENKUlvE2_clEvEUlS4_S4_E_EESt5arrayIPcLm2EELi4E23TrivialOffsetCalculatorILi1EjESF_NS0_6memory15LoadWithoutCastENSG_16StoreWithoutCastEEEviT_T0_T2_T3_T4_T5_ --------------------------
	.section	.nv.info._ZN2at6native27unrolled_elementwise_kernelINS0_13AUnaryFunctorIN3c108BFloat16ES4_S4_ZZZNS0_17hypot_kernel_cudaERNS_18TensorIteratorBaseEENKUlvE_clEvENKUlvE2_clEvEUlS4_S4_E_EESt5arrayIPcLm2EELi4E23TrivialOffsetCalculatorILi1EjESF_NS0_6memory15LoadWithoutCastENSG_16StoreWithoutCastEEEviT_T0_T2_T3_T4_T5_,"",@"SHT_CUDA_INFO"
	.sectionflags	@""
	.align	4


	//----- nvinfo : EIATTR_CUDA_API_VERSION
	.align		4
        /*0000*/ 	.byte	0x04, 0x37
        /*0002*/ 	.short	(.L_1113 - .L_1112)
.L_1112:
        /*0004*/ 	.word	0x00000082


	//----- nvinfo : EIATTR_KPARAM_INFO
	.align		4
.L_1113:
        /*0008*/ 	.byte	0x04, 0x17
        /*000a*/ 	.short	(.L_1115 - .L_1114)
.L_1114:
        /*000c*/ 	.word	0x00000000
        /*0010*/ 	.short	0x0006
        /*0012*/ 	.short	0x001b
        /*0014*/ 	.byte	0x00, 0xf0, 0x05, 0x00


	//----- nvinfo : EIATTR_KPARAM_INFO
	.align		4
.L_1115:
        /*0018*/ 	.byte	0x04, 0x17
        /*001a*/ 	.short	(.L_1117 - .L_1116)
.L_1116:
        /*001c*/ 	.word	0x00000000
        /*0020*/ 	.short	0x0005
        /*0022*/ 	.short	0x001a
        /*0024*/ 	.byte	0x00, 0xf0, 0x05, 0x00


	//----- nvinfo : EIATTR_KPARAM_INFO
	.align		4
.L_1117:
        /*0028*/ 	.byte	0x04, 0x17
        /*002a*/ 	.short	(.L_1119 - .L_1118)
.L_1118:
        /*002c*/ 	.word	0x00000000
        /*0030*/ 	.short	0x0004
        /*0032*/ 	.short	0x0019
        /*0034*/ 	.byte	0x00, 0xf0, 0x05, 0x00


	//----- nvinfo : EIATTR_KPARAM_INFO
	.align		4
.L_1119:
        /*0038*/ 	.byte	0x04, 0x17
        /*003a*/ 	.short	(.L_1121 - .L_1120)
.L_1120:
        /*003c*/ 	.word	0x00000000
        /*0040*/ 	.short	0x0003
        /*0042*/ 	.short	0x0018
        /*0044*/ 	.byte	0x00, 0xf0, 0x05, 0x00


	//----- nvinfo : EIATTR_KPARAM_INFO
	.align		4
.L_1121:
        /*0048*/ 	.byte	0x04, 0x17
        /*004a*/ 	.short	(.L_1123 - .L_1122)
.L_1122:
        /*004c*/ 	.word	0x00000000
        /*0050*/ 	.short	0x0002
        /*0052*/ 	.short	0x0008
        /*0054*/ 	.byte	0x00, 0xf0, 0x41, 0x00


	//----- nvinfo : EIATTR_KPARAM_INFO
	.align		4
.L_1123:
        /*0058*/ 	.byte	0x04, 0x17
        /*005a*/ 	.short	(.L_1125 - .L_1124)
.L_1124:
        /*005c*/ 	.word	0x00000000
        /*0060*/ 	.short	0x0001
        /*0062*/ 	.short	0x0004
        /*0064*/ 	.byte	0x00, 0xf0, 0x11, 0x00


	//----- nvinfo : EIATTR_KPARAM_INFO
	.align		4
.L_1125:
        /*0068*/ 	.byte	0x04, 0x17
        /*006a*/ 	.short	(.L_1127 - .L_1126)
.L_1126:
        /*006c*/ 	.word	0x00000000
        /*0070*/ 	.short	0x0000
        /*0072*/ 	.short	0x0000
        /*0074*/ 	.byte	0x00, 0xf0, 0x11, 0x00


	//----- nvinfo : EIATTR_SPARSE_MMA_MASK
	.align		4
.L_1127:
        /*0078*/ 	.byte	0x03, 0x50
        /*007a*/ 	.short	0x0000


	//----- nvinfo : EIATTR_MAXREG_COUNT
	.align		4
        /*007c*/ 	.byte	0x03, 0x1b
        /*007e*/ 	.short	0x00ff


	//----- nvinfo : EIATTR_MERCURY_ISA_VERSION
	.align		4
        /*0080*/ 	.byte	0x03, 0x5f
        /*0082*/ 	.short	0x0101


	//----- nvinfo : EIATTR_VRC_CTA_INIT_COUNT
	.align		4
        /*0084*/ 	.byte	0x02, 0x4a
	.zero		1
	.zero		1


	//----- nvinfo : EIATTR_EXIT_INSTR_OFFSETS
	.align		4
        /*0088*/ 	.byte	0x04, 0x1c
        /*008a*/ 	.short	(.L_1129 - .L_1128)


	//   ....[0]....
.L_1128:
        /*008c*/ 	.word	0x00000970


	//   ....[1]....
        /*0090*/ 	.word	0x000009c0


	//----- nvinfo : EIATTR_MAX_THREADS
	.align		4
.L_1129:
        /*0094*/ 	.byte	0x04, 0x05
        /*0096*/ 	.short	(.L_1131 - .L_1130)
.L_1130:
        /*0098*/ 	.word	0x00000080
        /*009c*/ 	.word	0x00000001
        /*00a0*/ 	.word	0x00000001


	//----- nvinfo : EIATTR_CRS_STACK_SIZE
	.align		4
.L_1131:
        /*00a4*/ 	.byte	0x04, 0x1e
        /*00a6*/ 	.short	(.L_1133 - .L_1132)
.L_1132:
        /*00a8*/ 	.word	0x00000000


	//----- nvinfo : EIATTR_CBANK_PARAM_SIZE
	.align		4
.L_1133:
        /*00ac*/ 	.byte	0x03, 0x19
        /*00ae*/ 	.short	0x001c


	//----- nvinfo : EIATTR_PARAM_CBANK
	.align		4
        /*00b0*/ 	.byte	0x04, 0x0a
        /*00b2*/ 	.short	(.L_1135 - .L_1134)
	.align		4
.L_1134:
        /*00b4*/ 	.word	index@(.nv.constant0._ZN2at6native27unrolled_elementwise_kernelINS0_13AUnaryFunctorIN3c108BFloat16ES4_S4_ZZZNS0_17hypot_kernel_cudaERNS_18TensorIteratorBaseEENKUlvE_clEvENKUlvE2_clEvEUlS4_S4_E_EESt5arrayIPcLm2EELi4E23TrivialOffsetCalculatorILi1EjESF_NS0_6memory15LoadWithoutCastENSG_16StoreWithoutCastEEEviT_T0_T2_T3_T4_T5_)
        /*00b8*/ 	.short	0x0380
        /*00ba*/ 	.short	0x001c


	//----- nvinfo : EIATTR_SW_WAR
	.align		4
.L_1135:
        /*00bc*/ 	.byte	0x04, 0x36
        /*00be*/ 	.short	(.L_1137 - .L_1136)
.L_1136:
        /*00c0*/ 	.word	0x00000008
.L_1137:


//--------------------- .nv.info._ZN2at6native29vectorized_elementwise_kernelILi2ENS0_13AUnaryFunctorIN3c108BFloat16ES4_S4_ZZZNS0_17hypot_kernel_cudaERNS_18TensorIteratorBaseEENKUlvE_clEvENKUlvE2_clEvEUlS4_S4_E_EESt5arrayIPcLm2EEEEviT0_T1_ --------------------------
	.section	.nv.info._ZN2at6native29vectorized_elementwise_kernelILi2ENS0_13AUnaryFunctorIN3c108BFloat16ES4_S4_ZZZNS0_17hypot_kernel_cudaERNS_18TensorIteratorBaseEENKUlvE_clEvENKUlvE2_clEvEUlS4_S4_E_EESt5arrayIPcLm2EEEEviT0_T1_,"",@"SHT_CUDA_INFO"
	.sectionflags	@""
	.align	4


	//----- nvinfo : EIATTR_CUDA_API_VERSION
	.align		4
        /*0000*/ 	.byte	0x04, 0x37
        /*0002*/ 	.short	(.L_1139 - .L_1138)
.L_1138:
        /*0004*/ 	.word	0x00000082


	//----- nvinfo : EIATTR_KPARAM_INFO
	.align		4
.L_1139:
        /*0008*/ 	.byte	0x04, 0x17
        /*000a*/ 	.short	(.L_1141 - .L_1140)
.L_1140:
        /*000c*/ 	.word	0x00000000
        /*0010*/ 	.short	0x0002
        /*0012*/ 	.short	0x0008
        /*0014*/ 	.byte	0x00, 0xf0, 0x41, 0x00


	//----- nvinfo : EIATTR_KPARAM_INFO
	.align		4
.L_1141:
        /*0018*/ 	.byte	0x04, 0x17
        /*001a*/ 	.short	(.L_1143 - .L_1142)
.L_1142:
        /*001c*/ 	.word	0x00000000
        /*0020*/ 	.short	0x0001
        /*0022*/ 	.short	0x0004
        /*0024*/ 	.byte	0x00, 0xf0, 0x11, 0x00


	//----- nvinfo : EIATTR_KPARAM_INFO
	.align		4
.L_1143:
        /*0028*/ 	.byte	0x04, 0x17
        /*002a*/ 	.short	(.L_1145 - .L_1144)
.L_1144:
        /*002c*/ 	.word	0x00000000
        /*0030*/ 	.short	0x0000
        /*0032*/ 	.short	0x0000
        /*0034*/ 	.byte	0x00, 0xf0, 0x11, 0x00


	//----- nvinfo : EIATTR_SPARSE_MMA_MASK
	.align		4
.L_1145:
        /*0038*/ 	.byte	0x03, 0x50
        /*003a*/ 	.short	0x0000


	//----- nvinfo : EIATTR_MAXREG_COUNT
	.align		4
        /*003c*/ 	.byte	0x03, 0x1b
        /*003e*/ 	.short	0x00ff


	//----- nvinfo : EIATTR_MERCURY_ISA_VERSION
	.align		4
        /*0040*/ 	.byte	0x03, 0x5f
        /*0042*/ 	.short	0x0101


	//----- nvinfo : EIATTR_VRC_CTA_INIT_COUNT
	.align		4
        /*0044*/ 	.byte	0x02, 0x4a
	.zero		1
	.zero		1


	//----- nvinfo : EIATTR_EXIT_INSTR_OFFSETS
	.align		4
        /*0048*/ 	.byte	0x04, 0x1c
        /*004a*/ 	.short	(.L_1147 - .L_1146)


	//   ....[0]....
.L_1146:
        /*004c*/ 	.word	0x00001360


	//   ....[1]....
        /*0050*/ 	.word	0x000013b0


	//   ....[2]....
        /*0054*/ 	.word	0x00001d50


	//----- nvinfo : EIATTR_MAX_THREADS
	.align		4
.L_1147:
        /*0058*/ 	.byte	0x04, 0x05
        /*005a*/ 	.short	(.L_1149 - .L_1148)
.L_1148:
        /*005c*/ 	.word	0x00000080
        /*0060*/ 	.word	0x00000001
        /*0064*/ 	.word	0x00000001


	//----- nvinfo : EIATTR_CRS_STACK_SIZE
	.align		4
.L_1149:
        /*0068*/ 	.byte	0x04, 0x1e
        /*006a*/ 	.short	(.L_1151 - .L_1150)
.L_1150:
        /*006c*/ 	.word	0x00000000


	//----- nvinfo : EIATTR_CBANK_PARAM_SIZE
	.align		4
.L_1151:
        /*0070*/ 	.byte	0x03, 0x19
        /*0072*/ 	.short	0x0018


	//----- nvinfo : EIATTR_PARAM_CBANK
	.align		4
        /*0074*/ 	.byte	0x04, 0x0a
        /*0076*/ 	.short	(.L_1153 - .L_1152)
	.align		4
.L_1152:
        /*0078*/ 	.word	index@(.nv.constant0._ZN2at6native29vectorized_elementwise_kernelILi2ENS0_13AUnaryFunctorIN3c108BFloat16ES4_S4_ZZZNS0_17hypot_kernel_cudaERNS_18TensorIteratorBaseEENKUlvE_clEvENKUlvE2_clEvEUlS4_S4_E_EESt5arrayIPcLm2EEEEviT0_T1_)
        /*007c*/ 	.short	0x0380
        /*007e*/ 	.short	0x0018


	//----- nvinfo : EIATTR_SW_WAR
	.align		4
.L_1153:
        /*0080*/ 	.byte	0x04, 0x36
        /*0082*/ 	.short	(.L_1155 - .L_1154)
.L_1154:
        /*0084*/ 	.word	0x00000008
.L_1155:


//--------------------- .nv.info._ZN2at6native29vectorized_elementwise_kernelILi4ENS0_13AUnaryFunctorIN3c108BFloat16ES4_S4_ZZZNS0_17hypot_kernel_cudaERNS_18TensorIteratorBaseEENKUlvE_clEvENKUlvE2_clEvEUlS4_S4_E_EESt5arrayIPcLm2EEEEviT0_T1_ --------------------------
	.section	.nv.info._ZN2at6native29vectorized_elementwise_kernelILi4ENS0_13AUnaryFunctorIN3c108BFloat16ES4_S4_ZZZNS0_17hypot_kernel_cudaERNS_18TensorIteratorBaseEENKUlvE_clEvENKUlvE2_clEvEUlS4_S4_E_EESt5arrayIPcLm2EEEEviT0_T1_,"",@"SHT_CUDA_INFO"
	.sectionflags	@""
	.align	4


	//----- nvinfo : EIATTR_CUDA_API_VERSION
	.align		4
        /*0000*/ 	.byte	0x04, 0x37
        /*0002*/ 	.short	(.L_1157 - .L_1156)
.L_1156:
        /*0004*/ 	.word	0x00000082


	//----- nvinfo : EIATTR_KPARAM_INFO
	.align		4
.L_1157:
        /*0008*/ 	.byte	0x04, 0x17
        /*000a*/ 	.short	(.L_1159 - .L_1158)
.L_1158:
        /*000c*/ 	.word	0x00000000
        /*0010*/ 	.short	0x0002
        /*0012*/ 	.short	0x0008
        /*0014*/ 	.byte	0x00, 0xf0, 0x41, 0x00


	//----- nvinfo : EIATTR_KPARAM_INFO
	.align		4
.L_1159:
        /*0018*/ 	.byte	0x04, 0x17
        /*001a*/ 	.short	(.L_1161 - .L_1160)
.L_1160:
        /*001c*/ 	.word	0x00000000
        /*0020*/ 	.short	0x0001
        /*0022*/ 	.short	0x0004
        /*0024*/ 	.byte	0x00, 0xf0, 0x11, 0x00


	//----- nvinfo : EIATTR_KPARAM_INFO
	.align		4
.L_1161:
        /*0028*/ 	.byte	0x04, 0x17
        /*002a*/ 	.short	(.L_1163 - .L_1162)
.L_1162:
        /*002c*/ 	.word	0x00000000
        /*0030*/ 	.short	0x0000
        /*0032*/ 	.short	0x0000
        /*0034*/ 	.byte	0x00, 0xf0, 0x11, 0x00


	//----- nvinfo : EIATTR_SPARSE_MMA_MASK
	.align		4
.L_1163:
        /*0038*/ 	.byte	0x03, 0x50
        /*003a*/ 	.short	0x0000


	//----- nvinfo : EIATTR_MAXREG_COUNT
	.align		4
        /*003c*/ 	.byte	0x03, 0x1b
        /*003e*/ 	.short	0x00ff


	//----- nvinfo : EIATTR_MERCURY_ISA_VERSION
	.align		4
        /*0040*/ 	.byte	0x03, 0x5f
        /*0042*/ 	.short	0x0101


	//----- nvinfo : EIATTR_VRC_CTA_INIT_COUNT
	.align		4
        /*0044*/ 	.byte	0x02, 0x4a
	.zero		1
	.zero		1


	//----- nvinfo : EIATTR_EXIT_INSTR_OFFSETS
	.align		4
        /*0048*/ 	.byte	0x04, 0x1c
        /*004a*/ 	.short	(.L_1165 - .L_1164)


	//   ....[0]....
.L_1164:
        /*004c*/ 	.word	0x00001360


	//   ....[1]....
        /*0050*/ 	.word	0x000013b0


	//   ....[2]....
        /*0054*/ 	.word	0x00001d10


	//----- nvinfo : EIATTR_MAX_THREADS
	.align		4
.L_1165:
        /*0058*/ 	.byte	0x04, 0x05
        /*005a*/ 	.short	(.L_1167 - .L_1166)
.L_1166:
        /*005c*/ 	.word	0x00000080
        /*0060*/ 	.word	0x00000001
        /*0064*/ 	.word	0x00000001


	//----- nvinfo : EIATTR_CRS_STACK_SIZE
	.align		4
.L_1167:
        /*0068*/ 	.byte	0x04, 0x1e
        /*006a*/ 	.short	(.L_1169 - .L_1168)
.L_1168:
        /*006c*/ 	.word	0x00000000


	//----- nvinfo : EIATTR_CBANK_PARAM_SIZE
	.align		4
.L_1169:
        /*0070*/ 	.byte	0x03, 0x19
        /*0072*/ 	.short	0x0018


	//----- nvinfo : EIATTR_PARAM_CBANK
	.align		4
        /*0074*/ 	.byte	0x04, 0x0a
        /*0076*/ 	.short	(.L_1171 - .L_1170)
	.align		4
.L_1170:
        /*0078*/ 	.word	index@(.nv.constant0._ZN2at6native29vectorized_elementwise_kernelILi4ENS0_13AUnaryFunctorIN3c108BFloat16ES4_S4_ZZZNS0_17hypot_kernel_cudaERNS_18TensorIteratorBaseEENKUlvE_clEvENKUlvE2_clEvEUlS4_S4_E_EESt5arrayIPcLm2EEEEviT0_T1_)
        /*007c*/ 	.short	0x0380
        /*007e*/ 	.short	0x0018


	//----- nvinfo : EIATTR_SW_WAR
	.align		4
.L_1171:
        /*0080*/ 	.byte	0x04, 0x36
        /*0082*/ 	.short	(.L_1173 - .L_1172)
.L_1172:
        /*0084*/ 	.word	0x00000008
.L_1173:


//--------------------- .nv.info._ZN2at6native29vectorized_elementwise_kernelILi8ENS0_13AUnaryFunctorIN3c108BFloat16ES4_S4_ZZZNS0_17hypot_kernel_cudaERNS_18TensorIteratorBaseEENKUlvE_clEvENKUlvE2_clEvEUlS4_S4_E_EESt5arrayIPcLm2EEEEviT0_T1_ --------------------------
	.section	.nv.info._ZN2at6native29vectorized_elementwise_kernelILi8ENS0_13AUnaryFunctorIN3c108BFloat16ES4_S4_ZZZNS0_17hypot_kernel_cudaERNS_18TensorIteratorBaseEENKUlvE_clEvENKUlvE2_clEvEUlS4_S4_E_EESt5arrayIPcLm2EEEEviT0_T1_,"",@"SHT_CUDA_INFO"
	.sectionflags	@""
	.align	4


	//----- nvinfo : EIATTR_CUDA_API_VERSION
	.align		4
        /*0000*/ 	.byte	0x04, 0x37
        /*0002*/ 	.short	(.L_1175 - .L_1174)
.L_1174:
        /*0004*/ 	.word	0x00000082


	//----- nvinfo : EIATTR_KPARAM_INFO
	.align		4
.L_1175:
        /*0008*/ 	.byte	0x04, 0x17
        /*000a*/ 	.short	(.L_1177 - .L_1176)
.L_1176:
        /*000c*/ 	.word	0x00000000
        /*0010*/ 	.short	0x0002
        /*0012*/ 	.short	0x0008
        /*0014*/ 	.byte	0x00, 0xf0, 0x41, 0x00


	//----- nvinfo : EIATTR_KPARAM_INFO
	.align		4
.L_1177:
        /*0018*/ 	.byte	0x04, 0x17
        /*001a*/ 	.short	(.L_1179 - .L_1178)
.L_1178:
        /*001c*/ 	.word	0x00000000
        /*0020*/ 	.short	0x0001
        /*0022*/ 	.short	0x0004
        /*0024*/ 	.byte	0x00, 0xf0, 0x11, 0x00


	//----- nvinfo : EIATTR_KPARAM_INFO
	.align		4
.L_1179:
        /*0028*/ 	.byte	0x04, 0x17
        /*002a*/ 	.short	(.L_1181 - .L_1180)
.L_1180:
        /*002c*/ 	.word	0x00000000
        /*0030*/ 	.short	0x0000
        /*0032*/ 	.short	0x0000
        /*0034*/ 	.byte	0x00, 0xf0, 0x11, 0x00


	//----- nvinfo : EIATTR_SPARSE_MMA_MASK
	.align		4
.L_1181:
        /*0038*/ 	.byte	0x03, 0x50
        /*003a*/ 	.short	0x0000


	//----- nvinfo : EIATTR_MAXREG_COUNT
	.align		4
        /*003c*/ 	.byte	0x03, 0x1b
        /*003e*/ 	.short	0x00ff


	//----- nvinfo : EIATTR_MERCURY_ISA_VERSION
	.align		4
        /*0040*/ 	.byte	0x03, 0x5f
        /*0042*/ 	.short	0x0101


	//----- nvinfo : EIATTR_VRC_CTA_INIT_COUNT
	.align		4
        /*0044*/ 	.byte	0x02, 0x4a
	.zero		1
	.zero		1


	//----- nvinfo : EIATTR_EXIT_INSTR_OFFSETS
	.align		4
        /*0048*/ 	.byte	0x04, 0x1c
        /*004a*/ 	.short	(.L_1183 - .L_1182)


	//   ....[0]....
.L_1182:
        /*004c*/ 	.word	0x00001360


	//   ....[1]....
        /*0050*/ 	.word	0x000013b0


	//   ....[2]....
        /*0054*/ 	.word	0x00001cf0


	//----- nvinfo : EIATTR_MAX_THREADS
	.align		4
.L_1183:
        /*0058*/ 	.byte	0x04, 0x05
        /*005a*/ 	.short	(.L_1185 - .L_1184)
.L_1184:
        /*005c*/ 	.word	0x00000080
        /*0060*/ 	.word	0x00000001
        /*0064*/ 	.word	0x00000001


	//----- nvinfo : EIATTR_CRS_STACK_SIZE
	.align		4
.L_1185:
        /*0068*/ 	.byte	0x04, 0x1e
        /*006a*/ 	.short	(.L_1187 - .L_1186)
.L_1186:
        /*006c*/ 	.word	0x00000000


	//----- nvinfo : EIATTR_CBANK_PARAM_SIZE
	.align		4
.L_1187:
        /*0070*/ 	.byte	0x03, 0x19
        /*0072*/ 	.short	0x0018


	//----- nvinfo : EIATTR_PARAM_CBANK
	.align		4
        /*0074*/ 	.byte	0x04, 0x0a
        /*0076*/ 	.short	(.L_1189 - .L_1188)
	.align		4
.L_1188:
        /*0078*/ 	.word	index@(.nv.constant0._ZN2at6native29vectorized_elementwise_kernelILi8ENS0_13AUnaryFunctorIN3c108BFloat16ES4_S4_ZZZNS0_17hypot_kernel_cudaERNS_18TensorIteratorBaseEENKUlvE_clEvENKUlvE2_clEvEUlS4_S4_E_EESt5arrayIPcLm2EEEEviT0_T1_)
        /*007c*/ 	.short	0x0380
        /*007e*/ 	.short	0x0018


	//----- nvinfo : EIATTR_SW_WAR
	.align		4
.L_1189:
        /*0080*/ 	.byte	0x04, 0x36
        /*0082*/ 	.short	(.L_1191 - .L_1190)
.L_1190:
        /*0084*/ 	.word	0x00000008
.L_1191:


//--------------------- .nv.info._ZN2at6native18elementwise_kernelILi128ELi4EZNS0_15gpu_kernel_implINS0_13BinaryFunctorIN3c108BFloat16ES5_S5_ZZZNS0_17hypot_kernel_cudaERNS_18TensorIteratorBaseEENKUlvE_clEvENKUlvE2_clEvEUlS5_S5_E_EEEEvS7_RKT_EUliE_EEviT1_ --------------------------
	.section	.nv.info._ZN2at6native18elementwise_kernelILi128ELi4EZNS0_15gpu_kernel_implINS0_13BinaryFunctorIN3c108BFloat16ES5_S5_ZZZNS0_17hypot_kernel_cudaERNS_18TensorIteratorBaseEENKUlvE_clEvENKUlvE2_clEvEUlS5_S5_E_EEEEvS7_RKT_EUliE_EEviT1_,"",@"SHT_CUDA_INFO"
	.sectionflags	@""
	.align	4


	//----- nvinfo : EIATTR_CUDA_API_VERSION
	.align		4
        /*0000*/ 	.byte	0x04, 0x37
        /*0002*/ 	.short	(.L_1193 - .L_1192)
.L_1192:
        /*0004*/ 	.word	0x00000082


	//----- nvinfo : EIATTR_KPARAM_INFO
	.align		4
.L_1193:
        /*0008*/ 	.byte	0x04, 0x17
        /*000a*/ 	.short	(.L_1195 - .L_1194)
.L_1194:
        /*000c*/ 	.word	0x00000000
        /*0010*/ 	.short	0x0001
        /*0012*/ 	.short	0x0008
        /*0014*/ 	.byte	0x00, 0xf0, 0x21, 0x0a


	//----- nvinfo : EIATTR_KPARAM_INFO
	.align		4
.L_1195:
        /*0018*/ 	.byte	0x04, 0x17
        /*001a*/ 	.short	(.L_1197 - .L_1196)
.L_1196:
        /*001c*/ 	.word	0x00000000
        /*0020*/ 	.short	0x0000
        /*0022*/ 	.short	0x0000
        /*0024*/ 	.byte	0x00, 0xf0, 0x11, 0x00


	//----- nvinfo : EIATTR_SPARSE_MMA_MASK
	.align		4
.L_1197:
        /*0028*/ 	.byte	0x03, 0x50
        /*002a*/ 	.short	0x0000


	//----- nvinfo : EIATTR_MAXREG_COUNT
	.align		4
        /*002c*/ 	.byte	0x03, 0x1b
        /*002e*/ 	.short	0x0080


	//----- nvinfo : EIATTR_EXTERNS
	.align		4
        /*0030*/ 	.byte	0x04, 0x0f
        /*0032*/ 	.short	(.L_1199 - .L_1198)


	//   ....[0]....
	.align		4
.L_1198:
        /*0034*/ 	.word	index@(__assertfail)


	//----- nvinfo : EIATTR_MERCURY_ISA_VERSION
	.align		4
.L_1199:
        /*0038*/ 	.byte	0x03, 0x5f
        /*003a*/ 	.short	0x0101


	//----- nvinfo : EIATTR_VRC_CTA_INIT_COUNT
	.align		4
        /*003c*/ 	.byte	0x02, 0x4a
	.zero		1
	.zero		1


	//----- nvinfo : EIATTR_SYSCALL_OFFSETS
	.align		4
        /*0040*/ 	.byte	0x04, 0x46
        /*0042*/ 	.short	(.L_1201 - .L_1200)


	//   ....[0]....
.L_1200:
        /*0044*/ 	.word	0x00002630


	//   ....[1]....
        /*0048*/ 	.word	0x000035d0


	//   ....[2]....
        /*004c*/ 	.word	0x000045e0


	//   ....[3]....
        /*0050*/ 	.word	0x00006db0


	//   ....[4]....
        /*0054*/ 	.word	0x00007d40


	//   ....[5]....
        /*0058*/ 	.word	0x00008ba0


	//   ....[6]....
        /*005c*/ 	.word	0x0000b460


	//   ....[7]....
        /*0060*/ 	.word	0x0000c3f0


	//   ....[8]....
        /*0064*/ 	.word	0x0000d250


	//   ....[9]....
        /*0068*/ 	.word	0x0000fb30


	//   ....[10]....
        /*006c*/ 	.word	0x00010ac0


	//   ....[11]....
        /*0070*/ 	.word	0x000118f0


	//----- nvinfo : EIATTR_EXIT_INSTR_OFFSETS
	.align		4
.L_1201:
        /*0074*/ 	.byte	0x04, 0x1c
        /*0076*/ 	.short	(.L_1203 - .L_1202)


	//   ....[0]....
.L_1202:
        /*0078*/ 	.word	0x0000d510


	//   ....[1]....
        /*007c*/ 	.word	0x00010d70


	//   ....[2]....
        /*0080*/ 	.word	0x00010db0


	//   ....[3]....
        /*0084*/ 	.word	0x00010e50


	//   ....[4]....
        /*0088*/ 	.word	0x00010e90


	//   ....[5]....
        /*008c*/ 	.word	0x00010ed0


	//   ....[6]....
        /*0090*/ 	.word	0x00010f60


	//   ....[7]....
        /*0094*/ 	.word	0x00010fa0


	//   ....[8]....
        /*0098*/ 	.word	0x00011040


	//   ....[9]....
        /*009c*/ 	.word	0x00011090


	//   ....[10]....
        /*00a0*/ 	.word	0x000110e0


	//   ....[11]....
        /*00a4*/ 	.word	0x000111c0


	//   ....[12]....
        /*00a8*/ 	.word	0x00011330


	//   ....[13]....
        /*00ac*/ 	.word	0x000114a0


	//   ....[14]....
        /*00b0*/ 	.word	0x00011600


	//   ....[15]....
        /*00b4*/ 	.word	0x00011640


	//   ....[16]....
        /*00b8*/ 	.word	0x00011680


	//   ....[17]....
        /*00bc*/ 	.word	0x00011730


	//   ....[18]....
        /*00c0*/ 	.word	0x00011790


	//   ....[19]....
        /*00c4*/ 	.word	0x00011900


	//   ....[20]....
        /*00c8*/ 	.word	0x00011a10


	//   ....[21]....
        /*00cc*/ 	.word	0x00011b50


	//   ....[22]....
        /*00d0*/ 	.word	0x00011b70


	//----- nvinfo : EIATTR_MAX_THREADS
	.align		4
.L_1203:
        /*00d4*/ 	.byte	0x04, 0x05
        /*00d6*/ 	.short	(.L_1205 - .L_1204)
.L_1204:
        /*00d8*/ 	.word	0x00000080
        /*00dc*/ 	.word	0x00000001
        /*00e0*/ 	.word	0x00000001


	//----- nvinfo : EIATTR_CRS_STACK_SIZE
	.align		4
.L_1205:
        /*00e4*/ 	.byte	0x04, 0x1e
        /*00e6*/ 	.short	(.L_1207 - .L_1206)
.L_1206:
        /*00e8*/ 	.word	0x00000000


	//----- nvinfo : EIATTR_CBANK_PARAM_SIZE
	.align		4
.L_1207:
        /*00ec*/ 	.byte	0x03, 0x19
        /*00ee*/ 	.short	0x0290


	//----- nvinfo : EIATTR_PARAM_CBANK
	.align		4
        /*00f0*/ 	.byte	0x04, 0x0a
        /*00f2*/ 	.short	(.L_1209 - .L_1208)
	.align		4
.L_1208:
        /*00f4*/ 	.word	index@(.nv.constant0._ZN2at6native18elementwise_kernelILi128ELi4EZNS0_15gpu_kernel_implINS0_13BinaryFunctorIN3c108BFloat16ES5_S5_ZZZNS0_17hypot_kernel_cudaERNS_18TensorIteratorBaseEENKUlvE_clEvENKUlvE2_clEvEUlS5_S5_E_EEEEvS7_RKT_EUliE_EEviT1_)
        /*00f8*/ 	.short	0x0380
        /*00fa*/ 	.short	0x0290


	//----- nvinfo : EIATTR_SW_WAR
	.align		4
.L_1209:
        /*00fc*/ 	.byte	0x04, 0x36
        /*00fe*/ 	.short	(.L_1211 - .L_1210)
.L_1210:
        /*0100*/ 	.word	0x00000008
.L_1211:


//--------------------- .nv.info._ZN2at6native27unrolled_elementwise_kernelINS0_13BinaryFunctorIN3c108BFloat16ES4_S4_ZZZNS0_17hypot_kernel_cudaERNS_18TensorIteratorBaseEENKUlvE_clEvENKUlvE2_clEvEUlS4_S4_E_EESt5arrayIPcLm3EELi4E23TrivialOffsetCalculatorILi2EjESE_ILi1EjENS0_6memory12LoadWithCastILi2EEENSH_13StoreWithCastILi1EEEEEviT_T0_T2_T3_T4_T5_ --------------------------
	.section	.nv.info._ZN2at6native27unrolled_elementwise_kernelINS0_13BinaryFunctorIN3c108BFloat16ES4_S4_ZZZNS0_17hypot_kernel_cudaERNS_18TensorIteratorBaseEENKUlvE_clEvENKUlvE2_clEvEUlS4_S4_E_EESt5arrayIPcLm3EELi4E23TrivialOffsetCalculatorILi2EjESE_ILi1EjENS0_6memory12LoadWithCastILi2EEENSH_13StoreWithCastILi1EEEEEviT_T0_T2_T3_T4_T5_,"",@"SHT_CUDA_INFO"
	.sectionflags	@""
	.align	4


	//----- nvinfo : EIATTR_CUDA_API_VERSION
	.align		4
        /*0000*/ 	.byte	0x04, 0x37
        /*0002*/ 	.short	(.L_1213 - .L_1212)
.L_1212:
        /*0004*/ 	.word	0x00000082


	//----- nvinfo : EIATTR_KPARAM_INFO
	.align		4
.L_1213:
        /*0008*/ 	.byte	0x04, 0x17
        /*000a*/ 	.short	(.L_1215 - .L_1214)
.L_1214:
        /*000c*/ 	.word	0x00000000
        /*0010*/ 	.short	0x0006
        /*0012*/ 	.short	0x0030
        /*0014*/ 	.byte	0x00, 0xf0, 0x21, 0x00


	//----- nvinfo : EIATTR_KPARAM_INFO
	.align		4
.L_1215:
        /*0018*/ 	.byte	0x04, 0x17
        /*001a*/ 	.short	(.L_1217 - .L_1216)
.L_1216:
        /*001c*/ 	.word	0x00000000
        /*0020*/ 	.short	0x0005
        /*0022*/ 	.short	0x0024
        /*0024*/ 	.byte	0x00, 0xf0, 0x31, 0x00


	//----- nvinfo : EIATTR_KPARAM_INFO
	.align		4
.L_1217:
        /*0028*/ 	.byte	0x04, 0x17
        /*002a*/ 	.short	(.L_1219 - .L_1218)
.L_1218:
        /*002c*/ 	.word	0x00000000
        /*0030*/ 	.short	0x0004
        /*0032*/ 	.short	0x0021
        /*0034*/ 	.byte	0x00, 0xf0, 0x05, 0x00


	//----- nvinfo : EIATTR_KPARAM_INFO
	.align		4
.L_1219:
        /*0038*/ 	.byte	0x04, 0x17
        /*003a*/ 	.short	(.L_1221 - .L_1220)
.L_1220:
        /*003c*/ 	.word	0x00000000
        /*0040*/ 	.short	0x0003
        /*0042*/ 	.short	0x0020
        /*0044*/ 	.byte	0x00, 0xf0, 0x05, 0x00


	//----- nvinfo : EIATTR_KPARAM_INFO
	.align		4
.L_1221:
        /*0048*/ 	.byte	0x04, 0x17
        /*004a*/ 	.short	(.L_1223 - .L_1222)
.L_1222:
        /*004c*/ 	.word	0x00000000
        /*0050*/ 	.short	0x0002
        /*0052*/ 	.short	0x0008
        /*0054*/ 	.byte	0x00, 0xf0, 0x61, 0x00


	//----- nvinfo : EIATTR_KPARAM_INFO
	.align		4
.L_1223:
        /*0058*/ 	.byte	0x04, 0x17
        /*005a*/ 	.short	(.L_1225 - .L_1224)
.L_1224:
        /*005c*/ 	.word	0x00000000
        /*0060*/ 	.short	0x0001
        /*0062*/ 	.short	0x0004
        /*0064*/ 	.byte	0x00, 0xf0, 0x05, 0x00


	//----- nvinfo : EIATTR_KPARAM_INFO
	.align		4
.L_1225:
        /*0068*/ 	.byte	0x04, 0x17
        /*006a*/ 	.short	(.L_1227 - .L_1226)
.L_1226:
        /*006c*/ 	.word	0x00000000
        /*0070*/ 	.short	0x0000
        /*0072*/ 	.short	0x0000
        /*0074*/ 	.byte	0x00, 0xf0, 0x11, 0x00


	//----- nvinfo : EIATTR_SPARSE_MMA_MASK
	.align		4
.L_1227:
        /*0078*/ 	.byte	0x03, 0x50
        /*007a*/ 	.short	0x0000


	//----- nvinfo : EIATTR_MAXREG_COUNT
	.align		4
        /*007c*/ 	.byte	0x03, 0x1b
        /*007e*/ 	.short	0x00ff


	//----- nvinfo : EIATTR_EXTERNS
	.align		4
        /*0080*/ 	.byte	0x04, 0x0f
        /*0082*/ 	.short	(.L_1229 - .L_1228)


	//   ....[0]....
	.align		4
.L_1228:
        /*0084*/ 	.word	index@(__assertfail)


	//----- nvinfo : EIATTR_MERCURY_ISA_VERSION
	.align		4
.L_1229:
        /*0088*/ 	.byte	0x03, 0x5f
        /*008a*/ 	.short	0x0101


	//----- nvinfo : EIATTR_VRC_CTA_INIT_COUNT
	.align		4
        /*008c*/ 	.byte	0x02, 0x4a
	.zero		1
	.zero		1


	//----- nvinfo : EIATTR_SYSCALL_OFFSETS
	.align		4
        /*0090*/ 	.byte	0x04, 0x46
        /*0092*/ 	.short	(.L_1231 - .L_1230)


	//   ....[0]....
.L_1230:
        /*0094*/ 	.word	0x00001020


	//   ....[1]....
        /*0098*/ 	.word	0x000020d0


	//   ....[2]....
        /*009c*/ 	.word	0x000032c0


	//   ....[3]....
        /*00a0*/ 	.word	0x00004370


	//   ....[4]....
        /*00a4*/ 	.word	0x000054a0


	//   ....[5]....
        /*00a8*/ 	.word	0x00006560


	//   ....[6]....
        /*00ac*/ 	.word	0x00007690


	//   ....[7]....
        /*00b0*/ 	.word	0x00008660


	//   ....[8]....
        /*00b4*/ 	.word	0x00009c20


	//   ....[9]....
        /*00b8*/ 	.word	0x0000ab00


	//   ....[10]....
        /*00bc*/ 	.word	0x0000ba80


	//   ....[11]....
        /*00c0*/ 	.word	0x0000ca00


	//----- nvinfo : EIATTR_EXIT_INSTR_OFFSETS
	.align		4
.L_1231:
        /*00c4*/ 	.byte	0x04, 0x1c
        /*00c6*/ 	.short	(.L_1233 - .L_1232)


	//   ....[0]....
.L_1232:
        /*00c8*/ 	.word	0x0000bd30


	//   ....[1]....
        /*00cc*/ 	.word	0x0000be80


	//   ....[2]....
        /*00d0*/ 	.word	0x0000bec0


	//   ....[3]....
        /*00d4*/ 	.word	0x0000bf60


	//   ....[4]....
        /*00d8*/ 	.word	0x0000bfa0


	//   ....[5]....
        /*00dc*/ 	.word	0x0000bfe0


	//   ....[6]....
        /*00e0*/ 	.word	0x0000c070


	//   ....[7]....
        /*00e4*/ 	.word	0x0000c0b0


	//   ....[8]....
        /*00e8*/ 	.word	0x0000c150


	//   ....[9]....
        /*00ec*/ 	.word	0x0000c1a0


	//   ....[10]....
        /*00f0*/ 	.word	0x0000c1f0


	//   ....[11]....
        /*00f4*/ 	.word	0x0000c2d0


	//   ....[12]....
        /*00f8*/ 	.word	0x0000c440


	//   ....[13]....
        /*00fc*/ 	.word	0x0000c5b0


	//   ....[14]....
        /*0100*/ 	.word	0x0000c710


	//   ....[15]....
        /*0104*/ 	.word	0x0000c750


	//   ....[16]....
        /*0108*/ 	.word	0x0000c790


	//   ....[17]....
        /*010c*/ 	.word	0x0000c840


	//   ....[18]....
        /*0110*/ 	.word	0x0000c8a0


	//   ....[19]....
        /*0114*/ 	.word	0x0000ca10


	//   ....[20]....
        /*0118*/ 	.word	0x0000cb20


	//   ....[21]....
        /*011c*/ 	.word	0x0000cc60


	//   ....[22]....
        /*0120*/ 	.word	0x0000cc80


	//----- nvinfo : EIATTR_MAX_THREADS
	.align		4
.L_1233:
        /*0124*/ 	.byte	0x04, 0x05
        /*0126*/ 	.short	(.L_1235 - .L_1234)
.L_1234:
        /*0128*/ 	.word	0x00000080
        /*012c*/ 	.word	0x00000001
        /*0130*/ 	.word	0x00000001


	//----- nvinfo : EIATTR_CRS_STACK_SIZE
	.align		4
.L_1235:
        /*0134*/ 	.byte	0x04, 0x1e
        /*0136*/ 	.short	(.L_1237 - .L_1236)
.L_1236:
        /*0138*/ 	.word	0x00000000


	//----- nvinfo : EIATTR_CBANK_PARAM_SIZE
	.align		4
.L_1237:
        /*013c*/ 	.byte	0x03, 0x19
        /*013e*/ 	.short	0x0038


	//----- nvinfo : EIATTR_PARAM_CBANK
	.align		4
        /*0140*/ 	.byte	0x04, 0x0a
        /*0142*/ 	.short	(.L_1239 - .L_1238)
	.align		4
.L_1238:
        /*0144*/ 	.word	index@(.nv.constant0._ZN2at6native27unrolled_elementwise_kernelINS0_13BinaryFunctorIN3c108BFloat16ES4_S4_ZZZNS0_17hypot_kernel_cudaERNS_18TensorIteratorBaseEENKUlvE_clEvENKUlvE2_clEvEUlS4_S4_E_EESt5arrayIPcLm3EELi4E23TrivialOffsetCalculatorILi2EjESE_ILi1EjENS0_6memory12LoadWithCastILi2EEENSH_13StoreWithCastILi1EEEEEviT_T0_T2_T3_T4_T5_)
        /*0148*/ 	.short	0x0380
        /*014a*/ 	.short	0x0038


	//----- nvinfo : EIATTR_SW_WAR
	.align		4
.L_1239:
        /*014c*/ 	.byte	0x04, 0x36
        /*014e*/ 	.short	(.L_1241 - .L_1240)
.L_1240:
        /*0150*/ 	.word	0x00000008
.L_1241:


//--------------------- .nv.info._ZN2at6native18elementwise_kernelILi128ELi4EZNS0_22gpu_kernel_impl_nocastINS0_13BinaryFunctorIN3c108BFloat16ES5_S5_ZZZNS0_17hypot_kernel_cudaERNS_18TensorIteratorBaseEENKUlvE_clEvENKUlvE2_clEvEUlS5_S5_E_EEEEvS7_RKT_EUliE_EEviT1_ --------------------------
	.section	.nv.info._ZN2at6native18elementwise_kernelILi128ELi4EZNS0_22gpu_kernel_impl_nocastINS0_13BinaryFunctorIN3c108BFloat16ES5_S5_ZZZNS0_17hypot_kernel_cudaERNS_18TensorIteratorBaseEENKUlvE_clEvENKUlvE2_clEvEUlS5_S5_E_EEEEvS7_RKT_EUliE_EEviT1_,"",@"SHT_CUDA_INFO"
	.sectionflags	@""
	.align	4


	//----- nvinfo : EIATTR_CUDA_API_VERSION
	.align		4
        /*0000*/ 	.byte	0x04, 0x37
        /*0002*/ 	.short	(.L_1243 - .L_1242)
.L_1242:
        /*0004*/ 	.word	0x00000082


	//----- nvinfo : EIATTR_KPARAM_INFO
	.align		4
.L_1243:
        /*0008*/ 	.byte	0x04, 0x17
        /*000a*/ 	.short	(.L_1245 - .L_1244)
.L_1244:
        /*000c*/ 	.word	0x00000000
        /*0010*/ 	.short	0x0001
        /*0012*/ 	.short	0x0008
        /*0014*/ 	.byte	0x00, 0xf0, 0x21, 0x0a


	//----- nvinfo : EIATTR_KPARAM_INFO
	.align		4
.L_1245:
        /*0018*/ 	.byte	0x04, 0x17
        /*001a*/ 	.short	(.L_1247 - .L_1246)
.L_1246:
        /*001c*/ 	.word	0x00000000
        /*0020*/ 	.short	0x0000
        /*0022*/ 	.short	0x0000
        /*0024*/ 	.byte	0x00, 0xf0, 0x11, 0x00


	//----- nvinfo : EIATTR_SPARSE_MMA_MASK
	.align		4
.L_1247:
        /*0028*/ 	.byte	0x03, 0x50
        /*002a*/ 	.short	0x0000


	//----- nvinfo : EIATTR_MAXREG_COUNT
	.align		4
        /*002c*/ 	.byte	0x03, 0x1b
        /*002e*/ 	.short	0x0080


	//----- nvinfo : EIATTR_MERCURY_ISA_VERSION
	.align		4
        /*0030*/ 	.byte	0x03, 0x5f
        /*0032*/ 	.short	0x0101


	//----- nvinfo : EIATTR_VRC_CTA_INIT_COUNT
	.align		4
        /*0034*/ 	.byte	0x02, 0x4a
	.zero		1
	.zero		1


	//----- nvinfo : EIATTR_EXIT_INSTR_OFFSETS
	.align		4
        /*0038*/ 	.byte	0x04, 0x1c
        /*003a*/ 	.short	(.L_1249 - .L_1248)


	//   ....[0]....
.L_1248:
        /*003c*/ 	.word	0x00000660


	//   ....[1]....
        /*0040*/ 	.word	0x00000800


	//   ....[2]....
        /*0044*/ 	.word	0x00005040


	//   ....[3]....
        /*0048*/ 	.word	0x000067f0


	//----- nvinfo : EIATTR_MAX_THREADS
	.align		4
.L_1249:
        /*004c*/ 	.byte	0x04, 0x05
        /*004e*/ 	.short	(.L_1251 - .L_1250)
.L_1250:
        /*0050*/ 	.word	0x00000080
        /*0054*/ 	.word	0x00000001
        /*0058*/ 	.word	0x00000001


	//----- nvinfo : EIATTR_CRS_STACK_SIZE
	.align		4
.L_1251:
        /*005c*/ 	.byte	0x04, 0x1e
        /*005e*/ 	.short	(.L_1253 - .L_1252)
.L_1252:
        /*0060*/ 	.word	0x00000000


	//----- nvinfo : EIATTR_CBANK_PARAM_SIZE
	.align		4
.L_1253:
        /*0064*/ 	.byte	0x03, 0x19
        /*0066*/ 	.short	0x0290


	//----- nvinfo : EIATTR_PARAM_CBANK
	.align		4
        /*0068*/ 	.byte	0x04, 0x0a
        /*006a*/ 	.short	(.L_1255 - .L_1254)
	.align		4
.L_1254:
        /*006c*/ 	.word	index@(.nv.constant0._ZN2at6native18elementwise_kernelILi128ELi4EZNS0_22gpu_kernel_impl_nocastINS0_13BinaryFunctorIN3c108BFloat16ES5_S5_ZZZNS0_17hypot_kernel_cudaERNS_18TensorIteratorBaseEENKUlvE_clEvENKUlvE2_clEvEUlS5_S5_E_EEEEvS7_RKT_EUliE_EEviT1_)
        /*0070*/ 	.short	0x0380
        /*0072*/ 	.short	0x0290


	//----- nvinfo : EIATTR_SW_WAR
	.align		4
.L_1255:
        /*0074*/ 	.byte	0x04, 0x36
        /*0076*/ 	.short	(.L_1257 - .L_1256)
.L_1256:
        /*0078*/ 	.word	0x00000008
.L_1257:


//--------------------- .nv.info._ZN2at6native27unrolled_elementwise_kernelINS0_13BinaryFunctorIN3c108BFloat16ES4_S4_ZZZNS0_17hypot_kernel_cudaERNS_18TensorIteratorBaseEENKUlvE_clEvENKUlvE2_clEvEUlS4_S4_E_EESt5arrayIPcLm3EELi4E23TrivialOffsetCalculatorILi2EjESE_ILi1EjENS0_6memory15LoadWithoutCastENSH_16StoreWithoutCastEEEviT_T0_T2_T3_T4_T5_ --------------------------
	.section	.nv.info._ZN2at6native27unrolled_elementwise_kernelINS0_13BinaryFunctorIN3c108BFloat16ES4_S4_ZZZNS0_17hypot_kernel_cudaERNS_18TensorIteratorBaseEENKUlvE_clEvENKUlvE2_clEvEUlS4_S4_E_EESt5arrayIPcLm3EELi4E23TrivialOffsetCalculatorILi2EjESE_ILi1EjENS0_6memory15LoadWithoutCastENSH_16StoreWithoutCastEEEviT_T0_T2_T3_T4_T5_,"",@"SHT_CUDA_INFO"
	.sectionflags	@""
	.align	4


	//----- nvinfo : EIATTR_CUDA_API_VERSION
	.align		4
        /*0000*/ 	.byte	0x04, 0x37
        /*0002*/ 	.short	(.L_1259 - .L_1258)
.L_1258:
        /*0004*/ 	.word	0x00000082


	//----- nvinfo : EIATTR_KPARAM_INFO
	.align		4
.L_1259:
        /*0008*/ 	.byte	0x04, 0x17
        /*000a*/ 	.short	(.L_1261 - .L_1260)
.L_1260:
        /*000c*/ 	.word	0x00000000
        /*0010*/ 	.short	0x0006
        /*0012*/ 	.short	0x0023
        /*0014*/ 	.byte	0x00, 0xf0, 0x05, 0x00


	//----- nvinfo : EIATTR_KPARAM_INFO
	.align		4
.L_1261:
        /*0018*/ 	.byte	0x04, 0x17
        /*001a*/ 	.short	(.L_1263 - .L_1262)
.L_1262:
        /*001c*/ 	.word	0x00000000
        /*0020*/ 	.short	0x0005
        /*0022*/ 	.short	0x0022
        /*0024*/ 	.byte	0x00, 0xf0, 0x05, 0x00


	//----- nvinfo : EIATTR_KPARAM_INFO
	.align		4
.L_1263:
        /*0028*/ 	.byte	0x04, 0x17
        /*002a*/ 	.short	(.L_1265 - .L_1264)
.L_1264:
        /*002c*/ 	.word	0x00000000
        /*0030*/ 	.short	0x0004
        /*0032*/ 	.short	0x0021
        /*0034*/ 	.byte	0x00, 0xf0, 0x05, 0x00


	//----- nvinfo : EIATTR_KPARAM_INFO
	.align		4
.L_1265:
        /*0038*/ 	.byte	0x04, 0x17
        /*003a*/ 	.short	(.L_1267 - .L_1266)
.L_1266:
        /*003c*/ 	.word	0x00000000
        /*0040*/ 	.short	0x0003
        /*0042*/ 	.short	0x0020
        /*0044*/ 	.byte	0x00, 0xf0, 0x05, 0x00


	//----- nvinfo : EIATTR_KPARAM_INFO
	.align		4
.L_1267:
        /*0048*/ 	.byte	0x04, 0x17
        /*004a*/ 	.short	(.L_1269 - .L_1268)
.L_1268:
        /*004c*/ 	.word	0x00000000
        /*0050*/ 	.short	0x0002
        /*0052*/ 	.short	0x0008
        /*0054*/ 	.byte	0x00, 0xf0, 0x61, 0x00


	//----- nvinfo : EIATTR_KPARAM_INFO
	.align		4
.L_1269:
        /*0058*/ 	.byte	0x04, 0x17
        /*005a*/ 	.short	(.L_1271 - .L_1270)
.L_1270:
        /*005c*/ 	.word	0x00000000
        /*0060*/ 	.short	0x0001
        /*0062*/ 	.short	0x0004
        /*0064*/ 	.byte	0x00, 0xf0, 0x05, 0x00


	//----- nvinfo : EIATTR_KPARAM_INFO
	.align		4
.L_1271:
        /*0068*/ 	.byte	0x04, 0x17
        /*006a*/ 	.short	(.L_1273 - .L_1272)
.L_1272:
        /*006c*/ 	.word	0x00000000
        /*0070*/ 	.short	0x0000
        /*0072*/ 	.short	0x0000
        /*0074*/ 	.byte	0x00, 0xf0, 0x11, 0x00


	//----- nvinfo : EIATTR_SPARSE_MMA_MASK
	.align		4
.L_1273:
        /*0078*/ 	.byte	0x03, 0x50
        /*007a*/ 	.short	0x0000


	//----- nvinfo : EIATTR_MAXREG_COUNT
	.align		4
        /*007c*/ 	.byte	0x03, 0x1b
        /*007e*/ 	.short	0x00ff


	//----- nvinfo : EIATTR_MERCURY_ISA_VERSION
	.align		4
        /*0080*/ 	.byte	0x03, 0x5f
        /*0082*/ 	.short	0x0101


	//----- nvinfo : EIATTR_VRC_CTA_INIT_COUNT
	.align		4
        /*0084*/ 	.byte	0x02, 0x4a
	.zero		1
	.zero		1


	//----- nvinfo : EIATTR_EXIT_INSTR_OFFSETS
	.align		4
        /*0088*/ 	.byte	0x04, 0x1c
        /*008a*/ 	.short	(.L_1275 - .L_1274)


	//   ....[0]....
.L_1274:
        /*008c*/ 	.word	0x00000a50


	//   ....[1]....
        /*0090*/ 	.word	0x00000aa0


	//----- nvinfo : EIATTR_MAX_THREADS
	.align		4
.L_1275:
        /*0094*/ 	.byte	0x04, 0x05
        /*0096*/ 	.short	(.L_1277 - .L_1276)
.L_1276:
        /*0098*/ 	.word	0x00000080
        /*009c*/ 	.word	0x00000001
        /*00a0*/ 	.word	0x00000001


	//----- nvinfo : EIATTR_CRS_STACK_SIZE
	.align		4
.L_1277:
        /*00a4*/ 	.byte	0x04, 0x1e
        /*00a6*/ 	.short	(.L_1279 - .L_1278)
.L_1278:
        /*00a8*/ 	.word	0x00000000


	//----- nvinfo : EIATTR_CBANK_PARAM_SIZE
	.align		4
.L_1279:
        /*00ac*/ 	.byte	0x03, 0x19
        /*00ae*/ 	.short	0x0024


	//----- nvinfo : EIATTR_PARAM_CBANK
	.align		4
        /*00b0*/ 	.byte	0x04, 0x0a
        /*00b2*/ 	.short	(.L_1281 - .L_1280)
	.align		4
.L_1280:
        /*00b4*/ 	.word	index@(.nv.constant0._ZN2at6native27unrolled_elementwise_kernelINS0_13BinaryFunctorIN3c108BFloat16ES4_S4_ZZZNS0_17hypot_kernel_cudaERNS_18TensorIteratorBaseEENKUlvE_clEvENKUlvE2_clEvEUlS4_S4_E_EESt5arrayIPcLm3EELi4E23TrivialOffsetCalculatorILi2EjESE_ILi1EjENS0_6memory15LoadWithoutCastENSH_16StoreWithoutCastEEEviT_T0_T2_T3_T4_T5_)
        /*00b8*/ 	.short	0x0380
        /*00ba*/ 	.short	0x0024


	//----- nvinfo : EIATTR_SW_WAR
	.align		4
.L_1281:
        /*00bc*/ 	.byte	0x04, 0x36
        /*00be*/ 	.short	(.L_1283 - .L_1282)
.L_1282:
        /*00c0*/ 	.word	0x00000008
.L_1283:


//--------------------- .nv.info._ZN2at6native29vectorized_elementwise_kernelILi2ENS0_13BinaryFunctorIN3c108BFloat16ES4_S4_ZZZNS0_17hypot_kernel_cudaERNS_18TensorIteratorBaseEENKUlvE_clEvENKUlvE2_clEvEUlS4_S4_E_EESt5arrayIPcLm3EEEEviT0_T1_ --------------------------
	.section	.nv.info._ZN2at6native29vectorized_elementwise_kernelILi2ENS0_13BinaryFunctorIN3c108BFloat16ES4_S4_ZZZNS0_17hypot_kernel_cudaERNS_18TensorIteratorBaseEENKUlvE_clEvENKUlvE2_clEvEUlS4_S4_E_EESt5arrayIPcLm3EEEEviT0_T1_,"",@"SHT_CUDA_INFO"
	.sectionflags	@""
	.align	4


	//----- nvinfo : EIATTR_CUDA_API_VERSION
	.align		4
        /*0000*/ 	.byte	0x04, 0x37
        /*0002*/ 	.short	(.L_1285 - .L_1284)
.L_1284:
        /*0004*/ 	.word	0x00000082


	//----- nvinfo : EIATTR_KPARAM_INFO
	.align		4
.L_1285:
        /*0008*/ 	.byte	0x04, 0x17
        /*000a*/ 	.short	(.L_1287 - .L_1286)
.L_1286:
        /*000c*/ 	.word	0x00000000
        /*0010*/ 	.short	0x0002
        /*0012*/ 	.short	0x0008
        /*0014*/ 	.byte	0x00, 0xf0, 0x61, 0x00


	//----- nvinfo : EIATTR_KPARAM_INFO
	.align		4
.L_1287:
        /*0018*/ 	.byte	0x04, 0x17
        /*001a*/ 	.short	(.L_1289 - .L_1288)
.L_1288:
        /*001c*/ 	.word	0x00000000
        /*0020*/ 	.short	0x0001
        /*0022*/ 	.short	0x0004
        /*0024*/ 	.byte	0x00, 0xf0, 0x05, 0x00


	//----- nvinfo : EIATTR_KPARAM_INFO
	.align		4
.L_1289:
        /*0028*/ 	.byte	0x04, 0x17
        /*002a*/ 	.short	(.L_1291 - .L_1290)
.L_1290:
        /*002c*/ 	.word	0x00000000
        /*0030*/ 	.short	0x0000
        /*0032*/ 	.short	0x0000
        /*0034*/ 	.byte	0x00, 0xf0, 0x11, 0x00


	//----- nvinfo : EIATTR_SPARSE_MMA_MASK
	.align		4
.L_1291:
        /*0038*/ 	.byte	0x03, 0x50
        /*003a*/ 	.short	0x0000


	//----- nvinfo : EIATTR_MAXREG_COUNT
	.align		4
        /*003c*/ 	.byte	0x03, 0x1b
        /*003e*/ 	.short	0x00ff


	//----- nvinfo : EIATTR_MERCURY_ISA_VERSION
	.align		4
        /*0040*/ 	.byte	0x03, 0x5f
        /*0042*/ 	.short	0x0101


	//----- nvinfo : EIATTR_VRC_CTA_INIT_COUNT
	.align		4
        /*0044*/ 	.byte	0x02, 0x4a
	.zero		1
	.zero		1


	//----- nvinfo : EIATTR_EXIT_INSTR_OFFSETS
	.align		4
        /*0048*/ 	.byte	0x04, 0x1c
        /*004a*/ 	.short	(.L_1293 - .L_1292)


	//   ....[0]....
.L_1292:
        /*004c*/ 	.word	0x00001550


	//   ....[1]....
        /*0050*/ 	.word	0x000015a0


	//   ....[2]....
        /*0054*/ 	.word	0x000020d0


	//----- nvinfo : EIATTR_MAX_THREADS
	.align		4
.L_1293:
        /*0058*/ 	.byte	0x04, 0x05
        /*005a*/ 	.short	(.L_1295 - .L_1294)
.L_1294:
        /*005c*/ 	.word	0x00000080
        /*0060*/ 	.word	0x00000001
        /*0064*/ 	.word	0x00000001


	//----- nvinfo : EIATTR_CRS_STACK_SIZE
	.align		4
.L_1295:
        /*0068*/ 	.byte	0x04, 0x1e
        /*006a*/ 	.short	(.L_1297 - .L_1296)
.L_1296:
        /*006c*/ 	.word	0x00000000


	//----- nvinfo : EIATTR_CBANK_PARAM_SIZE
	.align		4
.L_1297:
        /*0070*/ 	.byte	0x03, 0x19
        /*0072*/ 	.short	0x0020


	//----- nvinfo : EIATTR_PARAM_CBANK
	.align		4
        /*0074*/ 	.byte	0x04, 0x0a
        /*0076*/ 	.short	(.L_1299 - .L_1298)
	.align		4
.L_1298:
        /*0078*/ 	.word	index@(.nv.constant0._ZN2at6native29vectorized_elementwise_kernelILi2ENS0_13BinaryFunctorIN3c108BFloat16ES4_S4_ZZZNS0_17hypot_kernel_cudaERNS_18TensorIteratorBaseEENKUlvE_clEvENKUlvE2_clEvEUlS4_S4_E_EESt5arrayIPcLm3EEEEviT0_T1_)
        /*007c*/ 	.short	0x0380
        /*007e*/ 	.short	0x0020


	//----- nvinfo : EIATTR_SW_WAR
	.align		4
.L_1299:
        /*0080*/ 	.byte	0x04, 0x36
        /*0082*/ 	.short	(.L_1301 - .L_1300)
.L_1300:
        /*0084*/ 	.word	0x00000008
.L_1301:


//--------------------- .nv.info._ZN2at6native29vectorized_elementwise_kernelILi4ENS0_13BinaryFunctorIN3c108BFloat16ES4_S4_ZZZNS0_17hypot_kernel_cudaERNS_18TensorIteratorBaseEENKUlvE_clEvENKUlvE2_clEvEUlS4_S4_E_EESt5arrayIPcLm3EEEEviT0_T1_ --------------------------
	.section	.nv.info._ZN2at6native29vectorized_elementwise_kernelILi4ENS0_13BinaryFunctorIN3c108BFloat16ES4_S4_ZZZNS0_17hypot_kernel_cudaERNS_18TensorIteratorBaseEENKUlvE_clEvENKUlvE2_clEvEUlS4_S4_E_EESt5arrayIPcLm3EEEEviT0_T1_,"",@"SHT_CUDA_INFO"
	.sectionflags	@""
	.align	4


	//----- nvinfo : EIATTR_CUDA_API_VERSION
	.align		4
        /*0000*/ 	.byte	0x04, 0x37
        /*0002*/ 	.short	(.L_1303 - .L_1302)
.L_1302:
        /*0004*/ 	.word	0x00000082


	//----- nvinfo : EIATTR_KPARAM_INFO
	.align		4
.L_1303:
        /*0008*/ 	.byte	0x04, 0x17
        /*000a*/ 	.short	(.L_1305 - .L_1304)
.L_1304:
        /*000c*/ 	.word	0x00000000
        /*0010*/ 	.short	0x0002
        /*0012*/ 	.short	0x0008
        /*0014*/ 	.byte	0x00, 0xf0, 0x61, 0x00


	//----- nvinfo : EIATTR_KPARAM_INFO
	.align		4
.L_1305:
        /*0018*/ 	.byte	0x04, 0x17
        /*001a*/ 	.short	(.L_1307 - .L_1306)
.L_1306:
        /*001c*/ 	.word	0x00000000
        /*0020*/ 	.short	0x0001
        /*0022*/ 	.short	0x0004
        /*0024*/ 	.byte	0x00, 0xf0, 0x05, 0x00


	//----- nvinfo : EIATTR_KPARAM_INFO
	.align		4
.L_1307:
        /*0028*/ 	.byte	0x04, 0x17
        /*002a*/ 	.short	(.L_1309 - .L_1308)
.L_1308:
        /*002c*/ 	.word	0x00000000
        /*0030*/ 	.short	0x0000
        /*0032*/ 	.short	0x0000
        /*0034*/ 	.byte	0x00, 0xf0, 0x11, 0x00


	//----- nvinfo : EIATTR_SPARSE_MMA_MASK
	.align		4
.L_1309:
        /*0038*/ 	.byte	0x03, 0x50
        /*003a*/ 	.short	0x0000


	//----- nvinfo : EIATTR_MAXREG_COUNT
	.align		4
        /*003c*/ 	.byte	0x03, 0x1b
        /*003e*/ 	.short	0x00ff


	//----- nvinfo : EIATTR_MERCURY_ISA_VERSION
	.align		4
        /*0040*/ 	.byte	0x03, 0x5f
        /*0042*/ 	.short	0x0101


	//----- nvinfo : EIATTR_VRC_CTA_INIT_COUNT
	.align		4
        /*0044*/ 	.byte	0x02, 0x4a
	.zero		1
	.zero		1


	//----- nvinfo : EIATTR_EXIT_INSTR_OFFSETS
	.align		4
        /*0048*/ 	.byte	0x04, 0x1c
        /*004a*/ 	.short	(.L_1311 - .L_1310)


	//   ....[0]....
.L_1310:
        /*004c*/ 	.word	0x00001550


	//   ....[1]....
        /*0050*/ 	.word	0x000015a0


	//   ....[2]....
        /*0054*/ 	.word	0x00002070


	//----- nvinfo : EIATTR_MAX_THREADS
	.align		4
.L_1311:
        /*0058*/ 	.byte	0x04, 0x05
        /*005a*/ 	.short	(.L_1313 - .L_1312)
.L_1312:
        /*005c*/ 	.word	0x00000080
        /*0060*/ 	.word	0x00000001
        /*0064*/ 	.word	0x00000001


	//----- nvinfo : EIATTR_CRS_STACK_SIZE
	.align		4
.L_1313:
        /*0068*/ 	.byte	0x04, 0x1e
        /*006a*/ 	.short	(.L_1315 - .L_1314)
.L_1314:
        /*006c*/ 	.word	0x00000000


	//----- nvinfo : EIATTR_CBANK_PARAM_SIZE
	.align		4
.L_1315:
        /*0070*/ 	.byte	0x03, 0x19
        /*0072*/ 	.short	0x0020


	//----- nvinfo : EIATTR_PARAM_CBANK
	.align		4
        /*0074*/ 	.byte	0x04, 0x0a
        /*0076*/ 	.short	(.L_1317 - .L_1316)
	.align		4
.L_1316:
        /*0078*/ 	.word	index@(.nv.constant0._ZN2at6native29vectorized_elementwise_kernelILi4ENS0_13BinaryFunctorIN3c108BFloat16ES4_S4_ZZZNS0_17hypot_kernel_cudaERNS_18TensorIteratorBaseEENKUlvE_clEvENKUlvE2_clEvEUlS4_S4_E_EESt5arrayIPcLm3EEEEviT0_T1_)
        /*007c*/ 	.short	0x0380
        /*007e*/ 	.short	0x0020


	//----- nvinfo : EIATTR_SW_WAR
	.align		4
.L_1317:
        /*0080*/ 	.byte	0x04, 0x36
        /*0082*/ 	.short	(.L_1319 - .L_1318)
.L_1318:
        /*0084*/ 	.word	0x00000008
.L_1319:


//--------------------- .nv.info._ZN2at6native29vectorized_elementwise_kernelILi8ENS0_13BinaryFunctorIN3c108BFloat16ES4_S4_ZZZNS0_17hypot_kernel_cudaERNS_18TensorIteratorBaseEENKUlvE_clEvENKUlvE2_clEvEUlS4_S4_E_EESt5arrayIPcLm3EEEEviT0_T1_ --------------------------
	.section	.nv.info._ZN2at6native29vectorized_elementwise_kernelILi8ENS0_13BinaryFunctorIN3c108BFloat16ES4_S4_ZZZNS0_17hypot_kernel_cudaERNS_18TensorIteratorBaseEENKUlvE_clEvENKUlvE2_clEvEUlS4_S4_E_EESt5arrayIPcLm3EEEEviT0_T1_,"",@"SHT_CUDA_INFO"
	.sectionflags	@""
	.align	4


	//----- nvinfo : EIATTR_CUDA_API_VERSION
	.align		4
        /*0000*/ 	.byte	0x04, 0x37
        /*0002*/ 	.short	(.L_1321 - .L_1320)
.L_1320:
        /*0004*/ 	.word	0x00000082


	//----- nvinfo : EIATTR_KPARAM_INFO
	.align		4
.L_1321:
        /*0008*/ 	.byte	0x04, 0x17
        /*000a*/ 	.short	(.L_1323 - .L_1322)
.L_1322:
        /*000c*/ 	.word	0x00000000
        /*0010*/ 	.short	0x0002
        /*0012*/ 	.short	0x0008
        /*0014*/ 	.byte	0x00, 0xf0, 0x61, 0x00


	//----- nvinfo : EIATTR_KPARAM_INFO
	.align		4
.L_1323:
        /*0018*/ 	.byte	0x04, 0x17
        /*001a*/ 	.short	(.L_1325 - .L_1324)
.L_1324:
        /*001c*/ 	.word	0x00000000
        /*0020*/ 	.short	0x0001
        /*0022*/ 	.short	0x0004
        /*0024*/ 	.byte	0x00, 0xf0, 0x05, 0x00


	//----- nvinfo : EIATTR_KPARAM_INFO
	.align		4
.L_1325:
        /*0028*/ 	.byte	0x04, 0x17
        /*002a*/ 	.short	(.L_1327 - .L_1326)
.L_1326:
        /*002c*/ 	.word	0x00000000
        /*0030*/ 	.short	0x0000
        /*0032*/ 	.short	0x0000
        /*0034*/ 	.byte	0x00, 0xf0, 0x11, 0x00


	//----- nvinfo : EIATTR_SPARSE_MMA_MASK
	.align		4
.L_1327:
        /*0038*/ 	.byte	0x03, 0x50
        /*003a*/ 	.short	0x0000


	//----- nvinfo : EIATTR_MAXREG_COUNT
	.align		4
        /*003c*/ 	.byte	0x03, 0x1b
        /*003e*/ 	.short	0x00ff


	//----- nvinfo : EIATTR_MERCURY_ISA_VERSION
	.align		4
        /*0040*/ 	.byte	0x03, 0x5f
        /*0042*/ 	.short	0x0101


	//----- nvinfo : EIATTR_VRC_CTA_INIT_COUNT
	.align		4
        /*0044*/ 	.byte	0x02, 0x4a
	.zero		1
	.zero		1


	//----- nvinfo : EIATTR_EXIT_INSTR_OFFSETS
	.align		4
        /*0048*/ 	.byte	0x04, 0x1c
        /*004a*/ 	.short	(.L_1329 - .L_1328)


	//   ....[0]....
.L_1328:
        /*004c*/ 	.word	0x00001550


	//   ....[1]....
        /*0050*/ 	.word	0x000015a0


	//   ....[2]....
        /*0054*/ 	.word	0x00002040


	//----- nvinfo : EIATTR_MAX_THREADS
	.align		4
.L_1329:
        /*0058*/ 	.byte	0x04, 0x05
        /*005a*/ 	.short	(.L_1331 - .L_1330)
.L_1330:
        /*005c*/ 	.word	0x00000080
        /*0060*/ 	.word	0x00000001
        /*0064*/ 	.word	0x00000001


	//----- nvinfo : EIATTR_CRS_STACK_SIZE
	.align		4
.L_1331:
        /*0068*/ 	.byte	0x04, 0x1e
        /*006a*/ 	.short	(.L_1333 - .L_1332)
.L_1332:
        /*006c*/ 	.word	0x00000000


	//----- nvinfo : EIATTR_CBANK_PARAM_SIZE
	.align		4
.L_1333:
        /*0070*/ 	.byte	0x03, 0x19
        /*0072*/ 	.short	0x0020


	//----- nvinfo : EIATTR_PARAM_CBANK
	.align		4
        /*0074*/ 	.byte	0x04, 0x0a
        /*0076*/ 	.short	(.L_1335 - .L_1334)
	.align		4
.L_1334:
        /*0078*/ 	.word	index@(.nv.constant0._ZN2at6native29vectorized_elementwise_kernelILi8ENS0_13BinaryFunctorIN3c108BFloat16ES4_S4_ZZZNS0_17hypot_kernel_cudaERNS_18TensorIteratorBaseEENKUlvE_clEvENKUlvE2_clEvEUlS4_S4_E_EESt5arrayIPcLm3EEEEviT0_T1_)
        /*007c*/ 	.short	0x0380
        /*007e*/ 	.short	0x0020


	//----- nvinfo : EIATTR_SW_WAR
	.align		4
.L_1335:
        /*0080*/ 	.byte	0x04, 0x36
        /*0082*/ 	.short	(.L_1337 - .L_1336)
.L_1336:
        /*0084*/ 	.word	0x00000008
.L_1337:


//--------------------- .nv.info._ZN2at6native18elementwise_kernelILi128ELi4EZNS0_15gpu_kernel_implINS0_13AUnaryFunctorIN3c104HalfES5_S5_ZZZNS0_17hypot_kernel_cudaERNS_18TensorIteratorBaseEENKUlvE_clEvENKUlvE1_clEvEUlS5_S5_E_EEEEvS7_RKT_EUliE_EEviT1_ --------------------------
	.section	.nv.info._ZN2at6native18elementwise_kernelILi128ELi4EZNS0_15gpu_kernel_implINS0_13AUnaryFunctorIN3c104HalfES5_S5_ZZZNS0_17hypot_kernel_cudaERNS_18TensorIteratorBaseEENKUlvE_clEvENKUlvE1_clEvEUlS5_S5_E_EEEEvS7_RKT_EUliE_EEviT1_,"",@"SHT_CUDA_INFO"
	.sectionflags	@""
	.align	4


	//----- nvinfo : EIATTR_CUDA_API_VERSION
	.align		4
        /*0000*/ 	.byte	0x04, 0x37
        /*0002*/ 	.short	(.L_1339 - .L_1338)
.L_1338:
        /*0004*/ 	.word	0x00000082


	//----- nvinfo : EIATTR_KPARAM_INFO
	.align		4
.L_1339:
        /*0008*/ 	.byte	0x04, 0x17
        /*000a*/ 	.short	(.L_1341 - .L_1340)
.L_1340:
        /*000c*/ 	.word	0x00000000
        /*0010*/ 	.short	0x0001
        /*0012*/ 	.short	0x0008
        /*0014*/ 	.byte	0x00, 0xf0, 0x61, 0x08


	//----- nvinfo : EIATTR_KPARAM_INFO
	.align		4
.L_1341:
        /*0018*/ 	.byte	0x04, 0x17
        /*001a*/ 	.short	(.L_1343 - .L_1342)
.L_1342:
        /*001c*/ 	.word	0x00000000
        /*0020*/ 	.short	0x0000
        /*0022*/ 	.short	0x0000
        /*0024*/ 	.byte	0x00, 0xf0, 0x11, 0x00


	//----- nvinfo : EIATTR_SPARSE_MMA_MASK
	.align		4
.L_1343:
        /*0028*/ 	.byte	0x03, 0x50
        /*002a*/ 	.short	0x0000


	//----- nvinfo : EIATTR_MAXREG_COUNT
	.align		4
        /*002c*/ 	.byte	0x03, 0x1b
        /*002e*/ 	.short	0x0080


	//----- nvinfo : EIATTR_EXTERNS
	.align		4
        /*0030*/ 	.byte	0x04, 0x0f
        /*0032*/ 	.short	(.L_1345 - .L_1344)


	//   ....[0]....
	.align		4
.L_1344:
        /*0034*/ 	.word	index@(__assertfail)


	//----- nvinfo : EIATTR_MERCURY_ISA_VERSION
	.align		4
.L_1345:
        /*0038*/ 	.byte	0x03, 0x5f
        /*003a*/ 	.short	0x0101


	//----- nvinfo : EIATTR_VRC_CTA_INIT_COUNT
	.align		4
        /*003c*/ 	.byte	0x02, 0x4a
	.zero		1
	.zero		1


	//----- nvinfo : EIATTR_SYSCALL_OFFSETS
	.align		4
        /*0040*/ 	.byte	0x04, 0x46
        /*0042*/ 	.short	(.L_1347 - .L_1346)


	//   ....[0]....
.L_1346:
        /*0044*/ 	.word	0x000021f0


	//   ....[1]....
        /*0048*/ 	.word	0x00003210


	//   ....[2]....
        /*004c*/ 	.word	0x000055a0


	//   ....[3]....
        /*0050*/ 	.word	0x000063f0


	//   ....[4]....
        /*0054*/ 	.word	0x00008890


	//   ....[5]....
        /*0058*/ 	.word	0x000096e0


	//   ....[6]....
        /*005c*/ 	.word	0x0000bb90


	//   ....[7]....
        /*0060*/ 	.word	0x0000c9b0


	//----- nvinfo : EIATTR_EXIT_INSTR_OFFSETS
	.align		4
.L_1347:
        /*0064*/ 	.byte	0x04, 0x1c
        /*0066*/ 	.short	(.L_1349 - .L_1348)


	//   ....[0]....
.L_1348:
        /*0068*/ 	.word	0x000099c0


	//   ....[1]....
        /*006c*/ 	.word	0x0000be50


	//   ....[2]....
        /*0070*/ 	.word	0x0000be90


	//   ....[3]....
        /*0074*/ 	.word	0x0000bf30


	//   ....[4]....
        /*0078*/ 	.word	0x0000bf70


	//   ....[5]....
        /*007c*/ 	.word	0x0000bfb0


	//   ....[6]....
        /*0080*/ 	.word	0x0000c040


	//   ....[7]....
        /*0084*/ 	.word	0x0000c060


	//   ....[8]....
        /*0088*/ 	.word	0x0000c100


	//   ....[9]....
        /*008c*/ 	.word	0x0000c150


	//   ....[10]....
        /*0090*/ 	.word	0x0000c1a0


	//   ....[11]....
        /*0094*/ 	.word	0x0000c280


	//   ....[12]....
        /*0098*/ 	.word	0x0000c3f0


	//   ....[13]....
        /*009c*/ 	.word	0x0000c560


	//   ....[14]....
        /*00a0*/ 	.word	0x0000c6c0


	//   ....[15]....
        /*00a4*/ 	.word	0x0000c700


	//   ....[16]....
        /*00a8*/ 	.word	0x0000c740


	//   ....[17]....
        /*00ac*/ 	.word	0x0000c7f0


	//   ....[18]....
        /*00b0*/ 	.word	0x0000c850


	//   ....[19]....
        /*00b4*/ 	.word	0x0000c9c0


	//   ....[20]....
        /*00b8*/ 	.word	0x0000cad0


	//   ....[21]....
        /*00bc*/ 	.word	0x0000cc10


	//   ....[22]....
        /*00c0*/ 	.word	0x0000cc50


	//----- nvinfo : EIATTR_MAX_THREADS
	.align		4
.L_1349:
        /*00c4*/ 	.byte	0x04, 0x05
        /*00c6*/ 	.short	(.L_1351 - .L_1350)
.L_1350:
        /*00c8*/ 	.word	0x00000080
        /*00cc*/ 	.word	0x00000001
        /*00d0*/ 	.word	0x00000001


	//----- nvinfo : EIATTR_CRS_STACK_SIZE
	.align		4
.L_1351:
        /*00d4*/ 	.byte	0x04, 0x1e
        /*00d6*/ 	.short	(.L_1353 - .L_1352)
.L_1352:
        /*00d8*/ 	.word	0x00000000


	//----- nvinfo : EIATTR_CBANK_PARAM_SIZE
	.align		4
.L_1353:
        /*00dc*/ 	.byte	0x03, 0x19
        /*00de*/ 	.short	0x0220


	//----- nvinfo : EIATTR_PARAM_CBANK
	.align		4
        /*00e0*/ 	.byte	0x04, 0x0a
        /*00e2*/ 	.short	(.L_1355 - .L_1354)
	.align		4
.L_1354:
        /*00e4*/ 	.word	index@(.nv.constant0._ZN2at6native18elementwise_kernelILi128ELi4EZNS0_15gpu_kernel_implINS0_13AUnaryFunctorIN3c104HalfES5_S5_ZZZNS0_17hypot_kernel_cudaERNS_18TensorIteratorBaseEENKUlvE_clEvENKUlvE1_clEvEUlS5_S5_E_EEEEvS7_RKT_EUliE_EEviT1_)
        /*00e8*/ 	.short	0x0380
        /*00ea*/ 	.short	0x0220


	//----- nvinfo : EIATTR_SW_WAR
	.align		4
.L_1355:
        /*00ec*/ 	.byte	0x04, 0x36
        /*00ee*/ 	.short	(.L_1357 - .L_1356)
.L_1356:
        /*00f0*/ 	.word	0x00000008
.L_1357:


//--------------------- .nv.info._ZN2at6native27unrolled_elementwise_kernelINS0_13AUnaryFunctorIN3c104HalfES4_S4_ZZZNS0_17hypot_kernel_cudaERNS_18TensorIteratorBaseEENKUlvE_clEvENKUlvE1_clEvEUlS4_S4_E_EESt5arrayIPcLm2EELi4E23TrivialOffsetCalculatorILi1EjESF_NS0_6memory12LoadWithCastILi1EEENSG_13StoreWithCastILi1EEEEEviT_T0_T2_T3_T4_T5_ --------------------------
	.section	.nv.info._ZN2at6native27unrolled_elementwise_kernelINS0_13AUnaryFunctorIN3c104HalfES4_S4_ZZZNS0_17hypot_kernel_cudaERNS_18TensorIteratorBaseEENKUlvE_clEvENKUlvE1_clEvEUlS4_S4_E_EESt5arrayIPcLm2EELi4E23TrivialOffsetCalculatorILi1EjESF_NS0_6memory12LoadWithCastILi1EEENSG_13StoreWithCastILi1EEEEEviT_T0_T2_T3_T4_T5_,"",@"SHT_CUDA_INFO"
	.sectionflags	@""
	.align	4


	//----- nvinfo : EIATTR_CUDA_API_VERSION
	.align		4
        /*0000*/ 	.byte	0x04, 0x37
        /*0002*/ 	.short	(.L_1359 - .L_1358)
.L_1358:
        /*0004*/ 	.word	0x00000082


	//----- nvinfo : EIATTR_KPARAM_INFO
	.align		4
.L_1359:
        /*0008*/ 	.byte	0x04, 0x17
        /*000a*/ 	.short	(.L_1361 - .L_1360)
.L_1360:
        /*000c*/ 	.word	0x00000000
        /*0010*/ 	.short	0x0006
        /*0012*/ 	.short	0x0024
        /*0014*/ 	.byte	0x00, 0xf0, 0x21, 0x00


	//----- nvinfo : EIATTR_KPARAM_INFO
	.align		4
.L_1361:
        /*0018*/ 	.byte	0x04, 0x17
        /*001a*/ 	.short	(.L_1363 - .L_1362)
.L_1362:
        /*001c*/ 	.word	0x00000000
        /*0020*/ 	.short	0x0005
        /*0022*/ 	.short	0x001c
        /*0024*/ 	.byte	0x00, 0xf0, 0x21, 0x00


	//----- nvinfo : EIATTR_KPARAM_INFO
	.align		4
.L_1363:
        /*0028*/ 	.byte	0x04, 0x17
        /*002a*/ 	.short	(.L_1365 - .L_1364)
.L_1364:
        /*002c*/ 	.word	0x00000000
        /*0030*/ 	.short	0x0004
        /*0032*/ 	.short	0x0019
        /*0034*/ 	.byte	0x00, 0xf0, 0x05, 0x00


	//----- nvinfo : EIATTR_KPARAM_INFO
	.align		4
.L_1365:
        /*0038*/ 	.byte	0x04, 0x17
        /*003a*/ 	.short	(.L_1367 - .L_1366)
.L_1366:
        /*003c*/ 	.word	0x00000000
        /*0040*/ 	.short	0x0003
        /*0042*/ 	.short	0x0018
        /*0044*/ 	.byte	0x00, 0xf0, 0x05, 0x00


	//----- nvinfo : EIATTR_KPARAM_INFO
	.align		4
.L_1367:
        /*0048*/ 	.byte	0x04, 0x17
        /*004a*/ 	.short	(.L_1369 - .L_1368)
.L_1368:
        /*004c*/ 	.word	0x00000000
        /*0050*/ 	.short	0x0002
        /*0052*/ 	.short	0x0008
        /*0054*/ 	.byte	0x00, 0xf0, 0x41, 0x00


	//----- nvinfo : EIATTR_KPARAM_INFO
	.align		4
.L_1369:
        /*0058*/ 	.byte	0x04, 0x17
        /*005a*/ 	.short	(.L_1371 - .L_1370)
.L_1370:
        /*005c*/ 	.word	0x00000000
        /*0060*/ 	.short	0x0001
        /*0062*/ 	.short	0x0004
        /*0064*/ 	.byte	0x00, 0xf0, 0x11, 0x00


	//----- nvinfo : EIATTR_KPARAM_INFO
	.align		4
.L_1371:
        /*0068*/ 	.byte	0x04, 0x17
        /*006a*/ 	.short	(.L_1373 - .L_1372)
.L_1372:
        /*006c*/ 	.word	0x00000000
        /*0070*/ 	.short	0x0000
        /*0072*/ 	.short	0x0000
        /*0074*/ 	.byte	0x00, 0xf0, 0x11, 0x00


	//----- nvinfo : EIATTR_SPARSE_MMA_MASK
	.align		4
.L_1373:
        /*0078*/ 	.byte	0x03, 0x50
        /*007a*/ 	.short	0x0000


	//----- nvinfo : EIATTR_MAXREG_COUNT
	.align		4
        /*007c*/ 	.byte	0x03, 0x1b
        /*007e*/ 	.short	0x00ff


	//----- nvinfo : EIATTR_EXTERNS
	.align		4
        /*0080*/ 	.byte	0x04, 0x0f
        /*0082*/ 	.short	(.L_1375 - .L_1374)


	//   ....[0]....
	.align		4
.L_1374:
        /*0084*/ 	.word	index@(__assertfail)


	//----- nvinfo : EIATTR_MERCURY_ISA_VERSION
	.align		4
.L_1375:
        /*0088*/ 	.byte	0x03, 0x5f
        /*008a*/ 	.short	0x0101


	//----- nvinfo : EIATTR_VRC_CTA_INIT_COUNT
	.align		4
        /*008c*/ 	.byte	0x02, 0x4a
	.zero		1
	.zero		1


	//----- nvinfo : EIATTR_SYSCALL_OFFSETS
	.align		4
        /*0090*/ 	.byte	0x04, 0x46
        /*0092*/ 	.short	(.L_1377 - .L_1376)


	//   ....[0]....
.L_1376:
        /*0094*/ 	.word	0x00000fc0


	//   ....[1]....
        /*0098*/ 	.word	0x00002160


	//   ....[2]....
        /*009c*/ 	.word	0x00003240


	//   ....[3]....
        /*00a0*/ 	.word	0x00004240


	//   ....[4]....
        /*00a4*/ 	.word	0x00005840


	//   ....[5]....
        /*00a8*/ 	.word	0x00006700


	//   ....[6]....
        /*00ac*/ 	.word	0x00007680


	//   ....[7]....
        /*00b0*/ 	.word	0x00008600


	//----- nvinfo : EIATTR_EXIT_INSTR_OFFSETS
	.align		4
.L_1377:
        /*00b4*/ 	.byte	0x04, 0x1c
        /*00b6*/ 	.short	(.L_1379 - .L_1378)


	//   ....[0]....
.L_1378:
        /*00b8*/ 	.word	0x00007950


	//   ....[1]....
        /*00bc*/ 	.word	0x00007aa0


	//   ....[2]....
        /*00c0*/ 	.word	0x00007ae0


	//   ....[3]....
        /*00c4*/ 	.word	0x00007b80


	//   ....[4]....
        /*00c8*/ 	.word	0x00007bc0


	//   ....[5]....
        /*00cc*/ 	.word	0x00007c00


	//   ....[6]....
        /*00d0*/ 	.word	0x00007c90


	//   ....[7]....
        /*00d4*/ 	.word	0x00007cb0


	//   ....[8]....
        /*00d8*/ 	.word	0x00007d50


	//   ....[9]....
        /*00dc*/ 	.word	0x00007da0


	//   ....[10]....
        /*00e0*/ 	.word	0x00007df0


	//   ....[11]....
        /*00e4*/ 	.word	0x00007ed0


	//   ....[12]....
        /*00e8*/ 	.word	0x00008040


	//   ....[13]....
        /*00ec*/ 	.word	0x000081b0


	//   ....[14]....
        /*00f0*/ 	.word	0x00008310


	//   ....[15]....
        /*00f4*/ 	.word	0x00008350


	//   ....[16]....
        /*00f8*/ 	.word	0x00008390


	//   ....[17]....
        /*00fc*/ 	.word	0x00008440


	//   ....[18]....
        /*0100*/ 	.word	0x000084a0


	//   ....[19]....
        /*0104*/ 	.word	0x00008610


	//   ....[20]....
        /*0108*/ 	.word	0x00008720


	//   ....[21]....
        /*010c*/ 	.word	0x00008860


	//   ....[22]....
        /*0110*/ 	.word	0x000088a0


	//----- nvinfo : EIATTR_MAX_THREADS
	.align		4
.L_1379:
        /*0114*/ 	.byte	0x04, 0x05
        /*0116*/ 	.short	(.L_1381 - .L_1380)
.L_1380:
        /*0118*/ 	.word	0x00000080
        /*011c*/ 	.word	0x00000001
        /*0120*/ 	.word	0x00000001


	//----- nvinfo : EIATTR_CRS_STACK_SIZE
	.align		4
.L_1381:
        /*0124*/ 	.byte	0x04, 0x1e
        /*0126*/ 	.short	(.L_1383 - .L_1382)
.L_1382:
        /*0128*/ 	.word	0x00000000


	//----- nvinfo : EIATTR_CBANK_PARAM_SIZE
	.align		4
.L_1383:
        /*012c*/ 	.byte	0x03, 0x19
        /*012e*/ 	.short	0x002c


	//----- nvinfo : EIATTR_PARAM_CBANK
	.align		4
        /*0130*/ 	.byte	0x04, 0x0a
        /*0132*/ 	.short	(.L_1385 - .L_1384)
	.align		4
.L_1384:
        /*0134*/ 	.word	index@(.nv.constant0._ZN2at6native27unrolled_elementwise_kernelINS0_13AUnaryFunctorIN3c104HalfES4_S4_ZZZNS0_17hypot_kernel_cudaERNS_18TensorIteratorBaseEENKUlvE_clEvENKUlvE1_clEvEUlS4_S4_E_EESt5arrayIPcLm2EELi4E23TrivialOffsetCalculatorILi1EjESF_NS0_6memory12LoadWithCastILi1EEENSG_13StoreWithCastILi1EEEEEviT_T0_T2_T3_T4_T5_)
        /*0138*/ 	.short	0x0380
        /*013a*/ 	.short	0x002c


	//----- nvinfo : EIATTR_SW_WAR
	.align		4
.L_1385:
        /*013c*/ 	.byte	0x04, 0x36
        /*013e*/ 	.short	(.L_1387 - .L_1386)
.L_1386:
        /*0140*/ 	.word	0x00000008
.L_1387:


//--------------------- .nv.info._ZN2at6native18elementwise_kernelILi128ELi4EZNS0_22gpu_kernel_impl_nocastINS0_13AUnaryFunctorIN3c104HalfES5_S5_ZZZNS0_17hypot_kernel_cudaERNS_18TensorIteratorBaseEENKUlvE_clEvENKUlvE1_clEvEUlS5_S5_E_EEEEvS7_RKT_EUliE_EEviT1_ --------------------------
	.section	.nv.info._ZN2at6native18elementwise_kernelILi128ELi4EZNS0_22gpu_kernel_impl_nocastINS0_13AUnaryFunctorIN3c104HalfES5_S5_ZZZNS0_17hypot_kernel_cudaERNS_18TensorIteratorBaseEENKUlvE_clEvENKUlvE1_clEvEUlS5_S5_E_EEEEvS7_RKT_EUliE_EEviT1_,"",@"SHT_CUDA_INFO"
	.sectionflags	@""
	.align	4


	//----- nvinfo : EIATTR_CUDA_API_VERSION
	.align		4
        /*0000*/ 	.byte	0x04, 0x37
        /*0002*/ 	.short	(.L_1389 - .L_1388)
.L_1388:
        /*0004*/ 	.word	0x00000082


	//----- nvinfo : EIATTR_KPARAM_INFO
	.align		4
.L_1389:
        /*0008*/ 	.byte	0x04, 0x17
        /*000a*/ 	.short	(.L_1391 - .L_1390)
.L_1390:
        /*000c*/ 	.word	0x00000000
        /*0010*/ 	.short	0x0001
        /*0012*/ 	.short	0x0008
        /*0014*/ 	.byte	0x00, 0xf0, 0x61, 0x08


	//----- nvinfo : EIATTR_KPARAM_INFO
	.align		4
.L_1391:
        /*0018*/ 	.byte	0x04, 0x17
        /*001a*/ 	.short	(.L_1393 - .L_1392)
.L_1392:
        /*001c*/ 	.word	0x00000000
        /*0020*/ 	.short	0x0000
        /*0022*/ 	.short	0x0000
        /*0024*/ 	.byte	0x00, 0xf0, 0x11, 0x00


	//----- nvinfo : EIATTR_SPARSE_MMA_MASK
	.align		4
.L_1393:
        /*0028*/ 	.byte	0x03, 0x50
        /*002a*/ 	.short	0x0000


	//----- nvinfo : EIATTR_MAXREG_COUNT
	.align		4
        /*002c*/ 	.byte	0x03, 0x1b
        /*002e*/ 	.short	0x0080


	//----- nvinfo : EIATTR_MERCURY_ISA_VERSION
	.align		4
        /*0030*/ 	.byte	0x03, 0x5f
        /*0032*/ 	.short	0x0101


	//----- nvinfo : EIATTR_VRC_CTA_INIT_COUNT
	.align		4
        /*0034*/ 	.byte	0x02, 0x4a
	.zero		1
	.zero		1


	//----- nvinfo : EIATTR_EXIT_INSTR_OFFSETS
	.align		4
        /*0038*/ 	.byte	0x04, 0x1c
        /*003a*/ 	.short	(.L_1395 - .L_1394)


	//   ....[0]....
.L_1394:
        /*003c*/ 	.word	0x00000630


	//   ....[1]....
        /*0040*/ 	.word	0x000007c0


	//   ....[2]....
        /*0044*/ 	.word	0x00004610


	//   ....[3]....
        /*0048*/ 	.word	0x00005a70


	//----- nvinfo : EIATTR_MAX_THREADS
	.align		4
.L_1395:
        /*004c*/ 	.byte	0x04, 0x05
        /*004e*/ 	.short	(.L_1397 - .L_1396)
.L_1396:
        /*0050*/ 	.word	0x00000080
        /*0054*/ 	.word	0x00000001
        /*0058*/ 	.word	0x00000001


	//----- nvinfo : EIATTR_CRS_STACK_SIZE
	.align		4
.L_1397:
        /*005c*/ 	.byte	0x04, 0x1e
        /*005e*/ 	.short	(.L_1399 - .L_1398)
.L_1398:
        /*0060*/ 	.word	0x00000000


	//----- nvinfo : EIATTR_CBANK_PARAM_SIZE
	.align		4
.L_1399:
        /*0064*/ 	.byte	0x03, 0x19
        /*0066*/ 	.short	0x0220


	//----- nvinfo : EIATTR_PARAM_CBANK
	.align		4
        /*0068*/ 	.byte	0x04, 0x0a
        /*006a*/ 	.short	(.L_1401 - .L_1400)
	.align		4
.L_1400:
        /*006c*/ 	.word	index@(.nv.constant0._ZN2at6native18elementwise_kernelILi128ELi4EZNS0_22gpu_kernel_impl_nocastINS0_13AUnaryFunctorIN3c104HalfES5_S5_ZZZNS0_17hypot_kernel_cudaERNS_18TensorIteratorBaseEENKUlvE_clEvENKUlvE1_clEvEUlS5_S5_E_EEEEvS7_RKT_EUliE_EEviT1_)
        /*0070*/ 	.short	0x0380
        /*0072*/ 	.short	0x0220


	//----- nvinfo : EIATTR_SW_WAR
	.align		4
.L_1401:
        /*0074*/ 	.byte	0x04, 0x36
        /*0076*/ 	.short	(.L_1403 - .L_1402)
.L_1402:
        /*0078*/ 	.word	0x00000008
.L_1403:


//--------------------- .nv.info._ZN2at6native27unrolled_elementwise_kernelINS0_13AUnaryFunctorIN3c104HalfES4_S4_ZZZNS0_17hypot_kernel_cudaERNS_18TensorIteratorBaseEENKUlvE_clEvENKUlvE1_clEvEUlS4_S4_E_EESt5arrayIPcLm2EELi4E23TrivialOffsetCalculatorILi1EjESF_NS0_6memory15LoadWithoutCastENSG_16StoreWithoutCastEEEviT_T0_T2_T3_T4_T5_ --------------------------
	.section	.nv.info._ZN2at6native27unrolled_elementwise_kernelINS0_13AUnaryFunctorIN3c104HalfES4_S4_ZZZNS0_17hypot_kernel_cudaERNS_18TensorIteratorBaseEENKUlvE_clEvENKUlvE1_clEvEUlS4_S4_E_EESt5arrayIPcLm2EELi4E23TrivialOffsetCalculatorILi1EjESF_NS0_6memory15LoadWithoutCastENSG_16StoreWithoutCastEEEviT_T0_T2_T3_T4_T5_,"",@"SHT_CUDA_INFO"
	.sectionflags	@""
	.align	4


	//----- nvinfo : EIATTR_CUDA_API_VERSION
	.align		4
        /*0000*/ 	.byte	0x04, 0x37
        /*0002*/ 	.short	(.L_1405 - .L_1404)
.L_1404:
        /*0004*/ 	.word	0x00000082


	//----- nvinfo : EIATTR_KPARAM_INFO
	.align		4
.L_1405:
        /*0008*/ 	.byte	0x04, 0x17
        /*000a*/ 	.short	(.L_1407 - .L_1406)
.L_1406:
        /*000c*/ 	.word	0x00000000
        /*0010*/ 	.short	0x0006
        /*0012*/ 	.short	0x001b
        /*0014*/ 	.byte	0x00, 0xf0, 0x05, 0x00


	//----- nvinfo : EIATTR_KPARAM_INFO
	.align		4
.L_1407:
        /*0018*/ 	.byte	0x04, 0x17
        /*001a*/ 	.short	(.L_1409 - .L_1408)
.L_1408:
        /*001c*/ 	.word	0x00000000
        /*0020*/ 	.short	0x0005
        /*0022*/ 	.short	0x001a
        /*0024*/ 	.byte	0x00, 0xf0, 0x05, 0x00


	//----- nvinfo : EIATTR_KPARAM_INFO
	.align		4
.L_1409:
        /*0028*/ 	.byte	0x04, 0x17
        /*002a*/ 	.short	(.L_1411 - .L_1410)
.L_1410:
        /*002c*/ 	.word	0x00000000
        /*0030*/ 	.short	0x0004
        /*0032*/ 	.short	0x0019
        /*0034*/ 	.byte	0x00, 0xf0, 0x05, 0x00


	//----- nvinfo : EIATTR_KPARAM_INFO
	.align		4
.L_1411:
        /*0038*/ 	.byte	0x04, 0x17
        /*003a*/ 	.short	(.L_1413 - .L_1412)
.L_1412:
        /*003c*/ 	.word	0x00000000
        /*0040*/ 	.short	0x0003
        /*0042*/ 	.short	0x0018
        /*0044*/ 	.byte	0x00, 0xf0, 0x05, 0x00


	//----- nvinfo : EIATTR_KPARAM_INFO
	.align		4
.L_1413:
        /*0048*/ 	.byte	0x04, 0x17
        /*004a*/ 	.short	(.L_1415 - .L_1414)
.L_1414:
        /*004c*/ 	.word	0x00000000
        /*0050*/ 	.short	0x0002
        /*0052*/ 	.short	0x0008
        /*0054*/ 	.byte	0x00, 0xf0, 0x41, 0x00


	//----- nvinfo : EIATTR_KPARAM_INFO
	.align		4
.L_1415:
        /*0058*/ 	.byte	0x04, 0x17
        /*005a*/ 	.short	(.L_1417 - .L_1416)
.L_1416:
        /*005c*/ 	.word	0x00000000
        /*0060*/ 	.short	0x0001
        /*0062*/ 	.short	0x0004
        /*0064*/ 	.byte	0x00, 0xf0, 0x11, 0x00


	//----- nvinfo : EIATTR_KPARAM_INFO
	.align		4
.L_1417:
        /*0068*/ 	.byte	0x04, 0x17
        /*006a*/ 	.short	(.L_1419 - .L_1418)
.L_1418:
        /*006c*/ 	.word	0x00000000
        /*0070*/ 	.short	0x0000
        /*0072*/ 	.short	0x0000
        /*0074*/ 	.byte	0x00, 0xf0, 0x11, 0x00


	//----- nvinfo : EIATTR_SPARSE_MMA_MASK
	.align		4
.L_1419:
        /*0078*/ 	.byte	0x03, 0x50
        /*007a*/ 	.short	0x0000


	//----- nvinfo : EIATTR_MAXREG_COUNT
	.align		4
        /*007c*/ 	.byte	0x03, 0x1b
        /*007e*/ 	.short	0x00ff


	//----- nvinfo : EIATTR_MERCURY_ISA_VERSION
	.align		4
        /*0080*/ 	.byte	0x03, 0x5f
        /*0082*/ 	.short	0x0101


	//----- nvinfo : EIATTR_VRC_CTA_INIT_COUNT
	.align		4
        /*0084*/ 	.byte	0x02, 0x4a
	.zero		1
	.zero		1


	//----- nvinfo : EIATTR_EXIT_INSTR_OFFSETS
	.align		4
        /*0088*/ 	.byte	0x04, 0x1c
        /*008a*/ 	.short	(.L_1421 - .L_1420)


	//   ....[0]....
.L_1420:
        /*008c*/ 	.word	0x000009a0


	//   ....[1]....
        /*0090*/ 	.word	0x000009f0


	//----- nvinfo : EIATTR_MAX_THREADS
	.align		4
.L_1421:
        /*0094*/ 	.byte	0x04, 0x05
        /*0096*/ 	.short	(.L_1423 - .L_1422)
.L_1422:
        /*0098*/ 	.word	0x00000080
        /*009c*/ 	.word	0x00000001
        /*00a0*/ 	.word	0x00000001


	//----- nvinfo : EIATTR_CRS_STACK_SIZE
	.align		4
.L_1423:
        /*00a4*/ 	.byte	0x04, 0x1e
        /*00a6*/ 	.short	(.L_1425 - .L_1424)
.L_1424:
        /*00a8*/ 	.word	0x00000000


	//----- nvinfo : EIATTR_CBANK_PARAM_SIZE
	.align		4
.L_1425:
        /*00ac*/ 	.byte	0x03, 0x19
        /*00ae*/ 	.short	0x001c


	//----- nvinfo : EIATTR_PARAM_CBANK
	.align		4
        /*00b0*/ 	.byte	0x04, 0x0a
        /*00b2*/ 	.short	(.L_1427 - .L_1426)
	.align		4
.L_1426:
        /*00b4*/ 	.word	index@(.nv.constant0._ZN2at6native27unrolled_elementwise_kernelINS0_13AUnaryFunctorIN3c104HalfES4_S4_ZZZNS0_17hypot_kernel_cudaERNS_18TensorIteratorBaseEENKUlvE_clEvENKUlvE1_clEvEUlS4_S4_E_EESt5arrayIPcLm2EELi4E23TrivialOffsetCalculatorILi1EjESF_NS0_6memory15LoadWithoutCastENSG_16StoreWithoutCastEEEviT_T0_T2_T3_T4_T5_)
        /*00b8*/ 	.short	0x0380
        /*00ba*/ 	.short	0x001c


	//----- nvinfo : EIATTR_SW_WAR
	.align		4
.L_1427:
        /*00bc*/ 	.byte	0x04, 0x36
        /*00be*/ 	.short	(.L_1429 - .L_1428)
.L_1428:
        /*00c0*/ 	.word	0x00000008
.L_1429:


//--------------------- .nv.info._ZN2at6native29vectorized_elementwise_kernelILi2ENS0_13AUnaryFunctorIN3c104HalfES4_S4_ZZZNS0_17hypot_kernel_cudaERNS_18TensorIteratorBaseEENKUlvE_clEvENKUlvE1_clEvEUlS4_S4_E_EESt5arrayIPcLm2EEEEviT0_T1_ --------------------------
	.section	.nv.info._ZN2at6native29vectorized_elementwise_kernelILi2ENS0_13AUnaryFunctorIN3c104HalfES4_S4_ZZZNS0_17hypot_kernel_cudaERNS_18TensorIteratorBaseEENKUlvE_clEvENKUlvE1_clEvEUlS4_S4_E_EESt5arrayIPcLm2EEEEviT0_T1_,"",@"SHT_CUDA_INFO"
	.sectionflags	@""
	.align	4


	//----- nvinfo : EIATTR_CUDA_API_VERSION
	.align		4
        /*0000*/ 	.byte	0x04, 0x37
        /*0002*/ 	.short	(.L_1431 - .L_1430)
.L_1430:
        /*0004*/ 	.word	0x00000082


	//----- nvinfo : EIATTR_KPARAM_INFO
	.align		4
.L_1431:
        /*0008*/ 	.byte	0x04, 0x17
        /*000a*/ 	.short	(.L_1433 - .L_1432)
.L_1432:
        /*000c*/ 	.word	0x00000000
        /*0010*/ 	.short	0x0002
        /*0012*/ 	.short	0x0008
        /*0014*/ 	.byte	0x00, 0xf0, 0x41, 0x00


	//----- nvinfo : EIATTR_KPARAM_INFO
	.align		4
.L_1433:
        /*0018*/ 	.byte	0x04, 0x17
        /*001a*/ 	.short	(.L_1435 - .L_1434)
.L_1434:
        /*001c*/ 	.word	0x00000000
        /*0020*/ 	.short	0x0001
        /*0022*/ 	.short	0x0004
        /*0024*/ 	.byte	0x00, 0xf0, 0x11, 0x00


	//----- nvinfo : EIATTR_KPARAM_INFO
	.align		4
.L_1435:
        /*0028*/ 	.byte	0x04, 0x17
        /*002a*/ 	.short	(.L_1437 - .L_1436)
.L_1436:
        /*002c*/ 	.word	0x00000000
        /*0030*/ 	.short	0x0000
        /*0032*/ 	.short	0x0000
        /*0034*/ 	.byte	0x00, 0xf0, 0x11, 0x00


	//----- nvinfo : EIATTR_SPARSE_MMA_MASK
	.align		4
.L_1437:
        /*0038*/ 	.byte	0x03, 0x50
        /*003a*/ 	.short	0x0000


	//----- nvinfo : EIATTR_MAXREG_COUNT
	.align		4
        /*003c*/ 	.byte	0x03, 0x1b
        /*003e*/ 	.short	0x00ff


	//----- nvinfo : EIATTR_MERCURY_ISA_VERSION
	.align		4
        /*0040*/ 	.byte	0x03, 0x5f
        /*0042*/ 	.short	0x0101


	//----- nvinfo : EIATTR_VRC_CTA_INIT_COUNT
	.align		4
        /*0044*/ 	.byte	0x02, 0x4a
	.zero		1
	.zero		1


	//----- nvinfo : EIATTR_EXIT_INSTR_OFFSETS
	.align		4
        /*0048*/ 	.byte	0x04, 0x1c
        /*004a*/ 	.short	(.L_1439 - .L_1438)


	//   ....[0]....
.L_1438:
        /*004c*/ 	.word	0x000013d0


	//   ....[1]....
        /*0050*/ 	.word	0x00001420


	//   ....[2]....
        /*0054*/ 	.word	0x00001d90


	//----- nvinfo : EIATTR_MAX_THREADS
	.align		4
.L_1439:
        /*0058*/ 	.byte	0x04, 0x05
        /*005a*/ 	.short	(.L_1441 - .L_1440)
.L_1440:
        /*005c*/ 	.word	0x00000080
        /*0060*/ 	.word	0x00000001
        /*0064*/ 	.word	0x00000001


	//----- nvinfo : EIATTR_CRS_STACK_SIZE
	.align		4
.L_1441:
        /*0068*/ 	.byte	0x04, 0x1e
        /*006a*/ 	.short	(.L_1443 - .L_1442)
.L_1442:
        /*006c*/ 	.word	0x00000000


	//----- nvinfo : EIATTR_CBANK_PARAM_SIZE
	.align		4
.L_1443:
        /*0070*/ 	.byte	0x03, 0x19
        /*0072*/ 	.short	0x0018


	//----- nvinfo : EIATTR_PARAM_CBANK
	.align		4
        /*0074*/ 	.byte	0x04, 0x0a
        /*0076*/ 	.short	(.L_1445 - .L_1444)
	.align		4
.L_1444:
        /*0078*/ 	.word	index@(.nv.constant0._ZN2at6native29vectorized_elementwise_kernelILi2ENS0_13AUnaryFunctorIN3c104HalfES4_S4_ZZZNS0_17hypot_kernel_cudaERNS_18TensorIteratorBaseEENKUlvE_clEvENKUlvE1_clEvEUlS4_S4_E_EESt5arrayIPcLm2EEEEviT0_T1_)
        /*007c*/ 	.short	0x0380
        /*007e*/ 	.short	0x0018


	//----- nvinfo : EIATTR_SW_WAR
	.align		4
.L_1445:
        /*0080*/ 	.byte	0x04, 0x36
        /*0082*/ 	.short	(.L_1447 - .L_1446)
.L_1446:
        /*0084*/ 	.word	0x00000008
.L_1447:


//--------------------- .nv.info._ZN2at6native29vectorized_elementwise_kernelILi4ENS0_13AUnaryFunctorIN3c104HalfES4_S4_ZZZNS0_17hypot_kernel_cudaERNS_18TensorIteratorBaseEENKUlvE_clEvENKUlvE1_clEvEUlS4_S4_E_EESt5arrayIPcLm2EEEEviT0_T1_ --------------------------
	.section	.nv.info._ZN2at6native29vectorized_elementwise_kernelILi4ENS0_13AUnaryFunctorIN3c104HalfES4_S4_ZZZNS0_17hypot_kernel_cudaERNS_18TensorIteratorBaseEENKUlvE_clEvENKUlvE1_clEvEUlS4_S4_E_EESt5arrayIPcLm2EEEEviT0_T1_,"",@"SHT_CUDA_INFO"
	.sectionflags	@""
	.align	4


	//----- nvinfo : EIATTR_CUDA_API_VERSION
	.align		4
        /*0000*/ 	.byte	0x04, 0x37
        /*0002*/ 	.short	(.L_1449 - .L_1448)
.L_1448:
        /*0004*/ 	.word	0x00000082


	//----- nvinfo : EIATTR_KPARAM_INFO
	.align		4
.L_1449:
        /*0008*/ 	.byte	0x04, 0x17
        /*000a*/ 	.short	(.L_1451 - .L_1450)
.L_1450:
        /*000c*/ 	.word	0x00000000
        /*0010*/ 	.short	0x0002
        /*0012*/ 	.short	0x0008
        /*0014*/ 	.byte	0x00, 0xf0, 0x41, 0x00


	//----- nvinfo : EIATTR_KPARAM_INFO
	.align		4
.L_1451:
        /*0018*/ 	.byte	0x04, 0x17
        /*001a*/ 	.short	(.L_1453 - .L_1452)
.L_1452:
        /*001c*/ 	.word	0x00000000
        /*0020*/ 	.short	0x0001
        /*0022*/ 	.short	0x0004
        /*0024*/ 	.byte	0x00, 0xf0, 0x11, 0x00


	//----- nvinfo : EIATTR_KPARAM_INFO
	.align		4
.L_1453:
        /*0028*/ 	.byte	0x04, 0x17
        /*002a*/ 	.short	(.L_1455 - .L_1454)
.L_1454:
        /*002c*/ 	.word	0x00000000
        /*0030*/ 	.short	0x0000
        /*0032*/ 	.short	0x0000
        /*0034*/ 	.byte	0x00, 0xf0, 0x11, 0x00


	//----- nvinfo : EIATTR_SPARSE_MMA_MASK
	.align		4
.L_1455:
        /*0038*/ 	.byte	0x03, 0x50
        /*003a*/ 	.short	0x0000


	//----- nvinfo : EIATTR_MAXREG_COUNT
	.align		4
        /*003c*/ 	.byte	0x03, 0x1b
        /*003e*/ 	.short	0x00ff


	//----- nvinfo : EIATTR_MERCURY_ISA_VERSION
	.align		4
        /*0040*/ 	.byte	0x03, 0x5f
        /*0042*/ 	.short	0x0101


	//----- nvinfo : EIATTR_VRC_CTA_INIT_COUNT
	.align		4
        /*0044*/ 	.byte	0x02, 0x4a
	.zero		1
	.zero		1


	//----- nvinfo : EIATTR_EXIT_INSTR_OFFSETS
	.align		4
        /*0048*/ 	.byte	0x04, 0x1c
        /*004a*/ 	.short	(.L_1457 - .L_1456)


	//   ....[0]....
.L_1456:
        /*004c*/ 	.word	0x000013d0


	//   ....[1]....
        /*0050*/ 	.word	0x00001420


	//   ....[2]....
        /*0054*/ 	.word	0x00001d50


	//----- nvinfo : EIATTR_MAX_THREADS
	.align		4
.L_1457:
        /*0058*/ 	.byte	0x04, 0x05
        /*005a*/ 	.short	(.L_1459 - .L_1458)
.L_1458:
        /*005c*/ 	.word	0x00000080
        /*0060*/ 	.word	0x00000001
        /*0064*/ 	.word	0x00000001


	//----- nvinfo : EIATTR_CRS_STACK_SIZE
	.align		4
.L_1459:
        /*0068*/ 	.byte	0x04, 0x1e
        /*006a*/ 	.short	(.L_1461 - .L_1460)
.L_1460:
        /*006c*/ 	.word	0x00000000


	//----- nvinfo : EIATTR_CBANK_PARAM_SIZE
	.align		4
.L_1461:
        /*0070*/ 	.byte	0x03, 0x19
        /*0072*/ 	.short	0x0018


	//----- nvinfo : EIATTR_PARAM_CBANK
	.align		4
        /*0074*/ 	.byte	0x04, 0x0a
        /*0076*/ 	.short	(.L_1463 - .L_1462)
	.align		4
.L_1462:
        /*0078*/ 	.word	index@(.nv.constant0._ZN2at6native29vectorized_elementwise_kernelILi4ENS0_13AUnaryFunctorIN3c104HalfES4_S4_ZZZNS0_17hypot_kernel_cudaERNS_18TensorIteratorBaseEENKUlvE_clEvENKUlvE1_clEvEUlS4_S4_E_EESt5arrayIPcLm2EEEEviT0_T1_)
        /*007c*/ 	.short	0x0380
        /*007e*/ 	.short	0x0018


	//----- nvinfo : EIATTR_SW_WAR
	.align		4
.L_1463:
        /*0080*/ 	.byte	0x04, 0x36
        /*0082*/ 	.short	(.L_1465 - .L_1464)
.L_1464:
        /*0084*/ 	.word	0x00000008
.L_1465:


//--------------------- .nv.info._ZN2at6native29vectorized_elementwise_kernelILi8ENS0_13AUnaryFunctorIN3c104HalfES4_S4_ZZZNS0_17hypot_kernel_cudaERNS_18TensorIteratorBaseEENKUlvE_clEvENKUlvE1_clEvEUlS4_S4_E_EESt5arrayIPcLm2EEEEviT0_T1_ --------------------------
	.section	.nv.info._ZN2at6native29vectorized_elementwise_kernelILi8ENS0_13AUnaryFunctorIN3c104HalfES4_S4_ZZZNS0_17hypot_kernel_cudaERNS_18TensorIteratorBaseEENKUlvE_clEvENKUlvE1_clEvEUlS4_S4_E_EESt5arrayIPcLm2EEEEviT0_T1_,"",@"SHT_CUDA_INFO"
	.sectionflags	@""
	.align	4


	//----- nvinfo : EIATTR_CUDA_API_VERSION
	.align		4
        /*0000*/ 	.byte	0x04, 0x37
        /*0002*/ 	.short	(.L_1467 - .L_1466)
.L_1466:
        /*0004*/ 	.word	0x00000082


	//----- nvinfo : EIATTR_KPARAM_INFO
	.align		4
.L_1467:
        /*0008*/ 	.byte	0x04, 0x17
        /*000a*/ 	.short	(.L_1469 - .L_1468)
.L_1468:
        /*000c*/ 	.word	0x00000000
        /*0010*/ 	.short	0x0002
        /*0012*/ 	.short	0x0008
        /*0014*/ 	.byte	0x00, 0xf0, 0x41, 0x00


	//----- nvinfo : EIATTR_KPARAM_INFO
	.align		4
.L_1469:
        /*0018*/ 	.byte	0x04, 0x17
        /*001a*/ 	.short	(.L_1471 - .L_1470)
.L_1470:
        /*001c*/ 	.word	0x00000000
        /*0020*/ 	.short	0x0001
        /*0022*/ 	.short	0x0004
        /*0024*/ 	.byte	0x00, 0xf0, 0x11, 0x00


	//----- nvinfo : EIATTR_KPARAM_INFO
	.align		4
.L_1471:
        /*0028*/ 	.byte	0x04, 0x17
        /*002a*/ 	.short	(.L_1473 - .L_1472)
.L_1472:
        /*002c*/ 	.word	0x00000000
        /*0030*/ 	.short	0x0000
        /*0032*/ 	.short	0x0000
        /*0034*/ 	.byte	0x00, 0xf0, 0x11, 0x00


	//----- nvinfo : EIATTR_SPARSE_MMA_MASK
	.align		4
.L_1473:
        /*0038*/ 	.byte	0x03, 0x50
        /*003a*/ 	.short	0x0000


	//----- nvinfo : EIATTR_MAXREG_COUNT
	.align		4
        /*003c*/ 	.byte	0x03, 0x1b
        /*003e*/ 	.short	0x00ff


	//----- nvinfo : EIATTR_MERCURY_ISA_VERSION
	.align		4
        /*0040*/ 	.byte	0x03, 0x5f
        /*0042*/ 	.short	0x0101


	//----- nvinfo : EIATTR_VRC_CTA_INIT_COUNT
	.align		4
        /*0044*/ 	.byte	0x02, 0x4a
	.zero		1
	.zero		1


	//----- nvinfo : EIATTR_EXIT_INSTR_OFFSETS
	.align		4
        /*0048*/ 	.byte	0x04, 0x1c
        /*004a*/ 	.short	(.L_1475 - .L_1474)


	//   ....[0]....
.L_1474:
        /*004c*/ 	.word	0x000013d0


	//   ....[1]....
        /*0050*/ 	.word	0x00001420


	//   ....[2]....
        /*0054*/ 	.word	0x00001d30


	//----- nvinfo : EIATTR_MAX_THREADS
	.align		4
.L_1475:
        /*0058*/ 	.byte	0x04, 0x05
        /*005a*/ 	.short	(.L_1477 - .L_1476)
.L_1476:
        /*005c*/ 	.word	0x00000080
        /*0060*/ 	.word	0x00000001
        /*0064*/ 	.word	0x00000001


	//----- nvinfo : EIATTR_CRS_STACK_SIZE
	.align		4
.L_1477:
        /*0068*/ 	.byte	0x04, 0x1e
        /*006a*/ 	.short	(.L_1479 - .L_1478)
.L_1478:
        /*006c*/ 	.word	0x00000000


	//----- nvinfo : EIATTR_CBANK_PARAM_SIZE
	.align		4
.L_1479:
        /*0070*/ 	.byte	0x03, 0x19
        /*0072*/ 	.short	0x0018


	//----- nvinfo : EIATTR_PARAM_CBANK
	.align		4
        /*0074*/ 	.byte	0x04, 0x0a
        /*0076*/ 	.short	(.L_1481 - .L_1480)
	.align		4
.L_1480:
        /*0078*/ 	.word	index@(.nv.constant0._ZN2at6native29vectorized_elementwise_kernelILi8ENS0_13AUnaryFunctorIN3c104HalfES4_S4_ZZZNS0_17hypot_kernel_cudaERNS_18TensorIteratorBaseEENKUlvE_clEvENKUlvE1_clEvEUlS4_S4_E_EESt5arrayIPcLm2EEEEviT0_T1_)
        /*007c*/ 	.short	0x0380
        /*007e*/ 	.short	0x0018


	//----- nvinfo : EIATTR_SW_WAR
	.align		4
.L_1481:
        /*0080*/ 	.byte	0x04, 0x36
        /*0082*/ 	.short	(.L_1483 - .L_1482)
.L_1482:
        /*0084*/ 	.word	0x00000008
.L_1483:


//--------------------- .nv.info._ZN2at6native18elementwise_kernelILi128ELi4EZNS0_15gpu_kernel_implINS0_13BinaryFunctorIN3c104HalfES5_S5_ZZZNS0_17hypot_kernel_cudaERNS_18TensorIteratorBaseEENKUlvE_clEvENKUlvE1_clEvEUlS5_S5_E_EEEEvS7_RKT_EUliE_EEviT1_ --------------------------
	.section	.nv.info._ZN2at6native18elementwise_kernelILi128ELi4EZNS0_15gpu_kernel_implINS0_13BinaryFunctorIN3c104HalfES5_S5_ZZZNS0_17hypot_kernel_cudaERNS_18TensorIteratorBaseEENKUlvE_clEvENKUlvE1_clEvEUlS5_S5_E_EEEEvS7_RKT_EUliE_EEviT1_,"",@"SHT_CUDA_INFO"
	.sectionflags	@""
	.align	4


	//----- nvinfo : EIATTR_CUDA_API_VERSION
	.align		4
        /*0000*/ 	.byte	0x04, 0x37
        /*0002*/ 	.short	(.L_1485 - .L_1484)
.L_1484:
        /*0004*/ 	.word	0x00000082


	//----- nvinfo : EIATTR_KPARAM_INFO
	.align		4
.L_1485:
        /*0008*/ 	.byte	0x04, 0x17
        /*000a*/ 	.short	(.L_1487 - .L_1486)
.L_1486:
        /*000c*/ 	.word	0x00000000
        /*0010*/ 	.short	0x0001
        /*0012*/ 	.short	0x0008
        /*0014*/ 	.byte	0x00, 0xf0, 0x21, 0x0a


	//----- nvinfo : EIATTR_KPARAM_INFO
	.align		4
.L_1487:
        /*0018*/ 	.byte	0x04, 0x17
        /*001a*/ 	.short	(.L_1489 - .L_1488)
.L_1488:
        /*001c*/ 	.word	0x00000000
        /*0020*/ 	.short	0x0000
        /*0022*/ 	.short	0x0000
        /*0024*/ 	.byte	0x00, 0xf0, 0x11, 0x00


	//----- nvinfo : EIATTR_SPARSE_MMA_MASK
	.align		4
.L_1489:
        /*0028*/ 	.byte	0x03, 0x50
        /*002a*/ 	.short	0x0000


	//----- nvinfo : EIATTR_MAXREG_COUNT
	.align		4
        /*002c*/ 	.byte	0x03, 0x1b
        /*002e*/ 	.short	0x0080


	//----- nvinfo : EIATTR_EXTERNS
	.align		4
        /*0030*/ 	.byte	0x04, 0x0f
        /*0032*/ 	.short	(.L_1491 - .L_1490)


	//   ....[0]....
	.align		4
.L_1490:
        /*0034*/ 	.word	index@(__assertfail)


	//----- nvinfo : EIATTR_MERCURY_ISA_VERSION
	.align		4
.L_1491:
        /*0038*/ 	.byte	0x03, 0x5f
        /*003a*/ 	.short	0x0101


	//----- nvinfo : EIATTR_VRC_CTA_INIT_COUNT
	.align		4
        /*003c*/ 	.byte	0x02, 0x4a
	.zero		1
	.zero		1


	//----- nvinfo : EIATTR_SYSCALL_OFFSETS
	.align		4
        /*0040*/ 	.byte	0x04, 0x46
        /*0042*/ 	.short	(.L_1493 - .L_1492)


	//   ....[0]....
.L_1492:
        /*0044*/ 	.word	0x00002600


	//   ....[1]....
        /*0048*/ 	.word	0x00003580


	//   ....[2]....
        /*004c*/ 	.word	0x00004590


	//   ....[3]....
        /*0050*/ 	.word	0x00006d30


	//   ....[4]....
        /*0054*/ 	.word	0x00007ca0


	//   ....[5]....
        /*0058*/ 	.word	0x00008ae0


	//   ....[6]....
        /*005c*/ 	.word	0x0000b390


	//   ....[7]....
        /*0060*/ 	.word	0x0000c300


	//   ....[8]....
        /*0064*/ 	.word	0x0000d140


	//   ....[9]....
        /*0068*/ 	.word	0x0000fa10


	//   ....[10]....
        /*006c*/ 	.word	0x00010980


	//   ....[11]....
        /*0070*/ 	.word	0x00011790


	//----- nvinfo : EIATTR_EXIT_INSTR_OFFSETS
	.align		4
.L_1493:
        /*0074*/ 	.byte	0x04, 0x1c
        /*0076*/ 	.short	(.L_1495 - .L_1494)


	//   ....[0]....
.L_1494:
        /*0078*/ 	.word	0x0000d420


	//   ....[1]....
        /*007c*/ 	.word	0x00010c30


	//   ....[2]....
        /*0080*/ 	.word	0x00010c70


	//   ....[3]....
        /*0084*/ 	.word	0x00010d10


	//   ....[4]....
        /*0088*/ 	.word	0x00010d50


	//   ....[5]....
        /*008c*/ 	.word	0x00010d90


	//   ....[6]....
        /*0090*/ 	.word	0x00010e20


	//   ....[7]....
        /*0094*/ 	.word	0x00010e40


	//   ....[8]....
        /*0098*/ 	.word	0x00010ee0


	//   ....[9]....
        /*009c*/ 	.word	0x00010f30


	//   ....[10]....
        /*00a0*/ 	.word	0x00010f80


	//   ....[11]....
        /*00a4*/ 	.word	0x00011060


	//   ....[12]....
        /*00a8*/ 	.word	0x000111d0


	//   ....[13]....
        /*00ac*/ 	.word	0x00011340


	//   ....[14]....
        /*00b0*/ 	.word	0x000114a0


	//   ....[15]....
        /*00b4*/ 	.word	0x000114e0


	//   ....[16]....
        /*00b8*/ 	.word	0x00011520


	//   ....[17]....
        /*00bc*/ 	.word	0x000115d0


	//   ....[18]....
        /*00c0*/ 	.word	0x00011630


	//   ....[19]....
        /*00c4*/ 	.word	0x000117a0


	//   ....[20]....
        /*00c8*/ 	.word	0x000118b0


	//   ....[21]....
        /*00cc*/ 	.word	0x000119f0


	//   ....[22]....
        /*00d0*/ 	.word	0x00011a30


	//----- nvinfo : EIATTR_MAX_THREADS
	.align		4
.L_1495:
        /*00d4*/ 	.byte	0x04, 0x05
        /*00d6*/ 	.short	(.L_1497 - .L_1496)
.L_1496:
        /*00d8*/ 	.word	0x00000080
        /*00dc*/ 	.word	0x00000001
        /*00e0*/ 	.word	0x00000001


	//----- nvinfo : EIATTR_CRS_STACK_SIZE
	.align		4
.L_1497:
        /*00e4*/ 	.byte	0x04, 0x1e
        /*00e6*/ 	.short	(.L_1499 - .L_1498)
.L_1498:
        /*00e8*/ 	.word	0x00000000


	//----- nvinfo : EIATTR_CBANK_PARAM_SIZE
	.align		4
.L_1499:
        /*00ec*/ 	.byte	0x03, 0x19
        /*00ee*/ 	.short	0x0290


	//----- nvinfo : EIATTR_PARAM_CBANK
	.align		4
        /*00f0*/ 	.byte	0x04, 0x0a
        /*00f2*/ 	.short	(.L_1501 - .L_1500)
	.align		4
.L_1500:
        /*00f4*/ 	.word	index@(.nv.constant0._ZN2at6native18elementwise_kernelILi128ELi4EZNS0_15gpu_kernel_implINS0_13BinaryFunctorIN3c104HalfES5_S5_ZZZNS0_17hypot_kernel_cudaERNS_18TensorIteratorBaseEENKUlvE_clEvENKUlvE1_clEvEUlS5_S5_E_EEEEvS7_RKT_EUliE_EEviT1_)
        /*00f8*/ 	.short	0x0380
        /*00fa*/ 	.short	0x0290


	//----- nvinfo : EIATTR_SW_WAR
	.align		4
.L_1501:
        /*00fc*/ 	.byte	0x04, 0x36
        /*00fe*/ 	.short	(.L_1503 - .L_1502)
.L_1502:
        /*0100*/ 	.word	0x00000008
.L_1503:


//--------------------- .nv.info._ZN2at6native27unrolled_elementwise_kernelINS0_13BinaryFunctorIN3c104HalfES4_S4_ZZZNS0_17hypot_kernel_cudaERNS_18TensorIteratorBaseEENKUlvE_clEvENKUlvE1_clEvEUlS4_S4_E_EESt5arrayIPcLm3EELi4E23TrivialOffsetCalculatorILi2EjESE_ILi1EjENS0_6memory12LoadWithCastILi2EEENSH_13StoreWithCastILi1EEEEEviT_T0_T2_T3_T4_T5_ --------------------------
	.section	.nv.info._ZN2at6native27unrolled_elementwise_kernelINS0_13BinaryFunctorIN3c104HalfES4_S4_ZZZNS0_17hypot_kernel_cudaERNS_18TensorIteratorBaseEENKUlvE_clEvENKUlvE1_clEvEUlS4_S4_E_EESt5arrayIPcLm3EELi4E23TrivialOffsetCalculatorILi2EjESE_ILi1EjENS0_6memory12LoadWithCastILi2EEENSH_13StoreWithCastILi1EEEEEviT_T0_T2_T3_T4_T5_,"",@"SHT_CUDA_INFO"
	.sectionflags	@""
	.align	4


	//----- nvinfo : EIATTR_CUDA_API_VERSION
	.align		4
        /*0000*/ 	.byte	0x04, 0x37
        /*0002*/ 	.short	(.L_1505 - .L_1504)
.L_1504:
        /*0004*/ 	.word	0x00000082


	//----- nvinfo : EIATTR_KPARAM_INFO
	.align		4
.L_1505:
        /*0008*/ 	.byte	0x04, 0x17
        /*000a*/ 	.short	(.L_1507 - .L_1506)
.L_1506:
        /*000c*/ 	.word	0x00000000
        /*0010*/ 	.short	0x0006
        /*0012*/ 	.short	0x0030
        /*0014*/ 	.byte	0x00, 0xf0, 0x21, 0x00


	//----- nvinfo : EIATTR_KPARAM_INFO
	.align		4
.L_1507:
        /*0018*/ 	.byte	0x04, 0x17
        /*001a*/ 	.short	(.L_1509 - .L_1508)
.L_1508:
        /*001c*/ 	.word	0x00000000
        /*0020*/ 	.short	0x0005
        /*0022*/ 	.short	0x0024
        /*0024*/ 	.byte	0x00, 0xf0, 0x31, 0x00


	//----- nvinfo : EIATTR_KPARAM_INFO
	.align		4
.L_1509:
        /*0028*/ 	.byte	0x04, 0x17
        /*002a*/ 	.short	(.L_1511 - .L_1510)
.L_1510:
        /*002c*/ 	.word	0x00000000
        /*0030*/ 	.short	0x0004
        /*0032*/ 	.short	0x0021
        /*0034*/ 	.byte	0x00, 0xf0, 0x05, 0x00


	//----- nvinfo : EIATTR_KPARAM_INFO
	.align		4
.L_1511:
        /*0038*/ 	.byte	0x04, 0x17
        /*003a*/ 	.short	(.L_1513 - .L_1512)
.L_1512:
        /*003c*/ 	.word	0x00000000
        /*0040*/ 	.short	0x0003
        /*0042*/ 	.short	0x0020
        /*0044*/ 	.byte	0x00, 0xf0, 0x05, 0x00


	//----- nvinfo : EIATTR_KPARAM_INFO
	.align		4
.L_1513:
        /*0048*/ 	.byte	0x04, 0x17
        /*004a*/ 	.short	(.L_1515 - .L_1514)
.L_1514:
        /*004c*/ 	.word	0x00000000
        /*0050*/ 	.short	0x0002
        /*0052*/ 	.short	0x0008
        /*0054*/ 	.byte	0x00, 0xf0, 0x61, 0x00


	//----- nvinfo : EIATTR_KPARAM_INFO
	.align		4
.L_1515:
        /*0058*/ 	.byte	0x04, 0x17
        /*005a*/ 	.short	(.L_1517 - .L_1516)
.L_1516:
        /*005c*/ 	.word	0x00000000
        /*0060*/ 	.short	0x0001
        /*0062*/ 	.short	0x0004
        /*0064*/ 	.byte	0x00, 0xf0, 0x05, 0x00


	//----- nvinfo : EIATTR_KPARAM_INFO
	.align		4
.L_1517:
        /*0068*/ 	.byte	0x04, 0x17
        /*006a*/ 	.short	(.L_1519 - .L_1518)
.L_1518:
        /*006c*/ 	.word	0x00000000
        /*0070*/ 	.short	0x0000
        /*0072*/ 	.short	0x0000
        /*0074*/ 	.byte	0x00, 0xf0, 0x11, 0x00


	//----- nvinfo : EIATTR_SPARSE_MMA_MASK
	.align		4
.L_1519:
        /*0078*/ 	.byte	0x03, 0x50
        /*007a*/ 	.short	0x0000


	//----- nvinfo : EIATTR_MAXREG_COUNT
	.align		4
        /*007c*/ 	.byte	0x03, 0x1b
        /*007e*/ 	.short	0x00ff


	//----- nvinfo : EIATTR_EXTERNS
	.align		4
        /*0080*/ 	.byte	0x04, 0x0f
        /*0082*/ 	.short	(.L_1521 - .L_1520)


	//   ....[0]....
	.align		4
.L_1520:
        /*0084*/ 	.word	index@(__assertfail)


	//----- nvinfo : EIATTR_MERCURY_ISA_VERSION
	.align		4
.L_1521:
        /*0088*/ 	.byte	0x03, 0x5f
        /*008a*/ 	.short	0x0101


	//----- nvinfo : EIATTR_VRC_CTA_INIT_COUNT
	.align		4
        /*008c*/ 	.byte	0x02, 0x4a
	.zero		1
	.zero		1


	//----- nvinfo : EIATTR_SYSCALL_OFFSETS
	.align		4
        /*0090*/ 	.byte	0x04, 0x46
        /*0092*/ 	.short	(.L_1523 - .L_1522)


	//   ....[0]....
.L_1522:
        /*0094*/ 	.word	0x00000ff0


	//   ....[1]....
        /*0098*/ 	.word	0x00002070


	//   ....[2]....
        /*009c*/ 	.word	0x00003230


	//   ....[3]....
        /*00a0*/ 	.word	0x000042b0


	//   ....[4]....
        /*00a4*/ 	.word	0x000053b0


	//   ....[5]....
        /*00a8*/ 	.word	0x00006440


	//   ....[6]....
        /*00ac*/ 	.word	0x00007540


	//   ....[7]....
        /*00b0*/ 	.word	0x000084f0


	//   ....[8]....
        /*00b4*/ 	.word	0x00009ab0


	//   ....[9]....
        /*00b8*/ 	.word	0x0000a970


	//   ....[10]....
        /*00bc*/ 	.word	0x0000b8f0


	//   ....[11]....
        /*00c0*/ 	.word	0x0000c870


	//----- nvinfo : EIATTR_EXIT_INSTR_OFFSETS
	.align		4
.L_1523:
        /*00c4*/ 	.byte	0x04, 0x1c
        /*00c6*/ 	.short	(.L_1525 - .L_1524)


	//   ....[0]....
.L_1524:
        /*00c8*/ 	.word	0x0000bbc0


	//   ....[1]....
        /*00cc*/ 	.word	0x0000bd10


	//   ....[2]....
        /*00d0*/ 	.word	0x0000bd50


	//   ....[3]....
        /*00d4*/ 	.word	0x0000bdf0


	//   ....[4]....
        /*00d8*/ 	.word	0x0000be30


	//   ....[5]....
        /*00dc*/ 	.word	0x0000be70


	//   ....[6]....
        /*00e0*/ 	.word	0x0000bf00


	//   ....[7]....
        /*00e4*/ 	.word	0x0000bf20


	//   ....[8]....
        /*00e8*/ 	.word	0x0000bfc0


	//   ....[9]....
        /*00ec*/ 	.word	0x0000c010


	//   ....[10]....
        /*00f0*/ 	.word	0x0000c060


	//   ....[11]....
        /*00f4*/ 	.word	0x0000c140


	//   ....[12]....
        /*00f8*/ 	.word	0x0000c2b0


	//   ....[13]....
        /*00fc*/ 	.word	0x0000c420


	//   ....[14]....
        /*0100*/ 	.word	0x0000c580


	//   ....[15]....
        /*0104*/ 	.word	0x0000c5c0


	//   ....[16]....
        /*0108*/ 	.word	0x0000c600


	//   ....[17]....
        /*010c*/ 	.word	0x0000c6b0


	//   ....[18]....
        /*0110*/ 	.word	0x0000c710


	//   ....[19]....
        /*0114*/ 	.word	0x0000c880


	//   ....[20]....
        /*0118*/ 	.word	0x0000c990


	//   ....[21]....
        /*011c*/ 	.word	0x0000cad0


	//   ....[22]....
        /*0120*/ 	.word	0x0000cb10


	//----- nvinfo : EIATTR_MAX_THREADS
	.align		4
.L_1525:
        /*0124*/ 	.byte	0x04, 0x05
        /*0126*/ 	.short	(.L_1527 - .L_1526)
.L_1526:
        /*0128*/ 	.word	0x00000080
        /*012c*/ 	.word	0x00000001
        /*0130*/ 	.word	0x00000001


	//----- nvinfo : EIATTR_CRS_STACK_SIZE
	.align		4
.L_1527:
        /*0134*/ 	.byte	0x04, 0x1e
        /*0136*/ 	.short	(.L_1529 - .L_1528)
.L_1528:
        /*0138*/ 	.word	0x00000000


	//----- nvinfo : EIATTR_CBANK_PARAM_SIZE
	.align		4
.L_1529:
        /*013c*/ 	.byte	0x03, 0x19
        /*013e*/ 	.short	0x0038


	//----- nvinfo : EIATTR_PARAM_CBANK
	.align		4
        /*0140*/ 	.byte	0x04, 0x0a
        /*0142*/ 	.short	(.L_1531 - .L_1530)
	.align		4
.L_1530:
        /*0144*/ 	.word	index@(.nv.constant0._ZN2at6native27unrolled_elementwise_kernelINS0_13BinaryFunctorIN3c104HalfES4_S4_ZZZNS0_17hypot_kernel_cudaERNS_18TensorIteratorBaseEENKUlvE_clEvENKUlvE1_clEvEUlS4_S4_E_EESt5arrayIPcLm3EELi4E23TrivialOffsetCalculatorILi2EjESE_ILi1EjENS0_6memory12LoadWithCastILi2EEENSH_13StoreWithCastILi1EEEEEviT_T0_T2_T3_T4_T5_)
        /*0148*/ 	.short	0x0380
        /*014a*/ 	.short	0x0038


	//----- nvinfo : EIATTR_SW_WAR
	.align		4
.L_1531:
        /*014c*/ 	.byte	0x04, 0x36
        /*014e*/ 	.short	(.L_1533 - .L_1532)
.L_1532:
        /*0150*/ 	.word	0x00000008
.L_1533:


//--------------------- .nv.info._ZN2at6native18elementwise_kernelILi128ELi4EZNS0_22gpu_kernel_impl_nocastINS0_13BinaryFunctorIN3c104HalfES5_S5_ZZZNS0_17hypot_kernel_cudaERNS_18TensorIteratorBaseEENKUlvE_clEvENKUlvE1_clEvEUlS5_S5_E_EEEEvS7_RKT_EUliE_EEviT1_ --------------------------
	.section	.nv.info._ZN2at6native18elementwise_kernelILi128ELi4EZNS0_22gpu_kernel_impl_nocastINS0_13BinaryFunctorIN3c104HalfES5_S5_ZZZNS0_17hypot_kernel_cudaERNS_18TensorIteratorBaseEENKUlvE_clEvENKUlvE1_clEvEUlS5_S5_E_EEEEvS7_RKT_EUliE_EEviT1_,"",@"SHT_CUDA_INFO"
	.sectionflags	@""
	.align	4


	//----- nvinfo : EIATTR_CUDA_API_VERSION
	.align		4
        /*0000*/ 	.byte	0x04, 0x37
        /*0002*/ 	.short	(.L_1535 - .L_1534)
.L_1534:
        /*0004*/ 	.word	0x00000082


	//----- nvinfo : EIATTR_KPARAM_INFO
	.align		4
.L_1535:
        /*0008*/ 	.byte	0x04, 0x17
        /*000a*/ 	.short	(.L_1537 - .L_1536)
.L_1536:
        /*000c*/ 	.word	0x00000000
        /*0010*/ 	.short	0x0001
        /*0012*/ 	.short	0x0008
        /*0014*/ 	.byte	0x00, 0xf0, 0x21, 0x0a


	//----- nvinfo : EIATTR_KPARAM_INFO
	.align		4
.L_1537:
        /*0018*/ 	.byte	0x04, 0x17
        /*001a*/ 	.short	(.L_1539 - .L_1538)
.L_1538:
        /*001c*/ 	.word	0x00000000
        /*0020*/ 	.short	0x0000
        /*0022*/ 	.short	0x0000
        /*0024*/ 	.byte	0x00, 0xf0, 0x11, 0x00


	//----- nvinfo : EIATTR_SPARSE_MMA_MASK
	.align		4
.L_1539:
        /*0028*/ 	.byte	0x03, 0x50
        /*002a*/ 	.short	0x0000


	//----- nvinfo : EIATTR_MAXREG_COUNT
	.align		4
        /*002c*/ 	.byte	0x03, 0x1b
        /*002e*/ 	.short	0x0080


	//----- nvinfo : EIATTR_MERCURY_ISA_VERSION
	.align		4
        /*0030*/ 	.byte	0x03, 0x5f
        /*0032*/ 	.short	0x0101


	//----- nvinfo : EIATTR_VRC_CTA_INIT_COUNT
	.align		4
        /*0034*/ 	.byte	0x02, 0x4a
	.zero		1
	.zero		1


	//----- nvinfo : EIATTR_EXIT_INSTR_OFFSETS
	.align		4
        /*0038*/ 	.byte	0x04, 0x1c
        /*003a*/ 	.short	(.L_1541 - .L_1540)


	//   ....[0]....
.L_1540:
        /*003c*/ 	.word	0x00000660


	//   ....[1]....
        /*0040*/ 	.word	0x00000800


	//   ....[2]....
        /*0044*/ 	.word	0x00005040


	//   ....[3]....
        /*0048*/ 	.word	0x000067f0


	//----- nvinfo : EIATTR_MAX_THREADS
	.align		4
.L_1541:
        /*004c*/ 	.byte	0x04, 0x05
        /*004e*/ 	.short	(.L_1543 - .L_1542)
.L_1542:
        /*0050*/ 	.word	0x00000080
        /*0054*/ 	.word	0x00000001
        /*0058*/ 	.word	0x00000001


	//----- nvinfo : EIATTR_CRS_STACK_SIZE
	.align		4
.L_1543:
        /*005c*/ 	.byte	0x04, 0x1e
        /*005e*/ 	.short	(.L_1545 - .L_1544)
.L_1544:
        /*0060*/ 	.word	0x00000000


	//----- nvinfo : EIATTR_CBANK_PARAM_SIZE
	.align		4
.L_1545:
        /*0064*/ 	.byte	0x03, 0x19
        /*0066*/ 	.short	0x0290


	//----- nvinfo : EIATTR_PARAM_CBANK
	.align		4
        /*0068*/ 	.byte	0x04, 0x0a
        /*006a*/ 	.short	(.L_1547 - .L_1546)
	.align		4
.L_1546:
        /*006c*/ 	.word	index@(.nv.constant0._ZN2at6native18elementwise_kernelILi128ELi4EZNS0_22gpu_kernel_impl_nocastINS0_13BinaryFunctorIN3c104HalfES5_S5_ZZZNS0_17hypot_kernel_cudaERNS_18TensorIteratorBaseEENKUlvE_clEvENKUlvE1_clEvEUlS5_S5_E_EEEEvS7_RKT_EUliE_EEviT1_)
        /*0070*/ 	.short	0x0380
        /*0072*/ 	.short	0x0290


	//----- nvinfo : EIATTR_SW_WAR
	.align		4
.L_1547:
        /*0074*/ 	.byte	0x04, 0x36
        /*0076*/ 	.short	(.L_1549 - .L_1548)
.L_1548:
        /*0078*/ 	.word	0x00000008
.L_1549:


//--------------------- .nv.info._ZN2at6native27unrolled_elementwise_kernelINS0_13BinaryFunctorIN3c104HalfES4_S4_ZZZNS0_17hypot_kernel_cudaERNS_18TensorIteratorBaseEENKUlvE_clEvENKUlvE1_clEvEUlS4_S4_E_EESt5arrayIPcLm3EELi4E23TrivialOffsetCalculatorILi2EjESE_ILi1EjENS0_6memory15LoadWithoutCastENSH_16StoreWithoutCastEEEviT_T0_T2_T3_T4_T5_ --------------------------
	.section	.nv.info._ZN2at6native27unrolled_elementwise_kernelINS0_13BinaryFunctorIN3c104HalfES4_S4_ZZZNS0_17hypot_kernel_cudaERNS_18TensorIteratorBaseEENKUlvE_clEvENKUlvE1_clEvEUlS4_S4_E_EESt5arrayIPcLm3EELi4E23TrivialOffsetCalculatorILi2EjESE_ILi1EjENS0_6memory15LoadWithoutCastENSH_16StoreWithoutCastEEEviT_T0_T2_T3_T4_T5_,"",@"SHT_CUDA_INFO"
	.sectionflags	@""
	.align	4


	//----- nvinfo : EIATTR_CUDA_API_VERSION
	.align		4
        /*0000*/ 	.byte	0x04, 0x37
        /*0002*/ 	.short	(.L_1551 - .L_1550)
.L_1550:
        /*0004*/ 	.word	0x00000082


	//----- nvinfo : EIATTR_KPARAM_INFO
	.align		4
.L_1551:
        /*0008*/ 	.byte	0x04, 0x17
        /*000a*/ 	.short	(.L_1553 - .L_1552)
.L_1552:
        /*000c*/ 	.word	0x00000000
        /*0010*/ 	.short	0x0006
        /*0012*/ 	.short	0x0023
        /*0014*/ 	.byte	0x00, 0xf0, 0x05, 0x00


	//----- nvinfo : EIATTR_KPARAM_INFO
	.align		4
.L_1553:
        /*0018*/ 	.byte	0x04, 0x17
        /*001a*/ 	.short	(.L_1555 - .L_1554)
.L_1554:
        /*001c*/ 	.word	0x00000000
        /*0020*/ 	.short	0x0005
        /*0022*/ 	.short	0x0022
        /*0024*/ 	.byte	0x00, 0xf0, 0x05, 0x00


	//----- nvinfo : EIATTR_KPARAM_INFO
	.align		4
.L_1555:
        /*0028*/ 	.byte	0x04, 0x17
        /*002a*/ 	.short	(.L_1557 - .L_1556)
.L_1556:
        /*002c*/ 	.word	0x00000000
        /*0030*/ 	.short	0x0004
        /*0032*/ 	.short	0x0021
        /*0034*/ 	.byte	0x00, 0xf0, 0x05, 0x00


	//----- nvinfo : EIATTR_KPARAM_INFO
	.align		4
.L_1557:
        /*0038*/ 	.byte	0x04, 0x17
        /*003a*/ 	.short	(.L_1559 - .L_1558)
.L_1558:
        /*003c*/ 	.word	0x00000000
        /*0040*/ 	.short	0x0003
        /*0042*/ 	.short	0x0020
        /*0044*/ 	.byte	0x00, 0xf0, 0x05, 0x00


	//----- nvinfo : EIATTR_KPARAM_INFO
	.align		4
.L_1559:
        /*0048*/ 	.byte	0x04, 0x17
        /*004a*/ 	.short	(.L_1561 - .L_1560)
.L_1560:
        /*004c*/ 	.word	0x00000000
        /*0050*/ 	.short	0x0002
        /*0052*/ 	.short	0x0008
        /*0054*/ 	.byte	0x00, 0xf0, 0x61, 0x00


	//----- nvinfo : EIATTR_KPARAM_INFO
	.align		4
.L_1561:
        /*0058*/ 	.byte	0x04, 0x17
        /*005a*/ 	.short	(.L_1563 - .L_1562)
.L_1562:
        /*005c*/ 	.word	0x00000000
        /*0060*/ 	.short	0x0001
        /*0062*/ 	.short	0x0004
        /*0064*/ 	.byte	0x00, 0xf0, 0x05, 0x00


	//----- nvinfo : EIATTR_KPARAM_INFO
	.align		4
.L_1563:
        /*0068*/ 	.byte	0x04, 0x17
        /*006a*/ 	.short	(.L_1565 - .L_1564)
.L_1564:
        /*006c*/ 	.word	0x00000000
        /*0070*/ 	.short	0x0000
        /*0072*/ 	.short	0x0000
        /*0074*/ 	.byte	0x00, 0xf0, 0x11, 0x00


	//----- nvinfo : EIATTR_SPARSE_MMA_MASK
	.align		4
.L_1565:
        /*0078*/ 	.byte	0x03, 0x50
        /*007a*/ 	.short	0x0000


	//----- nvinfo : EIATTR_MAXREG_COUNT
	.align		4
        /*007c*/ 	.byte	0x03, 0x1b
        /*007e*/ 	.short	0x00ff


	//----- nvinfo : EIATTR_MERCURY_ISA_VERSION
	.align		4
        /*0080*/ 	.byte	0x03, 0x5f
        /*0082*/ 	.short	0x0101


	//----- nvinfo : EIATTR_VRC_CTA_INIT_COUNT
	.align		4
        /*0084*/ 	.byte	0x02, 0x4a
	.zero		1
	.zero		1


	//----- nvinfo : EIATTR_EXIT_INSTR_OFFSETS
	.align		4
        /*0088*/ 	.byte	0x04, 0x1c
        /*008a*/ 	.short	(.L_1567 - .L_1566)


	//   ....[0]....
.L_1566:
        /*008c*/ 	.word	0x00000a50


	//   ....[1]....
        /*0090*/ 	.word	0x00000aa0


	//----- nvinfo : EIATTR_MAX_THREADS
	.align		4
.L_1567:
        /*0094*/ 	.byte	0x04, 0x05
        /*0096*/ 	.short	(.L_1569 - .L_1568)
.L_1568:
        /*0098*/ 	.word	0x00000080
        /*009c*/ 	.word	0x00000001
        /*00a0*/ 	.word	0x00000001


	//----- nvinfo : EIATTR_CRS_STACK_SIZE
	.align		4
.L_1569:
        /*00a4*/ 	.byte	0x04, 0x1e
        /*00a6*/ 	.short	(.L_1571 - .L_1570)
.L_1570:
        /*00a8*/ 	.word	0x00000000


	//----- nvinfo : EIATTR_CBANK_PARAM_SIZE
	.align		4
.L_1571:
        /*00ac*/ 	.byte	0x03, 0x19
        /*00ae*/ 	.short	0x0024


	//----- nvinfo : EIATTR_PARAM_CBANK
	.align		4
        /*00b0*/ 	.byte	0x04, 0x0a
        /*00b2*/ 	.short	(.L_1573 - .L_1572)
	.align		4
.L_1572:
        /*00b4*/ 	.word	index@(.nv.constant0._ZN2at6native27unrolled_elementwise_kernelINS0_13BinaryFunctorIN3c104HalfES4_S4_ZZZNS0_17hypot_kernel_cudaERNS_18TensorIteratorBaseEENKUlvE_clEvENKUlvE1_clEvEUlS4_S4_E_EESt5arrayIPcLm3EELi4E23TrivialOffsetCalculatorILi2EjESE_ILi1EjENS0_6memory15LoadWithoutCastENSH_16StoreWithoutCastEEEviT_T0_T2_T3_T4_T5_)
        /*00b8*/ 	.short	0x0380
        /*00ba*/ 	.short	0x0024


	//----- nvinfo : EIATTR_SW_WAR
	.align		4
.L_1573:
        /*00bc*/ 	.byte	0x04, 0x36
        /*00be*/ 	.short	(.L_1575 - .L_1574)
.L_1574:
        /*00c0*/ 	.word	0x00000008
.L_1575:


//--------------------- .nv.info._ZN2at6native29vectorized_elementwise_kernelILi2ENS0_13BinaryFunctorIN3c104HalfES4_S4_ZZZNS0_17hypot_kernel_cudaERNS_18TensorIteratorBaseEENKUlvE_clEvENKUlvE1_clEvEUlS4_S4_E_EESt5arrayIPcLm3EEEEviT0_T1_ --------------------------
	.section	.nv.info._ZN2at6native29vectorized_elementwise_kernelILi2ENS0_13BinaryFunctorIN3c104HalfES4_S4_ZZZNS0_17hypot_kernel_cudaERNS_18TensorIteratorBaseEENKUlvE_clEvENKUlvE1_clEvEUlS4_S4_E_EESt5arrayIPcLm3EEEEviT0_T1_,"",@"SHT_CUDA_INFO"
	.sectionflags	@""
	.align	4


	//----- nvinfo : EIATTR_CUDA_API_VERSION
	.align		4
        /*0000*/ 	.byte	0x04, 0x37
        /*0002*/ 	.short	(.L_1577 - .L_1576)
.L_1576:
        /*0004*/ 	.word	0x00000082


	//----- nvinfo : EIATTR_KPARAM_INFO
	.align		4
.L_1577:
        /*0008*/ 	.byte	0x04, 0x17
        /*000a*/ 	.short	(.L_1579 - .L_1578)
.L_1578:
        /*000c*/ 	.word	0x00000000
        /*0010*/ 	.short	0x0002
        /*0012*/ 	.short	0x0008
        /*0014*/ 	.byte	0x00, 0xf0, 0x61, 0x00


	//----- nvinfo : EIATTR_KPARAM_INFO
	.align		4
.L_1579:
        /*0018*/ 	.byte	0x04, 0x17
        /*001a*/ 	.short	(.L_1581 - .L_1580)
.L_1580:
        /*001c*/ 	.word	0x00000000
        /*0020*/ 	.short	0x0001
        /*0022*/ 	.short	0x0004
        /*0024*/ 	.byte	0x00, 0xf0, 0x05, 0x00


	//----- nvinfo : EIATTR_KPARAM_INFO
	.align		4
.L_1581:
        /*0028*/ 	.byte	0x04, 0x17
        /*002a*/ 	.short	(.L_1583 - .L_1582)
.L_1582:
        /*002c*/ 	.word	0x00000000
        /*0030*/ 	.short	0x0000
        /*0032*/ 	.short	0x0000
        /*0034*/ 	.byte	0x00, 0xf0, 0x11, 0x00


	//----- nvinfo : EIATTR_SPARSE_MMA_MASK
	.align		4
.L_1583:
        /*0038*/ 	.byte	0x03, 0x50
        /*003a*/ 	.short	0x0000


	//----- nvinfo : EIATTR_MAXREG_COUNT
	.align		4
        /*003c*/ 	.byte	0x03, 0x1b
        /*003e*/ 	.short	0x00ff


	//----- nvinfo : EIATTR_MERCURY_ISA_VERSION
	.align		4
        /*0040*/ 	.byte	0x03, 0x5f
        /*0042*/ 	.short	0x0101


	//----- nvinfo : EIATTR_VRC_CTA_INIT_COUNT
	.align		4
        /*0044*/ 	.byte	0x02, 0x4a
	.zero		1
	.zero		1


	//----- nvinfo : EIATTR_EXIT_INSTR_OFFSETS
	.align		4
        /*0048*/ 	.byte	0x04, 0x1c
        /*004a*/ 	.short	(.L_1585 - .L_1584)


	//   ....[0]....
.L_1584:
        /*004c*/ 	.word	0x00001550


	//   ....[1]....
        /*0050*/ 	.word	0x000015a0


	//   ....[2]....
        /*0054*/ 	.word	0x00002050


	//----- nvinfo : EIATTR_MAX_THREADS
	.align		4
.L_1585:
        /*0058*/ 	.byte	0x04, 0x05
        /*005a*/ 	.short	(.L_1587 - .L_1586)
.L_1586:
        /*005c*/ 	.word	0x00000080
        /*0060*/ 	.word	0x00000001
        /*0064*/ 	.word	0x00000001


	//----- nvinfo : EIATTR_CRS_STACK_SIZE
	.align		4
.L_1587:
        /*0068*/ 	.byte	0x04, 0x1e
        /*006a*/ 	.short	(.L_1589 - .L_1588)
.L_1588:
        /*006c*/ 	.word	0x00000000


	//----- nvinfo : EIATTR_CBANK_PARAM_SIZE
	.align		4
.L_1589:
        /*0070*/ 	.byte	0x03, 0x19
        /*0072*/ 	.short	0x0020


	//----- nvinfo : EIATTR_PARAM_CBANK
	.align		4
        /*0074*/ 	.byte	0x04, 0x0a
        /*0076*/ 	.short	(.L_1591 - .L_1590)
	.align		4
.L_1590:
        /*0078*/ 	.word	index@(.nv.constant0._ZN2at6native29vectorized_elementwise_kernelILi2ENS0_13BinaryFunctorIN3c104HalfES4_S4_ZZZNS0_17hypot_kernel_cudaERNS_18TensorIteratorBaseEENKUlvE_clEvENKUlvE1_clEvEUlS4_S4_E_EESt5arrayIPcLm3EEEEviT0_T1_)
        /*007c*/ 	.short	0x0380
        /*007e*/ 	.short	0x0020


	//----- nvinfo : EIATTR_SW_WAR
	.align		4
.L_1591:
        /*0080*/ 	.byte	0x04, 0x36
        /*0082*/ 	.short	(.L_1593 - .L_1592)
.L_1592:
        /*0084*/ 	.word	0x00000008
.L_1593:


//--------------------- .nv.info._ZN2at6native29vectorized_elementwise_kernelILi4ENS0_13BinaryFunctorIN3c104HalfES4_S4_ZZZNS0_17hypot_kernel_cudaERNS_18TensorIteratorBaseEENKUlvE_clEvENKUlvE1_clEvEUlS4_S4_E_EESt5arrayIPcLm3EEEEviT0_T1_ --------------------------
	.section	.nv.info._ZN2at6native29vectorized_elementwise_kernelILi4ENS0_13BinaryFunctorIN3c104HalfES4_S4_ZZZNS0_17hypot_kernel_cudaERNS_18TensorIteratorBaseEENKUlvE_clEvENKUlvE1_clEvEUlS4_S4_E_EESt5arrayIPcLm3EEEEviT0_T1_,"",@"SHT_CUDA_INFO"
	.sectionflags	@""
	.align	4


	//----- nvinfo : EIATTR_CUDA_API_VERSION
	.align		4
        /*0000*/ 	.byte	0x04, 0x37
        /*0002*/ 	.short	(.L_1595 - .L_1594)
.L_1594:
        /*0004*/ 	.word	0x00000082


	//----- nvinfo : EIATTR_KPARAM_INFO
	.align		4
.L_1595:
        /*0008*/ 	.byte	0x04, 0x17
        /*000a*/ 	.short	(.L_1597 - .L_1596)
.L_1596:
        /*000c*/ 	.word	0x00000000
        /*0010*/ 	.short	0x0002
        /*0012*/ 	.short	0x0008
        /*0014*/ 	.byte	0x00, 0xf0, 0x61, 0x00


	//----- nvinfo : EIATTR_KPARAM_INFO
	.align		4
.L_1597:
        /*0018*/ 	.byte	0x04, 0x17
        /*001a*/ 	.short	(.L_1599 - .L_1598)
.L_1598:
        /*001c*/ 	.word	0x00000000
        /*0020*/ 	.short	0x0001
        /*0022*/ 	.short	0x0004
        /*0024*/ 	.byte	0x00, 0xf0, 0x05, 0x00


	//----- nvinfo : EIATTR_KPARAM_INFO
	.align		4
.L_1599:
        /*0028*/ 	.byte	0x04, 0x17
        /*002a*/ 	.short	(.L_1601 - .L_1600)
.L_1600:
        /*002c*/ 	.word	0x00000000
        /*0030*/ 	.short	0x0000
        /*0032*/ 	.short	0x0000
        /*0034*/ 	.byte	0x00, 0xf0, 0x11, 0x00


	//----- nvinfo : EIATTR_SPARSE_MMA_MASK
	.align		4
.L_1601:
        /*0038*/ 	.byte	0x03, 0x50
        /*003a*/ 	.short	0x0000


	//----- nvinfo : EIATTR_MAXREG_COUNT
	.align		4
        /*003c*/ 	.byte	0x03, 0x1b
        /*003e*/ 	.short	0x00ff


	//----- nvinfo : EIATTR_MERCURY_ISA_VERSION
	.align		4
        /*0040*/ 	.byte	0x03, 0x5f
        /*0042*/ 	.short	0x0101


	//----- nvinfo : EIATTR_VRC_CTA_INIT_COUNT
	.align		4
        /*0044*/ 	.byte	0x02, 0x4a
	.zero		1
	.zero		1


	//----- nvinfo : EIATTR_EXIT_INSTR_OFFSETS
	.align		4
        /*0048*/ 	.byte	0x04, 0x1c
        /*004a*/ 	.short	(.L_1603 - .L_1602)


	//   ....[0]....
.L_1602:
        /*004c*/ 	.word	0x00001550


	//   ....[1]....
        /*0050*/ 	.word	0x000015a0


	//   ....[2]....
        /*0054*/ 	.word	0x00001ff0


	//----- nvinfo : EIATTR_MAX_THREADS
	.align		4
.L_1603:
        /*0058*/ 	.byte	0x04, 0x05
        /*005a*/ 	.short	(.L_1605 - .L_1604)
.L_1604:
        /*005c*/ 	.word	0x00000080
        /*0060*/ 	.word	0x00000001
        /*0064*/ 	.word	0x00000001


	//----- nvinfo : EIATTR_CRS_STACK_SIZE
	.align		4
.L_1605:
        /*0068*/ 	.byte	0x04, 0x1e
        /*006a*/ 	.short	(.L_1607 - .L_1606)
.L_1606:
        /*006c*/ 	.word	0x00000000


	//----- nvinfo : EIATTR_CBANK_PARAM_SIZE
	.align		4
.L_1607:
        /*0070*/ 	.byte	0x03, 0x19
        /*0072*/ 	.short	0x0020


	//----- nvinfo : EIATTR_PARAM_CBANK
	.align		4
        /*0074*/ 	.byte	0x04, 0x0a
        /*0076*/ 	.short	(.L_1609 - .L_1608)
	.align		4
.L_1608:
        /*0078*/ 	.word	index@(.nv.constant0._ZN2at6native29vectorized_elementwise_kernelILi4ENS0_13BinaryFunctorIN3c104HalfES4_S4_ZZZNS0_17hypot_kernel_cudaERNS_18TensorIteratorBaseEENKUlvE_clEvENKUlvE1_clEvEUlS4_S4_E_EESt5arrayIPcLm3EEEEviT0_T1_)
        /*007c*/ 	.short	0x0380
        /*007e*/ 	.short	0x0020


	//----- nvinfo : EIATTR_SW_WAR
	.align		4
.L_1609:
        /*0080*/ 	.byte	0x04, 0x36
        /*0082*/ 	.short	(.L_1611 - .L_1610)
.L_1610:
        /*0084*/ 	.word	0x00000008
.L_1611:


//--------------------- .nv.info._ZN2at6native29vectorized_elementwise_kernelILi8ENS0_13BinaryFunctorIN3c104HalfES4_S4_ZZZNS0_17hypot_kernel_cudaERNS_18TensorIteratorBaseEENKUlvE_clEvENKUlvE1_clEvEUlS4_S4_E_EESt5arrayIPcLm3EEEEviT0_T1_ --------------------------
	.section	.nv.info._ZN2at6native29vectorized_elementwise_kernelILi8ENS0_13BinaryFunctorIN3c104HalfES4_S4_ZZZNS0_17hypot_kernel_cudaERNS_18TensorIteratorBaseEENKUlvE_clEvENKUlvE1_clEvEUlS4_S4_E_EESt5arrayIPcLm3EEEEviT0_T1_,"",@"SHT_CUDA_INFO"
	.sectionflags	@""
	.align	4


	//----- nvinfo : EIATTR_CUDA_API_VERSION
	.align		4
        /*0000*/ 	.byte	0x04, 0x37
        /*0002*/ 	.short	(.L_1613 - .L_1612)
.L_1612:
        /*0004*/ 	.word	0x00000082


	//----- nvinfo : EIATTR_KPARAM_INFO
	.align		4
.L_1613:
        /*0008*/ 	.byte	0x04, 0x17
        /*000a*/ 	.short	(.L_1615 - .L_1614)
.L_1614:
        /*000c*/ 	.word	0x00000000
        /*0010*/ 	.short	0x0002
        /*0012*/ 	.short	0x0008
        /*0014*/ 	.byte	0x00, 0xf0, 0x61, 0x00


	//----- nvinfo : EIATTR_KPARAM_INFO
	.align		4
.L_1615:
        /*0018*/ 	.byte	0x04, 0x17
        /*001a*/ 	.short	(.L_1617 - .L_1616)
.L_1616:
        /*001c*/ 	.word	0x00000000
        /*0020*/ 	.short	0x0001
        /*0022*/ 	.short	0x0004
        /*0024*/ 	.byte	0x00, 0xf0, 0x05, 0x00


	//----- nvinfo : EIATTR_KPARAM_INFO
	.align		4
.L_1617:
        /*0028*/ 	.byte	0x04, 0x17
        /*002a*/ 	.short	(.L_1619 - .L_1618)
.L_1618:
        /*002c*/ 	.word	0x00000000
        /*0030*/ 	.short	0x0000
        /*0032*/ 	.short	0x0000
        /*0034*/ 	.byte	0x00, 0xf0, 0x11, 0x00


	//----- nvinfo : EIATTR_SPARSE_MMA_MASK
	.align		4
.L_1619:
        /*0038*/ 	.byte	0x03, 0x50
        /*003a*/ 	.short	0x0000


	//----- nvinfo : EIATTR_MAXREG_COUNT
	.align		4
        /*003c*/ 	.byte	0x03, 0x1b
        /*003e*/ 	.short	0x00ff


	//----- nvinfo : EIATTR_MERCURY_ISA_VERSION
	.align		4
        /*0040*/ 	.byte	0x03, 0x5f
        /*0042*/ 	.short	0x0101


	//----- nvinfo : EIATTR_VRC_CTA_INIT_COUNT
	.align		4
        /*0044*/ 	.byte	0x02, 0x4a
	.zero		1
	.zero		1


	//----- nvinfo : EIATTR_EXIT_INSTR_OFFSETS
	.align		4
        /*0048*/ 	.byte	0x04, 0x1c
        /*004a*/ 	.short	(.L_1621 - .L_1620)


	//   ....[0]....
.L_1620:
        /*004c*/ 	.word	0x00001550


	//   ....[1]....
        /*0050*/ 	.word	0x000015a0


	//   ....[2]....
        /*0054*/ 	.word	0x00001fc0


	//----- nvinfo : EIATTR_MAX_THREADS
	.align		4
.L_1621:
        /*0058*/ 	.byte	0x04, 0x05
        /*005a*/ 	.short	(.L_1623 - .L_1622)
.L_1622:
        /*005c*/ 	.word	0x00000080
        /*0060*/ 	.word	0x00000001
        /*0064*/ 	.word	0x00000001


	//----- nvinfo : EIATTR_CRS_STACK_SIZE
	.align		4
.L_1623:
        /*0068*/ 	.byte	0x04, 0x1e
        /*006a*/ 	.short	(.L_1625 - .L_1624)
.L_1624:
        /*006c*/ 	.word	0x00000000


	//----- nvinfo : EIATTR_CBANK_PARAM_SIZE
	.align		4
.L_1625:
        /*0070*/ 	.byte	0x03, 0x19
        /*0072*/ 	.short	0x0020


	//----- nvinfo : EIATTR_PARAM_CBANK
	.align		4
        /*0074*/ 	.byte	0x04, 0x0a
        /*0076*/ 	.short	(.L_1627 - .L_1626)
	.align		4
.L_1626:
        /*0078*/ 	.word	index@(.nv.constant0._ZN2at6native29vectorized_elementwise_kernelILi8ENS0_13BinaryFunctorIN3c104HalfES4_S4_ZZZNS0_17hypot_kernel_cudaERNS_18TensorIteratorBaseEENKUlvE_clEvENKUlvE1_clEvEUlS4_S4_E_EESt5arrayIPcLm3EEEEviT0_T1_)
        /*007c*/ 	.short	0x0380
        /*007e*/ 	.short	0x0020


	//----- nvinfo : EIATTR_SW_WAR
	.align		4
.L_1627:
        /*0080*/ 	.byte	0x04, 0x36
        /*0082*/ 	.short	(.L_1629 - .L_1628)
.L_1628:
        /*0084*/ 	.word	0x00000008
.L_1629:


//--------------------- .nv.info._ZN2at6native18elementwise_kernelILi128ELi4EZNS0_15gpu_kernel_implINS0_13AUnaryFunctorIfffZZZNS0_17hypot_kernel_cudaERNS_18TensorIteratorBaseEENKUlvE_clEvENKUlvE0_clEvEUlffE_EEEEvS5_RKT_EUliE_EEviT1_ --------------------------
	.section	.nv.info._ZN2at6native18elementwise_kernelILi128ELi4EZNS0_15gpu_kernel_implINS0_13AUnaryFunctorIfffZZZNS0_17hypot_kernel_cudaERNS_18TensorIteratorBaseEENKUlvE_clEvENKUlvE0_clEvEUlffE_EEEEvS5_RKT_EUliE_EEviT1_,"",@"SHT_CUDA_INFO"
	.sectionflags	@""
	.align	4


	//----- nvinfo : EIATTR_CUDA_API_VERSION
	.align		4
        /*0000*/ 	.byte	0x04, 0x37
        /*0002*/ 	.short	(.L_1631 - .L_1630)
.L_1630:
        /*0004*/ 	.word	0x00000082


	//----- nvinfo : EIATTR_KPARAM_INFO
	.align		4
.L_1631:
        /*0008*/ 	.byte	0x04, 0x17
        /*000a*/ 	.short	(.L_1633 - .L_1632)
.L_1632:
        /*000c*/ 	.word	0x00000000
        /*0010*/ 	.short	0x0001
        /*0012*/ 	.short	0x0008
        /*0014*/ 	.byte	0x00, 0xf0, 0x81, 0x08


	//----- nvinfo : EIATTR_KPARAM_INFO
	.align		4
.L_1633:
        /*0018*/ 	.byte	0x04, 0x17
        /*001a*/ 	.short	(.L_1635 - .L_1634)
.L_1634:
        /*001c*/ 	.word	0x00000000
        /*0020*/ 	.short	0x0000
        /*0022*/ 	.short	0x0000
        /*0024*/ 	.byte	0x00, 0xf0, 0x11, 0x00


	//----- nvinfo : EIATTR_SPARSE_MMA_MASK
	.align		4
.L_1635:
        /*0028*/ 	.byte	0x03, 0x50
        /*002a*/ 	.short	0x0000


	//----- nvinfo : EIATTR_MAXREG_COUNT
	.align		4
        /*002c*/ 	.byte	0x03, 0x1b
        /*002e*/ 	.short	0x0080


	//----- nvinfo : EIATTR_EXTERNS
	.align		4
        /*0030*/ 	.byte	0x04, 0x0f
        /*0032*/ 	.short	(.L_1637 - .L_1636)


	//   ....[0]....
	.align		4
.L_1636:
        /*0034*/ 	.word	index@(__assertfail)


	//----- nvinfo : EIATTR_MERCURY_ISA_VERSION
	.align		4
.L_1637:
        /*0038*/ 	.byte	0x03, 0x5f
        /*003a*/ 	.short	0x0101


	//----- nvinfo : EIATTR_VRC_CTA_INIT_COUNT
	.align		4
        /*003c*/ 	.byte	0x02, 0x4a
	.zero		1
	.zero		1


	//----- nvinfo : EIATTR_SYSCALL_OFFSETS
	.align		4
        /*0040*/ 	.byte	0x04, 0x46
        /*0042*/ 	.short	(.L_1639 - .L_1638)


	//   ....[0]....
.L_1638:
        /*0044*/ 	.word	0x000020f0


	//   ....[1]....
        /*0048*/ 	.word	0x00002f90


	//   ....[2]....
        /*004c*/ 	.word	0x000051a0


	//   ....[3]....
        /*0050*/ 	.word	0x00005ea0


	//   ....[4]....
        /*0054*/ 	.word	0x000081c0


	//   ....[5]....
        /*0058*/ 	.word	0x00008ec0


	//   ....[6]....
        /*005c*/ 	.word	0x0000b1f0


	//   ....[7]....
        /*0060*/ 	.word	0x0000bec0


	//----- nvinfo : EIATTR_EXIT_INSTR_OFFSETS
	.align		4
.L_1639:
        /*0064*/ 	.byte	0x04, 0x1c
        /*0066*/ 	.short	(.L_1641 - .L_1640)


	//   ....[0]....
.L_1640:
        /*0068*/ 	.word	0x00009170


	//   ....[1]....
        /*006c*/ 	.word	0x0000b440


	//   ....[2]....
        /*0070*/ 	.word	0x0000b480


	//   ....[3]....
        /*0074*/ 	.word	0x0000b510


	//   ....[4]....
        /*0078*/ 	.word	0x0000b540


	//   ....[5]....
        /*007c*/ 	.word	0x0000b570


	//   ....[6]....
        /*0080*/ 	.word	0x0000b5f0


	//   ....[7]....
        /*0084*/ 	.word	0x0000b620


	//   ....[8]....
        /*0088*/ 	.word	0x0000b6b0


	//   ....[9]....
        /*008c*/ 	.word	0x0000b6f0


	//   ....[10]....
        /*0090*/ 	.word	0x0000b730


	//   ....[11]....
        /*0094*/ 	.word	0x0000b800


	//   ....[12]....
        /*0098*/ 	.word	0x0000b960


	//   ....[13]....
        /*009c*/ 	.word	0x0000bac0


	//   ....[14]....
        /*00a0*/ 	.word	0x0000bc10


	//   ....[15]....
        /*00a4*/ 	.word	0x0000bc40


	//   ....[16]....
        /*00a8*/ 	.word	0x0000bc70


	//   ....[17]....
        /*00ac*/ 	.word	0x0000bd10


	//   ....[18]....
        /*00b0*/ 	.word	0x0000bd60


	//   ....[19]....
        /*00b4*/ 	.word	0x0000bed0


	//   ....[20]....
        /*00b8*/ 	.word	0x0000bfd0


	//   ....[21]....
        /*00bc*/ 	.word	0x0000c100


	//   ....[22]....
        /*00c0*/ 	.word	0x0000c130


	//----- nvinfo : EIATTR_MAX_THREADS
	.align		4
.L_1641:
        /*00c4*/ 	.byte	0x04, 0x05
        /*00c6*/ 	.short	(.L_1643 - .L_1642)
.L_1642:
        /*00c8*/ 	.word	0x00000080
        /*00cc*/ 	.word	0x00000001
        /*00d0*/ 	.word	0x00000001


	//----- nvinfo : EIATTR_CRS_STACK_SIZE
	.align		4
.L_1643:
        /*00d4*/ 	.byte	0x04, 0x1e
        /*00d6*/ 	.short	(.L_1645 - .L_1644)
.L_1644:
        /*00d8*/ 	.word	0x00000000


	//----- nvinfo : EIATTR_CBANK_PARAM_SIZE
	.align		4
.L_1645:
        /*00dc*/ 	.byte	0x03, 0x19
        /*00de*/ 	.short	0x0228


	//----- nvinfo : EIATTR_PARAM_CBANK
	.align		4
        /*00e0*/ 	.byte	0x04, 0x0a
        /*00e2*/ 	.short	(.L_1647 - .L_1646)
	.align		4
.L_1646:
        /*00e4*/ 	.word	index@(.nv.constant0._ZN2at6native18elementwise_kernelILi128ELi4EZNS0_15gpu_kernel_implINS0_13AUnaryFunctorIfffZZZNS0_17hypot_kernel_cudaERNS_18TensorIteratorBaseEENKUlvE_clEvENKUlvE0_clEvEUlffE_EEEEvS5_RKT_EUliE_EEviT1_)
        /*00e8*/ 	.short	0x0380
        /*00ea*/ 	.short	0x0228


	//----- nvinfo : EIATTR_SW_WAR
	.align		4
.L_1647:
        /*00ec*/ 	.byte	0x04, 0x36
        /*00ee*/ 	.short	(.L_1649 - .L_1648)
.L_1648:
        /*00f0*/ 	.word	0x00000008
.L_1649:


//--------------------- .nv.info._ZN2at6native27unrolled_elementwise_kernelINS0_13AUnaryFunctorIfffZZZNS0_17hypot_kernel_cudaERNS_18TensorIteratorBaseEENKUlvE_clEvENKUlvE0_clEvEUlffE_EESt5arrayIPcLm2EELi4E23TrivialOffsetCalculatorILi1EjESD_NS0_6memory12LoadWithCastILi1EEENSE_13StoreWithCastILi1EEEEEviT_T0_T2_T3_T4_T5_ --------------------------
	.section	.nv.info._ZN2at6native27unrolled_elementwise_kernelINS0_13AUnaryFunctorIfffZZZNS0_17hypot_kernel_cudaERNS_18TensorIteratorBaseEENKUlvE_clEvENKUlvE0_clEvEUlffE_EESt5arrayIPcLm2EELi4E23TrivialOffsetCalculatorILi1EjESD_NS0_6memory12LoadWithCastILi1EEENSE_13StoreWithCastILi1EEEEEviT_T0_T2_T3_T4_T5_,"",@"SHT_CUDA_INFO"
	.sectionflags	@""
	.align	4


	//----- nvinfo : EIATTR_CUDA_API_VERSION
	.align		4
        /*0000*/ 	.byte	0x04, 0x37
        /*0002*/ 	.short	(.L_1651 - .L_1650)
.L_1650:
        /*0004*/ 	.word	0x00000082


	//----- nvinfo : EIATTR_KPARAM_INFO
	.align		4
.L_1651:
        /*0008*/ 	.byte	0x04, 0x17
        /*000a*/ 	.short	(.L_1653 - .L_1652)
.L_1652:
        /*000c*/ 	.word	0x00000000
        /*0010*/ 	.short	0x0006
        /*0012*/ 	.short	0x002c
        /*0014*/ 	.byte	0x00, 0xf0, 0x21, 0x00


	//----- nvinfo : EIATTR_KPARAM_INFO
	.align		4
.L_1653:
        /*0018*/ 	.byte	0x04, 0x17
        /*001a*/ 	.short	(.L_1655 - .L_1654)
.L_1654:
        /*001c*/ 	.word	0x00000000
        /*0020*/ 	.short	0x0005
        /*0022*/ 	.short	0x0024
        /*0024*/ 	.byte	0x00, 0xf0, 0x21, 0x00


	//----- nvinfo : EIATTR_KPARAM_INFO
	.align		4
.L_1655:
        /*0028*/ 	.byte	0x04, 0x17
        /*002a*/ 	.short	(.L_1657 - .L_1656)
.L_1656:
        /*002c*/ 	.word	0x00000000
        /*0030*/ 	.short	0x0004
        /*0032*/ 	.short	0x0021
        /*0034*/ 	.byte	0x00, 0xf0, 0x05, 0x00


	//----- nvinfo : EIATTR_KPARAM_INFO
	.align		4
.L_1657:
        /*0038*/ 	.byte	0x04, 0x17
        /*003a*/ 	.short	(.L_1659 - .L_1658)
.L_1658:
        /*003c*/ 	.word	0x00000000
        /*0040*/ 	.short	0x0003
        /*0042*/ 	.short	0x0020
        /*0044*/ 	.byte	0x00, 0xf0, 0x05, 0x00


	//----- nvinfo : EIATTR_KPARAM_INFO
	.align		4
.L_1659:
        /*0048*/ 	.byte	0x04, 0x17
        /*004a*/ 	.short	(.L_1661 - .L_1660)
.L_1660:
        /*004c*/ 	.word	0x00000000
        /*0050*/ 	.short	0x0002
        /*0052*/ 	.short	0x0010
        /*0054*/ 	.byte	0x00, 0xf0, 0x41, 0x00


	//----- nvinfo : EIATTR_KPARAM_INFO
	.align		4
.L_1661:
        /*0058*/ 	.byte	0x04, 0x17
        /*005a*/ 	.short	(.L_1663 - .L_1662)
.L_1662:
        /*005c*/ 	.word	0x00000000
        /*0060*/ 	.short	0x0001
        /*0062*/ 	.short	0x0004
        /*0064*/ 	.byte	0x00, 0xf0, 0x21, 0x00


	//----- nvinfo : EIATTR_KPARAM_INFO
	.align		4
.L_1663:
        /*0068*/ 	.byte	0x04, 0x17
        /*006a*/ 	.short	(.L_1665 - .L_1664)
.L_1664:
        /*006c*/ 	.word	0x00000000
        /*0070*/ 	.short	0x0000
        /*0072*/ 	.short	0x0000
        /*0074*/ 	.byte	0x00, 0xf0, 0x11, 0x00


	//----- nvinfo : EIATTR_SPARSE_MMA_MASK
	.align		4
.L_1665:
        /*0078*/ 	.byte	0x03, 0x50
        /*007a*/ 	.short	0x0000


	//----- nvinfo : EIATTR_MAXREG_COUNT
	.align		4
        /*007c*/ 	.byte	0x03, 0x1b
        /*007e*/ 	.short	0x00ff


	//----- nvinfo : EIATTR_EXTERNS
	.align		4
        /*0080*/ 	.byte	0x04, 0x0f
        /*0082*/ 	.short	(.L_1667 - .L_1666)


	//   ....[0]....
	.align		4
.L_1666:
        /*0084*/ 	.word	index@(__assertfail)


	//----- nvinfo : EIATTR_MERCURY_ISA_VERSION
	.align		4
.L_1667:
        /*0088*/ 	.byte	0x03, 0x5f
        /*008a*/ 	.short	0x0101


	//----- nvinfo : EIATTR_VRC_CTA_INIT_COUNT
	.align		4
        /*008c*/ 	.byte	0x02, 0x4a
	.zero		1
	.zero		1


	//----- nvinfo : EIATTR_SYSCALL_OFFSETS
	.align		4
        /*0090*/ 	.byte	0x04, 0x46
        /*0092*/ 	.short	(.L_1669 - .L_1668)


	//   ....[0]....
.L_1668:
        /*0094*/ 	.word	0x00000de0


	//   ....[1]....
        /*0098*/ 	.word	0x00001cf0


	//   ....[2]....
        /*009c*/ 	.word	0x00002b70


	//   ....[3]....
        /*00a0*/ 	.word	0x000039d0


	//   ....[4]....
        /*00a4*/ 	.word	0x00004d90


	//   ....[5]....
        /*00a8*/ 	.word	0x00005b30


	//   ....[6]....
        /*00ac*/ 	.word	0x00006990


	//   ....[7]....
        /*00b0*/ 	.word	0x000077f0


	//----- nvinfo : EIATTR_EXIT_INSTR_OFFSETS
	.align		4
.L_1669:
        /*00b4*/ 	.byte	0x04, 0x1c
        /*00b6*/ 	.short	(.L_1671 - .L_1670)


	//   ....[0]....
.L_1670:
        /*00b8*/ 	.word	0x00006c30


	//   ....[1]....
        /*00bc*/ 	.word	0x00006d70


	//   ....[2]....
        /*00c0*/ 	.word	0x00006db0


	//   ....[3]....
        /*00c4*/ 	.word	0x00006e40


	//   ....[4]....
        /*00c8*/ 	.word	0x00006e70


	//   ....[5]....
        /*00cc*/ 	.word	0x00006ea0


	//   ....[6]....
        /*00d0*/ 	.word	0x00006f20


	//   ....[7]....
        /*00d4*/ 	.word	0x00006f50


	//   ....[8]....
        /*00d8*/ 	.word	0x00006fe0


	//   ....[9]....
        /*00dc*/ 	.word	0x00007020


	//   ....[10]....
        /*00e0*/ 	.word	0x00007060


	//   ....[11]....
        /*00e4*/ 	.word	0x00007130


	//   ....[12]....
        /*00e8*/ 	.word	0x00007290


	//   ....[13]....
        /*00ec*/ 	.word	0x000073f0


	//   ....[14]....
        /*00f0*/ 	.word	0x00007540


	//   ....[15]....
        /*00f4*/ 	.word	0x00007570


	//   ....[16]....
        /*00f8*/ 	.word	0x000075a0


	//   ....[17]....
        /*00fc*/ 	.word	0x00007640


	//   ....[18]....
        /*0100*/ 	.word	0x00007690


	//   ....[19]....
        /*0104*/ 	.word	0x00007800


	//   ....[20]....
        /*0108*/ 	.word	0x00007900


	//   ....[21]....
        /*010c*/ 	.word	0x00007a30


	//   ....[22]....
        /*0110*/ 	.word	0x00007a60


	//----- nvinfo : EIATTR_MAX_THREADS
	.align		4
.L_1671:
        /*0114*/ 	.byte	0x04, 0x05
        /*0116*/ 	.short	(.L_1673 - .L_1672)
.L_1672:
        /*0118*/ 	.word	0x00000080
        /*011c*/ 	.word	0x00000001
        /*0120*/ 	.word	0x00000001


	//----- nvinfo : EIATTR_CRS_STACK_SIZE
	.align		4
.L_1673:
        /*0124*/ 	.byte	0x04, 0x1e
        /*0126*/ 	.short	(.L_1675 - .L_1674)
.L_1674:
        /*0128*/ 	.word	0x00000000


	//----- nvinfo : EIATTR_CBANK_PARAM_SIZE
	.align		4
.L_1675:
        /*012c*/ 	.byte	0x03, 0x19
        /*012e*/ 	.short	0x0034


	//----- nvinfo : EIATTR_PARAM_CBANK
	.align		4
        /*0130*/ 	.byte	0x04, 0x0a
        /*0132*/ 	.short	(.L_1677 - .L_1676)
	.align		4
.L_1676:
        /*0134*/ 	.word	index@(.nv.constant0._ZN2at6native27unrolled_elementwise_kernelINS0_13AUnaryFunctorIfffZZZNS0_17hypot_kernel_cudaERNS_18TensorIteratorBaseEENKUlvE_clEvENKUlvE0_clEvEUlffE_EESt5arrayIPcLm2EELi4E23TrivialOffsetCalculatorILi1EjESD_NS0_6memory12LoadWithCastILi1EEENSE_13StoreWithCastILi1EEEEEviT_T0_T2_T3_T4_T5_)
        /*0138*/ 	.short	0x0380
        /*013a*/ 	.short	0x0034


	//----- nvinfo : EIATTR_SW_WAR
	.align		4
.L_1677:
        /*013c*/ 	.byte	0x04, 0x36
        /*013e*/ 	.short	(.L_1679 - .L_1678)
.L_1678:
        /*0140*/ 	.word	0x00000008
.L_1679:


//--------------------- .nv.info._ZN2at6native18elementwise_kernelILi128ELi2EZNS0_22gpu_kernel_impl_nocastINS0_13AUnaryFunctorIfffZZZNS0_17hypot_kernel_cudaERNS_18TensorIteratorBaseEENKUlvE_clEvENKUlvE0_clEvEUlffE_EEEEvS5_RKT_EUliE_EEviT1_ --------------------------
	.section	.nv.info._ZN2at6native18elementwise_kernelILi128ELi2EZNS0_22gpu_kernel_impl_nocastINS0_13AUnaryFunctorIfffZZZNS0_17hypot_kernel_cudaERNS_18TensorIteratorBaseEENKUlvE_clEvENKUlvE0_clEvEUlffE_EEEEvS5_RKT_EUliE_EEviT1_,"",@"SHT_CUDA_INFO"
	.sectionflags	@""
	.align	4


	//----- nvinfo : EIATTR_CUDA_API_VERSION
	.align		4
        /*0000*/ 	.byte	0x04, 0x37
        /*0002*/ 	.short	(.L_1681 - .L_1680)
.L_1680:
        /*0004*/ 	.word	0x00000082


	//----- nvinfo : EIATTR_KPARAM_INFO
	.align		4
.L_1681:
        /*0008*/ 	.byte	0x04, 0x17
        /*000a*/ 	.short	(.L_1683 - .L_1682)
.L_1682:
        /*000c*/ 	.word	0x00000000
        /*0010*/ 	.short	0x0001
        /*0012*/ 	.short	0x0008
        /*0014*/ 	.byte	0x00, 0xf0, 0x61, 0x08


	//----- nvinfo : EIATTR_KPARAM_INFO
	.align		4
.L_1683:
        /*0018*/ 	.byte	0x04, 0x17
        /*001a*/ 	.short	(.L_1685 - .L_1684)
.L_1684:
        /*001c*/ 	.word	0x00000000
        /*0020*/ 	.short	0x0000
        /*0022*/ 	.short	0x0000
        /*0024*/ 	.byte	0x00, 0xf0, 0x11, 0x00


	//----- nvinfo : EIATTR_SPARSE_MMA_MASK
	.align		4
.L_1685:
        /*0028*/ 	.byte	0x03, 0x50
        /*002a*/ 	.short	0x0000


	//----- nvinfo : EIATTR_MAXREG_COUNT
	.align		4
        /*002c*/ 	.byte	0x03, 0x1b
        /*002e*/ 	.short	0x0080


	//----- nvinfo : EIATTR_MERCURY_ISA_VERSION
	.align		4
        /*0030*/ 	.byte	0x03, 0x5f
        /*0032*/ 	.short	0x0101


	//----- nvinfo : EIATTR_VRC_CTA_INIT_COUNT
	.align		4
        /*0034*/ 	.byte	0x02, 0x4a
	.zero		1
	.zero		1


	//----- nvinfo : EIATTR_EXIT_INSTR_OFFSETS
	.align		4
        /*0038*/ 	.byte	0x04, 0x1c
        /*003a*/ 	.short	(.L_1687 - .L_1686)


	//   ....[0]....
.L_1686:
        /*003c*/ 	.word	0x00000250


	//   ....[1]....
        /*0040*/ 	.word	0x00000390


	//   ....[2]....
        /*0044*/ 	.word	0x00001840


	//   ....[3]....
        /*0048*/ 	.word	0x00002c50


	//----- nvinfo : EIATTR_MAX_THREADS
	.align		4
.L_1687:
        /*004c*/ 	.byte	0x04, 0x05
        /*004e*/ 	.short	(.L_1689 - .L_1688)
.L_1688:
        /*0050*/ 	.word	0x00000080
        /*0054*/ 	.word	0x00000001
        /*0058*/ 	.word	0x00000001


	//----- nvinfo : EIATTR_CRS_STACK_SIZE
	.align		4
.L_1689:
        /*005c*/ 	.byte	0x04, 0x1e
        /*005e*/ 	.short	(.L_1691 - .L_1690)
.L_1690:
        /*0060*/ 	.word	0x00000000


	//----- nvinfo : EIATTR_CBANK_PARAM_SIZE
	.align		4
.L_1691:
        /*0064*/ 	.byte	0x03, 0x19
        /*0066*/ 	.short	0x0220


	//----- nvinfo : EIATTR_PARAM_CBANK
	.align		4
        /*0068*/ 	.byte	0x04, 0x0a
        /*006a*/ 	.short	(.L_1693 - .L_1692)
	.align		4
.L_1692:
        /*006c*/ 	.word	index@(.nv.constant0._ZN2at6native18elementwise_kernelILi128ELi2EZNS0_22gpu_kernel_impl_nocastINS0_13AUnaryFunctorIfffZZZNS0_17hypot_kernel_cudaERNS_18TensorIteratorBaseEENKUlvE_clEvENKUlvE0_clEvEUlffE_EEEEvS5_RKT_EUliE_EEviT1_)
        /*0070*/ 	.short	0x0380
        /*0072*/ 	.short	0x0220


	//----- nvinfo : EIATTR_SW_WAR
	.align		4
.L_1693:
        /*0074*/ 	.byte	0x04, 0x36
        /*0076*/ 	.short	(.L_1695 - .L_1694)
.L_1694:
        /*0078*/ 	.word	0x00000008
.L_1695:


//--------------------- .nv.info._ZN2at6native27unrolled_elementwise_kernelINS0_13AUnaryFunctorIfffZZZNS0_17hypot_kernel_cudaERNS_18TensorIteratorBaseEENKUlvE_clEvENKUlvE0_clEvEUlffE_EESt5arrayIPcLm2EELi4E23TrivialOffsetCalculatorILi1EjESD_NS0_6memory15LoadWithoutCastENSE_16StoreWithoutCastEEEviT_T0_T2_T3_T4_T5_ --------------------------
	.section	.nv.info._ZN2at6native27unrolled_elementwise_kernelINS0_13AUnaryFunctorIfffZZZNS0_17hypot_kernel_cudaERNS_18TensorIteratorBaseEENKUlvE_clEvENKUlvE0_clEvEUlffE_EESt5arrayIPcLm2EELi4E23TrivialOffsetCalculatorILi1EjESD_NS0_6memory15LoadWithoutCastENSE_16StoreWithoutCastEEEviT_T0_T2_T3_T4_T5_,"",@"SHT_CUDA_INFO"
	.sectionflags	@""
	.align	4


	//----- nvinfo : EIATTR_CUDA_API_VERSION
	.align		4
        /*0000*/ 	.byte	0x04, 0x37
        /*0002*/ 	.short	(.L_1697 - .L_1696)
.L_1696:
        /*0004*/ 	.word	0x00000082


	//----- nvinfo : EIATTR_KPARAM_INFO
	.align		4
.L_1697:
        /*0008*/ 	.byte	0x04, 0x17
        /*000a*/ 	.short	(.L_1699 - .L_1698)
.L_1698:
        /*000c*/ 	.word	0x00000000
        /*0010*/ 	.short	0x0006
        /*0012*/ 	.short	0x0023
        /*0014*/ 	.byte	0x00, 0xf0, 0x05, 0x00


	//----- nvinfo : EIATTR_KPARAM_INFO
	.align		4
.L_1699:
        /*0018*/ 	.byte	0x04, 0x17
        /*001a*/ 	.short	(.L_1701 - .L_1700)
.L_1700:
        /*001c*/ 	.word	0x00000000
        /*0020*/ 	.short	0x0005
        /*0022*/ 	.short	0x0022
        /*0024*/ 	.byte	0x00, 0xf0, 0x05, 0x00


	//----- nvinfo : EIATTR_KPARAM_INFO
	.align		4
.L_1701:
        /*0028*/ 	.byte	0x04, 0x17
        /*002a*/ 	.short	(.L_1703 - .L_1702)
.L_1702:
        /*002c*/ 	.word	0x00000000
        /*0030*/ 	.short	0x0004
        /*0032*/ 	.short	0x0021
        /*0034*/ 	.byte	0x00, 0xf0, 0x05, 0x00


	//----- nvinfo : EIATTR_KPARAM_INFO
	.align		4
.L_1703:
        /*0038*/ 	.byte	0x04, 0x17
        /*003a*/ 	.short	(.L_1705 - .L_1704)
.L_1704:
        /*003c*/ 	.word	0x00000000
        /*0040*/ 	.short	0x0003
        /*0042*/ 	.short	0x0020
        /*0044*/ 	.byte	0x00, 0xf0, 0x05, 0x00


	//----- nvinfo : EIATTR_KPARAM_INFO
	.align		4
.L_1705:
        /*0048*/ 	.byte	0x04, 0x17
        /*004a*/ 	.short	(.L_1707 - .L_1706)
.L_1706:
        /*004c*/ 	.word	0x00000000
        /*0050*/ 	.short	0x0002
        /*0052*/ 	.short	0x0010
        /*0054*/ 	.byte	0x00, 0xf0, 0x41, 0x00


	//----- nvinfo : EIATTR_KPARAM_INFO
	.align		4
.L_1707:
        /*0058*/ 	.byte	0x04, 0x17
        /*005a*/ 	.short	(.L_1709 - .L_1708)
.L_1708:
        /*005c*/ 	.word	0x00000000
        /*0060*/ 	.short	0x0001
        /*0062*/ 	.short	0x0004
        /*0064*/ 	.byte	0x00, 0xf0, 0x21, 0x00


	//----- nvinfo : EIATTR_KPARAM_INFO
	.align		4
.L_1709:
        /*0068*/ 	.byte	0x04, 0x17
        /*006a*/ 	.short	(.L_1711 - .L_1710)
.L_1710:
        /*006c*/ 	.word	0x00000000
        /*0070*/ 	.short	0x0000
        /*0072*/ 	.short	0x0000
        /*0074*/ 	.byte	0x00, 0xf0, 0x11, 0x00


	//----- nvinfo : EIATTR_SPARSE_MMA_MASK
	.align		4
.L_1711:
        /*0078*/ 	.byte	0x03, 0x50
        /*007a*/ 	.short	0x0000


	//----- nvinfo : EIATTR_MAXREG_COUNT
	.align		4
        /*007c*/ 	.byte	0x03, 0x1b
        /*007e*/ 	.short	0x00ff


	//----- nvinfo : EIATTR_MERCURY_ISA_VERSION
	.align		4
        /*0080*/ 	.byte	0x03, 0x5f
        /*0082*/ 	.short	0x0101


	//----- nvinfo : EIATTR_VRC_CTA_INIT_COUNT
	.align		4
        /*0084*/ 	.byte	0x02, 0x4a
	.zero		1
	.zero		1


	//----- nvinfo : EIATTR_EXIT_INSTR_OFFSETS
	.align		4
        /*0088*/ 	.byte	0x04, 0x1c
        /*008a*/ 	.short	(.L_1713 - .L_1712)


	//   ....[0]....
.L_1712:
        /*008c*/ 	.word	0x00000860


	//   ....[1]....
        /*0090*/ 	.word	0x000008b0


	//----- nvinfo : EIATTR_MAX_THREADS
	.align		4
.L_1713:
        /*0094*/ 	.byte	0x04, 0x05
        /*0096*/ 	.short	(.L_1715 - .L_1714)
.L_1714:
        /*0098*/ 	.word	0x00000080
        /*009c*/ 	.word	0x00000001
        /*00a0*/ 	.word	0x00000001


	//----- nvinfo : EIATTR_CRS_STACK_SIZE
	.align		4
.L_1715:
        /*00a4*/ 	.byte	0x04, 0x1e
        /*00a6*/ 	.short	(.L_1717 - .L_1716)
.L_1716:
        /*00a8*/ 	.word	0x00000000


	//----- nvinfo : EIATTR_CBANK_PARAM_SIZE
	.align		4
.L_1717:
        /*00ac*/ 	.byte	0x03, 0x19
        /*00ae*/ 	.short	0x0024


	//----- nvinfo : EIATTR_PARAM_CBANK
	.align		4
        /*00b0*/ 	.byte	0x04, 0x0a
        /*00b2*/ 	.short	(.L_1719 - .L_1718)
	.align		4
.L_1718:
        /*00b4*/ 	.word	index@(.nv.constant0._ZN2at6native27unrolled_elementwise_kernelINS0_13AUnaryFunctorIfffZZZNS0_17hypot_kernel_cudaERNS_18TensorIteratorBaseEENKUlvE_clEvENKUlvE0_clEvEUlffE_EESt5arrayIPcLm2EELi4E23TrivialOffsetCalculatorILi1EjESD_NS0_6memory15LoadWithoutCastENSE_16StoreWithoutCastEEEviT_T0_T2_T3_T4_T5_)
        /*00b8*/ 	.short	0x0380
        /*00ba*/ 	.short	0x0024


	//----- nvinfo : EIATTR_SW_WAR
	.align		4
.L_1719:
        /*00bc*/ 	.byte	0x04, 0x36
        /*00be*/ 	.short	(.L_1721 - .L_1720)
.L_1720:
        /*00c0*/ 	.word	0x00000008
.L_1721:


//--------------------- .nv.info._ZN2at6native29vectorized_elementwise_kernelILi2ENS0_13AUnaryFunctorIfffZZZNS0_17hypot_kernel_cudaERNS_18TensorIteratorBaseEENKUlvE_clEvENKUlvE0_clEvEUlffE_EESt5arrayIPcLm2EEEEviT0_T1_ --------------------------
	.section	.nv.info._ZN2at6native29vectorized_elementwise_kernelILi2ENS0_13AUnaryFunctorIfffZZZNS0_17hypot_kernel_cudaERNS_18TensorIteratorBaseEENKUlvE_clEvENKUlvE0_clEvEUlffE_EESt5arrayIPcLm2EEEEviT0_T1_,"",@"SHT_CUDA_INFO"
	.sectionflags	@""
	.align	4


	//----- nvinfo : EIATTR_CUDA_API_VERSION
	.align		4
        /*0000*/ 	.byte	0x04, 0x37
        /*0002*/ 	.short	(.L_1723 - .L_1722)
.L_1722:
        /*0004*/ 	.word	0x00000082


	//----- nvinfo : EIATTR_KPARAM_INFO
	.align		4
.L_1723:
        /*0008*/ 	.byte	0x04, 0x17
        /*000a*/ 	.short	(.L_1725 - .L_1724)
.L_1724:
        /*000c*/ 	.word	0x00000000
        /*0010*/ 	.short	0x0002
        /*0012*/ 	.short	0x0010
        /*0014*/ 	.byte	0x00, 0xf0, 0x41, 0x00


	//----- nvinfo : EIATTR_KPARAM_INFO
	.align		4
.L_1725:
        /*0018*/ 	.byte	0x04, 0x17
        /*001a*/ 	.short	(.L_1727 - .L_1726)
.L_1726:
        /*001c*/ 	.word	0x00000000
        /*0020*/ 	.short	0x0001
        /*0022*/ 	.short	0x0004
        /*0024*/ 	.byte	0x00, 0xf0, 0x21, 0x00


	//----- nvinfo : EIATTR_KPARAM_INFO
	.align		4
.L_1727:
        /*0028*/ 	.byte	0x04, 0x17
        /*002a*/ 	.short	(.L_1729 - .L_1728)
.L_1728:
        /*002c*/ 	.word	0x00000000
        /*0030*/ 	.short	0x0000
        /*0032*/ 	.short	0x0000
        /*0034*/ 	.byte	0x00, 0xf0, 0x11, 0x00


	//----- nvinfo : EIATTR_SPARSE_MMA_MASK
	.align		4
.L_1729:
        /*0038*/ 	.byte	0x03, 0x50
        /*003a*/ 	.short	0x0000


	//----- nvinfo : EIATTR_MAXREG_COUNT
	.align		4
        /*003c*/ 	.byte	0x03, 0x1b
        /*003e*/ 	.short	0x00ff


	//----- nvinfo : EIATTR_MERCURY_ISA_VERSION
	.align		4
        /*0040*/ 	.byte	0x03, 0x5f
        /*0042*/ 	.short	0x0101


	//----- nvinfo : EIATTR_VRC_CTA_INIT_COUNT
	.align		4
        /*0044*/ 	.byte	0x02, 0x4a
	.zero		1
	.zero		1


	//----- nvinfo : EIATTR_EXIT_INSTR_OFFSETS
	.align		4
        /*0048*/ 	.byte	0x04, 0x1c
        /*004a*/ 	.short	(.L_1731 - .L_1730)


	//   ....[0]....
.L_1730:
        /*004c*/ 	.word	0x00001150


	//   ....[1]....
        /*0050*/ 	.word	0x000011a0


	//   ....[2]....
        /*0054*/ 	.word	0x00001a40


	//----- nvinfo : EIATTR_MAX_THREADS
	.align		4
.L_1731:
        /*0058*/ 	.byte	0x04, 0x05
        /*005a*/ 	.short	(.L_1733 - .L_1732)
.L_1732:
        /*005c*/ 	.word	0x00000080
        /*0060*/ 	.word	0x00000001
        /*0064*/ 	.word	0x00000001


	//----- nvinfo : EIATTR_CRS_STACK_SIZE
	.align		4
.L_1733:
        /*0068*/ 	.byte	0x04, 0x1e
        /*006a*/ 	.short	(.L_1735 - .L_1734)
.L_1734:
        /*006c*/ 	.word	0x00000000


	//----- nvinfo : EIATTR_CBANK_PARAM_SIZE
	.align		4
.L_1735:
        /*0070*/ 	.byte	0x03, 0x19
        /*0072*/ 	.short	0x0020


	//----- nvinfo : EIATTR_PARAM_CBANK
	.align		4
        /*0074*/ 	.byte	0x04, 0x0a
        /*0076*/ 	.short	(.L_1737 - .L_1736)
	.align		4
.L_1736:
        /*0078*/ 	.word	index@(.nv.constant0._ZN2at6native29vectorized_elementwise_kernelILi2ENS0_13AUnaryFunctorIfffZZZNS0_17hypot_kernel_cudaERNS_18TensorIteratorBaseEENKUlvE_clEvENKUlvE0_clEvEUlffE_EESt5arrayIPcLm2EEEEviT0_T1_)
        /*007c*/ 	.short	0x0380
        /*007e*/ 	.short	0x0020


	//----- nvinfo : EIATTR_SW_WAR
	.align		4
.L_1737:
        /*0080*/ 	.byte	0x04, 0x36
        /*0082*/ 	.short	(.L_1739 - .L_1738)
.L_1738:
        /*0084*/ 	.word	0x00000008
.L_1739:


//--------------------- .nv.info._ZN2at6native29vectorized_elementwise_kernelILi4ENS0_13AUnaryFunctorIfffZZZNS0_17hypot_kernel_cudaERNS_18TensorIteratorBaseEENKUlvE_clEvENKUlvE0_clEvEUlffE_EESt5arrayIPcLm2EEEEviT0_T1_ --------------------------
	.section	.nv.info._ZN2at6native29vectorized_elementwise_kernelILi4ENS0_13AUnaryFunctorIfffZZZNS0_17hypot_kernel_cudaERNS_18TensorIteratorBaseEENKUlvE_clEvENKUlvE0_clEvEUlffE_EESt5arrayIPcLm2EEEEviT0_T1_,"",@"SHT_CUDA_INFO"
	.sectionflags	@""
	.align	4


	//----- nvinfo : EIATTR_CUDA_API_VERSION
	.align		4
        /*0000*/ 	.byte	0x04, 0x37
        /*0002*/ 	.short	(.L_1741 - .L_1740)
.L_1740:
        /*0004*/ 	.word	0x00000082


	//----- nvinfo : EIATTR_KPARAM_INFO
	.align		4
.L_1741:
        /*0008*/ 	.byte	0x04, 0x17
        /*000a*/ 	.short	(.L_1743 - .L_1742)
.L_1742:
        /*000c*/ 	.word	0x00000000
        /*0010*/ 	.short	0x0002
        /*0012*/ 	.short	0x0010
        /*0014*/ 	.byte	0x00, 0xf0, 0x41, 0x00


	//----- nvinfo : EIATTR_KPARAM_INFO
	.align		4
.L_1743:
        /*0018*/ 	.byte	0x04, 0x17
        /*001a*/ 	.short	(.L_1745 - .L_1744)
.L_1744:
        /*001c*/ 	.word	0x00000000
        /*0020*/ 	.short	0x0001
        /*0022*/ 	.short	0x0004
        /*0024*/ 	.byte	0x00, 0xf0, 0x21, 0x00


	//----- nvinfo : EIATTR_KPARAM_INFO
	.align		4
.L_1745:
        /*0028*/ 	.byte	0x04, 0x17
        /*002a*/ 	.short	(.L_1747 - .L_1746)
.L_1746:
        /*002c*/ 	.word	0x00000000
        /*0030*/ 	.short	0x0000
        /*0032*/ 	.short	0x0000
        /*0034*/ 	.byte	0x00, 0xf0, 0x11, 0x00


	//----- nvinfo : EIATTR_SPARSE_MMA_MASK
	.align		4
.L_1747:
        /*0038*/ 	.byte	0x03, 0x50
        /*003a*/ 	.short	0x0000


	//----- nvinfo : EIATTR_MAXREG_COUNT
	.align		4
        /*003c*/ 	.byte	0x03, 0x1b
        /*003e*/ 	.short	0x00ff


	//----- nvinfo : EIATTR_MERCURY_ISA_VERSION
	.align		4
        /*0040*/ 	.byte	0x03, 0x5f
        /*0042*/ 	.short	0x0101


	//----- nvinfo : EIATTR_VRC_CTA_INIT_COUNT
	.align		4
        /*0044*/ 	.byte	0x02, 0x4a
	.zero		1
	.zero		1


	//----- nvinfo : EIATTR_EXIT_INSTR_OFFSETS
	.align		4
        /*0048*/ 	.byte	0x04, 0x1c
        /*004a*/ 	.short	(.L_1749 - .L_1748)


	//   ....[0]....
.L_1748:
        /*004c*/ 	.word	0x00001150


	//   ....[1]....
        /*0050*/ 	.word	0x000011a0


	//   ....[2]....
        /*0054*/ 	.word	0x00001a00


	//----- nvinfo : EIATTR_MAX_THREADS
	.align		4
.L_1749:
        /*0058*/ 	.byte	0x04, 0x05
        /*005a*/ 	.short	(.L_1751 - .L_1750)
.L_1750:
        /*005c*/ 	.word	0x00000080
        /*0060*/ 	.word	0x00000001
        /*0064*/ 	.word	0x00000001


	//----- nvinfo : EIATTR_CRS_STACK_SIZE
	.align		4
.L_1751:
        /*0068*/ 	.byte	0x04, 0x1e
        /*006a*/ 	.short	(.L_1753 - .L_1752)
.L_1752:
        /*006c*/ 	.word	0x00000000


	//----- nvinfo : EIATTR_CBANK_PARAM_SIZE
	.align		4
.L_1753:
        /*0070*/ 	.byte	0x03, 0x19
        /*0072*/ 	.short	0x0020


	//----- nvinfo : EIATTR_PARAM_CBANK
	.align		4
        /*0074*/ 	.byte	0x04, 0x0a
        /*0076*/ 	.short	(.L_1755 - .L_1754)
	.align		4
.L_1754:
        /*0078*/ 	.word	index@(.nv.constant0._ZN2at6native29vectorized_elementwise_kernelILi4ENS0_13AUnaryFunctorIfffZZZNS0_17hypot_kernel_cudaERNS_18TensorIteratorBaseEENKUlvE_clEvENKUlvE0_clEvEUlffE_EESt5arrayIPcLm2EEEEviT0_T1_)
        /*007c*/ 	.short	0x0380
        /*007e*/ 	.short	0x0020


	//----- nvinfo : EIATTR_SW_WAR
	.align		4
.L_1755:
        /*0080*/ 	.byte	0x04, 0x36
        /*0082*/ 	.short	(.L_1757 - .L_1756)
.L_1756:
        /*0084*/ 	.word	0x00000008
.L_1757:


//--------------------- .nv.info._ZN2at6native29vectorized_elementwise_kernelILi8ENS0_13AUnaryFunctorIfffZZZNS0_17hypot_kernel_cudaERNS_18TensorIteratorBaseEENKUlvE_clEvENKUlvE0_clEvEUlffE_EESt5arrayIPcLm2EEEEviT0_T1_ --------------------------
	.section	.nv.info._ZN2at6native29vectorized_elementwise_kernelILi8ENS0_13AUnaryFunctorIfffZZZNS0_17hypot_kernel_cudaERNS_18TensorIteratorBaseEENKUlvE_clEvENKUlvE0_clEvEUlffE_EESt5arrayIPcLm2EEEEviT0_T1_,"",@"SHT_CUDA_INFO"
	.sectionflags	@""
	.align	4


	//----- nvinfo : EIATTR_CUDA_API_VERSION
	.align		4
        /*0000*/ 	.byte	0x04, 0x37
        /*0002*/ 	.short	(.L_1759 - .L_1758)
.L_1758:
        /*0004*/ 	.word	0x00000082


	//----- nvinfo : EIATTR_KPARAM_INFO
	.align		4
.L_1759:
        /*0008*/ 	.byte	0x04, 0x17
        /*000a*/ 	.short	(.L_1761 - .L_1760)
.L_1760:
        /*000c*/ 	.word	0x00000000
        /*0010*/ 	.short	0x0002
        /*0012*/ 	.short	0x0010
        /*0014*/ 	.byte	0x00, 0xf0, 0x41, 0x00


	//----- nvinfo : EIATTR_KPARAM_INFO
	.align		4
.L_1761:
        /*0018*/ 	.byte	0x04, 0x17
        /*001a*/ 	.short	(.L_1763 - .L_1762)
.L_1762:
        /*001c*/ 	.word	0x00000000
        /*0020*/ 	.short	0x0001
        /*0022*/ 	.short	0x0004
        /*0024*/ 	.byte	0x00, 0xf0, 0x21, 0x00


	//----- nvinfo : EIATTR_KPARAM_INFO
	.align		4
.L_1763:
        /*0028*/ 	.byte	0x04, 0x17
        /*002a*/ 	.short	(.L_1765 - .L_1764)
.L_1764:
        /*002c*/ 	.word	0x00000000
        /*0030*/ 	.short	0x0000
        /*0032*/ 	.short	0x0000
        /*0034*/ 	.byte	0x00, 0xf0, 0x11, 0x00


	//----- nvinfo : EIATTR_SPARSE_MMA_MASK
	.align		4
.L_1765:
        /*0038*/ 	.byte	0x03, 0x50
        /*003a*/ 	.short	0x0000


	//----- nvinfo : EIATTR_MAXREG_COUNT
	.align		4
        /*003c*/ 	.byte	0x03, 0x1b
        /*003e*/ 	.short	0x00ff


	//----- nvinfo : EIATTR_MERCURY_ISA_VERSION
	.align		4
        /*0040*/ 	.byte	0x03, 0x5f
        /*0042*/ 	.short	0x0101


	//----- nvinfo : EIATTR_VRC_CTA_INIT_COUNT
	.align		4
        /*0044*/ 	.byte	0x02, 0x4a
	.zero		1
	.zero		1


	//----- nvinfo : EIATTR_EXIT_INSTR_OFFSETS
	.align		4
        /*0048*/ 	.byte	0x04, 0x1c
        /*004a*/ 	.short	(.L_1767 - .L_1766)


	//   ....[0]....
.L_1766:
        /*004c*/ 	.word	0x00001150


	//   ....[1]....
        /*0050*/ 	.word	0x000011a0


	//   ....[2]....
        /*0054*/ 	.word	0x000019e0


	//----- nvinfo : EIATTR_MAX_THREADS
	.align		4
.L_1767:
        /*0058*/ 	.byte	0x04, 0x05
        /*005a*/ 	.short	(.L_1769 - .L_1768)
.L_1768:
        /*005c*/ 	.word	0x00000080
        /*0060*/ 	.word	0x00000001
        /*0064*/ 	.word	0x00000001


	//----- nvinfo : EIATTR_CRS_STACK_SIZE
	.align		4
.L_1769:
        /*0068*/ 	.byte	0x04, 0x1e
        /*006a*/ 	.short	(.L_1771 - .L_1770)
.L_1770:
        /*006c*/ 	.word	0x00000000


	//----- nvinfo : EIATTR_CBANK_PARAM_SIZE
	.align		4
.L_1771:
        /*0070*/ 	.byte	0x03, 0x19
        /*0072*/ 	.short	0x0020


	//----- nvinfo : EIATTR_PARAM_CBANK
	.align		4
        /*0074*/ 	.byte	0x04, 0x0a
        /*0076*/ 	.short	(.L_1773 - .L_1772)
	.align		4
.L_1772:
        /*0078*/ 	.word	index@(.nv.constant0._ZN2at6native29vectorized_elementwise_kernelILi8ENS0_13AUnaryFunctorIfffZZZNS0_17hypot_kernel_cudaERNS_18TensorIteratorBaseEENKUlvE_clEvENKUlvE0_clEvEUlffE_EESt5arrayIPcLm2EEEEviT0_T1_)
        /*007c*/ 	.short	0x0380
        /*007e*/ 	.short	0x0020


	//----- nvinfo : EIATTR_SW_WAR
	.align		4
.L_1773:
        /*0080*/ 	.byte	0x04, 0x36
        /*0082*/ 	.short	(.L_1775 - .L_1774)
.L_1774:
        /*0084*/ 	.word	0x00000008
.L_1775:


//--------------------- .nv.info._ZN2at6native18elementwise_kernelILi128ELi4EZNS0_15gpu_kernel_implINS0_13BinaryFunctorIfffZZZNS0_17hypot_kernel_cudaERNS_18TensorIteratorBaseEENKUlvE_clEvENKUlvE0_clEvEUlffE_EEEEvS5_RKT_EUliE_EEviT1_ --------------------------
	.section	.nv.info._ZN2at6native18elementwise_kernelILi128ELi4EZNS0_15gpu_kernel_implINS0_13BinaryFunctorIfffZZZNS0_17hypot_kernel_cudaERNS_18TensorIteratorBaseEENKUlvE_clEvENKUlvE0_clEvEUlffE_EEEEvS5_RKT_EUliE_EEviT1_,"",@"SHT_CUDA_INFO"
	.sectionflags	@""
	.align	4


	//----- nvinfo : EIATTR_CUDA_API_VERSION
	.align		4
        /*0000*/ 	.byte	0x04, 0x37
        /*0002*/ 	.short	(.L_1777 - .L_1776)
.L_1776:
        /*0004*/ 	.word	0x00000082


	//----- nvinfo : EIATTR_KPARAM_INFO
	.align		4
.L_1777:
        /*0008*/ 	.byte	0x04, 0x17
        /*000a*/ 	.short	(.L_1779 - .L_1778)
.L_1778:
        /*000c*/ 	.word	0x00000000
        /*0010*/ 	.short	0x0001
        /*0012*/ 	.short	0x0008
        /*0014*/ 	.byte	0x00, 0xf0, 0x21, 0x0a


	//----- nvinfo : EIATTR_KPARAM_INFO
	.align		4
.L_1779:
        /*0018*/ 	.byte	0x04, 0x17
        /*001a*/ 	.short	(.L_1781 - .L_1780)
.L_1780:
        /*001c*/ 	.word	0x00000000
        /*0020*/ 	.short	0x0000
        /*0022*/ 	.short	0x0000
        /*0024*/ 	.byte	0x00, 0xf0, 0x11, 0x00


	//----- nvinfo : EIATTR_SPARSE_MMA_MASK
	.align		4
.L_1781:
        /*0028*/ 	.byte	0x03, 0x50
        /*002a*/ 	.short	0x0000


	//----- nvinfo : EIATTR_MAXREG_COUNT
	.align		4
        /*002c*/ 	.byte	0x03, 0x1b
        /*002e*/ 	.short	0x0080


	//----- nvinfo : EIATTR_EXTERNS
	.align		4
        /*0030*/ 	.byte	0x04, 0x0f
        /*0032*/ 	.short	(.L_1783 - .L_1782)


	//   ....[0]....
	.align		4
.L_1782:
        /*0034*/ 	.word	index@(__assertfail)


	//----- nvinfo : EIATTR_MERCURY_ISA_VERSION
	.align		4
.L_1783:
        /*0038*/ 	.byte	0x03, 0x5f
        /*003a*/ 	.short	0x0101


	//----- nvinfo : EIATTR_VRC_CTA_INIT_COUNT
	.align		4
        /*003c*/ 	.byte	0x02, 0x4a
	.zero		1
	.zero		1


	//----- nvinfo : EIATTR_SYSCALL_OFFSETS
	.align		4
        /*0040*/ 	.byte	0x04, 0x46
        /*0042*/ 	.short	(.L_1785 - .L_1784)


	//   ....[0]....
.L_1784:
        /*0044*/ 	.word	0x00002410


	//   ....[1]....
        /*0048*/ 	.word	0x00003200


	//   ....[2]....
        /*004c*/ 	.word	0x000040b0


	//   ....[3]....
        /*0050*/ 	.word	0x000065f0


	//   ....[4]....
        /*0054*/ 	.word	0x000073e0


	//   ....[5]....
        /*0058*/ 	.word	0x000080f0


	//   ....[6]....
        /*005c*/ 	.word	0x0000a740


	//   ....[7]....
        /*0060*/ 	.word	0x0000b530


	//   ....[8]....
        /*0064*/ 	.word	0x0000c240


	//   ....[9]....
        /*0068*/ 	.word	0x0000e8b0


	//   ....[10]....
        /*006c*/ 	.word	0x0000f6a0


	//   ....[11]....
        /*0070*/ 	.word	0x00010380


	//----- nvinfo : EIATTR_EXIT_INSTR_OFFSETS
	.align		4
.L_1785:
        /*0074*/ 	.byte	0x04, 0x1c
        /*0076*/ 	.short	(.L_1787 - .L_1786)


	//   ....[0]....
.L_1786:
        /*0078*/ 	.word	0x0000c4f0


	//   ....[1]....
        /*007c*/ 	.word	0x0000f900


	//   ....[2]....
        /*0080*/ 	.word	0x0000f940


	//   ....[3]....
        /*0084*/ 	.word	0x0000f9d0


	//   ....[4]....
        /*0088*/ 	.word	0x0000fa00


	//   ....[5]....
        /*008c*/ 	.word	0x0000fa30


	//   ....[6]....
        /*0090*/ 	.word	0x0000fab0


	//   ....[7]....
        /*0094*/ 	.word	0x0000fae0


	//   ....[8]....
        /*0098*/ 	.word	0x0000fb70


	//   ....[9]....
        /*009c*/ 	.word	0x0000fbb0


	//   ....[10]....
        /*00a0*/ 	.word	0x0000fbf0


	//   ....[11]....
        /*00a4*/ 	.word	0x0000fcc0


	//   ....[12]....
        /*00a8*/ 	.word	0x0000fe20


	//   ....[13]....
        /*00ac*/ 	.word	0x0000ff80


	//   ....[14]....
        /*00b0*/ 	.word	0x000100d0


	//   ....[15]....
        /*00b4*/ 	.word	0x00010100


	//   ....[16]....
        /*00b8*/ 	.word	0x00010130


	//   ....[17]....
        /*00bc*/ 	.word	0x000101d0


	//   ....[18]....
        /*00c0*/ 	.word	0x00010220


	//   ....[19]....
        /*00c4*/ 	.word	0x00010390


	//   ....[20]....
        /*00c8*/ 	.word	0x00010490


	//   ....[21]....
        /*00cc*/ 	.word	0x000105c0


	//   ....[22]....
        /*00d0*/ 	.word	0x000105f0


	//----- nvinfo : EIATTR_MAX_THREADS
	.align		4
.L_1787:
        /*00d4*/ 	.byte	0x04, 0x05
        /*00d6*/ 	.short	(.L_1789 - .L_1788)
.L_1788:
        /*00d8*/ 	.word	0x00000080
        /*00dc*/ 	.word	0x00000001
        /*00e0*/ 	.word	0x00000001


	//----- nvinfo : EIATTR_CRS_STACK_SIZE
	.align		4
.L_1789:
        /*00e4*/ 	.byte	0x04, 0x1e
        /*00e6*/ 	.short	(.L_1791 - .L_1790)
.L_1790:
        /*00e8*/ 	.word	0x00000000


	//----- nvinfo : EIATTR_CBANK_PARAM_SIZE
	.align		4
.L_1791:
        /*00ec*/ 	.byte	0x03, 0x19
        /*00ee*/ 	.short	0x0290


	//----- nvinfo : EIATTR_PARAM_CBANK
	.align		4
        /*00f0*/ 	.byte	0x04, 0x0a
        /*00f2*/ 	.short	(.L_1793 - .L_1792)
	.align		4
.L_1792:
        /*00f4*/ 	.word	index@(.nv.constant0._ZN2at6native18elementwise_kernelILi128ELi4EZNS0_15gpu_kernel_implINS0_13BinaryFunctorIfffZZZNS0_17hypot_kernel_cudaERNS_18TensorIteratorBaseEENKUlvE_clEvENKUlvE0_clEvEUlffE_EEEEvS5_RKT_EUliE_EEviT1_)
        /*00f8*/ 	.short	0x0380
        /*00fa*/ 	.short	0x0290


	//----- nvinfo : EIATTR_SW_WAR
	.align		4
.L_1793:
        /*00fc*/ 	.byte	0x04, 0x36
        /*00fe*/ 	.short	(.L_1795 - .L_1794)
.L_1794:
        /*0100*/ 	.word	0x00000008
.L_1795:


//--------------------- .nv.info._ZN2at6native27unrolled_elementwise_kernelINS0_13BinaryFunctorIfffZZZNS0_17hypot_kernel_cudaERNS_18TensorIteratorBaseEENKUlvE_clEvENKUlvE0_clEvEUlffE_EESt5arrayIPcLm3EELi4E23TrivialOffsetCalculatorILi2EjESC_ILi1EjENS0_6memory12LoadWithCastILi2EEENSF_13StoreWithCastILi1EEEEEviT_T0_T2_T3_T4_T5_ --------------------------
	.section	.nv.info._ZN2at6native27unrolled_elementwise_kernelINS0_13BinaryFunctorIfffZZZNS0_17hypot_kernel_cudaERNS_18TensorIteratorBaseEENKUlvE_clEvENKUlvE0_clEvEUlffE_EESt5arrayIPcLm3EELi4E23TrivialOffsetCalculatorILi2EjESC_ILi1EjENS0_6memory12LoadWithCastILi2EEENSF_13StoreWithCastILi1EEEEEviT_T0_T2_T3_T4_T5_,"",@"SHT_CUDA_INFO"
	.sectionflags	@""
	.align	4


	//----- nvinfo : EIATTR_CUDA_API_VERSION
	.align		4
        /*0000*/ 	.byte	0x04, 0x37
        /*0002*/ 	.short	(.L_1797 - .L_1796)
.L_1796:
        /*0004*/ 	.word	0x00000082


	//----- nvinfo : EIATTR_KPARAM_INFO
	.align		4
.L_1797:
        /*0008*/ 	.byte	0x04, 0x17
        /*000a*/ 	.short	(.L_1799 - .L_1798)
.L_1798:
        /*000c*/ 	.word	0x00000000
        /*0010*/ 	.short	0x0006
        /*0012*/ 	.short	0x0030
        /*0014*/ 	.byte	0x00, 0xf0, 0x21, 0x00


	//----- nvinfo : EIATTR_KPARAM_INFO
	.align		4
.L_1799:
        /*0018*/ 	.byte	0x04, 0x17
        /*001a*/ 	.short	(.L_1801 - .L_1800)
.L_1800:
        /*001c*/ 	.word	0x00000000
        /*0020*/ 	.short	0x0005
        /*0022*/ 	.short	0x0024
        /*0024*/ 	.byte	0x00, 0xf0, 0x31, 0x00


	//----- nvinfo : EIATTR_KPARAM_INFO
	.align		4
.L_1801:
        /*0028*/ 	.byte	0x04, 0x17
        /*002a*/ 	.short	(.L_1803 - .L_1802)
.L_1802:
        /*002c*/ 	.word	0x00000000
        /*0030*/ 	.short	0x0004
        /*0032*/ 	.short	0x0021
        /*0034*/ 	.byte	0x00, 0xf0, 0x05, 0x00


	//----- nvinfo : EIATTR_KPARAM_INFO
	.align		4
.L_1803:
        /*0038*/ 	.byte	0x04, 0x17
        /*003a*/ 	.short	(.L_1805 - .L_1804)
.L_1804:
        /*003c*/ 	.word	0x00000000
        /*0040*/ 	.short	0x0003
        /*0042*/ 	.short	0x0020
        /*0044*/ 	.byte	0x00, 0xf0, 0x05, 0x00


	//----- nvinfo : EIATTR_KPARAM_INFO
	.align		4
.L_1805:
        /*0048*/ 	.byte	0x04, 0x17
        /*004a*/ 	.short	(.L_1807 - .L_1806)
.L_1806:
        /*004c*/ 	.word	0x00000000
        /*0050*/ 	.short	0x0002
        /*0052*/ 	.short	0x0008
        /*0054*/ 	.byte	0x00, 0xf0, 0x61, 0x00


	//----- nvinfo : EIATTR_KPARAM_INFO
	.align		4
.L_1807:
        /*0058*/ 	.byte	0x04, 0x17
        /*005a*/ 	.short	(.L_1809 - .L_1808)
.L_1808:
        /*005c*/ 	.word	0x00000000
        /*0060*/ 	.short	0x0001
        /*0062*/ 	.short	0x0004
        /*0064*/ 	.byte	0x00, 0xf0, 0x05, 0x00


	//----- nvinfo : EIATTR_KPARAM_INFO
	.align		4
.L_1809:
        /*0068*/ 	.byte	0x04, 0x17
        /*006a*/ 	.short	(.L_1811 - .L_1810)
.L_1810:
        /*006c*/ 	.word	0x00000000
        /*0070*/ 	.short	0x0000
        /*0072*/ 	.short	0x0000
        /*0074*/ 	.byte	0x00, 0xf0, 0x11, 0x00


	//----- nvinfo : EIATTR_SPARSE_MMA_MASK
	.align		4
.L_1811:
        /*0078*/ 	.byte	0x03, 0x50
        /*007a*/ 	.short	0x0000


	//----- nvinfo : EIATTR_MAXREG_COUNT
	.align		4
        /*007c*/ 	.byte	0x03, 0x1b
        /*007e*/ 	.short	0x00ff


	//----- nvinfo : EIATTR_EXTERNS
	.align		4
        /*0080*/ 	.byte	0x04, 0x0f
        /*0082*/ 	.short	(.L_1813 - .L_1812)


	//   ....[0]....
	.align		4
.L_1812:
        /*0084*/ 	.word	index@(__assertfail)


	//----- nvinfo : EIATTR_MERCURY_ISA_VERSION
	.align		4
.L_1813:
        /*0088*/ 	.byte	0x03, 0x5f
        /*008a*/ 	.short	0x0101


	//----- nvinfo : EIATTR_VRC_CTA_INIT_COUNT
	.align		4
        /*008c*/ 	.byte	0x02, 0x4a
	.zero		1
	.zero		1


	//----- nvinfo : EIATTR_SYSCALL_OFFSETS
	.align		4
        /*0090*/ 	.byte	0x04, 0x46
        /*0092*/ 	.short	(.L_1815 - .L_1814)


	//   ....[0]....
.L_1814:
        /*0094*/ 	.word	0x00000de0


	//   ....[1]....
        /*0098*/ 	.word	0x00001c00


	//   ....[2]....
        /*009c*/ 	.word	0x00002b10


	//   ....[3]....
        /*00a0*/ 	.word	0x00003930


	//   ....[4]....
        /*00a4*/ 	.word	0x000047b0


	//   ....[5]....
        /*00a8*/ 	.word	0x000055d0


	//   ....[6]....
        /*00ac*/ 	.word	0x00006460


	//   ....[7]....
        /*00b0*/ 	.word	0x00007260


	//   ....[8]....
        /*00b4*/ 	.word	0x00008640


	//   ....[9]....
        /*00b8*/ 	.word	0x000093e0


	//   ....[10]....
        /*00bc*/ 	.word	0x0000a240


	//   ....[11]....
        /*00c0*/ 	.word	0x0000b0a0


	//----- nvinfo : EIATTR_EXIT_INSTR_OFFSETS
	.align		4
.L_1815:
        /*00c4*/ 	.byte	0x04, 0x1c
        /*00c6*/ 	.short	(.L_1817 - .L_1816)


	//   ....[0]....
.L_1816:
        /*00c8*/ 	.word	0x0000a4e0


	//   ....[1]....
        /*00cc*/ 	.word	0x0000a620


	//   ....[2]....
        /*00d0*/ 	.word	0x0000a660


	//   ....[3]....
        /*00d4*/ 	.word	0x0000a6f0


	//   ....[4]....
        /*00d8*/ 	.word	0x0000a720


	//   ....[5]....
        /*00dc*/ 	.word	0x0000a750


	//   ....[6]....
        /*00e0*/ 	.word	0x0000a7d0


	//   ....[7]....
        /*00e4*/ 	.word	0x0000a800


	//   ....[8]....
        /*00e8*/ 	.word	0x0000a890


	//   ....[9]....
        /*00ec*/ 	.word	0x0000a8d0


	//   ....[10]....
        /*00f0*/ 	.word	0x0000a910


	//   ....[11]....
        /*00f4*/ 	.word	0x0000a9e0


	//   ....[12]....
        /*00f8*/ 	.word	0x0000ab40


	//   ....[13]....
        /*00fc*/ 	.word	0x0000aca0


	//   ....[14]....
        /*0100*/ 	.word	0x0000adf0


	//   ....[15]....
        /*0104*/ 	.word	0x0000ae20


	//   ....[16]....
        /*0108*/ 	.word	0x0000ae50


	//   ....[17]....
        /*010c*/ 	.word	0x0000aef0


	//   ....[18]....
        /*0110*/ 	.word	0x0000af40


	//   ....[19]....
        /*0114*/ 	.word	0x0000b0b0


	//   ....[20]....
        /*0118*/ 	.word	0x0000b1b0


	//   ....[21]....
        /*011c*/ 	.word	0x0000b2e0


	//   ....[22]....
        /*0120*/ 	.word	0x0000b310


	//----- nvinfo : EIATTR_MAX_THREADS
	.align		4
.L_1817:
        /*0124*/ 	.byte	0x04, 0x05
        /*0126*/ 	.short	(.L_1819 - .L_1818)
.L_1818:
        /*0128*/ 	.word	0x00000080
        /*012c*/ 	.word	0x00000001
        /*0130*/ 	.word	0x00000001


	//----- nvinfo : EIATTR_CRS_STACK_SIZE
	.align		4
.L_1819:
        /*0134*/ 	.byte	0x04, 0x1e
        /*0136*/ 	.short	(.L_1821 - .L_1820)
.L_1820:
        /*0138*/ 	.word	0x00000000


	//----- nvinfo : EIATTR_CBANK_PARAM_SIZE
	.align		4
.L_1821:
        /*013c*/ 	.byte	0x03, 0x19
        /*013e*/ 	.short	0x0038


	//----- nvinfo : EIATTR_PARAM_CBANK
	.align		4
        /*0140*/ 	.byte	0x04, 0x0a
        /*0142*/ 	.short	(.L_1823 - .L_1822)
	.align		4
.L_1822:
        /*0144*/ 	.word	index@(.nv.constant0._ZN2at6native27unrolled_elementwise_kernelINS0_13BinaryFunctorIfffZZZNS0_17hypot_kernel_cudaERNS_18TensorIteratorBaseEENKUlvE_clEvENKUlvE0_clEvEUlffE_EESt5arrayIPcLm3EELi4E23TrivialOffsetCalculatorILi2EjESC_ILi1EjENS0_6memory12LoadWithCastILi2EEENSF_13StoreWithCastILi1EEEEEviT_T0_T2_T3_T4_T5_)
        /*0148*/ 	.short	0x0380
        /*014a*/ 	.short	0x0038


	//----- nvinfo : EIATTR_SW_WAR
	.align		4
.L_1823:
        /*014c*/ 	.byte	0x04, 0x36
        /*014e*/ 	.short	(.L_1825 - .L_1824)
.L_1824:
        /*0150*/ 	.word	0x00000008
.L_1825:


//--------------------- .nv.info._ZN2at6native18elementwise_kernelILi128ELi2EZNS0_22gpu_kernel_impl_nocastINS0_13BinaryFunctorIfffZZZNS0_17hypot_kernel_cudaERNS_18TensorIteratorBaseEENKUlvE_clEvENKUlvE0_clEvEUlffE_EEEEvS5_RKT_EUliE_EEviT1_ --------------------------
	.section	.nv.info._ZN2at6native18elementwise_kernelILi128ELi2EZNS0_22gpu_kernel_impl_nocastINS0_13BinaryFunctorIfffZZZNS0_17hypot_kernel_cudaERNS_18TensorIteratorBaseEENKUlvE_clEvENKUlvE0_clEvEUlffE_EEEEvS5_RKT_EUliE_EEviT1_,"",@"SHT_CUDA_INFO"
	.sectionflags	@""
	.align	4


	//----- nvinfo : EIATTR_CUDA_API_VERSION
	.align		4
        /*0000*/ 	.byte	0x04, 0x37
        /*0002*/ 	.short	(.L_1827 - .L_1826)
.L_1826:
        /*0004*/ 	.word	0x00000082


	//----- nvinfo : EIATTR_KPARAM_INFO
	.align		4
.L_1827:
        /*0008*/ 	.byte	0x04, 0x17
        /*000a*/ 	.short	(.L_1829 - .L_1828)
.L_1828:
        /*000c*/ 	.word	0x00000000
        /*0010*/ 	.short	0x0001
        /*0012*/ 	.short	0x0008
        /*0014*/ 	.byte	0x00, 0xf0, 0x21, 0x0a


	//----- nvinfo : EIATTR_KPARAM_INFO
	.align		4
.L_1829:
        /*0018*/ 	.byte	0x04, 0x17
        /*001a*/ 	.short	(.L_1831 - .L_1830)
.L_1830:
        /*001c*/ 	.word	0x00000000
        /*0020*/ 	.short	0x0000
        /*0022*/ 	.short	0x0000
        /*0024*/ 	.byte	0x00, 0xf0, 0x11, 0x00


	//----- nvinfo : EIATTR_SPARSE_MMA_MASK
	.align		4
.L_1831:
        /*0028*/ 	.byte	0x03, 0x50
        /*002a*/ 	.short	0x0000


	//----- nvinfo : EIATTR_MAXREG_COUNT
	.align		4
        /*002c*/ 	.byte	0x03, 0x1b
        /*002e*/ 	.short	0x0080


	//----- nvinfo : EIATTR_MERCURY_ISA_VERSION
	.align		4
        /*0030*/ 	.byte	0x03, 0x5f
        /*0032*/ 	.short	0x0101


	//----- nvinfo : EIATTR_VRC_CTA_INIT_COUNT
	.align		4
        /*0034*/ 	.byte	0x02, 0x4a
	.zero		1
	.zero		1


	//----- nvinfo : EIATTR_EXIT_INSTR_OFFSETS
	.align		4
        /*0038*/ 	.byte	0x04, 0x1c
        /*003a*/ 	.short	(.L_1833 - .L_1832)


	//   ....[0]....
.L_1832:
        /*003c*/ 	.word	0x00000260


	//   ....[1]....
        /*0040*/ 	.word	0x000003d0


	//   ....[2]....
        /*0044*/ 	.word	0x00001bf0


	//   ....[3]....
        /*0048*/ 	.word	0x00003370


	//----- nvinfo : EIATTR_MAX_THREADS
	.align		4
.L_1833:
        /*004c*/ 	.byte	0x04, 0x05
        /*004e*/ 	.short	(.L_1835 - .L_1834)
.L_1834:
        /*0050*/ 	.word	0x00000080
        /*0054*/ 	.word	0x00000001
        /*0058*/ 	.word	0x00000001


	//----- nvinfo : EIATTR_CRS_STACK_SIZE
	.align		4
.L_1835:
        /*005c*/ 	.byte	0x04, 0x1e
        /*005e*/ 	.short	(.L_1837 - .L_1836)
.L_1836:
        /*0060*/ 	.word	0x00000000


	//----- nvinfo : EIATTR_CBANK_PARAM_SIZE
	.align		4
.L_1837:
        /*0064*/ 	.byte	0x03, 0x19
        /*0066*/ 	.short	0x0290


	//----- nvinfo : EIATTR_PARAM_CBANK
	.align		4
        /*0068*/ 	.byte	0x04, 0x0a
        /*006a*/ 	.short	(.L_1839 - .L_1838)
	.align		4
.L_1838:
        /*006c*/ 	.word	index@(.nv.constant0._ZN2at6native18elementwise_kernelILi128ELi2EZNS0_22gpu_kernel_impl_nocastINS0_13BinaryFunctorIfffZZZNS0_17hypot_kernel_cudaERNS_18TensorIteratorBaseEENKUlvE_clEvENKUlvE0_clEvEUlffE_EEEEvS5_RKT_EUliE_EEviT1_)
        /*0070*/ 	.short	0x0380
        /*0072*/ 	.short	0x0290


	//----- nvinfo : EIATTR_SW_WAR
	.align		4
.L_1839:
        /*0074*/ 	.byte	0x04, 0x36
        /*0076*/ 	.short	(.L_1841 - .L_1840)
.L_1840:
        /*0078*/ 	.word	0x00000008
.L_1841:


//--------------------- .nv.info._ZN2at6native27unrolled_elementwise_kernelINS0_13BinaryFunctorIfffZZZNS0_17hypot_kernel_cudaERNS_18TensorIteratorBaseEENKUlvE_clEvENKUlvE0_clEvEUlffE_EESt5arrayIPcLm3EELi4E23TrivialOffsetCalculatorILi2EjESC_ILi1EjENS0_6memory15LoadWithoutCastENSF_16StoreWithoutCastEEEviT_T0_T2_T3_T4_T5_ --------------------------
	.section	.nv.info._ZN2at6native27unrolled_elementwise_kernelINS0_13BinaryFunctorIfffZZZNS0_17hypot_kernel_cudaERNS_18TensorIteratorBaseEENKUlvE_clEvENKUlvE0_clEvEUlffE_EESt5arrayIPcLm3EELi4E23TrivialOffsetCalculatorILi2EjESC_ILi1EjENS0_6memory15LoadWithoutCastENSF_16StoreWithoutCastEEEviT_T0_T2_T3_T4_T5_,"",@"SHT_CUDA_INFO"
	.sectionflags	@""
	.align	4


	//----- nvinfo : EIATTR_CUDA_API_VERSION
	.align		4
        /*0000*/ 	.byte	0x04, 0x37
        /*0002*/ 	.short	(.L_1843 - .L_1842)
.L_1842:
        /*0004*/ 	.word	0x00000082


	//----- nvinfo : EIATTR_KPARAM_INFO
	.align		4
.L_1843:
        /*0008*/ 	.byte	0x04, 0x17
        /*000a*/ 	.short	(.L_1845 - .L_1844)
.L_1844:
        /*000c*/ 	.word	0x00000000
        /*0010*/ 	.short	0x0006
        /*0012*/ 	.short	0x0023
        /*0014*/ 	.byte	0x00, 0xf0, 0x05, 0x00


	//----- nvinfo : EIATTR_KPARAM_INFO
	.align		4
.L_1845:
        /*0018*/ 	.byte	0x04, 0x17
        /*001a*/ 	.short	(.L_1847 - .L_1846)
.L_1846:
        /*001c*/ 	.word	0x00000000
        /*0020*/ 	.short	0x0005
        /*0022*/ 	.short	0x0022
        /*0024*/ 	.byte	0x00, 0xf0, 0x05, 0x00


	//----- nvinfo : EIATTR_KPARAM_INFO
	.align		4
.L_1847:
        /*0028*/ 	.byte	0x04, 0x17
        /*002a*/ 	.short	(.L_1849 - .L_1848)
.L_1848:
        /*002c*/ 	.word	0x00000000
        /*0030*/ 	.short	0x0004
        /*0032*/ 	.short	0x0021
        /*0034*/ 	.byte	0x00, 0xf0, 0x05, 0x00


	//----- nvinfo : EIATTR_KPARAM_INFO
	.align		4
.L_1849:
        /*0038*/ 	.byte	0x04, 0x17
        /*003a*/ 	.short	(.L_1851 - .L_1850)
.L_1850:
        /*003c*/ 	.word	0x00000000
        /*0040*/ 	.short	0x0003
        /*0042*/ 	.short	0x0020
        /*0044*/ 	.byte	0x00, 0xf0, 0x05, 0x00


	//----- nvinfo : EIATTR_KPARAM_INFO
	.align		4
.L_1851:
        /*0048*/ 	.byte	0x04, 0x17
        /*004a*/ 	.short	(.L_1853 - .L_1852)
.L_1852:
        /*004c*/ 	.word	0x00000000
        /*0050*/ 	.short	0x0002
        /*0052*/ 	.short	0x0008
        /*0054*/ 	.byte	0x00, 0xf0, 0x61, 0x00


	//----- nvinfo : EIATTR_KPARAM_INFO
	.align		4
.L_1853:
        /*0058*/ 	.byte	0x04, 0x17
        /*005a*/ 	.short	(.L_1855 - .L_1854)
.L_1854:
        /*005c*/ 	.word	0x00000000
        /*0060*/ 	.short	0x0001
        /*0062*/ 	.short	0x0004
        /*0064*/ 	.byte	0x00, 0xf0, 0x05, 0x00


	//----- nvinfo : EIATTR_KPARAM_INFO
	.align		4
.L_1855:
        /*0068*/ 	.byte	0x04, 0x17
        /*006a*/ 	.short	(.L_1857 - .L_1856)
.L_1856:
        /*006c*/ 	.word	0x00000000
        /*0070*/ 	.short	0x0000
        /*0072*/ 	.short	0x0000
        /*0074*/ 	.byte	0x00, 0xf0, 0x11, 0x00


	//----- nvinfo : EIATTR_SPARSE_MMA_MASK
	.align		4
.L_1857:
        /*0078*/ 	.byte	0x03, 0x50
        /*007a*/ 	.short	0x0000


	//----- nvinfo : EIATTR_MAXREG_COUNT
	.align		4
        /*007c*/ 	.byte	0x03, 0x1b
        /*007e*/ 	.short	0x00ff


	//----- nvinfo : EIATTR_MERCURY_ISA_VERSION
	.align		4
        /*0080*/ 	.byte	0x03, 0x5f
        /*0082*/ 	.short	0x0101


	//----- nvinfo : EIATTR_VRC_CTA_INIT_COUNT
	.align		4
        /*0084*/ 	.byte	0x02, 0x4a
	.zero		1
	.zero		1


	//----- nvinfo : EIATTR_EXIT_INSTR_OFFSETS
	.align		4
        /*0088*/ 	.byte	0x04, 0x1c
        /*008a*/ 	.short	(.L_1859 - .L_1858)


	//   ....[0]....
.L_1858:
        /*008c*/ 	.word	0x00000960


	//   ....[1]....
        /*0090*/ 	.word	0x000009b0


	//----- nvinfo : EIATTR_MAX_THREADS
	.align		4
.L_1859:
        /*0094*/ 	.byte	0x04, 0x05
        /*0096*/ 	.short	(.L_1861 - .L_1860)
.L_1860:
        /*0098*/ 	.word	0x00000080
        /*009c*/ 	.word	0x00000001
        /*00a0*/ 	.word	0x00000001


	//----- nvinfo : EIATTR_CRS_STACK_SIZE
	.align		4
.L_1861:
        /*00a4*/ 	.byte	0x04, 0x1e
        /*00a6*/ 	.short	(.L_1863 - .L_1862)
.L_1862:
        /*00a8*/ 	.word	0x00000000


	//----- nvinfo : EIATTR_CBANK_PARAM_SIZE
	.align		4
.L_1863:
        /*00ac*/ 	.byte	0x03, 0x19
        /*00ae*/ 	.short	0x0024


	//----- nvinfo : EIATTR_PARAM_CBANK
	.align		4
        /*00b0*/ 	.byte	0x04, 0x0a
        /*00b2*/ 	.short	(.L_1865 - .L_1864)
	.align		4
.L_1864:
        /*00b4*/ 	.word	index@(.nv.constant0._ZN2at6native27unrolled_elementwise_kernelINS0_13BinaryFunctorIfffZZZNS0_17hypot_kernel_cudaERNS_18TensorIteratorBaseEENKUlvE_clEvENKUlvE0_clEvEUlffE_EESt5arrayIPcLm3EELi4E23TrivialOffsetCalculatorILi2EjESC_ILi1EjENS0_6memory15LoadWithoutCastENSF_16StoreWithoutCastEEEviT_T0_T2_T3_T4_T5_)
        /*00b8*/ 	.short	0x0380
        /*00ba*/ 	.short	0x0024


	//----- nvinfo : EIATTR_SW_WAR
	.align		4
.L_1865:
        /*00bc*/ 	.byte	0x04, 0x36
        /*00be*/ 	.short	(.L_1867 - .L_1866)
.L_1866:
        /*00c0*/ 	.word	0x00000008
.L_1867:


//--------------------- .nv.info._ZN2at6native29vectorized_elementwise_kernelILi2ENS0_13BinaryFunctorIfffZZZNS0_17hypot_kernel_cudaERNS_18TensorIteratorBaseEENKUlvE_clEvENKUlvE0_clEvEUlffE_EESt5arrayIPcLm3EEEEviT0_T1_ --------------------------
	.section	.nv.info._ZN2at6native29vectorized_elementwise_kernelILi2ENS0_13BinaryFunctorIfffZZZNS0_17hypot_kernel_cudaERNS_18TensorIteratorBaseEENKUlvE_clEvENKUlvE0_clEvEUlffE_EESt5arrayIPcLm3EEEEviT0_T1_,"",@"SHT_CUDA_INFO"
	.sectionflags	@""
	.align	4


	//----- nvinfo : EIATTR_CUDA_API_VERSION
	.align		4
        /*0000*/ 	.byte	0x04, 0x37
        /*0002*/ 	.short	(.L_1869 - .L_1868)
.L_1868:
        /*0004*/ 	.word	0x00000082


	//----- nvinfo : EIATTR_KPARAM_INFO
	.align		4
.L_1869:
        /*0008*/ 	.byte	0x04, 0x17
        /*000a*/ 	.short	(.L_1871 - .L_1870)
.L_1870:
        /*000c*/ 	.word	0x00000000
        /*0010*/ 	.short	0x0002
        /*0012*/ 	.short	0x0008
        /*0014*/ 	.byte	0x00, 0xf0, 0x61, 0x00


	//----- nvinfo : EIATTR_KPARAM_INFO
	.align		4
.L_1871:
        /*0018*/ 	.byte	0x04, 0x17
        /*001a*/ 	.short	(.L_1873 - .L_1872)
.L_1872:
        /*001c*/ 	.word	0x00000000
        /*0020*/ 	.short	0x0001
        /*0022*/ 	.short	0x0004
        /*0024*/ 	.byte	0x00, 0xf0, 0x05, 0x00


	//----- nvinfo : EIATTR_KPARAM_INFO
	.align		4
.L_1873:
        /*0028*/ 	.byte	0x04, 0x17
        /*002a*/ 	.short	(.L_1875 - .L_1874)
.L_1874:
        /*002c*/ 	.word	0x00000000
        /*0030*/ 	.short	0x0000
        /*0032*/ 	.short	0x0000
        /*0034*/ 	.byte	0x00, 0xf0, 0x11, 0x00


	//----- nvinfo : EIATTR_SPARSE_MMA_MASK
	.align		4
.L_1875:
        /*0038*/ 	.byte	0x03, 0x50
        /*003a*/ 	.short	0x0000


	//----- nvinfo : EIATTR_MAXREG_COUNT
	.align		4
        /*003c*/ 	.byte	0x03, 0x1b
        /*003e*/ 	.short	0x00ff


	//----- nvinfo : EIATTR_MERCURY_ISA_VERSION
	.align		4
        /*0040*/ 	.byte	0x03, 0x5f
        /*0042*/ 	.short	0x0101


	//----- nvinfo : EIATTR_VRC_CTA_INIT_COUNT
	.align		4
        /*0044*/ 	.byte	0x02, 0x4a
	.zero		1
	.zero		1


	//----- nvinfo : EIATTR_EXIT_INSTR_OFFSETS
	.align		4
        /*0048*/ 	.byte	0x04, 0x1c
        /*004a*/ 	.short	(.L_1877 - .L_1876)


	//   ....[0]....
.L_1876:
        /*004c*/ 	.word	0x000013a0


	//   ....[1]....
        /*0050*/ 	.word	0x000013f0


	//   ....[2]....
        /*0054*/ 	.word	0x00001d60


	//----- nvinfo : EIATTR_MAX_THREADS
	.align		4
.L_1877:
        /*0058*/ 	.byte	0x04, 0x05
        /*005a*/ 	.short	(.L_1879 - .L_1878)
.L_1878:
        /*005c*/ 	.word	0x00000080
        /*0060*/ 	.word	0x00000001
        /*0064*/ 	.word	0x00000001


	//----- nvinfo : EIATTR_CRS_STACK_SIZE
	.align		4
.L_1879:
        /*0068*/ 	.byte	0x04, 0x1e
        /*006a*/ 	.short	(.L_1881 - .L_1880)
.L_1880:
        /*006c*/ 	.word	0x00000000


	//----- nvinfo : EIATTR_CBANK_PARAM_SIZE
	.align		4
.L_1881:
        /*0070*/ 	.byte	0x03, 0x19
        /*0072*/ 	.short	0x0020


	//----- nvinfo : EIATTR_PARAM_CBANK
	.align		4
        /*0074*/ 	.byte	0x04, 0x0a
        /*0076*/ 	.short	(.L_1883 - .L_1882)
	.align		4
.L_1882:
        /*0078*/ 	.word	index@(.nv.constant0._ZN2at6native29vectorized_elementwise_kernelILi2ENS0_13BinaryFunctorIfffZZZNS0_17hypot_kernel_cudaERNS_18TensorIteratorBaseEENKUlvE_clEvENKUlvE0_clEvEUlffE_EESt5arrayIPcLm3EEEEviT0_T1_)
        /*007c*/ 	.short	0x0380
        /*007e*/ 	.short	0x0020


	//----- nvinfo : EIATTR_SW_WAR
	.align		4
.L_1883:
        /*0080*/ 	.byte	0x04, 0x36
        /*0082*/ 	.short	(.L_1885 - .L_1884)
.L_1884:
        /*0084*/ 	.word	0x00000008
.L_1885:


//--------------------- .nv.info._ZN2at6native29vectorized_elementwise_kernelILi4ENS0_13BinaryFunctorIfffZZZNS0_17hypot_kernel_cudaERNS_18TensorIteratorBaseEENKUlvE_clEvENKUlvE0_clEvEUlffE_EESt5arrayIPcLm3EEEEviT0_T1_ --------------------------
	.section	.nv.info._ZN2at6native29vectorized_elementwise_kernelILi4ENS0_13BinaryFunctorIfffZZZNS0_17hypot_kernel_cudaERNS_18TensorIteratorBaseEENKUlvE_clEvENKUlvE0_clEvEUlffE_EESt5arrayIPcLm3EEEEviT0_T1_,"",@"SHT_CUDA_INFO"
	.sectionflags	@""
	.align	4


	//----- nvinfo : EIATTR_CUDA_API_VERSION
	.align		4
        /*0000*/ 	.byte	0x04, 0x37
        /*0002*/ 	.short	(.L_1887 - .L_1886)
.L_1886:
        /*0004*/ 	.word	0x00000082


	//----- nvinfo : EIATTR_KPARAM_INFO
	.align		4
.L_1887:
        /*0008*/ 	.byte	0x04, 0x17
        /*000a*/ 	.short	(.L_1889 - .L_1888)
.L_1888:
        /*000c*/ 	.word	0x00000000
        /*0010*/ 	.short	0x0002
        /*0012*/ 	.short	0x0008
        /*0014*/ 	.byte	0x00, 0xf0, 0x61, 0x00


	//----- nvinfo : EIATTR_KPARAM_INFO
	.align		4
.L_1889:
        /*0018*/ 	.byte	0x04, 0x17
        /*001a*/ 	.short	(.L_1891 - .L_1890)
.L_1890:
        /*001c*/ 	.word	0x00000000
        /*0020*/ 	.short	0x0001
        /*0022*/ 	.short	0x0004
        /*0024*/ 	.byte	0x00, 0xf0, 0x05, 0x00


	//----- nvinfo : EIATTR_KPARAM_INFO
	.align		4
.L_1891:
        /*0028*/ 	.byte	0x04, 0x17
        /*002a*/ 	.short	(.L_1893 - .L_1892)
.L_1892:
        /*002c*/ 	.word	0x00000000
        /*0030*/ 	.short	0x0000
        /*0032*/ 	.short	0x0000
        /*0034*/ 	.byte	0x00, 0xf0, 0x11, 0x00


	//----- nvinfo : EIATTR_SPARSE_MMA_MASK
	.align		4
.L_1893:
        /*0038*/ 	.byte	0x03, 0x50
        /*003a*/ 	.short	0x0000


	//----- nvinfo : EIATTR_MAXREG_COUNT
	.align		4
        /*003c*/ 	.byte	0x03, 0x1b
        /*003e*/ 	.short	0x00ff


	//----- nvinfo : EIATTR_MERCURY_ISA_VERSION
	.align		4
        /*0040*/ 	.byte	0x03, 0x5f
        /*0042*/ 	.short	0x0101


	//----- nvinfo : EIATTR_VRC_CTA_INIT_COUNT
	.align		4
        /*0044*/ 	.byte	0x02, 0x4a
	.zero		1
	.zero		1


	//----- nvinfo : EIATTR_EXIT_INSTR_OFFSETS
	.align		4
        /*0048*/ 	.byte	0x04, 0x1c
        /*004a*/ 	.short	(.L_1895 - .L_1894)


	//   ....[0]....
.L_1894:
        /*004c*/ 	.word	0x000013a0


	//   ....[1]....
        /*0050*/ 	.word	0x000013f0


	//   ....[2]....
        /*0054*/ 	.word	0x00001d00


	//----- nvinfo : EIATTR_MAX_THREADS
	.align		4
.L_1895:
        /*0058*/ 	.byte	0x04, 0x05
        /*005a*/ 	.short	(.L_1897 - .L_1896)
.L_1896:
        /*005c*/ 	.word	0x00000080
        /*0060*/ 	.word	0x00000001
        /*0064*/ 	.word	0x00000001


	//----- nvinfo : EIATTR_CRS_STACK_SIZE
	.align		4
.L_1897:
        /*0068*/ 	.byte	0x04, 0x1e
        /*006a*/ 	.short	(.L_1899 - .L_1898)
.L_1898:
        /*006c*/ 	.word	0x00000000


	//----- nvinfo : EIATTR_CBANK_PARAM_SIZE
	.align		4
.L_1899:
        /*0070*/ 	.byte	0x03, 0x19
        /*0072*/ 	.short	0x0020


	//----- nvinfo : EIATTR_PARAM_CBANK
	.align		4
        /*0074*/ 	.byte	0x04, 0x0a
        /*0076*/ 	.short	(.L_1901 - .L_1900)
	.align		4
.L_1900:
        /*0078*/ 	.word	index@(.nv.constant0._ZN2at6native29vectorized_elementwise_kernelILi4ENS0_13BinaryFunctorIfffZZZNS0_17hypot_kernel_cudaERNS_18TensorIteratorBaseEENKUlvE_clEvENKUlvE0_clEvEUlffE_EESt5arrayIPcLm3EEEEviT0_T1_)
        /*007c*/ 	.short	0x0380
        /*007e*/ 	.short	0x0020


	//----- nvinfo : EIATTR_SW_WAR
	.align		4
.L_1901:
        /*0080*/ 	.byte	0x04, 0x36
        /*0082*/ 	.short	(.L_1903 - .L_1902)
.L_1902:
        /*0084*/ 	.word	0x00000008
.L_1903:


//--------------------- .nv.info._ZN2at6native29vectorized_elementwise_kernelILi8ENS0_13BinaryFunctorIfffZZZNS0_17hypot_kernel_cudaERNS_18TensorIteratorBaseEENKUlvE_clEvENKUlvE0_clEvEUlffE_EESt5arrayIPcLm3EEEEviT0_T1_ --------------------------
	.section	.nv.info._ZN2at6native29vectorized_elementwise_kernelILi8ENS0_13BinaryFunctorIfffZZZNS0_17hypot_kernel_cudaERNS_18TensorIteratorBaseEENKUlvE_clEvENKUlvE0_clEvEUlffE_EESt5arrayIPcLm3EEEEviT0_T1_,"",@"SHT_CUDA_INFO"
	.sectionflags	@""
	.align	4


	//----- nvinfo : EIATTR_CUDA_API_VERSION
	.align		4
        /*0000*/ 	.byte	0x04, 0x37
        /*0002*/ 	.short	(.L_1905 - .L_1904)
.L_1904:
        /*0004*/ 	.word	0x00000082


	//----- nvinfo : EIATTR_KPARAM_INFO
	.align		4
.L_1905:
        /*0008*/ 	.byte	0x04, 0x17
        /*000a*/ 	.short	(.L_1907 - .L_1906)
.L_1906:
        /*000c*/ 	.word	0x00000000
        /*0010*/ 	.short	0x0002
        /*0012*/ 	.short	0x0008
        /*0014*/ 	.byte	0x00, 0xf0, 0x61, 0x00


	//----- nvinfo : EIATTR_KPARAM_INFO
	.align		4
.L_1907:
        /*0018*/ 	.byte	0x04, 0x17
        /*001a*/ 	.short	(.L_1909 - .L_1908)
.L_1908:
        /*001c*/ 	.word	0x00000000
        /*0020*/ 	.short	0x0001
        /*0022*/ 	.short	0x0004
        /*0024*/ 	.byte	0x00, 0xf0, 0x05, 0x00


	//----- nvinfo : EIATTR_KPARAM_INFO
	.align		4
.L_1909:
        /*0028*/ 	.byte	0x04, 0x17
        /*002a*/ 	.short	(.L_1911 - .L_1910)
.L_1910:
        /*002c*/ 	.word	0x00000000
        /*0030*/ 	.short	0x0000
        /*0032*/ 	.short	0x0000
        /*0034*/ 	.byte	0x00, 0xf0, 0x11, 0x00


	//----- nvinfo : EIATTR_SPARSE_MMA_MASK
	.align		4
.L_1911:
        /*0038*/ 	.byte	0x03, 0x50
        /*003a*/ 	.short	0x0000


	//----- nvinfo : EIATTR_MAXREG_COUNT
	.align		4
        /*003c*/ 	.byte	0x03, 0x1b
        /*003e*/ 	.short	0x00ff


	//----- nvinfo : EIATTR_MERCURY_ISA_VERSION
	.align		4
        /*0040*/ 	.byte	0x03, 0x5f
        /*0042*/ 	.short	0x0101


	//----- nvinfo : EIATTR_VRC_CTA_INIT_COUNT
	.align		4
        /*0044*/ 	.byte	0x02, 0x4a
	.zero		1
	.zero		1


	//----- nvinfo : EIATTR_EXIT_INSTR_OFFSETS
	.align		4
        /*0048*/ 	.byte	0x04, 0x1c
        /*004a*/ 	.short	(.L_1913 - .L_1912)


	//   ....[0]....
.L_1912:
        /*004c*/ 	.word	0x000013a0


	//   ....[1]....
        /*0050*/ 	.word	0x000013f0


	//   ....[2]....
        /*0054*/ 	.word	0x00001cd0


	//----- nvinfo : EIATTR_MAX_THREADS
	.align		4
.L_1913:
        /*0058*/ 	.byte	0x04, 0x05
        /*005a*/ 	.short	(.L_1915 - .L_1914)
.L_1914:
        /*005c*/ 	.word	0x00000080
        /*0060*/ 	.word	0x00000001
        /*0064*/ 	.word	0x00000001


	//----- nvinfo : EIATTR_CRS_STACK_SIZE
	.align		4
.L_1915:
        /*0068*/ 	.byte	0x04, 0x1e
        /*006a*/ 	.short	(.L_1917 - .L_1916)
.L_1916:
        /*006c*/ 	.word	0x00000000


	//----- nvinfo : EIATTR_CBANK_PARAM_SIZE
	.align		4
.L_1917:
        /*0070*/ 	.byte	0x03, 0x19
        /*0072*/ 	.short	0x0020


	//----- nvinfo : EIATTR_PARAM_CBANK
	.align		4
        /*0074*/ 	.byte	0x04, 0x0a
        /*0076*/ 	.short	(.L_1919 - .L_1918)
	.align		4
.L_1918:
        /*0078*/ 	.word	index@(.nv.constant0._ZN2at6native29vectorized_elementwise_kernelILi8ENS0_13BinaryFunctorIfffZZZNS0_17hypot_kernel_cudaERNS_18TensorIteratorBaseEENKUlvE_clEvENKUlvE0_clEvEUlffE_EESt5arrayIPcLm3EEEEviT0_T1_)
        /*007c*/ 	.short	0x0380
        /*007e*/ 	.short	0x0020


	//----- nvinfo : EIATTR_SW_WAR
	.align		4
.L_1919:
        /*0080*/ 	.byte	0x04, 0x36
        /*0082*/ 	.short	(.L_1921 - .L_1920)
.L_1920:
        /*0084*/ 	.word	0x00000008
.L_1921:


//--------------------- .nv.info._ZN2at6native18elementwise_kernelILi128ELi4EZNS0_15gpu_kernel_implINS0_13AUnaryFunctorIdddZZZNS0_17hypot_kernel_cudaERNS_18TensorIteratorBaseEENKUlvE_clEvENKUlvE_clEvEUlddE_EEEEvS5_RKT_EUliE_EEviT1_ --------------------------
	.section	.nv.info._ZN2at6native18elementwise_kernelILi128ELi4EZNS0_15gpu_kernel_implINS0_13AUnaryFunctorIdddZZZNS0_17hypot_kernel_cudaERNS_18TensorIteratorBaseEENKUlvE_clEvENKUlvE_clEvEUlddE_EEEEvS5_RKT_EUliE_EEviT1_,"",@"SHT_CUDA_INFO"
	.sectionflags	@""
	.align	4


	//----- nvinfo : EIATTR_CUDA_API_VERSION
	.align		4
        /*0000*/ 	.byte	0x04, 0x37
        /*0002*/ 	.short	(.L_1923 - .L_1922)
.L_1922:
        /*0004*/ 	.word	0x00000082


	//----- nvinfo : EIATTR_KPARAM_INFO
	.align		4
.L_1923:
        /*0008*/ 	.byte	0x04, 0x17
        /*000a*/ 	.short	(.L_1925 - .L_1924)
.L_1924:
        /*000c*/ 	.word	0x00000000
        /*0010*/ 	.short	0x0001
        /*0012*/ 	.short	0x0008
        /*0014*/ 	.byte	0x00, 0xf0, 0xa1, 0x08


	//----- nvinfo : EIATTR_KPARAM_INFO
	.align		4
.L_1925:
        /*0018*/ 	.byte	0x04, 0x17
        /*001a*/ 	.short	(.L_1927 - .L_1926)
.L_1926:
        /*001c*/ 	.word	0x00000000
        /*0020*/ 	.short	0x0000
        /*0022*/ 	.short	0x0000
        /*0024*/ 	.byte	0x00, 0xf0, 0x11, 0x00


	//----- nvinfo : EIATTR_SPARSE_MMA_MASK
	.align		4
.L_1927:
        /*0028*/ 	.byte	0x03, 0x50
        /*002a*/ 	.short	0x0000


	//----- nvinfo : EIATTR_MAXREG_COUNT
	.align		4
        /*002c*/ 	.byte	0x03, 0x1b
        /*002e*/ 	.short	0x0080


	//----- nvinfo : EIATTR_EXTERNS
	.align		4
        /*0030*/ 	.byte	0x04, 0x0f
        /*0032*/ 	.short	(.L_1929 - .L_1928)


	//   ....[0]....
	.align		4
.L_1928:
        /*0034*/ 	.word	index@(__assertfail)


	//----- nvinfo : EIATTR_MERCURY_ISA_VERSION
	.align		4
.L_1929:
        /*0038*/ 	.byte	0x03, 0x5f
        /*003a*/ 	.short	0x0101


	//----- nvinfo : EIATTR_VRC_CTA_INIT_COUNT
	.align		4
        /*003c*/ 	.byte	0x02, 0x4a
	.zero		1
	.zero		1


	//----- nvinfo : EIATTR_SYSCALL_OFFSETS
	.align		4
        /*0040*/ 	.byte	0x04, 0x46
        /*0042*/ 	.short	(.L_1931 - .L_1930)


	//   ....[0]....
.L_1930:
        /*0044*/ 	.word	0x000021a0


	//   ....[1]....
        /*0048*/ 	.word	0x000034d0


	//   ....[2]....
        /*004c*/ 	.word	0x00005820


	//   ....[3]....
        /*0050*/ 	.word	0x000068d0


	//   ....[4]....
        /*0054*/ 	.word	0x00008dd0


	//   ....[5]....
        /*0058*/ 	.word	0x00009e80


	//   ....[6]....
        /*005c*/ 	.word	0x0000c390


	//   ....[7]....
        /*0060*/ 	.word	0x0000d410


	//----- nvinfo : EIATTR_EXIT_INSTR_OFFSETS
	.align		4
.L_1931:
        /*0064*/ 	.byte	0x04, 0x1c
        /*0066*/ 	.short	(.L_1933 - .L_1932)


	//   ....[0]....
.L_1932:
        /*0068*/ 	.word	0x0000a220


	//   ....[1]....
        /*006c*/ 	.word	0x0000c7a0


	//   ....[2]....
        /*0070*/ 	.word	0x0000c7e0


	//   ....[3]....
        /*0074*/ 	.word	0x0000c870


	//   ....[4]....
        /*0078*/ 	.word	0x0000c8a0


	//   ....[5]....
        /*007c*/ 	.word	0x0000c8d0


	//   ....[6]....
        /*0080*/ 	.word	0x0000c9a0


	//   ....[7]....
        /*0084*/ 	.word	0x0000ca20


	//   ....[8]....
        /*0088*/ 	.word	0x0000cb00


	//   ....[9]....
        /*008c*/ 	.word	0x0000cb90


	//   ....[10]....
        /*0090*/ 	.word	0x0000cbb0


	//   ....[11]....
        /*0094*/ 	.word	0x0000cc80


	//   ....[12]....
        /*0098*/ 	.word	0x0000ce30


	//   ....[13]....
        /*009c*/ 	.word	0x0000cfe0


	//   ....[14]....
        /*00a0*/ 	.word	0x0000d180


	//   ....[15]....
        /*00a4*/ 	.word	0x0000d1b0


	//   ....[16]....
        /*00a8*/ 	.word	0x0000d1e0


	//   ....[17]....
        /*00ac*/ 	.word	0x0000d280


	//   ....[18]....
        /*00b0*/ 	.word	0x0000d2b0


	//   ....[19]....
        /*00b4*/ 	.word	0x0000d420


	//   ....[20]....
        /*00b8*/ 	.word	0x0000d570


	//   ....[21]....
        /*00bc*/ 	.word	0x0000d6f0


	//   ....[22]....
        /*00c0*/ 	.word	0x0000d770


	//----- nvinfo : EIATTR_MAX_THREADS
	.align		4
.L_1933:
        /*00c4*/ 	.byte	0x04, 0x05
        /*00c6*/ 	.short	(.L_1935 - .L_1934)
.L_1934:
        /*00c8*/ 	.word	0x00000080
        /*00cc*/ 	.word	0x00000001
        /*00d0*/ 	.word	0x00000001


	//----- nvinfo : EIATTR_CRS_STACK_SIZE
	.align		4
.L_1935:
        /*00d4*/ 	.byte	0x04, 0x1e
        /*00d6*/ 	.short	(.L_1937 - .L_1936)
.L_1936:
        /*00d8*/ 	.word	0x00000000


	//----- nvinfo : EIATTR_CBANK_PARAM_SIZE
	.align		4
.L_1937:
        /*00dc*/ 	.byte	0x03, 0x19
        /*00de*/ 	.short	0x0230


	//----- nvinfo : EIATTR_PARAM_CBANK
	.align		4
        /*00e0*/ 	.byte	0x04, 0x0a
        /*00e2*/ 	.short	(.L_1939 - .L_1938)
	.align		4
.L_1938:
        /*00e4*/ 	.word	index@(.nv.constant0._ZN2at6native18elementwise_kernelILi128ELi4EZNS0_15gpu_kernel_implINS0_13AUnaryFunctorIdddZZZNS0_17hypot_kernel_cudaERNS_18TensorIteratorBaseEENKUlvE_clEvENKUlvE_clEvEUlddE_EEEEvS5_RKT_EUliE_EEviT1_)
        /*00e8*/ 	.short	0x0380
        /*00ea*/ 	.short	0x0230


	//----- nvinfo : EIATTR_SW_WAR
	.align		4
.L_1939:
        /*00ec*/ 	.byte	0x04, 0x36
        /*00ee*/ 	.short	(.L_1941 - .L_1940)
.L_1940:
        /*00f0*/ 	.word	0x00000008
.L_1941:


//--------------------- .nv.info._ZN2at6native27unrolled_elementwise_kernelINS0_13AUnaryFunctorIdddZZZNS0_17hypot_kernel_cudaERNS_18TensorIteratorBaseEENKUlvE_clEvENKUlvE_clEvEUlddE_EESt5arrayIPcLm2EELi4E23TrivialOffsetCalculatorILi1EjESD_NS0_6memory12LoadWithCastILi1EEENSE_13StoreWithCastILi1EEEEEviT_T0_T2_T3_T4_T5_ --------------------------
	.section	.nv.info._ZN2at6native27unrolled_elementwise_kernelINS0_13AUnaryFunctorIdddZZZNS0_17hypot_kernel_cudaERNS_18TensorIteratorBaseEENKUlvE_clEvENKUlvE_clEvEUlddE_EESt5arrayIPcLm2EELi4E23TrivialOffsetCalculatorILi1EjESD_NS0_6memory12LoadWithCastILi1EEENSE_13StoreWithCastILi1EEEEEviT_T0_T2_T3_T4_T5_,"",@"SHT_CUDA_INFO"
	.sectionflags	@""
	.align	4


	//----- nvinfo : EIATTR_CUDA_API_VERSION
	.align		4
        /*0000*/ 	.byte	0x04, 0x37
        /*0002*/ 	.short	(.L_1943 - .L_1942)
.L_1942:
        /*0004*/ 	.word	0x00000082


	//----- nvinfo : EIATTR_KPARAM_INFO
	.align		4
.L_1943:
        /*0008*/ 	.byte	0x04, 0x17
        /*000a*/ 	.short	(.L_1945 - .L_1944)
.L_1944:
        /*000c*/ 	.word	0x00000000
        /*0010*/ 	.short	0x0006
        /*0012*/ 	.short	0x0034
        /*0014*/ 	.byte	0x00, 0xf0, 0x21, 0x00


	//----- nvinfo : EIATTR_KPARAM_INFO
	.align		4
.L_1945:
        /*0018*/ 	.byte	0x04, 0x17
        /*001a*/ 	.short	(.L_1947 - .L_1946)
.L_1946:
        /*001c*/ 	.word	0x00000000
        /*0020*/ 	.short	0x0005
        /*0022*/ 	.short	0x002c
        /*0024*/ 	.byte	0x00, 0xf0, 0x21, 0x00


	//----- nvinfo : EIATTR_KPARAM_INFO
	.align		4
.L_1947:
        /*0028*/ 	.byte	0x04, 0x17
        /*002a*/ 	.short	(.L_1949 - .L_1948)
.L_1948:
        /*002c*/ 	.word	0x00000000
        /*0030*/ 	.short	0x0004
        /*0032*/ 	.short	0x0029
        /*0034*/ 	.byte	0x00, 0xf0, 0x05, 0x00


	//----- nvinfo : EIATTR_KPARAM_INFO
	.align		4
.L_1949:
        /*0038*/ 	.byte	0x04, 0x17
        /*003a*/ 	.short	(.L_1951 - .L_1950)
.L_1950:
        /*003c*/ 	.word	0x00000000
        /*0040*/ 	.short	0x0003
        /*0042*/ 	.short	0x0028
        /*0044*/ 	.byte	0x00, 0xf0, 0x05, 0x00


	//----- nvinfo : EIATTR_KPARAM_INFO
	.align		4
.L_1951:
        /*0048*/ 	.byte	0x04, 0x17
        /*004a*/ 	.short	(.L_1953 - .L_1952)
.L_1952:
        /*004c*/ 	.word	0x00000000
        /*0050*/ 	.short	0x0002
        /*0052*/ 	.short	0x0018
        /*0054*/ 	.byte	0x00, 0xf0, 0x41, 0x00


	//----- nvinfo : EIATTR_KPARAM_INFO
	.align		4
.L_1953:
        /*0058*/ 	.byte	0x04, 0x17
        /*005a*/ 	.short	(.L_1955 - .L_1954)
.L_1954:
        /*005c*/ 	.word	0x00000000
        /*0060*/ 	.short	0x0001
        /*0062*/ 	.short	0x0008
        /*0064*/ 	.byte	0x00, 0xf0, 0x41, 0x00


	//----- nvinfo : EIATTR_KPARAM_INFO
	.align		4
.L_1955:
        /*0068*/ 	.byte	0x04, 0x17
        /*006a*/ 	.short	(.L_1957 - .L_1956)
.L_1956:
        /*006c*/ 	.word	0x00000000
        /*0070*/ 	.short	0x0000
        /*0072*/ 	.short	0x0000
        /*0074*/ 	.byte	0x00, 0xf0, 0x11, 0x00


	//----- nvinfo : EIATTR_SPARSE_MMA_MASK
	.align		4
.L_1957:
        /*0078*/ 	.byte	0x03, 0x50
        /*007a*/ 	.short	0x0000


	//----- nvinfo : EIATTR_MAXREG_COUNT
	.align		4
        /*007c*/ 	.byte	0x03, 0x1b
        /*007e*/ 	.short	0x00ff


	//----- nvinfo : EIATTR_EXTERNS
	.align		4
        /*0080*/ 	.byte	0x04, 0x0f
        /*0082*/ 	.short	(.L_1959 - .L_1958)


	//   ....[0]....
	.align		4
.L_1958:
        /*0084*/ 	.word	index@(__assertfail)


	//----- nvinfo : EIATTR_MERCURY_ISA_VERSION
	.align		4
.L_1959:
        /*0088*/ 	.byte	0x03, 0x5f
        /*008a*/ 	.short	0x0101


	//----- nvinfo : EIATTR_VRC_CTA_INIT_COUNT
	.align		4
        /*008c*/ 	.byte	0x02, 0x4a
	.zero		1
	.zero		1


	//----- nvinfo : EIATTR_SYSCALL_OFFSETS
	.align		4
        /*0090*/ 	.byte	0x04, 0x46
        /*0092*/ 	.short	(.L_1961 - .L_1960)


	//   ....[0]....
.L_1960:
        /*0094*/ 	.word	0x00000e80


	//   ....[1]....
        /*0098*/ 	.word	0x00001ec0


	//   ....[2]....
        /*009c*/ 	.word	0x00002e40


	//   ....[3]....
        /*00a0*/ 	.word	0x00003d80


	//   ....[4]....
        /*00a4*/ 	.word	0x00005ad0


	//   ....[5]....
        /*00a8*/ 	.word	0x00006ab0


	//   ....[6]....
        /*00ac*/ 	.word	0x00007bf0


	//   ....[7]....
        /*00b0*/ 	.word	0x00008d30


	//----- nvinfo : EIATTR_EXIT_INSTR_OFFSETS
	.align		4
.L_1961:
        /*00b4*/ 	.byte	0x04, 0x1c
        /*00b6*/ 	.short	(.L_1963 - .L_1962)


	//   ....[0]....
.L_1962:
        /*00b8*/ 	.word	0x00007f80


	//   ....[1]....
        /*00bc*/ 	.word	0x000080c0


	//   ....[2]....
        /*00c0*/ 	.word	0x00008100


	//   ....[3]....
        /*00c4*/ 	.word	0x00008190


	//   ....[4]....
        /*00c8*/ 	.word	0x000081c0


	//   ....[5]....
        /*00cc*/ 	.word	0x000081f0


	//   ....[6]....
        /*00d0*/ 	.word	0x000082c0


	//   ....[7]....
        /*00d4*/ 	.word	0x00008340


	//   ....[8]....
        /*00d8*/ 	.word	0x00008420


	//   ....[9]....
        /*00dc*/ 	.word	0x000084b0


	//   ....[10]....
        /*00e0*/ 	.word	0x000084d0


	//   ....[11]....
        /*00e4*/ 	.word	0x000085a0


	//   ....[12]....
        /*00e8*/ 	.word	0x00008750


	//   ....[13]....
        /*00ec*/ 	.word	0x00008900


	//   ....[14]....
        /*00f0*/ 	.word	0x00008aa0


	//   ....[15]....
        /*00f4*/ 	.word	0x00008ad0


	//   ....[16]....
        /*00f8*/ 	.word	0x00008b00


	//   ....[17]....
        /*00fc*/ 	.word	0x00008ba0


	//   ....[18]....
        /*0100*/ 	.word	0x00008bd0


	//   ....[19]....
        /*0104*/ 	.word	0x00008d40


	//   ....[20]....
        /*0108*/ 	.word	0x00008e90


	//   ....[21]....
        /*010c*/ 	.word	0x00009010


	//   ....[22]....
        /*0110*/ 	.word	0x00009090


	//----- nvinfo : EIATTR_MAX_THREADS
	.align		4
.L_1963:
        /*0114*/ 	.byte	0x04, 0x05
        /*0116*/ 	.short	(.L_1965 - .L_1964)
.L_1964:
        /*0118*/ 	.word	0x00000080
        /*011c*/ 	.word	0x00000001
        /*0120*/ 	.word	0x00000001


	//----- nvinfo : EIATTR_CRS_STACK_SIZE
	.align		4
.L_1965:
        /*0124*/ 	.byte	0x04, 0x1e
        /*0126*/ 	.short	(.L_1967 - .L_1966)
.L_1966:
        /*0128*/ 	.word	0x00000000


	//----- nvinfo : EIATTR_CBANK_PARAM_SIZE
	.align		4
.L_1967:
        /*012c*/ 	.byte	0x03, 0x19
        /*012e*/ 	.short	0x003c


	//----- nvinfo : EIATTR_PARAM_CBANK
	.align		4
        /*0130*/ 	.byte	0x04, 0x0a
        /*0132*/ 	.short	(.L_1969 - .L_1968)
	.align		4
.L_1968:
        /*0134*/ 	.word	index@(.nv.constant0._ZN2at6native27unrolled_elementwise_kernelINS0_13AUnaryFunctorIdddZZZNS0_17hypot_kernel_cudaERNS_18TensorIteratorBaseEENKUlvE_clEvENKUlvE_clEvEUlddE_EESt5arrayIPcLm2EELi4E23TrivialOffsetCalculatorILi1EjESD_NS0_6memory12LoadWithCastILi1EEENSE_13StoreWithCastILi1EEEEEviT_T0_T2_T3_T4_T5_)
        /*0138*/ 	.short	0x0380
        /*013a*/ 	.short	0x003c


	//----- nvinfo : EIATTR_SW_WAR
	.align		4
.L_1969:
        /*013c*/ 	.byte	0x04, 0x36
        /*013e*/ 	.short	(.L_1971 - .L_1970)
.L_1970:
        /*0140*/ 	.word	0x00000008
.L_1971:


//--------------------- .nv.info._ZN2at6native18elementwise_kernelILi128ELi2EZNS0_22gpu_kernel_impl_nocastINS0_13AUnaryFunctorIdddZZZNS0_17hypot_kernel_cudaERNS_18TensorIteratorBaseEENKUlvE_clEvENKUlvE_clEvEUlddE_EEEEvS5_RKT_EUliE_EEviT1_ --------------------------
	.section	.nv.info._ZN2at6native18elementwise_kernelILi128ELi2EZNS0_22gpu_kernel_impl_nocastINS0_13AUnaryFunctorIdddZZZNS0_17hypot_kernel_cudaERNS_18TensorIteratorBaseEENKUlvE_clEvENKUlvE_clEvEUlddE_EEEEvS5_RKT_EUliE_EEviT1_,"",@"SHT_CUDA_INFO"
	.sectionflags	@""
	.align	4


	//----- nvinfo : EIATTR_CUDA_API_VERSION
	.align		4
        /*0000*/ 	.byte	0x04, 0x37
        /*0002*/ 	.short	(.L_1973 - .L_1972)
.L_1972:
        /*0004*/ 	.word	0x00000082


	//----- nvinfo : EIATTR_KPARAM_INFO
	.align		4
.L_1973:
        /*0008*/ 	.byte	0x04, 0x17
        /*000a*/ 	.short	(.L_1975 - .L_1974)
.L_1974:
        /*000c*/ 	.word	0x00000000
        /*0010*/ 	.short	0x0001
        /*0012*/ 	.short	0x0008
        /*0014*/ 	.byte	0x00, 0xf0, 0x81, 0x08


	//----- nvinfo : EIATTR_KPARAM_INFO
	.align		4
.L_1975:
        /*0018*/ 	.byte	0x04, 0x17
        /*001a*/ 	.short	(.L_1977 - .L_1976)
.L_1976:
        /*001c*/ 	.word	0x00000000
        /*0020*/ 	.short	0x0000
        /*0022*/ 	.short	0x0000
        /*0024*/ 	.byte	0x00, 0xf0, 0x11, 0x00


	//----- nvinfo : EIATTR_SPARSE_MMA_MASK
	.align		4
.L_1977:
        /*0028*/ 	.byte	0x03, 0x50
        /*002a*/ 	.short	0x0000


	//----- nvinfo : EIATTR_MAXREG_COUNT
	.align		4
        /*002c*/ 	.byte	0x03, 0x1b
        /*002e*/ 	.short	0x0080


	//----- nvinfo : EIATTR_MERCURY_ISA_VERSION
	.align		4
        /*0030*/ 	.byte	0x03, 0x5f
        /*0032*/ 	.short	0x0101


	//----- nvinfo : EIATTR_VRC_CTA_INIT_COUNT
	.align		4
        /*0034*/ 	.byte	0x02, 0x4a
	.zero		1
	.zero		1


	//----- nvinfo : EIATTR_EXIT_INSTR_OFFSETS
	.align		4
        /*0038*/ 	.byte	0x04, 0x1c
        /*003a*/ 	.short	(.L_1979 - .L_1978)


	//   ....[0]....
.L_1978:
        /*003c*/ 	.word	0x00000410


	//   ....[1]....
        /*0040*/ 	.word	0x00000710


	//   ....[2]....
        /*0044*/ 	.word	0x00001d80


	//   ....[3]....
        /*0048*/ 	.word	0x00003350


	//----- nvinfo : EIATTR_MAX_THREADS
	.align		4
.L_1979:
        /*004c*/ 	.byte	0x04, 0x05
        /*004e*/ 	.short	(.L_1981 - .L_1980)
.L_1980:
        /*0050*/ 	.word	0x00000080
        /*0054*/ 	.word	0x00000001
        /*0058*/ 	.word	0x00000001


	//----- nvinfo : EIATTR_CRS_STACK_SIZE
	.align		4
.L_1981:
        /*005c*/ 	.byte	0x04, 0x1e
        /*005e*/ 	.short	(.L_1983 - .L_1982)
.L_1982:
        /*0060*/ 	.word	0x00000000


	//----- nvinfo : EIATTR_CBANK_PARAM_SIZE
	.align		4
.L_1983:
        /*0064*/ 	.byte	0x03, 0x19
        /*0066*/ 	.short	0x0228


	//----- nvinfo : EIATTR_PARAM_CBANK
	.align		4
        /*0068*/ 	.byte	0x04, 0x0a
        /*006a*/ 	.short	(.L_1985 - .L_1984)
	.align		4
.L_1984:
        /*006c*/ 	.word	index@(.nv.constant0._ZN2at6native18elementwise_kernelILi128ELi2EZNS0_22gpu_kernel_impl_nocastINS0_13AUnaryFunctorIdddZZZNS0_17hypot_kernel_cudaERNS_18TensorIteratorBaseEENKUlvE_clEvENKUlvE_clEvEUlddE_EEEEvS5_RKT_EUliE_EEviT1_)
        /*0070*/ 	.short	0x0380
        /*0072*/ 	.short	0x0228


	//----- nvinfo : EIATTR_SW_WAR
	.align		4
.L_1985:
        /*0074*/ 	.byte	0x04, 0x36
        /*0076*/ 	.short	(.L_1987 - .L_1986)
.L_1986:
        /*0078*/ 	.word	0x00000008
.L_1987:


//--------------------- .nv.info._ZN2at6native27unrolled_elementwise_kernelINS0_13AUnaryFunctorIdddZZZNS0_17hypot_kernel_cudaERNS_18TensorIteratorBaseEENKUlvE_clEvENKUlvE_clEvEUlddE_EESt5arrayIPcLm2EELi4E23TrivialOffsetCalculatorILi1EjESD_NS0_6memory15LoadWithoutCastENSE_16StoreWithoutCastEEEviT_T0_T2_T3_T4_T5_ --------------------------
	.section	.nv.info._ZN2at6native27unrolled_elementwise_kernelINS0_13AUnaryFunctorIdddZZZNS0_17hypot_kernel_cudaERNS_18TensorIteratorBaseEENKUlvE_clEvENKUlvE_clEvEUlddE_EESt5arrayIPcLm2EELi4E23TrivialOffsetCalculatorILi1EjESD_NS0_6memory15LoadWithoutCastENSE_16StoreWithoutCastEEEviT_T0_T2_T3_T4_T5_,"",@"SHT_CUDA_INFO"
	.sectionflags	@""
	.align	4


	//----- nvinfo : EIATTR_CUDA_API_VERSION
	.align		4
        /*0000*/ 	.byte	0x04, 0x37
        /*0002*/ 	.short	(.L_1989 - .L_1988)
.L_1988:
        /*0004*/ 	.word	0x00000082


	//----- nvinfo : EIATTR_KPARAM_INFO
	.align		4
.L_1989:
        /*0008*/ 	.byte	0x04, 0x17
        /*000a*/ 	.short	(.L_1991 - .L_1990)
.L_1990:
        /*000c*/ 	.word	0x00000000
        /*0010*/ 	.short	0x0006
        /*0012*/ 	.short	0x002b
        /*0014*/ 	.byte	0x00, 0xf0, 0x05, 0x00


	//----- nvinfo : EIATTR_KPARAM_INFO
	.align		4
.L_1991:
        /*0018*/ 	.byte	0x04, 0x17
        /*001a*/ 	.short	(.L_1993 - .L_1992)
.L_1992:
        /*001c*/ 	.word	0x00000000
        /*0020*/ 	.short	0x0005
        /*0022*/ 	.short	0x002a
        /*0024*/ 	.byte	0x00, 0xf0, 0x05, 0x00


	//----- nvinfo : EIATTR_KPARAM_INFO
	.align		4
.L_1993:
        /*0028*/ 	.byte	0x04, 0x17
        /*002a*/ 	.short	(.L_1995 - .L_1994)
.L_1994:
        /*002c*/ 	.word	0x00000000
        /*0030*/ 	.short	0x0004
        /*0032*/ 	.short	0x0029
        /*0034*/ 	.byte	0x00, 0xf0, 0x05, 0x00


	//----- nvinfo : EIATTR_KPARAM_INFO
	.align		4
.L_1995:
        /*0038*/ 	.byte	0x04, 0x17
        /*003a*/ 	.short	(.L_1997 - .L_1996)
.L_1996:
        /*003c*/ 	.word	0x00000000
        /*0040*/ 	.short	0x0003
        /*0042*/ 	.short	0x0028
        /*0044*/ 	.byte	0x00, 0xf0, 0x05, 0x00


	//----- nvinfo : EIATTR_KPARAM_INFO
	.align		4
.L_1997:
        /*0048*/ 	.byte	0x04, 0x17
        /*004a*/ 	.short	(.L_1999 - .L_1998)
.L_1998:
        /*004c*/ 	.word	0x00000000
        /*0050*/ 	.short	0x0002
        /*0052*/ 	.short	0x0018
        /*0054*/ 	.byte	0x00, 0xf0, 0x41, 0x00


	//----- nvinfo : EIATTR_KPARAM_INFO
	.align		4
.L_1999:
        /*0058*/ 	.byte	0x04, 0x17
        /*005a*/ 	.short	(.L_2001 - .L_2000)
.L_2000:
        /*005c*/ 	.word	0x00000000
        /*0060*/ 	.short	0x0001
        /*0062*/ 	.short	0x0008
        /*0064*/ 	.byte	0x00, 0xf0, 0x41, 0x00


	//----- nvinfo : EIATTR_KPARAM_INFO
	.align		4
.L_2001:
        /*0068*/ 	.byte	0x04, 0x17
        /*006a*/ 	.short	(.L_2003 - .L_2002)
.L_2002:
        /*006c*/ 	.word	0x00000000
        /*0070*/ 	.short	0x0000
        /*0072*/ 	.short	0x0000
        /*0074*/ 	.byte	0x00, 0xf0, 0x11, 0x00


	//----- nvinfo : EIATTR_SPARSE_MMA_MASK
	.align		4
.L_2003:
        /*0078*/ 	.byte	0x03, 0x50
        /*007a*/ 	.short	0x0000


	//----- nvinfo : EIATTR_MAXREG_COUNT
	.align		4
        /*007c*/ 	.byte	0x03, 0x1b
        /*007e*/ 	.short	0x00ff


	//----- nvinfo : EIATTR_MERCURY_ISA_VERSION
	.align		4
        /*0080*/ 	.byte	0x03, 0x5f
        /*0082*/ 	.short	0x0101


	//----- nvinfo : EIATTR_VRC_CTA_INIT_COUNT
	.align		4
        /*0084*/ 	.byte	0x02, 0x4a
	.zero		1
	.zero		1


	//----- nvinfo : EIATTR_EXIT_INSTR_OFFSETS
	.align		4
        /*0088*/ 	.byte	0x04, 0x1c
        /*008a*/ 	.short	(.L_2005 - .L_2004)


	//   ....[0]....
.L_2004:
        /*008c*/ 	.word	0x00000f60


	//   ....[1]....
        /*0090*/ 	.word	0x00000fb0


	//----- nvinfo : EIATTR_MAX_THREADS
	.align		4
.L_2005:
        /*0094*/ 	.byte	0x04, 0x05
        /*0096*/ 	.short	(.L_2007 - .L_2006)
.L_2006:
        /*0098*/ 	.word	0x00000080
        /*009c*/ 	.word	0x00000001
        /*00a0*/ 	.word	0x00000001


	//----- nvinfo : EIATTR_CRS_STACK_SIZE
	.align		4
.L_2007:
        /*00a4*/ 	.byte	0x04, 0x1e
        /*00a6*/ 	.short	(.L_2009 - .L_2008)
.L_2008:
        /*00a8*/ 	.word	0x00000000


	//----- nvinfo : EIATTR_CBANK_PARAM_SIZE
	.align		4
.L_2009:
        /*00ac*/ 	.byte	0x03, 0x19
        /*00ae*/ 	.short	0x002c


	//----- nvinfo : EIATTR_PARAM_CBANK
	.align		4
        /*00b0*/ 	.byte	0x04, 0x0a
        /*00b2*/ 	.short	(.L_2011 - .L_2010)
	.align		4
.L_2010:
        /*00b4*/ 	.word	index@(.nv.constant0._ZN2at6native27unrolled_elementwise_kernelINS0_13AUnaryFunctorIdddZZZNS0_17hypot_kernel_cudaERNS_18TensorIteratorBaseEENKUlvE_clEvENKUlvE_clEvEUlddE_EESt5arrayIPcLm2EELi4E23TrivialOffsetCalculatorILi1EjESD_NS0_6memory15LoadWithoutCastENSE_16StoreWithoutCastEEEviT_T0_T2_T3_T4_T5_)
        /*00b8*/ 	.short	0x0380
        /*00ba*/ 	.short	0x002c


	//----- nvinfo : EIATTR_SW_WAR
	.align		4
.L_2011:
        /*00bc*/ 	.byte	0x04, 0x36
        /*00be*/ 	.short	(.L_2013 - .L_2012)
.L_2012:
        /*00c0*/ 	.word	0x00000008
.L_2013:


//--------------------- .nv.info._ZN2at6native29vectorized_elementwise_kernelILi2ENS0_13AUnaryFunctorIdddZZZNS0_17hypot_kernel_cudaERNS_18TensorIteratorBaseEENKUlvE_clEvENKUlvE_clEvEUlddE_EESt5arrayIPcLm2EEEEviT0_T1_ --------------------------
	.section	.nv.info._ZN2at6native29vectorized_elementwise_kernelILi2ENS0_13AUnaryFunctorIdddZZZNS0_17hypot_kernel_cudaERNS_18TensorIteratorBaseEENKUlvE_clEvENKUlvE_clEvEUlddE_EESt5arrayIPcLm2EEEEviT0_T1_,"",@"SHT_CUDA_INFO"
	.sectionflags	@""
	.align	4


	//----- nvinfo : EIATTR_CUDA_API_VERSION
	.align		4
        /*0000*/ 	.byte	0x04, 0x37
        /*0002*/ 	.short	(.L_2015 - .L_2014)
.L_2014:
        /*0004*/ 	.word	0x00000082


	//----- nvinfo : EIATTR_KPARAM_INFO
	.align		4
.L_2015:
        /*0008*/ 	.byte	0x04, 0x17
        /*000a*/ 	.short	(.L_2017 - .L_2016)
.L_2016:
        /*000c*/ 	.word	0x00000000
        /*0010*/ 	.short	0x0002
        /*0012*/ 	.short	0x0018
        /*0014*/ 	.byte	0x00, 0xf0, 0x41, 0x00


	//----- nvinfo : EIATTR_KPARAM_INFO
	.align		4
.L_2017:
        /*0018*/ 	.byte	0x04, 0x17
        /*001a*/ 	.short	(.L_2019 - .L_2018)
.L_2018:
        /*001c*/ 	.word	0x00000000
        /*0020*/ 	.short	0x0001
        /*0022*/ 	.short	0x0008
        /*0024*/ 	.byte	0x00, 0xf0, 0x41, 0x00


	//----- nvinfo : EIATTR_KPARAM_INFO
	.align		4
.L_2019:
        /*0028*/ 	.byte	0x04, 0x17
        /*002a*/ 	.short	(.L_2021 - .L_2020)
.L_2020:
        /*002c*/ 	.word	0x00000000
        /*0030*/ 	.short	0x0000
        /*0032*/ 	.short	0x0000
        /*0034*/ 	.byte	0x00, 0xf0, 0x11, 0x00


	//----- nvinfo : EIATTR_SPARSE_MMA_MASK
	.align		4
.L_2021:
        /*0038*/ 	.byte	0x03, 0x50
        /*003a*/ 	.short	0x0000


	//----- nvinfo : EIATTR_MAXREG_COUNT
	.align		4
        /*003c*/ 	.byte	0x03, 0x1b
        /*003e*/ 	.short	0x00ff


	//----- nvinfo : EIATTR_MERCURY_ISA_VERSION
	.align		4
        /*0040*/ 	.byte	0x03, 0x5f
        /*0042*/ 	.short	0x0101


	//----- nvinfo : EIATTR_VRC_CTA_INIT_COUNT
	.align		4
        /*0044*/ 	.byte	0x02, 0x4a
	.zero		1
	.zero		1


	//----- nvinfo : EIATTR_EXIT_INSTR_OFFSETS
	.align		4
        /*0048*/ 	.byte	0x04, 0x1c
        /*004a*/ 	.short	(.L_2023 - .L_2022)


	//   ....[0]....
.L_2022:
        /*004c*/ 	.word	0x00001f60


	//   ....[1]....
        /*0050*/ 	.word	0x00001fb0


	//   ....[2]....
        /*0054*/ 	.word	0x000035f0


	//----- nvinfo : EIATTR_MAX_THREADS
	.align		4
.L_2023:
        /*0058*/ 	.byte	0x04, 0x05
        /*005a*/ 	.short	(.L_2025 - .L_2024)
.L_2024:
        /*005c*/ 	.word	0x00000080
        /*0060*/ 	.word	0x00000001
        /*0064*/ 	.word	0x00000001


	//----- nvinfo : EIATTR_CRS_STACK_SIZE
	.align		4
.L_2025:
        /*0068*/ 	.byte	0x04, 0x1e
        /*006a*/ 	.short	(.L_2027 - .L_2026)
.L_2026:
        /*006c*/ 	.word	0x00000000


	//----- nvinfo : EIATTR_CBANK_PARAM_SIZE
	.align		4
.L_2027:
        /*0070*/ 	.byte	0x03, 0x19
        /*0072*/ 	.short	0x0028


	//----- nvinfo : EIATTR_PARAM_CBANK
	.align		4
        /*0074*/ 	.byte	0x04, 0x0a
        /*0076*/ 	.short	(.L_2029 - .L_2028)
	.align		4
.L_2028:
        /*0078*/ 	.word	index@(.nv.constant0._ZN2at6native29vectorized_elementwise_kernelILi2ENS0_13AUnaryFunctorIdddZZZNS0_17hypot_kernel_cudaERNS_18TensorIteratorBaseEENKUlvE_clEvENKUlvE_clEvEUlddE_EESt5arrayIPcLm2EEEEviT0_T1_)
        /*007c*/ 	.short	0x0380
        /*007e*/ 	.short	0x0028


	//----- nvinfo : EIATTR_SW_WAR
	.align		4
.L_2029:
        /*0080*/ 	.byte	0x04, 0x36
        /*0082*/ 	.short	(.L_2031 - .L_2030)
.L_2030:
        /*0084*/ 	.word	0x00000008
.L_2031:


//--------------------- .nv.info._ZN2at6native29vectorized_elementwise_kernelILi4ENS0_13AUnaryFunctorIdddZZZNS0_17hypot_kernel_cudaERNS_18TensorIteratorBaseEENKUlvE_clEvENKUlvE_clEvEUlddE_EESt5arrayIPcLm2EEEEviT0_T1_ --------------------------
	.section	.nv.info._ZN2at6native29vectorized_elementwise_kernelILi4ENS0_13AUnaryFunctorIdddZZZNS0_17hypot_kernel_cudaERNS_18TensorIteratorBaseEENKUlvE_clEvENKUlvE_clEvEUlddE_EESt5arrayIPcLm2EEEEviT0_T1_,"",@"SHT_CUDA_INFO"
	.sectionflags	@""
	.align	4


	//----- nvinfo : EIATTR_CUDA_API_VERSION
	.align		4
        /*0000*/ 	.byte	0x04, 0x37
        /*0002*/ 	.short	(.L_2033 - .L_2032)
.L_2032:
        /*0004*/ 	.word	0x00000082


	//----- nvinfo : EIATTR_KPARAM_INFO
	.align		4
.L_2033:
        /*0008*/ 	.byte	0x04, 0x17
        /*000a*/ 	.short	(.L_2035 - .L_2034)
.L_2034:
        /*000c*/ 	.word	0x00000000
        /*0010*/ 	.short	0x0002
        /*0012*/ 	.short	0x0018
        /*0014*/ 	.byte	0x00, 0xf0, 0x41, 0x00


	//----- nvinfo : EIATTR_KPARAM_INFO
	.align		4
.L_2035:
        /*0018*/ 	.byte	0x04, 0x17
        /*001a*/ 	.short	(.L_2037 - .L_2036)
.L_2036:
        /*001c*/ 	.word	0x00000000
        /*0020*/ 	.short	0x0001
        /*0022*/ 	.short	0x0008
        /*0024*/ 	.byte	0x00, 0xf0, 0x41, 0x00


	//----- nvinfo : EIATTR_KPARAM_INFO
	.align		4
.L_2037:
        /*0028*/ 	.byte	0x04, 0x17
        /*002a*/ 	.short	(.L_2039 - .L_2038)
.L_2038:
        /*002c*/ 	.word	0x00000000
        /*0030*/ 	.short	0x0000
        /*0032*/ 	.short	0x0000
        /*0034*/ 	.byte	0x00, 0xf0, 0x11, 0x00


	//----- nvinfo : EIATTR_SPARSE_MMA_MASK
	.align		4
.L_2039:
        /*0038*/ 	.byte	0x03, 0x50
        /*003a*/ 	.short	0x0000


	//----- nvinfo : EIATTR_MAXREG_COUNT
	.align		4
        /*003c*/ 	.byte	0x03, 0x1b
        /*003e*/ 	.short	0x00ff


	//----- nvinfo : EIATTR_MERCURY_ISA_VERSION
	.align		4
        /*0040*/ 	.byte	0x03, 0x5f
        /*0042*/ 	.short	0x0101


	//----- nvinfo : EIATTR_VRC_CTA_INIT_COUNT
	.align		4
        /*0044*/ 	.byte	0x02, 0x4a
	.zero		1
	.zero		1


	//----- nvinfo : EIATTR_EXIT_INSTR_OFFSETS
	.align		4
        /*0048*/ 	.byte	0x04, 0x1c
        /*004a*/ 	.short	(.L_2041 - .L_2040)


	//   ....[0]....
.L_2040:
        /*004c*/ 	.word	0x00001f60


	//   ....[1]....
        /*0050*/ 	.word	0x00001fb0


	//   ....[2]....
        /*0054*/ 	.word	0x000035d0


	//----- nvinfo : EIATTR_MAX_THREADS
	.align		4
.L_2041:
        /*0058*/ 	.byte	0x04, 0x05
        /*005a*/ 	.short	(.L_2043 - .L_2042)
.L_2042:
        /*005c*/ 	.word	0x00000080
        /*0060*/ 	.word	0x00000001
        /*0064*/ 	.word	0x00000001


	//----- nvinfo : EIATTR_CRS_STACK_SIZE
	.align		4
.L_2043:
        /*0068*/ 	.byte	0x04, 0x1e
        /*006a*/ 	.short	(.L_2045 - .L_2044)
.L_2044:
        /*006c*/ 	.word	0x00000000


	//----- nvinfo : EIATTR_CBANK_PARAM_SIZE
	.align		4
.L_2045:
        /*0070*/ 	.byte	0x03, 0x19
        /*0072*/ 	.short	0x0028


	//----- nvinfo : EIATTR_PARAM_CBANK
	.align		4
        /*0074*/ 	.byte	0x04, 0x0a
        /*0076*/ 	.short	(.L_2047 - .L_2046)
	.align		4
.L_2046:
        /*0078*/ 	.word	index@(.nv.constant0._ZN2at6native29vectorized_elementwise_kernelILi4ENS0_13AUnaryFunctorIdddZZZNS0_17hypot_kernel_cudaERNS_18TensorIteratorBaseEENKUlvE_clEvENKUlvE_clEvEUlddE_EESt5arrayIPcLm2EEEEviT0_T1_)
        /*007c*/ 	.short	0x0380
        /*007e*/ 	.short	0x0028


	//----- nvinfo : EIATTR_SW_WAR
	.align		4
.L_2047:
        /*0080*/ 	.byte	0x04, 0x36
        /*0082*/ 	.short	(.L_2049 - .L_2048)
.L_2048:
        /*0084*/ 	.word	0x00000008
.L_2049:


//--------------------- .nv.info._ZN2at6native29vectorized_elementwise_kernelILi8ENS0_13AUnaryFunctorIdddZZZNS0_17hypot_kernel_cudaERNS_18TensorIteratorBaseEENKUlvE_clEvENKUlvE_clEvEUlddE_EESt5arrayIPcLm2EEEEviT0_T1_ --------------------------
	.section	.nv.info._ZN2at6native29vectorized_elementwise_kernelILi8ENS0_13AUnaryFunctorIdddZZZNS0_17hypot_kernel_cudaERNS_18TensorIteratorBaseEENKUlvE_clEvENKUlvE_clEvEUlddE_EESt5arrayIPcLm2EEEEviT0_T1_,"",@"SHT_CUDA_INFO"
	.sectionflags	@""
	.align	4


	//----- nvinfo : EIATTR_CUDA_API_VERSION
	.align		4
        /*0000*/ 	.byte	0x04, 0x37
        /*0002*/ 	.short	(.L_2051 - .L_2050)
.L_2050:
        /*0004*/ 	.word	0x00000082


	//----- nvinfo : EIATTR_KPARAM_INFO
	.align		4
.L_2051:
        /*0008*/ 	.byte	0x04, 0x17
        /*000a*/ 	.short	(.L_2053 - .L_2052)
.L_2052:
        /*000c*/ 	.word	0x00000000
        /*0010*/ 	.short	0x0002
        /*0012*/ 	.short	0x0018
        /*0014*/ 	.byte	0x00, 0xf0, 0x41, 0x00


	//----- nvinfo : EIATTR_KPARAM_INFO
	.align		4
.L_2053:
        /*0018*/ 	.byte	0x04, 0x17
        /*001a*/ 	.short	(.L_2055 - .L_2054)
.L_2054:
        /*001c*/ 	.word	0x00000000
        /*0020*/ 	.short	0x0001
        /*0022*/ 	.short	0x0008
        /*0024*/ 	.byte	0x00, 0xf0, 0x41, 0x00


	//----- nvinfo : EIATTR_KPARAM_INFO
	.align		4
.L_2055:
        /*0028*/ 	.byte	0x04, 0x17
        /*002a*/ 	.short	(.L_2057 - .L_2056)
.L_2056:
        /*002c*/ 	.word	0x00000000
        /*0030*/ 	.short	0x0000
        /*0032*/ 	.short	0x0000
        /*0034*/ 	.byte	0x00, 0xf0, 0x11, 0x00


	//----- nvinfo : EIATTR_SPARSE_MMA_MASK
	.align		4
.L_2057:
        /*0038*/ 	.byte	0x03, 0x50
        /*003a*/ 	.short	0x0000


	//----- nvinfo : EIATTR_MAXREG_COUNT
	.align		4
        /*003c*/ 	.byte	0x03, 0x1b
        /*003e*/ 	.short	0x00ff


	//----- nvinfo : EIATTR_MERCURY_ISA_VERSION
	.align		4
        /*0040*/ 	.byte	0x03, 0x5f
        /*0042*/ 	.short	0x0101


	//----- nvinfo : EIATTR_VRC_CTA_INIT_COUNT
	.align		4
        /*0044*/ 	.byte	0x02, 0x4a
	.zero		1
	.zero		1


	//----- nvinfo : EIATTR_EXIT_INSTR_OFFSETS
	.align		4
        /*0048*/ 	.byte	0x04, 0x1c
        /*004a*/ 	.short	(.L_2059 - .L_2058)


	//   ....[0]....
.L_2058:
        /*004c*/ 	.word	0x00001f60


	//   ....[1]....
        /*0050*/ 	.word	0x00001fb0


	//   ....[2]....
        /*0054*/ 	.word	0x000035d0


	//----- nvinfo : EIATTR_MAX_THREADS
	.align		4
.L_2059:
        /*0058*/ 	.byte	0x04, 0x05
        /*005a*/ 	.short	(.L_2061 - .L_2060)
.L_2060:
        /*005c*/ 	.word	0x00000080
        /*0060*/ 	.word	0x00000001
        /*0064*/ 	.word	0x00000001


	//----- nvinfo : EIATTR_CRS_STACK_SIZE
	.align		4
.L_2061:
        /*0068*/ 	.byte	0x04, 0x1e
        /*006a*/ 	.short	(.L_2063 - .L_2062)
.L_2062:
        /*006c*/ 	.word	0x00000000


	//----- nvinfo : EIATTR_CBANK_PARAM_SIZE
	.align		4
.L_2063:
        /*0070*/ 	.byte	0x03, 0x19
        /*0072*/ 	.short	0x0028


	//----- nvinfo : EIATTR_PARAM_CBANK
	.align		4
        /*0074*/ 	.byte	0x04, 0x0a
        /*0076*/ 	.short	(.L_2065 - .L_2064)
	.align		4
.L_2064:
        /*0078*/ 	.word	index@(.nv.constant0._ZN2at6native29vectorized_elementwise_kernelILi8ENS0_13AUnaryFunctorIdddZZZNS0_17hypot_kernel_cudaERNS_18TensorIteratorBaseEENKUlvE_clEvENKUlvE_clEvEUlddE_EESt5arrayIPcLm2EEEEviT0_T1_)
        /*007c*/ 	.short	0x0380
        /*007e*/ 	.short	0x0028


	//----- nvinfo : EIATTR_SW_WAR
	.align		4
.L_2065:
        /*0080*/ 	.byte	0x04, 0x36
        /*0082*/ 	.short	(.L_2067 - .L_2066)
.L_2066:
        /*0084*/ 	.word	0x00000008
.L_2067:


//--------------------- .nv.info._ZN2at6native18elementwise_kernelILi128ELi4EZNS0_15gpu_kernel_implINS0_13BinaryFunctorIdddZZZNS0_17hypot_kernel_cudaERNS_18TensorIteratorBaseEENKUlvE_clEvENKUlvE_clEvEUlddE_EEEEvS5_RKT_EUliE_EEviT1_ --------------------------
	.section	.nv.info._ZN2at6native18elementwise_kernelILi128ELi4EZNS0_15gpu_kernel_implINS0_13BinaryFunctorIdddZZZNS0_17hypot_kernel_cudaERNS_18TensorIteratorBaseEENKUlvE_clEvENKUlvE_clEvEUlddE_EEEEvS5_RKT_EUliE_EEviT1_,"",@"SHT_CUDA_INFO"
	.sectionflags	@""
	.align	4


	//----- nvinfo : EIATTR_CUDA_API_VERSION
	.align		4
        /*0000*/ 	.byte	0x04, 0x37
        /*0002*/ 	.short	(.L_2069 - .L_2068)
.L_2068:
        /*0004*/ 	.word	0x00000082


	//----- nvinfo : EIATTR_KPARAM_INFO
	.align		4
.L_2069:
        /*0008*/ 	.byte	0x04, 0x17
        /*000a*/ 	.short	(.L_2071 - .L_2070)
.L_2070:
        /*000c*/ 	.word	0x00000000
        /*0010*/ 	.short	0x0001
        /*0012*/ 	.short	0x0008
        /*0014*/ 	.byte	0x00, 0xf0, 0x21, 0x0a


	//----- nvinfo : EIATTR_KPARAM_INFO
	.align		4
.L_2071:
        /*0018*/ 	.byte	0x04, 0x17
        /*001a*/ 	.short	(.L_2073 - .L_2072)
.L_2072:
        /*001c*/ 	.word	0x00000000
        /*0020*/ 	.short	0x0000
        /*0022*/ 	.short	0x0000
        /*0024*/ 	.byte	0x00, 0xf0, 0x11, 0x00


	//----- nvinfo : EIATTR_SPARSE_MMA_MASK
	.align		4
.L_2073:
        /*0028*/ 	.byte	0x03, 0x50
        /*002a*/ 	.short	0x0000


	//----- nvinfo : EIATTR_MAXREG_COUNT
	.align		4
        /*002c*/ 	.byte	0x03, 0x1b
        /*002e*/ 	.short	0x0080


	//----- nvinfo : EIATTR_EXTERNS
	.align		4
        /*0030*/ 	.byte	0x04, 0x0f
        /*0032*/ 	.short	(.L_2075 - .L_2074)


	//   ....[0]....
	.align		4
.L_2074:
        /*0034*/ 	.word	index@(__assertfail)


	//----- nvinfo : EIATTR_MERCURY_ISA_VERSION
	.align		4
.L_2075:
        /*0038*/ 	.byte	0x03, 0x5f
        /*003a*/ 	.short	0x0101


	//----- nvinfo : EIATTR_VRC_CTA_INIT_COUNT
	.align		4
        /*003c*/ 	.byte	0x02, 0x4a
	.zero		1
	.zero		1


	//----- nvinfo : EIATTR_SYSCALL_OFFSETS
	.align		4
        /*0040*/ 	.byte	0x04, 0x46
        /*0042*/ 	.short	(.L_2077 - .L_2076)


	//   ....[0]....
.L_2076:
        /*0044*/ 	.word	0x000024c0


	//   ....[1]....
        /*0048*/ 	.word	0x000033a0


	//   ....[2]....
        /*004c*/ 	.word	0x000046e0


	//   ....[3]....
        /*0050*/ 	.word	0x00006d60


	//   ....[4]....
        /*0054*/ 	.word	0x00007c40


	//   ....[5]....
        /*0058*/ 	.word	0x00008d00


	//   ....[6]....
        /*005c*/ 	.word	0x0000b530


	//   ....[7]....
        /*0060*/ 	.word	0x0000c410


	//   ....[8]....
        /*0064*/ 	.word	0x0000d4d0


	//   ....[9]....
        /*0068*/ 	.word	0x0000fd20


	//   ....[10]....
        /*006c*/ 	.word	0x00010c00


	//   ....[11]....
        /*0070*/ 	.word	0x00011c90


	//----- nvinfo : EIATTR_EXIT_INSTR_OFFSETS
	.align		4
.L_2077:
        /*0074*/ 	.byte	0x04, 0x1c
        /*0076*/ 	.short	(.L_2079 - .L_2078)


	//   ....[0]....
.L_2078:
        /*0078*/ 	.word	0x0000d870


	//   ....[1]....
        /*007c*/ 	.word	0x00011020


	//   ....[2]....
        /*0080*/ 	.word	0x00011060


	//   ....[3]....
        /*0084*/ 	.word	0x000110f0


	//   ....[4]....
        /*0088*/ 	.word	0x00011120


	//   ....[5]....
        /*008c*/ 	.word	0x00011150


	//   ....[6]....
        /*0090*/ 	.word	0x00011220


	//   ....[7]....
        /*0094*/ 	.word	0x000112a0


	//   ....[8]....
        /*0098*/ 	.word	0x00011380


	//   ....[9]....
        /*009c*/ 	.word	0x00011410


	//   ....[10]....
        /*00a0*/ 	.word	0x00011430


	//   ....[11]....
        /*00a4*/ 	.word	0x00011500


	//   ....[12]....
        /*00a8*/ 	.word	0x000116b0


	//   ....[13]....
        /*00ac*/ 	.word	0x00011860


	//   ....[14]....
        /*00b0*/ 	.word	0x00011a00


	//   ....[15]....
        /*00b4*/ 	.word	0x00011a30


	//   ....[16]....
        /*00b8*/ 	.word	0x00011a60


	//   ....[17]....
        /*00bc*/ 	.word	0x00011b00


	//   ....[18]....
        /*00c0*/ 	.word	0x00011b30


	//   ....[19]....
        /*00c4*/ 	.word	0x00011ca0


	//   ....[20]....
        /*00c8*/ 	.word	0x00011df0


	//   ....[21]....
        /*00cc*/ 	.word	0x00011f70


	//   ....[22]....
        /*00d0*/ 	.word	0x00011ff0


	//----- nvinfo : EIATTR_MAX_THREADS
	.align		4
.L_2079:
        /*00d4*/ 	.byte	0x04, 0x05
        /*00d6*/ 	.short	(.L_2081 - .L_2080)
.L_2080:
        /*00d8*/ 	.word	0x00000080
        /*00dc*/ 	.word	0x00000001
        /*00e0*/ 	.word	0x00000001


	//----- nvinfo : EIATTR_CRS_STACK_SIZE
	.align		4
.L_2081:
        /*00e4*/ 	.byte	0x04, 0x1e
        /*00e6*/ 	.short	(.L_2083 - .L_2082)
.L_2082:
        /*00e8*/ 	.word	0x00000000


	//----- nvinfo : EIATTR_CBANK_PARAM_SIZE
	.align		4
.L_2083:
        /*00ec*/ 	.byte	0x03, 0x19
        /*00ee*/ 	.short	0x0290


	//----- nvinfo : EIATTR_PARAM_CBANK
	.align		4
        /*00f0*/ 	.byte	0x04, 0x0a
        /*00f2*/ 	.short	(.L_2085 - .L_2084)
	.align		4
.L_2084:
        /*00f4*/ 	.word	index@(.nv.constant0._ZN2at6native18elementwise_kernelILi128ELi4EZNS0_15gpu_kernel_implINS0_13BinaryFunctorIdddZZZNS0_17hypot_kernel_cudaERNS_18TensorIteratorBaseEENKUlvE_clEvENKUlvE_clEvEUlddE_EEEEvS5_RKT_EUliE_EEviT1_)
        /*00f8*/ 	.short	0x0380
        /*00fa*/ 	.short	0x0290


	//----- nvinfo : EIATTR_SW_WAR
	.align		4
.L_2085:
        /*00fc*/ 	.byte	0x04, 0x36
        /*00fe*/ 	.short	(.L_2087 - .L_2086)
.L_2086:
        /*0100*/ 	.word	0x00000008
.L_2087:


//--------------------- .nv.info._ZN2at6native27unrolled_elementwise_kernelINS0_13BinaryFunctorIdddZZZNS0_17hypot_kernel_cudaERNS_18TensorIteratorBaseEENKUlvE_clEvENKUlvE_clEvEUlddE_EESt5arrayIPcLm3EELi4E23TrivialOffsetCalculatorILi2EjESC_ILi1EjENS0_6memory12LoadWithCastILi2EEENSF_13StoreWithCastILi1EEEEEviT_T0_T2_T3_T4_T5_ --------------------------
	.section	.nv.info._ZN2at6native27unrolled_elementwise_kernelINS0_13BinaryFunctorIdddZZZNS0_17hypot_kernel_cudaERNS_18TensorIteratorBaseEENKUlvE_clEvENKUlvE_clEvEUlddE_EESt5arrayIPcLm3EELi4E23TrivialOffsetCalculatorILi2EjESC_ILi1EjENS0_6memory12LoadWithCastILi2EEENSF_13StoreWithCastILi1EEEEEviT_T0_T2_T3_T4_T5_,"",@"SHT_CUDA_INFO"
	.sectionflags	@""
	.align	4


	//----- nvinfo : EIATTR_CUDA_API_VERSION
	.align		4
        /*0000*/ 	.byte	0x04, 0x37
        /*0002*/ 	.short	(.L_2089 - .L_2088)
.L_2088:
        /*0004*/ 	.word	0x00000082


	//----- nvinfo : EIATTR_KPARAM_INFO
	.align		4
.L_2089:
        /*0008*/ 	.byte	0x04, 0x17
        /*000a*/ 	.short	(.L_2091 - .L_2090)
.L_2090:
        /*000c*/ 	.word	0x00000000
        /*0010*/ 	.short	0x0006
        /*0012*/ 	.short	0x0030
        /*0014*/ 	.byte	0x00, 0xf0, 0x21, 0x00


	//----- nvinfo : EIATTR_KPARAM_INFO
	.align		4
.L_2091:
        /*0018*/ 	.byte	0x04, 0x17
        /*001a*/ 	.short	(.L_2093 - .L_2092)
.L_2092:
        /*001c*/ 	.word	0x00000000
        /*0020*/ 	.short	0x0005
        /*0022*/ 	.short	0x0024
        /*0024*/ 	.byte	0x00, 0xf0, 0x31, 0x00


	//----- nvinfo : EIATTR_KPARAM_INFO
	.align		4
.L_2093:
        /*0028*/ 	.byte	0x04, 0x17
        /*002a*/ 	.short	(.L_2095 - .L_2094)
.L_2094:
        /*002c*/ 	.word	0x00000000
        /*0030*/ 	.short	0x0004
        /*0032*/ 	.short	0x0021
        /*0034*/ 	.byte	0x00, 0xf0, 0x05, 0x00


	//----- nvinfo : EIATTR_KPARAM_INFO
	.align		4
.L_2095:
        /*0038*/ 	.byte	0x04, 0x17
        /*003a*/ 	.short	(.L_2097 - .L_2096)
.L_2096:
        /*003c*/ 	.word	0x00000000
        /*0040*/ 	.short	0x0003
        /*0042*/ 	.short	0x0020
        /*0044*/ 	.byte	0x00, 0xf0, 0x05, 0x00


	//----- nvinfo : EIATTR_KPARAM_INFO
	.align		4
.L_2097:
        /*0048*/ 	.byte	0x04, 0x17
        /*004a*/ 	.short	(.L_2099 - .L_2098)
.L_2098:
        /*004c*/ 	.word	0x00000000
        /*0050*/ 	.short	0x0002
        /*0052*/ 	.short	0x0008
        /*0054*/ 	.byte	0x00, 0xf0, 0x61, 0x00


	//----- nvinfo : EIATTR_KPARAM_INFO
	.align		4
.L_2099:
        /*0058*/ 	.byte	0x04, 0x17
        /*005a*/ 	.short	(.L_2101 - .L_2100)
.L_2100:
        /*005c*/ 	.word	0x00000000
        /*0060*/ 	.short	0x0001
        /*0062*/ 	.short	0x0004
        /*0064*/ 	.byte	0x00, 0xf0, 0x05, 0x00


	//----- nvinfo : EIATTR_KPARAM_INFO
	.align		4
.L_2101:
        /*0068*/ 	.byte	0x04, 0x17
        /*006a*/ 	.short	(.L_2103 - .L_2102)
.L_2102:
        /*006c*/ 	.word	0x00000000
        /*0070*/ 	.short	0x0000
        /*0072*/ 	.short	0x0000
        /*0074*/ 	.byte	0x00, 0xf0, 0x11, 0x00


	//----- nvinfo : EIATTR_SPARSE_MMA_MASK
	.align		4
.L_2103:
        /*0078*/ 	.byte	0x03, 0x50
        /*007a*/ 	.short	0x0000


	//----- nvinfo : EIATTR_MAXREG_COUNT
	.align		4
        /*007c*/ 	.byte	0x03, 0x1b
        /*007e*/ 	.short	0x00ff


	//----- nvinfo : EIATTR_EXTERNS
	.align		4
        /*0080*/ 	.byte	0x04, 0x0f
        /*0082*/ 	.short	(.L_2105 - .L_2104)


	//   ....[0]....
	.align		4
.L_2104:
        /*0084*/ 	.word	index@(__assertfail)


	//----- nvinfo : EIATTR_MERCURY_ISA_VERSION
	.align		4
.L_2105:
        /*0088*/ 	.byte	0x03, 0x5f
        /*008a*/ 	.short	0x0101


	//----- nvinfo : EIATTR_VRC_CTA_INIT_COUNT
	.align		4
        /*008c*/ 	.byte	0x02, 0x4a
	.zero		1
	.zero		1


	//----- nvinfo : EIATTR_SYSCALL_OFFSETS
	.align		4
        /*0090*/ 	.byte	0x04, 0x46
        /*0092*/ 	.short	(.L_2107 - .L_2106)


	//   ....[0]....
.L_2106:
        /*0094*/ 	.word	0x00000eb0


	//   ....[1]....
        /*0098*/ 	.word	0x00001dc0


	//   ....[2]....
        /*009c*/ 	.word	0x00002e10


	//   ....[3]....
        /*00a0*/ 	.word	0x00003d20


	//   ....[4]....
        /*00a4*/ 	.word	0x00004cb0


	//   ....[5]....
        /*00a8*/ 	.word	0x00005bc0


	//   ....[6]....
        /*00ac*/ 	.word	0x00006b50


	//   ....[7]....
        /*00b0*/ 	.word	0x00007a30


	//   ....[8]....
        /*00b4*/ 	.word	0x000097e0


	//   ....[9]....
        /*00b8*/ 	.word	0x0000a7c0


	//   ....[10]....
        /*00bc*/ 	.word	0x0000b900


	//   ....[11]....
        /*00c0*/ 	.word	0x0000ca40


	//----- nvinfo : EIATTR_EXIT_INSTR_OFFSETS
	.align		4
.L_2107:
        /*00c4*/ 	.byte	0x04, 0x1c
        /*00c6*/ 	.short	(.L_2109 - .L_2108)


	//   ....[0]....
.L_2108:
        /*00c8*/ 	.word	0x0000bc90


	//   ....[1]....
        /*00cc*/ 	.word	0x0000bdd0


	//   ....[2]....
        /*00d0*/ 	.word	0x0000be10


	//   ....[3]....
        /*00d4*/ 	.word	0x0000bea0


	//   ....[4]....
        /*00d8*/ 	.word	0x0000bed0


	//   ....[5]....
        /*00dc*/ 	.word	0x0000bf00


	//   ....[6]....
        /*00e0*/ 	.word	0x0000bfd0


	//   ....[7]....
        /*00e4*/ 	.word	0x0000c050


	//   ....[8]....
        /*00e8*/ 	.word	0x0000c130


	//   ....[9]....
        /*00ec*/ 	.word	0x0000c1c0


	//   ....[10]....
        /*00f0*/ 	.word	0x0000c1e0


	//   ....[11]....
        /*00f4*/ 	.word	0x0000c2b0


	//   ....[12]....
        /*00f8*/ 	.word	0x0000c460


	//   ....[13]....
        /*00fc*/ 	.word	0x0000c610


	//   ....[14]....
        /*0100*/ 	.word	0x0000c7b0


	//   ....[15]....
        /*0104*/ 	.word	0x0000c7e0


	//   ....[16]....
        /*0108*/ 	.word	0x0000c810


	//   ....[17]....
        /*010c*/ 	.word	0x0000c8b0


	//   ....[18]....
        /*0110*/ 	.word	0x0000c8e0


	//   ....[19]....
        /*0114*/ 	.word	0x0000ca50


	//   ....[20]....
        /*0118*/ 	.word	0x0000cba0


	//   ....[21]....
        /*011c*/ 	.word	0x0000cd20


	//   ....[22]....
        /*0120*/ 	.word	0x0000cda0


	//----- nvinfo : EIATTR_MAX_THREADS
	.align		4
.L_2109:
        /*0124*/ 	.byte	0x04, 0x05
        /*0126*/ 	.short	(.L_2111 - .L_2110)
.L_2110:
        /*0128*/ 	.word	0x00000080
        /*012c*/ 	.word	0x00000001
        /*0130*/ 	.word	0x00000001


	//----- nvinfo : EIATTR_CRS_STACK_SIZE
	.align		4
.L_2111:
        /*0134*/ 	.byte	0x04, 0x1e
        /*0136*/ 	.short	(.L_2113 - .L_2112)
.L_2112:
        /*0138*/ 	.word	0x00000000


	//----- nvinfo : EIATTR_CBANK_PARAM_SIZE
	.align		4
.L_2113:
        /*013c*/ 	.byte	0x03, 0x19
        /*013e*/ 	.short	0x0038


	//----- nvinfo : EIATTR_PARAM_CBANK
	.align		4
        /*0140*/ 	.byte	0x04, 0x0a
        /*0142*/ 	.short	(.L_2115 - .L_2114)
	.align		4
.L_2114:
        /*0144*/ 	.word	index@(.nv.constant0._ZN2at6native27unrolled_elementwise_kernelINS0_13BinaryFunctorIdddZZZNS0_17hypot_kernel_cudaERNS_18TensorIteratorBaseEENKUlvE_clEvENKUlvE_clEvEUlddE_EESt5arrayIPcLm3EELi4E23TrivialOffsetCalculatorILi2EjESC_ILi1EjENS0_6memory12LoadWithCastILi2EEENSF_13StoreWithCastILi1EEEEEviT_T0_T2_T3_T4_T5_)
        /*0148*/ 	.short	0x0380
        /*014a*/ 	.short	0x0038


	//----- nvinfo : EIATTR_SW_WAR
	.align		4
.L_2115:
        /*014c*/ 	.byte	0x04, 0x36
        /*014e*/ 	.short	(.L_2117 - .L_2116)
.L_2116:
        /*0150*/ 	.word	0x00000008
.L_2117:


//--------------------- .nv.info._ZN2at6native18elementwise_kernelILi128ELi2EZNS0_22gpu_kernel_impl_nocastINS0_13BinaryFunctorIdddZZZNS0_17hypot_kernel_cudaERNS_18TensorIteratorBaseEENKUlvE_clEvENKUlvE_clEvEUlddE_EEEEvS5_RKT_EUliE_EEviT1_ --------------------------
	.section	.nv.info._ZN2at6native18elementwise_kernelILi128ELi2EZNS0_22gpu_kernel_impl_nocastINS0_13BinaryFunctorIdddZZZNS0_17hypot_kernel_cudaERNS_18TensorIteratorBaseEENKUlvE_clEvENKUlvE_clEvEUlddE_EEEEvS5_RKT_EUliE_EEviT1_,"",@"SHT_CUDA_INFO"
	.sectionflags	@""
	.align	4


	//----- nvinfo : EIATTR_CUDA_API_VERSION
	.align		4
        /*0000*/ 	.byte	0x04, 0x37
        /*0002*/ 	.short	(.L_2119 - .L_2118)
.L_2118:
        /*0004*/ 	.word	0x00000082


	//----- nvinfo : EIATTR_KPARAM_INFO
	.align		4
.L_2119:
        /*0008*/ 	.byte	0x04, 0x17
        /*000a*/ 	.short	(.L_2121 - .L_2120)
.L_2120:
        /*000c*/ 	.word	0x00000000
        /*0010*/ 	.short	0x0001
        /*0012*/ 	.short	0x0008
        /*0014*/ 	.byte	0x00, 0xf0, 0x21, 0x0a


	//----- nvinfo : EIATTR_KPARAM_INFO
	.align		4
.L_2121:
        /*0018*/ 	.byte	0x04, 0x17
        /*001a*/ 	.short	(.L_2123 - .L_2122)
.L_2122:
        /*001c*/ 	.word	0x00000000
        /*0020*/ 	.short	0x0000
        /*0022*/ 	.short	0x0000
        /*0024*/ 	.byte	0x00, 0xf0, 0x11, 0x00


	//----- nvinfo : EIATTR_SPARSE_MMA_MASK
	.align		4
.L_2123:
        /*0028*/ 	.byte	0x03, 0x50
        /*002a*/ 	.short	0x0000


	//----- nvinfo : EIATTR_MAXREG_COUNT
	.align		4
        /*002c*/ 	.byte	0x03, 0x1b
        /*002e*/ 	.short	0x0080


	//----- nvinfo : EIATTR_MERCURY_ISA_VERSION
	.align		4
        /*0030*/ 	.byte	0x03, 0x5f
        /*0032*/ 	.short	0x0101


	//----- nvinfo : EIATTR_VRC_CTA_INIT_COUNT
	.align		4
        /*0034*/ 	.byte	0x02, 0x4a
	.zero		1
	.zero		1


	//----- nvinfo : EIATTR_EXIT_INSTR_OFFSETS
	.align		4
        /*0038*/ 	.byte	0x04, 0x1c
        /*003a*/ 	.short	(.L_2125 - .L_2124)


	//   ....[0]....
.L_2124:
        /*003c*/ 	.word	0x00000420


	//   ....[1]....
        /*0040*/ 	.word	0x00000750


	//   ....[2]....
        /*0044*/ 	.word	0x00002130


	//   ....[3]....
        /*0048*/ 	.word	0x00003a70


	//----- nvinfo : EIATTR_MAX_THREADS
	.align		4
.L_2125:
        /*004c*/ 	.byte	0x04, 0x05
        /*004e*/ 	.short	(.L_2127 - .L_2126)
.L_2126:
        /*0050*/ 	.word	0x00000080
        /*0054*/ 	.word	0x00000001
        /*0058*/ 	.word	0x00000001


	//----- nvinfo : EIATTR_CRS_STACK_SIZE
	.align		4
.L_2127:
        /*005c*/ 	.byte	0x04, 0x1e
        /*005e*/ 	.short	(.L_2129 - .L_2128)
.L_2128:
        /*0060*/ 	.word	0x00000000


	//----- nvinfo : EIATTR_CBANK_PARAM_SIZE
	.align		4
.L_2129:
        /*0064*/ 	.byte	0x03, 0x19
        /*0066*/ 	.short	0x0290


	//----- nvinfo : EIATTR_PARAM_CBANK
	.align		4
        /*0068*/ 	.byte	0x04, 0x0a
        /*006a*/ 	.short	(.L_2131 - .L_2130)
	.align		4
.L_2130:
        /*006c*/ 	.word	index@(.nv.constant0._ZN2at6native18elementwise_kernelILi128ELi2EZNS0_22gpu_kernel_impl_nocastINS0_13BinaryFunctorIdddZZZNS0_17hypot_kernel_cudaERNS_18TensorIteratorBaseEENKUlvE_clEvENKUlvE_clEvEUlddE_EEEEvS5_RKT_EUliE_EEviT1_)
        /*0070*/ 	.short	0x0380
        /*0072*/ 	.short	0x0290


	//----- nvinfo : EIATTR_SW_WAR
	.align		4
.L_2131:
        /*0074*/ 	.byte	0x04, 0x36
        /*0076*/ 	.short	(.L_2133 - .L_2132)
.L_2132:
        /*0078*/ 	.word	0x00000008
.L_2133:


//--------------------- .nv.info._ZN2at6native27unrolled_elementwise_kernelINS0_13BinaryFunctorIdddZZZNS0_17hypot_kernel_cudaERNS_18TensorIteratorBaseEENKUlvE_clEvENKUlvE_clEvEUlddE_EESt5arrayIPcLm3EELi4E23TrivialOffsetCalculatorILi2EjESC_ILi1EjENS0_6memory15LoadWithoutCastENSF_16StoreWithoutCastEEEviT_T0_T2_T3_T4_T5_ --------------------------
	.section	.nv.info._ZN2at6native27unrolled_elementwise_kernelINS0_13BinaryFunctorIdddZZZNS0_17hypot_kernel_cudaERNS_18TensorIteratorBaseEENKUlvE_clEvENKUlvE_clEvEUlddE_EESt5arrayIPcLm3EELi4E23TrivialOffsetCalculatorILi2EjESC_ILi1EjENS0_6memory15LoadWithoutCastENSF_16StoreWithoutCastEEEviT_T0_T2_T3_T4_T5_,"",@"SHT_CUDA_INFO"
	.sectionflags	@""
	.align	4


	//----- nvinfo : EIATTR_CUDA_API_VERSION
	.align		4
        /*0000*/ 	.byte	0x04, 0x37
        /*0002*/ 	.short	(.L_2135 - .L_2134)
.L_2134:
        /*0004*/ 	.word	0x00000082


	//----- nvinfo : EIATTR_KPARAM_INFO
	.align		4
.L_2135:
        /*0008*/ 	.byte	0x04, 0x17
        /*000a*/ 	.short	(.L_2137 - .L_2136)
.L_2136:
        /*000c*/ 	.word	0x00000000
        /*0010*/ 	.short	0x0006
        /*0012*/ 	.short	0x0023
        /*0014*/ 	.byte	0x00, 0xf0, 0x05, 0x00


	//----- nvinfo : EIATTR_KPARAM_INFO
	.align		4
.L_2137:
        /*0018*/ 	.byte	0x04, 0x17
        /*001a*/ 	.short	(.L_2139 - .L_2138)
.L_2138:
        /*001c*/ 	.word	0x00000000
        /*0020*/ 	.short	0x0005
        /*0022*/ 	.short	0x0022
        /*0024*/ 	.byte	0x00, 0xf0, 0x05, 0x00


	//----- nvinfo : EIATTR_KPARAM_INFO
	.align		4
.L_2139:
        /*0028*/ 	.byte	0x04, 0x17
        /*002a*/ 	.short	(.L_2141 - .L_2140)
.L_2140:
        /*002c*/ 	.word	0x00000000
        /*0030*/ 	.short	0x0004
        /*0032*/ 	.short	0x0021
        /*0034*/ 	.byte	0x00, 0xf0, 0x05, 0x00


	//----- nvinfo : EIATTR_KPARAM_INFO
	.align		4
.L_2141:
        /*0038*/ 	.byte	0x04, 0x17
        /*003a*/ 	.short	(.L_2143 - .L_2142)
.L_2142:
        /*003c*/ 	.word	0x00000000
        /*0040*/ 	.short	0x0003
        /*0042*/ 	.short	0x0020
        /*0044*/ 	.byte	0x00, 0xf0, 0x05, 0x00


	//----- nvinfo : EIATTR_KPARAM_INFO
	.align		4
.L_2143:
        /*0048*/ 	.byte	0x04, 0x17
        /*004a*/ 	.short	(.L_2145 - .L_2144)
.L_2144:
        /*004c*/ 	.word	0x00000000
        /*0050*/ 	.short	0x0002
        /*0052*/ 	.short	0x0008
        /*0054*/ 	.byte	0x00, 0xf0, 0x61, 0x00


	//----- nvinfo : EIATTR_KPARAM_INFO
	.align		4
.L_2145:
        /*0058*/ 	.byte	0x04, 0x17
        /*005a*/ 	.short	(.L_2147 - .L_2146)
.L_2146:
        /*005c*/ 	.word	0x00000000
        /*0060*/ 	.short	0x0001
        /*0062*/ 	.short	0x0004
        /*0064*/ 	.byte	0x00, 0xf0, 0x05, 0x00


	//----- nvinfo : EIATTR_KPARAM_INFO
	.align		4
.L_2147:
        /*0068*/ 	.byte	0x04, 0x17
        /*006a*/ 	.short	(.L_2149 - .L_2148)
.L_2148:
        /*006c*/ 	.word	0x00000000
        /*0070*/ 	.short	0x0000
        /*0072*/ 	.short	0x0000
        /*0074*/ 	.byte	0x00, 0xf0, 0x11, 0x00


	//----- nvinfo : EIATTR_SPARSE_MMA_MASK
	.align		4
.L_2149:
        /*0078*/ 	.byte	0x03, 0x50
        /*007a*/ 	.short	0x0000


	//----- nvinfo : EIATTR_MAXREG_COUNT
	.align		4
        /*007c*/ 	.byte	0x03, 0x1b
        /*007e*/ 	.short	0x00ff


	//----- nvinfo : EIATTR_MERCURY_ISA_VERSION
	.align		4
        /*0080*/ 	.byte	0x03, 0x5f
        /*0082*/ 	.short	0x0101


	//----- nvinfo : EIATTR_VRC_CTA_INIT_COUNT
	.align		4
        /*0084*/ 	.byte	0x02, 0x4a
	.zero		1
	.zero		1


	//----- nvinfo : EIATTR_EXIT_INSTR_OFFSETS
	.align		4
        /*0088*/ 	.byte	0x04, 0x1c
        /*008a*/ 	.short	(.L_2151 - .L_2150)


	//   ....[0]....
.L_2150:
        /*008c*/ 	.word	0x00001080


	//   ....[1]....
        /*0090*/ 	.word	0x000010d0


	//----- nvinfo : EIATTR_MAX_THREADS
	.align		4
.L_2151:
        /*0094*/ 	.byte	0x04, 0x05
        /*0096*/ 	.short	(.L_2153 - .L_2152)
.L_2152:
        /*0098*/ 	.word	0x00000080
        /*009c*/ 	.word	0x00000001
        /*00a0*/ 	.word	0x00000001


	//----- nvinfo : EIATTR_CRS_STACK_SIZE
	.align		4
.L_2153:
        /*00a4*/ 	.byte	0x04, 0x1e
        /*00a6*/ 	.short	(.L_2155 - .L_2154)
.L_2154:
        /*00a8*/ 	.word	0x00000000


	//----- nvinfo : EIATTR_CBANK_PARAM_SIZE
	.align		4
.L_2155:
        /*00ac*/ 	.byte	0x03, 0x19
        /*00ae*/ 	.short	0x0024


	//----- nvinfo : EIATTR_PARAM_CBANK
	.align		4
        /*00b0*/ 	.byte	0x04, 0x0a
        /*00b2*/ 	.short	(.L_2157 - .L_2156)
	.align		4
.L_2156:
        /*00b4*/ 	.word	index@(.nv.constant0._ZN2at6native27unrolled_elementwise_kernelINS0_13BinaryFunctorIdddZZZNS0_17hypot_kernel_cudaERNS_18TensorIteratorBaseEENKUlvE_clEvENKUlvE_clEvEUlddE_EESt5arrayIPcLm3EELi4E23TrivialOffsetCalculatorILi2EjESC_ILi1EjENS0_6memory15LoadWithoutCastENSF_16StoreWithoutCastEEEviT_T0_T2_T3_T4_T5_)
        /*00b8*/ 	.short	0x0380
        /*00ba*/ 	.short	0x0024


	//----- nvinfo : EIATTR_SW_WAR
	.align		4
.L_2157:
        /*00bc*/ 	.byte	0x04, 0x36
        /*00be*/ 	.short	(.L_2159 - .L_2158)
.L_2158:
        /*00c0*/ 	.word	0x00000008
.L_2159:


//--------------------- .nv.info._ZN2at6native29vectorized_elementwise_kernelILi2ENS0_13BinaryFunctorIdddZZZNS0_17hypot_kernel_cudaERNS_18TensorIteratorBaseEENKUlvE_clEvENKUlvE_clEvEUlddE_EESt5arrayIPcLm3EEEEviT0_T1_ --------------------------
	.section	.nv.info._ZN2at6native29vectorized_elementwise_kernelILi2ENS0_13BinaryFunctorIdddZZZNS0_17hypot_kernel_cudaERNS_18TensorIteratorBaseEENKUlvE_clEvENKUlvE_clEvEUlddE_EESt5arrayIPcLm3EEEEviT0_T1_,"",@"SHT_CUDA_INFO"
	.sectionflags	@""
	.align	4


	//----- nvinfo : EIATTR_CUDA_API_VERSION
	.align		4
        /*0000*/ 	.byte	0x04, 0x37
        /*0002*/ 	.short	(.L_2161 - .L_2160)
.L_2160:
        /*0004*/ 	.word	0x00000082


	//----- nvinfo : EIATTR_KPARAM_INFO
	.align		4
.L_2161:
        /*0008*/ 	.byte	0x04, 0x17
        /*000a*/ 	.short	(.L_2163 - .L_2162)
.L_2162:
        /*000c*/ 	.word	0x00000000
        /*0010*/ 	.short	0x0002
        /*0012*/ 	.short	0x0008
        /*0014*/ 	.byte	0x00, 0xf0, 0x61, 0x00


	//----- nvinfo : EIATTR_KPARAM_INFO
	.align		4
.L_2163:
        /*0018*/ 	.byte	0x04, 0x17
        /*001a*/ 	.short	(.L_2165 - .L_2164)
.L_2164:
        /*001c*/ 	.word	0x00000000
        /*0020*/ 	.short	0x0001
        /*0022*/ 	.short	0x0004
        /*0024*/ 	.byte	0x00, 0xf0, 0x05, 0x00


	//----- nvinfo : EIATTR_KPARAM_INFO
	.align		4
.L_2165:
        /*0028*/ 	.byte	0x04, 0x17
        /*002a*/ 	.short	(.L_2167 - .L_2166)
.L_2166:
        /*002c*/ 	.word	0x00000000
        /*0030*/ 	.short	0x0000
        /*0032*/ 	.short	0x0000
        /*0034*/ 	.byte	0x00, 0xf0, 0x11, 0x00


	//----- nvinfo : EIATTR_SPARSE_MMA_MASK
	.align		4
.L_2167:
        /*0038*/ 	.byte	0x03, 0x50
        /*003a*/ 	.short	0x0000


	//----- nvinfo : EIATTR_MAXREG_COUNT
	.align		4
        /*003c*/ 	.byte	0x03, 0x1b
        /*003e*/ 	.short	0x00ff


	//----- nvinfo : EIATTR_MERCURY_ISA_VERSION
	.align		4
        /*0040*/ 	.byte	0x03, 0x5f
        /*0042*/ 	.short	0x0101


	//----- nvinfo : EIATTR_VRC_CTA_INIT_COUNT
	.align		4
        /*0044*/ 	.byte	0x02, 0x4a
	.zero		1
	.zero		1


	//----- nvinfo : EIATTR_EXIT_INSTR_OFFSETS
	.align		4
        /*0048*/ 	.byte	0x04, 0x1c
        /*004a*/ 	.short	(.L_2169 - .L_2168)


	//   ....[0]....
.L_2168:
        /*004c*/ 	.word	0x000021d0


	//   ....[1]....
        /*0050*/ 	.word	0x00002220


	//   ....[2]....
        /*0054*/ 	.word	0x00003940


	//----- nvinfo : EIATTR_MAX_THREADS
	.align		4
.L_2169:
        /*0058*/ 	.byte	0x04, 0x05
        /*005a*/ 	.short	(.L_2171 - .L_2170)
.L_2170:
        /*005c*/ 	.word	0x00000080
        /*0060*/ 	.word	0x00000001
        /*0064*/ 	.word	0x00000001


	//----- nvinfo : EIATTR_CRS_STACK_SIZE
	.align		4
.L_2171:
        /*0068*/ 	.byte	0x04, 0x1e
        /*006a*/ 	.short	(.L_2173 - .L_2172)
.L_2172:
        /*006c*/ 	.word	0x00000000


	//----- nvinfo : EIATTR_CBANK_PARAM_SIZE
	.align		4
.L_2173:
        /*0070*/ 	.byte	0x03, 0x19
        /*0072*/ 	.short	0x0020


	//----- nvinfo : EIATTR_PARAM_CBANK
	.align		4
        /*0074*/ 	.byte	0x04, 0x0a
        /*0076*/ 	.short	(.L_2175 - .L_2174)
	.align		4
.L_2174:
        /*0078*/ 	.word	index@(.nv.constant0._ZN2at6native29vectorized_elementwise_kernelILi2ENS0_13BinaryFunctorIdddZZZNS0_17hypot_kernel_cudaERNS_18TensorIteratorBaseEENKUlvE_clEvENKUlvE_clEvEUlddE_EESt5arrayIPcLm3EEEEviT0_T1_)
        /*007c*/ 	.short	0x0380
        /*007e*/ 	.short	0x0020


	//----- nvinfo : EIATTR_SW_WAR
	.align		4
.L_2175:
        /*0080*/ 	.byte	0x04, 0x36
        /*0082*/ 	.short	(.L_2177 - .L_2176)
.L_2176:
        /*0084*/ 	.word	0x00000008
.L_2177:


//--------------------- .nv.info._ZN2at6native29vectorized_elementwise_kernelILi4ENS0_13BinaryFunctorIdddZZZNS0_17hypot_kernel_cudaERNS_18TensorIteratorBaseEENKUlvE_clEvENKUlvE_clEvEUlddE_EESt5arrayIPcLm3EEEEviT0_T1_ --------------------------
	.section	.nv.info._ZN2at6native29vectorized_elementwise_kernelILi4ENS0_13BinaryFunctorIdddZZZNS0_17hypot_kernel_cudaERNS_18TensorIteratorBaseEENKUlvE_clEvENKUlvE_clEvEUlddE_EESt5arrayIPcLm3EEEEviT0_T1_,"",@"SHT_CUDA_INFO"
	.sectionflags	@""
	.align	4


	//----- nvinfo : EIATTR_CUDA_API_VERSION
	.align		4
        /*0000*/ 	.byte	0x04, 0x37
        /*0002*/ 	.short	(.L_2179 - .L_2178)
.L_2178:
        /*0004*/ 	.word	0x00000082


	//----- nvinfo : EIATTR_KPARAM_INFO
	.align		4
.L_2179:
        /*0008*/ 	.byte	0x04, 0x17
        /*000a*/ 	.short	(.L_2181 - .L_2180)
.L_2180:
        /*000c*/ 	.word	0x00000000
        /*0010*/ 	.short	0x0002
        /*0012*/ 	.short	0x0008
        /*0014*/ 	.byte	0x00, 0xf0, 0x61, 0x00


	//----- nvinfo : EIATTR_KPARAM_INFO
	.align		4
.L_2181:
        /*0018*/ 	.byte	0x04, 0x17
        /*001a*/ 	.short	(.L_2183 - .L_2182)
.L_2182:
        /*001c*/ 	.word	0x00000000
        /*0020*/ 	.short	0x0001
        /*0022*/ 	.short	0x0004
        /*0024*/ 	.byte	0x00, 0xf0, 0x05, 0x00


	//----- nvinfo : EIATTR_KPARAM_INFO
	.align		4
.L_2183:
        /*0028*/ 	.byte	0x04, 0x17
        /*002a*/ 	.short	(.L_2185 - .L_2184)
.L_2184:
        /*002c*/ 	.word	0x00000000
        /*0030*/ 	.short	0x0000
        /*0032*/ 	.short	0x0000
        /*0034*/ 	.byte	0x00, 0xf0, 0x11, 0x00


	//----- nvinfo : EIATTR_SPARSE_MMA_MASK
	.align		4
.L_2185:
        /*0038*/ 	.byte	0x03, 0x50
        /*003a*/ 	.short	0x0000


	//----- nvinfo : EIATTR_MAXREG_COUNT
	.align		4
        /*003c*/ 	.byte	0x03, 0x1b
        /*003e*/ 	.short	0x00ff


	//----- nvinfo : EIATTR_MERCURY_ISA_VERSION
	.align		4
        /*0040*/ 	.byte	0x03, 0x5f
        /*0042*/ 	.short	0x0101


	//----- nvinfo : EIATTR_VRC_CTA_INIT_COUNT
	.align		4
        /*0044*/ 	.byte	0x02, 0x4a
	.zero		1
	.zero		1


	//----- nvinfo : EIATTR_EXIT_INSTR_OFFSETS
	.align		4
        /*0048*/ 	.byte	0x04, 0x1c
        /*004a*/ 	.short	(.L_2187 - .L_2186)


	//   ....[0]....
.L_2186:
        /*004c*/ 	.word	0x000021d0


	//   ....[1]....
        /*0050*/ 	.word	0x00002220


	//   ....[2]....
        /*0054*/ 	.word	0x000038d0


	//----- nvinfo : EIATTR_MAX_THREADS
	.align		4
.L_2187:
        /*0058*/ 	.byte	0x04, 0x05
        /*005a*/ 	.short	(.L_2189 - .L_2188)
.L_2188:
        /*005c*/ 	.word	0x00000080
        /*0060*/ 	.word	0x00000001
        /*0064*/ 	.word	0x00000001


	//----- nvinfo : EIATTR_CRS_STACK_SIZE
	.align		4
.L_2189:
        /*0068*/ 	.byte	0x04, 0x1e
        /*006a*/ 	.short	(.L_2191 - .L_2190)
.L_2190:
        /*006c*/ 	.word	0x00000000


	//----- nvinfo : EIATTR_CBANK_PARAM_SIZE
	.align		4
.L_2191:
        /*0070*/ 	.byte	0x03, 0x19
        /*0072*/ 	.short	0x0020


	//----- nvinfo : EIATTR_PARAM_CBANK
	.align		4
        /*0074*/ 	.byte	0x04, 0x0a
        /*0076*/ 	.short	(.L_2193 - .L_2192)
	.align		4
.L_2192:
        /*0078*/ 	.word	index@(.nv.constant0._ZN2at6native29vectorized_elementwise_kernelILi4ENS0_13BinaryFunctorIdddZZZNS0_17hypot_kernel_cudaERNS_18TensorIteratorBaseEENKUlvE_clEvENKUlvE_clEvEUlddE_EESt5arrayIPcLm3EEEEviT0_T1_)
        /*007c*/ 	.short	0x0380
        /*007e*/ 	.short	0x0020


	//----- nvinfo : EIATTR_SW_WAR
	.align		4
.L_2193:
        /*0080*/ 	.byte	0x04, 0x36
        /*0082*/ 	.short	(.L_2195 - .L_2194)
.L_2194:
        /*0084*/ 	.word	0x00000008
.L_2195:


//--------------------- .nv.info._ZN2at6native29vectorized_elementwise_kernelILi8ENS0_13BinaryFunctorIdddZZZNS0_17hypot_kernel_cudaERNS_18TensorIteratorBaseEENKUlvE_clEvENKUlvE_clEvEUlddE_EESt5arrayIPcLm3EEEEviT0_T1_ --------------------------
	.section	.nv.info._ZN2at6native29vectorized_elementwise_kernelILi8ENS0_13BinaryFunctorIdddZZZNS0_17hypot_kernel_cudaERNS_18TensorIteratorBaseEENKUlvE_clEvENKUlvE_clEvEUlddE_EESt5arrayIPcLm3EEEEviT0_T1_,"",@"SHT_CUDA_INFO"
	.sectionflags	@""
	.align	4


	//----- nvinfo : EIATTR_CUDA_API_VERSION
	.align		4
        /*0000*/ 	.byte	0x04, 0x37
        /*0002*/ 	.short	(.L_2197 - .L_2196)
.L_2196:
        /*0004*/ 	.word	0x00000082


	//----- nvinfo : EIATTR_KPARAM_INFO
	.align		4
.L_2197:
        /*0008*/ 	.byte	0x04, 0x17
        /*000a*/ 	.short	(.L_2199 - .L_2198)
.L_2198:
        /*000c*/ 	.word	0x00000000
        /*0010*/ 	.short	0x0002
        /*0012*/ 	.short	0x0008
        /*0014*/ 	.byte	0x00, 0xf0, 0x61, 0x00


	//----- nvinfo : EIATTR_KPARAM_INFO
	.align		4
.L_2199:
        /*0018*/ 	.byte	0x04, 0x17
        /*001a*/ 	.short	(.L_2201 - .L_2200)
.L_2200:
        /*001c*/ 	.word	0x00000000
        /*0020*/ 	.short	0x0001
        /*0022*/ 	.short	0x0004
        /*0024*/ 	.byte	0x00, 0xf0, 0x05, 0x00


	//----- nvinfo : EIATTR_KPARAM_INFO
	.align		4
.L_2201:
        /*0028*/ 	.byte	0x04, 0x17
        /*002a*/ 	.short	(.L_2203 - .L_2202)
.L_2202:
        /*002c*/ 	.word	0x00000000
        /*0030*/ 	.short	0x0000
        /*0032*/ 	.short	0x0000
        /*0034*/ 	.byte	0x00, 0xf0, 0x11, 0x00


	//----- nvinfo : EIATTR_SPARSE_MMA_MASK
	.align		4
.L_2203:
        /*0038*/ 	.byte	0x03, 0x50
        /*003a*/ 	.short	0x0000


	//----- nvinfo : EIATTR_MAXREG_COUNT
	.align		4
        /*003c*/ 	.byte	0x03, 0x1b
        /*003e*/ 	.short	0x00ff


	//----- nvinfo : EIATTR_MERCURY_ISA_VERSION
	.align		4
        /*0040*/ 	.byte	0x03, 0x5f
        /*0042*/ 	.short	0x0101


	//----- nvinfo : EIATTR_VRC_CTA_INIT_COUNT
	.align		4
        /*0044*/ 	.byte	0x02, 0x4a
	.zero		1
	.zero		1


	//----- nvinfo : EIATTR_EXIT_INSTR_OFFSETS
	.align		4
        /*0048*/ 	.byte	0x04, 0x1c
        /*004a*/ 	.short	(.L_2205 - .L_2204)


	//   ....[0]....
.L_2204:
        /*004c*/ 	.word	0x000021d0


	//   ....[1]....
        /*0050*/ 	.word	0x00002220


	//   ....[2]....
        /*0054*/ 	.word	0x000038d0


	//----- nvinfo : EIATTR_MAX_THREADS
	.align		4
.L_2205:
        /*0058*/ 	.byte	0x04, 0x05
        /*005a*/ 	.short	(.L_2207 - .L_2206)
.L_2206:
        /*005c*/ 	.word	0x00000080
        /*0060*/ 	.word	0x00000001
        /*0064*/ 	.word	0x00000001


	//----- nvinfo : EIATTR_CRS_STACK_SIZE
	.align		4
.L_2207:
        /*0068*/ 	.byte	0x04, 0x1e
        /*006a*/ 	.short	(.L_2209 - .L_2208)
.L_2208:
        /*006c*/ 	.word	0x00000000


	//----- nvinfo : EIATTR_CBANK_PARAM_SIZE
	.align		4
.L_2209:
        /*0070*/ 	.byte	0x03, 0x19
        /*0072*/ 	.short	0x0020


	//----- nvinfo : EIATTR_PARAM_CBANK
	.align		4
        /*0074*/ 	.byte	0x04, 0x0a
        /*0076*/ 	.short	(.L_2211 - .L_2210)
	.align		4
.L_2210:
        /*0078*/ 	.word	index@(.nv.constant0._ZN2at6native29vectorized_elementwise_kernelILi8ENS0_13BinaryFunctorIdddZZZNS0_17hypot_kernel_cudaERNS_18TensorIteratorBaseEENKUlvE_clEvENKUlvE_clEvEUlddE_EESt5arrayIPcLm3EEEEviT0_T1_)
        /*007c*/ 	.short	0x0380
        /*007e*/ 	.short	0x0020


	//----- nvinfo : EIATTR_SW_WAR
	.align		4
.L_2211:
        /*0080*/ 	.byte	0x04, 0x36
        /*0082*/ 	.short	(.L_2213 - .L_2212)
.L_2212:
        /*0084*/ 	.word	0x00000008
.L_2213:


//--------------------- .nv.info._ZN2at6native18elementwise_kernelILi128ELi4EZNS0_15gpu_kernel_implINS0_13BinaryFunctorIN3c108BFloat16ES5_S5_ZZZNS0_17atan2_kernel_cudaERNS_18TensorIteratorBaseEENKUlvE_clEvENKUlvE2_clEvEUlS5_S5_E_EEEEvS7_RKT_EUliE_EEviT1_ --------------------------
	.section	.nv.info._ZN2at6native18elementwise_kernelILi128ELi4EZNS0_15gpu_kernel_implINS0_13BinaryFunctorIN3c108BFloat16ES5_S5_ZZZNS0_17atan2_kernel_cudaERNS_18TensorIteratorBaseEENKUlvE_clEvENKUlvE2_clEvEUlS5_S5_E_EEEEvS7_RKT_EUliE_EEviT1_,"",@"SHT_CUDA_INFO"
	.sectionflags	@""
	.align	4


	//----- nvinfo : EIATTR_CUDA_API_VERSION
	.align		4
        /*0000*/ 	.byte	0x04, 0x37
        /*0002*/ 	.short	(.L_2215 - .L_2214)
.L_2214:
        /*0004*/ 	.word	0x00000082


	//----- nvinfo : EIATTR_KPARAM_INFO
	.align		4
.L_2215:
        /*0008*/ 	.byte	0x04, 0x17
        /*000a*/ 	.short	(.L_2217 - .L_2216)
.L_2216:
        /*000c*/ 	.word	0x00000000
        /*0010*/ 	.short	0x0001
        /*0012*/ 	.short	0x0008
        /*0014*/ 	.byte	0x00, 0xf0, 0x21, 0x0a


	//----- nvinfo : EIATTR_KPARAM_INFO
	.align		4
.L_2217:
        /*0018*/ 	.byte	0x04, 0x17
        /*001a*/ 	.short	(.L_2219 - .L_2218)
.L_2218:
        /*001c*/ 	.word	0x00000000
        /*0020*/ 	.short	0x0000
        /*0022*/ 	.short	0x0000
        /*0024*/ 	.byte	0x00, 0xf0, 0x11, 0x00


	//----- nvinfo : EIATTR_SPARSE_MMA_MASK
	.align		4
.L_2219:
        /*0028*/ 	.byte	0x03, 0x50
        /*002a*/ 	.short	0x0000


	//----- nvinfo : EIATTR_MAXREG_COUNT
	.align		4
        /*002c*/ 	.byte	0x03, 0x1b
        /*002e*/ 	.short	0x0080


	//----- nvinfo : EIATTR_EXTERNS
	.align		4
        /*0030*/ 	.byte	0x04, 0x0f
        /*0032*/ 	.short	(.L_2221 - .L_2220)


	//   ....[0]....
	.align		4
.L_2220:
        /*0034*/ 	.word	index@(__assertfail)


	//----- nvinfo : EIATTR_MERCURY_ISA_VERSION
	.align		4
.L_2221:
        /*0038*/ 	.byte	0x03, 0x5f
        /*003a*/ 	.short	0x0101


	//----- nvinfo : EIATTR_VRC_CTA_INIT_COUNT
	.align		4
        /*003c*/ 	.byte	0x02, 0x4a
	.zero		1
	.zero		1


	//----- nvinfo : EIATTR_SYSCALL_OFFSETS
	.align		4
        /*0040*/ 	.byte	0x04, 0x46
        /*0042*/ 	.short	(.L_2223 - .L_2222)


	//   ....[0]....
.L_2222:
        /*0044*/ 	.word	0x00002630


	//   ....[1]....
        /*0048*/ 	.word	0x000036b0


	//   ....[2]....
        /*004c*/ 	.word	0x000048c0


	//   ....[3]....
        /*0050*/ 	.word	0x00007090


	//   ....[4]....
        /*0054*/ 	.word	0x00008110


	//   ....[5]....
        /*0058*/ 	.word	0x00009160


	//   ....[6]....
        /*005c*/ 	.word	0x0000ba20


	//   ....[7]....
        /*0060*/ 	.word	0x0000caa0


	//   ....[8]....
        /*0064*/ 	.word	0x0000daf0


	//   ....[9]....
        /*0068*/ 	.word	0x000103d0


	//   ....[10]....
        /*006c*/ 	.word	0x00011450


	//   ....[11]....
        /*0070*/ 	.word	0x00012480


	//----- nvinfo : EIATTR_EXIT_INSTR_OFFSETS
	.align		4
.L_2223:
        /*0074*/ 	.byte	0x04, 0x1c
        /*0076*/ 	.short	(.L_2225 - .L_2224)


	//   ....[0]....
.L_2224:
        /*0078*/ 	.word	0x0000ddb0


	//   ....[1]....
        /*007c*/ 	.word	0x00011900


	//   ....[2]....
        /*0080*/ 	.word	0x00011940


	//   ....[3]....
        /*0084*/ 	.word	0x000119e0


	//   ....[4]....
        /*0088*/ 	.word	0x00011a20


	//   ....[5]....
        /*008c*/ 	.word	0x00011a60


	//   ....[6]....
        /*0090*/ 	.word	0x00011af0


	//   ....[7]....
        /*0094*/ 	.word	0x00011b30


	//   ....[8]....
        /*0098*/ 	.word	0x00011bd0


	//   ....[9]....
        /*009c*/ 	.word	0x00011c20


	//   ....[10]....
        /*00a0*/ 	.word	0x00011c70


	//   ....[11]....
        /*00a4*/ 	.word	0x00011d50


	//   ....[12]....
        /*00a8*/ 	.word	0x00011ec0


	//   ....[13]....
        /*00ac*/ 	.word	0x00012030


	//   ....[14]....
        /*00b0*/ 	.word	0x00012190


	//   ....[15]....
        /*00b4*/ 	.word	0x000121d0


	//   ....[16]....
        /*00b8*/ 	.word	0x00012210


	//   ....[17]....
        /*00bc*/ 	.word	0x000122c0


	//   ....[18]....
        /*00c0*/ 	.word	0x00012320


	//   ....[19]....
        /*00c4*/ 	.word	0x00012490


	//   ....[20]....
        /*00c8*/ 	.word	0x000125a0


	//   ....[21]....
        /*00cc*/ 	.word	0x000126e0


	//   ....[22]....
        /*00d0*/ 	.word	0x00012700


	//----- nvinfo : EIATTR_MAX_THREADS
	.align		4
.L_2225:
        /*00d4*/ 	.byte	0x04, 0x05
        /*00d6*/ 	.short	(.L_2227 - .L_2226)
.L_2226:
        /*00d8*/ 	.word	0x00000080
        /*00dc*/ 	.word	0x00000001
        /*00e0*/ 	.word	0x00000001


	//----- nvinfo : EIATTR_CRS_STACK_SIZE
	.align		4
.L_2227:
        /*00e4*/ 	.byte	0x04, 0x1e
        /*00e6*/ 	.short	(.L_2229 - .L_2228)
.L_2228:
        /*00e8*/ 	.word	0x00000000


	//----- nvinfo : EIATTR_CBANK_PARAM_SIZE
	.align		4
.L_2229:
        /*00ec*/ 	.byte	0x03, 0x19
        /*00ee*/ 	.short	0x0290


	//----- nvinfo : EIATTR_PARAM_CBANK
	.align		4
        /*00f0*/ 	.byte	0x04, 0x0a
        /*00f2*/ 	.short	(.L_2231 - .L_2230)
	.align		4
.L_2230:
        /*00f4*/ 	.word	index@(.nv.constant0._ZN2at6native18elementwise_kernelILi128ELi4EZNS0_15gpu_kernel_implINS0_13BinaryFunctorIN3c108BFloat16ES5_S5_ZZZNS0_17atan2_kernel_cudaERNS_18TensorIteratorBaseEENKUlvE_clEvENKUlvE2_clEvEUlS5_S5_E_EEEEvS7_RKT_EUliE_EEviT1_)
        /*00f8*/ 	.short	0x0380
        /*00fa*/ 	.short	0x0290


	//----- nvinfo : EIATTR_SW_WAR
	.align		4
.L_2231:
        /*00fc*/ 	.byte	0x04, 0x36
        /*00fe*/ 	.short	(.L_2233 - .L_2232)
.L_2232:
        /*0100*/ 	.word	0x00000008
.L_2233:


//--------------------- .nv.info._ZN2at6native27unrolled_elementwise_kernelINS0_13BinaryFunctorIN3c108BFloat16ES4_S4_ZZZNS0_17atan2_kernel_cudaERNS_18TensorIteratorBaseEENKUlvE_clEvENKUlvE2_clEvEUlS4_S4_E_EESt5arrayIPcLm3EELi4E23TrivialOffsetCalculatorILi2EjESE_ILi1EjENS0_6memory12LoadWithCastILi2EEENSH_13StoreWithCastILi1EEEEEviT_T0_T2_T3_T4_T5_ --------------------------
	.section	.nv.info._ZN2at6native27unrolled_elementwise_kernelINS0_13BinaryFunctorIN3c108BFloat16ES4_S4_ZZZNS0_17atan2_kernel_cudaERNS_18TensorIteratorBaseEENKUlvE_clEvENKUlvE2_clEvEUlS4_S4_E_EESt5arrayIPcLm3EELi4E23TrivialOffsetCalculatorILi2EjESE_ILi1EjENS0_6memory12LoadWithCastILi2EEENSH_13StoreWithCastILi1EEEEEviT_T0_T2_T3_T4_T5_,"",@"SHT_CUDA_INFO"
	.sectionflags	@""
	.align	4


	//----- nvinfo : EIATTR_CUDA_API_VERSION
	.align		4
        /*0000*/ 	.byte	0x04, 0x37
        /*0002*/ 	.short	(.L_2235 - .L_2234)
.L_2234:
        /*0004*/ 	.word	0x00000082


	//----- nvinfo : EIATTR_KPARAM_INFO
	.align		4
.L_2235:
        /*0008*/ 	.byte	0x04, 0x17
        /*000a*/ 	.short	(.L_2237 - .L_2236)
.L_2236:
        /*000c*/ 	.word	0x00000000
        /*0010*/ 	.short	0x0006
        /*0012*/ 	.short	0x0030
        /*0014*/ 	.byte	0x00, 0xf0, 0x21, 0x00


	//----- nvinfo : EIATTR_KPARAM_INFO
	.align		4
.L_2237:
        /*0018*/ 	.byte	0x04, 0x17
        /*001a*/ 	.short	(.L_2239 - .L_2238)
.L_2238:
        /*001c*/ 	.word	0x00000000
        /*0020*/ 	.short	0x0005
        /*0022*/ 	.short	0x0024
        /*0024*/ 	.byte	0x00, 0xf0, 0x31, 0x00


	//----- nvinfo : EIATTR_KPARAM_INFO
	.align		4
.L_2239:
        /*0028*/ 	.byte	0x04, 0x17
        /*002a*/ 	.short	(.L_2241 - .L_2240)
.L_2240:
        /*002c*/ 	.word	0x00000000
        /*0030*/ 	.short	0x0004
        /*0032*/ 	.short	0x0021
        /*0034*/ 	.byte	0x00, 0xf0, 0x05, 0x00


	//----- nvinfo : EIATTR_KPARAM_INFO
	.align		4
.L_2241:
        /*0038*/ 	.byte	0x04, 0x17
        /*003a*/ 	.short	(.L_2243 - .L_2242)
.L_2242:
        /*003c*/ 	.word	0x00000000
        /*0040*/ 	.short	0x0003
        /*0042*/ 	.short	0x0020
        /*0044*/ 	.byte	0x00, 0xf0, 0x05, 0x00


	//----- nvinfo : EIATTR_KPARAM_INFO
	.align		4
.L_2243:
        /*0048*/ 	.byte	0x04, 0x17
        /*004a*/ 	.short	(.L_2245 - .L_2244)
.L_2244:
        /*004c*/ 	.word	0x00000000
        /*0050*/ 	.short	0x0002
        /*0052*/ 	.short	0x0008
        /*0054*/ 	.byte	0x00, 0xf0, 0x61, 0x00


	//----- nvinfo : EIATTR_KPARAM_INFO
	.align		4
.L_2245:
        /*0058*/ 	.byte	0x04, 0x17
        /*005a*/ 	.short	(.L_2247 - .L_2246)
.L_2246:
        /*005c*/ 	.word	0x00000000
        /*0060*/ 	.short	0x0001
        /*0062*/ 	.short	0x0004
        /*0064*/ 	.byte	0x00, 0xf0, 0x05, 0x00


	//----- nvinfo : EIATTR_KPARAM_INFO
	.align		4
.L_2247:
        /*0068*/ 	.byte	0x04, 0x17
        /*006a*/ 	.short	(.L_2249 - .L_2248)
.L_2248:
        /*006c*/ 	.word	0x00000000
        /*0070*/ 	.short	0x0000
        /*0072*/ 	.short	0x0000
        /*0074*/ 	.byte	0x00, 0xf0, 0x11, 0x00


	//----- nvinfo : EIATTR_SPARSE_MMA_MASK
	.align		4
.L_2249:
        /*0078*/ 	.byte	0x03, 0x50
        /*007a*/ 	.short	0x0000


	//----- nvinfo : EIATTR_MAXREG_COUNT
	.align		4
        /*007c*/ 	.byte	0x03, 0x1b
        /*007e*/ 	.short	0x00ff


	//----- nvinfo : EIATTR_EXTERNS
	.align		4
        /*0080*/ 	.byte	0x04, 0x0f
        /*0082*/ 	.short	(.L_2251 - .L_2250)


	//   ....[0]....
	.align		4
.L_2250:
        /*0084*/ 	.word	index@(__assertfail)


	//----- nvinfo : EIATTR_MERCURY_ISA_VERSION
	.align		4
.L_2251:
        /*0088*/ 	.byte	0x03, 0x5f
        /*008a*/ 	.short	0x0101


	//----- nvinfo : EIATTR_VRC_CTA_INIT_COUNT
	.align		4
        /*008c*/ 	.byte	0x02, 0x4a
	.zero		1
	.zero		1


	//----- nvinfo : EIATTR_SYSCALL_OFFSETS
	.align		4
        /*0090*/ 	.byte	0x04, 0x46
        /*0092*/ 	.short	(.L_2253 - .L_2252)


	//   ....[0]....
.L_2252:
        /*0094*/ 	.word	0x00001020


	//   ....[1]....
        /*0098*/ 	.word	0x000020d0


	//   ....[2]....
        /*009c*/ 	.word	0x000032c0


	//   ....[3]....
        /*00a0*/ 	.word	0x00004370


	//   ....[4]....
        /*00a4*/ 	.word	0x000054a0


	//   ....[5]....
        /*00a8*/ 	.word	0x00006550


	//   ....[6]....
        /*00ac*/ 	.word	0x00007680


	//   ....[7]....
        /*00b0*/ 	.word	0x00008730


	//   ....[8]....
        /*00b4*/ 	.word	0x0000a470


	//   ....[9]....
        /*00b8*/ 	.word	0x0000b340


	//   ....[10]....
        /*00bc*/ 	.word	0x0000c2e0


	//   ....[11]....
        /*00c0*/ 	.word	0x0000d260


	//----- nvinfo : EIATTR_EXIT_INSTR_OFFSETS
	.align		4
.L_2253:
        /*00c4*/ 	.byte	0x04, 0x1c
        /*00c6*/ 	.short	(.L_2255 - .L_2254)


	//   ....[0]....
.L_2254:
        /*00c8*/ 	.word	0x0000c590


	//   ....[1]....
        /*00cc*/ 	.word	0x0000c6e0


	//   ....[2]....
        /*00d0*/ 	.word	0x0000c720


	//   ....[3]....
        /*00d4*/ 	.word	0x0000c7c0


	//   ....[4]....
        /*00d8*/ 	.word	0x0000c800


	//   ....[5]....
        /*00dc*/ 	.word	0x0000c840


	//   ....[6]....
        /*00e0*/ 	.word	0x0000c8d0


	//   ....[7]....
        /*00e4*/ 	.word	0x0000c910


	//   ....[8]....
        /*00e8*/ 	.word	0x0000c9b0


	//   ....[9]....
        /*00ec*/ 	.word	0x0000ca00


	//   ....[10]....
        /*00f0*/ 	.word	0x0000ca50


	//   ....[11]....
        /*00f4*/ 	.word	0x0000cb30


	//   ....[12]....
        /*00f8*/ 	.word	0x0000cca0


	//   ....[13]....
        /*00fc*/ 	.word	0x0000ce10


	//   ....[14]....
        /*0100*/ 	.word	0x0000cf70


	//   ....[15]....
        /*0104*/ 	.word	0x0000cfb0


	//   ....[16]....
        /*0108*/ 	.word	0x0000cff0


	//   ....[17]....
        /*010c*/ 	.word	0x0000d0a0


	//   ....[18]....
        /*0110*/ 	.word	0x0000d100


	//   ....[19]....
        /*0114*/ 	.word	0x0000d270


	//   ....[20]....
        /*0118*/ 	.word	0x0000d380


	//   ....[21]....
        /*011c*/ 	.word	0x0000d4c0


	//   ....[22]....
        /*0120*/ 	.word	0x0000d4e0


	//----- nvinfo : EIATTR_MAX_THREADS
	.align		4
.L_2255:
        /*0124*/ 	.byte	0x04, 0x05
        /*0126*/ 	.short	(.L_2257 - .L_2256)
.L_2256:
        /*0128*/ 	.word	0x00000080
        /*012c*/ 	.word	0x00000001
        /*0130*/ 	.word	0x00000001


	//----- nvinfo : EIATTR_CRS_STACK_SIZE
	.align		4
.L_2257:
        /*0134*/ 	.byte	0x04, 0x1e
        /*0136*/ 	.short	(.L_2259 - .L_2258)
.L_2258:
        /*0138*/ 	.word	0x00000000


	//----- nvinfo : EIATTR_CBANK_PARAM_SIZE
	.align		4
.L_2259:
        /*013c*/ 	.byte	0x03, 0x19
        /*013e*/ 	.short	0x0038


	//----- nvinfo : EIATTR_PARAM_CBANK
	.align		4
        /*0140*/ 	.byte	0x04, 0x0a
        /*0142*/ 	.short	(.L_2261 - .L_2260)
	.align		4
.L_2260:
        /*0144*/ 	.word	index@(.nv.constant0._ZN2at6native27unrolled_elementwise_kernelINS0_13BinaryFunctorIN3c108BFloat16ES4_S4_ZZZNS0_17atan2_kernel_cudaERNS_18TensorIteratorBaseEENKUlvE_clEvENKUlvE2_clEvEUlS4_S4_E_EESt5arrayIPcLm3EELi4E23TrivialOffsetCalculatorILi2EjESE_ILi1EjENS0_6memory12LoadWithCastILi2EEENSH_13StoreWithCastILi1EEEEEviT_T0_T2_T3_T4_T5_)
        /*0148*/ 	.short	0x0380
        /*014a*/ 	.short	0x0038


	//----- nvinfo : EIATTR_SW_WAR
	.align		4
.L_2261:
        /*014c*/ 	.byte	0x04, 0x36
        /*014e*/ 	.short	(.L_2263 - .L_2262)
.L_2262:
        /*0150*/ 	.word	0x00000008
.L_2263:


//--------------------- .nv.info._ZN2at6native18elementwise_kernelILi128ELi4EZNS0_22gpu_kernel_impl_nocastINS0_13BinaryFunctorIN3c108BFloat16ES5_S5_ZZZNS0_17atan2_kernel_cudaERNS_18TensorIteratorBaseEENKUlvE_clEvENKUlvE2_clEvEUlS5_S5_E_EEEEvS7_RKT_EUliE_EEviT1_ --------------------------
	.section	.nv.info._ZN2at6native18elementwise_kernelILi128ELi4EZNS0_22gpu_kernel_impl_nocastINS0_13BinaryFunctorIN3c108BFloat16ES5_S5_ZZZNS0_17atan2_kernel_cudaERNS_18TensorIteratorBaseEENKUlvE_clEvENKUlvE2_clEvEUlS5_S5_E_EEEEvS7_RKT_EUliE_EEviT1_,"",@"SHT_CUDA_INFO"
	.sectionflags	@""
	.align	4


	//----- nvinfo : EIATTR_CUDA_API_VERSION
	.align		4
        /*0000*/ 	.byte	0x04, 0x37
        /*0002*/ 	.short	(.L_2265 - .L_2264)
.L_2264:
        /*0004*/ 	.word	0x00000082


	//----- nvinfo : EIATTR_KPARAM_INFO
	.align		4
.L_2265:
        /*0008*/ 	.byte	0x04, 0x17
        /*000a*/ 	.short	(.L_2267 - .L_2266)
.L_2266:
        /*000c*/ 	.word	0x00000000
        /*0010*/ 	.short	0x0001
        /*0012*/ 	.short	0x0008
        /*0014*/ 	.byte	0x00, 0xf0, 0x21, 0x0a


	//----- nvinfo : EIATTR_KPARAM_INFO
	.align		4
.L_2267:
        /*0018*/ 	.byte	0x04, 0x17
        /*001a*/ 	.short	(.L_2269 - .L_2268)
.L_2268:
        /*001c*/ 	.word	0x00000000
        /*0020*/ 	.short	0x0000
        /*0022*/ 	.short	0x0000
        /*0024*/ 	.byte	0x00, 0xf0, 0x11, 0x00


	//----- nvinfo : EIATTR_SPARSE_MMA_MASK
	.align		4
.L_2269:
        /*0028*/ 	.byte	0x03, 0x50
        /*002a*/ 	.short	0x0000


	//----- nvinfo : EIATTR_MAXREG_COUNT
	.align		4
        /*002c*/ 	.byte	0x03, 0x1b
        /*002e*/ 	.short	0x0080


	//----- nvinfo : EIATTR_MERCURY_ISA_VERSION
	.align		4
        /*0030*/ 	.byte	0x03, 0x5f
        /*0032*/ 	.short	0x0101


	//----- nvinfo : EIATTR_VRC_CTA_INIT_COUNT
	.align		4
        /*0034*/ 	.byte	0x02, 0x4a
	.zero		1
	.zero		1


	//----- nvinfo : EIATTR_EXIT_INSTR_OFFSETS
	.align		4
        /*0038*/ 	.byte	0x04, 0x1c
        /*003a*/ 	.short	(.L_2271 - .L_2270)


	//   ....[0]....
.L_2270:
        /*003c*/ 	.word	0x00000b60


	//   ....[1]....
        /*0040*/ 	.word	0x00000ea0


	//   ....[2]....
        /*0044*/ 	.word	0x00005c40


	//   ....[3]....
        /*0048*/ 	.word	0x000075b0


	//----- nvinfo : EIATTR_MAX_THREADS
	.align		4
.L_2271:
        /*004c*/ 	.byte	0x04, 0x05
        /*004e*/ 	.short	(.L_2273 - .L_2272)
.L_2272:
        /*0050*/ 	.word	0x00000080
        /*0054*/ 	.word	0x00000001
        /*0058*/ 	.word	0x00000001


	//----- nvinfo : EIATTR_CRS_STACK_SIZE
	.align		4
.L_2273:
        /*005c*/ 	.byte	0x04, 0x1e
        /*005e*/ 	.short	(.L_2275 - .L_2274)
.L_2274:
        /*0060*/ 	.word	0x00000000


	//----- nvinfo : EIATTR_CBANK_PARAM_SIZE
	.align		4
.L_2275:
        /*0064*/ 	.byte	0x03, 0x19
        /*0066*/ 	.short	0x0290


	//----- nvinfo : EIATTR_PARAM_CBANK
	.align		4
        /*0068*/ 	.byte	0x04, 0x0a
        /*006a*/ 	.short	(.L_2277 - .L_2276)
	.align		4
.L_2276:
        /*006c*/ 	.word	index@(.nv.constant0._ZN2at6native18elementwise_kernelILi128ELi4EZNS0_22gpu_kernel_impl_nocastINS0_13BinaryFunctorIN3c108BFloat16ES5_S5_ZZZNS0_17atan2_kernel_cudaERNS_18TensorIteratorBaseEENKUlvE_clEvENKUlvE2_clEvEUlS5_S5_E_EEEEvS7_RKT_EUliE_EEviT1_)
        /*0070*/ 	.short	0x0380
        /*0072*/ 	.short	0x0290


	//----- nvinfo : EIATTR_SW_WAR
	.align		4
.L_2277:
        /*0074*/ 	.byte	0x04, 0x36
        /*0076*/ 	.short	(.L_2279 - .L_2278)
.L_2278:
        /*0078*/ 	.word	0x00000008
.L_2279:


//--------------------- .nv.info._ZN2at6native27unrolled_elementwise_kernelINS0_13BinaryFunctorIN3c108BFloat16ES4_S4_ZZZNS0_17atan2_kernel_cudaERNS_18TensorIteratorBaseEENKUlvE_clEvENKUlvE2_clEvEUlS4_S4_E_EESt5arrayIPcLm3EELi4E23TrivialOffsetCalculatorILi2EjESE_ILi1EjENS0_6memory15LoadWithoutCastENSH_16StoreWithoutCastEEEviT_T0_T2_T3_T4_T5_ --------------------------
	.section	.nv.info._ZN2at6native27unrolled_elementwise_kernelINS0_13BinaryFunctorIN3c108BFloat16ES4_S4_ZZZNS0_17atan2_kernel_cudaERNS_18TensorIteratorBaseEENKUlvE_clEvENKUlvE2_clEvEUlS4_S4_E_EESt5arrayIPcLm3EELi4E23TrivialOffsetCalculatorILi2EjESE_ILi1EjENS0_6memory15LoadWithoutCastENSH_16StoreWithoutCastEEEviT_T0_T2_T3_T4_T5_,"",@"SHT_CUDA_INFO"
	.sectionflags	@""
	.align	4


	//----- nvinfo : EIATTR_CUDA_API_VERSION
	.align		4
        /*0000*/ 	.byte	0x04, 0x37
        /*0002*/ 	.short	(.L_2281 - .L_2280)
.L_2280:
        /*0004*/ 	.word	0x00000082


	//----- nvinfo : EIATTR_KPARAM_INFO
	.align		4
.L_2281:
        /*0008*/ 	.byte	0x04, 0x17
        /*000a*/ 	.short	(.L_2283 - .L_2282)
.L_2282:
        /*000c*/ 	.word	0x00000000
        /*0010*/ 	.short	0x0006
        /*0012*/ 	.short	0x0023
        /*0014*/ 	.byte	0x00, 0xf0, 0x05, 0x00


	//----- nvinfo : EIATTR_KPARAM_INFO
	.align		4
.L_2283:
        /*0018*/ 	.byte	0x04, 0x17
        /*001a*/ 	.short	(.L_2285 - .L_2284)
.L_2284:
        /*001c*/ 	.word	0x00000000
        /*0020*/ 	.short	0x0005
        /*0022*/ 	.short	0x0022
        /*0024*/ 	.byte	0x00, 0xf0, 0x05, 0x00


	//----- nvinfo : EIATTR_KPARAM_INFO
	.align		4
.L_2285:
        /*0028*/ 	.byte	0x04, 0x17
        /*002a*/ 	.short	(.L_2287 - .L_2286)
.L_2286:
        /*002c*/ 	.word	0x00000000
        /*0030*/ 	.short	0x0004
        /*0032*/ 	.short	0x0021
        /*0034*/ 	.byte	0x00, 0xf0, 0x05, 0x00


	//----- nvinfo : EIATTR_KPARAM_INFO
	.align		4
.L_2287:
        /*0038*/ 	.byte	0x04, 0x17
        /*003a*/ 	.short	(.L_2289 - .L_2288)
.L_2288:
        /*003c*/ 	.word	0x00000000
        /*0040*/ 	.short	0x0003
        /*0042*/ 	.short	0x0020
        /*0044*/ 	.byte	0x00, 0xf0, 0x05, 0x00


	//----- nvinfo : EIATTR_KPARAM_INFO
	.align		4
.L_2289:
        /*0048*/ 	.byte	0x04, 0x17
        /*004a*/ 	.short	(.L_2291 - .L_2290)
.L_2290:
        /*004c*/ 	.word	0x00000000
        /*0050*/ 	.short	0x0002
        /*0052*/ 	.short	0x0008
        /*0054*/ 	.byte	0x00, 0xf0, 0x61, 0x00


	//----- nvinfo : EIATTR_KPARAM_INFO
	.align		4
.L_2291:
        /*0058*/ 	.byte	0x04, 0x17
        /*005a*/ 	.short	(.L_2293 - .L_2292)
.L_2292:
        /*005c*/ 	.word	0x00000000
        /*0060*/ 	.short	0x0001
        /*0062*/ 	.short	0x0004
        /*0064*/ 	.byte	0x00, 0xf0, 0x05, 0x00


	//----- nvinfo : EIATTR_KPARAM_INFO
	.align		4
.L_2293:
        /*0068*/ 	.byte	0x04, 0x17
        /*006a*/ 	.short	(.L_2295 - .L_2294)
.L_2294:
        /*006c*/ 	.word	0x00000000
        /*0070*/ 	.short	0x0000
        /*0072*/ 	.short	0x0000
        /*0074*/ 	.byte	0x00, 0xf0, 0x11, 0x00


	//----- nvinfo : EIATTR_SPARSE_MMA_MASK
	.align		4
.L_2295:
        /*0078*/ 	.byte	0x03, 0x50
        /*007a*/ 	.short	0x0000


	//----- nvinfo : EIATTR_MAXREG_COUNT
	.align		4
        /*007c*/ 	.byte	0x03, 0x1b
        /*007e*/ 	.short	0x00ff


	//----- nvinfo : EIATTR_MERCURY_ISA_VERSION
	.align		4
        /*0080*/ 	.byte	0x03, 0x5f
        /*0082*/ 	.short	0x0101


	//----- nvinfo : EIATTR_VRC_CTA_INIT_COUNT
	.align		4
        /*0084*/ 	.byte	0x02, 0x4a
	.zero		1
	.zero		1


	//----- nvinfo : EIATTR_EXIT_INSTR_OFFSETS
	.align		4
        /*0088*/ 	.byte	0x04, 0x1c
        /*008a*/ 	.short	(.L_2297 - .L_2296)


	//   ....[0]....
.L_2296:
        /*008c*/ 	.word	0x00001230


	//   ....[1]....
        /*0090*/ 	.word	0x00001280


	//----- nvinfo : EIATTR_MAX_THREADS
	.align		4
.L_2297:
        /*0094*/ 	.byte	0x04, 0x05
        /*0096*/ 	.short	(.L_2299 - .L_2298)
.L_2298:
        /*0098*/ 	.word	0x00000080
        /*009c*/ 	.word	0x00000001
        /*00a0*/ 	.word	0x00000001


	//----- nvinfo : EIATTR_CRS_STACK_SIZE
	.align		4
.L_2299:
        /*00a4*/ 	.byte	0x04, 0x1e
        /*00a6*/ 	.short	(.L_2301 - .L_2300)
.L_2300:
        /*00a8*/ 	.word	0x00000000


	//----- nvinfo : EIATTR_CBANK_PARAM_SIZE
	.align		4
.L_2301:
        /*00ac*/ 	.byte	0x03, 0x19
        /*00ae*/ 	.short	0x0024


	//----- nvinfo : EIATTR_PARAM_CBANK
	.align		4
        /*00b0*/ 	.byte	0x04, 0x0a
        /*00b2*/ 	.short	(.L_2303 - .L_2302)
	.align		4
.L_2302:
        /*00b4*/ 	.word	index@(.nv.constant0._ZN2at6native27unrolled_elementwise_kernelINS0_13BinaryFunctorIN3c108BFloat16ES4_S4_ZZZNS0_17atan2_kernel_cudaERNS_18TensorIteratorBaseEENKUlvE_clEvENKUlvE2_clEvEUlS4_S4_E_EESt5arrayIPcLm3EELi4E23TrivialOffsetCalculatorILi2EjESE_ILi1EjENS0_6memory15LoadWithoutCastENSH_16StoreWithoutCastEEEviT_T0_T2_T3_T4_T5_)
        /*00b8*/ 	.short	0x0380
        /*00ba*/ 	.short	0x0024


	//----- nvinfo : EIATTR_SW_WAR
	.align		4
.L_2303:
        /*00bc*/ 	.byte	0x04, 0x36
        /*00be*/ 	.short	(.L_2305 - .L_2304)
.L_2304:
        /*00c0*/ 	.word	0x00000008
.L_2305:


//--------------------- .nv.info._ZN2at6native29vectorized_elementwise_kernelILi2ENS0_13BinaryFunctorIN3c108BFloat16ES4_S4_ZZZNS0_17atan2_kernel_cudaERNS_18TensorIteratorBaseEENKUlvE_clEvENKUlvE2_clEvEUlS4_S4_E_EESt5arrayIPcLm3EEEEviT0_T1_ --------------------------
	.section	.nv.info._ZN2at6native29vectorized_elementwise_kernelILi2ENS0_13BinaryFunctorIN3c108BFloat16ES4_S4_ZZZNS0_17atan2_kernel_cudaERNS_18TensorIteratorBaseEENKUlvE_clEvENKUlvE2_clEvEUlS4_S4_E_EESt5arrayIPcLm3EEEEviT0_T1_,"",@"SHT_CUDA_INFO"
	.sectionflags	@""
	.align	4


	//----- nvinfo : EIATTR_CUDA_API_VERSION
	.align		4
        /*0000*/ 	.byte	0x04, 0x37
        /*0002*/ 	.short	(.L_2307 - .L_2306)
.L_2306:
        /*0004*/ 	.word	0x00000082


	//----- nvinfo : EIATTR_KPARAM_INFO
	.align		4
.L_2307:
        /*0008*/ 	.byte	0x04, 0x17
        /*000a*/ 	.short	(.L_2309 - .L_2308)
.L_2308:
        /*000c*/ 	.word	0x00000000
        /*0010*/ 	.short	0x0002
        /*0012*/ 	.short	0x0008
        /*0014*/ 	.byte	0x00, 0xf0, 0x61, 0x00


	//----- nvinfo : EIATTR_KPARAM_INFO
	.align		4
.L_2309:
        /*0018*/ 	.byte	0x04, 0x17
        /*001a*/ 	.short	(.L_2311 - .L_2310)
.L_2310:
        /*001c*/ 	.word	0x00000000
        /*0020*/ 	.short	0x0001
        /*0022*/ 	.short	0x0004
        /*0024*/ 	.byte	0x00, 0xf0, 0x05, 0x00


	//----- nvinfo : EIATTR_KPARAM_INFO
	.align		4
.L_2311:
        /*0028*/ 	.byte	0x04, 0x17
        /*002a*/ 	.short	(.L_2313 - .L_2312)
.L_2312:
        /*002c*/ 	.word	0x00000000
        /*0030*/ 	.short	0x0000
        /*0032*/ 	.short	0x0000
        /*0034*/ 	.byte	0x00, 0xf0, 0x11, 0x00


	//----- nvinfo : EIATTR_SPARSE_MMA_MASK
	.align		4
.L_2313:
        /*0038*/ 	.byte	0x03, 0x50
        /*003a*/ 	.short	0x0000


	//----- nvinfo : EIATTR_MAXREG_COUNT
	.align		4
        /*003c*/ 	.byte	0x03, 0x1b
        /*003e*/ 	.short	0x00ff


	//----- nvinfo : EIATTR_MERCURY_ISA_VERSION
	.align		4
        /*0040*/ 	.byte	0x03, 0x5f
        /*0042*/ 	.short	0x0101


	//----- nvinfo : EIATTR_VRC_CTA_INIT_COUNT
	.align		4
        /*0044*/ 	.byte	0x02, 0x4a
	.zero		1
	.zero		1


	//----- nvinfo : EIATTR_EXIT_INSTR_OFFSETS
	.align		4
        /*0048*/ 	.byte	0x04, 0x1c
        /*004a*/ 	.short	(.L_2315 - .L_2314)


	//   ....[0]....
.L_2314:
        /*004c*/ 	.word	0x00002410


	//   ....[1]....
        /*0050*/ 	.word	0x00002460


	//   ....[2]....
        /*0054*/ 	.word	0x00003e50


	//----- nvinfo : EIATTR_MAX_THREADS
	.align		4
.L_2315:
        /*0058*/ 	.byte	0x04, 0x05
        /*005a*/ 	.short	(.L_2317 - .L_2316)
.L_2316:
        /*005c*/ 	.word	0x00000080
        /*0060*/ 	.word	0x00000001
        /*0064*/ 	.word	0x00000001


	//----- nvinfo : EIATTR_CRS_STACK_SIZE
	.align		4
.L_2317:
        /*0068*/ 	.byte	0x04, 0x1e
        /*006a*/ 	.short	(.L_2319 - .L_2318)
.L_2318:
        /*006c*/ 	.word	0x00000000


	//----- nvinfo : EIATTR_CBANK_PARAM_SIZE
	.align		4
.L_2319:
        /*0070*/ 	.byte	0x03, 0x19
        /*0072*/ 	.short	0x0020


	//----- nvinfo : EIATTR_PARAM_CBANK
	.align		4
        /*0074*/ 	.byte	0x04, 0x0a
        /*0076*/ 	.short	(.L_2321 - .L_2320)
	.align		4
.L_2320:
        /*0078*/ 	.word	index@(.nv.constant0._ZN2at6native29vectorized_elementwise_kernelILi2ENS0_13BinaryFunctorIN3c108BFloat16ES4_S4_ZZZNS0_17atan2_kernel_cudaERNS_18TensorIteratorBaseEENKUlvE_clEvENKUlvE2_clEvEUlS4_S4_E_EESt5arrayIPcLm3EEEEviT0_T1_)
        /*007c*/ 	.short	0x0380
        /*007e*/ 	.short	0x0020


	//----- nvinfo : EIATTR_SW_WAR
	.align		4
.L_2321:
        /*0080*/ 	.byte	0x04, 0x36
        /*0082*/ 	.short	(.L_2323 - .L_2322)
.L_2322:
        /*0084*/ 	.word	0x00000008
.L_2323:


//--------------------- .nv.info._ZN2at6native29vectorized_elementwise_kernelILi4ENS0_13BinaryFunctorIN3c108BFloat16ES4_S4_ZZZNS0_17atan2_kernel_cudaERNS_18TensorIteratorBaseEENKUlvE_clEvENKUlvE2_clEvEUlS4_S4_E_EESt5arrayIPcLm3EEEEviT0_T1_ --------------------------
	.section	.nv.info._ZN2at6native29vectorized_elementwise_kernelILi4ENS0_13BinaryFunctorIN3c108BFloat16ES4_S4_ZZZNS0_17atan2_kernel_cudaERNS_18TensorIteratorBaseEENKUlvE_clEvENKUlvE2_clEvEUlS4_S4_E_EESt5arrayIPcLm3EEEEviT0_T1_,"",@"SHT_CUDA_INFO"
	.sectionflags	@""
	.align	4


	//----- nvinfo : EIATTR_CUDA_API_VERSION
	.align		4
        /*0000*/ 	.byte	0x04, 0x37
        /*0002*/ 	.short	(.L_2325 - .L_2324)
.L_2324:
        /*0004*/ 	.word	0x00000082


	//----- nvinfo : EIATTR_KPARAM_INFO
	.align		4
.L_2325:
        /*0008*/ 	.byte	0x04, 0x17
        /*000a*/ 	.short	(.L_2327 - .L_2326)
.L_2326:
        /*000c*/ 	.word	0x00000000
        /*0010*/ 	.short	0x0002
        /*0012*/ 	.short	0x0008
        /*0014*/ 	.byte	0x00, 0xf0, 0x61, 0x00


	//----- nvinfo : EIATTR_KPARAM_INFO
	.align		4
.L_2327:
        /*0018*/ 	.byte	0x04, 0x17
        /*001a*/ 	.short	(.L_2329 - .L_2328)
.L_2328:
        /*001c*/ 	.word	0x00000000
        /*0020*/ 	.short	0x0001
        /*0022*/ 	.short	0x0004
        /*0024*/ 	.byte	0x00, 0xf0, 0x05, 0x00


	//----- nvinfo : EIATTR_KPARAM_INFO
	.align		4
.L_2329:
        /*0028*/ 	.byte	0x04, 0x17
        /*002a*/ 	.short	(.L_2331 - .L_2330)
.L_2330:
        /*002c*/ 	.word	0x00000000
        /*0030*/ 	.short	0x0000
        /*0032*/ 	.short	0x0000
        /*0034*/ 	.byte	0x00, 0xf0, 0x11, 0x00


	//----- nvinfo : EIATTR_SPARSE_MMA_MASK
	.align		4
.L_2331:
        /*0038*/ 	.byte	0x03, 0x50
        /*003a*/ 	.short	0x0000


	//----- nvinfo : EIATTR_MAXREG_COUNT
	.align		4
        /*003c*/ 	.byte	0x03, 0x1b
        /*003e*/ 	.short	0x00ff


	//----- nvinfo : EIATTR_MERCURY_ISA_VERSION
	.align		4
        /*0040*/ 	.byte	0x03, 0x5f
        /*0042*/ 	.short	0x0101


	//----- nvinfo : EIATTR_VRC_CTA_INIT_COUNT
	.align		4
        /*0044*/ 	.byte	0x02, 0x4a
	.zero		1
	.zero		1


	//----- nvinfo : EIATTR_EXIT_INSTR_OFFSETS
	.align		4
        /*0048*/ 	.byte	0x04, 0x1c
        /*004a*/ 	.short	(.L_2333 - .L_2332)


	//   ....[0]....
.L_2332:
        /*004c*/ 	.word	0x000023f0


	//   ....[1]....
        /*0050*/ 	.word	0x00002440


	//   ....[2]....
        /*0054*/ 	.word	0x00003d90


	//----- nvinfo : EIATTR_MAX_THREADS
	.align		4
.L_2333:
        /*0058*/ 	.byte	0x04, 0x05
        /*005a*/ 	.short	(.L_2335 - .L_2334)
.L_2334:
        /*005c*/ 	.word	0x00000080
        /*0060*/ 	.word	0x00000001
        /*0064*/ 	.word	0x00000001


	//----- nvinfo : EIATTR_CRS_STACK_SIZE
	.align		4
.L_2335:
        /*0068*/ 	.byte	0x04, 0x1e
        /*006a*/ 	.short	(.L_2337 - .L_2336)
.L_2336:
        /*006c*/ 	.word	0x00000000


	//----- nvinfo : EIATTR_CBANK_PARAM_SIZE
	.align		4
.L_2337:
        /*0070*/ 	.byte	0x03, 0x19
        /*0072*/ 	.short	0x0020


	//----- nvinfo : EIATTR_PARAM_CBANK
	.align		4
        /*0074*/ 	.byte	0x04, 0x0a
        /*0076*/ 	.short	(.L_2339 - .L_2338)
	.align		4
.L_2338:
        /*0078*/ 	.word	index@(.nv.constant0._ZN2at6native29vectorized_elementwise_kernelILi4ENS0_13BinaryFunctorIN3c108BFloat16ES4_S4_ZZZNS0_17atan2_kernel_cudaERNS_18TensorIteratorBaseEENKUlvE_clEvENKUlvE2_clEvEUlS4_S4_E_EESt5arrayIPcLm3EEEEviT0_T1_)
        /*007c*/ 	.short	0x0380
        /*007e*/ 	.short	0x0020


	//----- nvinfo : EIATTR_SW_WAR
	.align		4
.L_2339:
        /*0080*/ 	.byte	0x04, 0x36
        /*0082*/ 	.short	(.L_2341 - .L_2340)
.L_2340:
        /*0084*/ 	.word	0x00000008
.L_2341:


//--------------------- .nv.info._ZN2at6native29vectorized_elementwise_kernelILi8ENS0_13BinaryFunctorIN3c108BFloat16ES4_S4_ZZZNS0_17atan2_kernel_cudaERNS_18TensorIteratorBaseEENKUlvE_clEvENKUlvE2_clEvEUlS4_S4_E_EESt5arrayIPcLm3EEEEviT0_T1_ --------------------------
	.section	.nv.info._ZN2at6native29vectorized_elementwise_kernelILi8ENS0_13BinaryFunctorIN3c108BFloat16ES4_S4_ZZZNS0_17atan2_kernel_cudaERNS_18TensorIteratorBaseEENKUlvE_clEvENKUlvE2_clEvEUlS4_S4_E_EESt5arrayIPcLm3EEEEviT0_T1_,"",@"SHT_CUDA_INFO"
	.sectionflags	@""
	.align	4


	//----- nvinfo : EIATTR_CUDA_API_VERSION
	.align		4
        /*0000*/ 	.byte	0x04, 0x37
        /*0002*/ 	.short	(.L_2343 - .L_2342)
.L_2342:
        /*0004*/ 	.word	0x00000082


	//----- nvinfo : EIATTR_KPARAM_INFO
	.align		4
.L_2343:
        /*0008*/ 	.byte	0x04, 0x17
        /*000a*/ 	.short	(.L_2345 - .L_2344)
.L_2344:
        /*000c*/ 	.word	0x00000000
        /*0010*/ 	.short	0x0002
        /*0012*/ 	.short	0x0008
        /*0014*/ 	.byte	0x00, 0xf0, 0x61, 0x00


	//----- nvinfo : EIATTR_KPARAM_INFO
	.align		4
.L_2345:
        /*0018*/ 	.byte	0x04, 0x17
        /*001a*/ 	.short	(.L_2347 - .L_2346)
.L_2346:
        /*001c*/ 	.word	0x00000000
        /*0020*/ 	.short	0x0001
        /*0022*/ 	.short	0x0004
        /*0024*/ 	.byte	0x00, 0xf0, 0x05, 0x00


	//----- nvinfo : EIATTR_KPARAM_INFO
	.align		4
.L_2347:
        /*0028*/ 	.byte	0x04, 0x17
        /*002a*/ 	.short	(.L_2349 - .L_2348)
.L_2348:
        /*002c*/ 	.word	0x00000000
        /*0030*/ 	.short	0x0000
        /*0032*/ 	.short	0x0000
        /*0034*/ 	.byte	0x00, 0xf0, 0x11, 0x00


	//----- nvinfo : EIATTR_SPARSE_MMA_MASK
	.align		4
.L_2349:
        /*0038*/ 	.byte	0x03, 0x50
        /*003a*/ 	.short	0x0000


	//----- nvinfo : EIATTR_MAXREG_COUNT
	.align		4
        /*003c*/ 	.byte	0x03, 0x1b
        /*003e*/ 	.short	0x00ff


	//----- nvinfo : EIATTR_MERCURY_ISA_VERSION
	.align		4
        /*0040*/ 	.byte	0x03, 0x5f
        /*0042*/ 	.short	0x0101


	//----- nvinfo : EIATTR_VRC_CTA_INIT_COUNT
	.align		4
        /*0044*/ 	.byte	0x02, 0x4a
	.zero		1
	.zero		1


	//----- nvinfo : EIATTR_EXIT_INSTR_OFFSETS
	.align		4
        /*0048*/ 	.byte	0x04, 0x1c
        /*004a*/ 	.short	(.L_2351 - .L_2350)


	//   ....[0]....
.L_2350:
        /*004c*/ 	.word	0x000023f0


	//   ....[1]....
        /*0050*/ 	.word	0x00002440


	//   ....[2]....
        /*0054*/ 	.word	0x00003d60


	//----- nvinfo : EIATTR_MAX_THREADS
	.align		4
.L_2351:
        /*0058*/ 	.byte	0x04, 0x05
        /*005a*/ 	.short	(.L_2353 - .L_2352)
.L_2352:
        /*005c*/ 	.word	0x00000080
        /*0060*/ 	.word	0x00000001
        /*0064*/ 	.word	0x00000001


	//----- nvinfo : EIATTR_CRS_STACK_SIZE
	.align		4
.L_2353:
        /*0068*/ 	.byte	0x04, 0x1e
        /*006a*/ 	.short	(.L_2355 - .L_2354)
.L_2354:
        /*006c*/ 	.word	0x00000000


	//----- nvinfo : EIATTR_CBANK_PARAM_SIZE
	.align		4
.L_2355:
        /*0070*/ 	.byte	0x03, 0x19
        /*0072*/ 	.short	0x0020


	//----- nvinfo : EIATTR_PARAM_CBANK
	.align		4
        /*0074*/ 	.byte	0x04, 0x0a
        /*0076*/ 	.short	(.L_2357 - .L_2356)
	.align		4
.L_2356:
        /*0078*/ 	.word	index@(.nv.constant0._ZN2at6native29vectorized_elementwise_kernelILi8ENS0_13BinaryFunctorIN3c108BFloat16ES4_S4_ZZZNS0_17atan2_kernel_cudaERNS_18TensorIteratorBaseEENKUlvE_clEvENKUlvE2_clEvEUlS4_S4_E_EESt5arrayIPcLm3EEEEviT0_T1_)
        /*007c*/ 	.short	0x0380
        /*007e*/ 	.short	0x0020


	//----- nvinfo : EIATTR_SW_WAR
	.align		4
.L_2357:
        /*0080*/ 	.byte	0x04, 0x36
        /*0082*/ 	.short	(.L_2359 - .L_2358)
.L_2358:
        /*0084*/ 	.word	0x00000008
.L_2359:


//--------------------- .nv.info._ZN2at6native18elementwise_kernelILi128ELi4EZNS0_15gpu_kernel_implINS0_13BUnaryFunctorIN3c108BFloat16ES5_S5_ZZZNS0_17atan2_kernel_cudaERNS_18TensorIteratorBaseEENKUlvE_clEvENKUlvE2_clEvEUlS5_S5_E_EEEEvS7_RKT_EUliE_EEviT1_ --------------------------
	.section	.nv.info._ZN2at6native18elementwise_kernelILi128ELi4EZNS0_15gpu_kernel_implINS0_13BUnaryFunctorIN3c108BFloat16ES5_S5_ZZZNS0_17atan2_kernel_cudaERNS_18TensorIteratorBaseEENKUlvE_clEvENKUlvE2_clEvEUlS5_S5_E_EEEEvS7_RKT_EUliE_EEviT1_,"",@"SHT_CUDA_INFO"
	.sectionflags	@""
	.align	4


	//----- nvinfo : EIATTR_CUDA_API_VERSION
	.align		4
        /*0000*/ 	.byte	0x04, 0x37
        /*0002*/ 	.short	(.L_2361 - .L_2360)
.L_2360:
        /*0004*/ 	.word	0x00000082


	//----- nvinfo : EIATTR_KPARAM_INFO
	.align		4
.L_2361:
        /*0008*/ 	.byte	0x04, 0x17
        /*000a*/ 	.short	(.L_2363 - .L_2362)
.L_2362:
        /*000c*/ 	.word	0x00000000
        /*0010*/ 	.short	0x0001
        /*0012*/ 	.short	0x0008
        /*0014*/ 	.byte	0x00, 0xf0, 0x61, 0x08


	//----- nvinfo : EIATTR_KPARAM_INFO
	.align		4
.L_2363:
        /*0018*/ 	.byte	0x04, 0x17
        /*001a*/ 	.short	(.L_2365 - .L_2364)
.L_2364:
        /*001c*/ 	.word	0x00000000
        /*0020*/ 	.short	0x0000
        /*0022*/ 	.short	0x0000
        /*0024*/ 	.byte	0x00, 0xf0, 0x11, 0x00


	//----- nvinfo : EIATTR_SPARSE_MMA_MASK
	.align		4
.L_2365:
        /*0028*/ 	.byte	0x03, 0x50
        /*002a*/ 	.short	0x0000


	//----- nvinfo : EIATTR_MAXREG_COUNT
	.align		4
        /*002c*/ 	.byte	0x03, 0x1b
        /*002e*/ 	.short	0x0080


	//----- nvinfo : EIATTR_EXTERNS
	.align		4
        /*0030*/ 	.byte	0x04, 0x0f
        /*0032*/ 	.short	(.L_2367 - .L_2366)


	//   ....[0]....
	.align		4
.L_2366:
        /*0034*/ 	.word	index@(__assertfail)


	//----- nvinfo : EIATTR_MERCURY_ISA_VERSION
	.align		4
.L_2367:
        /*0038*/ 	.byte	0x03, 0x5f
        /*003a*/ 	.short	0x0101


	//----- nvinfo : EIATTR_VRC_CTA_INIT_COUNT
	.align		4
        /*003c*/ 	.byte	0x02, 0x4a
	.zero		1
	.zero		1


	//----- nvinfo : EIATTR_SYSCALL_OFFSETS
	.align		4
        /*0040*/ 	.byte	0x04, 0x46
        /*0042*/ 	.short	(.L_2369 - .L_2368)


	//   ....[0]....
.L_2368:
        /*0044*/ 	.word	0x00002300


	//   ....[1]....
        /*0048*/ 	.word	0x00003510


	//   ....[2]....
        /*004c*/ 	.word	0x000059b0


	//   ....[3]....
        /*0050*/ 	.word	0x00006a00


	//   ....[4]....
        /*0054*/ 	.word	0x00008f90


	//   ....[5]....
        /*0058*/ 	.word	0x00009fe0


	//   ....[6]....
        /*005c*/ 	.word	0x0000c580


	//   ....[7]....
        /*0060*/ 	.word	0x0000d5b0


	//----- nvinfo : EIATTR_EXIT_INSTR_OFFSETS
	.align		4
.L_2369:
        /*0064*/ 	.byte	0x04, 0x1c
        /*0066*/ 	.short	(.L_2371 - .L_2370)


	//   ....[0]....
.L_2370:
        /*0068*/ 	.word	0x0000a2a0


	//   ....[1]....
        /*006c*/ 	.word	0x0000ca30


	//   ....[2]....
        /*0070*/ 	.word	0x0000ca70


	//   ....[3]....
        /*0074*/ 	.word	0x0000cb10


	//   ....[4]....
        /*0078*/ 	.word	0x0000cb50


	//   ....[5]....
        /*007c*/ 	.word	0x0000cb90


	//   ....[6]....
        /*0080*/ 	.word	0x0000cc20


	//   ....[7]....
        /*0084*/ 	.word	0x0000cc60


	//   ....[8]....
        /*0088*/ 	.word	0x0000cd00


	//   ....[9]....
        /*008c*/ 	.word	0x0000cd50


	//   ....[10]....
        /*0090*/ 	.word	0x0000cda0


	//   ....[11]....
        /*0094*/ 	.word	0x0000ce80


	//   ....[12]....
        /*0098*/ 	.word	0x0000cff0


	//   ....[13]....
        /*009c*/ 	.word	0x0000d160


	//   ....[14]....
        /*00a0*/ 	.word	0x0000d2c0


	//   ....[15]....
        /*00a4*/ 	.word	0x0000d300


	//   ....[16]....
        /*00a8*/ 	.word	0x0000d340


	//   ....[17]....
        /*00ac*/ 	.word	0x0000d3f0


	//   ....[18]....
        /*00b0*/ 	.word	0x0000d450


	//   ....[19]....
        /*00b4*/ 	.word	0x0000d5c0


	//   ....[20]....
        /*00b8*/ 	.word	0x0000d6d0


	//   ....[21]....
        /*00bc*/ 	.word	0x0000d810


	//   ....[22]....
        /*00c0*/ 	.word	0x0000d830


	//----- nvinfo : EIATTR_MAX_THREADS
	.align		4
.L_2371:
        /*00c4*/ 	.byte	0x04, 0x05
        /*00c6*/ 	.short	(.L_2373 - .L_2372)
.L_2372:
        /*00c8*/ 	.word	0x00000080
        /*00cc*/ 	.word	0x00000001
        /*00d0*/ 	.word	0x00000001


	//----- nvinfo : EIATTR_CRS_STACK_SIZE
	.align		4
.L_2373:
        /*00d4*/ 	.byte	0x04, 0x1e
        /*00d6*/ 	.short	(.L_2375 - .L_2374)
.L_2374:
        /*00d8*/ 	.word	0x00000000


	//----- nvinfo : EIATTR_CBANK_PARAM_SIZE
	.align		4
.L_2375:
        /*00dc*/ 	.byte	0x03, 0x19
        /*00de*/ 	.short	0x0220


	//----- nvinfo : EIATTR_PARAM_CBANK
	.align		4
        /*00e0*/ 	.byte	0x04, 0x0a
        /*00e2*/ 	.short	(.L_2377 - .L_2376)
	.align		4
.L_2376:
        /*00e4*/ 	.word	index@(.nv.constant0._ZN2at6native18elementwise_kernelILi128ELi4EZNS0_15gpu_kernel_implINS0_13BUnaryFunctorIN3c108BFloat16ES5_S5_ZZZNS0_17atan2_kernel_cudaERNS_18TensorIteratorBaseEENKUlvE_clEvENKUlvE2_clEvEUlS5_S5_E_EEEEvS7_RKT_EUliE_EEviT1_)
        /*00e8*/ 	.short	0x0380
        /*00ea*/ 	.short	0x0220


	//----- nvinfo : EIATTR_SW_WAR
	.align		4
.L_2377:
        /*00ec*/ 	.byte	0x04, 0x36
        /*00ee*/ 	.short	(.L_2379 - .L_2378)
.L_2378:
        /*00f0*/ 	.word	0x00000008
.L_2379:


//--------------------- .nv.info._ZN2at6native27unrolled_elementwise_kernelINS0_13BUnaryFunctorIN3c108BFloat16ES4_S4_ZZZNS0_17atan2_kernel_cudaERNS_18TensorIteratorBaseEENKUlvE_clEvENKUlvE2_clEvEUlS4_S4_E_EESt5arrayIPcLm2EELi4E23TrivialOffsetCalculatorILi1EjESF_NS0_6memory12LoadWithCastILi1EEENSG_13StoreWithCastILi1EEEEEviT_T0_T2_T3_T4_T5_ --------------------------
	.section	.nv.info._ZN2at6native27unrolled_elementwise_kernelINS0_13BUnaryFunctorIN3c108BFloat16ES4_S4_ZZZNS0_17atan2_kernel_cudaERNS_18TensorIteratorBaseEENKUlvE_clEvENKUlvE2_clEvEUlS4_S4_E_EESt5arrayIPcLm2EELi4E23TrivialOffsetCalculatorILi1EjESF_NS0_6memory12LoadWithCastILi1EEENSG_13StoreWithCastILi1EEEEEviT_T0_T2_T3_T4_T5_,"",@"SHT_CUDA_INFO"
	.sectionflags	@""
	.align	4


	//----- nvinfo : EIATTR_CUDA_API_VERSION
	.align		4
        /*0000*/ 	.byte	0x04, 0x37
        /*0002*/ 	.short	(.L_2381 - .L_2380)
.L_2380:
        /*0004*/ 	.word	0x00000082


	//----- nvinfo : EIATTR_KPARAM_INFO
	.align		4
.L_2381:
        /*0008*/ 	.byte	0x04, 0x17
        /*000a*/ 	.short	(.L_2383 - .L_2382)
.L_2382:
        /*000c*/ 	.word	0x00000000
        /*0010*/ 	.short	0x0006
        /*0012*/ 	.short	0x0024
        /*0014*/ 	.byte	0x00, 0xf0, 0x21, 0x00


	//----- nvinfo : EIATTR_KPARAM_INFO
	.align		4
.L_2383:
        /*0018*/ 	.byte	0x04, 0x17
        /*001a*/ 	.short	(.L_2385 - .L_2384)
.L_2384:
        /*001c*/ 	.word	0x00000000
        /*0020*/ 	.short	0x0005
        /*0022*/ 	.short	0x001c
        /*0024*/ 	.byte	0x00, 0xf0, 0x21, 0x00


	//----- nvinfo : EIATTR_KPARAM_INFO
	.align		4
.L_2385:
        /*0028*/ 	.byte	0x04, 0x17
        /*002a*/ 	.short	(.L_2387 - .L_2386)
.L_2386:
        /*002c*/ 	.word	0x00000000
        /*0030*/ 	.short	0x0004
        /*0032*/ 	.short	0x0019
        /*0034*/ 	.byte	0x00, 0xf0, 0x05, 0x00


	//----- nvinfo : EIATTR_KPARAM_INFO
	.align		4
.L_2387:
        /*0038*/ 	.byte	0x04, 0x17
        /*003a*/ 	.short	(.L_2389 - .L_2388)
.L_2388:
        /*003c*/ 	.word	0x00000000
        /*0040*/ 	.short	0x0003
        /*0042*/ 	.short	0x0018
        /*0044*/ 	.byte	0x00, 0xf0, 0x05, 0x00


	//----- nvinfo : EIATTR_KPARAM_INFO
	.align		4
.L_2389:
        /*0048*/ 	.byte	0x04, 0x17
        /*004a*/ 	.short	(.L_2391 - .L_2390)
.L_2390:
        /*004c*/ 	.word	0x00000000
        /*0050*/ 	.short	0x0002
        /*0052*/ 	.short	0x0008
        /*0054*/ 	.byte	0x00, 0xf0, 0x41, 0x00


	//----- nvinfo : EIATTR_KPARAM_INFO
	.align		4
.L_2391:
        /*0058*/ 	.byte	0x04, 0x17
        /*005a*/ 	.short	(.L_2393 - .L_2392)
.L_2392:
        /*005c*/ 	.word	0x00000000
        /*0060*/ 	.short	0x0001
        /*0062*/ 	.short	0x0004
        /*0064*/ 	.byte	0x00, 0xf0, 0x11, 0x00


	//----- nvinfo : EIATTR_KPARAM_INFO
	.align		4
.L_2393:
        /*0068*/ 	.byte	0x04, 0x17
        /*006a*/ 	.short	(.L_2395 - .L_2394)
.L_2394:
        /*006c*/ 	.word	0x00000000
        /*0070*/ 	.short	0x0000
        /*0072*/ 	.short	0x0000
        /*0074*/ 	.byte	0x00, 0xf0, 0x11, 0x00


	//----- nvinfo : EIATTR_SPARSE_MMA_MASK
	.align		4
.L_2395:
        /*0078*/ 	.byte	0x03, 0x50
        /*007a*/ 	.short	0x0000


	//----- nvinfo : EIATTR_MAXREG_COUNT
	.align		4
        /*007c*/ 	.byte	0x03, 0x1b
        /*007e*/ 	.short	0x00ff


	//----- nvinfo : EIATTR_EXTERNS
	.align		4
        /*0080*/ 	.byte	0x04, 0x0f
        /*0082*/ 	.short	(.L_2397 - .L_2396)


	//   ....[0]....
	.align		4
.L_2396:
        /*0084*/ 	.word	index@(__assertfail)


	//----- nvinfo : EIATTR_MERCURY_ISA_VERSION
	.align		4
.L_2397:
        /*0088*/ 	.byte	0x03, 0x5f
        /*008a*/ 	.short	0x0101


	//----- nvinfo : EIATTR_VRC_CTA_INIT_COUNT
	.align		4
        /*008c*/ 	.byte	0x02, 0x4a
	.zero		1
	.zero		1


	//----- nvinfo : EIATTR_SYSCALL_OFFSETS
	.align		4
        /*0090*/ 	.byte	0x04, 0x46
        /*0092*/ 	.short	(.L_2399 - .L_2398)


	//   ....[0]....
.L_2398:
        /*0094*/ 	.word	0x00001000


	//   ....[1]....
        /*0098*/ 	.word	0x000021e0


	//   ....[2]....
        /*009c*/ 	.word	0x00003300


	//   ....[3]....
        /*00a0*/ 	.word	0x00004410


	//   ....[4]....
        /*00a4*/ 	.word	0x00006170


	//   ....[5]....
        /*00a8*/ 	.word	0x00007040


	//   ....[6]....
        /*00ac*/ 	.word	0x00007fe0


	//   ....[7]....
        /*00b0*/ 	.word	0x00008f60


	//----- nvinfo : EIATTR_EXIT_INSTR_OFFSETS
	.align		4
.L_2399:
        /*00b4*/ 	.byte	0x04, 0x1c
        /*00b6*/ 	.short	(.L_2401 - .L_2400)


	//   ....[0]....
.L_2400:
        /*00b8*/ 	.word	0x00008290


	//   ....[1]....
        /*00bc*/ 	.word	0x000083e0


	//   ....[2]....
        /*00c0*/ 	.word	0x00008420


	//   ....[3]....
        /*00c4*/ 	.word	0x000084c0


	//   ....[4]....
        /*00c8*/ 	.word	0x00008500


	//   ....[5]....
        /*00cc*/ 	.word	0x00008540


	//   ....[6]....
        /*00d0*/ 	.word	0x000085d0


	//   ....[7]....
        /*00d4*/ 	.word	0x00008610


	//   ....[8]....
        /*00d8*/ 	.word	0x000086b0


	//   ....[9]....
        /*00dc*/ 	.word	0x00008700


	//   ....[10]....
        /*00e0*/ 	.word	0x00008750


	//   ....[11]....
        /*00e4*/ 	.word	0x00008830


	//   ....[12]....
        /*00e8*/ 	.word	0x000089a0


	//   ....[13]....
        /*00ec*/ 	.word	0x00008b10


	//   ....[14]....
        /*00f0*/ 	.word	0x00008c70


	//   ....[15]....
        /*00f4*/ 	.word	0x00008cb0


	//   ....[16]....
        /*00f8*/ 	.word	0x00008cf0


	//   ....[17]....
        /*00fc*/ 	.word	0x00008da0


	//   ....[18]....
        /*0100*/ 	.word	0x00008e00


	//   ....[19]....
        /*0104*/ 	.word	0x00008f70


	//   ....[20]....
        /*0108*/ 	.word	0x00009080


	//   ....[21]....
        /*010c*/ 	.word	0x000091c0


	//   ....[22]....
        /*0110*/ 	.word	0x000091e0


	//----- nvinfo : EIATTR_MAX_THREADS
	.align		4
.L_2401:
        /*0114*/ 	.byte	0x04, 0x05
        /*0116*/ 	.short	(.L_2403 - .L_2402)
.L_2402:
        /*0118*/ 	.word	0x00000080
        /*011c*/ 	.word	0x00000001
        /*0120*/ 	.word	0x00000001


	//----- nvinfo : EIATTR_CRS_STACK_SIZE
	.align		4
.L_2403:
        /*0124*/ 	.byte	0x04, 0x1e
        /*0126*/ 	.short	(.L_2405 - .L_2404)
.L_2404:
        /*0128*/ 	.word	0x00000000


	//----- nvinfo : EIATTR_CBANK_PARAM_SIZE
	.align		4
.L_2405:
        /*012c*/ 	.byte	0x03, 0x19
        /*012e*/ 	.short	0x002c


	//----- nvinfo : EIATTR_PARAM_CBANK
	.align		4
        /*0130*/ 	.byte	0x04, 0x0a
        /*0132*/ 	.short	(.L_2407 - .L_2406)
	.align		4
.L_2406:
        /*0134*/ 	.word	index@(.nv.constant0._ZN2at6native27unrolled_elementwise_kernelINS0_13BUnaryFunctorIN3c108BFloat16ES4_S4_ZZZNS0_17atan2_kernel_cudaERNS_18TensorIteratorBaseEENKUlvE_clEvENKUlvE2_clEvEUlS4_S4_E_EESt5arrayIPcLm2EELi4E23TrivialOffsetCalculatorILi1EjESF_NS0_6memory12LoadWithCastILi1EEENSG_13StoreWithCastILi1EEEEEviT_T0_T2_T3_T4_T5_)
        /*0138*/ 	.short	0x0380
        /*013a*/ 	.short	0x002c


	//----- nvinfo : EIATTR_SW_WAR
	.align		4
.L_2407:
        /*013c*/ 	.byte	0x04, 0x36
        /*013e*/ 	.short	(.L_2409 - .L_2408)
.L_2408:
        /*0140*/ 	.word	0x00000008
.L_2409:


//--------------------- .nv.info._ZN2at6native18elementwise_kernelILi128ELi4EZNS0_22gpu_kernel_impl_nocastINS0_13BUnaryFunctorIN3c108BFloat16ES5_S5_ZZZNS0_17atan2_kernel_cudaERNS_18TensorIteratorBaseEENKUlvE_clEvENKUlvE2_clEvEUlS5_S5_E_EEEEvS7_RKT_EUliE_EEviT1_ --------------------------
	.section	.nv.info._ZN2at6native18elementwise_kernelILi128ELi4EZNS0_22gpu_kernel_impl_nocastINS0_13BUnaryFunctorIN3c108BFloat16ES5_S5_ZZZNS0_17atan2_kernel_cudaERNS_18TensorIteratorBaseEENKUlvE_clEvENKUlvE2_clEvEUlS5_S5_E_EEEEvS7_RKT_EUliE_EEviT1_,"",@"SHT_CUDA_INFO"
	.sectionflags	@""
	.align	4


	//----- nvinfo : EIATTR_CUDA_API_VERSION
	.align		4
        /*0000*/ 	.byte	0x04, 0x37
        /*0002*/ 	.short	(.L_2411 - .L_2410)
.L_2410:
        /*0004*/ 	.word	0x00000082


	//----- nvinfo : EIATTR_KPARAM_INFO
	.align		4
.L_2411:
        /*0008*/ 	.byte	0x04, 0x17
        /*000a*/ 	.short	(.L_2413 - .L_2412)
.L_2412:
        /*000c*/ 	.word	0x00000000
        /*0010*/ 	.short	0x0001
        /*0012*/ 	.short	0x0008
        /*0014*/ 	.byte	0x00, 0xf0, 0x61, 0x08


	//----- nvinfo : EIATTR_KPARAM_INFO
	.align		4
.L_2413:
        /*0018*/ 	.byte	0x04, 0x17
        /*001a*/ 	.short	(.L_2415 - .L_2414)
.L_2414:
        /*001c*/ 	.word	0x00000000
        /*0020*/ 	.short	0x0000
        /*0022*/ 	.short	0x0000
        /*0024*/ 	.byte	0x00, 0xf0, 0x11, 0x00


	//----- nvinfo : EIATTR_SPARSE_MMA_MASK
	.align		4
.L_2415:
        /*0028*/ 	.byte	0x03, 0x50
        /*002a*/ 	.short	0x0000


	//----- nvinfo : EIATTR_MAXREG_COUNT
	.align		4
        /*002c*/ 	.byte	0x03, 0x1b
        /*002e*/ 	.short	0x0080


	//----- nvinfo : EIATTR_MERCURY_ISA_VERSION
	.align		4
        /*0030*/ 	.byte	0x03, 0x5f
        /*0032*/ 	.short	0x0101


	//----- nvinfo : EIATTR_VRC_CTA_INIT_COUNT
	.align		4
        /*0034*/ 	.byte	0x02, 0x4a
	.zero		1
	.zero		1


	//----- nvinfo : EIATTR_EXIT_INSTR_OFFSETS
	.align		4
        /*0038*/ 	.byte	0x04, 0x1c
        /*003a*/ 	.short	(.L_2417 - .L_2416)


	//   ....[0]....
.L_2416:
        /*003c*/ 	.word	0x00000b10


	//   ....[1]....
        /*0040*/ 	.word	0x00000e30


	//   ....[2]....
        /*0044*/ 	.word	0x000051b0


	//   ....[3]....
        /*0048*/ 	.word	0x000067c0


	//----- nvinfo : EIATTR_MAX_THREADS
	.align		4
.L_2417:
        /*004c*/ 	.byte	0x04, 0x05
        /*004e*/ 	.short	(.L_2419 - .L_2418)
.L_2418:
        /*0050*/ 	.word	0x00000080
        /*0054*/ 	.word	0x00000001
        /*0058*/ 	.word	0x00000001


	//----- nvinfo : EIATTR_CRS_STACK_SIZE
	.align		4
.L_2419:
        /*005c*/ 	.byte	0x04, 0x1e
        /*005e*/ 	.short	(.L_2421 - .L_2420)
.L_2420:
        /*0060*/ 	.word	0x00000000


	//----- nvinfo : EIATTR_CBANK_PARAM_SIZE
	.align		4
.L_2421:
        /*0064*/ 	.byte	0x03, 0x19
        /*0066*/ 	.short	0x0220


	//----- nvinfo : EIATTR_PARAM_CBANK
	.align		4
        /*0068*/ 	.byte	0x04, 0x0a
        /*006a*/ 	.short	(.L_2423 - .L_2422)
	.align		4
.L_2422:
        /*006c*/ 	.word	index@(.nv.constant0._ZN2at6native18elementwise_kernelILi128ELi4EZNS0_22gpu_kernel_impl_nocastINS0_13BUnaryFunctorIN3c108BFloat16ES5_S5_ZZZNS0_17atan2_kernel_cudaERNS_18TensorIteratorBaseEENKUlvE_clEvENKUlvE2_clEvEUlS5_S5_E_EEEEvS7_RKT_EUliE_EEviT1_)
        /*0070*/ 	.short	0x0380
        /*0072*/ 	.short	0x0220


	//----- nvinfo : EIATTR_SW_WAR
	.align		4
.L_2423:
        /*0074*/ 	.byte	0x04, 0x36
        /*0076*/ 	.short	(.L_2425 - .L_2424)
.L_2424:
        /*0078*/ 	.word	0x00000008
.L_2425:


//--------------------- .nv.info._ZN2at6native27unrolled_elementwise_kernelINS0_13BUnaryFunctorIN3c108BFloat16ES4_S4_ZZZNS0_17atan2_kernel_cudaERNS_18TensorIteratorBaseEENKUlvE_clEvENKUlvE2_clEvEUlS4_S4_E_EESt5arrayIPcLm2EELi4E23TrivialOffsetCalculatorILi1EjESF_NS0_6memory15LoadWithoutCastENSG_16StoreWithoutCastEEEviT_T0_T2_T3_T4_T5_ --------------------------
	.section	.nv.info._ZN2at6native27unrolled_elementwise_kernelINS0_13BUnaryFunctorIN3c108BFloat16ES4_S4_ZZZNS0_17atan2_kernel_cudaERNS_18TensorIteratorBaseEENKUlvE_clEvENKUlvE2_clEvEUlS4_S4_E_EESt5arrayIPcLm2EELi4E23TrivialOffsetCalculatorILi1EjESF_NS0_6memory15LoadWithoutCastENSG_16StoreWithoutCastEEEviT_T0_T2_T3_T4_T5_,"",@"SHT_CUDA_INFO"
	.sectionflags	@""
	.align	4


	//----- nvinfo : EIATTR_CUDA_API_VERSION
	.align		4
        /*0000*/ 	.byte	0x04, 0x37
        /*0002*/ 	.short	(.L_2427 - .L_2426)
.L_2426:
        /*0004*/ 	.word	0x00000082


	//----- nvinfo : EIATTR_KPARAM_INFO
	.align		4
.L_2427:
        /*0008*/ 	.byte	0x04, 0x17
        /*000a*/ 	.short	(.L_2429 - .L_2428)
.L_2428:
        /*000c*/ 	.word	0x00000000
        /*0010*/ 	.short	0x0006
        /*0012*/ 	.short	0x001b
        /*0014*/ 	.byte	0x00, 0xf0, 0x05, 0x00


	//----- nvinfo : EIATTR_KPARAM_INFO
	.align		4
.L_2429:
        /*0018*/ 	.byte	0x04, 0x17
        /*001a*/ 	.short	(.L_2431 - .L_2430)
.L_2430:
        /*001c*/ 	.word	0x00000000
        /*0020*/ 	.short	0x0005
        /*0022*/ 	.short	0x001a
        /*0024*/ 	.byte	0x00, 0xf0, 0x05, 0x00


	//----- nvinfo : EIATTR_KPARAM_INFO
	.align		4
.L_2431:
        /*0028*/ 	.byte	0x04, 0x17
        /*002a*/ 	.short	(.L_2433 - .L_2432)
.L_2432:
        /*002c*/ 	.word	0x00000000
        /*0030*/ 	.short	0x0004
        /*0032*/ 	.short	0x0019
        /*0034*/ 	.byte	0x00, 0xf0, 0x05, 0x00


	//----- nvinfo : EIATTR_KPARAM_INFO
	.align		4
.L_2433:
        /*0038*/ 	.byte	0x04, 0x17
        /*003a*/ 	.short	(.L_2435 - .L_2434)
.L_2434:
        /*003c*/ 	.word	0x00000000
        /*0040*/ 	.short	0x0003
        /*0042*/ 	.short	0x0018
        /*0044*/ 	.byte	0x00, 0xf0, 0x05, 0x00


	//----- nvinfo : EIATTR_KPARAM_INFO
	.align		4
.L_2435:
        /*0048*/ 	.byte	0x04, 0x17
        /*004a*/ 	.short	(.L_2437 - .L_2436)
.L_2436:
        /*004c*/ 	.word	0x00000000
        /*0050*/ 	.short	0x0002
        /*0052*/ 	.short	0x0008
        /*0054*/ 	.byte	0x00, 0xf0, 0x41, 0x00


	//----- nvinfo : EIATTR_KPARAM_INFO
	.align		4
.L_2437:
        /*0058*/ 	.byte	0x04, 0x17
        /*005a*/ 	.short	(.L_2439 - .L_2438)
.L_2438:
        /*005c*/ 	.word	0x00000000
        /*0060*/ 	.short	0x0001
        /*0062*/ 	.short	0x0004
        /*0064*/ 	.byte	0x00, 0xf0, 0x11, 0x00


	//----- nvinfo : EIATTR_KPARAM_INFO
	.align		4
.L_2439:
        /*0068*/ 	.byte	0x04, 0x17
        /*006a*/ 	.short	(.L_2441 - .L_2440)
.L_2440:
        /*006c*/ 	.word	0x00000000
        /*0070*/ 	.short	0x0000
        /*0072*/ 	.short	0x0000
        /*0074*/ 	.byte	0x00, 0xf0, 0x11, 0x00


	//----- nvinfo : EIATTR_SPARSE_MMA_MASK
	.align		4
.L_2441:
        /*0078*/ 	.byte	0x03, 0x50
        /*007a*/ 	.short	0x0000


	//----- nvinfo : EIATTR_MAXREG_COUNT
	.align		4
        /*007c*/ 	.byte	0x03, 0x1b
        /*007e*/ 	.short	0x00ff


	//----- nvinfo : EIATTR_MERCURY_ISA_VERSION
	.align		4
        /*0080*/ 	.byte	0x03, 0x5f
        /*0082*/ 	.short	0x0101


	//----- nvinfo : EIATTR_VRC_CTA_INIT_COUNT
	.align		4
        /*0084*/ 	.byte	0x02, 0x4a
	.zero		1
	.zero		1


	//----- nvinfo : EIATTR_EXIT_INSTR_OFFSETS
	.align		4
        /*0088*/ 	.byte	0x04, 0x1c
        /*008a*/ 	.short	(.L_2443 - .L_2442)


	//   ....[0]....
.L_2442:
        /*008c*/ 	.word	0x00001140


	//   ....[1]....
        /*0090*/ 	.word	0x00001190


	//----- nvinfo : EIATTR_MAX_THREADS
	.align		4
.L_2443:
        /*0094*/ 	.byte	0x04, 0x05
        /*0096*/ 	.short	(.L_2445 - .L_2444)
.L_2444:
        /*0098*/ 	.word	0x00000080
        /*009c*/ 	.word	0x00000001
        /*00a0*/ 	.word	0x00000001


	//----- nvinfo : EIATTR_CRS_STACK_SIZE
	.align		4
.L_2445:
        /*00a4*/ 	.byte	0x04, 0x1e
        /*00a6*/ 	.short	(.L_2447 - .L_2446)
.L_2446:
        /*00a8*/ 	.word	0x00000000


	//----- nvinfo : EIATTR_CBANK_PARAM_SIZE
	.align		4
.L_2447:
        /*00ac*/ 	.byte	0x03, 0x19
        /*00ae*/ 	.short	0x001c


	//----- nvinfo : EIATTR_PARAM_CBANK
	.align		4
        /*00b0*/ 	.byte	0x04, 0x0a
        /*00b2*/ 	.short	(.L_2449 - .L_2448)
	.align		4
.L_2448:
        /*00b4*/ 	.word	index@(.nv.constant0._ZN2at6native27unrolled_elementwise_kernelINS0_13BUnaryFunctorIN3c108BFloat16ES4_S4_ZZZNS0_17atan2_kernel_cudaERNS_18TensorIteratorBaseEENKUlvE_clEvENKUlvE2_clEvEUlS4_S4_E_EESt5arrayIPcLm2EELi4E23TrivialOffsetCalculatorILi1EjESF_NS0_6memory15LoadWithoutCastENSG_16StoreWithoutCastEEEviT_T0_T2_T3_T4_T5_)
        /*00b8*/ 	.short	0x0380
        /*00ba*/ 	.short	0x001c


	//----- nvinfo : EIATTR_SW_WAR
	.align		4
.L_2449:
        /*00bc*/ 	.byte	0x04, 0x36
        /*00be*/ 	.short	(.L_2451 - .L_2450)
.L_2450:
        /*00c0*/ 	.word	0x00000008
.L_2451:


//--------------------- .nv.info._ZN2at6native29vectorized_elementwise_kernelILi2ENS0_13BUnaryFunctorIN3c108BFloat16ES4_S4_ZZZNS0_17atan2_kernel_cudaERNS_18TensorIteratorBaseEENKUlvE_clEvENKUlvE2_clEvEUlS4_S4_E_EESt5arrayIPcLm2EEEEviT0_T1_ --------------------------
	.section	.nv.info._ZN2at6native29vectorized_elementwise_kernelILi2ENS0_13BUnaryFunctorIN3c108BFloat16ES4_S4_ZZZNS0_17atan2_kernel_cudaERNS_18TensorIteratorBaseEENKUlvE_clEvENKUlvE2_clEvEUlS4_S4_E_EESt5arrayIPcLm2EEEEviT0_T1_,"",@"SHT_CUDA_INFO"
	.sectionflags	@""
	.align	4


	//----- nvinfo : EIATTR_CUDA_API_VERSION
	.align		4
        /*0000*/ 	.byte	0x04, 0x37
        /*0002*/ 	.short	(.L_2453 - .L_2452)
.L_2452:
        /*0004*/ 	.word	0x00000082


	//----- nvinfo : EIATTR_KPARAM_INFO
	.align		4
.L_2453:
        /*0008*/ 	.byte	0x04, 0x17
        /*000a*/ 	.short	(.L_2455 - .L_2454)
.L_2454:
        /*000c*/ 	.word	0x00000000
        /*0010*/ 	.short	0x0002
        /*0012*/ 	.short	0x0008
        /*0014*/ 	.byte	0x00, 0xf0, 0x41, 0x00


	//----- nvinfo : EIATTR_KPARAM_INFO
	.align		4
.L_2455:
        /*0018*/ 	.byte	0x04, 0x17
        /*001a*/ 	.short	(.L_2457 - .L_2456)
.L_2456:
        /*001c*/ 	.word	0x00000000
        /*0020*/ 	.short	0x0001
        /*0022*/ 	.short	0x0004
        /*0024*/ 	.byte	0x00, 0xf0, 0x11, 0x00


	//----- nvinfo : EIATTR_KPARAM_INFO
	.align		4
.L_2457:
        /*0028*/ 	.byte	0x04, 0x17
        /*002a*/ 	.short	(.L_2459 - .L_2458)
.L_2458:
        /*002c*/ 	.word	0x00000000
        /*0030*/ 	.short	0x0000
        /*0032*/ 	.short	0x0000
        /*0034*/ 	.byte	0x00, 0xf0, 0x11, 0x00


	//----- nvinfo : EIATTR_SPARSE_MMA_MASK
	.align		4
.L_2459:
        /*0038*/ 	.byte	0x03, 0x50
        /*003a*/ 	.short	0x0000


	//----- nvinfo : EIATTR_MAXREG_COUNT
	.align		4
        /*003c*/ 	.byte	0x03, 0x1b
        /*003e*/ 	.short	0x00ff


	//----- nvinfo : EIATTR_MERCURY_ISA_VERSION
	.align		4
        /*0040*/ 	.byte	0x03, 0x5f
        /*0042*/ 	.short	0x0101


	//----- nvinfo : EIATTR_VRC_CTA_INIT_COUNT
	.align		4
        /*0044*/ 	.byte	0x02, 0x4a
	.zero		1
	.zero		1


	//----- nvinfo : EIATTR_EXIT_INSTR_OFFSETS
	.align		4
        /*0048*/ 	.byte	0x04, 0x1c
        /*004a*/ 	.short	(.L_2461 - .L_2460)


	//   ....[0]....
.L_2460:
        /*004c*/ 	.word	0x00002200


	//   ....[1]....
        /*0050*/ 	.word	0x00002250


	//   ....[2]....
        /*0054*/ 	.word	0x000039f0


	//----- nvinfo : EIATTR_MAX_THREADS
	.align		4
.L_2461:
        /*0058*/ 	.byte	0x04, 0x05
        /*005a*/ 	.short	(.L_2463 - .L_2462)
.L_2462:
        /*005c*/ 	.word	0x00000080
        /*0060*/ 	.word	0x00000001
        /*0064*/ 	.word	0x00000001


	//----- nvinfo : EIATTR_CRS_STACK_SIZE
	.align		4
.L_2463:
        /*0068*/ 	.byte	0x04, 0x1e
        /*006a*/ 	.short	(.L_2465 - .L_2464)
.L_2464:
        /*006c*/ 	.word	0x00000000


	//----- nvinfo : EIATTR_CBANK_PARAM_SIZE
	.align		4
.L_2465:
        /*0070*/ 	.byte	0x03, 0x19
        /*0072*/ 	.short	0x0018


	//----- nvinfo : EIATTR_PARAM_CBANK
	.align		4
        /*0074*/ 	.byte	0x04, 0x0a
        /*0076*/ 	.short	(.L_2467 - .L_2466)
	.align		4
.L_2466:
        /*0078*/ 	.word	index@(.nv.constant0._ZN2at6native29vectorized_elementwise_kernelILi2ENS0_13BUnaryFunctorIN3c108BFloat16ES4_S4_ZZZNS0_17atan2_kernel_cudaERNS_18TensorIteratorBaseEENKUlvE_clEvENKUlvE2_clEvEUlS4_S4_E_EESt5arrayIPcLm2EEEEviT0_T1_)
        /*007c*/ 	.short	0x0380
        /*007e*/ 	.short	0x0018


	//----- nvinfo : EIATTR_SW_WAR
	.align		4
.L_2467:
        /*0080*/ 	.byte	0x04, 0x36
        /*0082*/ 	.short	(.L_2469 - .L_2468)
.L_2468:
        /*0084*/ 	.word	0x00000008
.L_2469:


//--------------------- .nv.info._ZN2at6native29vectorized_elementwise_kernelILi4ENS0_13BUnaryFunctorIN3c108BFloat16ES4_S4_ZZZNS0_17atan2_kernel_cudaERNS_18TensorIteratorBaseEENKUlvE_clEvENKUlvE2_clEvEUlS4_S4_E_EESt5arrayIPcLm2EEEEviT0_T1_ --------------------------
	.section	.nv.info._ZN2at6native29vectorized_elementwise_kernelILi4ENS0_13BUnaryFunctorIN3c108BFloat16ES4_S4_ZZZNS0_17atan2_kernel_cudaERNS_18TensorIteratorBaseEENKUlvE_clEvENKUlvE2_clEvEUlS4_S4_E_EESt5arrayIPcLm2EEEEviT0_T1_,"",@"SHT_CUDA_INFO"
	.sectionflags	@""
	.align	4


	//----- nvinfo : EIATTR_CUDA_API_VERSION
	.align		4
        /*0000*/ 	.byte	0x04, 0x37
        /*0002*/ 	.short	(.L_2471 - .L_2470)
.L_2470:
        /*0004*/ 	.word	0x00000082


	//----- nvinfo : EIATTR_KPARAM_INFO
	.align		4
.L_2471:
        /*0008*/ 	.byte	0x04, 0x17
        /*000a*/ 	.short	(.L_2473 - .L_2472)
.L_2472:
        /*000c*/ 	.word	0x00000000
        /*0010*/ 	.short	0x0002
        /*0012*/ 	.short	0x0008
        /*0014*/ 	.byte	0x00, 0xf0, 0x41, 0x00


	//----- nvinfo : EIATTR_KPARAM_INFO
	.align		4
.L_2473:
        /*0018*/ 	.byte	0x04, 0x17
        /*001a*/ 	.short	(.L_2475 - .L_2474)
.L_2474:
        /*001c*/ 	.word	0x00000000
        /*0020*/ 	.short	0x0001
        /*0022*/ 	.short	0x0004
        /*0024*/ 	.byte	0x00, 0xf0, 0x11, 0x00


	//----- nvinfo : EIATTR_KPARAM_INFO
	.align		4
.L_2475:
        /*0028*/ 	.byte	0x04, 0x17
        /*002a*/ 	.short	(.L_2477 - .L_2476)
.L_2476:
        /*002c*/ 	.word	0x00000000
        /*0030*/ 	.short	0x0000
        /*0032*/ 	.short	0x0000
        /*0034*/ 	.byte	0x00, 0xf0, 0x11, 0x00


	//----- nvinfo : EIATTR_SPARSE_MMA_MASK
	.align		4
.L_2477:
        /*0038*/ 	.byte	0x03, 0x50
        /*003a*/ 	.short	0x0000


	//----- nvinfo : EIATTR_MAXREG_COUNT
	.align		4
        /*003c*/ 	.byte	0x03, 0x1b
        /*003e*/ 	.short	0x00ff


	//----- nvinfo : EIATTR_MERCURY_ISA_VERSION
	.align		4
        /*0040*/ 	.byte	0x03, 0x5f
        /*0042*/ 	.short	0x0101


	//----- nvinfo : EIATTR_VRC_CTA_INIT_COUNT
	.align		4
        /*0044*/ 	.byte	0x02, 0x4a
	.zero		1
	.zero		1


	//----- nvinfo : EIATTR_EXIT_INSTR_OFFSETS
	.align		4
        /*0048*/ 	.byte	0x04, 0x1c
        /*004a*/ 	.short	(.L_2479 - .L_2478)


	//   ....[0]....
.L_2478:
        /*004c*/ 	.word	0x00002200


	//   ....[1]....
        /*0050*/ 	.word	0x00002250


	//   ....[2]....
        /*0054*/ 	.word	0x000039a0


	//----- nvinfo : EIATTR_MAX_THREADS
	.align		4
.L_2479:
        /*0058*/ 	.byte	0x04, 0x05
        /*005a*/ 	.short	(.L_2481 - .L_2480)
.L_2480:
        /*005c*/ 	.word	0x00000080
        /*0060*/ 	.word	0x00000001
        /*0064*/ 	.word	0x00000001


	//----- nvinfo : EIATTR_CRS_STACK_SIZE
	.align		4
.L_2481:
        /*0068*/ 	.byte	0x04, 0x1e
        /*006a*/ 	.short	(.L_2483 - .L_2482)
.L_2482:
        /*006c*/ 	.word	0x00000000


	//----- nvinfo : EIATTR_CBANK_PARAM_SIZE
	.align		4
.L_2483:
        /*0070*/ 	.byte	0x03, 0x19
        /*0072*/ 	.short	0x0018


	//----- nvinfo : EIATTR_PARAM_CBANK
	.align		4
        /*0074*/ 	.byte	0x04, 0x0a
        /*0076*/ 	.short	(.L_2485 - .L_2484)
	.align		4
.L_2484:
        /*0078*/ 	.word	index@(.nv.constant0._ZN2at6native29vectorized_elementwise_kernelILi4ENS0_13BUnaryFunctorIN3c108BFloat16ES4_S4_ZZZNS0_17atan2_kernel_cudaERNS_18TensorIteratorBaseEENKUlvE_clEvENKUlvE2_clEvEUlS4_S4_E_EESt5arrayIPcLm2EEEEviT0_T1_)
        /*007c*/ 	.short	0x0380
        /*007e*/ 	.short	0x0018


	//----- nvinfo : EIATTR_SW_WAR
	.align		4
.L_2485:
        /*0080*/ 	.byte	0x04, 0x36
        /*0082*/ 	.short	(.L_2487 - .L_2486)
.L_2486:
        /*0084*/ 	.word	0x00000008
.L_2487:


//--------------------- .nv.info._ZN2at6native29vectorized_elementwise_kernelILi8ENS0_13BUnaryFunctorIN3c108BFloat16ES4_S4_ZZZNS0_17atan2_kernel_cudaERNS_18TensorIteratorBaseEENKUlvE_clEvENKUlvE2_clEvEUlS4_S4_E_EESt5arrayIPcLm2EEEEviT0_T1_ --------------------------
	.section	.nv.info._ZN2at6native29vectorized_elementwise_kernelILi8ENS0_13BUnaryFunctorIN3c108BFloat16ES4_S4_ZZZNS0_17atan2_kernel_cudaERNS_18TensorIteratorBaseEENKUlvE_clEvENKUlvE2_clEvEUlS4_S4_E_EESt5arrayIPcLm2EEEEviT0_T1_,"",@"SHT_CUDA_INFO"
	.sectionflags	@""
	.align	4


	//----- nvinfo : EIATTR_CUDA_API_VERSION
	.align		4
        /*0000*/ 	.byte	0x04, 0x37
        /*0002*/ 	.short	(.L_2489 - .L_2488)
.L_2488:
        /*0004*/ 	.word	0x00000082


	//----- nvinfo : EIATTR_KPARAM_INFO
	.align		4
.L_2489:
        /*0008*/ 	.byte	0x04, 0x17
        /*000a*/ 	.short	(.L_2491 - .L_2490)
.L_2490:
        /*000c*/ 	.word	0x00000000
        /*0010*/ 	.short	0x0002
        /*0012*/ 	.short	0x0008
        /*0014*/ 	.byte	0x00, 0xf0, 0x41, 0x00


	//----- nvinfo : EIATTR_KPARAM_INFO
	.align		4
.L_2491:
        /*0018*/ 	.byte	0x04, 0x17
        /*001a*/ 	.short	(.L_2493 - .L_2492)
.L_2492:
        /*001c*/ 	.word	0x00000000
        /*0020*/ 	.short	0x0001
        /*0022*/ 	.short	0x0004
        /*0024*/ 	.byte	0x00, 0xf0, 0x11, 0x00


	//----- nvinfo : EIATTR_KPARAM_INFO
	.align		4
.L_2493:
        /*0028*/ 	.byte	0x04, 0x17
        /*002a*/ 	.short	(.L_2495 - .L_2494)
.L_2494:
        /*002c*/ 	.word	0x00000000
        /*0030*/ 	.short	0x0000
        /*0032*/ 	.short	0x0000
        /*0034*/ 	.byte	0x00, 0xf0, 0x11, 0x00


	//----- nvinfo : EIATTR_SPARSE_MMA_MASK
	.align		4
.L_2495:
        /*0038*/ 	.byte	0x03, 0x50
        /*003a*/ 	.short	0x0000


	//----- nvinfo : EIATTR_MAXREG_COUNT
	.align		4
        /*003c*/ 	.byte	0x03, 0x1b
        /*003e*/ 	.short	0x00ff


	//----- nvinfo : EIATTR_MERCURY_ISA_VERSION
	.align		4
        /*0040*/ 	.byte	0x03, 0x5f
        /*0042*/ 	.short	0x0101


	//----- nvinfo : EIATTR_VRC_CTA_INIT_COUNT
	.align		4
        /*0044*/ 	.byte	0x02, 0x4a
	.zero		1
	.zero		1


	//----- nvinfo : EIATTR_EXIT_INSTR_OFFSETS
	.align		4
        /*0048*/ 	.byte	0x04, 0x1c
        /*004a*/ 	.short	(.L_2497 - .L_2496)


	//   ....[0]....
.L_2496:
        /*004c*/ 	.word	0x00002200


	//   ....[1]....
        /*0050*/ 	.word	0x00002250


	//   ....[2]....
        /*0054*/ 	.word	0x00003980


	//----- nvinfo : EIATTR_MAX_THREADS
	.align		4
.L_2497:
        /*0058*/ 	.byte	0x04, 0x05
        /*005a*/ 	.short	(.L_2499 - .L_2498)
.L_2498:
        /*005c*/ 	.word	0x00000080
        /*0060*/ 	.word	0x00000001
        /*0064*/ 	.word	0x00000001


	//----- nvinfo : EIATTR_CRS_STACK_SIZE
	.align		4
.L_2499:
        /*0068*/ 	.byte	0x04, 0x1e
        /*006a*/ 	.short	(.L_2501 - .L_2500)
.L_2500:
        /*006c*/ 	.word	0x00000000


	//----- nvinfo : EIATTR_CBANK_PARAM_SIZE
	.align		4
.L_2501:
        /*0070*/ 	.byte	0x03, 0x19
        /*0072*/ 	.short	0x0018


	//----- nvinfo : EIATTR_PARAM_CBANK
	.align		4
        /*0074*/ 	.byte	0x04, 0x0a
        /*0076*/ 	.short	(.L_2503 - .L_2502)
	.align		4
.L_2502:
        /*0078*/ 	.word	index@(.nv.constant0._ZN2at6native29vectorized_elementwise_kernelILi8ENS0_13BUnaryFunctorIN3c108BFloat16ES4_S4_ZZZNS0_17atan2_kernel_cudaERNS_18TensorIteratorBaseEENKUlvE_clEvENKUlvE2_clEvEUlS4_S4_E_EESt5arrayIPcLm2EEEEviT0_T1_)
        /*007c*/ 	.short	0x0380
        /*007e*/ 	.short	0x0018


	//----- nvinfo : EIATTR_SW_WAR
	.align		4
.L_2503:
        /*0080*/ 	.byte	0x04, 0x36
        /*0082*/ 	.short	(.L_2505 - .L_2504)
.L_2504:
        /*0084*/ 	.word	0x00000008
.L_2505:


//--------------------- .nv.info._ZN2at6native18elementwise_kernelILi128ELi4EZNS0_15gpu_kernel_implINS0_13AUnaryFunctorIN3c108BFloat16ES5_S5_ZZZNS0_17atan2_kernel_cudaERNS_18TensorIteratorBaseEENKUlvE_clEvENKUlvE2_clEvEUlS5_S5_E_EEEEvS7_RKT_EUliE_EEviT1_ --------------------------
	.section	.nv.info._ZN2at6native18elementwise_kernelILi128ELi4EZNS0_15gpu_kernel_implINS0_13AUnaryFunctorIN3c108BFloat16ES5_S5_ZZZNS0_17atan2_kernel_cudaERNS_18TensorIteratorBaseEENKUlvE_clEvENKUlvE2_clEvEUlS5_S5_E_EEEEvS7_RKT_EUliE_EEviT1_,"",@"SHT_CUDA_INFO"
	.sectionflags	@""
	.align	4


	//----- nvinfo : EIATTR_CUDA_API_VERSION
	.align		4
        /*0000*/ 	.byte	0x04, 0x37
        /*0002*/ 	.short	(.L_2507 - .L_2506)
.L_2506:
        /*0004*/ 	.word	0x00000082


	//----- nvinfo : EIATTR_KPARAM_INFO
	.align		4
.L_2507:
        /*0008*/ 	.byte	0x04, 0x17
        /*000a*/ 	.short	(.L_2509 - .L_2508)
.L_2508:
        /*000c*/ 	.word	0x00000000
        /*0010*/ 	.short	0x0001
        /*0012*/ 	.short	0x0008
        /*0014*/ 	.byte	0x00, 0xf0, 0x61, 0x08


	//----- nvinfo : EIATTR_KPARAM_INFO
	.align		4
.L_2509:
        /*0018*/ 	.byte	0x04, 0x17
        /*001a*/ 	.short	(.L_2511 - .L_2510)
.L_2510:
        /*001c*/ 	.word	0x00000000
        /*0020*/ 	.short	0x0000
        /*0022*/ 	.short	0x0000
        /*0024*/ 	.byte	0x00, 0xf0, 0x11, 0x00


	//----- nvinfo : EIATTR_SPARSE_MMA_MASK
	.align		4
.L_2511:
        /*0028*/ 	.byte	0x03, 0x50
        /*002a*/ 	.short	0x0000


	//----- nvinfo : EIATTR_MAXREG_COUNT
	.align		4
        /*002c*/ 	.byte	0x03, 0x1b
        /*002e*/ 	.short	0x0080


	//----- nvinfo : EIATTR_EXTERNS
	.align		4
        /*0030*/ 	.byte	0x04, 0x0f
        /*0032*/ 	.short	(.L_2513 - .L_2512)


	//   ....[0]....
	.align		4
.L_2512:
        /*0034*/ 	.word	index@(__assertfail)


	//----- nvinfo : EIATTR_MERCURY_ISA_VERSION
	.align		4
.L_2513:
        /*0038*/ 	.byte	0x03, 0x5f
        /*003a*/ 	.short	0x0101


	//----- nvinfo : EIATTR_VRC_CTA_INIT_COUNT
	.align		4
        /*003c*/ 	.byte	0x02, 0x4a
	.zero		1
	.zero		1


	//----- nvinfo : EIATTR_SYSCALL_OFFSETS
	.align		4
        /*0040*/ 	.byte	0x04, 0x46
        /*0042*/ 	.short	(.L_2515 - .L_2514)


	//   ....[0]....
.L_2514:
        /*0044*/ 	.word	0x00002300


	//   ....[1]....
        /*0048*/ 	.word	0x00003510


	//   ....[2]....
        /*004c*/ 	.word	0x000059b0


	//   ....[3]....
        /*0050*/ 	.word	0x00006a00


	//   ....[4]....
        /*0054*/ 	.word	0x00008f90


	//   ....[5]....
        /*0058*/ 	.word	0x00009fe0


	//   ....[6]....
        /*005c*/ 	.word	0x0000c490


	//   ....[7]....
        /*0060*/ 	.word	0x0000d4a0


	//----- nvinfo : EIATTR_EXIT_INSTR_OFFSETS
	.align		4
.L_2515:
        /*0064*/ 	.byte	0x04, 0x1c
        /*0066*/ 	.short	(.L_2517 - .L_2516)


	//   ....[0]....
.L_2516:
        /*0068*/ 	.word	0x0000a2a0


	//   ....[1]....
        /*006c*/ 	.word	0x0000c920


	//   ....[2]....
        /*0070*/ 	.word	0x0000c960


	//   ....[3]....
        /*0074*/ 	.word	0x0000ca00


	//   ....[4]....
        /*0078*/ 	.word	0x0000ca40


	//   ....[5]....
        /*007c*/ 	.word	0x0000ca80


	//   ....[6]....
        /*0080*/ 	.word	0x0000cb10


	//   ....[7]....
        /*0084*/ 	.word	0x0000cb50


	//   ....[8]....
        /*0088*/ 	.word	0x0000cbf0


	//   ....[9]....
        /*008c*/ 	.word	0x0000cc40


	//   ....[10]....
        /*0090*/ 	.word	0x0000cc90


	//   ....[11]....
        /*0094*/ 	.word	0x0000cd70


	//   ....[12]....
        /*0098*/ 	.word	0x0000cee0


	//   ....[13]....
        /*009c*/ 	.word	0x0000d050


	//   ....[14]....
        /*00a0*/ 	.word	0x0000d1b0


	//   ....[15]....
        /*00a4*/ 	.word	0x0000d1f0


	//   ....[16]....
        /*00a8*/ 	.word	0x0000d230


	//   ....[17]....
        /*00ac*/ 	.word	0x0000d2e0


	//   ....[18]....
        /*00b0*/ 	.word	0x0000d340


	//   ....[19]....
        /*00b4*/ 	.word	0x0000d4b0


	//   ....[20]....
        /*00b8*/ 	.word	0x0000d5c0


	//   ....[21]....
        /*00bc*/ 	.word	0x0000d700


	//   ....[22]....
        /*00c0*/ 	.word	0x0000d720


	//----- nvinfo : EIATTR_MAX_THREADS
	.align		4
.L_2517:
        /*00c4*/ 	.byte	0x04, 0x05
        /*00c6*/ 	.short	(.L_2519 - .L_2518)
.L_2518:
        /*00c8*/ 	.word	0x00000080
        /*00cc*/ 	.word	0x00000001
        /*00d0*/ 	.word	0x00000001


	//----- nvinfo : EIATTR_CRS_STACK_SIZE
	.align		4
.L_2519:
        /*00d4*/ 	.byte	0x04, 0x1e
        /*00d6*/ 	.short	(.L_2521 - .L_2520)
.L_2520:
        /*00d8*/ 	.word	0x00000000


	//----- nvinfo : EIATTR_CBANK_PARAM_SIZE
	.align		4
.L_2521:
        /*00dc*/ 	.byte	0x03, 0x19
        /*00de*/ 	.short	0x0220


	//----- nvinfo : EIATTR_PARAM_CBANK
	.align		4
        /*00e0*/ 	.byte	0x04, 0x0a
        /*00e2*/ 	.short	(.L_2523 - .L_2522)
	.align		4
.L_2522:
        /*00e4*/ 	.word	index@(.nv.constant0._ZN2at6native18elementwise_kernelILi128ELi4EZNS0_15gpu_kernel_implINS0_13AUnaryFunctorIN3c108BFloat16ES5_S5_ZZZNS0_17atan2_kernel_cudaERNS_18TensorIteratorBaseEENKUlvE_clEvENKUlvE2_clEvEUlS5_S5_E_EEEEvS7_RKT_EUliE_EEviT1_)
        /*00e8*/ 	.short	0x0380
        /*00ea*/ 	.short	0x0220


	//----- nvinfo : EIATTR_SW_WAR
	.align		4
.L_2523:
        /*00ec*/ 	.byte	0x04, 0x36
        /*00ee*/ 	.short	(.L_2525 - .L_2524)
.L_2524:
        /*00f0*/ 	.word	0x00000008
.L_2525:


//--------------------- .nv.info._ZN2at6native27unrolled_elementwise_kernelINS0_13AUnaryFunctorIN3c108BFloat16ES4_S4_ZZZNS0_17atan2_kernel_cudaERNS_18TensorIteratorBaseEENKUlvE_clEvENKUlvE2_clEvEUlS4_S4_E_EESt5arrayIPcLm2EELi4E23TrivialOffsetCalculatorILi1EjESF_NS0_6memory12LoadWithCastILi1EEENSG_13StoreWithCastILi1EEEEEviT_T0_T2_T3_T4_T5_ --------------------------
	.section	.nv.info._ZN2at6native27unrolled_elementwise_kernelINS0_13AUnaryFunctorIN3c108BFloat16ES4_S4_ZZZNS0_17atan2_kernel_cudaERNS_18TensorIteratorBaseEENKUlvE_clEvENKUlvE2_clEvEUlS4_S4_E_EESt5arrayIPcLm2EELi4E23TrivialOffsetCalculatorILi1EjESF_NS0_6memory12LoadWithCastILi1EEENSG_13StoreWithCastILi1EEEEEviT_T0_T2_T3_T4_T5_,"",@"SHT_CUDA_INFO"
	.sectionflags	@""
	.align	4


	//----- nvinfo : EIATTR_CUDA_API_VERSION
	.align		4
        /*0000*/ 	.byte	0x04, 0x37
        /*0002*/ 	.short	(.L_2527 - .L_2526)
.L_2526:
        /*0004*/ 	.word	0x00000082


	//----- nvinfo : EIATTR_KPARAM_INFO
	.align		4
.L_2527:
        /*0008*/ 	.byte	0x04, 0x17
        /*000a*/ 	.short	(.L_2529 - .L_2528)
.L_2528:
        /*000c*/ 	.word	0x00000000
        /*0010*/ 	.short	0x0006
        /*0012*/ 	.short	0x0024
        /*0014*/ 	.byte	0x00, 0xf0, 0x21, 0x00


	//----- nvinfo : EIATTR_KPARAM_INFO
	.align		4
.L_2529:
        /*0018*/ 	.byte	0x04, 0x17
        /*001a*/ 	.short	(.L_2531 - .L_2530)
.L_2530:
        /*001c*/ 	.word	0x00000000
        /*0020*/ 	.short	0x0005
        /*0022*/ 	.short	0x001c
        /*0024*/ 	.byte	0x00, 0xf0, 0x21, 0x00


	//----- nvinfo : EIATTR_KPARAM_INFO
	.align		4
.L_2531:
        /*0028*/ 	.byte	0x04, 0x17
        /*002a*/ 	.short	(.L_2533 - .L_2532)
.L_2532:
        /*002c*/ 	.word	0x00000000
        /*0030*/ 	.short	0x0004
        /*0032*/ 	.short	0x0019
        /*0034*/ 	.byte	0x00, 0xf0, 0x05, 0x00


	//----- nvinfo : EIATTR_KPARAM_INFO
	.align		4
.L_2533:
        /*0038*/ 	.byte	0x04, 0x17
        /*003a*/ 	.short	(.L_2535 - .L_2534)
.L_2534:
        /*003c*/ 	.word	0x00000000
        /*0040*/ 	.short	0x0003
        /*0042*/ 	.short	0x0018
        /*0044*/ 	.byte	0x00, 0xf0, 0x05, 0x00


	//----- nvinfo : EIATTR_KPARAM_INFO
	.align		4
.L_2535:
        /*0048*/ 	.byte	0x04, 0x17
        /*004a*/ 	.short	(.L_2537 - .L_2536)
.L_2536:
        /*004c*/ 	.word	0x00000000
        /*0050*/ 	.short	0x0002
        /*0052*/ 	.short	0x0008
        /*0054*/ 	.byte	0x00, 0xf0, 0x41, 0x00


	//----- nvinfo : EIATTR_KPARAM_INFO
	.align		4
.L_2537:
        /*0058*/ 	.byte	0x04, 0x17
        /*005a*/ 	.short	(.L_2539 - .L_2538)
.L_2538:
        /*005c*/ 	.word	0x00000000
        /*0060*/ 	.short	0x0001
        /*0062*/ 	.short	0x0004
        /*0064*/ 	.byte	0x00, 0xf0, 0x11, 0x00


	//----- nvinfo : EIATTR_KPARAM_INFO
	.align		4
.L_2539:
        /*0068*/ 	.byte	0x04, 0x17
        /*006a*/ 	.short	(.L_2541 - .L_2540)
.L_2540:
        /*006c*/ 	.word	0x00000000
        /*0070*/ 	.short	0x0000
        /*0072*/ 	.short	0x0000
        /*0074*/ 	.byte	0x00, 0xf0, 0x11, 0x00


	//----- nvinfo : EIATTR_SPARSE_MMA_MASK
	.align		4
.L_2541:
        /*0078*/ 	.byte	0x03, 0x50
        /*007a*/ 	.short	0x0000


	//----- nvinfo : EIATTR_MAXREG_COUNT
	.align		4
        /*007c*/ 	.byte	0x03, 0x1b
        /*007e*/ 	.short	0x00ff


	//----- nvinfo : EIATTR_EXTERNS
	.align		4
        /*0080*/ 	.byte	0x04, 0x0f
        /*0082*/ 	.short	(.L_2543 - .L_2542)


	//   ....[0]....
	.align		4
.L_2542:
        /*0084*/ 	.word	index@(__assertfail)


	//----- nvinfo : EIATTR_MERCURY_ISA_VERSION
	.align		4
.L_2543:
        /*0088*/ 	.byte	0x03, 0x5f
        /*008a*/ 	.short	0x0101


	//----- nvinfo : EIATTR_VRC_CTA_INIT_COUNT
	.align		4
        /*008c*/ 	.byte	0x02, 0x4a
	.zero		1
	.zero		1


	//----- nvinfo : EIATTR_SYSCALL_OFFSETS
	.align		4
        /*0090*/ 	.byte	0x04, 0x46
        /*0092*/ 	.short	(.L_2545 - .L_2544)


	//   ....[0]....
.L_2544:
        /*0094*/ 	.word	0x00001000


	//   ....[1]....
        /*0098*/ 	.word	0x000021e0


	//   ....[2]....
        /*009c*/ 	.word	0x00003300


	//   ....[3]....
        /*00a0*/ 	.word	0x00004410


	//   ....[4]....
        /*00a4*/ 	.word	0x00006170


	//   ....[5]....
        /*00a8*/ 	.word	0x00007040


	//   ....[6]....
        /*00ac*/ 	.word	0x00007fe0


	//   ....[7]....
        /*00b0*/ 	.word	0x00008f60


	//----- nvinfo : EIATTR_EXIT_INSTR_OFFSETS
	.align		4
.L_2545:
        /*00b4*/ 	.byte	0x04, 0x1c
        /*00b6*/ 	.short	(.L_2547 - .L_2546)


	//   ....[0]....
.L_2546:
        /*00b8*/ 	.word	0x00008290


	//   ....[1]....
        /*00bc*/ 	.word	0x000083e0


	//   ....[2]....
        /*00c0*/ 	.word	0x00008420


	//   ....[3]....
        /*00c4*/ 	.word	0x000084c0


	//   ....[4]....
        /*00c8*/ 	.word	0x00008500


	//   ....[5]....
        /*00cc*/ 	.word	0x00008540


	//   ....[6]....
        /*00d0*/ 	.word	0x000085d0


	//   ....[7]....
        /*00d4*/ 	.word	0x00008610


	//   ....[8]....
        /*00d8*/ 	.word	0x000086b0


	//   ....[9]....
        /*00dc*/ 	.word	0x00008700


	//   ....[10]....
        /*00e0*/ 	.word	0x00008750


	//   ....[11]....
        /*00e4*/ 	.word	0x00008830


	//   ....[12]....
        /*00e8*/ 	.word	0x000089a0


	//   ....[13]....
        /*00ec*/ 	.word	0x00008b10


	//   ....[14]....
        /*00f0*/ 	.word	0x00008c70


	//   ....[15]....
        /*00f4*/ 	.word	0x00008cb0


	//   ....[16]....
        /*00f8*/ 	.word	0x00008cf0


	//   ....[17]....
        /*00fc*/ 	.word	0x00008da0


	//   ....[18]....
        /*0100*/ 	.word	0x00008e00


	//   ....[19]....
        /*0104*/ 	.word	0x00008f70


	//   ....[20]....
        /*0108*/ 	.word	0x00009080


	//   ....[21]....
        /*010c*/ 	.word	0x000091c0


	//   ....[22]....
        /*0110*/ 	.word	0x000091e0


	//----- nvinfo : EIATTR_MAX_THREADS
	.align		4
.L_2547:
        /*0114*/ 	.byte	0x04, 0x05
        /*0116*/ 	.short	(.L_2549 - .L_2548)
.L_2548:
        /*0118*/ 	.word	0x00000080
        /*011c*/ 	.word	0x00000001
        /*0120*/ 	.word	0x00000001


	//----- nvinfo : EIATTR_CRS_STACK_SIZE
	.align		4
.L_2549:
        /*0124*/ 	.byte	0x04, 0x1e
        /*0126*/ 	.short	(.L_2551 - .L_2550)
.L_2550:
        /*0128*/ 	.word	0x00000000


	//----- nvinfo : EIATTR_CBANK_PARAM_SIZE
	.align		4
.L_2551:
        /*012c*/ 	.byte	0x03, 0x19
        /*012e*/ 	.short	0x002c


	//----- nvinfo : EIATTR_PARAM_CBANK
	.align		4
        /*0130*/ 	.byte	0x04, 0x0a
        /*0132*/ 	.short	(.L_2553 - .L_2552)
	.align		4
.L_2552:
        /*0134*/ 	.word	index@(.nv.constant0._ZN2at6native27unrolled_elementwise_kernelINS0_13AUnaryFunctorIN3c108BFloat16ES4_S4_ZZZNS0_17atan2_kernel_cudaERNS_18TensorIteratorBaseEENKUlvE_clEvENKUlvE2_clEvEUlS4_S4_E_EESt5arrayIPcLm2EELi4E23TrivialOffsetCalculatorILi1EjESF_NS0_6memory12LoadWithCastILi1EEENSG_13StoreWithCastILi1EEEEEviT_T0_T2_T3_T4_T5_)
        /*0138*/ 	.short	0x0380
        /*013a*/ 	.short	0x002c


	//----- nvinfo : EIATTR_SW_WAR
	.align		4
.L_2553:
        /*013c*/ 	.byte	0x04, 0x36
        /*013e*/ 	.short	(.L_2555 - .L_2554)
.L_2554:
        /*0140*/ 	.word	0x00000008
.L_2555:


//--------------------- .nv.info._ZN2at6native18elementwise_kernelILi128ELi4EZNS0_22gpu_kernel_impl_nocastINS0_13AUnaryFunctorIN3c108BFloat16ES5_S5_ZZZNS0_17atan2_kernel_cudaERNS_18TensorIteratorBaseEENKUlvE_clEvENKUlvE2_clEvEUlS5_S5_E_EEEEvS7_RKT_EUliE_EEviT1_ --------------------------
	.section	.nv.info._ZN2at6native18elementwise_kernelILi128ELi4EZNS0_22gpu_kernel_impl_nocastINS0_13AUnaryFunctorIN3c108BFloat16ES5_S5_ZZZNS0_17atan2_kernel_cudaERNS_18TensorIteratorBaseEENKUlvE_clEvENKUlvE2_clEvEUlS5_S5_E_EEEEvS7_RKT_EUliE_EEviT1_,"",@"SHT_CUDA_INFO"
	.sectionflags	@""
	.align	4


	//----- nvinfo : EIATTR_CUDA_API_VERSION
	.align		4
        /*0000*/ 	.byte	0x04, 0x37
        /*0002*/ 	.short	(.L_2557 - .L_2556)
.L_2556:
        /*0004*/ 	.word	0x00000082


	//----- nvinfo : EIATTR_KPARAM_INFO
	.align		4
.L_2557:
        /*0008*/ 	.byte	0x04, 0x17
        /*000a*/ 	.short	(.L_2559 - .L_2558)
.L_2558:
        /*000c*/ 	.word	0x00000000
        /*0010*/ 	.short	0x0001
        /*0012*/ 	.short	0x0008
        /*0014*/ 	.byte	0x00, 0xf0, 0x61, 0x08


	//----- nvinfo : EIATTR_KPARAM_INFO
	.align		4
.L_2559:
        /*0018*/ 	.byte	0x04, 0x17
        /*001a*/ 	.short	(.L_2561 - .L_2560)
.L_2560:
        /*001c*/ 	.word	0x00000000
        /*0020*/ 	.short	0x0000
        /*0022*/ 	.short	0x0000
        /*0024*/ 	.byte	0x00, 0xf0, 0x11, 0x00


	//----- nvinfo : EIATTR_SPARSE_MMA_MASK
	.align		4
.L_2561:
        /*0028*/ 	.byte	0x03, 0x50
        /*002a*/ 	.short	0x0000


	//----- nvinfo : EIATTR_MAXREG_COUNT
	.align		4
        /*002c*/ 	.byte	0x03, 0x1b
        /*002e*/ 	.short	0x0080


	//----- nvinfo : EIATTR_MERCURY_ISA_VERSION
	.align		4
        /*0030*/ 	.byte	0x03, 0x5f
        /*0032*/ 	.short	0x0101


	//----- nvinfo : EIATTR_VRC_CTA_INIT_COUNT
	.align		4
        /*0034*/ 	.byte	0x02, 0x4a
	.zero		1
	.zero		1


	//----- nvinfo : EIATTR_EXIT_INSTR_OFFSETS
	.align		4
        /*0038*/ 	.byte	0x04, 0x1c
        /*003a*/ 	.short	(.L_2563 - .L_2562)


	//   ....[0]....
.L_2562:
        /*003c*/ 	.word	0x00000b10


	//   ....[1]....
        /*0040*/ 	.word	0x00000e30


	//   ....[2]....
        /*0044*/ 	.word	0x000051b0


	//   ....[3]....
        /*0048*/ 	.word	0x000067c0


	//----- nvinfo : EIATTR_MAX_THREADS
	.align		4
.L_2563:
        /*004c*/ 	.byte	0x04, 0x05
        /*004e*/ 	.short	(.L_2565 - .L_2564)
.L_2564:
        /*0050*/ 	.word	0x00000080
        /*0054*/ 	.word	0x00000001
        /*0058*/ 	.word	0x00000001


	//----- nvinfo : EIATTR_CRS_STACK_SIZE
	.align		4
.L_2565:
        /*005c*/ 	.byte	0x04, 0x1e
        /*005e*/ 	.short	(.L_2567 - .L_2566)
.L_2566:
        /*0060*/ 	.word	0x00000000


	//----- nvinfo : EIATTR_CBANK_PARAM_SIZE
	.align		4
.L_2567:
        /*0064*/ 	.byte	0x03, 0x19
        /*0066*/ 	.short	0x0220


	//----- nvinfo : EIATTR_PARAM_CBANK
	.align		4
        /*0068*/ 	.byte	0x04, 0x0a
        /*006a*/ 	.short	(.L_2569 - .L_2568)
	.align		4
.L_2568:
        /*006c*/ 	.word	index@(.nv.constant0._ZN2at6native18elementwise_kernelILi128ELi4EZNS0_22gpu_kernel_impl_nocastINS0_13AUnaryFunctorIN3c108BFloat16ES5_S5_ZZZNS0_17atan2_kernel_cudaERNS_18TensorIteratorBaseEENKUlvE_clEvENKUlvE2_clEvEUlS5_S5_E_EEEEvS7_RKT_EUliE_EEviT1_)
        /*0070*/ 	.short	0x0380
        /*0072*/ 	.short	0x0220


	//----- nvinfo : EIATTR_SW_WAR
	.align		4
.L_2569:
        /*0074*/ 	.byte	0x04, 0x36
        /*0076*/ 	.short	(.L_2571 - .L_2570)
.L_2570:
        /*0078*/ 	.word	0x00000008
.L_2571:


//--------------------- .nv.info._ZN2at6native27unrolled_elementwise_kernelINS0_13AUnaryFunctorIN3c108BFloat16ES4_S4_ZZZNS0_17atan2_kernel_cudaERNS_18TensorIteratorBaseEENKUlvE_clEvENKUlvE2_clEvEUlS4_S4_E_EESt5arrayIPcLm2EELi4E23TrivialOffsetCalculatorILi1EjESF_NS0_6memory15LoadWithoutCastENSG_16StoreWithoutCastEEEviT_T0_T2_T3_T4_T5_ --------------------------
	.section	.nv.info._ZN2at6native27unrolled_elementwise_kernelINS0_13AUnaryFunctorIN3c108BFloat16ES4_S4_ZZZNS0_17atan2_kernel_cudaERNS_18TensorIteratorBaseEENKUlvE_clEvENKUlvE2_clEvEUlS4_S4_E_EESt5arrayIPcLm2EELi4E23TrivialOffsetCalculatorILi1EjESF_NS0_6memory15LoadWithoutCastENSG_16StoreWithoutCastEEEviT_T0_T2_T3_T4_T5_,"",@"SHT_CUDA_INFO"
	.sectionflags	@""
	.align	4


	//----- nvinfo : EIATTR_CUDA_API_VERSION
	.align		4
        /*0000*/ 	.byte	0x04, 0x37
        /*0002*/ 	.short	(.L_2573 - .L_2572)
.L_2572:
        /*0004*/ 	.word	0x00000082


	//----- nvinfo : EIATTR_KPARAM_INFO
	.align		4
.L_2573:
        /*0008*/ 	.byte	0x04, 0x17
        /*000a*/ 	.short	(.L_2575 - .L_2574)
.L_2574:
        /*000c*/ 	.word	0x00000000
        /*0010*/ 	.short	0x0006
        /*0012*/ 	.short	0x001b
        /*0014*/ 	.byte	0x00, 0xf0, 0x05, 0x00


	//----- nvinfo : EIATTR_KPARAM_INFO
	.align		4
.L_2575:
        /*0018*/ 	.byte	0x04, 0x17
        /*001a*/ 	.short	(.L_2577 - .L_2576)
.L_2576:
        /*001c*/ 	.word	0x00000000
        /*0020*/ 	.short	0x0005
        /*0022*/ 	.short	0x001a
        /*0024*/ 	.byte	0x00, 0xf0, 0x05, 0x00


	//----- nvinfo : EIATTR_KPARAM_INFO
	.align		4
.L_2577:
        /*0028*/ 	.byte	0x04, 0x17
        /*002a*/ 	.short	(.L_2579 - .L_2578)
.L_2578:
        /*002c*/ 	.word	0x00000000
        /*0030*/ 	.short	0x0004
        /*0032*/ 	.short	0x0019
        /*0034*/ 	.byte	0x00, 0xf0, 0x05, 0x00


	//----- nvinfo : EIATTR_KPARAM_INFO
	.align		4
.L_2579:
        /*0038*/ 	.byte	0x04, 0x17
        /*003a*/ 	.short	(.L_2581 - .L_2580)
.L_2580:
        /*003c*/ 	.word	0x00000000
        /*0040*/ 	.short	0x0003
        /*0042*/ 	.short	0x0018
        /*0044*/ 	.byte	0x00, 0xf0, 0x05, 0x00


	//----- nvinfo : EIATTR_KPARAM_INFO
	.align		4
.L_2581:
        /*0048*/ 	.byte	0x04, 0x17
        /*004a*/ 	.short	(.L_2583 - .L_2582)
.L_2582:
        /*004c*/ 	.word	0x00000000
        /*0050*/ 	.short	0x0002
        /*0052*/ 	.short	0x0008
        /*0054*/ 	.byte	0x00, 0xf0, 0x41, 0x00


	//----- nvinfo : EIATTR_KPARAM_INFO
	.align		4
.L_2583:
        /*0058*/ 	.byte	0x04, 0x17
        /*005a*/ 	.short	(.L_2585 - .L_2584)
.L_2584:
        /*005c*/ 	.word	0x00000000
        /*0060*/ 	.short	0x0001
        /*0062*/ 	.short	0x0004
        /*0064*/ 	.byte	0x00, 0xf0, 0x11, 0x00


	//----- nvinfo : EIATTR_KPARAM_INFO
	.align		4
.L_2585:
        /*0068*/ 	.byte	0x04, 0x17
        /*006a*/ 	.short	(.L_2587 - .L_2586)
.L_2586:
        /*006c*/ 	.word	0x00000000
        /*0070*/ 	.short	0x0000
        /*0072*/ 	.short	0x0000
        /*0074*/ 	.byte	0x00, 0xf0, 0x11, 0x00


	//----- nvinfo : EIATTR_SPARSE_MMA_MASK
	.align		4
.L_2587:
        /*0078*/ 	.byte	0x03, 0x50
        /*007a*/ 	.short	0x0000


	//----- nvinfo : EIATTR_MAXREG_COUNT
	.align		4
        /*007c*/ 	.byte	0x03, 0x1b
        /*007e*/ 	.short	0x00ff


	//----- nvinfo : EIATTR_MERCURY_ISA_VERSION
	.align		4
        /*0080*/ 	.byte	0x03, 0x5f
        /*0082*/ 	.short	0x0101


	//----- nvinfo : EIATTR_VRC_CTA_INIT_COUNT
	.align		4
        /*0084*/ 	.byte	0x02, 0x4a
	.zero		1
	.zero		1


	//----- nvinfo : EIATTR_EXIT_INSTR_OFFSETS
	.align		4
        /*0088*/ 	.byte	0x04, 0x1c
        /*008a*/ 	.short	(.L_2589 - .L_2588)


	//   ....[0]....
.L_2588:
        /*008c*/ 	.word	0x00001160


	//   ....[1]....
        /*0090*/ 	.word	0x000011b0


	//----- nvinfo : EIATTR_MAX_THREADS
	.align		4
.L_2589:
        /*0094*/ 	.byte	0x04, 0x05
        /*0096*/ 	.short	(.L_2591 - .L_2590)
.L_2590:
        /*0098*/ 	.word	0x00000080
        /*009c*/ 	.word	0x00000001
        /*00a0*/ 	.word	0x00000001


	//----- nvinfo : EIATTR_CRS_STACK_SIZE
	.align		4
.L_2591:
        /*00a4*/ 	.byte	0x04, 0x1e
        /*00a6*/ 	.short	(.L_2593 - .L_2592)
.L_2592:
        /*00a8*/ 	.word	0x00000000


	//----- nvinfo : EIATTR_CBANK_PARAM_SIZE
	.align		4
.L_2593:
        /*00ac*/ 	.byte	0x03, 0x19
        /*00ae*/ 	.short	0x001c


	//----- nvinfo : EIATTR_PARAM_CBANK
	.align		4
        /*00b0*/ 	.byte	0x04, 0x0a
        /*00b2*/ 	.short	(.L_2595 - .L_2594)
	.align		4
.L_2594:
        /*00b4*/ 	.word	index@(.nv.constant0._ZN2at6native27unrolled_elementwise_kernelINS0_13AUnaryFunctorIN3c108BFloat16ES4_S4_ZZZNS0_17atan2_kernel_cudaERNS_18TensorIteratorBaseEENKUlvE_clEvENKUlvE2_clEvEUlS4_S4_E_EESt5arrayIPcLm2EELi4E23TrivialOffsetCalculatorILi1EjESF_NS0_6memory15LoadWithoutCastENSG_16StoreWithoutCastEEEviT_T0_T2_T3_T4_T5_)
        /*00b8*/ 	.short	0x0380
        /*00ba*/ 	.short	0x001c


	//----- nvinfo : EIATTR_SW_WAR
	.align		4
.L_2595:
        /*00bc*/ 	.byte	0x04, 0x36
        /*00be*/ 	.short	(.L_2597 - .L_2596)
.L_2596:
        /*00c0*/ 	.word	0x00000008
.L_2597:


//--------------------- .nv.info._ZN2at6native29vectorized_elementwise_kernelILi2ENS0_13AUnaryFunctorIN3c108BFloat16ES4_S4_ZZZNS0_17atan2_kernel_cudaERNS_18TensorIteratorBaseEENKUlvE_clEvENKUlvE2_clEvEUlS4_S4_E_EESt5arrayIPcLm2EEEEviT0_T1_ --------------------------
	.section	.nv.info._ZN2at6native29vectorized_elementwise_kernelILi2ENS0_13AUnaryFunctorIN3c108BFloat16ES4_S4_ZZZNS0_17atan2_kernel_cudaERNS_18TensorIteratorBaseEENKUlvE_clEvENKUlvE2_clEvEUlS4_S4_E_EESt5arrayIPcLm2EEEEviT0_T1_,"",@"SHT_CUDA_INFO"
	.sectionflags	@""
	.align	4


	//----- nvinfo : EIATTR_CUDA_API_VERSION
	.align		4
        /*0000*/ 	.byte	0x04, 0x37
        /*0002*/ 	.short	(.L_2599 - .L_2598)
.L_2598:
        /*0004*/ 	.word	0x00000082


	//----- nvinfo : EIATTR_KPARAM_INFO
	.align		4
.L_2599:
        /*0008*/ 	.byte	0x04, 0x17
        /*000a*/ 	.short	(.L_2601 - .L_2600)
.L_2600:
        /*000c*/ 	.word	0x00000000
        /*0010*/ 	.short	0x0002
        /*0012*/ 	.short	0x0008
        /*0014*/ 	.byte	0x00, 0xf0, 0x41, 0x00


	//----- nvinfo : EIATTR_KPARAM_INFO
	.align		4
.L_2601:
        /*0018*/ 	.byte	0x04, 0x17
        /*001a*/ 	.short	(.L_2603 - .L_2602)
.L_2602:
        /*001c*/ 	.word	0x00000000
        /*0020*/ 	.short	0x0001
        /*0022*/ 	.short	0x0004
        /*0024*/ 	.byte	0x00, 0xf0, 0x11, 0x00


	//----- nvinfo : EIATTR_KPARAM_INFO
	.align		4
.L_2603:
        /*0028*/ 	.byte	0x04, 0x17
        /*002a*/ 	.short	(.L_2605 - .L_2604)
.L_2604:
        /*002c*/ 	.word	0x00000000
        /*0030*/ 	.short	0x0000
        /*0032*/ 	.short	0x0000
        /*0034*/ 	.byte	0x00, 0xf0, 0x11, 0x00


	//----- nvinfo : EIATTR_SPARSE_MMA_MASK
	.align		4
.L_2605:
        /*0038*/ 	.byte	0x03, 0x50
        /*003a*/ 	.short	0x0000


	//----- nvinfo : EIATTR_MAXREG_COUNT
	.align		4
        /*003c*/ 	.byte	0x03, 0x1b
        /*003e*/ 	.short	0x00ff


	//----- nvinfo : EIATTR_MERCURY_ISA_VERSION
	.align		4
        /*0040*/ 	.byte	0x03, 0x5f
        /*0042*/ 	.short	0x0101


	//----- nvinfo : EIATTR_VRC_CTA_INIT_COUNT
	.align		4
        /*0044*/ 	.byte	0x02, 0x4a
	.zero		1
	.zero		1


	//----- nvinfo : EIATTR_EXIT_INSTR_OFFSETS
	.align		4
        /*0048*/ 	.byte	0x04, 0x1c
        /*004a*/ 	.short	(.L_2607 - .L_2606)


	//   ....[0]....
.L_2606:
        /*004c*/ 	.word	0x00002200


	//   ....[1]....
        /*0050*/ 	.word	0x00002250


	//   ....[2]....
        /*0054*/ 	.word	0x00003a70


	//----- nvinfo : EIATTR_MAX_THREADS
	.align		4
.L_2607:
        /*0058*/ 	.byte	0x04, 0x05
        /*005a*/ 	.short	(.L_2609 - .L_2608)
.L_2608:
        /*005c*/ 	.word	0x00000080
        /*0060*/ 	.word	0x00000001
        /*0064*/ 	.word	0x00000001


	//----- nvinfo : EIATTR_CRS_STACK_SIZE
	.align		4
.L_2609:
        /*0068*/ 	.byte	0x04, 0x1e
        /*006a*/ 	.short	(.L_2611 - .L_2610)
.L_2610:
        /*006c*/ 	.word	0x00000000


	//----- nvinfo : EIATTR_CBANK_PARAM_SIZE
	.align		4
.L_2611:
        /*0070*/ 	.byte	0x03, 0x19
        /*0072*/ 	.short	0x0018


	//----- nvinfo : EIATTR_PARAM_CBANK
	.align		4
        /*0074*/ 	.byte	0x04, 0x0a
        /*0076*/ 	.short	(.L_2613 - .L_2612)
	.align		4
.L_2612:
        /*0078*/ 	.word	index@(.nv.constant0._ZN2at6native29vectorized_elementwise_kernelILi2ENS0_13AUnaryFunctorIN3c108BFloat16ES4_S4_ZZZNS0_17atan2_kernel_cudaERNS_18TensorIteratorBaseEENKUlvE_clEvENKUlvE2_clEvEUlS4_S4_E_EESt5arrayIPcLm2EEEEviT0_T1_)
        /*007c*/ 	.short	0x0380
        /*007e*/ 	.short	0x0018


	//----- nvinfo : EIATTR_SW_WAR
	.align		4
.L_2613:
        /*0080*/ 	.byte	0x04, 0x36
        /*0082*/ 	.short	(.L_2615 - .L_2614)
.L_2614:
        /*0084*/ 	.word	0x00000008
.L_2615:


//--------------------- .nv.info._ZN2at6native29vectorized_elementwise_kernelILi4ENS0_13AUnaryFunctorIN3c108BFloat16ES4_S4_ZZZNS0_17atan2_kernel_cudaERNS_18TensorIteratorBaseEENKUlvE_clEvENKUlvE2_clEvEUlS4_S4_E_EESt5arrayIPcLm2EEEEviT0_T1_ --------------------------
	.section	.nv.info._ZN2at6native29vectorized_elementwise_kernelILi4ENS0_13AUnaryFunctorIN3c108BFloat16ES4_S4_ZZZNS0_17atan2_kernel_cudaERNS_18TensorIteratorBaseEENKUlvE_clEvENKUlvE2_clEvEUlS4_S4_E_EESt5arrayIPcLm2EEEEviT0_T1_,"",@"SHT_CUDA_INFO"
	.sectionflags	@""
	.align	4


	//----- nvinfo : EIATTR_CUDA_API_VERSION
	.align		4
        /*0000*/ 	.byte	0x04, 0x37
        /*0002*/ 	.short	(.L_2617 - .L_2616)
.L_2616:
        /*0004*/ 	.word	0x00000082


	//----- nvinfo : EIATTR_KPARAM_INFO
	.align		4
.L_2617:
        /*0008*/ 	.byte	0x04, 0x17
        /*000a*/ 	.short	(.L_2619 - .L_2618)
.L_2618:
        /*000c*/ 	.word	0x00000000
        /*0010*/ 	.short	0x0002
        /*0012*/ 	.short	0x0008
        /*0014*/ 	.byte	0x00, 0xf0, 0x41, 0x00


	//----- nvinfo : EIATTR_KPARAM_INFO
	.align		4
.L_2619:
        /*0018*/ 	.byte	0x04, 0x17
        /*001a*/ 	.short	(.L_2621 - .L_2620)
.L_2620:
        /*001c*/ 	.word	0x00000000
        /*0020*/ 	.short	0x0001
        /*0022*/ 	.short	0x0004
        /*0024*/ 	.byte	0x00, 0xf0, 0x11, 0x00


	//----- nvinfo : EIATTR_KPARAM_INFO
	.align		4
.L_2621:
        /*0028*/ 	.byte	0x04, 0x17
        /*002a*/ 	.short	(.L_2623 - .L_2622)
.L_2622:
        /*002c*/ 	.word	0x00000000
        /*0030*/ 	.short	0x0000
        /*0032*/ 	.short	0x0000
        /*0034*/ 	.byte	0x00, 0xf0, 0x11, 0x00


	//----- nvinfo : EIATTR_SPARSE_MMA_MASK
	.align		4
.L_2623:
        /*0038*/ 	.byte	0x03, 0x50
        /*003a*/ 	.short	0x0000


	//----- nvinfo : EIATTR_MAXREG_COUNT
	.align		4
        /*003c*/ 	.byte	0x03, 0x1b
        /*003e*/ 	.short	0x00ff


	//----- nvinfo : EIATTR_MERCURY_ISA_VERSION
	.align		4
        /*0040*/ 	.byte	0x03, 0x5f
        /*0042*/ 	.short	0x0101


	//----- nvinfo : EIATTR_VRC_CTA_INIT_COUNT
	.align		4
        /*0044*/ 	.byte	0x02, 0x4a
	.zero		1
	.zero		1


	//----- nvinfo : EIATTR_EXIT_INSTR_OFFSETS
	.align		4
        /*0048*/ 	.byte	0x04, 0x1c
        /*004a*/ 	.short	(.L_2625 - .L_2624)


	//   ....[0]....
.L_2624:
        /*004c*/ 	.word	0x00002280


	//   ....[1]....
        /*0050*/ 	.word	0x000022d0


	//   ....[2]....
        /*0054*/ 	.word	0x00003b30


	//----- nvinfo : EIATTR_MAX_THREADS
	.align		4
.L_2625:
        /*0058*/ 	.byte	0x04, 0x05
        /*005a*/ 	.short	(.L_2627 - .L_2626)
.L_2626:
        /*005c*/ 	.word	0x00000080
        /*0060*/ 	.word	0x00000001
        /*0064*/ 	.word	0x00000001


	//----- nvinfo : EIATTR_CRS_STACK_SIZE
	.align		4
.L_2627:
        /*0068*/ 	.byte	0x04, 0x1e
        /*006a*/ 	.short	(.L_2629 - .L_2628)
.L_2628:
        /*006c*/ 	.word	0x00000000


	//----- nvinfo : EIATTR_CBANK_PARAM_SIZE
	.align		4
.L_2629:
        /*0070*/ 	.byte	0x03, 0x19
        /*0072*/ 	.short	0x0018


	//----- nvinfo : EIATTR_PARAM_CBANK
	.align		4
        /*0074*/ 	.byte	0x04, 0x0a
        /*0076*/ 	.short	(.L_2631 - .L_2630)
	.align		4
.L_2630:
        /*0078*/ 	.word	index@(.nv.constant0._ZN2at6native29vectorized_elementwise_kernelILi4ENS0_13AUnaryFunctorIN3c108BFloat16ES4_S4_ZZZNS0_17atan2_kernel_cudaERNS_18TensorIteratorBaseEENKUlvE_clEvENKUlvE2_clEvEUlS4_S4_E_EESt5arrayIPcLm2EEEEviT0_T1_)
        /*007c*/ 	.short	0x0380
        /*007e*/ 	.short	0x0018


	//----- nvinfo : EIATTR_SW_WAR
	.align		4
.L_2631:
        /*0080*/ 	.byte	0x04, 0x36
        /*0082*/ 	.short	(.L_2633 - .L_2632)
.L_2632:
        /*0084*/ 	.word	0x00000008
.L_2633:


//--------------------- .nv.info._ZN2at6native29vectorized_elementwise_kernelILi8ENS0_13AUnaryFunctorIN3c108BFloat16ES4_S4_ZZZNS0_17atan2_kernel_cudaERNS_18TensorIteratorBaseEENKUlvE_clEvENKUlvE2_clEvEUlS4_S4_E_EESt5arrayIPcLm2EEEEviT0_T1_ --------------------------
	.section	.nv.info._ZN2at6native29vectorized_elementwise_kernelILi8ENS0_13AUnaryFunctorIN3c108BFloat16ES4_S4_ZZZNS0_17atan2_kernel_cudaERNS_18TensorIteratorBaseEENKUlvE_clEvENKUlvE2_clEvEUlS4_S4_E_EESt5arrayIPcLm2EEEEviT0_T1_,"",@"SHT_CUDA_INFO"
	.sectionflags	@""
	.align	4


	//----- nvinfo : EIATTR_CUDA_API_VERSION
	.align		4
        /*0000*/ 	.byte	0x04, 0x37
        /*0002*/ 	.short	(.L_2635 - .L_2634)
.L_2634:
        /*0004*/ 	.word	0x00000082


	//----- nvinfo : EIATTR_KPARAM_INFO
	.align		4
.L_2635:
        /*0008*/ 	.byte	0x04, 0x17
        /*000a*/ 	.short	(.L_2637 - .L_2636)
.L_2636:
        /*000c*/ 	.word	0x00000000
        /*0010*/ 	.short	0x0002
        /*0012*/ 	.short	0x0008
        /*0014*/ 	.byte	0x00, 0xf0, 0x41, 0x00


	//----- nvinfo : EIATTR_KPARAM_INFO
	.align		4
.L_2637:
        /*0018*/ 	.byte	0x04, 0x17
        /*001a*/ 	.short	(.L_2639 - .L_2638)
.L_2638:
        /*001c*/ 	.word	0x00000000
        /*0020*/ 	.short	0x0001
        /*0022*/ 	.short	0x0004
        /*0024*/ 	.byte	0x00, 0xf0, 0x11, 0x00


	//----- nvinfo : EIATTR_KPARAM_INFO
	.align		4
.L_2639:
        /*0028*/ 	.byte	0x04, 0x17
        /*002a*/ 	.short	(.L_2641 - .L_2640)
.L_2640:
        /*002c*/ 	.word	0x00000000
        /*0030*/ 	.short	0x0000
        /*0032*/ 	.short	0x0000
        /*0034*/ 	.byte	0x00, 0xf0, 0x11, 0x00


	//----- nvinfo : EIATTR_SPARSE_MMA_MASK
	.align		4
.L_2641:
        /*0038*/ 	.byte	0x03, 0x50
        /*003a*/ 	.short	0x0000


	//----- nvinfo : EIATTR_MAXREG_COUNT
	.align		4
        /*003c*/ 	.byte	0x03, 0x1b
        /*003e*/ 	.short	0x00ff


	//----- nvinfo : EIATTR_MERCURY_ISA_VERSION
	.align		4
        /*0040*/ 	.byte	0x03, 0x5f
        /*0042*/ 	.short	0x0101


	//----- nvinfo : EIATTR_VRC_CTA_INIT_COUNT
	.align		4
        /*0044*/ 	.byte	0x02, 0x4a
	.zero		1
	.zero		1


	//----- nvinfo : EIATTR_EXIT_INSTR_OFFSETS
	.align		4
        /*0048*/ 	.byte	0x04, 0x1c
        /*004a*/ 	.short	(.L_2643 - .L_2642)


	//   ....[0]....
.L_2642:
        /*004c*/ 	.word	0x00002280


	//   ....[1]....
        /*0050*/ 	.word	0x000022d0


	//   ....[2]....
        /*0054*/ 	.word	0x00003b10


	//----- nvinfo : EIATTR_MAX_THREADS
	.align		4
.L_2643:
        /*0058*/ 	.byte	0x04, 0x05
        /*005a*/ 	.short	(.L_2645 - .L_2644)
.L_2644:
        /*005c*/ 	.word	0x00000080
        /*0060*/ 	.word	0x00000001
        /*0064*/ 	.word	0x00000001


	//----- nvinfo : EIATTR_CRS_STACK_SIZE
	.align		4
.L_2645:
        /*0068*/ 	.byte	0x04, 0x1e
        /*006a*/ 	.short	(.L_2647 - .L_2646)
.L_2646:
        /*006c*/ 	.word	0x00000000


	//----- nvinfo : EIATTR_CBANK_PARAM_SIZE
	.align		4
.L_2647:
        /*0070*/ 	.byte	0x03, 0x19
        /*0072*/ 	.short	0x0018


	//----- nvinfo : EIATTR_PARAM_CBANK
	.align		4
        /*0074*/ 	.byte	0x04, 0x0a
        /*0076*/ 	.short	(.L_2649 - .L_2648)
	.align		4
.L_2648:
        /*0078*/ 	.word	index@(.nv.constant0._ZN2at6native29vectorized_elementwise_kernelILi8ENS0_13AUnaryFunctorIN3c108BFloat16ES4_S4_ZZZNS0_17atan2_kernel_cudaERNS_18TensorIteratorBaseEENKUlvE_clEvENKUlvE2_clEvEUlS4_S4_E_EESt5arrayIPcLm2EEEEviT0_T1_)
        /*007c*/ 	.short	0x0380
        /*007e*/ 	.short	0x0018


	//----- nvinfo : EIATTR_SW_WAR
	.align		4
.L_2649:
        /*0080*/ 	.byte	0x04, 0x36
        /*0082*/ 	.short	(.L_2651 - .L_2650)
.L_2650:
        /*0084*/ 	.word	0x00000008
.L_2651:


//--------------------- .nv.info._ZN2at6native18elementwise_kernelILi128ELi4EZNS0_15gpu_kernel_implINS0_13BinaryFunctorIN3c104HalfES5_S5_ZZZNS0_17atan2_kernel_cudaERNS_18TensorIteratorBaseEENKUlvE_clEvENKUlvE1_clEvEUlS5_S5_E_EEEEvS7_RKT_EUliE_EEviT1_ --------------------------
	.section	.nv.info._ZN2at6native18elementwise_kernelILi128ELi4EZNS0_15gpu_kernel_implINS0_13BinaryFunctorIN3c104HalfES5_S5_ZZZNS0_17atan2_kernel_cudaERNS_18TensorIteratorBaseEENKUlvE_clEvENKUlvE1_clEvEUlS5_S5_E_EEEEvS7_RKT_EUliE_EEviT1_,"",@"SHT_CUDA_INFO"
	.sectionflags	@""
	.align	4


	//----- nvinfo : EIATTR_CUDA_API_VERSION
	.align		4
        /*0000*/ 	.byte	0x04, 0x37
        /*0002*/ 	.short	(.L_2653 - .L_2652)
.L_2652:
        /*0004*/ 	.word	0x00000082


	//----- nvinfo : EIATTR_KPARAM_INFO
	.align		4
.L_2653:
        /*0008*/ 	.byte	0x04, 0x17
        /*000a*/ 	.short	(.L_2655 - .L_2654)
.L_2654:
        /*000c*/ 	.word	0x00000000
        /*0010*/ 	.short	0x0001
        /*0012*/ 	.short	0x0008
        /*0014*/ 	.byte	0x00, 0xf0, 0x21, 0x0a


	//----- nvinfo : EIATTR_KPARAM_INFO
	.align		4
.L_2655:
        /*0018*/ 	.byte	0x04, 0x17
        /*001a*/ 	.short	(.L_2657 - .L_2656)
.L_2656:
        /*001c*/ 	.word	0x00000000
        /*0020*/ 	.short	0x0000
        /*0022*/ 	.short	0x0000
        /*0024*/ 	.byte	0x00, 0xf0, 0x11, 0x00


	//----- nvinfo : EIATTR_SPARSE_MMA_MASK
	.align		4
.L_2657:
        /*0028*/ 	.byte	0x03, 0x50
        /*002a*/ 	.short	0x0000


	//----- nvinfo : EIATTR_MAXREG_COUNT
	.align		4
        /*002c*/ 	.byte	0x03, 0x1b
        /*002e*/ 	.short	0x0080


	//----- nvinfo : EIATTR_EXTERNS
	.align		4
        /*0030*/ 	.byte	0x04, 0x0f
        /*0032*/ 	.short	(.L_2659 - .L_2658)


	//   ....[0]....
	.align		4
.L_2658:
        /*0034*/ 	.word	index@(__assertfail)


	//----- nvinfo : EIATTR_MERCURY_ISA_VERSION
	.align		4
.L_2659:
        /*0038*/ 	.byte	0x03, 0x5f
        /*003a*/ 	.short	0x0101


	//----- nvinfo : EIATTR_VRC_CTA_INIT_COUNT
	.align		4
        /*003c*/ 	.byte	0x02, 0x4a
	.zero		1
	.zero		1


	//----- nvinfo : EIATTR_SYSCALL_OFFSETS
	.align		4
        /*0040*/ 	.byte	0x04, 0x46
        /*0042*/ 	.short	(.L_2661 - .L_2660)


	//   ....[0]....
.L_2660:
        /*0044*/ 	.word	0x00002600


	//   ....[1]....
        /*0048*/ 	.word	0x00003650


	//   ....[2]....
        /*004c*/ 	.word	0x00004860


	//   ....[3]....
        /*0050*/ 	.word	0x00007000


	//   ....[4]....
        /*0054*/ 	.word	0x00008050


	//   ....[5]....
        /*0058*/ 	.word	0x00009080


	//   ....[6]....
        /*005c*/ 	.word	0x0000b930


	//   ....[7]....
        /*0060*/ 	.word	0x0000c980


	//   ....[8]....
        /*0064*/ 	.word	0x0000d9b0


	//   ....[9]....
        /*0068*/ 	.word	0x00010280


	//   ....[10]....
        /*006c*/ 	.word	0x000112d0


	//   ....[11]....
        /*0070*/ 	.word	0x000122e0


	//----- nvinfo : EIATTR_EXIT_INSTR_OFFSETS
	.align		4
.L_2661:
        /*0074*/ 	.byte	0x04, 0x1c
        /*0076*/ 	.short	(.L_2663 - .L_2662)


	//   ....[0]....
.L_2662:
        /*0078*/ 	.word	0x0000dc90


	//   ....[1]....
        /*007c*/ 	.word	0x00011780


	//   ....[2]....
        /*0080*/ 	.word	0x000117c0


	//   ....[3]....
        /*0084*/ 	.word	0x00011860


	//   ....[4]....
        /*0088*/ 	.word	0x000118a0


	//   ....[5]....
        /*008c*/ 	.word	0x000118e0


	//   ....[6]....
        /*0090*/ 	.word	0x00011970


	//   ....[7]....
        /*0094*/ 	.word	0x00011990


	//   ....[8]....
        /*0098*/ 	.word	0x00011a30


	//   ....[9]....
        /*009c*/ 	.word	0x00011a80


	//   ....[10]....
        /*00a0*/ 	.word	0x00011ad0


	//   ....[11]....
        /*00a4*/ 	.word	0x00011bb0


	//   ....[12]....
        /*00a8*/ 	.word	0x00011d20


	//   ....[13]....
        /*00ac*/ 	.word	0x00011e90


	//   ....[14]....
        /*00b0*/ 	.word	0x00011ff0


	//   ....[15]....
        /*00b4*/ 	.word	0x00012030


	//   ....[16]....
        /*00b8*/ 	.word	0x00012070


	//   ....[17]....
        /*00bc*/ 	.word	0x00012120


	//   ....[18]....
        /*00c0*/ 	.word	0x00012180


	//   ....[19]....
        /*00c4*/ 	.word	0x000122f0


	//   ....[20]....
        /*00c8*/ 	.word	0x00012400


	//   ....[21]....
        /*00cc*/ 	.word	0x00012540


	//   ....[22]....
        /*00d0*/ 	.word	0x00012580


	//----- nvinfo : EIATTR_MAX_THREADS
	.align		4
.L_2663:
        /*00d4*/ 	.byte	0x04, 0x05
        /*00d6*/ 	.short	(.L_2665 - .L_2664)
.L_2664:
        /*00d8*/ 	.word	0x00000080
        /*00dc*/ 	.word	0x00000001
        /*00e0*/ 	.word	0x00000001


	//----- nvinfo : EIATTR_CRS_STACK_SIZE
	.align		4
.L_2665:
        /*00e4*/ 	.byte	0x04, 0x1e
        /*00e6*/ 	.short	(.L_2667 - .L_2666)
.L_2666:
        /*00e8*/ 	.word	0x00000000


	//----- nvinfo : EIATTR_CBANK_PARAM_SIZE
	.align		4
.L_2667:
        /*00ec*/ 	.byte	0x03, 0x19
        /*00ee*/ 	.short	0x0290


	//----- nvinfo : EIATTR_PARAM_CBANK
	.align		4
        /*00f0*/ 	.byte	0x04, 0x0a
        /*00f2*/ 	.short	(.L_2669 - .L_2668)
	.align		4
.L_2668:
        /*00f4*/ 	.word	index@(.nv.constant0._ZN2at6native18elementwise_kernelILi128ELi4EZNS0_15gpu_kernel_implINS0_13BinaryFunctorIN3c104HalfES5_S5_ZZZNS0_17atan2_kernel_cudaERNS_18TensorIteratorBaseEENKUlvE_clEvENKUlvE1_clEvEUlS5_S5_E_EEEEvS7_RKT_EUliE_EEviT1_)
        /*00f8*/ 	.short	0x0380
        /*00fa*/ 	.short	0x0290


	//----- nvinfo : EIATTR_SW_WAR
	.align		4
.L_2669:
        /*00fc*/ 	.byte	0x04, 0x36
        /*00fe*/ 	.short	(.L_2671 - .L_2670)
.L_2670:
        /*0100*/ 	.word	0x00000008
.L_2671:


//--------------------- .nv.info._ZN2at6native27unrolled_elementwise_kernelINS0_13BinaryFunctorIN3c104HalfES4_S4_ZZZNS0_17atan2_kernel_cudaERNS_18TensorIteratorBaseEENKUlvE_clEvENKUlvE1_clEvEUlS4_S4_E_EESt5arrayIPcLm3EELi4E23TrivialOffsetCalculatorILi2EjESE_ILi1EjENS0_6memory12LoadWithCastILi2EEENSH_13StoreWithCastILi1EEEEEviT_T0_T2_T3_T4_T5_ --------------------------
	.section	.nv.info._ZN2at6native27unrolled_elementwise_kernelINS0_13BinaryFunctorIN3c104HalfES4_S4_ZZZNS0_17atan2_kernel_cudaERNS_18TensorIteratorBaseEENKUlvE_clEvENKUlvE1_clEvEUlS4_S4_E_EESt5arrayIPcLm3EELi4E23TrivialOffsetCalculatorILi2EjESE_ILi1EjENS0_6memory12LoadWithCastILi2EEENSH_13StoreWithCastILi1EEEEEviT_T0_T2_T3_T4_T5_,"",@"SHT_CUDA_INFO"
	.sectionflags	@""
	.align	4


	//----- nvinfo : EIATTR_CUDA_API_VERSION
	.align		4
        /*0000*/ 	.byte	0x04, 0x37
        /*0002*/ 	.short	(.L_2673 - .L_2672)
.L_2672:
        /*0004*/ 	.word	0x00000082


	//----- nvinfo : EIATTR_KPARAM_INFO
	.align		4
.L_2673:
        /*0008*/ 	.byte	0x04, 0x17
        /*000a*/ 	.short	(.L_2675 - .L_2674)
.L_2674:
        /*000c*/ 	.word	0x00000000
        /*0010*/ 	.short	0x0006
        /*0012*/ 	.short	0x0030
        /*0014*/ 	.byte	0x00, 0xf0, 0x21, 0x00


	//----- nvinfo : EIATTR_KPARAM_INFO
	.align		4
.L_2675:
        /*0018*/ 	.byte	0x04, 0x17
        /*001a*/ 	.short	(.L_2677 - .L_2676)
.L_2676:
        /*001c*/ 	.word	0x00000000
        /*0020*/ 	.short	0x0005
        /*0022*/ 	.short	0x0024
        /*0024*/ 	.byte	0x00, 0xf0, 0x31, 0x00


	//----- nvinfo : EIATTR_KPARAM_INFO
	.align		4
.L_2677:
        /*0028*/ 	.byte	0x04, 0x17
        /*002a*/ 	.short	(.L_2679 - .L_2678)
.L_2678:
        /*002c*/ 	.word	0x00000000
        /*0030*/ 	.short	0x0004
        /*0032*/ 	.short	0x0021
        /*0034*/ 	.byte	0x00, 0xf0, 0x05, 0x00


	//----- nvinfo : EIATTR_KPARAM_INFO
	.align		4
.L_2679:
        /*0038*/ 	.byte	0x04, 0x17
        /*003a*/ 	.short	(.L_2681 - .L_2680)
.L_2680:
        /*003c*/ 	.word	0x00000000
        /*0040*/ 	.short	0x0003
        /*0042*/ 	.short	0x0020
        /*0044*/ 	.byte	0x00, 0xf0, 0x05, 0x00


	//----- nvinfo : EIATTR_KPARAM_INFO
	.align		4
.L_2681:
        /*0048*/ 	.byte	0x04, 0x17
        /*004a*/ 	.short	(.L_2683 - .L_2682)
.L_2682:
        /*004c*/ 	.word	0x00000000
        /*0050*/ 	.short	0x0002
        /*0052*/ 	.short	0x0008
        /*0054*/ 	.byte	0x00, 0xf0, 0x61, 0x00


	//----- nvinfo : EIATTR_KPARAM_INFO
	.align		4
.L_2683:
        /*0058*/ 	.byte	0x04, 0x17
        /*005a*/ 	.short	(.L_2685 - .L_2684)
.L_2684:
        /*005c*/ 	.word	0x00000000
        /*0060*/ 	.short	0x0001
        /*0062*/ 	.short	0x0004
        /*0064*/ 	.byte	0x00, 0xf0, 0x05, 0x00


	//----- nvinfo : EIATTR_KPARAM_INFO
	.align		4
.L_2685:
        /*0068*/ 	.byte	0x04, 0x17
        /*006a*/ 	.short	(.L_2687 - .L_2686)
.L_2686:
        /*006c*/ 	.word	0x00000000
        /*0070*/ 	.short	0x0000
        /*0072*/ 	.short	0x0000
        /*0074*/ 	.byte	0x00, 0xf0, 0x11, 0x00


	//----- nvinfo : EIATTR_SPARSE_MMA_MASK
	.align		4
.L_2687:
        /*0078*/ 	.byte	0x03, 0x50
        /*007a*/ 	.short	0x0000


	//----- nvinfo : EIATTR_MAXREG_COUNT
	.align		4
        /*007c*/ 	.byte	0x03, 0x1b
        /*007e*/ 	.short	0x00ff


	//----- nvinfo : EIATTR_EXTERNS
	.align		4
        /*0080*/ 	.byte	0x04, 0x0f
        /*0082*/ 	.short	(.L_2689 - .L_2688)


	//   ....[0]....
	.align		4
.L_2688:
        /*0084*/ 	.word	index@(__assertfail)


	//----- nvinfo : EIATTR_MERCURY_ISA_VERSION
	.align		4
.L_2689:
        /*0088*/ 	.byte	0x03, 0x5f
        /*008a*/ 	.short	0x0101


	//----- nvinfo : EIATTR_VRC_CTA_INIT_COUNT
	.align		4
        /*008c*/ 	.byte	0x02, 0x4a
	.zero		1
	.zero		1


	//----- nvinfo : EIATTR_SYSCALL_OFFSETS
	.align		4
        /*0090*/ 	.byte	0x04, 0x46
        /*0092*/ 	.short	(.L_2691 - .L_2690)


	//   ....[0]....
.L_2690:
        /*0094*/ 	.word	0x00000fe0


	//   ....[1]....
        /*0098*/ 	.word	0x00002050


	//   ....[2]....
        /*009c*/ 	.word	0x00003210


	//   ....[3]....
        /*00a0*/ 	.word	0x00004290


	//   ....[4]....
        /*00a4*/ 	.word	0x00005390


	//   ....[5]....
        /*00a8*/ 	.word	0x00006410


	//   ....[6]....
        /*00ac*/ 	.word	0x00007510


	//   ....[7]....
        /*00b0*/ 	.word	0x00008580


	//   ....[8]....
        /*00b4*/ 	.word	0x0000a280


	//   ....[9]....
        /*00b8*/ 	.word	0x0000b130


	//   ....[10]....
        /*00bc*/ 	.word	0x0000c0d0


	//   ....[11]....
        /*00c0*/ 	.word	0x0000d050


	//----- nvinfo : EIATTR_EXIT_INSTR_OFFSETS
	.align		4
.L_2691:
        /*00c4*/ 	.byte	0x04, 0x1c
        /*00c6*/ 	.short	(.L_2693 - .L_2692)


	//   ....[0]....
.L_2692:
        /*00c8*/ 	.word	0x0000c3a0


	//   ....[1]....
        /*00cc*/ 	.word	0x0000c4f0


	//   ....[2]....
        /*00d0*/ 	.word	0x0000c530


	//   ....[3]....
        /*00d4*/ 	.word	0x0000c5d0


	//   ....[4]....
        /*00d8*/ 	.word	0x0000c610


	//   ....[5]....
        /*00dc*/ 	.word	0x0000c650


	//   ....[6]....
        /*00e0*/ 	.word	0x0000c6e0


	//   ....[7]....
        /*00e4*/ 	.word	0x0000c700


	//   ....[8]....
        /*00e8*/ 	.word	0x0000c7a0


	//   ....[9]....
        /*00ec*/ 	.word	0x0000c7f0


	//   ....[10]....
        /*00f0*/ 	.word	0x0000c840


	//   ....[11]....
        /*00f4*/ 	.word	0x0000c920


	//   ....[12]....
        /*00f8*/ 	.word	0x0000ca90


	//   ....[13]....
        /*00fc*/ 	.word	0x0000cc00


	//   ....[14]....
        /*0100*/ 	.word	0x0000cd60


	//   ....[15]....
        /*0104*/ 	.word	0x0000cda0


	//   ....[16]....
        /*0108*/ 	.word	0x0000cde0


	//   ....[17]....
        /*010c*/ 	.word	0x0000ce90


	//   ....[18]....
        /*0110*/ 	.word	0x0000cef0


	//   ....[19]....
        /*0114*/ 	.word	0x0000d060


	//   ....[20]....
        /*0118*/ 	.word	0x0000d170


	//   ....[21]....
        /*011c*/ 	.word	0x0000d2b0


	//   ....[22]....
        /*0120*/ 	.word	0x0000d2f0


	//----- nvinfo : EIATTR_MAX_THREADS
	.align		4
.L_2693:
        /*0124*/ 	.byte	0x04, 0x05
        /*0126*/ 	.short	(.L_2695 - .L_2694)
.L_2694:
        /*0128*/ 	.word	0x00000080
        /*012c*/ 	.word	0x00000001
        /*0130*/ 	.word	0x00000001


	//----- nvinfo : EIATTR_CRS_STACK_SIZE
	.align		4
.L_2695:
        /*0134*/ 	.byte	0x04, 0x1e
        /*0136*/ 	.short	(.L_2697 - .L_2696)
.L_2696:
        /*0138*/ 	.word	0x00000000


	//----- nvinfo : EIATTR_CBANK_PARAM_SIZE
	.align		4
.L_2697:
        /*013c*/ 	.byte	0x03, 0x19
        /*013e*/ 	.short	0x0038


	//----- nvinfo : EIATTR_PARAM_CBANK
	.align		4
        /*0140*/ 	.byte	0x04, 0x0a
        /*0142*/ 	.short	(.L_2699 - .L_2698)
	.align		4
.L_2698:
        /*0144*/ 	.word	index@(.nv.constant0._ZN2at6native27unrolled_elementwise_kernelINS0_13BinaryFunctorIN3c104HalfES4_S4_ZZZNS0_17atan2_kernel_cudaERNS_18TensorIteratorBaseEENKUlvE_clEvENKUlvE1_clEvEUlS4_S4_E_EESt5arrayIPcLm3EELi4E23TrivialOffsetCalculatorILi2EjESE_ILi1EjENS0_6memory12LoadWithCastILi2EEENSH_13StoreWithCastILi1EEEEEviT_T0_T2_T3_T4_T5_)
        /*0148*/ 	.short	0x0380
        /*014a*/ 	.short	0x0038


	//----- nvinfo : EIATTR_SW_WAR
	.align		4
.L_2699:
        /*014c*/ 	.byte	0x04, 0x36
        /*014e*/ 	.short	(.L_2701 - .L_2700)
.L_2700:
        /*0150*/ 	.word	0x00000008
.L_2701:


//--------------------- .nv.info._ZN2at6native18elementwise_kernelILi128ELi4EZNS0_22gpu_kernel_impl_nocastINS0_13BinaryFunctorIN3c104HalfES5_S5_ZZZNS0_17atan2_kernel_cudaERNS_18TensorIteratorBaseEENKUlvE_clEvENKUlvE1_clEvEUlS5_S5_E_EEEEvS7_RKT_EUliE_EEviT1_ --------------------------
	.section	.nv.info._ZN2at6native18elementwise_kernelILi128ELi4EZNS0_22gpu_kernel_impl_nocastINS0_13BinaryFunctorIN3c104HalfES5_S5_ZZZNS0_17atan2_kernel_cudaERNS_18TensorIteratorBaseEENKUlvE_clEvENKUlvE1_clEvEUlS5_S5_E_EEEEvS7_RKT_EUliE_EEviT1_,"",@"SHT_CUDA_INFO"
	.sectionflags	@""
	.align	4


	//----- nvinfo : EIATTR_CUDA_API_VERSION
	.align		4
        /*0000*/ 	.byte	0x04, 0x37
        /*0002*/ 	.short	(.L_2703 - .L_2702)
.L_2702:
        /*0004*/ 	.word	0x00000082


	//----- nvinfo : EIATTR_KPARAM_INFO
	.align		4
.L_2703:
        /*0008*/ 	.byte	0x04, 0x17
        /*000a*/ 	.short	(.L_2705 - .L_2704)
.L_2704:
        /*000c*/ 	.word	0x00000000
        /*0010*/ 	.short	0x0001
        /*0012*/ 	.short	0x0008
        /*0014*/ 	.byte	0x00, 0xf0, 0x21, 0x0a


	//----- nvinfo : EIATTR_KPARAM_INFO
	.align		4
.L_2705:
        /*0018*/ 	.byte	0x04, 0x17
        /*001a*/ 	.short	(.L_2707 - .L_2706)
.L_2706:
        /*001c*/ 	.word	0x00000000
        /*0020*/ 	.short	0x0000
        /*0022*/ 	.short	0x0000
        /*0024*/ 	.byte	0x00, 0xf0, 0x11, 0x00


	//----- nvinfo : EIATTR_SPARSE_MMA_MASK
	.align		4
.L_2707:
        /*0028*/ 	.byte	0x03, 0x50
        /*002a*/ 	.short	0x0000


	//----- nvinfo : EIATTR_MAXREG_COUNT
	.align		4
        /*002c*/ 	.byte	0x03, 0x1b
        /*002e*/ 	.short	0x0080


	//----- nvinfo : EIATTR_MERCURY_ISA_VERSION
	.align		4
        /*0030*/ 	.byte	0x03, 0x5f
        /*0032*/ 	.short	0x0101


	//----- nvinfo : EIATTR_VRC_CTA_INIT_COUNT
	.align		4
        /*0034*/ 	.byte	0x02, 0x4a
	.zero		1
	.zero		1


	//----- nvinfo : EIATTR_EXIT_INSTR_OFFSETS
	.align		4
        /*0038*/ 	.byte	0x04, 0x1c
        /*003a*/ 	.short	(.L_2709 - .L_2708)


	//   ....[0]....
.L_2708:
        /*003c*/ 	.word	0x00000b60


	//   ....[1]....
        /*0040*/ 	.word	0x00000ea0


	//   ....[2]....
        /*0044*/ 	.word	0x00005c40


	//   ....[3]....
        /*0048*/ 	.word	0x000075b0


	//----- nvinfo : EIATTR_MAX_THREADS
	.align		4
.L_2709:
        /*004c*/ 	.byte	0x04, 0x05
        /*004e*/ 	.short	(.L_2711 - .L_2710)
.L_2710:
        /*0050*/ 	.word	0x00000080
        /*0054*/ 	.word	0x00000001
        /*0058*/ 	.word	0x00000001


	//----- nvinfo : EIATTR_CRS_STACK_SIZE
	.align		4
.L_2711:
        /*005c*/ 	.byte	0x04, 0x1e
        /*005e*/ 	.short	(.L_2713 - .L_2712)
.L_2712:
        /*0060*/ 	.word	0x00000000


	//----- nvinfo : EIATTR_CBANK_PARAM_SIZE
	.align		4
.L_2713:
        /*0064*/ 	.byte	0x03, 0x19
        /*0066*/ 	.short	0x0290


	//----- nvinfo : EIATTR_PARAM_CBANK
	.align		4
        /*0068*/ 	.byte	0x04, 0x0a
        /*006a*/ 	.short	(.L_2715 - .L_2714)
	.align		4
.L_2714:
        /*006c*/ 	.word	index@(.nv.constant0._ZN2at6native18elementwise_kernelILi128ELi4EZNS0_22gpu_kernel_impl_nocastINS0_13BinaryFunctorIN3c104HalfES5_S5_ZZZNS0_17atan2_kernel_cudaERNS_18TensorIteratorBaseEENKUlvE_clEvENKUlvE1_clEvEUlS5_S5_E_EEEEvS7_RKT_EUliE_EEviT1_)
        /*0070*/ 	.short	0x0380
        /*0072*/ 	.short	0x0290


	//----- nvinfo : EIATTR_SW_WAR
	.align		4
.L_2715:
        /*0074*/ 	.byte	0x04, 0x36
        /*0076*/ 	.short	(.L_2717 - .L_2716)
.L_2716:
        /*0078*/ 	.word	0x00000008
.L_2717:


//--------------------- .nv.info._ZN2at6native27unrolled_elementwise_kernelINS0_13BinaryFunctorIN3c104HalfES4_S4_ZZZNS0_17atan2_kernel_cudaERNS_18TensorIteratorBaseEENKUlvE_clEvENKUlvE1_clEvEUlS4_S4_E_EESt5arrayIPcLm3EELi4E23TrivialOffsetCalculatorILi2EjESE_ILi1EjENS0_6memory15LoadWithoutCastENSH_16StoreWithoutCastEEEviT_T0_T2_T3_T4_T5_ --------------------------
	.section	.nv.info._ZN2at6native27unrolled_elementwise_kernelINS0_13BinaryFunctorIN3c104HalfES4_S4_ZZZNS0_17atan2_kernel_cudaERNS_18TensorIteratorBaseEENKUlvE_clEvENKUlvE1_clEvEUlS4_S4_E_EESt5arrayIPcLm3EELi4E23TrivialOffsetCalculatorILi2EjESE_ILi1EjENS0_6memory15LoadWithoutCastENSH_16StoreWithoutCastEEEviT_T0_T2_T3_T4_T5_,"",@"SHT_CUDA_INFO"
	.sectionflags	@""
	.align	4


	//----- nvinfo : EIATTR_CUDA_API_VERSION
	.align		4
        /*0000*/ 	.byte	0x04, 0x37
        /*0002*/ 	.short	(.L_2719 - .L_2718)
.L_2718:
        /*0004*/ 	.word	0x00000082


	//----- nvinfo : EIATTR_KPARAM_INFO
	.align		4
.L_2719:
        /*0008*/ 	.byte	0x04, 0x17
        /*000a*/ 	.short	(.L_2721 - .L_2720)
.L_2720:
        /*000c*/ 	.word	0x00000000
        /*0010*/ 	.short	0x0006
        /*0012*/ 	.short	0x0023
        /*0014*/ 	.byte	0x00, 0xf0, 0x05, 0x00


	//----- nvinfo : EIATTR_KPARAM_INFO
	.align		4
.L_2721:
        /*0018*/ 	.byte	0x04, 0x17
        /*001a*/ 	.short	(.L_2723 - .L_2722)
.L_2722:
        /*001c*/ 	.word	0x00000000
        /*0020*/ 	.short	0x0005
        /*0022*/ 	.short	0x0022
        /*0024*/ 	.byte	0x00, 0xf0, 0x05, 0x00


	//----- nvinfo : EIATTR_KPARAM_INFO
	.align		4
.L_2723:
        /*0028*/ 	.byte	0x04, 0x17
        /*002a*/ 	.short	(.L_2725 - .L_2724)
.L_2724:
        /*002c*/ 	.word	0x00000000
        /*0030*/ 	.short	0x0004
        /*0032*/ 	.short	0x0021
        /*0034*/ 	.byte	0x00, 0xf0, 0x05, 0x00


	//----- nvinfo : EIATTR_KPARAM_INFO
	.align		4
.L_2725:
        /*0038*/ 	.byte	0x04, 0x17
        /*003a*/ 	.short	(.L_2727 - .L_2726)
.L_2726:
        /*003c*/ 	.word	0x00000000
        /*0040*/ 	.short	0x0003
        /*0042*/ 	.short	0x0020
        /*0044*/ 	.byte	0x00, 0xf0, 0x05, 0x00


	//----- nvinfo : EIATTR_KPARAM_INFO
	.align		4
.L_2727:
        /*0048*/ 	.byte	0x04, 0x17
        /*004a*/ 	.short	(.L_2729 - .L_2728)
.L_2728:
        /*004c*/ 	.word	0x00000000
        /*0050*/ 	.short	0x0002
        /*0052*/ 	.short	0x0008
        /*0054*/ 	.byte	0x00, 0xf0, 0x61, 0x00


	//----- nvinfo : EIATTR_KPARAM_INFO
	.align		4
.L_2729:
        /*0058*/ 	.byte	0x04, 0x17
        /*005a*/ 	.short	(.L_2731 - .L_2730)
.L_2730:
        /*005c*/ 	.word	0x00000000
        /*0060*/ 	.short	0x0001
        /*0062*/ 	.short	0x0004
        /*0064*/ 	.byte	0x00, 0xf0, 0x05, 0x00


	//----- nvinfo : EIATTR_KPARAM_INFO
	.align		4
.L_2731:
        /*0068*/ 	.byte	0x04, 0x17
        /*006a*/ 	.short	(.L_2733 - .L_2732)
.L_2732:
        /*006c*/ 	.word	0x00000000
        /*0070*/ 	.short	0x0000
        /*0072*/ 	.short	0x0000
        /*0074*/ 	.byte	0x00, 0xf0, 0x11, 0x00


	//----- nvinfo : EIATTR_SPARSE_MMA_MASK
	.align		4
.L_2733:
        /*0078*/ 	.byte	0x03, 0x50
        /*007a*/ 	.short	0x0000


	//----- nvinfo : EIATTR_MAXREG_COUNT
	.align		4
        /*007c*/ 	.byte	0x03, 0x1b
        /*007e*/ 	.short	0x00ff


	//----- nvinfo : EIATTR_MERCURY_ISA_VERSION
	.align		4
        /*0080*/ 	.byte	0x03, 0x5f
        /*0082*/ 	.short	0x0101


	//----- nvinfo : EIATTR_VRC_CTA_INIT_COUNT
	.align		4
        /*0084*/ 	.byte	0x02, 0x4a
	.zero		1
	.zero		1


	//----- nvinfo : EIATTR_EXIT_INSTR_OFFSETS
	.align		4
        /*0088*/ 	.byte	0x04, 0x1c
        /*008a*/ 	.short	(.L_2735 - .L_2734)


	//   ....[0]....
.L_2734:
        /*008c*/ 	.word	0x00001230


	//   ....[1]....
        /*0090*/ 	.word	0x00001280


	//----- nvinfo : EIATTR_MAX_THREADS
	.align		4
.L_2735:
        /*0094*/ 	.byte	0x04, 0x05
        /*0096*/ 	.short	(.L_2737 - .L_2736)
.L_2736:
        /*0098*/ 	.word	0x00000080
        /*009c*/ 	.word	0x00000001
        /*00a0*/ 	.word	0x00000001


	//----- nvinfo : EIATTR_CRS_STACK_SIZE
	.align		4
.L_2737:
        /*00a4*/ 	.byte	0x04, 0x1e
        /*00a6*/ 	.short	(.L_2739 - .L_2738)
.L_2738:
        /*00a8*/ 	.word	0x00000000


	//----- nvinfo : EIATTR_CBANK_PARAM_SIZE
	.align		4
.L_2739:
        /*00ac*/ 	.byte	0x03, 0x19
        /*00ae*/ 	.short	0x0024


	//----- nvinfo : EIATTR_PARAM_CBANK
	.align		4
        /*00b0*/ 	.byte	0x04, 0x0a
        /*00b2*/ 	.short	(.L_2741 - .L_2740)
	.align		4
.L_2740:
        /*00b4*/ 	.word	index@(.nv.constant0._ZN2at6native27unrolled_elementwise_kernelINS0_13BinaryFunctorIN3c104HalfES4_S4_ZZZNS0_17atan2_kernel_cudaERNS_18TensorIteratorBaseEENKUlvE_clEvENKUlvE1_clEvEUlS4_S4_E_EESt5arrayIPcLm3EELi4E23TrivialOffsetCalculatorILi2EjESE_ILi1EjENS0_6memory15LoadWithoutCastENSH_16StoreWithoutCastEEEviT_T0_T2_T3_T4_T5_)
        /*00b8*/ 	.short	0x0380
        /*00ba*/ 	.short	0x0024


	//----- nvinfo : EIATTR_SW_WAR
	.align		4
.L_2741:
        /*00bc*/ 	.byte	0x04, 0x36
        /*00be*/ 	.short	(.L_2743 - .L_2742)
.L_2742:
        /*00c0*/ 	.word	0x00000008
.L_2743:


//--------------------- .nv.info._ZN2at6native29vectorized_elementwise_kernelILi2ENS0_13BinaryFunctorIN3c104HalfES4_S4_ZZZNS0_17atan2_kernel_cudaERNS_18TensorIteratorBaseEENKUlvE_clEvENKUlvE1_clEvEUlS4_S4_E_EESt5arrayIPcLm3EEEEviT0_T1_ --------------------------
	.section	.nv.info._ZN2at6native29vectorized_elementwise_kernelILi2ENS0_13BinaryFunctorIN3c104HalfES4_S4_ZZZNS0_17atan2_kernel_cudaERNS_18TensorIteratorBaseEENKUlvE_clEvENKUlvE1_clEvEUlS4_S4_E_EESt5arrayIPcLm3EEEEviT0_T1_,"",@"SHT_CUDA_INFO"
	.sectionflags	@""
	.align	4


	//----- nvinfo : EIATTR_CUDA_API_VERSION
	.align		4
        /*0000*/ 	.byte	0x04, 0x37
        /*0002*/ 	.short	(.L_2745 - .L_2744)
.L_2744:
        /*0004*/ 	.word	0x00000082


	//----- nvinfo : EIATTR_KPARAM_INFO
	.align		4
.L_2745:
        /*0008*/ 	.byte	0x04, 0x17
        /*000a*/ 	.short	(.L_2747 - .L_2746)
.L_2746:
        /*000c*/ 	.word	0x00000000
        /*0010*/ 	.short	0x0002
        /*0012*/ 	.short	0x0008
        /*0014*/ 	.byte	0x00, 0xf0, 0x61, 0x00


	//----- nvinfo : EIATTR_KPARAM_INFO
	.align		4
.L_2747:
        /*0018*/ 	.byte	0x04, 0x17
        /*001a*/ 	.short	(.L_2749 - .L_2748)
.L_2748:
        /*001c*/ 	.word	0x00000000
        /*0020*/ 	.short	0x0001
        /*0022*/ 	.short	0x0004
        /*0024*/ 	.byte	0x00, 0xf0, 0x05, 0x00


	//----- nvinfo : EIATTR_KPARAM_INFO
	.align		4
.L_2749:
        /*0028*/ 	.byte	0x04, 0x17
        /*002a*/ 	.short	(.L_2751 - .L_2750)
.L_2750:
        /*002c*/ 	.word	0x00000000
        /*0030*/ 	.short	0x0000
        /*0032*/ 	.short	0x0000
        /*0034*/ 	.byte	0x00, 0xf0, 0x11, 0x00


	//----- nvinfo : EIATTR_SPARSE_MMA_MASK
	.align		4
.L_2751:
        /*0038*/ 	.byte	0x03, 0x50
        /*003a*/ 	.short	0x0000


	//----- nvinfo : EIATTR_MAXREG_COUNT
	.align		4
        /*003c*/ 	.byte	0x03, 0x1b
        /*003e*/ 	.short	0x00ff


	//----- nvinfo : EIATTR_MERCURY_ISA_VERSION
	.align		4
        /*0040*/ 	.byte	0x03, 0x5f
        /*0042*/ 	.short	0x0101


	//----- nvinfo : EIATTR_VRC_CTA_INIT_COUNT
	.align		4
        /*0044*/ 	.byte	0x02, 0x4a
	.zero		1
	.zero		1


	//----- nvinfo : EIATTR_EXIT_INSTR_OFFSETS
	.align		4
        /*0048*/ 	.byte	0x04, 0x1c
        /*004a*/ 	.short	(.L_2753 - .L_2752)


	//   ....[0]....
.L_2752:
        /*004c*/ 	.word	0x00002410


	//   ....[1]....
        /*0050*/ 	.word	0x00002460


	//   ....[2]....
        /*0054*/ 	.word	0x00003dd0


	//----- nvinfo : EIATTR_MAX_THREADS
	.align		4
.L_2753:
        /*0058*/ 	.byte	0x04, 0x05
        /*005a*/ 	.short	(.L_2755 - .L_2754)
.L_2754:
        /*005c*/ 	.word	0x00000080
        /*0060*/ 	.word	0x00000001
        /*0064*/ 	.word	0x00000001


	//----- nvinfo : EIATTR_CRS_STACK_SIZE
	.align		4
.L_2755:
        /*0068*/ 	.byte	0x04, 0x1e
        /*006a*/ 	.short	(.L_2757 - .L_2756)
.L_2756:
        /*006c*/ 	.word	0x00000000


	//----- nvinfo : EIATTR_CBANK_PARAM_SIZE
	.align		4
.L_2757:
        /*0070*/ 	.byte	0x03, 0x19
        /*0072*/ 	.short	0x0020


	//----- nvinfo : EIATTR_PARAM_CBANK
	.align		4
        /*0074*/ 	.byte	0x04, 0x0a
        /*0076*/ 	.short	(.L_2759 - .L_2758)
	.align		4
.L_2758:
        /*0078*/ 	.word	index@(.nv.constant0._ZN2at6native29vectorized_elementwise_kernelILi2ENS0_13BinaryFunctorIN3c104HalfES4_S4_ZZZNS0_17atan2_kernel_cudaERNS_18TensorIteratorBaseEENKUlvE_clEvENKUlvE1_clEvEUlS4_S4_E_EESt5arrayIPcLm3EEEEviT0_T1_)
        /*007c*/ 	.short	0x0380
        /*007e*/ 	.short	0x0020


	//----- nvinfo : EIATTR_SW_WAR
	.align		4
.L_2759:
        /*0080*/ 	.byte	0x04, 0x36
        /*0082*/ 	.short	(.L_2761 - .L_2760)
.L_2760:
        /*0084*/ 	.word	0x00000008
.L_2761:


//--------------------- .nv.info._ZN2at6native29vectorized_elementwise_kernelILi4ENS0_13BinaryFunctorIN3c104HalfES4_S4_ZZZNS0_17atan2_kernel_cudaERNS_18TensorIteratorBaseEENKUlvE_clEvENKUlvE1_clEvEUlS4_S4_E_EESt5arrayIPcLm3EEEEviT0_T1_ --------------------------
	.section	.nv.info._ZN2at6native29vectorized_elementwise_kernelILi4ENS0_13BinaryFunctorIN3c104HalfES4_S4_ZZZNS0_17atan2_kernel_cudaERNS_18TensorIteratorBaseEENKUlvE_clEvENKUlvE1_clEvEUlS4_S4_E_EESt5arrayIPcLm3EEEEviT0_T1_,"",@"SHT_CUDA_INFO"
	.sectionflags	@""
	.align	4


	//----- nvinfo : EIATTR_CUDA_API_VERSION
	.align		4
        /*0000*/ 	.byte	0x04, 0x37
        /*0002*/ 	.short	(.L_2763 - .L_2762)
.L_2762:
        /*0004*/ 	.word	0x00000082


	//----- nvinfo : EIATTR_KPARAM_INFO
	.align		4
.L_2763:
        /*0008*/ 	.byte	0x04, 0x17
        /*000a*/ 	.short	(.L_2765 - .L_2764)
.L_2764:
        /*000c*/ 	.word	0x00000000
        /*0010*/ 	.short	0x0002
        /*0012*/ 	.short	0x0008
        /*0014*/ 	.byte	0x00, 0xf0, 0x61, 0x00


	//----- nvinfo : EIATTR_KPARAM_INFO
	.align		4
.L_2765:
        /*0018*/ 	.byte	0x04, 0x17
        /*001a*/ 	.short	(.L_2767 - .L_2766)
.L_2766:
        /*001c*/ 	.word	0x00000000
        /*0020*/ 	.short	0x0001
        /*0022*/ 	.short	0x0004
        /*0024*/ 	.byte	0x00, 0xf0, 0x05, 0x00


	//----- nvinfo : EIATTR_KPARAM_INFO
	.align		4
.L_2767:
        /*0028*/ 	.byte	0x04, 0x17
        /*002a*/ 	.short	(.L_2769 - .L_2768)
.L_2768:
        /*002c*/ 	.word	0x00000000
        /*0030*/ 	.short	0x0000
        /*0032*/ 	.short	0x0000
        /*0034*/ 	.byte	0x00, 0xf0, 0x11, 0x00


	//----- nvinfo : EIATTR_SPARSE_MMA_MASK
	.align		4
.L_2769:
        /*0038*/ 	.byte	0x03, 0x50
        /*003a*/ 	.short	0x0000


	//----- nvinfo : EIATTR_MAXREG_COUNT
	.align		4
        /*003c*/ 	.byte	0x03, 0x1b
        /*003e*/ 	.short	0x00ff


	//----- nvinfo : EIATTR_MERCURY_ISA_VERSION
	.align		4
        /*0040*/ 	.byte	0x03, 0x5f
        /*0042*/ 	.short	0x0101


	//----- nvinfo : EIATTR_VRC_CTA_INIT_COUNT
	.align		4
        /*0044*/ 	.byte	0x02, 0x4a
	.zero		1
	.zero		1


	//----- nvinfo : EIATTR_EXIT_INSTR_OFFSETS
	.align		4
        /*0048*/ 	.byte	0x04, 0x1c
        /*004a*/ 	.short	(.L_2771 - .L_2770)


	//   ....[0]....
.L_2770:
        /*004c*/ 	.word	0x000023f0


	//   ....[1]....
        /*0050*/ 	.word	0x00002440


	//   ....[2]....
        /*0054*/ 	.word	0x00003d10


	//----- nvinfo : EIATTR_MAX_THREADS
	.align		4
.L_2771:
        /*0058*/ 	.byte	0x04, 0x05
        /*005a*/ 	.short	(.L_2773 - .L_2772)
.L_2772:
        /*005c*/ 	.word	0x00000080
        /*0060*/ 	.word	0x00000001
        /*0064*/ 	.word	0x00000001


	//----- nvinfo : EIATTR_CRS_STACK_SIZE
	.align		4
.L_2773:
        /*0068*/ 	.byte	0x04, 0x1e
        /*006a*/ 	.short	(.L_2775 - .L_2774)
.L_2774:
        /*006c*/ 	.word	0x00000000


	//----- nvinfo : EIATTR_CBANK_PARAM_SIZE
	.align		4
.L_2775:
        /*0070*/ 	.byte	0x03, 0x19
        /*0072*/ 	.short	0x0020


	//----- nvinfo : EIATTR_PARAM_CBANK
	.align		4
        /*0074*/ 	.byte	0x04, 0x0a
        /*0076*/ 	.short	(.L_2777 - .L_2776)
	.align		4
.L_2776:
        /*0078*/ 	.word	index@(.nv.constant0._ZN2at6native29vectorized_elementwise_kernelILi4ENS0_13BinaryFunctorIN3c104HalfES4_S4_ZZZNS0_17atan2_kernel_cudaERNS_18TensorIteratorBaseEENKUlvE_clEvENKUlvE1_clEvEUlS4_S4_E_EESt5arrayIPcLm3EEEEviT0_T1_)
        /*007c*/ 	.short	0x0380
        /*007e*/ 	.short	0x0020


	//----- nvinfo : EIATTR_SW_WAR
	.align		4
.L_2777:
        /*0080*/ 	.byte	0x04, 0x36
        /*0082*/ 	.short	(.L_2779 - .L_2778)
.L_2778:
        /*0084*/ 	.word	0x00000008
.L_2779:


//--------------------- .nv.info._ZN2at6native29vectorized_elementwise_kernelILi8ENS0_13BinaryFunctorIN3c104HalfES4_S4_ZZZNS0_17atan2_kernel_cudaERNS_18TensorIteratorBaseEENKUlvE_clEvENKUlvE1_clEvEUlS4_S4_E_EESt5arrayIPcLm3EEEEviT0_T1_ --------------------------
	.section	.nv.info._ZN2at6native29vectorized_elementwise_kernelILi8ENS0_13BinaryFunctorIN3c104HalfES4_S4_ZZZNS0_17atan2_kernel_cudaERNS_18TensorIteratorBaseEENKUlvE_clEvENKUlvE1_clEvEUlS4_S4_E_EESt5arrayIPcLm3EEEEviT0_T1_,"",@"SHT_CUDA_INFO"
	.sectionflags	@""
	.align	4


	//----- nvinfo : EIATTR_CUDA_API_VERSION
	.align		4
        /*0000*/ 	.byte	0x04, 0x37
        /*0002*/ 	.short	(.L_2781 - .L_2780)
.L_2780:
        /*0004*/ 	.word	0x00000082


	//----- nvinfo : EIATTR_KPARAM_INFO
	.align		4
.L_2781:
        /*0008*/ 	.byte	0x04, 0x17
        /*000a*/ 	.short	(.L_2783 - .L_2782)
.L_2782:
        /*000c*/ 	.word	0x00000000
        /*0010*/ 	.short	0x0002
        /*0012*/ 	.short	0x0008
        /*0014*/ 	.byte	0x00, 0xf0, 0x61, 0x00


	//----- nvinfo : EIATTR_KPARAM_INFO
	.align		4
.L_2783:
        /*0018*/ 	.byte	0x04, 0x17
        /*001a*/ 	.short	(.L_2785 - .L_2784)
.L_2784:
        /*001c*/ 	.word	0x00000000
        /*0020*/ 	.short	0x0001
        /*0022*/ 	.short	0x0004
        /*0024*/ 	.byte	0x00, 0xf0, 0x05, 0x00


	//----- nvinfo : EIATTR_KPARAM_INFO
	.align		4
.L_2785:
        /*0028*/ 	.byte	0x04, 0x17
        /*002a*/ 	.short	(.L_2787 - .L_2786)
.L_2786:
        /*002c*/ 	.word	0x00000000
        /*0030*/ 	.short	0x0000
        /*0032*/ 	.short	0x0000
        /*0034*/ 	.byte	0x00, 0xf0, 0x11, 0x00


	//----- nvinfo : EIATTR_SPARSE_MMA_MASK
	.align		4
.L_2787:
        /*0038*/ 	.byte	0x03, 0x50
        /*003a*/ 	.short	0x0000


	//----- nvinfo : EIATTR_MAXREG_COUNT
	.align		4
        /*003c*/ 	.byte	0x03, 0x1b
        /*003e*/ 	.short	0x00ff


	//----- nvinfo : EIATTR_MERCURY_ISA_VERSION
	.align		4
        /*0040*/ 	.byte	0x03, 0x5f
        /*0042*/ 	.short	0x0101


	//----- nvinfo : EIATTR_VRC_CTA_INIT_COUNT
	.align		4
        /*0044*/ 	.byte	0x02, 0x4a
	.zero		1
	.zero		1


	//----- nvinfo : EIATTR_EXIT_INSTR_OFFSETS
	.align		4
        /*0048*/ 	.byte	0x04, 0x1c
        /*004a*/ 	.short	(.L_2789 - .L_2788)


	//   ....[0]....
.L_2788:
        /*004c*/ 	.word	0x000023f0


	//   ....[1]....
        /*0050*/ 	.word	0x00002440


	//   ....[2]....
        /*0054*/ 	.word	0x00003ce0


	//----- nvinfo : EIATTR_MAX_THREADS
	.align		4
.L_2789:
        /*0058*/ 	.byte	0x04, 0x05
        /*005a*/ 	.short	(.L_2791 - .L_2790)
.L_2790:
        /*005c*/ 	.word	0x00000080
        /*0060*/ 	.word	0x00000001
        /*0064*/ 	.word	0x00000001


	//----- nvinfo : EIATTR_CRS_STACK_SIZE
	.align		4
.L_2791:
        /*0068*/ 	.byte	0x04, 0x1e
        /*006a*/ 	.short	(.L_2793 - .L_2792)
.L_2792:
        /*006c*/ 	.word	0x00000000


	//----- nvinfo : EIATTR_CBANK_PARAM_SIZE
	.align		4
.L_2793:
        /*0070*/ 	.byte	0x03, 0x19
        /*0072*/ 	.short	0x0020


	//----- nvinfo : EIATTR_PARAM_CBANK
	.align		4
        /*0074*/ 	.byte	0x04, 0x0a
        /*0076*/ 	.short	(.L_2795 - .L_2794)
	.align		4
.L_2794:
        /*0078*/ 	.word	index@(.nv.constant0._ZN2at6native29vectorized_elementwise_kernelILi8ENS0_13BinaryFunctorIN3c104HalfES4_S4_ZZZNS0_17atan2_kernel_cudaERNS_18TensorIteratorBaseEENKUlvE_clEvENKUlvE1_clEvEUlS4_S4_E_EESt5arrayIPcLm3EEEEviT0_T1_)
        /*007c*/ 	.short	0x0380
        /*007e*/ 	.short	0x0020


	//----- nvinfo : EIATTR_SW_WAR
	.align		4
.L_2795:
        /*0080*/ 	.byte	0x04, 0x36
        /*0082*/ 	.short	(.L_2797 - .L_2796)
.L_2796:
        /*0084*/ 	.word	0x00000008
.L_2797:


//--------------------- .nv.info._ZN2at6native18elementwise_kernelILi128ELi4EZNS0_15gpu_kernel_implINS0_13BUnaryFunctorIN3c104HalfES5_S5_ZZZNS0_17atan2_kernel_cudaERNS_18TensorIteratorBaseEENKUlvE_clEvENKUlvE1_clEvEUlS5_S5_E_EEEEvS7_RKT_EUliE_EEviT1_ --------------------------
	.section	.nv.info._ZN2at6native18elementwise_kernelILi128ELi4EZNS0_15gpu_kernel_implINS0_13BUnaryFunctorIN3c104HalfES5_S5_ZZZNS0_17atan2_kernel_cudaERNS_18TensorIteratorBaseEENKUlvE_clEvENKUlvE1_clEvEUlS5_S5_E_EEEEvS7_RKT_EUliE_EEviT1_,"",@"SHT_CUDA_INFO"
	.sectionflags	@""
	.align	4


	//----- nvinfo : EIATTR_CUDA_API_VERSION
	.align		4
        /*0000*/ 	.byte	0x04, 0x37
        /*0002*/ 	.short	(.L_2799 - .L_2798)
.L_2798:
        /*0004*/ 	.word	0x00000082


	//----- nvinfo : EIATTR_KPARAM_INFO
	.align		4
.L_2799:
        /*0008*/ 	.byte	0x04, 0x17
        /*000a*/ 	.short	(.L_2801 - .L_2800)
.L_2800:
        /*000c*/ 	.word	0x00000000
        /*0010*/ 	.short	0x0001
        /*0012*/ 	.short	0x0008
        /*0014*/ 	.byte	0x00, 0xf0, 0x61, 0x08


	//----- nvinfo : EIATTR_KPARAM_INFO
	.align		4
.L_2801:
        /*0018*/ 	.byte	0x04, 0x17
        /*001a*/ 	.short	(.L_2803 - .L_2802)
.L_2802:
        /*001c*/ 	.word	0x00000000
        /*0020*/ 	.short	0x0000
        /*0022*/ 	.short	0x0000
        /*0024*/ 	.byte	0x00, 0xf0, 0x11, 0x00


	//----- nvinfo : EIATTR_SPARSE_MMA_MASK
	.align		4
.L_2803:
        /*0028*/ 	.byte	0x03, 0x50
        /*002a*/ 	.short	0x0000


	//----- nvinfo : EIATTR_MAXREG_COUNT
	.align		4
        /*002c*/ 	.byte	0x03, 0x1b
        /*002e*/ 	.short	0x0080


	//----- nvinfo : EIATTR_EXTERNS
	.align		4
        /*0030*/ 	.byte	0x04, 0x0f
        /*0032*/ 	.short	(.L_2805 - .L_2804)


	//   ....[0]....
	.align		4
.L_2804:
        /*0034*/ 	.word	index@(__assertfail)


	//----- nvinfo : EIATTR_MERCURY_ISA_VERSION
	.align		4
.L_2805:
        /*0038*/ 	.byte	0x03, 0x5f
        /*003a*/ 	.short	0x0101


	//----- nvinfo : EIATTR_VRC_CTA_INIT_COUNT
	.align		4
        /*003c*/ 	.byte	0x02, 0x4a
	.zero		1
	.zero		1


	//----- nvinfo : EIATTR_SYSCALL_OFFSETS
	.align		4
        /*0040*/ 	.byte	0x04, 0x46
        /*0042*/ 	.short	(.L_2807 - .L_2806)


	//   ....[0]....
.L_2806:
        /*0044*/ 	.word	0x000022c0


	//   ....[1]....
        /*0048*/ 	.word	0x000034e0


	//   ....[2]....
        /*004c*/ 	.word	0x00005950


	//   ....[3]....
        /*0050*/ 	.word	0x00006990


	//   ....[4]....
        /*0054*/ 	.word	0x00008f10


	//   ....[5]....
        /*0058*/ 	.word	0x00009f50


	//   ....[6]....
        /*005c*/ 	.word	0x0000c4e0


	//   ....[7]....
        /*0060*/ 	.word	0x0000d500


	//----- nvinfo : EIATTR_EXIT_INSTR_OFFSETS
	.align		4
.L_2807:
        /*0064*/ 	.byte	0x04, 0x1c
        /*0066*/ 	.short	(.L_2809 - .L_2808)


	//   ....[0]....
.L_2808:
        /*0068*/ 	.word	0x0000a230


	//   ....[1]....
        /*006c*/ 	.word	0x0000c9a0


	//   ....[2]....
        /*0070*/ 	.word	0x0000c9e0


	//   ....[3]....
        /*0074*/ 	.word	0x0000ca80


	//   ....[4]....
        /*0078*/ 	.word	0x0000cac0


	//   ....[5]....
        /*007c*/ 	.word	0x0000cb00


	//   ....[6]....
        /*0080*/ 	.word	0x0000cb90


	//   ....[7]....
        /*0084*/ 	.word	0x0000cbb0


	//   ....[8]....
        /*0088*/ 	.word	0x0000cc50


	//   ....[9]....
        /*008c*/ 	.word	0x0000cca0


	//   ....[10]....
        /*0090*/ 	.word	0x0000ccf0


	//   ....[11]....
        /*0094*/ 	.word	0x0000cdd0


	//   ....[12]....
        /*0098*/ 	.word	0x0000cf40


	//   ....[13]....
        /*009c*/ 	.word	0x0000d0b0


	//   ....[14]....
        /*00a0*/ 	.word	0x0000d210


	//   ....[15]....
        /*00a4*/ 	.word	0x0000d250


	//   ....[16]....
        /*00a8*/ 	.word	0x0000d290


	//   ....[17]....
        /*00ac*/ 	.word	0x0000d340


	//   ....[18]....
        /*00b0*/ 	.word	0x0000d3a0


	//   ....[19]....
        /*00b4*/ 	.word	0x0000d510


	//   ....[20]....
        /*00b8*/ 	.word	0x0000d620


	//   ....[21]....
        /*00bc*/ 	.word	0x0000d760


	//   ....[22]....
        /*00c0*/ 	.word	0x0000d7a0


	//----- nvinfo : EIATTR_MAX_THREADS
	.align		4
.L_2809:
        /*00c4*/ 	.byte	0x04, 0x05
        /*00c6*/ 	.short	(.L_2811 - .L_2810)
.L_2810:
        /*00c8*/ 	.word	0x00000080
        /*00cc*/ 	.word	0x00000001
        /*00d0*/ 	.word	0x00000001


	//----- nvinfo : EIATTR_CRS_STACK_SIZE
	.align		4
.L_2811:
        /*00d4*/ 	.byte	0x04, 0x1e
        /*00d6*/ 	.short	(.L_2813 - .L_2812)
.L_2812:
        /*00d8*/ 	.word	0x00000000


	//----- nvinfo : EIATTR_CBANK_PARAM_SIZE
	.align		4
.L_2813:
        /*00dc*/ 	.byte	0x03, 0x19
        /*00de*/ 	.short	0x0220


	//----- nvinfo : EIATTR_PARAM_CBANK
	.align		4
        /*00e0*/ 	.byte	0x04, 0x0a
        /*00e2*/ 	.short	(.L_2815 - .L_2814)
	.align		4
.L_2814:
        /*00e4*/ 	.word	index@(.nv.constant0._ZN2at6native18elementwise_kernelILi128ELi4EZNS0_15gpu_kernel_implINS0_13BUnaryFunctorIN3c104HalfES5_S5_ZZZNS0_17atan2_kernel_cudaERNS_18TensorIteratorBaseEENKUlvE_clEvENKUlvE1_clEvEUlS5_S5_E_EEEEvS7_RKT_EUliE_EEviT1_)
        /*00e8*/ 	.short	0x0380
        /*00ea*/ 	.short	0x0220


	//----- nvinfo : EIATTR_SW_WAR
	.align		4
.L_2815:
        /*00ec*/ 	.byte	0x04, 0x36
        /*00ee*/ 	.short	(.L_2817 - .L_2816)
.L_2816:
        /*00f0*/ 	.word	0x00000008
.L_2817:


//--------------------- .nv.info._ZN2at6native27unrolled_elementwise_kernelINS0_13BUnaryFunctorIN3c104HalfES4_S4_ZZZNS0_17atan2_kernel_cudaERNS_18TensorIteratorBaseEENKUlvE_clEvENKUlvE1_clEvEUlS4_S4_E_EESt5arrayIPcLm2EELi4E23TrivialOffsetCalculatorILi1EjESF_NS0_6memory12LoadWithCastILi1EEENSG_13StoreWithCastILi1EEEEEviT_T0_T2_T3_T4_T5_ --------------------------
	.section	.nv.info._ZN2at6native27unrolled_elementwise_kernelINS0_13BUnaryFunctorIN3c104HalfES4_S4_ZZZNS0_17atan2_kernel_cudaERNS_18TensorIteratorBaseEENKUlvE_clEvENKUlvE1_clEvEUlS4_S4_E_EESt5arrayIPcLm2EELi4E23TrivialOffsetCalculatorILi1EjESF_NS0_6memory12LoadWithCastILi1EEENSG_13StoreWithCastILi1EEEEEviT_T0_T2_T3_T4_T5_,"",@"SHT_CUDA_INFO"
	.sectionflags	@""
	.align	4


	//----- nvinfo : EIATTR_CUDA_API_VERSION
	.align		4
        /*0000*/ 	.byte	0x04, 0x37
        /*0002*/ 	.short	(.L_2819 - .L_2818)
.L_2818:
        /*0004*/ 	.word	0x00000082


	//----- nvinfo : EIATTR_KPARAM_INFO
	.align		4
.L_2819:
        /*0008*/ 	.byte	0x04, 0x17
        /*000a*/ 	.short	(.L_2821 - .L_2820)
.L_2820:
        /*000c*/ 	.word	0x00000000
        /*0010*/ 	.short	0x0006
        /*0012*/ 	.short	0x0024
        /*0014*/ 	.byte	0x00, 0xf0, 0x21, 0x00


	//----- nvinfo : EIATTR_KPARAM_INFO
	.align		4
.L_2821:
        /*0018*/ 	.byte	0x04, 0x17
        /*001a*/ 	.short	(.L_2823 - .L_2822)
.L_2822:
        /*001c*/ 	.word	0x00000000
        /*0020*/ 	.short	0x0005
        /*0022*/ 	.short	0x001c
        /*0024*/ 	.byte	0x00, 0xf0, 0x21, 0x00


	//----- nvinfo : EIATTR_KPARAM_INFO
	.align		4
.L_2823:
        /*0028*/ 	.byte	0x04, 0x17
        /*002a*/ 	.short	(.L_2825 - .L_2824)
.L_2824:
        /*002c*/ 	.word	0x00000000
        /*0030*/ 	.short	0x0004
        /*0032*/ 	.short	0x0019
        /*0034*/ 	.byte	0x00, 0xf0, 0x05, 0x00


	//----- nvinfo : EIATTR_KPARAM_INFO
	.align		4
.L_2825:
        /*0038*/ 	.byte	0x04, 0x17
        /*003a*/ 	.short	(.L_2827 - .L_2826)
.L_2826:
        /*003c*/ 	.word	0x00000000
        /*0040*/ 	.short	0x0003
        /*0042*/ 	.short	0x0018
        /*0044*/ 	.byte	0x00, 0xf0, 0x05, 0x00


	//----- nvinfo : EIATTR_KPARAM_INFO
	.align		4
.L_2827:
        /*0048*/ 	.byte	0x04, 0x17
        /*004a*/ 	.short	(.L_2829 - .L_2828)
.L_2828:
        /*004c*/ 	.word	0x00000000
        /*0050*/ 	.short	0x0002
        /*0052*/ 	.short	0x0008
        /*0054*/ 	.byte	0x00, 0xf0, 0x41, 0x00


	//----- nvinfo : EIATTR_KPARAM_INFO
	.align		4
.L_2829:
        /*0058*/ 	.byte	0x04, 0x17
        /*005a*/ 	.short	(.L_2831 - .L_2830)
.L_2830:
        /*005c*/ 	.word	0x00000000
        /*0060*/ 	.short	0x0001
        /*0062*/ 	.short	0x0004
        /*0064*/ 	.byte	0x00, 0xf0, 0x11, 0x00


	//----- nvinfo : EIATTR_KPARAM_INFO
	.align		4
.L_2831:
        /*0068*/ 	.byte	0x04, 0x17
        /*006a*/ 	.short	(.L_2833 - .L_2832)
.L_2832:
        /*006c*/ 	.word	0x00000000
        /*0070*/ 	.short	0x0000
        /*0072*/ 	.short	0x0000
        /*0074*/ 	.byte	0x00, 0xf0, 0x11, 0x00


	//----- nvinfo : EIATTR_SPARSE_MMA_MASK
	.align		4
.L_2833:
        /*0078*/ 	.byte	0x03, 0x50
        /*007a*/ 	.short	0x0000


	//----- nvinfo : EIATTR_MAXREG_COUNT
	.align		4
        /*007c*/ 	.byte	0x03, 0x1b
        /*007e*/ 	.short	0x00ff


	//----- nvinfo : EIATTR_EXTERNS
	.align		4
        /*0080*/ 	.byte	0x04, 0x0f
        /*0082*/ 	.short	(.L_2835 - .L_2834)


	//   ....[0]....
	.align		4
.L_2834:
        /*0084*/ 	.word	index@(__assertfail)


	//----- nvinfo : EIATTR_MERCURY_ISA_VERSION
	.align		4
.L_2835:
        /*0088*/ 	.byte	0x03, 0x5f
        /*008a*/ 	.short	0x0101


	//----- nvinfo : EIATTR_VRC_CTA_INIT_COUNT
	.align		4
        /*008c*/ 	.byte	0x02, 0x4a
	.zero		1
	.zero		1


	//----- nvinfo : EIATTR_SYSCALL_OFFSETS
	.align		4
        /*0090*/ 	.byte	0x04, 0x46
        /*0092*/ 	.short	(.L_2837 - .L_2836)


	//   ....[0]....
.L_2836:
        /*0094*/ 	.word	0x00000fc0


	//   ....[1]....
        /*0098*/ 	.word	0x00002160


	//   ....[2]....
        /*009c*/ 	.word	0x00003240


	//   ....[3]....
        /*00a0*/ 	.word	0x00004310


	//   ....[4]....
        /*00a4*/ 	.word	0x000060d0


	//   ....[5]....
        /*00a8*/ 	.word	0x00006f80


	//   ....[6]....
        /*00ac*/ 	.word	0x00007f20


	//   ....[7]....
        /*00b0*/ 	.word	0x00008ea0


	//----- nvinfo : EIATTR_EXIT_INSTR_OFFSETS
	.align		4
.L_2837:
        /*00b4*/ 	.byte	0x04, 0x1c
        /*00b6*/ 	.short	(.L_2839 - .L_2838)


	//   ....[0]....
.L_2838:
        /*00b8*/ 	.word	0x000081f0


	//   ....[1]....
        /*00bc*/ 	.word	0x00008340


	//   ....[2]....
        /*00c0*/ 	.word	0x00008380


	//   ....[3]....
        /*00c4*/ 	.word	0x00008420


	//   ....[4]....
        /*00c8*/ 	.word	0x00008460


	//   ....[5]....
        /*00cc*/ 	.word	0x000084a0


	//   ....[6]....
        /*00d0*/ 	.word	0x00008530


	//   ....[7]....
        /*00d4*/ 	.word	0x00008550


	//   ....[8]....
        /*00d8*/ 	.word	0x000085f0


	//   ....[9]....
        /*00dc*/ 	.word	0x00008640


	//   ....[10]....
        /*00e0*/ 	.word	0x00008690


	//   ....[11]....
        /*00e4*/ 	.word	0x00008770


	//   ....[12]....
        /*00e8*/ 	.word	0x000088e0


	//   ....[13]....
        /*00ec*/ 	.word	0x00008a50


	//   ....[14]....
        /*00f0*/ 	.word	0x00008bb0


	//   ....[15]....
        /*00f4*/ 	.word	0x00008bf0


	//   ....[16]....
        /*00f8*/ 	.word	0x00008c30


	//   ....[17]....
        /*00fc*/ 	.word	0x00008ce0


	//   ....[18]....
        /*0100*/ 	.word	0x00008d40


	//   ....[19]....
        /*0104*/ 	.word	0x00008eb0


	//   ....[20]....
        /*0108*/ 	.word	0x00008fc0


	//   ....[21]....
        /*010c*/ 	.word	0x00009100


	//   ....[22]....
        /*0110*/ 	.word	0x00009140


	//----- nvinfo : EIATTR_MAX_THREADS
	.align		4
.L_2839:
        /*0114*/ 	.byte	0x04, 0x05
        /*0116*/ 	.short	(.L_2841 - .L_2840)
.L_2840:
        /*0118*/ 	.word	0x00000080
        /*011c*/ 	.word	0x00000001
        /*0120*/ 	.word	0x00000001


	//----- nvinfo : EIATTR_CRS_STACK_SIZE
	.align		4
.L_2841:
        /*0124*/ 	.byte	0x04, 0x1e
        /*0126*/ 	.short	(.L_2843 - .L_2842)
.L_2842:
        /*0128*/ 	.word	0x00000000


	//----- nvinfo : EIATTR_CBANK_PARAM_SIZE
	.align		4
.L_2843:
        /*012c*/ 	.byte	0x03, 0x19
        /*012e*/ 	.short	0x002c


	//----- nvinfo : EIATTR_PARAM_CBANK
	.align		4
        /*0130*/ 	.byte	0x04, 0x0a
        /*0132*/ 	.short	(.L_2845 - .L_2844)
	.align		4
.L_2844:
        /*0134*/ 	.word	index@(.nv.constant0._ZN2at6native27unrolled_elementwise_kernelINS0_13BUnaryFunctorIN3c104HalfES4_S4_ZZZNS0_17atan2_kernel_cudaERNS_18TensorIteratorBaseEENKUlvE_clEvENKUlvE1_clEvEUlS4_S4_E_EESt5arrayIPcLm2EELi4E23TrivialOffsetCalculatorILi1EjESF_NS0_6memory12LoadWithCastILi1EEENSG_13StoreWithCastILi1EEEEEviT_T0_T2_T3_T4_T5_)
        /*0138*/ 	.short	0x0380
        /*013a*/ 	.short	0x002c


	//----- nvinfo : EIATTR_SW_WAR
	.align		4
.L_2845:
        /*013c*/ 	.byte	0x04, 0x36
        /*013e*/ 	.short	(.L_2847 - .L_2846)
.L_2846:
        /*0140*/ 	.word	0x00000008
.L_2847:


//--------------------- .nv.info._ZN2at6native18elementwise_kernelILi128ELi4EZNS0_22gpu_kernel_impl_nocastINS0_13BUnaryFunctorIN3c104HalfES5_S5_ZZZNS0_17atan2_kernel_cudaERNS_18TensorIteratorBaseEENKUlvE_clEvENKUlvE1_clEvEUlS5_S5_E_EEEEvS7_RKT_EUliE_EEviT1_ --------------------------
	.section	.nv.info._ZN2at6native18elementwise_kernelILi128ELi4EZNS0_22gpu_kernel_impl_nocastINS0_13BUnaryFunctorIN3c104HalfES5_S5_ZZZNS0_17atan2_kernel_cudaERNS_18TensorIteratorBaseEENKUlvE_clEvENKUlvE1_clEvEUlS5_S5_E_EEEEvS7_RKT_EUliE_EEviT1_,"",@"SHT_CUDA_INFO"
	.sectionflags	@""
	.align	4


	//----- nvinfo : EIATTR_CUDA_API_VERSION
	.align		4
        /*0000*/ 	.byte	0x04, 0x37
        /*0002*/ 	.short	(.L_2849 - .L_2848)
.L_2848:
        /*0004*/ 	.word	0x00000082


	//----- nvinfo : EIATTR_KPARAM_INFO
	.align		4
.L_2849:
        /*0008*/ 	.byte	0x04, 0x17
        /*000a*/ 	.short	(.L_2851 - .L_2850)
.L_2850:
        /*000c*/ 	.word	0x00000000
        /*0010*/ 	.short	0x0001
        /*0012*/ 	.short	0x0008
        /*0014*/ 	.byte	0x00, 0xf0, 0x61, 0x08


	//----- nvinfo : EIATTR_KPARAM_INFO
	.align		4
.L_2851:
        /*0018*/ 	.byte	0x04, 0x17
        /*001a*/ 	.short	(.L_2853 - .L_2852)
.L_2852:
        /*001c*/ 	.word	0x00000000
        /*0020*/ 	.short	0x0000
        /*0022*/ 	.short	0x0000
        /*0024*/ 	.byte	0x00, 0xf0, 0x11, 0x00


	//----- nvinfo : EIATTR_SPARSE_MMA_MASK
	.align		4
.L_2853:
        /*0028*/ 	.byte	0x03, 0x50
        /*002a*/ 	.short	0x0000


	//----- nvinfo : EIATTR_MAXREG_COUNT
	.align		4
        /*002c*/ 	.byte	0x03, 0x1b
        /*002e*/ 	.short	0x0080


	//----- nvinfo : EIATTR_MERCURY_ISA_VERSION
	.align		4
        /*0030*/ 	.byte	0x03, 0x5f
        /*0032*/ 	.short	0x0101


	//----- nvinfo : EIATTR_VRC_CTA_INIT_COUNT
	.align		4
        /*0034*/ 	.byte	0x02, 0x4a
	.zero		1
	.zero		1


	//----- nvinfo : EIATTR_EXIT_INSTR_OFFSETS
	.align		4
        /*0038*/ 	.byte	0x04, 0x1c
        /*003a*/ 	.short	(.L_2855 - .L_2854)


	//   ....[0]....
.L_2854:
        /*003c*/ 	.word	0x00000b30


	//   ....[1]....
        /*0040*/ 	.word	0x00000e60


	//   ....[2]....
        /*0044*/ 	.word	0x00005210


	//   ....[3]....
        /*0048*/ 	.word	0x00006830


	//----- nvinfo : EIATTR_MAX_THREADS
	.align		4
.L_2855:
        /*004c*/ 	.byte	0x04, 0x05
        /*004e*/ 	.short	(.L_2857 - .L_2856)
.L_2856:
        /*0050*/ 	.word	0x00000080
        /*0054*/ 	.word	0x00000001
        /*0058*/ 	.word	0x00000001


	//----- nvinfo : EIATTR_CRS_STACK_SIZE
	.align		4
.L_2857:
        /*005c*/ 	.byte	0x04, 0x1e
        /*005e*/ 	.short	(.L_2859 - .L_2858)
.L_2858:
        /*0060*/ 	.word	0x00000000


	//----- nvinfo : EIATTR_CBANK_PARAM_SIZE
	.align		4
.L_2859:
        /*0064*/ 	.byte	0x03, 0x19
        /*0066*/ 	.short	0x0220


	//----- nvinfo : EIATTR_PARAM_CBANK
	.align		4
        /*0068*/ 	.byte	0x04, 0x0a
        /*006a*/ 	.short	(.L_2861 - .L_2860)
	.align		4
.L_2860:
        /*006c*/ 	.word	index@(.nv.constant0._ZN2at6native18elementwise_kernelILi128ELi4EZNS0_22gpu_kernel_impl_nocastINS0_13BUnaryFunctorIN3c104HalfES5_S5_ZZZNS0_17atan2_kernel_cudaERNS_18TensorIteratorBaseEENKUlvE_clEvENKUlvE1_clEvEUlS5_S5_E_EEEEvS7_RKT_EUliE_EEviT1_)
        /*0070*/ 	.short	0x0380
        /*0072*/ 	.short	0x0220


	//----- nvinfo : EIATTR_SW_WAR
	.align		4
.L_2861:
        /*0074*/ 	.byte	0x04, 0x36
        /*0076*/ 	.short	(.L_2863 - .L_2862)
.L_2862:
        /*0078*/ 	.word	0x00000008
.L_2863:


//--------------------- .nv.info._ZN2at6native27unrolled_elementwise_kernelINS0_13BUnaryFunctorIN3c104HalfES4_S4_ZZZNS0_17atan2_kernel_cudaERNS_18TensorIteratorBaseEENKUlvE_clEvENKUlvE1_clEvEUlS4_S4_E_EESt5arrayIPcLm2EELi4E23TrivialOffsetCalculatorILi1EjESF_NS0_6memory15LoadWithoutCastENSG_16StoreWithoutCastEEEviT_T0_T2_T3_T4_T5_ --------------------------
	.section	.nv.info._ZN2at6native27unrolled_elementwise_kernelINS0_13BUnaryFunctorIN3c104HalfES4_S4_ZZZNS0_17atan2_kernel_cudaERNS_18TensorIteratorBaseEENKUlvE_clEvENKUlvE1_clEvEUlS4_S4_E_EESt5arrayIPcLm2EELi4E23TrivialOffsetCalculatorILi1EjESF_NS0_6memory15LoadWithoutCastENSG_16StoreWithoutCastEEEviT_T0_T2_T3_T4_T5_,"",@"SHT_CUDA_INFO"
	.sectionflags	@""
	.align	4


	//----- nvinfo : EIATTR_CUDA_API_VERSION
	.align		4
        /*0000*/ 	.byte	0x04, 0x37
        /*0002*/ 	.short	(.L_2865 - .L_2864)
.L_2864:
        /*0004*/ 	.word	0x00000082


	//----- nvinfo : EIATTR_KPARAM_INFO
	.align		4
.L_2865:
        /*0008*/ 	.byte	0x04, 0x17
        /*000a*/ 	.short	(.L_2867 - .L_2866)
.L_2866:
        /*000c*/ 	.word	0x00000000
        /*0010*/ 	.short	0x0006
        /*0012*/ 	.short	0x001b
        /*0014*/ 	.byte	0x00, 0xf0, 0x05, 0x00


	//----- nvinfo : EIATTR_KPARAM_INFO
	.align		4
.L_2867:
        /*0018*/ 	.byte	0x04, 0x17
        /*001a*/ 	.short	(.L_2869 - .L_2868)
.L_2868:
        /*001c*/ 	.word	0x00000000
        /*0020*/ 	.short	0x0005
        /*0022*/ 	.short	0x001a
        /*0024*/ 	.byte	0x00, 0xf0, 0x05, 0x00


	//----- nvinfo : EIATTR_KPARAM_INFO
	.align		4
.L_2869:
        /*0028*/ 	.byte	0x04, 0x17
        /*002a*/ 	.short	(.L_2871 - .L_2870)
.L_2870:
        /*002c*/ 	.word	0x00000000
        /*0030*/ 	.short	0x0004
        /*0032*/ 	.short	0x0019
        /*0034*/ 	.byte	0x00, 0xf0, 0x05, 0x00


	//----- nvinfo : EIATTR_KPARAM_INFO
	.align		4
.L_2871:
        /*0038*/ 	.byte	0x04, 0x17
        /*003a*/ 	.short	(.L_2873 - .L_2872)
.L_2872:
        /*003c*/ 	.word	0x00000000
        /*0040*/ 	.short	0x0003
        /*0042*/ 	.short	0x0018
        /*0044*/ 	.byte	0x00, 0xf0, 0x05, 0x00


	//----- nvinfo : EIATTR_KPARAM_INFO
	.align		4
.L_2873:
        /*0048*/ 	.byte	0x04, 0x17
        /*004a*/ 	.short	(.L_2875 - .L_2874)
.L_2874:
        /*004c*/ 	.word	0x00000000
        /*0050*/ 	.short	0x0002
        /*0052*/ 	.short	0x0008
        /*0054*/ 	.byte	0x00, 0xf0, 0x41, 0x00


	//----- nvinfo : EIATTR_KPARAM_INFO
	.align		4
.L_2875:
        /*0058*/ 	.byte	0x04, 0x17
        /*005a*/ 	.short	(.L_2877 - .L_2876)
.L_2876:
        /*005c*/ 	.word	0x00000000
        /*0060*/ 	.short	0x0001
        /*0062*/ 	.short	0x0004
        /*0064*/ 	.byte	0x00, 0xf0, 0x11, 0x00


	//----- nvinfo : EIATTR_KPARAM_INFO
	.align		4
.L_2877:
        /*0068*/ 	.byte	0x04, 0x17
        /*006a*/ 	.short	(.L_2879 - .L_2878)
.L_2878:
        /*006c*/ 	.word	0x00000000
        /*0070*/ 	.short	0x0000
        /*0072*/ 	.short	0x0000
        /*0074*/ 	.byte	0x00, 0xf0, 0x11, 0x00


	//----- nvinfo : EIATTR_SPARSE_MMA_MASK
	.align		4
.L_2879:
        /*0078*/ 	.byte	0x03, 0x50
        /*007a*/ 	.short	0x0000


	//----- nvinfo : EIATTR_MAXREG_COUNT
	.align		4
        /*007c*/ 	.byte	0x03, 0x1b
        /*007e*/ 	.short	0x00ff


	//----- nvinfo : EIATTR_MERCURY_ISA_VERSION
	.align		4
        /*0080*/ 	.byte	0x03, 0x5f
        /*0082*/ 	.short	0x0101


	//----- nvinfo : EIATTR_VRC_CTA_INIT_COUNT
	.align		4
        /*0084*/ 	.byte	0x02, 0x4a
	.zero		1
	.zero		1


	//----- nvinfo : EIATTR_EXIT_INSTR_OFFSETS
	.align		4
        /*0088*/ 	.byte	0x04, 0x1c
        /*008a*/ 	.short	(.L_2881 - .L_2880)


	//   ....[0]....
.L_2880:
        /*008c*/ 	.word	0x00001180


	//   ....[1]....
        /*0090*/ 	.word	0x000011d0


	//----- nvinfo : EIATTR_MAX_THREADS
	.align		4
.L_2881:
        /*0094*/ 	.byte	0x04, 0x05
        /*0096*/ 	.short	(.L_2883 - .L_2882)
.L_2882:
        /*0098*/ 	.word	0x00000080
        /*009c*/ 	.word	0x00000001
        /*00a0*/ 	.word	0x00000001


	//----- nvinfo : EIATTR_CRS_STACK_SIZE
	.align		4
.L_2883:
        /*00a4*/ 	.byte	0x04, 0x1e
        /*00a6*/ 	.short	(.L_2885 - .L_2884)
.L_2884:
        /*00a8*/ 	.word	0x00000000


	//----- nvinfo : EIATTR_CBANK_PARAM_SIZE
	.align		4
.L_2885:
        /*00ac*/ 	.byte	0x03, 0x19
        /*00ae*/ 	.short	0x001c


	//----- nvinfo : EIATTR_PARAM_CBANK
	.align		4
        /*00b0*/ 	.byte	0x04, 0x0a
        /*00b2*/ 	.short	(.L_2887 - .L_2886)
	.align		4
.L_2886:
        /*00b4*/ 	.word	index@(.nv.constant0._ZN2at6native27unrolled_elementwise_kernelINS0_13BUnaryFunctorIN3c104HalfES4_S4_ZZZNS0_17atan2_kernel_cudaERNS_18TensorIteratorBaseEENKUlvE_clEvENKUlvE1_clEvEUlS4_S4_E_EESt5arrayIPcLm2EELi4E23TrivialOffsetCalculatorILi1EjESF_NS0_6memory15LoadWithoutCastENSG_16StoreWithoutCastEEEviT_T0_T2_T3_T4_T5_)
        /*00b8*/ 	.short	0x0380
        /*00ba*/ 	.short	0x001c


	//----- nvinfo : EIATTR_SW_WAR
	.align		4
.L_2887:
        /*00bc*/ 	.byte	0x04, 0x36
        /*00be*/ 	.short	(.L_2889 - .L_2888)
.L_2888:
        /*00c0*/ 	.word	0x00000008
.L_2889:


//--------------------- .nv.info._ZN2at6native29vectorized_elementwise_kernelILi2ENS0_13BUnaryFunctorIN3c104HalfES4_S4_ZZZNS0_17atan2_kernel_cudaERNS_18TensorIteratorBaseEENKUlvE_clEvENKUlvE1_clEvEUlS4_S4_E_EESt5arrayIPcLm2EEEEviT0_T1_ --------------------------
	.section	.nv.info._ZN2at6native29vectorized_elementwise_kernelILi2ENS0_13BUnaryFunctorIN3c104HalfES4_S4_ZZZNS0_17atan2_kernel_cudaERNS_18TensorIteratorBaseEENKUlvE_clEvENKUlvE1_clEvEUlS4_S4_E_EESt5arrayIPcLm2EEEEviT0_T1_,"",@"SHT_CUDA_INFO"
	.sectionflags	@""
	.align	4


	//----- nvinfo : EIATTR_CUDA_API_VERSION
	.align		4
        /*0000*/ 	.byte	0x04, 0x37
        /*0002*/ 	.short	(.L_2891 - .L_2890)
.L_2890:
        /*0004*/ 	.word	0x00000082


	//----- nvinfo : EIATTR_KPARAM_INFO
	.align		4
.L_2891:
        /*0008*/ 	.byte	0x04, 0x17
        /*000a*/ 	.short	(.L_2893 - .L_2892)
.L_2892:
        /*000c*/ 	.word	0x00000000
        /*0010*/ 	.short	0x0002
        /*0012*/ 	.short	0x0008
        /*0014*/ 	.byte	0x00, 0xf0, 0x41, 0x00


	//----- nvinfo : EIATTR_KPARAM_INFO
	.align		4
.L_2893:
        /*0018*/ 	.byte	0x04, 0x17
        /*001a*/ 	.short	(.L_2895 - .L_2894)
.L_2894:
        /*001c*/ 	.word	0x00000000
        /*0020*/ 	.short	0x0001
        /*0022*/ 	.short	0x0004
        /*0024*/ 	.byte	0x00, 0xf0, 0x11, 0x00


	//----- nvinfo : EIATTR_KPARAM_INFO
	.align		4
.L_2895:
        /*0028*/ 	.byte	0x04, 0x17
        /*002a*/ 	.short	(.L_2897 - .L_2896)
.L_2896:
        /*002c*/ 	.word	0x00000000
        /*0030*/ 	.short	0x0000
        /*0032*/ 	.short	0x0000
        /*0034*/ 	.byte	0x00, 0xf0, 0x11, 0x00


	//----- nvinfo : EIATTR_SPARSE_MMA_MASK
	.align		4
.L_2897:
        /*0038*/ 	.byte	0x03, 0x50
        /*003a*/ 	.short	0x0000


	//----- nvinfo : EIATTR_MAXREG_COUNT
	.align		4
        /*003c*/ 	.byte	0x03, 0x1b
        /*003e*/ 	.short	0x00ff


	//----- nvinfo : EIATTR_MERCURY_ISA_VERSION
	.align		4
        /*0040*/ 	.byte	0x03, 0x5f
        /*0042*/ 	.short	0x0101


	//----- nvinfo : EIATTR_VRC_CTA_INIT_COUNT
	.align		4
        /*0044*/ 	.byte	0x02, 0x4a
	.zero		1
	.zero		1


	//----- nvinfo : EIATTR_EXIT_INSTR_OFFSETS
	.align		4
        /*0048*/ 	.byte	0x04, 0x1c
        /*004a*/ 	.short	(.L_2899 - .L_2898)


	//   ....[0]....
.L_2898:
        /*004c*/ 	.word	0x00002270


	//   ....[1]....
        /*0050*/ 	.word	0x000022c0


	//   ....[2]....
        /*0054*/ 	.word	0x00003a30


	//----- nvinfo : EIATTR_MAX_THREADS
	.align		4
.L_2899:
        /*0058*/ 	.byte	0x04, 0x05
        /*005a*/ 	.short	(.L_2901 - .L_2900)
.L_2900:
        /*005c*/ 	.word	0x00000080
        /*0060*/ 	.word	0x00000001
        /*0064*/ 	.word	0x00000001


	//----- nvinfo : EIATTR_CRS_STACK_SIZE
	.align		4
.L_2901:
        /*0068*/ 	.byte	0x04, 0x1e
        /*006a*/ 	.short	(.L_2903 - .L_2902)
.L_2902:
        /*006c*/ 	.word	0x00000000


	//----- nvinfo : EIATTR_CBANK_PARAM_SIZE
	.align		4
.L_2903:
        /*0070*/ 	.byte	0x03, 0x19
        /*0072*/ 	.short	0x0018


	//----- nvinfo : EIATTR_PARAM_CBANK
	.align		4
        /*0074*/ 	.byte	0x04, 0x0a
        /*0076*/ 	.short	(.L_2905 - .L_2904)
	.align		4
.L_2904:
        /*0078*/ 	.word	index@(.nv.constant0._ZN2at6native29vectorized_elementwise_kernelILi2ENS0_13BUnaryFunctorIN3c104HalfES4_S4_ZZZNS0_17atan2_kernel_cudaERNS_18TensorIteratorBaseEENKUlvE_clEvENKUlvE1_clEvEUlS4_S4_E_EESt5arrayIPcLm2EEEEviT0_T1_)
        /*007c*/ 	.short	0x0380
        /*007e*/ 	.short	0x0018


	//----- nvinfo : EIATTR_SW_WAR
	.align		4
.L_2905:
        /*0080*/ 	.byte	0x04, 0x36
        /*0082*/ 	.short	(.L_2907 - .L_2906)
.L_2906:
        /*0084*/ 	.word	0x00000008
.L_2907:


//--------------------- .nv.info._ZN2at6native29vectorized_elementwise_kernelILi4ENS0_13BUnaryFunctorIN3c104HalfES4_S4_ZZZNS0_17atan2_kernel_cudaERNS_18TensorIteratorBaseEENKUlvE_clEvENKUlvE1_clEvEUlS4_S4_E_EESt5arrayIPcLm2EEEEviT0_T1_ --------------------------
	.section	.nv.info._ZN2at6native29vectorized_elementwise_kernelILi4ENS0_13BUnaryFunctorIN3c104HalfES4_S4_ZZZNS0_17atan2_kernel_cudaERNS_18TensorIteratorBaseEENKUlvE_clEvENKUlvE1_clEvEUlS4_S4_E_EESt5arrayIPcLm2EEEEviT0_T1_,"",@"SHT_CUDA_INFO"
	.sectionflags	@""
	.align	4


	//----- nvinfo : EIATTR_CUDA_API_VERSION
	.align		4
        /*0000*/ 	.byte	0x04, 0x37
        /*0002*/ 	.short	(.L_2909 - .L_2908)
.L_2908:
        /*0004*/ 	.word	0x00000082


	//----- nvinfo : EIATTR_KPARAM_INFO
	.align		4
.L_2909:
        /*0008*/ 	.byte	0x04, 0x17
        /*000a*/ 	.short	(.L_2911 - .L_2910)
.L_2910:
        /*000c*/ 	.word	0x00000000
        /*0010*/ 	.short	0x0002
        /*0012*/ 	.short	0x0008
        /*0014*/ 	.byte	0x00, 0xf0, 0x41, 0x00


	//----- nvinfo : EIATTR_KPARAM_INFO
	.align		4
.L_2911:
        /*0018*/ 	.byte	0x04, 0x17
        /*001a*/ 	.short	(.L_2913 - .L_2912)
.L_2912:
        /*001c*/ 	.word	0x00000000
        /*0020*/ 	.short	0x0001
        /*0022*/ 	.short	0x0004
        /*0024*/ 	.byte	0x00, 0xf0, 0x11, 0x00


	//----- nvinfo : EIATTR_KPARAM_INFO
	.align		4
.L_2913:
        /*0028*/ 	.byte	0x04, 0x17
        /*002a*/ 	.short	(.L_2915 - .L_2914)
.L_2914:
        /*002c*/ 	.word	0x00000000
        /*0030*/ 	.short	0x0000
        /*0032*/ 	.short	0x0000
        /*0034*/ 	.byte	0x00, 0xf0, 0x11, 0x00


	//----- nvinfo : EIATTR_SPARSE_MMA_MASK
	.align		4
.L_2915:
        /*0038*/ 	.byte	0x03, 0x50
        /*003a*/ 	.short	0x0000


	//----- nvinfo : EIATTR_MAXREG_COUNT
	.align		4
        /*003c*/ 	.byte	0x03, 0x1b
        /*003e*/ 	.short	0x00ff


	//----- nvinfo : EIATTR_MERCURY_ISA_VERSION
	.align		4
        /*0040*/ 	.byte	0x03, 0x5f
        /*0042*/ 	.short	0x0101


	//----- nvinfo : EIATTR_VRC_CTA_INIT_COUNT
	.align		4
        /*0044*/ 	.byte	0x02, 0x4a
	.zero		1
	.zero		1


	//----- nvinfo : EIATTR_EXIT_INSTR_OFFSETS
	.align		4
        /*0048*/ 	.byte	0x04, 0x1c
        /*004a*/ 	.short	(.L_2917 - .L_2916)


	//   ....[0]....
.L_2916:
        /*004c*/ 	.word	0x000021f0


	//   ....[1]....
        /*0050*/ 	.word	0x00002240


	//   ....[2]....
        /*0054*/ 	.word	0x000038f0


	//----- nvinfo : EIATTR_MAX_THREADS
	.align		4
.L_2917:
        /*0058*/ 	.byte	0x04, 0x05
        /*005a*/ 	.short	(.L_2919 - .L_2918)
.L_2918:
        /*005c*/ 	.word	0x00000080
        /*0060*/ 	.word	0x00000001
        /*0064*/ 	.word	0x00000001


	//----- nvinfo : EIATTR_CRS_STACK_SIZE
	.align		4
.L_2919:
        /*0068*/ 	.byte	0x04, 0x1e
        /*006a*/ 	.short	(.L_2921 - .L_2920)
.L_2920:
        /*006c*/ 	.word	0x00000000


	//----- nvinfo : EIATTR_CBANK_PARAM_SIZE
	.align		4
.L_2921:
        /*0070*/ 	.byte	0x03, 0x19
        /*0072*/ 	.short	0x0018


	//----- nvinfo : EIATTR_PARAM_CBANK
	.align		4
        /*0074*/ 	.byte	0x04, 0x0a
        /*0076*/ 	.short	(.L_2923 - .L_2922)
	.align		4
.L_2922:
        /*0078*/ 	.word	index@(.nv.constant0._ZN2at6native29vectorized_elementwise_kernelILi4ENS0_13BUnaryFunctorIN3c104HalfES4_S4_ZZZNS0_17atan2_kernel_cudaERNS_18TensorIteratorBaseEENKUlvE_clEvENKUlvE1_clEvEUlS4_S4_E_EESt5arrayIPcLm2EEEEviT0_T1_)
        /*007c*/ 	.short	0x0380
        /*007e*/ 	.short	0x0018


	//----- nvinfo : EIATTR_SW_WAR
	.align		4
.L_2923:
        /*0080*/ 	.byte	0x04, 0x36
        /*0082*/ 	.short	(.L_2925 - .L_2924)
.L_2924:
        /*0084*/ 	.word	0x00000008
.L_2925:


//--------------------- .nv.info._ZN2at6native29vectorized_elementwise_kernelILi8ENS0_13BUnaryFunctorIN3c104HalfES4_S4_ZZZNS0_17atan2_kernel_cudaERNS_18TensorIteratorBaseEENKUlvE_clEvENKUlvE1_clEvEUlS4_S4_E_EESt5arrayIPcLm2EEEEviT0_T1_ --------------------------
	.section	.nv.info._ZN2at6native29vectorized_elementwise_kernelILi8ENS0_13BUnaryFunctorIN3c104HalfES4_S4_ZZZNS0_17atan2_kernel_cudaERNS_18TensorIteratorBaseEENKUlvE_clEvENKUlvE1_clEvEUlS4_S4_E_EESt5arrayIPcLm2EEEEviT0_T1_,"",@"SHT_CUDA_INFO"
	.sectionflags	@""
	.align	4


	//----- nvinfo : EIATTR_CUDA_API_VERSION
	.align		4
        /*0000*/ 	.byte	0x04, 0x37
        /*0002*/ 	.short	(.L_2927 - .L_2926)
.L_2926:
        /*0004*/ 	.word	0x00000082


	//----- nvinfo : EIATTR_KPARAM_INFO
	.align		4
.L_2927:
        /*0008*/ 	.byte	0x04, 0x17
        /*000a*/ 	.short	(.L_2929 - .L_2928)
.L_2928:
        /*000c*/ 	.word	0x00000000
        /*0010*/ 	.short	0x0002
        /*0012*/ 	.short	0x0008
        /*0014*/ 	.byte	0x00, 0xf0, 0x41, 0x00


	//----- nvinfo : EIATTR_KPARAM_INFO
	.align		4
.L_2929:
        /*0018*/ 	.byte	0x04, 0x17
        /*001a*/ 	.short	(.L_2931 - .L_2930)
.L_2930:
        /*001c*/ 	.word	0x00000000
        /*0020*/ 	.short	0x0001
        /*0022*/ 	.short	0x0004
        /*0024*/ 	.byte	0x00, 0xf0, 0x11, 0x00


	//----- nvinfo : EIATTR_KPARAM_INFO
	.align		4
.L_2931:
        /*0028*/ 	.byte	0x04, 0x17
        /*002a*/ 	.short	(.L_2933 - .L_2932)
.L_2932:
        /*002c*/ 	.word	0x00000000
        /*0030*/ 	.short	0x0000
        /*0032*/ 	.short	0x0000
        /*0034*/ 	.byte	0x00, 0xf0, 0x11, 0x00


	//----- nvinfo : EIATTR_SPARSE_MMA_MASK
	.align		4
.L_2933:
        /*0038*/ 	.byte	0x03, 0x50
        /*003a*/ 	.short	0x0000


	//----- nvinfo : EIATTR_MAXREG_COUNT
	.align		4
        /*003c*/ 	.byte	0x03, 0x1b
        /*003e*/ 	.short	0x00ff


	//----- nvinfo : EIATTR_MERCURY_ISA_VERSION
	.align		4
        /*0040*/ 	.byte	0x03, 0x5f
        /*0042*/ 	.short	0x0101


	//----- nvinfo : EIATTR_VRC_CTA_INIT_COUNT
	.align		4
        /*0044*/ 	.byte	0x02, 0x4a
	.zero		1
	.zero		1


	//----- nvinfo : EIATTR_EXIT_INSTR_OFFSETS
	.align		4
        /*0048*/ 	.byte	0x04, 0x1c
        /*004a*/ 	.short	(.L_2935 - .L_2934)


	//   ....[0]....
.L_2934:
        /*004c*/ 	.word	0x000021f0


	//   ....[1]....
        /*0050*/ 	.word	0x00002240


	//   ....[2]....
        /*0054*/ 	.word	0x000038c0


	//----- nvinfo : EIATTR_MAX_THREADS
	.align		4
.L_2935:
        /*0058*/ 	.byte	0x04, 0x05
        /*005a*/ 	.short	(.L_2937 - .L_2936)
.L_2936:
        /*005c*/ 	.word	0x00000080
        /*0060*/ 	.word	0x00000001
        /*0064*/ 	.word	0x00000001


	//----- nvinfo : EIATTR_CRS_STACK_SIZE
	.align		4
.L_2937:
        /*0068*/ 	.byte	0x04, 0x1e
        /*006a*/ 	.short	(.L_2939 - .L_2938)
.L_2938:
        /*006c*/ 	.word	0x00000000


	//----- nvinfo : EIATTR_CBANK_PARAM_SIZE
	.align		4
.L_2939:
        /*0070*/ 	.byte	0x03, 0x19
        /*0072*/ 	.short	0x0018


	//----- nvinfo : EIATTR_PARAM_CBANK
	.align		4
        /*0074*/ 	.byte	0x04, 0x0a
        /*0076*/ 	.short	(.L_2941 - .L_2940)
	.align		4
.L_2940:
        /*0078*/ 	.word	index@(.nv.constant0._ZN2at6native29vectorized_elementwise_kernelILi8ENS0_13BUnaryFunctorIN3c104HalfES4_S4_ZZZNS0_17atan2_kernel_cudaERNS_18TensorIteratorBaseEENKUlvE_clEvENKUlvE1_clEvEUlS4_S4_E_EESt5arrayIPcLm2EEEEviT0_T1_)
        /*007c*/ 	.short	0x0380
        /*007e*/ 	.short	0x0018


	//----- nvinfo : EIATTR_SW_WAR
	.align		4
.L_2941:
        /*0080*/ 	.byte	0x04, 0x36
        /*0082*/ 	.short	(.L_2943 - .L_2942)
.L_2942:
        /*0084*/ 	.word	0x00000008
.L_2943:


//--------------------- .nv.info._ZN2at6native18elementwise_kernelILi128ELi4EZNS0_15gpu_kernel_implINS0_13AUnaryFunctorIN3c104HalfES5_S5_ZZZNS0_17atan2_kernel_cudaERNS_18TensorIteratorBaseEENKUlvE_clEvENKUlvE1_clEvEUlS5_S5_E_EEEEvS7_RKT_EUliE_EEviT1_ --------------------------
	.section	.nv.info._ZN2at6native18elementwise_kernelILi128ELi4EZNS0_15gpu_kernel_implINS0_13AUnaryFunctorIN3c104HalfES5_S5_ZZZNS0_17atan2_kernel_cudaERNS_18TensorIteratorBaseEENKUlvE_clEvENKUlvE1_clEvEUlS5_S5_E_EEEEvS7_RKT_EUliE_EEviT1_,"",@"SHT_CUDA_INFO"
	.sectionflags	@""
	.align	4


	//----- nvinfo : EIATTR_CUDA_API_VERSION
	.align		4
        /*0000*/ 	.byte	0x04, 0x37
        /*0002*/ 	.short	(.L_2945 - .L_2944)
.L_2944:
        /*0004*/ 	.word	0x00000082


	//----- nvinfo : EIATTR_KPARAM_INFO
	.align		4
.L_2945:
        /*0008*/ 	.byte	0x04, 0x17
        /*000a*/ 	.short	(.L_2947 - .L_2946)
.L_2946:
        /*000c*/ 	.word	0x00000000
        /*0010*/ 	.short	0x0001
        /*0012*/ 	.short	0x0008
        /*0014*/ 	.byte	0x00, 0xf0, 0x61, 0x08


	//----- nvinfo : EIATTR_KPARAM_INFO
	.align		4
.L_2947:
        /*0018*/ 	.byte	0x04, 0x17
        /*001a*/ 	.short	(.L_2949 - .L_2948)
.L_2948:
        /*001c*/ 	.word	0x00000000
        /*0020*/ 	.short	0x0000
        /*0022*/ 	.short	0x0000
        /*0024*/ 	.byte	0x00, 0xf0, 0x11, 0x00


	//----- nvinfo : EIATTR_SPARSE_MMA_MASK
	.align		4
.L_2949:
        /*0028*/ 	.byte	0x03, 0x50
        /*002a*/ 	.short	0x0000


	//----- nvinfo : EIATTR_MAXREG_COUNT
	.align		4
        /*002c*/ 	.byte	0x03, 0x1b
        /*002e*/ 	.short	0x0080


	//----- nvinfo : EIATTR_EXTERNS
	.align		4
        /*0030*/ 	.byte	0x04, 0x0f
        /*0032*/ 	.short	(.L_2951 - .L_2950)


	//   ....[0]....
	.align		4
.L_2950:
        /*0034*/ 	.word	index@(__assertfail)


	//----- nvinfo : EIATTR_MERCURY_ISA_VERSION
	.align		4
.L_2951:
        /*0038*/ 	.byte	0x03, 0x5f
        /*003a*/ 	.short	0x0101


	//----- nvinfo : EIATTR_VRC_CTA_INIT_COUNT
	.align		4
        /*003c*/ 	.byte	0x02, 0x4a
	.zero		1
	.zero		1


	//----- nvinfo : EIATTR_SYSCALL_OFFSETS
	.align		4
        /*0040*/ 	.byte	0x04, 0x46
        /*0042*/ 	.short	(.L_2953 - .L_2952)


	//   ....[0]....
.L_2952:
        /*0044*/ 	.word	0x000022c0


	//   ....[1]....
        /*0048*/ 	.word	0x000034e0


	//   ....[2]....
        /*004c*/ 	.word	0x00005950


	//   ....[3]....
        /*0050*/ 	.word	0x00006990


	//   ....[4]....
        /*0054*/ 	.word	0x00008f10


	//   ....[5]....
        /*0058*/ 	.word	0x00009f50


	//   ....[6]....
        /*005c*/ 	.word	0x0000c4d0


	//   ....[7]....
        /*0060*/ 	.word	0x0000d4f0


	//----- nvinfo : EIATTR_EXIT_INSTR_OFFSETS
	.align		4
.L_2953:
        /*0064*/ 	.byte	0x04, 0x1c
        /*0066*/ 	.short	(.L_2955 - .L_2954)


	//   ....[0]....
.L_2954:
        /*0068*/ 	.word	0x0000a230


	//   ....[1]....
        /*006c*/ 	.word	0x0000c990


	//   ....[2]....
        /*0070*/ 	.word	0x0000c9d0


	//   ....[3]....
        /*0074*/ 	.word	0x0000ca70


	//   ....[4]....
        /*0078*/ 	.word	0x0000cab0


	//   ....[5]....
        /*007c*/ 	.word	0x0000caf0


	//   ....[6]....
        /*0080*/ 	.word	0x0000cb80


	//   ....[7]....
        /*0084*/ 	.word	0x0000cba0


	//   ....[8]....
        /*0088*/ 	.word	0x0000cc40


	//   ....[9]....
        /*008c*/ 	.word	0x0000cc90


	//   ....[10]....
        /*0090*/ 	.word	0x0000cce0


	//   ....[11]....
        /*0094*/ 	.word	0x0000cdc0


	//   ....[12]....
        /*0098*/ 	.word	0x0000cf30


	//   ....[13]....
        /*009c*/ 	.word	0x0000d0a0


	//   ....[14]....
        /*00a0*/ 	.word	0x0000d200


	//   ....[15]....
        /*00a4*/ 	.word	0x0000d240


	//   ....[16]....
        /*00a8*/ 	.word	0x0000d280


	//   ....[17]....
        /*00ac*/ 	.word	0x0000d330


	//   ....[18]....
        /*00b0*/ 	.word	0x0000d390


	//   ....[19]....
        /*00b4*/ 	.word	0x0000d500


	//   ....[20]....
        /*00b8*/ 	.word	0x0000d610


	//   ....[21]....
        /*00bc*/ 	.word	0x0000d750


	//   ....[22]....
        /*00c0*/ 	.word	0x0000d790


	//----- nvinfo : EIATTR_MAX_THREADS
	.align		4
.L_2955:
        /*00c4*/ 	.byte	0x04, 0x05
        /*00c6*/ 	.short	(.L_2957 - .L_2956)
.L_2956:
        /*00c8*/ 	.word	0x00000080
        /*00cc*/ 	.word	0x00000001
        /*00d0*/ 	.word	0x00000001


	//----- nvinfo : EIATTR_CRS_STACK_SIZE
	.align		4
.L_2957:
        /*00d4*/ 	.byte	0x04, 0x1e
        /*00d6*/ 	.short	(.L_2959 - .L_2958)
.L_2958:
        /*00d8*/ 	.word	0x00000000


	//----- nvinfo : EIATTR_CBANK_PARAM_SIZE
	.align		4
.L_2959:
        /*00dc*/ 	.byte	0x03, 0x19
        /*00de*/ 	.short	0x0220


	//----- nvinfo : EIATTR_PARAM_CBANK
	.align		4
        /*00e0*/ 	.byte	0x04, 0x0a
        /*00e2*/ 	.short	(.L_2961 - .L_2960)
	.align		4
.L_2960:
        /*00e4*/ 	.word	index@(.nv.constant0._ZN2at6native18elementwise_kernelILi128ELi4EZNS0_15gpu_kernel_implINS0_13AUnaryFunctorIN3c104HalfES5_S5_ZZZNS0_17atan2_kernel_cudaERNS_18TensorIteratorBaseEENKUlvE_clEvENKUlvE1_clEvEUlS5_S5_E_EEEEvS7_RKT_EUliE_EEviT1_)
        /*00e8*/ 	.short	0x0380
        /*00ea*/ 	.short	0x0220


	//----- nvinfo : EIATTR_SW_WAR
	.align		4
.L_2961:
        /*00ec*/ 	.byte	0x04, 0x36
        /*00ee*/ 	.short	(.L_2963 - .L_2962)
.L_2962:
        /*00f0*/ 	.word	0x00000008
.L_2963:


//--------------------- .nv.info._ZN2at6native27unrolled_elementwise_kernelINS0_13AUnaryFunctorIN3c104HalfES4_S4_ZZZNS0_17atan2_kernel_cudaERNS_18TensorIteratorBaseEENKUlvE_clEvENKUlvE1_clEvEUlS4_S4_E_EESt5arrayIPcLm2EELi4E23TrivialOffsetCalculatorILi1EjESF_NS0_6memory12LoadWithCastILi1EEENSG_13StoreWithCastILi1EEEEEviT_T0_T2_T3_T4_T5_ --------------------------
	.section	.nv.info._ZN2at6native27unrolled_elementwise_kernelINS0_13AUnaryFunctorIN3c104HalfES4_S4_ZZZNS0_17atan2_kernel_cudaERNS_18TensorIteratorBaseEENKUlvE_clEvENKUlvE1_clEvEUlS4_S4_E_EESt5arrayIPcLm2EELi4E23TrivialOffsetCalculatorILi1EjESF_NS0_6memory12LoadWithCastILi1EEENSG_13StoreWithCastILi1EEEEEviT_T0_T2_T3_T4_T5_,"",@"SHT_CUDA_INFO"
	.sectionflags	@""
	.align	4


	//----- nvinfo : EIATTR_CUDA_API_VERSION
	.align		4
        /*0000*/ 	.byte	0x04, 0x37
        /*0002*/ 	.short	(.L_2965 - .L_2964)
.L_2964:
        /*0004*/ 	.word	0x00000082


	//----- nvinfo : EIATTR_KPARAM_INFO
	.align		4
.L_2965:
        /*0008*/ 	.byte	0x04, 0x17
        /*000a*/ 	.short	(.L_2967 - .L_2966)
.L_2966:
        /*000c*/ 	.word	0x00000000
        /*0010*/ 	.short	0x0006
        /*0012*/ 	.short	0x0024
        /*0014*/ 	.byte	0x00, 0xf0, 0x21, 0x00


	//----- nvinfo : EIATTR_KPARAM_INFO
	.align		4
.L_2967:
        /*0018*/ 	.byte	0x04, 0x17
        /*001a*/ 	.short	(.L_2969 - .L_2968)
.L_2968:
        /*001c*/ 	.word	0x00000000
        /*0020*/ 	.short	0x0005
        /*0022*/ 	.short	0x001c
        /*0024*/ 	.byte	0x00, 0xf0, 0x21, 0x00


	//----- nvinfo : EIATTR_KPARAM_INFO
	.align		4
.L_2969:
        /*0028*/ 	.byte	0x04, 0x17
        /*002a*/ 	.short	(.L_2971 - .L_2970)
.L_2970:
        /*002c*/ 	.word	0x00000000
        /*0030*/ 	.short	0x0004
        /*0032*/ 	.short	0x0019
        /*0034*/ 	.byte	0x00, 0xf0, 0x05, 0x00


	//----- nvinfo : EIATTR_KPARAM_INFO
	.align		4
.L_2971:
        /*0038*/ 	.byte	0x04, 0x17
        /*003a*/ 	.short	(.L_2973 - .L_2972)
.L_2972:
        /*003c*/ 	.word	0x00000000
        /*0040*/ 	.short	0x0003
        /*0042*/ 	.short	0x0018
        /*0044*/ 	.byte	0x00, 0xf0, 0x05, 0x00


	//----- nvinfo : EIATTR_KPARAM_INFO
	.align		4
.L_2973:
        /*0048*/ 	.byte	0x04, 0x17
        /*004a*/ 	.short	(.L_2975 - .L_2974)
.L_2974:
        /*004c*/ 	.word	0x00000000
        /*0050*/ 	.short	0x0002
        /*0052*/ 	.short	0x0008
        /*0054*/ 	.byte	0x00, 0xf0, 0x41, 0x00


	//----- nvinfo : EIATTR_KPARAM_INFO
	.align		4
.L_2975:
        /*0058*/ 	.byte	0x04, 0x17
        /*005a*/ 	.short	(.L_2977 - .L_2976)
.L_2976:
        /*005c*/ 	.word	0x00000000
        /*0060*/ 	.short	0x0001
        /*0062*/ 	.short	0x0004
        /*0064*/ 	.byte	0x00, 0xf0, 0x11, 0x00


	//----- nvinfo : EIATTR_KPARAM_INFO
	.align		4
.L_2977:
        /*0068*/ 	.byte	0x04, 0x17
        /*006a*/ 	.short	(.L_2979 - .L_2978)
.L_2978:
        /*006c*/ 	.word	0x00000000
        /*0070*/ 	.short	0x0000
        /*0072*/ 	.short	0x0000
        /*0074*/ 	.byte	0x00, 0xf0, 0x11, 0x00


	//----- nvinfo : EIATTR_SPARSE_MMA_MASK
	.align		4
.L_2979:
        /*0078*/ 	.byte	0x03, 0x50
        /*007a*/ 	.short	0x0000


	//----- nvinfo : EIATTR_MAXREG_COUNT
	.align		4
        /*007c*/ 	.byte	0x03, 0x1b
        /*007e*/ 	.short	0x00ff


	//----- nvinfo : EIATTR_EXTERNS
	.align		4
        /*0080*/ 	.byte	0x04, 0x0f
        /*0082*/ 	.short	(.L_2981 - .L_2980)


	//   ....[0]....
	.align		4
.L_2980:
        /*0084*/ 	.word	index@(__assertfail)


	//----- nvinfo : EIATTR_MERCURY_ISA_VERSION
	.align		4
.L_2981:
        /*0088*/ 	.byte	0x03, 0x5f
        /*008a*/ 	.short	0x0101


	//----- nvinfo : EIATTR_VRC_CTA_INIT_COUNT
	.align		4
        /*008c*/ 	.byte	0x02, 0x4a
	.zero		1
	.zero		1


	//----- nvinfo : EIATTR_SYSCALL_OFFSETS
	.align		4
        /*0090*/ 	.byte	0x04, 0x46
        /*0092*/ 	.short	(.L_2983 - .L_2982)


	//   ....[0]....
.L_2982:
        /*0094*/ 	.word	0x00000fc0


	//   ....[1]....
        /*0098*/ 	.word	0x00002160


	//   ....[2]....
        /*009c*/ 	.word	0x00003240


	//   ....[3]....
        /*00a0*/ 	.word	0x00004310


	//   ....[4]....
        /*00a4*/ 	.word	0x000060d0


	//   ....[5]....
        /*00a8*/ 	.word	0x00006f80


	//   ....[6]....
        /*00ac*/ 	.word	0x00007f20


	//   ....[7]....
        /*00b0*/ 	.word	0x00008ea0


	//----- nvinfo : EIATTR_EXIT_INSTR_OFFSETS
	.align		4
.L_2983:
        /*00b4*/ 	.byte	0x04, 0x1c
        /*00b6*/ 	.short	(.L_2985 - .L_2984)


	//   ....[0]....
.L_2984:
        /*00b8*/ 	.word	0x000081f0


	//   ....[1]....
        /*00bc*/ 	.word	0x00008340


	//   ....[2]....
        /*00c0*/ 	.word	0x00008380


	//   ....[3]....
        /*00c4*/ 	.word	0x00008420


	//   ....[4]....
        /*00c8*/ 	.word	0x00008460


	//   ....[5]....
        /*00cc*/ 	.word	0x000084a0


	//   ....[6]....
        /*00d0*/ 	.word	0x00008530


	//   ....[7]....
        /*00d4*/ 	.word	0x00008550


	//   ....[8]....
        /*00d8*/ 	.word	0x000085f0


	//   ....[9]....
        /*00dc*/ 	.word	0x00008640


	//   ....[10]....
        /*00e0*/ 	.word	0x00008690


	//   ....[11]....
        /*00e4*/ 	.word	0x00008770


	//   ....[12]....
        /*00e8*/ 	.word	0x000088e0


	//   ....[13]....
        /*00ec*/ 	.word	0x00008a50


	//   ....[14]....
        /*00f0*/ 	.word	0x00008bb0


	//   ....[15]....
        /*00f4*/ 	.word	0x00008bf0


	//   ....[16]....
        /*00f8*/ 	.word	0x00008c30


	//   ....[17]....
        /*00fc*/ 	.word	0x00008ce0


	//   ....[18]....
        /*0100*/ 	.word	0x00008d40


	//   ....[19]....
        /*0104*/ 	.word	0x00008eb0


	//   ....[20]....
        /*0108*/ 	.word	0x00008fc0


	//   ....[21]....
        /*010c*/ 	.word	0x00009100


	//   ....[22]....
        /*0110*/ 	.word	0x00009140


	//----- nvinfo : EIATTR_MAX_THREADS
	.align		4
.L_2985:
        /*0114*/ 	.byte	0x04, 0x05
        /*0116*/ 	.short	(.L_2987 - .L_2986)
.L_2986:
        /*0118*/ 	.word	0x00000080
        /*011c*/ 	.word	0x00000001
        /*0120*/ 	.word	0x00000001


	//----- nvinfo : EIATTR_CRS_STACK_SIZE
	.align		4
.L_2987:
        /*0124*/ 	.byte	0x04, 0x1e
        /*0126*/ 	.short	(.L_2989 - .L_2988)
.L_2988:
        /*0128*/ 	.word	0x00000000


	//----- nvinfo : EIATTR_CBANK_PARAM_SIZE
	.align		4
.L_2989:
        /*012c*/ 	.byte	0x03, 0x19
        /*012e*/ 	.short	0x002c


	//----- nvinfo : EIATTR_PARAM_CBANK
	.align		4
        /*0130*/ 	.byte	0x04, 0x0a
        /*0132*/ 	.short	(.L_2991 - .L_2990)
	.align		4
.L_2990:
        /*0134*/ 	.word	index@(.nv.constant0._ZN2at6native27unrolled_elementwise_kernelINS0_13AUnaryFunctorIN3c104HalfES4_S4_ZZZNS0_17atan2_kernel_cudaERNS_18TensorIteratorBaseEENKUlvE_clEvENKUlvE1_clEvEUlS4_S4_E_EESt5arrayIPcLm2EELi4E23TrivialOffsetCalculatorILi1EjESF_NS0_6memory12LoadWithCastILi1EEENSG_13StoreWithCastILi1EEEEEviT_T0_T2_T3_T4_T5_)
        /*0138*/ 	.short	0x0380
        /*013a*/ 	.short	0x002c


	//----- nvinfo : EIATTR_SW_WAR
	.align		4
.L_2991:
        /*013c*/ 	.byte	0x04, 0x36
        /*013e*/ 	.short	(.L_2993 - .L_2992)
.L_2992:
        /*0140*/ 	.word	0x00000008
.L_2993:


//--------------------- .nv.info._ZN2at6native18elementwise_kernelILi128ELi4EZNS0_22gpu_kernel_impl_nocastINS0_13AUnaryFunctorIN3c104HalfES5_S5_ZZZNS0_17atan2_kernel_cudaERNS_18TensorIteratorBaseEENKUlvE_clEvENKUlvE1_clEvEUlS5_S5_E_EEEEvS7_RKT_EUliE_EEviT1_ --------------------------
	.section	.nv.info._ZN2at6native18elementwise_kernelILi128ELi4EZNS0_22gpu_kernel_impl_nocastINS0_13AUnaryFunctorIN3c104HalfES5_S5_ZZZNS0_17atan2_kernel_cudaERNS_18TensorIteratorBaseEENKUlvE_clEvENKUlvE1_clEvEUlS5_S5_E_EEEEvS7_RKT_EUliE_EEviT1_,"",@"SHT_CUDA_INFO"
	.sectionflags	@""
	.align	4


	//----- nvinfo : EIATTR_CUDA_API_VERSION
	.align		4
        /*0000*/ 	.byte	0x04, 0x37
        /*0002*/ 	.short	(.L_2995 - .L_2994)
.L_2994:
        /*0004*/ 	.word	0x00000082


	//----- nvinfo : EIATTR_KPARAM_INFO
	.align		4
.L_2995:
        /*0008*/ 	.byte	0x04, 0x17
        /*000a*/ 	.short	(.L_2997 - .L_2996)
.L_2996:
        /*000c*/ 	.word	0x00000000
        /*0010*/ 	.short	0x0001
        /*0012*/ 	.short	0x0008
        /*0014*/ 	.byte	0x00, 0xf0, 0x61, 0x08


	//----- nvinfo : EIATTR_KPARAM_INFO
	.align		4
.L_2997:
        /*0018*/ 	.byte	0x04, 0x17
        /*001a*/ 	.short	(.L_2999 - .L_2998)
.L_2998:
        /*001c*/ 	.word	0x00000000
        /*0020*/ 	.short	0x0000
        /*0022*/ 	.short	0x0000
        /*0024*/ 	.byte	0x00, 0xf0, 0x11, 0x00


	//----- nvinfo : EIATTR_SPARSE_MMA_MASK
	.align		4
.L_2999:
        /*0028*/ 	.byte	0x03, 0x50
        /*002a*/ 	.short	0x0000


	//----- nvinfo : EIATTR_MAXREG_COUNT
	.align		4
        /*002c*/ 	.byte	0x03, 0x1b
        /*002e*/ 	.short	0x0080


	//----- nvinfo : EIATTR_MERCURY_ISA_VERSION
	.align		4
        /*0030*/ 	.byte	0x03, 0x5f
        /*0032*/ 	.short	0x0101


	//----- nvinfo : EIATTR_VRC_CTA_INIT_COUNT
	.align		4
        /*0034*/ 	.byte	0x02, 0x4a
	.zero		1
	.zero		1


	//----- nvinfo : EIATTR_EXIT_INSTR_OFFSETS
	.align		4
        /*0038*/ 	.byte	0x04, 0x1c
        /*003a*/ 	.short	(.L_3001 - .L_3000)


	//   ....[0]....
.L_3000:
        /*003c*/ 	.word	0x00000b30


	//   ....[1]....
        /*0040*/ 	.word	0x00000e60


	//   ....[2]....
        /*0044*/ 	.word	0x00005210


	//   ....[3]....
        /*0048*/ 	.word	0x00006830


	//----- nvinfo : EIATTR_MAX_THREADS
	.align		4
.L_3001:
        /*004c*/ 	.byte	0x04, 0x05
        /*004e*/ 	.short	(.L_3003 - .L_3002)
.L_3002:
        /*0050*/ 	.word	0x00000080
        /*0054*/ 	.word	0x00000001
        /*0058*/ 	.word	0x00000001


	//----- nvinfo : EIATTR_CRS_STACK_SIZE
	.align		4
.L_3003:
        /*005c*/ 	.byte	0x04, 0x1e
        /*005e*/ 	.short	(.L_3005 - .L_3004)
.L_3004:
        /*0060*/ 	.word	0x00000000


	//----- nvinfo : EIATTR_CBANK_PARAM_SIZE
	.align		4
.L_3005:
        /*0064*/ 	.byte	0x03, 0x19
        /*0066*/ 	.short	0x0220


	//----- nvinfo : EIATTR_PARAM_CBANK
	.align		4
        /*0068*/ 	.byte	0x04, 0x0a
        /*006a*/ 	.short	(.L_3007 - .L_3006)
	.align		4
.L_3006:
        /*006c*/ 	.word	index@(.nv.constant0._ZN2at6native18elementwise_kernelILi128ELi4EZNS0_22gpu_kernel_impl_nocastINS0_13AUnaryFunctorIN3c104HalfES5_S5_ZZZNS0_17atan2_kernel_cudaERNS_18TensorIteratorBaseEENKUlvE_clEvENKUlvE1_clEvEUlS5_S5_E_EEEEvS7_RKT_EUliE_EEviT1_)
        /*0070*/ 	.short	0x0380
        /*0072*/ 	.short	0x0220


	//----- nvinfo : EIATTR_SW_WAR
	.align		4
.L_3007:
        /*0074*/ 	.byte	0x04, 0x36
        /*0076*/ 	.short	(.L_3009 - .L_3008)
.L_3008:
        /*0078*/ 	.word	0x00000008
.L_3009:


//--------------------- .nv.info._ZN2at6native27unrolled_elementwise_kernelINS0_13AUnaryFunctorIN3c104HalfES4_S4_ZZZNS0_17atan2_kernel_cudaERNS_18TensorIteratorBaseEENKUlvE_clEvENKUlvE1_clEvEUlS4_S4_E_EESt5arrayIPcLm2EELi4E23TrivialOffsetCalculatorILi1EjESF_NS0_6memory15LoadWithoutCastENSG_16StoreWithoutCastEEEviT_T0_T2_T3_T4_T5_ --------------------------
	.section	.nv.info._ZN2at6native27unrolled_elementwise_kernelINS0_13AUnaryFunctorIN3c104HalfES4_S4_ZZZNS0_17atan2_kernel_cudaERNS_18TensorIteratorBaseEENKUlvE_clEvENKUlvE1_clEvEUlS4_S4_E_EESt5arrayIPcLm2EELi4E23TrivialOffsetCalculatorILi1EjESF_NS0_6memory15LoadWithoutCastENSG_16StoreWithoutCastEEEviT_T0_T2_T3_T4_T5_,"",@"SHT_CUDA_INFO"
	.sectionflags	@""
	.align	4


	//----- nvinfo : EIATTR_CUDA_API_VERSION
	.align		4
        /*0000*/ 	.byte	0x04, 0x37
        /*0002*/ 	.short	(.L_3011 - .L_3010)
.L_3010:
        /*0004*/ 	.word	0x00000082


	//----- nvinfo : EIATTR_KPARAM_INFO
	.align		4
.L_3011:
        /*0008*/ 	.byte	0x04, 0x17
        /*000a*/ 	.short	(.L_3013 - .L_3012)
.L_3012:
        /*000c*/ 	.word	0x00000000
        /*0010*/ 	.short	0x0006
        /*0012*/ 	.short	0x001b
        /*0014*/ 	.byte	0x00, 0xf0, 0x05, 0x00


	//----- nvinfo : EIATTR_KPARAM_INFO
	.align		4
.L_3013:
        /*0018*/ 	.byte	0x04, 0x17
        /*001a*/ 	.short	(.L_3015 - .L_3014)
.L_3014:
        /*001c*/ 	.word	0x00000000
        /*0020*/ 	.short	0x0005
        /*0022*/ 	.short	0x001a
        /*0024*/ 	.byte	0x00, 0xf0, 0x05, 0x00


	//----- nvinfo : EIATTR_KPARAM_INFO
	.align		4
.L_3015:
        /*0028*/ 	.byte	0x04, 0x17
        /*002a*/ 	.short	(.L_3017 - .L_3016)
.L_3016:
        /*002c*/ 	.word	0x00000000
        /*0030*/ 	.short	0x0004
        /*0032*/ 	.short	0x0019
        /*0034*/ 	.byte	0x00, 0xf0, 0x05, 0x00


	//----- nvinfo : EIATTR_KPARAM_INFO
	.align		4
.L_3017:
        /*0038*/ 	.byte	0x04, 0x17
        /*003a*/ 	.short	(.L_3019 - .L_3018)
.L_3018:
        /*003c*/ 	.word	0x00000000
        /*0040*/ 	.short	0x0003
        /*0042*/ 	.short	0x0018
        /*0044*/ 	.byte	0x00, 0xf0, 0x05, 0x00


	//----- nvinfo : EIATTR_KPARAM_INFO
	.align		4
.L_3019:
        /*0048*/ 	.byte	0x04, 0x17
        /*004a*/ 	.short	(.L_3021 - .L_3020)
.L_3020:
        /*004c*/ 	.word	0x00000000
        /*0050*/ 	.short	0x0002
        /*0052*/ 	.short	0x0008
        /*0054*/ 	.byte	0x00, 0xf0, 0x41, 0x00


	//----- nvinfo : EIATTR_KPARAM_INFO
	.align		4
.L_3021:
        /*0058*/ 	.byte	0x04, 0x17
        /*005a*/ 	.short	(.L_3023 - .L_3022)
.L_3022:
        /*005c*/ 	.word	0x00000000
        /*0060*/ 	.short	0x0001
        /*0062*/ 	.short	0x0004
        /*0064*/ 	.byte	0x00, 0xf0, 0x11, 0x00


	//----- nvinfo : EIATTR_KPARAM_INFO
	.align		4
.L_3023:
        /*0068*/ 	.byte	0x04, 0x17
        /*006a*/ 	.short	(.L_3025 - .L_3024)
.L_3024:
        /*006c*/ 	.word	0x00000000
        /*0070*/ 	.short	0x0000
        /*0072*/ 	.short	0x0000
        /*0074*/ 	.byte	0x00, 0xf0, 0x11, 0x00


	//----- nvinfo : EIATTR_SPARSE_MMA_MASK
	.align		4
.L_3025:
        /*0078*/ 	.byte	0x03, 0x50
        /*007a*/ 	.short	0x0000


	//----- nvinfo : EIATTR_MAXREG_COUNT
	.align		4
        /*007c*/ 	.byte	0x03, 0x1b
        /*007e*/ 	.short	0x00ff


	//----- nvinfo : EIATTR_MERCURY_ISA_VERSION
	.align		4
        /*0080*/ 	.byte	0x03, 0x5f
        /*0082*/ 	.short	0x0101


	//----- nvinfo : EIATTR_VRC_CTA_INIT_COUNT
	.align		4
        /*0084*/ 	.byte	0x02, 0x4a
	.zero		1
	.zero		1


	//----- nvinfo : EIATTR_EXIT_INSTR_OFFSETS
	.align		4
        /*0088*/ 	.byte	0x04, 0x1c
        /*008a*/ 	.short	(.L_3027 - .L_3026)


	//   ....[0]....
.L_3026:
        /*008c*/ 	.word	0x00001180


	//   ....[1]....
        /*0090*/ 	.word	0x000011d0


	//----- nvinfo : EIATTR_MAX_THREADS
	.align		4
.L_3027:
        /*0094*/ 	.byte	0x04, 0x05
        /*0096*/ 	.short	(.L_3029 - .L_3028)
.L_3028:
        /*0098*/ 	.word	0x00000080
        /*009c*/ 	.word	0x00000001
        /*00a0*/ 	.word	0x00000001


	//----- nvinfo : EIATTR_CRS_STACK_SIZE
	.align		4
.L_3029:
        /*00a4*/ 	.byte	0x04, 0x1e
        /*00a6*/ 	.short	(.L_3031 - .L_3030)
.L_3030:
        /*00a8*/ 	.word	0x00000000


	//----- nvinfo : EIATTR_CBANK_PARAM_SIZE
	.align		4
.L_3031:
        /*00ac*/ 	.byte	0x03, 0x19
        /*00ae*/ 	.short	0x001c


	//----- nvinfo : EIATTR_PARAM_CBANK
	.align		4
        /*00b0*/ 	.byte	0x04, 0x0a
        /*00b2*/ 	.short	(.L_3033 - .L_3032)
	.align		4
.L_3032:
        /*00b4*/ 	.word	index@(.nv.constant0._ZN2at6native27unrolled_elementwise_kernelINS0_13AUnaryFunctorIN3c104HalfES4_S4_ZZZNS0_17atan2_kernel_cudaERNS_18TensorIteratorBaseEENKUlvE_clEvENKUlvE1_clEvEUlS4_S4_E_EESt5arrayIPcLm2EELi4E23TrivialOffsetCalculatorILi1EjESF_NS0_6memory15LoadWithoutCastENSG_16StoreWithoutCastEEEviT_T0_T2_T3_T4_T5_)
        /*00b8*/ 	.short	0x0380
        /*00ba*/ 	.short	0x001c


	//----- nvinfo : EIATTR_SW_WAR
	.align		4
.L_3033:
        /*00bc*/ 	.byte	0x04, 0x36
        /*00be*/ 	.short	(.L_3035 - .L_3034)
.L_3034:
        /*00c0*/ 	.word	0x00000008
.L_3035:


//--------------------- .nv.info._ZN2at6native29vectorized_elementwise_kernelILi2ENS0_13AUnaryFunctorIN3c104HalfES4_S4_ZZZNS0_17atan2_kernel_cudaERNS_18TensorIteratorBaseEENKUlvE_clEvENKUlvE1_clEvEUlS4_S4_E_EESt5arrayIPcLm2EEEEviT0_T1_ --------------------------
	.section	.nv.info._ZN2at6native29vectorized_elementwise_kernelILi2ENS0_13AUnaryFunctorIN3c104HalfES4_S4_ZZZNS0_17atan2_kernel_cudaERNS_18TensorIteratorBaseEENKUlvE_clEvENKUlvE1_clEvEUlS4_S4_E_EESt5arrayIPcLm2EEEEviT0_T1_,"",@"SHT_CUDA_INFO"
	.sectionflags	@""
	.align	4


	//----- nvinfo : EIATTR_CUDA_API_VERSION
	.align		4
        /*0000*/ 	.byte	0x04, 0x37
        /*0002*/ 	.short	(.L_3037 - .L_3036)
.L_3036:
        /*0004*/ 	.word	0x00000082


	//----- nvinfo : EIATTR_KPARAM_INFO
	.align		4
.L_3037:
        /*0008*/ 	.byte	0x04, 0x17
        /*000a*/ 	.short	(.L_3039 - .L_3038)
.L_3038:
        /*000c*/ 	.word	0x00000000
        /*0010*/ 	.short	0x0002
        /*0012*/ 	.short	0x0008
        /*0014*/ 	.byte	0x00, 0xf0, 0x41, 0x00


	//----- nvinfo : EIATTR_KPARAM_INFO
	.align		4
.L_3039:
        /*0018*/ 	.byte	0x04, 0x17
        /*001a*/ 	.short	(.L_3041 - .L_3040)
.L_3040:
        /*001c*/ 	.word	0x00000000
        /*0020*/ 	.short	0x0001
        /*0022*/ 	.short	0x0004
        /*0024*/ 	.byte	0x00, 0xf0, 0x11, 0x00


	//----- nvinfo : EIATTR_KPARAM_INFO
	.align		4
.L_3041:
        /*0028*/ 	.byte	0x04, 0x17
        /*002a*/ 	.short	(.L_3043 - .L_3042)
.L_3042:
        /*002c*/ 	.word	0x00000000
        /*0030*/ 	.short	0x0000
        /*0032*/ 	.short	0x0000
        /*0034*/ 	.byte	0x00, 0xf0, 0x11, 0x00


	//----- nvinfo : EIATTR_SPARSE_MMA_MASK
	.align		4
.L_3043:
        /*0038*/ 	.byte	0x03, 0x50
        /*003a*/ 	.short	0x0000


	//----- nvinfo : EIATTR_MAXREG_COUNT
	.align		4
        /*003c*/ 	.byte	0x03, 0x1b
        /*003e*/ 	.short	0x00ff


	//----- nvinfo : EIATTR_MERCURY_ISA_VERSION
	.align		4
        /*0040*/ 	.byte	0x03, 0x5f
        /*0042*/ 	.short	0x0101


	//----- nvinfo : EIATTR_VRC_CTA_INIT_COUNT
	.align		4
        /*0044*/ 	.byte	0x02, 0x4a
	.zero		1
	.zero		1


	//----- nvinfo : EIATTR_EXIT_INSTR_OFFSETS
	.align		4
        /*0048*/ 	.byte	0x04, 0x1c
        /*004a*/ 	.short	(.L_3045 - .L_3044)


	//   ....[0]....
.L_3044:
        /*004c*/ 	.word	0x000022f0


	//   ....[1]....
        /*0050*/ 	.word	0x00002340


	//   ....[2]....
        /*0054*/ 	.word	0x00003bb0


	//----- nvinfo : EIATTR_MAX_THREADS
	.align		4
.L_3045:
        /*0058*/ 	.byte	0x04, 0x05
        /*005a*/ 	.short	(.L_3047 - .L_3046)
.L_3046:
        /*005c*/ 	.word	0x00000080
        /*0060*/ 	.word	0x00000001
        /*0064*/ 	.word	0x00000001


	//----- nvinfo : EIATTR_CRS_STACK_SIZE
	.align		4
.L_3047:
        /*0068*/ 	.byte	0x04, 0x1e
        /*006a*/ 	.short	(.L_3049 - .L_3048)
.L_3048:
        /*006c*/ 	.word	0x00000000


	//----- nvinfo : EIATTR_CBANK_PARAM_SIZE
	.align		4
.L_3049:
        /*0070*/ 	.byte	0x03, 0x19
        /*0072*/ 	.short	0x0018


	//----- nvinfo : EIATTR_PARAM_CBANK
	.align		4
        /*0074*/ 	.byte	0x04, 0x0a
        /*0076*/ 	.short	(.L_3051 - .L_3050)
	.align		4
.L_3050:
        /*0078*/ 	.word	index@(.nv.constant0._ZN2at6native29vectorized_elementwise_kernelILi2ENS0_13AUnaryFunctorIN3c104HalfES4_S4_ZZZNS0_17atan2_kernel_cudaERNS_18TensorIteratorBaseEENKUlvE_clEvENKUlvE1_clEvEUlS4_S4_E_EESt5arrayIPcLm2EEEEviT0_T1_)
        /*007c*/ 	.short	0x0380
        /*007e*/ 	.short	0x0018


	//----- nvinfo : EIATTR_SW_WAR
	.align		4
.L_3051:
        /*0080*/ 	.byte	0x04, 0x36
        /*0082*/ 	.short	(.L_3053 - .L_3052)
.L_3052:
        /*0084*/ 	.word	0x00000008
.L_3053:


//--------------------- .nv.info._ZN2at6native29vectorized_elementwise_kernelILi4ENS0_13AUnaryFunctorIN3c104HalfES4_S4_ZZZNS0_17atan2_kernel_cudaERNS_18TensorIteratorBaseEENKUlvE_clEvENKUlvE1_clEvEUlS4_S4_E_EESt5arrayIPcLm2EEEEviT0_T1_ --------------------------
	.section	.nv.info._ZN2at6native29vectorized_elementwise_kernelILi4ENS0_13AUnaryFunctorIN3c104HalfES4_S4_ZZZNS0_17atan2_kernel_cudaERNS_18TensorIteratorBaseEENKUlvE_clEvENKUlvE1_clEvEUlS4_S4_E_EESt5arrayIPcLm2EEEEviT0_T1_,"",@"SHT_CUDA_INFO"
	.sectionflags	@""
	.align	4


	//----- nvinfo : EIATTR_CUDA_API_VERSION
	.align		4
        /*0000*/ 	.byte	0x04, 0x37
        /*0002*/ 	.short	(.L_3055 - .L_3054)
.L_3054:
        /*0004*/ 	.word	0x00000082


	//----- nvinfo : EIATTR_KPARAM_INFO
	.align		4
.L_3055:
        /*0008*/ 	.byte	0x04, 0x17
        /*000a*/ 	.short	(.L_3057 - .L_3056)
.L_3056:
        /*000c*/ 	.word	0x00000000
        /*0010*/ 	.short	0x0002
        /*0012*/ 	.short	0x0008
        /*0014*/ 	.byte	0x00, 0xf0, 0x41, 0x00


	//----- nvinfo : EIATTR_KPARAM_INFO
	.align		4
.L_3057:
        /*0018*/ 	.byte	0x04, 0x17
        /*001a*/ 	.short	(.L_3059 - .L_3058)
.L_3058:
        /*001c*/ 	.word	0x00000000
        /*0020*/ 	.short	0x0001
        /*0022*/ 	.short	0x0004
        /*0024*/ 	.byte	0x00, 0xf0, 0x11, 0x00


	//----- nvinfo : EIATTR_KPARAM_INFO
	.align		4
.L_3059:
        /*0028*/ 	.byte	0x04, 0x17
        /*002a*/ 	.short	(.L_3061 - .L_3060)
.L_3060:
        /*002c*/ 	.word	0x00000000
        /*0030*/ 	.short	0x0000
        /*0032*/ 	.short	0x0000
        /*0034*/ 	.byte	0x00, 0xf0, 0x11, 0x00


	//----- nvinfo : EIATTR_SPARSE_MMA_MASK
	.align		4
.L_3061:
        /*0038*/ 	.byte	0x03, 0x50
        /*003a*/ 	.short	0x0000


	//----- nvinfo : EIATTR_MAXREG_COUNT
	.align		4
        /*003c*/ 	.byte	0x03, 0x1b
        /*003e*/ 	.short	0x00ff


	//----- nvinfo : EIATTR_MERCURY_ISA_VERSION
	.align		4
        /*0040*/ 	.byte	0x03, 0x5f
        /*0042*/ 	.short	0x0101


	//----- nvinfo : EIATTR_VRC_CTA_INIT_COUNT
	.align		4
        /*0044*/ 	.byte	0x02, 0x4a
	.zero		1
	.zero		1


	//----- nvinfo : EIATTR_EXIT_INSTR_OFFSETS
	.align		4
        /*0048*/ 	.byte	0x04, 0x1c
        /*004a*/ 	.short	(.L_3063 - .L_3062)


	//   ....[0]....
.L_3062:
        /*004c*/ 	.word	0x00002270


	//   ....[1]....
        /*0050*/ 	.word	0x000022c0


	//   ....[2]....
        /*0054*/ 	.word	0x00003a80


	//----- nvinfo : EIATTR_MAX_THREADS
	.align		4
.L_3063:
        /*0058*/ 	.byte	0x04, 0x05
        /*005a*/ 	.short	(.L_3065 - .L_3064)
.L_3064:
        /*005c*/ 	.word	0x00000080
        /*0060*/ 	.word	0x00000001
        /*0064*/ 	.word	0x00000001


	//----- nvinfo : EIATTR_CRS_STACK_SIZE
	.align		4
.L_3065:
        /*0068*/ 	.byte	0x04, 0x1e
        /*006a*/ 	.short	(.L_3067 - .L_3066)
.L_3066:
        /*006c*/ 	.word	0x00000000


	//----- nvinfo : EIATTR_CBANK_PARAM_SIZE
	.align		4
.L_3067:
        /*0070*/ 	.byte	0x03, 0x19
        /*0072*/ 	.short	0x0018


	//----- nvinfo : EIATTR_PARAM_CBANK
	.align		4
        /*0074*/ 	.byte	0x04, 0x0a
        /*0076*/ 	.short	(.L_3069 - .L_3068)
	.align		4
.L_3068:
        /*0078*/ 	.word	index@(.nv.constant0._ZN2at6native29vectorized_elementwise_kernelILi4ENS0_13AUnaryFunctorIN3c104HalfES4_S4_ZZZNS0_17atan2_kernel_cudaERNS_18TensorIteratorBaseEENKUlvE_clEvENKUlvE1_clEvEUlS4_S4_E_EESt5arrayIPcLm2EEEEviT0_T1_)
        /*007c*/ 	.short	0x0380
        /*007e*/ 	.short	0x0018


	//----- nvinfo : EIATTR_SW_WAR
	.align		4
.L_3069:
        /*0080*/ 	.byte	0x04, 0x36
        /*0082*/ 	.short	(.L_3071 - .L_3070)
.L_3070:
        /*0084*/ 	.word	0x00000008
.L_3071:


//--------------------- .nv.info._ZN2at6native29vectorized_elementwise_kernelILi8ENS0_13AUnaryFunctorIN3c104HalfES4_S4_ZZZNS0_17atan2_kernel_cudaERNS_18TensorIteratorBaseEENKUlvE_clEvENKUlvE1_clEvEUlS4_S4_E_EESt5arrayIPcLm2EEEEviT0_T1_ --------------------------
	.section	.nv.info._ZN2at6native29vectorized_elementwise_kernelILi8ENS0_13AUnaryFunctorIN3c104HalfES4_S4_ZZZNS0_17atan2_kernel_cudaERNS_18TensorIteratorBaseEENKUlvE_clEvENKUlvE1_clEvEUlS4_S4_E_EESt5arrayIPcLm2EEEEviT0_T1_,"",@"SHT_CUDA_INFO"
	.sectionflags	@""
	.align	4


	//----- nvinfo : EIATTR_CUDA_API_VERSION
	.align		4
        /*0000*/ 	.byte	0x04, 0x37
        /*0002*/ 	.short	(.L_3073 - .L_3072)
.L_3072:
        /*0004*/ 	.word	0x00000082


	//----- nvinfo : EIATTR_KPARAM_INFO
	.align		4
.L_3073:
        /*0008*/ 	.byte	0x04, 0x17
        /*000a*/ 	.short	(.L_3075 - .L_3074)
.L_3074:
        /*000c*/ 	.word	0x00000000
        /*0010*/ 	.short	0x0002
        /*0012*/ 	.short	0x0008
        /*0014*/ 	.byte	0x00, 0xf0, 0x41, 0x00


	//----- nvinfo : EIATTR_KPARAM_INFO
	.align		4
.L_3075:
        /*0018*/ 	.byte	0x04, 0x17
        /*001a*/ 	.short	(.L_3077 - .L_3076)
.L_3076:
        /*001c*/ 	.word	0x00000000
        /*0020*/ 	.short	0x0001
        /*0022*/ 	.short	0x0004
        /*0024*/ 	.byte	0x00, 0xf0, 0x11, 0x00


	//----- nvinfo : EIATTR_KPARAM_INFO
	.align		4
.L_3077:
        /*0028*/ 	.byte	0x04, 0x17
        /*002a*/ 	.short	(.L_3079 - .L_3078)
.L_3078:
        /*002c*/ 	.word	0x00000000
        /*0030*/ 	.short	0x0000
        /*0032*/ 	.short	0x0000
        /*0034*/ 	.byte	0x00, 0xf0, 0x11, 0x00


	//----- nvinfo : EIATTR_SPARSE_MMA_MASK
	.align		4
.L_3079:
        /*0038*/ 	.byte	0x03, 0x50
        /*003a*/ 	.short	0x0000


	//----- nvinfo : EIATTR_MAXREG_COUNT
	.align		4
        /*003c*/ 	.byte	0x03, 0x1b
        /*003e*/ 	.short	0x00ff


	//----- nvinfo : EIATTR_MERCURY_ISA_VERSION
	.align		4
        /*0040*/ 	.byte	0x03, 0x5f
        /*0042*/ 	.short	0x0101


	//----- nvinfo : EIATTR_VRC_CTA_INIT_COUNT
	.align		4
        /*0044*/ 	.byte	0x02, 0x4a
	.zero		1
	.zero		1


	//----- nvinfo : EIATTR_EXIT_INSTR_OFFSETS
	.align		4
        /*0048*/ 	.byte	0x04, 0x1c
        /*004a*/ 	.short	(.L_3081 - .L_3080)


	//   ....[0]....
.L_3080:
        /*004c*/ 	.word	0x000022f0


	//   ....[1]....
        /*0050*/ 	.word	0x00002340


	//   ....[2]....
        /*0054*/ 	.word	0x00003b50


	//----- nvinfo : EIATTR_MAX_THREADS
	.align		4
.L_3081:
        /*0058*/ 	.byte	0x04, 0x05
        /*005a*/ 	.short	(.L_3083 - .L_3082)
.L_3082:
        /*005c*/ 	.word	0x00000080
        /*0060*/ 	.word	0x00000001
        /*0064*/ 	.word	0x00000001


	//----- nvinfo : EIATTR_CRS_STACK_SIZE
	.align		4
.L_3083:
        /*0068*/ 	.byte	0x04, 0x1e
        /*006a*/ 	.short	(.L_3085 - .L_3084)
.L_3084:
        /*006c*/ 	.word	0x00000000


	//----- nvinfo : EIATTR_CBANK_PARAM_SIZE
	.align		4
.L_3085:
        /*0070*/ 	.byte	0x03, 0x19
        /*0072*/ 	.short	0x0018


	//----- nvinfo : EIATTR_PARAM_CBANK
	.align		4
        /*0074*/ 	.byte	0x04, 0x0a
        /*0076*/ 	.short	(.L_3087 - .L_3086)
	.align		4
.L_3086:
        /*0078*/ 	.word	index@(.nv.constant0._ZN2at6native29vectorized_elementwise_kernelILi8ENS0_13AUnaryFunctorIN3c104HalfES4_S4_ZZZNS0_17atan2_kernel_cudaERNS_18TensorIteratorBaseEENKUlvE_clEvENKUlvE1_clEvEUlS4_S4_E_EESt5arrayIPcLm2EEEEviT0_T1_)
        /*007c*/ 	.short	0x0380
        /*007e*/ 	.short	0x0018


	//----- nvinfo : EIATTR_SW_WAR
	.align		4
.L_3087:
        /*0080*/ 	.byte	0x04, 0x36
        /*0082*/ 	.short	(.L_3089 - .L_3088)
.L_3088:
        /*0084*/ 	.word	0x00000008
.L_3089:


//--------------------- .nv.info._ZN2at6native18elementwise_kernelILi128ELi4EZNS0_15gpu_kernel_implINS0_13BinaryFunctorIfffZZZNS0_17atan2_kernel_cudaERNS_18TensorIteratorBaseEENKUlvE_clEvENKUlvE0_clEvEUlffE_EEEEvS5_RKT_EUliE_EEviT1_ --------------------------
	.section	.nv.info._ZN2at6native18elementwise_kernelILi128ELi4EZNS0_15gpu_kernel_implINS0_13BinaryFunctorIfffZZZNS0_17atan2_kernel_cudaERNS_18TensorIteratorBaseEENKUlvE_clEvENKUlvE0_clEvEUlffE_EEEEvS5_RKT_EUliE_EEviT1_,"",@"SHT_CUDA_INFO"
	.sectionflags	@""
	.align	4


	//----- nvinfo : EIATTR_CUDA_API_VERSION
	.align		4
        /*0000*/ 	.byte	0x04, 0x37
        /*0002*/ 	.short	(.L_3091 - .L_3090)
.L_3090:
        /*0004*/ 	.word	0x00000082


	//----- nvinfo : EIATTR_KPARAM_INFO
	.align		4
.L_3091:
        /*0008*/ 	.byte	0x04, 0x17
        /*000a*/ 	.short	(.L_3093 - .L_3092)
.L_3092:
        /*000c*/ 	.word	0x00000000
        /*0010*/ 	.short	0x0001
        /*0012*/ 	.short	0x0008
        /*0014*/ 	.byte	0x00, 0xf0, 0x21, 0x0a


	//----- nvinfo : EIATTR_KPARAM_INFO
	.align		4
.L_3093:
        /*0018*/ 	.byte	0x04, 0x17
        /*001a*/ 	.short	(.L_3095 - .L_3094)
.L_3094:
        /*001c*/ 	.word	0x00000000
        /*0020*/ 	.short	0x0000
        /*0022*/ 	.short	0x0000
        /*0024*/ 	.byte	0x00, 0xf0, 0x11, 0x00


	//----- nvinfo : EIATTR_SPARSE_MMA_MASK
	.align		4
.L_3095:
        /*0028*/ 	.byte	0x03, 0x50
        /*002a*/ 	.short	0x0000


	//----- nvinfo : EIATTR_MAXREG_COUNT
	.align		4
        /*002c*/ 	.byte	0x03, 0x1b
        /*002e*/ 	.short	0x0080


	//----- nvinfo : EIATTR_EXTERNS
	.align		4
        /*0030*/ 	.byte	0x04, 0x0f
        /*0032*/ 	.short	(.L_3097 - .L_3096)


	//   ....[0]....
	.align		4
.L_3096:
        /*0034*/ 	.word	index@(__assertfail)


	//----- nvinfo : EIATTR_MERCURY_ISA_VERSION
	.align		4
.L_3097:
        /*0038*/ 	.byte	0x03, 0x5f
        /*003a*/ 	.short	0x0101


	//----- nvinfo : EIATTR_VRC_CTA_INIT_COUNT
	.align		4
        /*003c*/ 	.byte	0x02, 0x4a
	.zero		1
	.zero		1


	//----- nvinfo : EIATTR_SYSCALL_OFFSETS
	.align		4
        /*0040*/ 	.byte	0x04, 0x46
        /*0042*/ 	.short	(.L_3099 - .L_3098)


	//   ....[0]....
.L_3098:
        /*0044*/ 	.word	0x00002400


	//   ....[1]....
        /*0048*/ 	.word	0x000031f0


	//   ....[2]....
        /*004c*/ 	.word	0x00004270


	//   ....[3]....
        /*0050*/ 	.word	0x000067a0


	//   ....[4]....
        /*0054*/ 	.word	0x00007590


	//   ....[5]....
        /*0058*/ 	.word	0x00008470


	//   ....[6]....
        /*005c*/ 	.word	0x0000aab0


	//   ....[7]....
        /*0060*/ 	.word	0x0000b8a0


	//   ....[8]....
        /*0064*/ 	.word	0x0000c780


	//   ....[9]....
        /*0068*/ 	.word	0x0000edf0


	//   ....[10]....
        /*006c*/ 	.word	0x0000fbe0


	//   ....[11]....
        /*0070*/ 	.word	0x00010a90


	//----- nvinfo : EIATTR_EXIT_INSTR_OFFSETS
	.align		4
.L_3099:
        /*0074*/ 	.byte	0x04, 0x1c
        /*0076*/ 	.short	(.L_3101 - .L_3100)


	//   ....[0]....
.L_3100:
        /*0078*/ 	.word	0x0000ca30


	//   ....[1]....
        /*007c*/ 	.word	0x00010010


	//   ....[2]....
        /*0080*/ 	.word	0x00010050


	//   ....[3]....
        /*0084*/ 	.word	0x000100e0


	//   ....[4]....
        /*0088*/ 	.word	0x00010110


	//   ....[5]....
        /*008c*/ 	.word	0x00010140


	//   ....[6]....
        /*0090*/ 	.word	0x000101c0


	//   ....[7]....
        /*0094*/ 	.word	0x000101f0


	//   ....[8]....
        /*0098*/ 	.word	0x00010280


	//   ....[9]....
        /*009c*/ 	.word	0x000102c0


	//   ....[10]....
        /*00a0*/ 	.word	0x00010300


	//   ....[11]....
        /*00a4*/ 	.word	0x000103d0


	//   ....[12]....
        /*00a8*/ 	.word	0x00010530


	//   ....[13]....
        /*00ac*/ 	.word	0x00010690


	//   ....[14]....
        /*00b0*/ 	.word	0x000107e0


	//   ....[15]....
        /*00b4*/ 	.word	0x00010810


	//   ....[16]....
        /*00b8*/ 	.word	0x00010840


	//   ....[17]....
        /*00bc*/ 	.word	0x000108e0


	//   ....[18]....
        /*00c0*/ 	.word	0x00010930


	//   ....[19]....
        /*00c4*/ 	.word	0x00010aa0


	//   ....[20]....
        /*00c8*/ 	.word	0x00010ba0


	//   ....[21]....
        /*00cc*/ 	.word	0x00010cd0


	//   ....[22]....
        /*00d0*/ 	.word	0x00010d00


	//----- nvinfo : EIATTR_MAX_THREADS
	.align		4
.L_3101:
        /*00d4*/ 	.byte	0x04, 0x05
        /*00d6*/ 	.short	(.L_3103 - .L_3102)
.L_3102:
        /*00d8*/ 	.word	0x00000080
        /*00dc*/ 	.word	0x00000001
        /*00e0*/ 	.word	0x00000001


	//----- nvinfo : EIATTR_CRS_STACK_SIZE
	.align		4
.L_3103:
        /*00e4*/ 	.byte	0x04, 0x1e
        /*00e6*/ 	.short	(.L_3105 - .L_3104)
.L_3104:
        /*00e8*/ 	.word	0x00000000


	//----- nvinfo : EIATTR_CBANK_PARAM_SIZE
	.align		4
.L_3105:
        /*00ec*/ 	.byte	0x03, 0x19
        /*00ee*/ 	.short	0x0290


	//----- nvinfo : EIATTR_PARAM_CBANK
	.align		4
        /*00f0*/ 	.byte	0x04, 0x0a
        /*00f2*/ 	.short	(.L_3107 - .L_3106)
	.align		4
.L_3106:
        /*00f4*/ 	.word	index@(.nv.constant0._ZN2at6native18elementwise_kernelILi128ELi4EZNS0_15gpu_kernel_implINS0_13BinaryFunctorIfffZZZNS0_17atan2_kernel_cudaERNS_18TensorIteratorBaseEENKUlvE_clEvENKUlvE0_clEvEUlffE_EEEEvS5_RKT_EUliE_EEviT1_)
        /*00f8*/ 	.short	0x0380
        /*00fa*/ 	.short	0x0290


	//----- nvinfo : EIATTR_SW_WAR
	.align		4
.L_3107:
        /*00fc*/ 	.byte	0x04, 0x36
        /*00fe*/ 	.short	(.L_3109 - .L_3108)
.L_3108:
        /*0100*/ 	.word	0x00000008
.L_3109:


//--------------------- .nv.info._ZN2at6native27unrolled_elementwise_kernelINS0_13BinaryFunctorIfffZZZNS0_17atan2_kernel_cudaERNS_18TensorIteratorBaseEENKUlvE_clEvENKUlvE0_clEvEUlffE_EESt5arrayIPcLm3EELi4E23TrivialOffsetCalculatorILi2EjESC_ILi1EjENS0_6memory12LoadWithCastILi2EEENSF_13StoreWithCastILi1EEEEEviT_T0_T2_T3_T4_T5_ --------------------------
	.section	.nv.info._ZN2at6native27unrolled_elementwise_kernelINS0_13BinaryFunctorIfffZZZNS0_17atan2_kernel_cudaERNS_18TensorIteratorBaseEENKUlvE_clEvENKUlvE0_clEvEUlffE_EESt5arrayIPcLm3EELi4E23TrivialOffsetCalculatorILi2EjESC_ILi1EjENS0_6memory12LoadWithCastILi2EEENSF_13StoreWithCastILi1EEEEEviT_T0_T2_T3_T4_T5_,"",@"SHT_CUDA_INFO"
	.sectionflags	@""
	.align	4


	//----- nvinfo : EIATTR_CUDA_API_VERSION
	.align		4
        /*0000*/ 	.byte	0x04, 0x37
        /*0002*/ 	.short	(.L_3111 - .L_3110)
.L_3110:
        /*0004*/ 	.word	0x00000082


	//----- nvinfo : EIATTR_KPARAM_INFO
	.align		4
.L_3111:
        /*0008*/ 	.byte	0x04, 0x17
        /*000a*/ 	.short	(.L_3113 - .L_3112)
.L_3112:
        /*000c*/ 	.word	0x00000000
        /*0010*/ 	.short	0x0006
        /*0012*/ 	.short	0x0030
        /*0014*/ 	.byte	0x00, 0xf0, 0x21, 0x00


	//----- nvinfo : EIATTR_KPARAM_INFO
	.align		4
.L_3113:
        /*0018*/ 	.byte	0x04, 0x17
        /*001a*/ 	.short	(.L_3115 - .L_3114)
.L_3114:
        /*001c*/ 	.word	0x00000000
        /*0020*/ 	.short	0x0005
        /*0022*/ 	.short	0x0024
        /*0024*/ 	.byte	0x00, 0xf0, 0x31, 0x00


	//----- nvinfo : EIATTR_KPARAM_INFO
	.align		4
.L_3115:
        /*0028*/ 	.byte	0x04, 0x17
        /*002a*/ 	.short	(.L_3117 - .L_3116)
.L_3116:
        /*002c*/ 	.word	0x00000000
        /*0030*/ 	.short	0x0004
        /*0032*/ 	.short	0x0021
        /*0034*/ 	.byte	0x00, 0xf0, 0x05, 0x00


	//----- nvinfo : EIATTR_KPARAM_INFO
	.align		4
.L_3117:
        /*0038*/ 	.byte	0x04, 0x17
        /*003a*/ 	.short	(.L_3119 - .L_3118)
.L_3118:
        /*003c*/ 	.word	0x00000000
        /*0040*/ 	.short	0x0003
        /*0042*/ 	.short	0x0020
        /*0044*/ 	.byte	0x00, 0xf0, 0x05, 0x00


	//----- nvinfo : EIATTR_KPARAM_INFO
	.align		4
.L_3119:
        /*0048*/ 	.byte	0x04, 0x17
        /*004a*/ 	.short	(.L_3121 - .L_3120)
.L_3120:
        /*004c*/ 	.word	0x00000000
        /*0050*/ 	.short	0x0002
        /*0052*/ 	.short	0x0008
        /*0054*/ 	.byte	0x00, 0xf0, 0x61, 0x00


	//----- nvinfo : EIATTR_KPARAM_INFO
	.align		4
.L_3121:
        /*0058*/ 	.byte	0x04, 0x17
        /*005a*/ 	.short	(.L_3123 - .L_3122)
.L_3122:
        /*005c*/ 	.word	0x00000000
        /*0060*/ 	.short	0x0001
        /*0062*/ 	.short	0x0004
        /*0064*/ 	.byte	0x00, 0xf0, 0x05, 0x00


	//----- nvinfo : EIATTR_KPARAM_INFO
	.align		4
.L_3123:
        /*0068*/ 	.byte	0x04, 0x17
        /*006a*/ 	.short	(.L_3125 - .L_3124)
.L_3124:
        /*006c*/ 	.word	0x00000000
        /*0070*/ 	.short	0x0000
        /*0072*/ 	.short	0x0000
        /*0074*/ 	.byte	0x00, 0xf0, 0x11, 0x00


	//----- nvinfo : EIATTR_SPARSE_MMA_MASK
	.align		4
.L_3125:
        /*0078*/ 	.byte	0x03, 0x50
        /*007a*/ 	.short	0x0000


	//----- nvinfo : EIATTR_MAXREG_COUNT
	.align		4
        /*007c*/ 	.byte	0x03, 0x1b
        /*007e*/ 	.short	0x00ff


	//----- nvinfo : EIATTR_EXTERNS
	.align		4
        /*0080*/ 	.byte	0x04, 0x0f
        /*0082*/ 	.short	(.L_3127 - .L_3126)


	//   ....[0]....
	.align		4
.L_3126:
        /*0084*/ 	.word	index@(__assertfail)


	//----- nvinfo : EIATTR_MERCURY_ISA_VERSION
	.align		4
.L_3127:
        /*0088*/ 	.byte	0x03, 0x5f
        /*008a*/ 	.short	0x0101


	//----- nvinfo : EIATTR_VRC_CTA_INIT_COUNT
	.align		4
        /*008c*/ 	.byte	0x02, 0x4a
	.zero		1
	.zero		1


	//----- nvinfo : EIATTR_SYSCALL_OFFSETS
	.align		4
        /*0090*/ 	.byte	0x04, 0x46
        /*0092*/ 	.short	(.L_3129 - .L_3128)


	//   ....[0]....
.L_3128:
        /*0094*/ 	.word	0x00000df0


	//   ....[1]....
        /*0098*/ 	.word	0x00001c10


	//   ....[2]....
        /*009c*/ 	.word	0x00002b30


	//   ....[3]....
        /*00a0*/ 	.word	0x00003940


	//   ....[4]....
        /*00a4*/ 	.word	0x000047d0


	//   ....[5]....
        /*00a8*/ 	.word	0x000055e0


	//   ....[6]....
        /*00ac*/ 	.word	0x00006480


	//   ....[7]....
        /*00b0*/ 	.word	0x00007270


	//   ....[8]....
        /*00b4*/ 	.word	0x00008d80


	//   ....[9]....
        /*00b8*/ 	.word	0x00009b10


	//   ....[10]....
        /*00bc*/ 	.word	0x0000a990


	//   ....[11]....
        /*00c0*/ 	.word	0x0000b7f0


	//----- nvinfo : EIATTR_EXIT_INSTR_OFFSETS
	.align		4
.L_3129:
        /*00c4*/ 	.byte	0x04, 0x1c
        /*00c6*/ 	.short	(.L_3131 - .L_3130)


	//   ....[0]....
.L_3130:
        /*00c8*/ 	.word	0x0000ac30


	//   ....[1]....
        /*00cc*/ 	.word	0x0000ad70


	//   ....[2]....
        /*00d0*/ 	.word	0x0000adb0


	//   ....[3]....
        /*00d4*/ 	.word	0x0000ae40


	//   ....[4]....
        /*00d8*/ 	.word	0x0000ae70


	//   ....[5]....
        /*00dc*/ 	.word	0x0000aea0


	//   ....[6]....
        /*00e0*/ 	.word	0x0000af20


	//   ....[7]....
        /*00e4*/ 	.word	0x0000af50


	//   ....[8]....
        /*00e8*/ 	.word	0x0000afe0


	//   ....[9]....
        /*00ec*/ 	.word	0x0000b020


	//   ....[10]....
        /*00f0*/ 	.word	0x0000b060


	//   ....[11]....
        /*00f4*/ 	.word	0x0000b130


	//   ....[12]....
        /*00f8*/ 	.word	0x0000b290


	//   ....[13]....
        /*00fc*/ 	.word	0x0000b3f0


	//   ....[14]....
        /*0100*/ 	.word	0x0000b540


	//   ....[15]....
        /*0104*/ 	.word	0x0000b570


	//   ....[16]....
        /*0108*/ 	.word	0x0000b5a0


	//   ....[17]....
        /*010c*/ 	.word	0x0000b640


	//   ....[18]....
        /*0110*/ 	.word	0x0000b690


	//   ....[19]....
        /*0114*/ 	.word	0x0000b800


	//   ....[20]....
        /*0118*/ 	.word	0x0000b900


	//   ....[21]....
        /*011c*/ 	.word	0x0000ba30


	//   ....[22]....
        /*0120*/ 	.word	0x0000ba60


	//----- nvinfo : EIATTR_MAX_THREADS
	.align		4
.L_3131:
        /*0124*/ 	.byte	0x04, 0x05
        /*0126*/ 	.short	(.L_3133 - .L_3132)
.L_3132:
        /*0128*/ 	.word	0x00000080
        /*012c*/ 	.word	0x00000001
        /*0130*/ 	.word	0x00000001


	//----- nvinfo : EIATTR_CRS_STACK_SIZE
	.align		4
.L_3133:
        /*0134*/ 	.byte	0x04, 0x1e
        /*0136*/ 	.short	(.L_3135 - .L_3134)
.L_3134:
        /*0138*/ 	.word	0x00000000


	//----- nvinfo : EIATTR_CBANK_PARAM_SIZE
	.align		4
.L_3135:
        /*013c*/ 	.byte	0x03, 0x19
        /*013e*/ 	.short	0x0038


	//----- nvinfo : EIATTR_PARAM_CBANK
	.align		4
        /*0140*/ 	.byte	0x04, 0x0a
        /*0142*/ 	.short	(.L_3137 - .L_3136)
	.align		4
.L_3136:
        /*0144*/ 	.word	index@(.nv.constant0._ZN2at6native27unrolled_elementwise_kernelINS0_13BinaryFunctorIfffZZZNS0_17atan2_kernel_cudaERNS_18TensorIteratorBaseEENKUlvE_clEvENKUlvE0_clEvEUlffE_EESt5arrayIPcLm3EELi4E23TrivialOffsetCalculatorILi2EjESC_ILi1EjENS0_6memory12LoadWithCastILi2EEENSF_13StoreWithCastILi1EEEEEviT_T0_T2_T3_T4_T5_)
        /*0148*/ 	.short	0x0380
        /*014a*/ 	.short	0x0038


	//----- nvinfo : EIATTR_SW_WAR
	.align		4
.L_3137:
        /*014c*/ 	.byte	0x04, 0x36
        /*014e*/ 	.short	(.L_3139 - .L_3138)
.L_3138:
        /*0150*/ 	.word	0x00000008
.L_3139:


//--------------------- .nv.info._ZN2at6native18elementwise_kernelILi128ELi2EZNS0_22gpu_kernel_impl_nocastINS0_13BinaryFunctorIfffZZZNS0_17atan2_kernel_cudaERNS_18TensorIteratorBaseEENKUlvE_clEvENKUlvE0_clEvEUlffE_EEEEvS5_RKT_EUliE_EEviT1_ --------------------------
	.section	.nv.info._ZN2at6native18elementwise_kernelILi128ELi2EZNS0_22gpu_kernel_impl_nocastINS0_13BinaryFunctorIfffZZZNS0_17atan2_kernel_cudaERNS_18TensorIteratorBaseEENKUlvE_clEvENKUlvE0_clEvEUlffE_EEEEvS5_RKT_EUliE_EEviT1_,"",@"SHT_CUDA_INFO"
	.sectionflags	@""
	.align	4


	//----- nvinfo : EIATTR_CUDA_API_VERSION
	.align		4
        /*0000*/ 	.byte	0x04, 0x37
        /*0002*/ 	.short	(.L_3141 - .L_3140)
.L_3140:
        /*0004*/ 	.word	0x00000082


	//----- nvinfo : EIATTR_KPARAM_INFO
	.align		4
.L_3141:
        /*0008*/ 	.byte	0x04, 0x17
        /*000a*/ 	.short	(.L_3143 - .L_3142)
.L_3142:
        /*000c*/ 	.word	0x00000000
        /*0010*/ 	.short	0x0001
        /*0012*/ 	.short	0x0008
        /*0014*/ 	.byte	0x00, 0xf0, 0x21, 0x0a


	//----- nvinfo : EIATTR_KPARAM_INFO
	.align		4
.L_3143:
        /*0018*/ 	.byte	0x04, 0x17
        /*001a*/ 	.short	(.L_3145 - .L_3144)
.L_3144:
        /*001c*/ 	.word	0x00000000
        /*0020*/ 	.short	0x0000
        /*0022*/ 	.short	0x0000
        /*0024*/ 	.byte	0x00, 0xf0, 0x11, 0x00


	//----- nvinfo : EIATTR_SPARSE_MMA_MASK
	.align		4
.L_3145:
        /*0028*/ 	.byte	0x03, 0x50
        /*002a*/ 	.short	0x0000


	//----- nvinfo : EIATTR_MAXREG_COUNT
	.align		4
        /*002c*/ 	.byte	0x03, 0x1b
        /*002e*/ 	.short	0x0080


	//----- nvinfo : EIATTR_MERCURY_ISA_VERSION
	.align		4
        /*0030*/ 	.byte	0x03, 0x5f
        /*0032*/ 	.short	0x0101


	//----- nvinfo : EIATTR_VRC_CTA_INIT_COUNT
	.align		4
        /*0034*/ 	.byte	0x02, 0x4a
	.zero		1
	.zero		1


	//----- nvinfo : EIATTR_EXIT_INSTR_OFFSETS
	.align		4
        /*0038*/ 	.byte	0x04, 0x1c
        /*003a*/ 	.short	(.L_3147 - .L_3146)


	//   ....[0]....
.L_3146:
        /*003c*/ 	.word	0x00000430


	//   ....[1]....
        /*0040*/ 	.word	0x00000760


	//   ....[2]....
        /*0044*/ 	.word	0x00002160


	//   ....[3]....
        /*0048*/ 	.word	0x00003ac0


	//----- nvinfo : EIATTR_MAX_THREADS
	.align		4
.L_3147:
        /*004c*/ 	.byte	0x04, 0x05
        /*004e*/ 	.short	(.L_3149 - .L_3148)
.L_3148:
        /*0050*/ 	.word	0x00000080
        /*0054*/ 	.word	0x00000001
        /*0058*/ 	.word	0x00000001


	//----- nvinfo : EIATTR_CRS_STACK_SIZE
	.align		4
.L_3149:
        /*005c*/ 	.byte	0x04, 0x1e
        /*005e*/ 	.short	(.L_3151 - .L_3150)
.L_3150:
        /*0060*/ 	.word	0x00000000


	//----- nvinfo : EIATTR_CBANK_PARAM_SIZE
	.align		4
.L_3151:
        /*0064*/ 	.byte	0x03, 0x19
        /*0066*/ 	.short	0x0290


	//----- nvinfo : EIATTR_PARAM_CBANK
	.align		4
        /*0068*/ 	.byte	0x04, 0x0a
        /*006a*/ 	.short	(.L_3153 - .L_3152)
	.align		4
.L_3152:
        /*006c*/ 	.word	index@(.nv.constant0._ZN2at6native18elementwise_kernelILi128ELi2EZNS0_22gpu_kernel_impl_nocastINS0_13BinaryFunctorIfffZZZNS0_17atan2_kernel_cudaERNS_18TensorIteratorBaseEENKUlvE_clEvENKUlvE0_clEvEUlffE_EEEEvS5_RKT_EUliE_EEviT1_)
        /*0070*/ 	.short	0x0380
        /*0072*/ 	.short	0x0290


	//----- nvinfo : EIATTR_SW_WAR
	.align		4
.L_3153:
        /*0074*/ 	.byte	0x04, 0x36
        /*0076*/ 	.short	(.L_3155 - .L_3154)
.L_3154:
        /*0078*/ 	.word	0x00000008
.L_3155:


//--------------------- .nv.info._ZN2at6native27unrolled_elementwise_kernelINS0_13BinaryFunctorIfffZZZNS0_17atan2_kernel_cudaERNS_18TensorIteratorBaseEENKUlvE_clEvENKUlvE0_clEvEUlffE_EESt5arrayIPcLm3EELi4E23TrivialOffsetCalculatorILi2EjESC_ILi1EjENS0_6memory15LoadWithoutCastENSF_16StoreWithoutCastEEEviT_T0_T2_T3_T4_T5_ --------------------------
	.section	.nv.info._ZN2at6native27unrolled_elementwise_kernelINS0_13BinaryFunctorIfffZZZNS0_17atan2_kernel_cudaERNS_18TensorIteratorBaseEENKUlvE_clEvENKUlvE0_clEvEUlffE_EESt5arrayIPcLm3EELi4E23TrivialOffsetCalculatorILi2EjESC_ILi1EjENS0_6memory15LoadWithoutCastENSF_16StoreWithoutCastEEEviT_T0_T2_T3_T4_T5_,"",@"SHT_CUDA_INFO"
	.sectionflags	@""
	.align	4


	//----- nvinfo : EIATTR_CUDA_API_VERSION
	.align		4
        /*0000*/ 	.byte	0x04, 0x37
        /*0002*/ 	.short	(.L_3157 - .L_3156)
.L_3156:
        /*0004*/ 	.word	0x00000082


	//----- nvinfo : EIATTR_KPARAM_INFO
	.align		4
.L_3157:
        /*0008*/ 	.byte	0x04, 0x17
        /*000a*/ 	.short	(.L_3159 - .L_3158)
.L_3158:
        /*000c*/ 	.word	0x00000000
        /*0010*/ 	.short	0x0006
        /*0012*/ 	.short	0x0023
        /*0014*/ 	.byte	0x00, 0xf0, 0x05, 0x00


	//----- nvinfo : EIATTR_KPARAM_INFO
	.align		4
.L_3159:
        /*0018*/ 	.byte	0x04, 0x17
        /*001a*/ 	.short	(.L_3161 - .L_3160)
.L_3160:
        /*001c*/ 	.word	0x00000000
        /*0020*/ 	.short	0x0005
        /*0022*/ 	.short	0x0022
        /*0024*/ 	.byte	0x00, 0xf0, 0x05, 0x00


	//----- nvinfo : EIATTR_KPARAM_INFO
	.align		4
.L_3161:
        /*0028*/ 	.byte	0x04, 0x17
        /*002a*/ 	.short	(.L_3163 - .L_3162)
.L_3162:
        /*002c*/ 	.word	0x00000000
        /*0030*/ 	.short	0x0004
        /*0032*/ 	.short	0x0021
        /*0034*/ 	.byte	0x00, 0xf0, 0x05, 0x00


	//----- nvinfo : EIATTR_KPARAM_INFO
	.align		4
.L_3163:
        /*0038*/ 	.byte	0x04, 0x17
        /*003a*/ 	.short	(.L_3165 - .L_3164)
.L_3164:
        /*003c*/ 	.word	0x00000000
        /*0040*/ 	.short	0x0003
        /*0042*/ 	.short	0x0020
        /*0044*/ 	.byte	0x00, 0xf0, 0x05, 0x00


	//----- nvinfo : EIATTR_KPARAM_INFO
	.align		4
.L_3165:
        /*0048*/ 	.byte	0x04, 0x17
        /*004a*/ 	.short	(.L_3167 - .L_3166)
.L_3166:
        /*004c*/ 	.word	0x00000000
        /*0050*/ 	.short	0x0002
        /*0052*/ 	.short	0x0008
        /*0054*/ 	.byte	0x00, 0xf0, 0x61, 0x00


	//----- nvinfo : EIATTR_KPARAM_INFO
	.align		4
.L_3167:
        /*0058*/ 	.byte	0x04, 0x17
        /*005a*/ 	.short	(.L_3169 - .L_3168)
.L_3168:
        /*005c*/ 	.word	0x00000000
        /*0060*/ 	.short	0x0001
        /*0062*/ 	.short	0x0004
        /*0064*/ 	.byte	0x00, 0xf0, 0x05, 0x00


	//----- nvinfo : EIATTR_KPARAM_INFO
	.align		4
.L_3169:
        /*0068*/ 	.byte	0x04, 0x17
        /*006a*/ 	.short	(.L_3171 - .L_3170)
.L_3170:
        /*006c*/ 	.word	0x00000000
        /*0070*/ 	.short	0x0000
        /*0072*/ 	.short	0x0000
        /*0074*/ 	.byte	0x00, 0xf0, 0x11, 0x00


	//----- nvinfo : EIATTR_SPARSE_MMA_MASK
	.align		4
.L_3171:
        /*0078*/ 	.byte	0x03, 0x50
        /*007a*/ 	.short	0x0000


	//----- nvinfo : EIATTR_MAXREG_COUNT
	.align		4
        /*007c*/ 	.byte	0x03, 0x1b
        /*007e*/ 	.short	0x00ff


	//----- nvinfo : EIATTR_MERCURY_ISA_VERSION
	.align		4
        /*0080*/ 	.byte	0x03, 0x5f
        /*0082*/ 	.short	0x0101


	//----- nvinfo : EIATTR_VRC_CTA_INIT_COUNT
	.align		4
        /*0084*/ 	.byte	0x02, 0x4a
	.zero		1
	.zero		1


	//----- nvinfo : EIATTR_EXIT_INSTR_OFFSETS
	.align		4
        /*0088*/ 	.byte	0x04, 0x1c
        /*008a*/ 	.short	(.L_3173 - .L_3172)


	//   ....[0]....
.L_3172:
        /*008c*/ 	.word	0x00001140


	//   ....[1]....
        /*0090*/ 	.word	0x00001190


	//----- nvinfo : EIATTR_MAX_THREADS
	.align		4
.L_3173:
        /*0094*/ 	.byte	0x04, 0x05
        /*0096*/ 	.short	(.L_3175 - .L_3174)
.L_3174:
        /*0098*/ 	.word	0x00000080
        /*009c*/ 	.word	0x00000001
        /*00a0*/ 	.word	0x00000001


	//----- nvinfo : EIATTR_CRS_STACK_SIZE
	.align		4
.L_3175:
        /*00a4*/ 	.byte	0x04, 0x1e
        /*00a6*/ 	.short	(.L_3177 - .L_3176)
.L_3176:
        /*00a8*/ 	.word	0x00000000


	//----- nvinfo : EIATTR_CBANK_PARAM_SIZE
	.align		4
.L_3177:
        /*00ac*/ 	.byte	0x03, 0x19
        /*00ae*/ 	.short	0x0024


	//----- nvinfo : EIATTR_PARAM_CBANK
	.align		4
        /*00b0*/ 	.byte	0x04, 0x0a
        /*00b2*/ 	.short	(.L_3179 - .L_3178)
	.align		4
.L_3178:
        /*00b4*/ 	.word	index@(.nv.constant0._ZN2at6native27unrolled_elementwise_kernelINS0_13BinaryFunctorIfffZZZNS0_17atan2_kernel_cudaERNS_18TensorIteratorBaseEENKUlvE_clEvENKUlvE0_clEvEUlffE_EESt5arrayIPcLm3EELi4E23TrivialOffsetCalculatorILi2EjESC_ILi1EjENS0_6memory15LoadWithoutCastENSF_16StoreWithoutCastEEEviT_T0_T2_T3_T4_T5_)
        /*00b8*/ 	.short	0x0380
        /*00ba*/ 	.short	0x0024


	//----- nvinfo : EIATTR_SW_WAR
	.align		4
.L_3179:
        /*00bc*/ 	.byte	0x04, 0x36
        /*00be*/ 	.short	(.L_3181 - .L_3180)
.L_3180:
        /*00c0*/ 	.word	0x00000008
.L_3181:


//--------------------- .nv.info._ZN2at6native29vectorized_elementwise_kernelILi2ENS0_13BinaryFunctorIfffZZZNS0_17atan2_kernel_cudaERNS_18TensorIteratorBaseEENKUlvE_clEvENKUlvE0_clEvEUlffE_EESt5arrayIPcLm3EEEEviT0_T1_ --------------------------
	.section	.nv.info._ZN2at6native29vectorized_elementwise_kernelILi2ENS0_13BinaryFunctorIfffZZZNS0_17atan2_kernel_cudaERNS_18TensorIteratorBaseEENKUlvE_clEvENKUlvE0_clEvEUlffE_EESt5arrayIPcLm3EEEEviT0_T1_,"",@"SHT_CUDA_INFO"
	.sectionflags	@""
	.align	4


	//----- nvinfo : EIATTR_CUDA_API_VERSION
	.align		4
        /*0000*/ 	.byte	0x04, 0x37
        /*0002*/ 	.short	(.L_3183 - .L_3182)
.L_3182:
        /*0004*/ 	.word	0x00000082


	//----- nvinfo : EIATTR_KPARAM_INFO
	.align		4
.L_3183:
        /*0008*/ 	.byte	0x04, 0x17
        /*000a*/ 	.short	(.L_3185 - .L_3184)
.L_3184:
        /*000c*/ 	.word	0x00000000
        /*0010*/ 	.short	0x0002
        /*0012*/ 	.short	0x0008
        /*0014*/ 	.byte	0x00, 0xf0, 0x61, 0x00


	//----- nvinfo : EIATTR_KPARAM_INFO
	.align		4
.L_3185:
        /*0018*/ 	.byte	0x04, 0x17
        /*001a*/ 	.short	(.L_3187 - .L_3186)
.L_3186:
        /*001c*/ 	.word	0x00000000
        /*0020*/ 	.short	0x0001
        /*0022*/ 	.short	0x0004
        /*0024*/ 	.byte	0x00, 0xf0, 0x05, 0x00


	//----- nvinfo : EIATTR_KPARAM_INFO
	.align		4
.L_3187:
        /*0028*/ 	.byte	0x04, 0x17
        /*002a*/ 	.short	(.L_3189 - .L_3188)
.L_3188:
        /*002c*/ 	.word	0x00000000
        /*0030*/ 	.short	0x0000
        /*0032*/ 	.short	0x0000
        /*0034*/ 	.byte	0x00, 0xf0, 0x11, 0x00


	//----- nvinfo : EIATTR_SPARSE_MMA_MASK
	.align		4
.L_3189:
        /*0038*/ 	.byte	0x03, 0x50
        /*003a*/ 	.short	0x0000


	//----- nvinfo : EIATTR_MAXREG_COUNT
	.align		4
        /*003c*/ 	.byte	0x03, 0x1b
        /*003e*/ 	.short	0x00ff


	//----- nvinfo : EIATTR_MERCURY_ISA_VERSION
	.align		4
        /*0040*/ 	.byte	0x03, 0x5f
        /*0042*/ 	.short	0x0101


	//----- nvinfo : EIATTR_VRC_CTA_INIT_COUNT
	.align		4
        /*0044*/ 	.byte	0x02, 0x4a
	.zero		1
	.zero		1


	//----- nvinfo : EIATTR_EXIT_INSTR_OFFSETS
	.align		4
        /*0048*/ 	.byte	0x04, 0x1c
        /*004a*/ 	.short	(.L_3191 - .L_3190)


	//   ....[0]....
.L_3190:
        /*004c*/ 	.word	0x00002220


	//   ....[1]....
        /*0050*/ 	.word	0x00002270


	//   ....[2]....
        /*0054*/ 	.word	0x00003a60


	//----- nvinfo : EIATTR_MAX_THREADS
	.align		4
.L_3191:
        /*0058*/ 	.byte	0x04, 0x05
        /*005a*/ 	.short	(.L_3193 - .L_3192)
.L_3192:
        /*005c*/ 	.word	0x00000080
        /*0060*/ 	.word	0x00000001
        /*0064*/ 	.word	0x00000001


	//----- nvinfo : EIATTR_CRS_STACK_SIZE
	.align		4
.L_3193:
        /*0068*/ 	.byte	0x04, 0x1e
        /*006a*/ 	.short	(.L_3195 - .L_3194)
.L_3194:
        /*006c*/ 	.word	0x00000000


	//----- nvinfo : EIATTR_CBANK_PARAM_SIZE
	.align		4
.L_3195:
        /*0070*/ 	.byte	0x03, 0x19
        /*0072*/ 	.short	0x0020


	//----- nvinfo : EIATTR_PARAM_CBANK
	.align		4
        /*0074*/ 	.byte	0x04, 0x0a
        /*0076*/ 	.short	(.L_3197 - .L_3196)
	.align		4
.L_3196:
        /*0078*/ 	.word	index@(.nv.constant0._ZN2at6native29vectorized_elementwise_kernelILi2ENS0_13BinaryFunctorIfffZZZNS0_17atan2_kernel_cudaERNS_18TensorIteratorBaseEENKUlvE_clEvENKUlvE0_clEvEUlffE_EESt5arrayIPcLm3EEEEviT0_T1_)
        /*007c*/ 	.short	0x0380
        /*007e*/ 	.short	0x0020


	//----- nvinfo : EIATTR_SW_WAR
	.align		4
.L_3197:
        /*0080*/ 	.byte	0x04, 0x36
        /*0082*/ 	.short	(.L_3199 - .L_3198)
.L_3198:
        /*0084*/ 	.word	0x00000008
.L_3199:


//--------------------- .nv.info._ZN2at6native29vectorized_elementwise_kernelILi4ENS0_13BinaryFunctorIfffZZZNS0_17atan2_kernel_cudaERNS_18TensorIteratorBaseEENKUlvE_clEvENKUlvE0_clEvEUlffE_EESt5arrayIPcLm3EEEEviT0_T1_ --------------------------
	.section	.nv.info._ZN2at6native29vectorized_elementwise_kernelILi4ENS0_13BinaryFunctorIfffZZZNS0_17atan2_kernel_cudaERNS_18TensorIteratorBaseEENKUlvE_clEvENKUlvE0_clEvEUlffE_EESt5arrayIPcLm3EEEEviT0_T1_,"",@"SHT_CUDA_INFO"
	.sectionflags	@""
	.align	4


	//----- nvinfo : EIATTR_CUDA_API_VERSION
	.align		4
        /*0000*/ 	.byte	0x04, 0x37
        /*0002*/ 	.short	(.L_3201 - .L_3200)
.L_3200:
        /*0004*/ 	.word	0x00000082


	//----- nvinfo : EIATTR_KPARAM_INFO
	.align		4
.L_3201:
        /*0008*/ 	.byte	0x04, 0x17
        /*000a*/ 	.short	(.L_3203 - .L_3202)
.L_3202:
        /*000c*/ 	.word	0x00000000
        /*0010*/ 	.short	0x0002
        /*0012*/ 	.short	0x0008
        /*0014*/ 	.byte	0x00, 0xf0, 0x61, 0x00


	//----- nvinfo : EIATTR_KPARAM_INFO
	.align		4
.L_3203:
        /*0018*/ 	.byte	0x04, 0x17
        /*001a*/ 	.short	(.L_3205 - .L_3204)
.L_3204:
        /*001c*/ 	.word	0x00000000
        /*0020*/ 	.short	0x0001
        /*0022*/ 	.short	0x0004
        /*0024*/ 	.byte	0x00, 0xf0, 0x05, 0x00


	//----- nvinfo : EIATTR_KPARAM_INFO
	.align		4
.L_3205:
        /*0028*/ 	.byte	0x04, 0x17
        /*002a*/ 	.short	(.L_3207 - .L_3206)
.L_3206:
        /*002c*/ 	.word	0x00000000
        /*0030*/ 	.short	0x0000
        /*0032*/ 	.short	0x0000
        /*0034*/ 	.byte	0x00, 0xf0, 0x11, 0x00


	//----- nvinfo : EIATTR_SPARSE_MMA_MASK
	.align		4
.L_3207:
        /*0038*/ 	.byte	0x03, 0x50
        /*003a*/ 	.short	0x0000


	//----- nvinfo : EIATTR_MAXREG_COUNT
	.align		4
        /*003c*/ 	.byte	0x03, 0x1b
        /*003e*/ 	.short	0x00ff


	//----- nvinfo : EIATTR_MERCURY_ISA_VERSION
	.align		4
        /*0040*/ 	.byte	0x03, 0x5f
        /*0042*/ 	.short	0x0101


	//----- nvinfo : EIATTR_VRC_CTA_INIT_COUNT
	.align		4
        /*0044*/ 	.byte	0x02, 0x4a
	.zero		1
	.zero		1


	//----- nvinfo : EIATTR_EXIT_INSTR_OFFSETS
	.align		4
        /*0048*/ 	.byte	0x04, 0x1c
        /*004a*/ 	.short	(.L_3209 - .L_3208)


	//   ....[0]....
.L_3208:
        /*004c*/ 	.word	0x00002220


	//   ....[1]....
        /*0050*/ 	.word	0x00002270


	//   ....[2]....
        /*0054*/ 	.word	0x00003a00


	//----- nvinfo : EIATTR_MAX_THREADS
	.align		4
.L_3209:
        /*0058*/ 	.byte	0x04, 0x05
        /*005a*/ 	.short	(.L_3211 - .L_3210)
.L_3210:
        /*005c*/ 	.word	0x00000080
        /*0060*/ 	.word	0x00000001
        /*0064*/ 	.word	0x00000001


	//----- nvinfo : EIATTR_CRS_STACK_SIZE
	.align		4
.L_3211:
        /*0068*/ 	.byte	0x04, 0x1e
        /*006a*/ 	.short	(.L_3213 - .L_3212)
.L_3212:
        /*006c*/ 	.word	0x00000000


	//----- nvinfo : EIATTR_CBANK_PARAM_SIZE
	.align		4
.L_3213:
        /*0070*/ 	.byte	0x03, 0x19
        /*0072*/ 	.short	0x0020


	//----- nvinfo : EIATTR_PARAM_CBANK
	.align		4
        /*0074*/ 	.byte	0x04, 0x0a
        /*0076*/ 	.short	(.L_3215 - .L_3214)
	.align		4
.L_3214:
        /*0078*/ 	.word	index@(.nv.constant0._ZN2at6native29vectorized_elementwise_kernelILi4ENS0_13BinaryFunctorIfffZZZNS0_17atan2_kernel_cudaERNS_18TensorIteratorBaseEENKUlvE_clEvENKUlvE0_clEvEUlffE_EESt5arrayIPcLm3EEEEviT0_T1_)
        /*007c*/ 	.short	0x0380
        /*007e*/ 	.short	0x0020


	//----- nvinfo : EIATTR_SW_WAR
	.align		4
.L_3215:
        /*0080*/ 	.byte	0x04, 0x36
        /*0082*/ 	.short	(.L_3217 - .L_3216)
.L_3216:
        /*0084*/ 	.word	0x00000008
.L_3217:


//--------------------- .nv.info._ZN2at6native29vectorized_elementwise_kernelILi8ENS0_13BinaryFunctorIfffZZZNS0_17atan2_kernel_cudaERNS_18TensorIteratorBaseEENKUlvE_clEvENKUlvE0_clEvEUlffE_EESt5arrayIPcLm3EEEEviT0_T1_ --------------------------
	.section	.nv.info._ZN2at6native29vectorized_elementwise_kernelILi8ENS0_13BinaryFunctorIfffZZZNS0_17atan2_kernel_cudaERNS_18TensorIteratorBaseEENKUlvE_clEvENKUlvE0_clEvEUlffE_EESt5arrayIPcLm3EEEEviT0_T1_,"",@"SHT_CUDA_INFO"
	.sectionflags	@""
	.align	4


	//----- nvinfo : EIATTR_CUDA_API_VERSION
	.align		4
        /*0000*/ 	.byte	0x04, 0x37
        /*0002*/ 	.short	(.L_3219 - .L_3218)
.L_3218:
        /*0004*/ 	.word	0x00000082


	//----- nvinfo : EIATTR_KPARAM_INFO
	.align		4
.L_3219:
        /*0008*/ 	.byte	0x04, 0x17
        /*000a*/ 	.short	(.L_3221 - .L_3220)
.L_3220:
        /*000c*/ 	.word	0x00000000
        /*0010*/ 	.short	0x0002
        /*0012*/ 	.short	0x0008
        /*0014*/ 	.byte	0x00, 0xf0, 0x61, 0x00


	//----- nvinfo : EIATTR_KPARAM_INFO
	.align		4
.L_3221:
        /*0018*/ 	.byte	0x04, 0x17
        /*001a*/ 	.short	(.L_3223 - .L_3222)
.L_3222:
        /*001c*/ 	.word	0x00000000
        /*0020*/ 	.short	0x0001
        /*0022*/ 	.short	0x0004
        /*0024*/ 	.byte	0x00, 0xf0, 0x05, 0x00


	//----- nvinfo : EIATTR_KPARAM_INFO
	.align		4
.L_3223:
        /*0028*/ 	.byte	0x04, 0x17
        /*002a*/ 	.short	(.L_3225 - .L_3224)
.L_3224:
        /*002c*/ 	.word	0x00000000
        /*0030*/ 	.short	0x0000
        /*0032*/ 	.short	0x0000
        /*0034*/ 	.byte	0x00, 0xf0, 0x11, 0x00


	//----- nvinfo : EIATTR_SPARSE_MMA_MASK
	.align		4
.L_3225:
        /*0038*/ 	.byte	0x03, 0x50
        /*003a*/ 	.short	0x0000


	//----- nvinfo : EIATTR_MAXREG_COUNT
	.align		4
        /*003c*/ 	.byte	0x03, 0x1b
        /*003e*/ 	.short	0x00ff


	//----- nvinfo : EIATTR_MERCURY_ISA_VERSION
	.align		4
        /*0040*/ 	.byte	0x03, 0x5f
        /*0042*/ 	.short	0x0101


	//----- nvinfo : EIATTR_VRC_CTA_INIT_COUNT
	.align		4
        /*0044*/ 	.byte	0x02, 0x4a
	.zero		1
	.zero		1


	//----- nvinfo : EIATTR_EXIT_INSTR_OFFSETS
	.align		4
        /*0048*/ 	.byte	0x04, 0x1c
        /*004a*/ 	.short	(.L_3227 - .L_3226)


	//   ....[0]....
.L_3226:
        /*004c*/ 	.word	0x00002220


	//   ....[1]....
        /*0050*/ 	.word	0x00002270


	//   ....[2]....
        /*0054*/ 	.word	0x000039d0


	//----- nvinfo : EIATTR_MAX_THREADS
	.align		4
.L_3227:
        /*0058*/ 	.byte	0x04, 0x05
        /*005a*/ 	.short	(.L_3229 - .L_3228)
.L_3228:
        /*005c*/ 	.word	0x00000080
        /*0060*/ 	.word	0x00000001
        /*0064*/ 	.word	0x00000001


	//----- nvinfo : EIATTR_CRS_STACK_SIZE
	.align		4
.L_3229:
        /*0068*/ 	.byte	0x04, 0x1e
        /*006a*/ 	.short	(.L_3231 - .L_3230)
.L_3230:
        /*006c*/ 	.word	0x00000000


	//----- nvinfo : EIATTR_CBANK_PARAM_SIZE
	.align		4
.L_3231:
        /*0070*/ 	.byte	0x03, 0x19
        /*0072*/ 	.short	0x0020


	//----- nvinfo : EIATTR_PARAM_CBANK
	.align		4
        /*0074*/ 	.byte	0x04, 0x0a
        /*0076*/ 	.short	(.L_3233 - .L_3232)
	.align		4
.L_3232:
        /*0078*/ 	.word	index@(.nv.constant0._ZN2at6native29vectorized_elementwise_kernelILi8ENS0_13BinaryFunctorIfffZZZNS0_17atan2_kernel_cudaERNS_18TensorIteratorBaseEENKUlvE_clEvENKUlvE0_clEvEUlffE_EESt5arrayIPcLm3EEEEviT0_T1_)
        /*007c*/ 	.short	0x0380
        /*007e*/ 	.short	0x0020


	//----- nvinfo : EIATTR_SW_WAR
	.align		4
.L_3233:
        /*0080*/ 	.byte	0x04, 0x36
        /*0082*/ 	.short	(.L_3235 - .L_3234)
.L_3234:
        /*0084*/ 	.word	0x00000008
.L_3235:


//--------------------- .nv.info._ZN2at6native18elementwise_kernelILi128ELi4EZNS0_15gpu_kernel_implINS0_13BUnaryFunctorIfffZZZNS0_17atan2_kernel_cudaERNS_18TensorIteratorBaseEENKUlvE_clEvENKUlvE0_clEvEUlffE_EEEEvS5_RKT_EUliE_EEviT1_ --------------------------
	.section	.nv.info._ZN2at6native18elementwise_kernelILi128ELi4EZNS0_15gpu_kernel_implINS0_13BUnaryFunctorIfffZZZNS0_17atan2_kernel_cudaERNS_18TensorIteratorBaseEENKUlvE_clEvENKUlvE0_clEvEUlffE_EEEEvS5_RKT_EUliE_EEviT1_,"",@"SHT_CUDA_INFO"
	.sectionflags	@""
	.align	4


	//----- nvinfo : EIATTR_CUDA_API_VERSION
	.align		4
        /*0000*/ 	.byte	0x04, 0x37
        /*0002*/ 	.short	(.L_3237 - .L_3236)
.L_3236:
        /*0004*/ 	.word	0x00000082


	//----- nvinfo : EIATTR_KPARAM_INFO
	.align		4
.L_3237:
        /*0008*/ 	.byte	0x04, 0x17
        /*000a*/ 	.short	(.L_3239 - .L_3238)
.L_3238:
        /*000c*/ 	.word	0x00000000
        /*0010*/ 	.short	0x0001
        /*0012*/ 	.short	0x0008
        /*0014*/ 	.byte	0x00, 0xf0, 0x81, 0x08


	//----- nvinfo : EIATTR_KPARAM_INFO
	.align		4
.L_3239:
        /*0018*/ 	.byte	0x04, 0x17
        /*001a*/ 	.short	(.L_3241 - .L_3240)
.L_3240:
        /*001c*/ 	.word	0x00000000
        /*0020*/ 	.short	0x0000
        /*0022*/ 	.short	0x0000
        /*0024*/ 	.byte	0x00, 0xf0, 0x11, 0x00


	//----- nvinfo : EIATTR_SPARSE_MMA_MASK
	.align		4
.L_3241:
        /*0028*/ 	.byte	0x03, 0x50
        /*002a*/ 	.short	0x0000


	//----- nvinfo : EIATTR_MAXREG_COUNT
	.align		4
        /*002c*/ 	.byte	0x03, 0x1b
        /*002e*/ 	.short	0x0080


	//----- nvinfo : EIATTR_EXTERNS
	.align		4
        /*0030*/ 	.byte	0x04, 0x0f
        /*0032*/ 	.short	(.L_3243 - .L_3242)


	//   ....[0]....
	.align		4
.L_3242:
        /*0034*/ 	.word	index@(__assertfail)


	//----- nvinfo : EIATTR_MERCURY_ISA_VERSION
	.align		4
.L_3243:
        /*0038*/ 	.byte	0x03, 0x5f
        /*003a*/ 	.short	0x0101


	//----- nvinfo : EIATTR_VRC_CTA_INIT_COUNT
	.align		4
        /*003c*/ 	.byte	0x02, 0x4a
	.zero		1
	.zero		1


	//----- nvinfo : EIATTR_SYSCALL_OFFSETS
	.align		4
        /*0040*/ 	.byte	0x04, 0x46
        /*0042*/ 	.short	(.L_3245 - .L_3244)


	//   ....[0]....
.L_3244:
        /*0044*/ 	.word	0x00002130


	//   ....[1]....
        /*0048*/ 	.word	0x000031e0


	//   ....[2]....
        /*004c*/ 	.word	0x000053f0


	//   ....[3]....
        /*0050*/ 	.word	0x00006300


	//   ....[4]....
        /*0054*/ 	.word	0x00008620


	//   ....[5]....
        /*0058*/ 	.word	0x00009530


	//   ....[6]....
        /*005c*/ 	.word	0x0000b860


	//   ....[7]....
        /*0060*/ 	.word	0x0000c730


	//----- nvinfo : EIATTR_EXIT_INSTR_OFFSETS
	.align		4
.L_3245:
        /*0064*/ 	.byte	0x04, 0x1c
        /*0066*/ 	.short	(.L_3247 - .L_3246)


	//   ....[0]....
.L_3246:
        /*0068*/ 	.word	0x000097e0


	//   ....[1]....
        /*006c*/ 	.word	0x0000bcb0


	//   ....[2]....
        /*0070*/ 	.word	0x0000bcf0


	//   ....[3]....
        /*0074*/ 	.word	0x0000bd80


	//   ....[4]....
        /*0078*/ 	.word	0x0000bdb0


	//   ....[5]....
        /*007c*/ 	.word	0x0000bde0


	//   ....[6]....
        /*0080*/ 	.word	0x0000be60


	//   ....[7]....
        /*0084*/ 	.word	0x0000be90


	//   ....[8]....
        /*0088*/ 	.word	0x0000bf20


	//   ....[9]....
        /*008c*/ 	.word	0x0000bf60


	//   ....[10]....
        /*0090*/ 	.word	0x0000bfa0


	//   ....[11]....
        /*0094*/ 	.word	0x0000c070


	//   ....[12]....
        /*0098*/ 	.word	0x0000c1d0


	//   ....[13]....
        /*009c*/ 	.word	0x0000c330


	//   ....[14]....
        /*00a0*/ 	.word	0x0000c480


	//   ....[15]....
        /*00a4*/ 	.word	0x0000c4b0


	//   ....[16]....
        /*00a8*/ 	.word	0x0000c4e0


	//   ....[17]....
        /*00ac*/ 	.word	0x0000c580


	//   ....[18]....
        /*00b0*/ 	.word	0x0000c5d0


	//   ....[19]....
        /*00b4*/ 	.word	0x0000c740


	//   ....[20]....
        /*00b8*/ 	.word	0x0000c840


	//   ....[21]....
        /*00bc*/ 	.word	0x0000c970


	//   ....[22]....
        /*00c0*/ 	.word	0x0000c9a0


	//----- nvinfo : EIATTR_MAX_THREADS
	.align		4
.L_3247:
        /*00c4*/ 	.byte	0x04, 0x05
        /*00c6*/ 	.short	(.L_3249 - .L_3248)
.L_3248:
        /*00c8*/ 	.word	0x00000080
        /*00cc*/ 	.word	0x00000001
        /*00d0*/ 	.word	0x00000001


	//----- nvinfo : EIATTR_CRS_STACK_SIZE
	.align		4
.L_3249:
        /*00d4*/ 	.byte	0x04, 0x1e
        /*00d6*/ 	.short	(.L_3251 - .L_3250)
.L_3250:
        /*00d8*/ 	.word	0x00000000


	//----- nvinfo : EIATTR_CBANK_PARAM_SIZE
	.align		4
.L_3251:
        /*00dc*/ 	.byte	0x03, 0x19
        /*00de*/ 	.short	0x0228


	//----- nvinfo : EIATTR_PARAM_CBANK
	.align		4
        /*00e0*/ 	.byte	0x04, 0x0a
        /*00e2*/ 	.short	(.L_3253 - .L_3252)
	.align		4
.L_3252:
        /*00e4*/ 	.word	index@(.nv.constant0._ZN2at6native18elementwise_kernelILi128ELi4EZNS0_15gpu_kernel_implINS0_13BUnaryFunctorIfffZZZNS0_17atan2_kernel_cudaERNS_18TensorIteratorBaseEENKUlvE_clEvENKUlvE0_clEvEUlffE_EEEEvS5_RKT_EUliE_EEviT1_)
        /*00e8*/ 	.short	0x0380
        /*00ea*/ 	.short	0x0228


	//----- nvinfo : EIATTR_SW_WAR
	.align		4
.L_3253:
        /*00ec*/ 	.byte	0x04, 0x36
        /*00ee*/ 	.short	(.L_3255 - .L_3254)
.L_3254:
        /*00f0*/ 	.word	0x00000008
.L_3255:


//--------------------- .nv.info._ZN2at6native27unrolled_elementwise_kernelINS0_13BUnaryFunctorIfffZZZNS0_17atan2_kernel_cudaERNS_18TensorIteratorBaseEENKUlvE_clEvENKUlvE0_clEvEUlffE_EESt5arrayIPcLm2EELi4E23TrivialOffsetCalculatorILi1EjESD_NS0_6memory12LoadWithCastILi1EEENSE_13StoreWithCastILi1EEEEEviT_T0_T2_T3_T4_T5_ --------------------------
	.section	.nv.info._ZN2at6native27unrolled_elementwise_kernelINS0_13BUnaryFunctorIfffZZZNS0_17atan2_kernel_cudaERNS_18TensorIteratorBaseEENKUlvE_clEvENKUlvE0_clEvEUlffE_EESt5arrayIPcLm2EELi4E23TrivialOffsetCalculatorILi1EjESD_NS0_6memory12LoadWithCastILi1EEENSE_13StoreWithCastILi1EEEEEviT_T0_T2_T3_T4_T5_,"",@"SHT_CUDA_INFO"
	.sectionflags	@""
	.align	4


	//----- nvinfo : EIATTR_CUDA_API_VERSION
	.align		4
        /*0000*/ 	.byte	0x04, 0x37
        /*0002*/ 	.short	(.L_3257 - .L_3256)
.L_3256:
        /*0004*/ 	.word	0x00000082


	//----- nvinfo : EIATTR_KPARAM_INFO
	.align		4
.L_3257:
        /*0008*/ 	.byte	0x04, 0x17
        /*000a*/ 	.short	(.L_3259 - .L_3258)
.L_3258:
        /*000c*/ 	.word	0x00000000
        /*0010*/ 	.short	0x0006
        /*0012*/ 	.short	0x002c
        /*0014*/ 	.byte	0x00, 0xf0, 0x21, 0x00


	//----- nvinfo : EIATTR_KPARAM_INFO
	.align		4
.L_3259:
        /*0018*/ 	.byte	0x04, 0x17
        /*001a*/ 	.short	(.L_3261 - .L_3260)
.L_3260:
        /*001c*/ 	.word	0x00000000
        /*0020*/ 	.short	0x0005
        /*0022*/ 	.short	0x0024
        /*0024*/ 	.byte	0x00, 0xf0, 0x21, 0x00


	//----- nvinfo : EIATTR_KPARAM_INFO
	.align		4
.L_3261:
        /*0028*/ 	.byte	0x04, 0x17
        /*002a*/ 	.short	(.L_3263 - .L_3262)
.L_3262:
        /*002c*/ 	.word	0x00000000
        /*0030*/ 	.short	0x0004
        /*0032*/ 	.short	0x0021
        /*0034*/ 	.byte	0x00, 0xf0, 0x05, 0x00


	//----- nvinfo : EIATTR_KPARAM_INFO
	.align		4
.L_3263:
        /*0038*/ 	.byte	0x04, 0x17
        /*003a*/ 	.short	(.L_3265 - .L_3264)
.L_3264:
        /*003c*/ 	.word	0x00000000
        /*0040*/ 	.short	0x0003
        /*0042*/ 	.short	0x0020
        /*0044*/ 	.byte	0x00, 0xf0, 0x05, 0x00


	//----- nvinfo : EIATTR_KPARAM_INFO
	.align		4
.L_3265:
        /*0048*/ 	.byte	0x04, 0x17
        /*004a*/ 	.short	(.L_3267 - .L_3266)
.L_3266:
        /*004c*/ 	.word	0x00000000
        /*0050*/ 	.short	0x0002
        /*0052*/ 	.short	0x0010
        /*0054*/ 	.byte	0x00, 0xf0, 0x41, 0x00


	//----- nvinfo : EIATTR_KPARAM_INFO
	.align		4
.L_3267:
        /*0058*/ 	.byte	0x04, 0x17
        /*005a*/ 	.short	(.L_3269 - .L_3268)
.L_3268:
        /*005c*/ 	.word	0x00000000
        /*0060*/ 	.short	0x0001
        /*0062*/ 	.short	0x0004
        /*0064*/ 	.byte	0x00, 0xf0, 0x21, 0x00


	//----- nvinfo : EIATTR_KPARAM_INFO
	.align		4
.L_3269:
        /*0068*/ 	.byte	0x04, 0x17
        /*006a*/ 	.short	(.L_3271 - .L_3270)
.L_3270:
        /*006c*/ 	.word	0x00000000
        /*0070*/ 	.short	0x0000
        /*0072*/ 	.short	0x0000
        /*0074*/ 	.byte	0x00, 0xf0, 0x11, 0x00


	//----- nvinfo : EIATTR_SPARSE_MMA_MASK
	.align		4
.L_3271:
        /*0078*/ 	.byte	0x03, 0x50
        /*007a*/ 	.short	0x0000


	//----- nvinfo : EIATTR_MAXREG_COUNT
	.align		4
        /*007c*/ 	.byte	0x03, 0x1b
        /*007e*/ 	.short	0x00ff


	//----- nvinfo : EIATTR_EXTERNS
	.align		4
        /*0080*/ 	.byte	0x04, 0x0f
        /*0082*/ 	.short	(.L_3273 - .L_3272)


	//   ....[0]....
	.align		4
.L_3272:
        /*0084*/ 	.word	index@(__assertfail)


	//----- nvinfo : EIATTR_MERCURY_ISA_VERSION
	.align		4
.L_3273:
        /*0088*/ 	.byte	0x03, 0x5f
        /*008a*/ 	.short	0x0101


	//----- nvinfo : EIATTR_VRC_CTA_INIT_COUNT
	.align		4
        /*008c*/ 	.byte	0x02, 0x4a
	.zero		1
	.zero		1


	//----- nvinfo : EIATTR_SYSCALL_OFFSETS
	.align		4
        /*0090*/ 	.byte	0x04, 0x46
        /*0092*/ 	.short	(.L_3275 - .L_3274)


	//   ....[0]....
.L_3274:
        /*0094*/ 	.word	0x00000de0


	//   ....[1]....
        /*0098*/ 	.word	0x00001cf0


	//   ....[2]....
        /*009c*/ 	.word	0x00002b70


	//   ....[3]....
        /*00a0*/ 	.word	0x000039d0


	//   ....[4]....
        /*00a4*/ 	.word	0x00005550


	//   ....[5]....
        /*00a8*/ 	.word	0x000062e0


	//   ....[6]....
        /*00ac*/ 	.word	0x00007160


	//   ....[7]....
        /*00b0*/ 	.word	0x00007fc0


	//----- nvinfo : EIATTR_EXIT_INSTR_OFFSETS
	.align		4
.L_3275:
        /*00b4*/ 	.byte	0x04, 0x1c
        /*00b6*/ 	.short	(.L_3277 - .L_3276)


	//   ....[0]....
.L_3276:
        /*00b8*/ 	.word	0x00007400


	//   ....[1]....
        /*00bc*/ 	.word	0x00007540


	//   ....[2]....
        /*00c0*/ 	.word	0x00007580


	//   ....[3]....
        /*00c4*/ 	.word	0x00007610


	//   ....[4]....
        /*00c8*/ 	.word	0x00007640


	//   ....[5]....
        /*00cc*/ 	.word	0x00007670


	//   ....[6]....
        /*00d0*/ 	.word	0x000076f0


	//   ....[7]....
        /*00d4*/ 	.word	0x00007720


	//   ....[8]....
        /*00d8*/ 	.word	0x000077b0


	//   ....[9]....
        /*00dc*/ 	.word	0x000077f0


	//   ....[10]....
        /*00e0*/ 	.word	0x00007830


	//   ....[11]....
        /*00e4*/ 	.word	0x00007900


	//   ....[12]....
        /*00e8*/ 	.word	0x00007a60


	//   ....[13]....
        /*00ec*/ 	.word	0x00007bc0


	//   ....[14]....
        /*00f0*/ 	.word	0x00007d10


	//   ....[15]....
        /*00f4*/ 	.word	0x00007d40


	//   ....[16]....
        /*00f8*/ 	.word	0x00007d70


	//   ....[17]....
        /*00fc*/ 	.word	0x00007e10


	//   ....[18]....
        /*0100*/ 	.word	0x00007e60


	//   ....[19]....
        /*0104*/ 	.word	0x00007fd0


	//   ....[20]....
        /*0108*/ 	.word	0x000080d0


	//   ....[21]....
        /*010c*/ 	.word	0x00008200


	//   ....[22]....
        /*0110*/ 	.word	0x00008230


	//----- nvinfo : EIATTR_MAX_THREADS
	.align		4
.L_3277:
        /*0114*/ 	.byte	0x04, 0x05
        /*0116*/ 	.short	(.L_3279 - .L_3278)
.L_3278:
        /*0118*/ 	.word	0x00000080
        /*011c*/ 	.word	0x00000001
        /*0120*/ 	.word	0x00000001


	//----- nvinfo : EIATTR_CRS_STACK_SIZE
	.align		4
.L_3279:
        /*0124*/ 	.byte	0x04, 0x1e
        /*0126*/ 	.short	(.L_3281 - .L_3280)
.L_3280:
        /*0128*/ 	.word	0x00000000


	//----- nvinfo : EIATTR_CBANK_PARAM_SIZE
	.align		4
.L_3281:
        /*012c*/ 	.byte	0x03, 0x19
        /*012e*/ 	.short	0x0034


	//----- nvinfo : EIATTR_PARAM_CBANK
	.align		4
        /*0130*/ 	.byte	0x04, 0x0a
        /*0132*/ 	.short	(.L_3283 - .L_3282)
	.align		4
.L_3282:
        /*0134*/ 	.word	index@(.nv.constant0._ZN2at6native27unrolled_elementwise_kernelINS0_13BUnaryFunctorIfffZZZNS0_17atan2_kernel_cudaERNS_18TensorIteratorBaseEENKUlvE_clEvENKUlvE0_clEvEUlffE_EESt5arrayIPcLm2EELi4E23TrivialOffsetCalculatorILi1EjESD_NS0_6memory12LoadWithCastILi1EEENSE_13StoreWithCastILi1EEEEEviT_T0_T2_T3_T4_T5_)
        /*0138*/ 	.short	0x0380
        /*013a*/ 	.short	0x0034


	//----- nvinfo : EIATTR_SW_WAR
	.align		4
.L_3283:
        /*013c*/ 	.byte	0x04, 0x36
        /*013e*/ 	.short	(.L_3285 - .L_3284)
.L_3284:
        /*0140*/ 	.word	0x00000008
.L_3285:


//--------------------- .nv.info._ZN2at6native18elementwise_kernelILi128ELi2EZNS0_22gpu_kernel_impl_nocastINS0_13BUnaryFunctorIfffZZZNS0_17atan2_kernel_cudaERNS_18TensorIteratorBaseEENKUlvE_clEvENKUlvE0_clEvEUlffE_EEEEvS5_RKT_EUliE_EEviT1_ --------------------------
	.section	.nv.info._ZN2at6native18elementwise_kernelILi128ELi2EZNS0_22gpu_kernel_impl_nocastINS0_13BUnaryFunctorIfffZZZNS0_17atan2_kernel_cudaERNS_18TensorIteratorBaseEENKUlvE_clEvENKUlvE0_clEvEUlffE_EEEEvS5_RKT_EUliE_EEviT1_,"",@"SHT_CUDA_INFO"
	.sectionflags	@""
	.align	4


	//----- nvinfo : EIATTR_CUDA_API_VERSION
	.align		4
        /*0000*/ 	.byte	0x04, 0x37
        /*0002*/ 	.short	(.L_3287 - .L_3286)
.L_3286:
        /*0004*/ 	.word	0x00000082


	//----- nvinfo : EIATTR_KPARAM_INFO
	.align		4
.L_3287:
        /*0008*/ 	.byte	0x04, 0x17
        /*000a*/ 	.short	(.L_3289 - .L_3288)
.L_3288:
        /*000c*/ 	.word	0x00000000
        /*0010*/ 	.short	0x0001
        /*0012*/ 	.short	0x0008
        /*0014*/ 	.byte	0x00, 0xf0, 0x61, 0x08


	//----- nvinfo : EIATTR_KPARAM_INFO
	.align		4
.L_3289:
        /*0018*/ 	.byte	0x04, 0x17
        /*001a*/ 	.short	(.L_3291 - .L_3290)
.L_3290:
        /*001c*/ 	.word	0x00000000
        /*0020*/ 	.short	0x0000
        /*0022*/ 	.short	0x0000
        /*0024*/ 	.byte	0x00, 0xf0, 0x11, 0x00


	//----- nvinfo : EIATTR_SPARSE_MMA_MASK
	.align		4
.L_3291:
        /*0028*/ 	.byte	0x03, 0x50
        /*002a*/ 	.short	0x0000


	//----- nvinfo : EIATTR_MAXREG_COUNT
	.align		4
        /*002c*/ 	.byte	0x03, 0x1b
        /*002e*/ 	.short	0x0080


	//----- nvinfo : EIATTR_MERCURY_ISA_VERSION
	.align		4
        /*0030*/ 	.byte	0x03, 0x5f
        /*0032*/ 	.short	0x0101


	//----- nvinfo : EIATTR_VRC_CTA_INIT_COUNT
	.align		4
        /*0034*/ 	.byte	0x02, 0x4a
	.zero		1
	.zero		1


	//----- nvinfo : EIATTR_EXIT_INSTR_OFFSETS
	.align		4
        /*0038*/ 	.byte	0x04, 0x1c
        /*003a*/ 	.short	(.L_3293 - .L_3292)


	//   ....[0]....
.L_3292:
        /*003c*/ 	.word	0x00000470


	//   ....[1]....
        /*0040*/ 	.word	0x00000790


	//   ....[2]....
        /*0044*/ 	.word	0x00001e20


	//   ....[3]....
        /*0048*/ 	.word	0x00003400


	//----- nvinfo : EIATTR_MAX_THREADS
	.align		4
.L_3293:
        /*004c*/ 	.byte	0x04, 0x05
        /*004e*/ 	.short	(.L_3295 - .L_3294)
.L_3294:
        /*0050*/ 	.word	0x00000080
        /*0054*/ 	.word	0x00000001
        /*0058*/ 	.word	0x00000001


	//----- nvinfo : EIATTR_CRS_STACK_SIZE
	.align		4
.L_3295:
        /*005c*/ 	.byte	0x04, 0x1e
        /*005e*/ 	.short	(.L_3297 - .L_3296)
.L_3296:
        /*0060*/ 	.word	0x00000000


	//----- nvinfo : EIATTR_CBANK_PARAM_SIZE
	.align		4
.L_3297:
        /*0064*/ 	.byte	0x03, 0x19
        /*0066*/ 	.short	0x0220


	//----- nvinfo : EIATTR_PARAM_CBANK
	.align		4
        /*0068*/ 	.byte	0x04, 0x0a
        /*006a*/ 	.short	(.L_3299 - .L_3298)
	.align		4
.L_3298:
        /*006c*/ 	.word	index@(.nv.constant0._ZN2at6native18elementwise_kernelILi128ELi2EZNS0_22gpu_kernel_impl_nocastINS0_13BUnaryFunctorIfffZZZNS0_17atan2_kernel_cudaERNS_18TensorIteratorBaseEENKUlvE_clEvENKUlvE0_clEvEUlffE_EEEEvS5_RKT_EUliE_EEviT1_)
        /*0070*/ 	.short	0x0380
        /*0072*/ 	.short	0x0220


	//----- nvinfo : EIATTR_SW_WAR
	.align		4
.L_3299:
        /*0074*/ 	.byte	0x04, 0x36
        /*0076*/ 	.short	(.L_3301 - .L_3300)
.L_3300:
        /*0078*/ 	.word	0x00000008
.L_3301:


//--------------------- .nv.info._ZN2at6native27unrolled_elementwise_kernelINS0_13BUnaryFunctorIfffZZZNS0_17atan2_kernel_cudaERNS_18TensorIteratorBaseEENKUlvE_clEvENKUlvE0_clEvEUlffE_EESt5arrayIPcLm2EELi4E23TrivialOffsetCalculatorILi1EjESD_NS0_6memory15LoadWithoutCastENSE_16StoreWithoutCastEEEviT_T0_T2_T3_T4_T5_ --------------------------
	.section	.nv.info._ZN2at6native27unrolled_elementwise_kernelINS0_13BUnaryFunctorIfffZZZNS0_17atan2_kernel_cudaERNS_18TensorIteratorBaseEENKUlvE_clEvENKUlvE0_clEvEUlffE_EESt5arrayIPcLm2EELi4E23TrivialOffsetCalculatorILi1EjESD_NS0_6memory15LoadWithoutCastENSE_16StoreWithoutCastEEEviT_T0_T2_T3_T4_T5_,"",@"SHT_CUDA_INFO"
	.sectionflags	@""
	.align	4


	//----- nvinfo : EIATTR_CUDA_API_VERSION
	.align		4
        /*0000*/ 	.byte	0x04, 0x37
        /*0002*/ 	.short	(.L_3303 - .L_3302)
.L_3302:
        /*0004*/ 	.word	0x00000082


	//----- nvinfo : EIATTR_KPARAM_INFO
	.align		4
.L_3303:
        /*0008*/ 	.byte	0x04, 0x17
        /*000a*/ 	.short	(.L_3305 - .L_3304)
.L_3304:
        /*000c*/ 	.word	0x00000000
        /*0010*/ 	.short	0x0006
        /*0012*/ 	.short	0x0023
        /*0014*/ 	.byte	0x00, 0xf0, 0x05, 0x00


	//----- nvinfo : EIATTR_KPARAM_INFO
	.align		4
.L_3305:
        /*0018*/ 	.byte	0x04, 0x17
        /*001a*/ 	.short	(.L_3307 - .L_3306)
.L_3306:
        /*001c*/ 	.word	0x00000000
        /*0020*/ 	.short	0x0005
        /*0022*/ 	.short	0x0022
        /*0024*/ 	.byte	0x00, 0xf0, 0x05, 0x00


	//----- nvinfo : EIATTR_KPARAM_INFO
	.align		4
.L_3307:
        /*0028*/ 	.byte	0x04, 0x17
        /*002a*/ 	.short	(.L_3309 - .L_3308)
.L_3308:
        /*002c*/ 	.word	0x00000000
        /*0030*/ 	.short	0x0004
        /*0032*/ 	.short	0x0021
        /*0034*/ 	.byte	0x00, 0xf0, 0x05, 0x00


	//----- nvinfo : EIATTR_KPARAM_INFO
	.align		4
.L_3309:
        /*0038*/ 	.byte	0x04, 0x17
        /*003a*/ 	.short	(.L_3311 - .L_3310)
.L_3310:
        /*003c*/ 	.word	0x00000000
        /*0040*/ 	.short	0x0003
        /*0042*/ 	.short	0x0020
        /*0044*/ 	.byte	0x00, 0xf0, 0x05, 0x00


	//----- nvinfo : EIATTR_KPARAM_INFO
	.align		4
.L_3311:
        /*0048*/ 	.byte	0x04, 0x17
        /*004a*/ 	.short	(.L_3313 - .L_3312)
.L_3312:
        /*004c*/ 	.word	0x00000000
        /*0050*/ 	.short	0x0002
        /*0052*/ 	.short	0x0010
        /*0054*/ 	.byte	0x00, 0xf0, 0x41, 0x00


	//----- nvinfo : EIATTR_KPARAM_INFO
	.align		4
.L_3313:
        /*0058*/ 	.byte	0x04, 0x17
        /*005a*/ 	.short	(.L_3315 - .L_3314)
.L_3314:
        /*005c*/ 	.word	0x00000000
        /*0060*/ 	.short	0x0001
        /*0062*/ 	.short	0x0004
        /*0064*/ 	.byte	0x00, 0xf0, 0x21, 0x00


	//----- nvinfo : EIATTR_KPARAM_INFO
	.align		4
.L_3315:
        /*0068*/ 	.byte	0x04, 0x17
        /*006a*/ 	.short	(.L_3317 - .L_3316)
.L_3316:
        /*006c*/ 	.word	0x00000000
        /*0070*/ 	.short	0x0000
        /*0072*/ 	.short	0x0000
        /*0074*/ 	.byte	0x00, 0xf0, 0x11, 0x00


	//----- nvinfo : EIATTR_SPARSE_MMA_MASK
	.align		4
.L_3317:
        /*0078*/ 	.byte	0x03, 0x50
        /*007a*/ 	.short	0x0000


	//----- nvinfo : EIATTR_MAXREG_COUNT
	.align		4
        /*007c*/ 	.byte	0x03, 0x1b
        /*007e*/ 	.short	0x00ff


	//----- nvinfo : EIATTR_MERCURY_ISA_VERSION
	.align		4
        /*0080*/ 	.byte	0x03, 0x5f
        /*0082*/ 	.short	0x0101


	//----- nvinfo : EIATTR_VRC_CTA_INIT_COUNT
	.align		4
        /*0084*/ 	.byte	0x02, 0x4a
	.zero		1
	.zero		1


	//----- nvinfo : EIATTR_EXIT_INSTR_OFFSETS
	.align		4
        /*0088*/ 	.byte	0x04, 0x1c
        /*008a*/ 	.short	(.L_3319 - .L_3318)


	//   ....[0]....
.L_3318:
        /*008c*/ 	.word	0x00001090


	//   ....[1]....
        /*0090*/ 	.word	0x000010e0


	//----- nvinfo : EIATTR_MAX_THREADS
	.align		4
.L_3319:
        /*0094*/ 	.byte	0x04, 0x05
        /*0096*/ 	.short	(.L_3321 - .L_3320)
.L_3320:
        /*0098*/ 	.word	0x00000080
        /*009c*/ 	.word	0x00000001
        /*00a0*/ 	.word	0x00000001


	//----- nvinfo : EIATTR_CRS_STACK_SIZE
	.align		4
.L_3321:
        /*00a4*/ 	.byte	0x04, 0x1e
        /*00a6*/ 	.short	(.L_3323 - .L_3322)
.L_3322:
        /*00a8*/ 	.word	0x00000000


	//----- nvinfo : EIATTR_CBANK_PARAM_SIZE
	.align		4
.L_3323:
        /*00ac*/ 	.byte	0x03, 0x19
        /*00ae*/ 	.short	0x0024


	//----- nvinfo : EIATTR_PARAM_CBANK
	.align		4
        /*00b0*/ 	.byte	0x04, 0x0a
        /*00b2*/ 	.short	(.L_3325 - .L_3324)
	.align		4
.L_3324:
        /*00b4*/ 	.word	index@(.nv.constant0._ZN2at6native27unrolled_elementwise_kernelINS0_13BUnaryFunctorIfffZZZNS0_17atan2_kernel_cudaERNS_18TensorIteratorBaseEENKUlvE_clEvENKUlvE0_clEvEUlffE_EESt5arrayIPcLm2EELi4E23TrivialOffsetCalculatorILi1EjESD_NS0_6memory15LoadWithoutCastENSE_16StoreWithoutCastEEEviT_T0_T2_T3_T4_T5_)
        /*00b8*/ 	.short	0x0380
        /*00ba*/ 	.short	0x0024


	//----- nvinfo : EIATTR_SW_WAR
	.align		4
.L_3325:
        /*00bc*/ 	.byte	0x04, 0x36
        /*00be*/ 	.short	(.L_3327 - .L_3326)
.L_3326:
        /*00c0*/ 	.word	0x00000008
.L_3327:


//--------------------- .nv.info._ZN2at6native29vectorized_elementwise_kernelILi2ENS0_13BUnaryFunctorIfffZZZNS0_17atan2_kernel_cudaERNS_18TensorIteratorBaseEENKUlvE_clEvENKUlvE0_clEvEUlffE_EESt5arrayIPcLm2EEEEviT0_T1_ --------------------------
	.section	.nv.info._ZN2at6native29vectorized_elementwise_kernelILi2ENS0_13BUnaryFunctorIfffZZZNS0_17atan2_kernel_cudaERNS_18TensorIteratorBaseEENKUlvE_clEvENKUlvE0_clEvEUlffE_EESt5arrayIPcLm2EEEEviT0_T1_,"",@"SHT_CUDA_INFO"
	.sectionflags	@""
	.align	4


	//----- nvinfo : EIATTR_CUDA_API_VERSION
	.align		4
        /*0000*/ 	.byte	0x04, 0x37
        /*0002*/ 	.short	(.L_3329 - .L_3328)
.L_3328:
        /*0004*/ 	.word	0x00000082


	//----- nvinfo : EIATTR_KPARAM_INFO
	.align		4
.L_3329:
        /*0008*/ 	.byte	0x04, 0x17
        /*000a*/ 	.short	(.L_3331 - .L_3330)
.L_3330:
        /*000c*/ 	.word	0x00000000
        /*0010*/ 	.short	0x0002
        /*0012*/ 	.short	0x0010
        /*0014*/ 	.byte	0x00, 0xf0, 0x41, 0x00


	//----- nvinfo : EIATTR_KPARAM_INFO
	.align		4
.L_3331:
        /*0018*/ 	.byte	0x04, 0x17
        /*001a*/ 	.short	(.L_3333 - .L_3332)
.L_3332:
        /*001c*/ 	.word	0x00000000
        /*0020*/ 	.short	0x0001
        /*0022*/ 	.short	0x0004
        /*0024*/ 	.byte	0x00, 0xf0, 0x21, 0x00


	//----- nvinfo : EIATTR_KPARAM_INFO
	.align		4
.L_3333:
        /*0028*/ 	.byte	0x04, 0x17
        /*002a*/ 	.short	(.L_3335 - .L_3334)
.L_3334:
        /*002c*/ 	.word	0x00000000
        /*0030*/ 	.short	0x0000
        /*0032*/ 	.short	0x0000
        /*0034*/ 	.byte	0x00, 0xf0, 0x11, 0x00


	//----- nvinfo : EIATTR_SPARSE_MMA_MASK
	.align		4
.L_3335:
        /*0038*/ 	.byte	0x03, 0x50
        /*003a*/ 	.short	0x0000


	//----- nvinfo : EIATTR_MAXREG_COUNT
	.align		4
        /*003c*/ 	.byte	0x03, 0x1b
        /*003e*/ 	.short	0x00ff


	//----- nvinfo : EIATTR_MERCURY_ISA_VERSION
	.align		4
        /*0040*/ 	.byte	0x03, 0x5f
        /*0042*/ 	.short	0x0101


	//----- nvinfo : EIATTR_VRC_CTA_INIT_COUNT
	.align		4
        /*0044*/ 	.byte	0x02, 0x4a
	.zero		1
	.zero		1


	//----- nvinfo : EIATTR_EXIT_INSTR_OFFSETS
	.align		4
        /*0048*/ 	.byte	0x04, 0x1c
        /*004a*/ 	.short	(.L_3337 - .L_3336)


	//   ....[0]....
.L_3336:
        /*004c*/ 	.word	0x000020a0


	//   ....[1]....
        /*0050*/ 	.word	0x000020f0


	//   ....[2]....
        /*0054*/ 	.word	0x000037c0


	//----- nvinfo : EIATTR_MAX_THREADS
	.align		4
.L_3337:
        /*0058*/ 	.byte	0x04, 0x05
        /*005a*/ 	.short	(.L_3339 - .L_3338)
.L_3338:
        /*005c*/ 	.word	0x00000080
        /*0060*/ 	.word	0x00000001
        /*0064*/ 	.word	0x00000001


	//----- nvinfo : EIATTR_CRS_STACK_SIZE
	.align		4
.L_3339:
        /*0068*/ 	.byte	0x04, 0x1e
        /*006a*/ 	.short	(.L_3341 - .L_3340)
.L_3340:
        /*006c*/ 	.word	0x00000000


	//----- nvinfo : EIATTR_CBANK_PARAM_SIZE
	.align		4
.L_3341:
        /*0070*/ 	.byte	0x03, 0x19
        /*0072*/ 	.short	0x0020


	//----- nvinfo : EIATTR_PARAM_CBANK
	.align		4
        /*0074*/ 	.byte	0x04, 0x0a
        /*0076*/ 	.short	(.L_3343 - .L_3342)
	.align		4
.L_3342:
        /*0078*/ 	.word	index@(.nv.constant0._ZN2at6native29vectorized_elementwise_kernelILi2ENS0_13BUnaryFunctorIfffZZZNS0_17atan2_kernel_cudaERNS_18TensorIteratorBaseEENKUlvE_clEvENKUlvE0_clEvEUlffE_EESt5arrayIPcLm2EEEEviT0_T1_)
        /*007c*/ 	.short	0x0380
        /*007e*/ 	.short	0x0020


	//----- nvinfo : EIATTR_SW_WAR
	.align		4
.L_3343:
        /*0080*/ 	.byte	0x04, 0x36
        /*0082*/ 	.short	(.L_3345 - .L_3344)
.L_3344:
        /*0084*/ 	.word	0x00000008
.L_3345:


//--------------------- .nv.info._ZN2at6native29vectorized_elementwise_kernelILi4ENS0_13BUnaryFunctorIfffZZZNS0_17atan2_kernel_cudaERNS_18TensorIteratorBaseEENKUlvE_clEvENKUlvE0_clEvEUlffE_EESt5arrayIPcLm2EEEEviT0_T1_ --------------------------
	.section	.nv.info._ZN2at6native29vectorized_elementwise_kernelILi4ENS0_13BUnaryFunctorIfffZZZNS0_17atan2_kernel_cudaERNS_18TensorIteratorBaseEENKUlvE_clEvENKUlvE0_clEvEUlffE_EESt5arrayIPcLm2EEEEviT0_T1_,"",@"SHT_CUDA_INFO"
	.sectionflags	@""
	.align	4


	//----- nvinfo : EIATTR_CUDA_API_VERSION
	.align		4
        /*0000*/ 	.byte	0x04, 0x37
        /*0002*/ 	.short	(.L_3347 - .L_3346)
.L_3346:
        /*0004*/ 	.word	0x00000082


	//----- nvinfo : EIATTR_KPARAM_INFO
	.align		4
.L_3347:
        /*0008*/ 	.byte	0x04, 0x17
        /*000a*/ 	.short	(.L_3349 - .L_3348)
.L_3348:
        /*000c*/ 	.word	0x00000000
        /*0010*/ 	.short	0x0002
        /*0012*/ 	.short	0x0010
        /*0014*/ 	.byte	0x00, 0xf0, 0x41, 0x00


	//----- nvinfo : EIATTR_KPARAM_INFO
	.align		4
.L_3349:
        /*0018*/ 	.byte	0x04, 0x17
        /*001a*/ 	.short	(.L_3351 - .L_3350)
.L_3350:
        /*001c*/ 	.word	0x00000000
        /*0020*/ 	.short	0x0001
        /*0022*/ 	.short	0x0004
        /*0024*/ 	.byte	0x00, 0xf0, 0x21, 0x00


	//----- nvinfo : EIATTR_KPARAM_INFO
	.align		4
.L_3351:
        /*0028*/ 	.byte	0x04, 0x17
        /*002a*/ 	.short	(.L_3353 - .L_3352)
.L_3352:
        /*002c*/ 	.word	0x00000000
        /*0030*/ 	.short	0x0000
        /*0032*/ 	.short	0x0000
        /*0034*/ 	.byte	0x00, 0xf0, 0x11, 0x00


	//----- nvinfo : EIATTR_SPARSE_MMA_MASK
	.align		4
.L_3353:
        /*0038*/ 	.byte	0x03, 0x50
        /*003a*/ 	.short	0x0000


	//----- nvinfo : EIATTR_MAXREG_COUNT
	.align		4
        /*003c*/ 	.byte	0x03, 0x1b
        /*003e*/ 	.short	0x00ff


	//----- nvinfo : EIATTR_MERCURY_ISA_VERSION
	.align		4
        /*0040*/ 	.byte	0x03, 0x5f
        /*0042*/ 	.short	0x0101


	//----- nvinfo : EIATTR_VRC_CTA_INIT_COUNT
	.align		4
        /*0044*/ 	.byte	0x02, 0x4a
	.zero		1
	.zero		1


	//----- nvinfo : EIATTR_EXIT_INSTR_OFFSETS
	.align		4
        /*0048*/ 	.byte	0x04, 0x1c
        /*004a*/ 	.short	(.L_3355 - .L_3354)


	//   ....[0]....
.L_3354:
        /*004c*/ 	.word	0x00002090


	//   ....[1]....
        /*0050*/ 	.word	0x000020e0


	//   ....[2]....
        /*0054*/ 	.word	0x00003770


	//----- nvinfo : EIATTR_MAX_THREADS
	.align		4
.L_3355:
        /*0058*/ 	.byte	0x04, 0x05
        /*005a*/ 	.short	(.L_3357 - .L_3356)
.L_3356:
        /*005c*/ 	.word	0x00000080
        /*0060*/ 	.word	0x00000001
        /*0064*/ 	.word	0x00000001


	//----- nvinfo : EIATTR_CRS_STACK_SIZE
	.align		4
.L_3357:
        /*0068*/ 	.byte	0x04, 0x1e
        /*006a*/ 	.short	(.L_3359 - .L_3358)
.L_3358:
        /*006c*/ 	.word	0x00000000


	//----- nvinfo : EIATTR_CBANK_PARAM_SIZE
	.align		4
.L_3359:
        /*0070*/ 	.byte	0x03, 0x19
        /*0072*/ 	.short	0x0020


	//----- nvinfo : EIATTR_PARAM_CBANK
	.align		4
        /*0074*/ 	.byte	0x04, 0x0a
        /*0076*/ 	.short	(.L_3361 - .L_3360)
	.align		4
.L_3360:
        /*0078*/ 	.word	index@(.nv.constant0._ZN2at6native29vectorized_elementwise_kernelILi4ENS0_13BUnaryFunctorIfffZZZNS0_17atan2_kernel_cudaERNS_18TensorIteratorBaseEENKUlvE_clEvENKUlvE0_clEvEUlffE_EESt5arrayIPcLm2EEEEviT0_T1_)
        /*007c*/ 	.short	0x0380
        /*007e*/ 	.short	0x0020


	//----- nvinfo : EIATTR_SW_WAR
	.align		4
.L_3361:
        /*0080*/ 	.byte	0x04, 0x36
        /*0082*/ 	.short	(.L_3363 - .L_3362)
.L_3362:
        /*0084*/ 	.word	0x00000008
.L_3363:


//--------------------- .nv.info._ZN2at6native29vectorized_elementwise_kernelILi8ENS0_13BUnaryFunctorIfffZZZNS0_17atan2_kernel_cudaERNS_18TensorIteratorBaseEENKUlvE_clEvENKUlvE0_clEvEUlffE_EESt5arrayIPcLm2EEEEviT0_T1_ --------------------------
	.section	.nv.info._ZN2at6native29vectorized_elementwise_kernelILi8ENS0_13BUnaryFunctorIfffZZZNS0_17atan2_kernel_cudaERNS_18TensorIteratorBaseEENKUlvE_clEvENKUlvE0_clEvEUlffE_EESt5arrayIPcLm2EEEEviT0_T1_,"",@"SHT_CUDA_INFO"
	.sectionflags	@""
	.align	4


	//----- nvinfo : EIATTR_CUDA_API_VERSION
	.align		4
        /*0000*/ 	.byte	0x04, 0x37
        /*0002*/ 	.short	(.L_3365 - .L_3364)
.L_3364:
        /*0004*/ 	.word	0x00000082


	//----- nvinfo : EIATTR_KPARAM_INFO
	.align		4
.L_3365:
        /*0008*/ 	.byte	0x04, 0x17
        /*000a*/ 	.short	(.L_3367 - .L_3366)
.L_3366:
        /*000c*/ 	.word	0x00000000
        /*0010*/ 	.short	0x0002
        /*0012*/ 	.short	0x0010
        /*0014*/ 	.byte	0x00, 0xf0, 0x41, 0x00


	//----- nvinfo : EIATTR_KPARAM_INFO
	.align		4
.L_3367:
        /*0018*/ 	.byte	0x04, 0x17
        /*001a*/ 	.short	(.L_3369 - .L_3368)
.L_3368:
        /*001c*/ 	.word	0x00000000
        /*0020*/ 	.short	0x0001
        /*0022*/ 	.short	0x0004
        /*0024*/ 	.byte	0x00, 0xf0, 0x21, 0x00


	//----- nvinfo : EIATTR_KPARAM_INFO
	.align		4
.L_3369:
        /*0028*/ 	.byte	0x04, 0x17
        /*002a*/ 	.short	(.L_3371 - .L_3370)
.L_3370:
        /*002c*/ 	.word	0x00000000
        /*0030*/ 	.short	0x0000
        /*0032*/ 	.short	0x0000
        /*0034*/ 	.byte	0x00, 0xf0, 0x11, 0x00


	//----- nvinfo : EIATTR_SPARSE_MMA_MASK
	.align		4
.L_3371:
        /*0038*/ 	.byte	0x03, 0x50
        /*003a*/ 	.short	0x0000


	//----- nvinfo : EIATTR_MAXREG_COUNT
	.align		4
        /*003c*/ 	.byte	0x03, 0x1b
        /*003e*/ 	.short	0x00ff


	//----- nvinfo : EIATTR_MERCURY_ISA_VERSION
	.align		4
        /*0040*/ 	.byte	0x03, 0x5f
        /*0042*/ 	.short	0x0101


	//----- nvinfo : EIATTR_VRC_CTA_INIT_COUNT
	.align		4
        /*0044*/ 	.byte	0x02, 0x4a
	.zero		1
	.zero		1


	//----- nvinfo : EIATTR_EXIT_INSTR_OFFSETS
	.align		4
        /*0048*/ 	.byte	0x04, 0x1c
        /*004a*/ 	.short	(.L_3373 - .L_3372)


	//   ....[0]....
.L_3372:
        /*004c*/ 	.word	0x00002090


	//   ....[1]....
        /*0050*/ 	.word	0x000020e0


	//   ....[2]....
        /*0054*/ 	.word	0x00003750


	//----- nvinfo : EIATTR_MAX_THREADS
	.align		4
.L_3373:
        /*0058*/ 	.byte	0x04, 0x05
        /*005a*/ 	.short	(.L_3375 - .L_3374)
.L_3374:
        /*005c*/ 	.word	0x00000080
        /*0060*/ 	.word	0x00000001
        /*0064*/ 	.word	0x00000001


	//----- nvinfo : EIATTR_CRS_STACK_SIZE
	.align		4
.L_3375:
        /*0068*/ 	.byte	0x04, 0x1e
        /*006a*/ 	.short	(.L_3377 - .L_3376)
.L_3376:
        /*006c*/ 	.word	0x00000000


	//----- nvinfo : EIATTR_CBANK_PARAM_SIZE
	.align		4
.L_3377:
        /*0070*/ 	.byte	0x03, 0x19
        /*0072*/ 	.short	0x0020


	//----- nvinfo : EIATTR_PARAM_CBANK
	.align		4
        /*0074*/ 	.byte	0x04, 0x0a
        /*0076*/ 	.short	(.L_3379 - .L_3378)
	.align		4
.L_3378:
        /*0078*/ 	.word	index@(.nv.constant0._ZN2at6native29vectorized_elementwise_kernelILi8ENS0_13BUnaryFunctorIfffZZZNS0_17atan2_kernel_cudaERNS_18TensorIteratorBaseEENKUlvE_clEvENKUlvE0_clEvEUlffE_EESt5arrayIPcLm2EEEEviT0_T1_)
        /*007c*/ 	.short	0x0380
        /*007e*/ 	.short	0x0020


	//----- nvinfo : EIATTR_SW_WAR
	.align		4
.L_3379:
        /*0080*/ 	.byte	0x04, 0x36
        /*0082*/ 	.short	(.L_3381 - .L_3380)
.L_3380:
        /*0084*/ 	.word	0x00000008
.L_3381:


//--------------------- .nv.info._ZN2at6native18elementwise_kernelILi128ELi4EZNS0_15gpu_kernel_implINS0_13AUnaryFunctorIfffZZZNS0_17atan2_kernel_cudaERNS_18TensorIteratorBaseEENKUlvE_clEvENKUlvE0_clEvEUlffE_EEEEvS5_RKT_EUliE_EEviT1_ --------------------------
	.section	.nv.info._ZN2at6native18elementwise_kernelILi128ELi4EZNS0_15gpu_kernel_implINS0_13AUnaryFunctorIfffZZZNS0_17atan2_kernel_cudaERNS_18TensorIteratorBaseEENKUlvE_clEvENKUlvE0_clEvEUlffE_EEEEvS5_RKT_EUliE_EEviT1_,"",@"SHT_CUDA_INFO"
	.sectionflags	@""
	.align	4


	//----- nvinfo : EIATTR_CUDA_API_VERSION
	.align		4
        /*0000*/ 	.byte	0x04, 0x37
        /*0002*/ 	.short	(.L_3383 - .L_3382)
.L_3382:
        /*0004*/ 	.word	0x00000082


	//----- nvinfo : EIATTR_KPARAM_INFO
	.align		4
.L_3383:
        /*0008*/ 	.byte	0x04, 0x17
        /*000a*/ 	.short	(.L_3385 - .L_3384)
.L_3384:
        /*000c*/ 	.word	0x00000000
        /*0010*/ 	.short	0x0001
        /*0012*/ 	.short	0x0008
        /*0014*/ 	.byte	0x00, 0xf0, 0x81, 0x08


	//----- nvinfo : EIATTR_KPARAM_INFO
	.align		4
.L_3385:
        /*0018*/ 	.byte	0x04, 0x17
        /*001a*/ 	.short	(.L_3387 - .L_3386)
.L_3386:
        /*001c*/ 	.word	0x00000000
        /*0020*/ 	.short	0x0000
        /*0022*/ 	.short	0x0000
        /*0024*/ 	.byte	0x00, 0xf0, 0x11, 0x00


	//----- nvinfo : EIATTR_SPARSE_MMA_MASK
	.align		4
.L_3387:
        /*0028*/ 	.byte	0x03, 0x50
        /*002a*/ 	.short	0x0000


	//----- nvinfo : EIATTR_MAXREG_COUNT
	.align		4
        /*002c*/ 	.byte	0x03, 0x1b
        /*002e*/ 	.short	0x0080


	//----- nvinfo : EIATTR_EXTERNS
	.align		4
        /*0030*/ 	.byte	0x04, 0x0f
        /*0032*/ 	.short	(.L_3389 - .L_3388)


	//   ....[0]....
	.align		4
.L_3388:
        /*0034*/ 	.word	index@(__assertfail)


	//----- nvinfo : EIATTR_MERCURY_ISA_VERSION
	.align		4
.L_3389:
        /*0038*/ 	.byte	0x03, 0x5f
        /*003a*/ 	.short	0x0101


	//----- nvinfo : EIATTR_VRC_CTA_INIT_COUNT
	.align		4
        /*003c*/ 	.byte	0x02, 0x4a
	.zero		1
	.zero		1


	//----- nvinfo : EIATTR_SYSCALL_OFFSETS
	.align		4
        /*0040*/ 	.byte	0x04, 0x46
        /*0042*/ 	.short	(.L_3391 - .L_3390)


	//   ....[0]....
.L_3390:
        /*0044*/ 	.word	0x000020f0


	//   ....[1]....
        /*0048*/ 	.word	0x00003180


	//   ....[2]....
        /*004c*/ 	.word	0x00005390


	//   ....[3]....
        /*0050*/ 	.word	0x00006280


	//   ....[4]....
        /*0054*/ 	.word	0x000085a0


	//   ....[5]....
        /*0058*/ 	.word	0x00009490


	//   ....[6]....
        /*005c*/ 	.word	0x0000b7c0


	//   ....[7]....
        /*0060*/ 	.word	0x0000c690


	//----- nvinfo : EIATTR_EXIT_INSTR_OFFSETS
	.align		4
.L_3391:
        /*0064*/ 	.byte	0x04, 0x1c
        /*0066*/ 	.short	(.L_3393 - .L_3392)


	//   ....[0]....
.L_3392:
        /*0068*/ 	.word	0x00009740


	//   ....[1]....
        /*006c*/ 	.word	0x0000bc10


	//   ....[2]....
        /*0070*/ 	.word	0x0000bc50


	//   ....[3]....
        /*0074*/ 	.word	0x0000bce0


	//   ....[4]....
        /*0078*/ 	.word	0x0000bd10


	//   ....[5]....
        /*007c*/ 	.word	0x0000bd40


	//   ....[6]....
        /*0080*/ 	.word	0x0000bdc0


	//   ....[7]....
        /*0084*/ 	.word	0x0000bdf0


	//   ....[8]....
        /*0088*/ 	.word	0x0000be80


	//   ....[9]....
        /*008c*/ 	.word	0x0000bec0


	//   ....[10]....
        /*0090*/ 	.word	0x0000bf00


	//   ....[11]....
        /*0094*/ 	.word	0x0000bfd0


	//   ....[12]....
        /*0098*/ 	.word	0x0000c130


	//   ....[13]....
        /*009c*/ 	.word	0x0000c290


	//   ....[14]....
        /*00a0*/ 	.word	0x0000c3e0


	//   ....[15]....
        /*00a4*/ 	.word	0x0000c410


	//   ....[16]....
        /*00a8*/ 	.word	0x0000c440


	//   ....[17]....
        /*00ac*/ 	.word	0x0000c4e0


	//   ....[18]....
        /*00b0*/ 	.word	0x0000c530


	//   ....[19]....
        /*00b4*/ 	.word	0x0000c6a0


	//   ....[20]....
        /*00b8*/ 	.word	0x0000c7a0


	//   ....[21]....
        /*00bc*/ 	.word	0x0000c8d0


	//   ....[22]....
        /*00c0*/ 	.word	0x0000c900


	//----- nvinfo : EIATTR_MAX_THREADS
	.align		4
.L_3393:
        /*00c4*/ 	.byte	0x04, 0x05
        /*00c6*/ 	.short	(.L_3395 - .L_3394)
.L_3394:
        /*00c8*/ 	.word	0x00000080
        /*00cc*/ 	.word	0x00000001
        /*00d0*/ 	.word	0x00000001


	//----- nvinfo : EIATTR_CRS_STACK_SIZE
	.align		4
.L_3395:
        /*00d4*/ 	.byte	0x04, 0x1e
        /*00d6*/ 	.short	(.L_3397 - .L_3396)
.L_3396:
        /*00d8*/ 	.word	0x00000000


	//----- nvinfo : EIATTR_CBANK_PARAM_SIZE
	.align		4
.L_3397:
        /*00dc*/ 	.byte	0x03, 0x19
        /*00de*/ 	.short	0x0228


	//----- nvinfo : EIATTR_PARAM_CBANK
	.align		4
        /*00e0*/ 	.byte	0x04, 0x0a
        /*00e2*/ 	.short	(.L_3399 - .L_3398)
	.align		4
.L_3398:
        /*00e4*/ 	.word	index@(.nv.constant0._ZN2at6native18elementwise_kernelILi128ELi4EZNS0_15gpu_kernel_implINS0_13AUnaryFunctorIfffZZZNS0_17atan2_kernel_cudaERNS_18TensorIteratorBaseEENKUlvE_clEvENKUlvE0_clEvEUlffE_EEEEvS5_RKT_EUliE_EEviT1_)
        /*00e8*/ 	.short	0x0380
        /*00ea*/ 	.short	0x0228


	//----- nvinfo : EIATTR_SW_WAR
	.align		4
.L_3399:
        /*00ec*/ 	.byte	0x04, 0x36
        /*00ee*/ 	.short	(.L_3401 - .L_3400)
.L_3400:
        /*00f0*/ 	.word	0x00000008
.L_3401:


//--------------------- .nv.info._ZN2at6native27unrolled_elementwise_kernelINS0_13AUnaryFunctorIfffZZZNS0_17atan2_kernel_cudaERNS_18TensorIteratorBaseEENKUlvE_clEvENKUlvE0_clEvEUlffE_EESt5arrayIPcLm2EELi4E23TrivialOffsetCalculatorILi1EjESD_NS0_6memory12LoadWithCastILi1EEENSE_13StoreWithCastILi1EEEEEviT_T0_T2_T3_T4_T5_ --------------------------
	.section	.nv.info._ZN2at6native27unrolled_elementwise_kernelINS0_13AUnaryFunctorIfffZZZNS0_17atan2_kernel_cudaERNS_18TensorIteratorBaseEENKUlvE_clEvENKUlvE0_clEvEUlffE_EESt5arrayIPcLm2EELi4E23TrivialOffsetCalculatorILi1EjESD_NS0_6memory12LoadWithCastILi1EEENSE_13StoreWithCastILi1EEEEEviT_T0_T2_T3_T4_T5_,"",@"SHT_CUDA_INFO"
	.sectionflags	@""
	.align	4


	//----- nvinfo : EIATTR_CUDA_API_VERSION
	.align		4
        /*0000*/ 	.byte	0x04, 0x37
        /*0002*/ 	.short	(.L_3403 - .L_3402)
.L_3402:
        /*0004*/ 	.word	0x00000082


	//----- nvinfo : EIATTR_KPARAM_INFO
	.align		4
.L_3403:
        /*0008*/ 	.byte	0x04, 0x17
        /*000a*/ 	.short	(.L_3405 - .L_3404)
.L_3404:
        /*000c*/ 	.word	0x00000000
        /*0010*/ 	.short	0x0006
        /*0012*/ 	.short	0x002c
        /*0014*/ 	.byte	0x00, 0xf0, 0x21, 0x00


	//----- nvinfo : EIATTR_KPARAM_INFO
	.align		4
.L_3405:
        /*0018*/ 	.byte	0x04, 0x17
        /*001a*/ 	.short	(.L_3407 - .L_3406)
.L_3406:
        /*001c*/ 	.word	0x00000000
        /*0020*/ 	.short	0x0005
        /*0022*/ 	.short	0x0024
        /*0024*/ 	.byte	0x00, 0xf0, 0x21, 0x00


	//----- nvinfo : EIATTR_KPARAM_INFO
	.align		4
.L_3407:
        /*0028*/ 	.byte	0x04, 0x17
        /*002a*/ 	.short	(.L_3409 - .L_3408)
.L_3408:
        /*002c*/ 	.word	0x00000000
        /*0030*/ 	.short	0x0004
        /*0032*/ 	.short	0x0021
        /*0034*/ 	.byte	0x00, 0xf0, 0x05, 0x00


	//----- nvinfo : EIATTR_KPARAM_INFO
	.align		4
.L_3409:
        /*0038*/ 	.byte	0x04, 0x17
        /*003a*/ 	.short	(.L_3411 - .L_3410)
.L_3410:
        /*003c*/ 	.word	0x00000000
        /*0040*/ 	.short	0x0003
        /*0042*/ 	.short	0x0020
        /*0044*/ 	.byte	0x00, 0xf0, 0x05, 0x00


	//----- nvinfo : EIATTR_KPARAM_INFO
	.align		4
.L_3411:
        /*0048*/ 	.byte	0x04, 0x17
        /*004a*/ 	.short	(.L_3413 - .L_3412)
.L_3412:
        /*004c*/ 	.word	0x00000000
        /*0050*/ 	.short	0x0002
        /*0052*/ 	.short	0x0010
        /*0054*/ 	.byte	0x00, 0xf0, 0x41, 0x00


	//----- nvinfo : EIATTR_KPARAM_INFO
	.align		4
.L_3413:
        /*0058*/ 	.byte	0x04, 0x17
        /*005a*/ 	.short	(.L_3415 - .L_3414)
.L_3414:
        /*005c*/ 	.word	0x00000000
        /*0060*/ 	.short	0x0001
        /*0062*/ 	.short	0x0004
        /*0064*/ 	.byte	0x00, 0xf0, 0x21, 0x00


	//----- nvinfo : EIATTR_KPARAM_INFO
	.align		4
.L_3415:
        /*0068*/ 	.byte	0x04, 0x17
        /*006a*/ 	.short	(.L_3417 - .L_3416)
.L_3416:
        /*006c*/ 	.word	0x00000000
        /*0070*/ 	.short	0x0000
        /*0072*/ 	.short	0x0000
        /*0074*/ 	.byte	0x00, 0xf0, 0x11, 0x00


	//----- nvinfo : EIATTR_SPARSE_MMA_MASK
	.align		4
.L_3417:
        /*0078*/ 	.byte	0x03, 0x50
        /*007a*/ 	.short	0x0000


	//----- nvinfo : EIATTR_MAXREG_COUNT
	.align		4
        /*007c*/ 	.byte	0x03, 0x1b
        /*007e*/ 	.short	0x00ff


	//----- nvinfo : EIATTR_EXTERNS
	.align		4
        /*0080*/ 	.byte	0x04, 0x0f
        /*0082*/ 	.short	(.L_3419 - .L_3418)


	//   ....[0]....
	.align		4
.L_3418:
        /*0084*/ 	.word	index@(__assertfail)


	//----- nvinfo : EIATTR_MERCURY_ISA_VERSION
	.align		4
.L_3419:
        /*0088*/ 	.byte	0x03, 0x5f
        /*008a*/ 	.short	0x0101


	//----- nvinfo : EIATTR_VRC_CTA_INIT_COUNT
	.align		4
        /*008c*/ 	.byte	0x02, 0x4a
	.zero		1
	.zero		1


	//----- nvinfo : EIATTR_SYSCALL_OFFSETS
	.align		4
        /*0090*/ 	.byte	0x04, 0x46
        /*0092*/ 	.short	(.L_3421 - .L_3420)


	//   ....[0]....
.L_3420:
        /*0094*/ 	.word	0x00000de0


	//   ....[1]....
        /*0098*/ 	.word	0x00001cf0


	//   ....[2]....
        /*009c*/ 	.word	0x00002b70


	//   ....[3]....
        /*00a0*/ 	.word	0x000039d0


	//   ....[4]....
        /*00a4*/ 	.word	0x00005570


	//   ....[5]....
        /*00a8*/ 	.word	0x00006300


	//   ....[6]....
        /*00ac*/ 	.word	0x00007180


	//   ....[7]....
        /*00b0*/ 	.word	0x00007fe0


	//----- nvinfo : EIATTR_EXIT_INSTR_OFFSETS
	.align		4
.L_3421:
        /*00b4*/ 	.byte	0x04, 0x1c
        /*00b6*/ 	.short	(.L_3423 - .L_3422)


	//   ....[0]....
.L_3422:
        /*00b8*/ 	.word	0x00007420


	//   ....[1]....
        /*00bc*/ 	.word	0x00007560


	//   ....[2]....
        /*00c0*/ 	.word	0x000075a0


	//   ....[3]....
        /*00c4*/ 	.word	0x00007630


	//   ....[4]....
        /*00c8*/ 	.word	0x00007660


	//   ....[5]....
        /*00cc*/ 	.word	0x00007690


	//   ....[6]....
        /*00d0*/ 	.word	0x00007710


	//   ....[7]....
        /*00d4*/ 	.word	0x00007740


	//   ....[8]....
        /*00d8*/ 	.word	0x000077d0


	//   ....[9]....
        /*00dc*/ 	.word	0x00007810


	//   ....[10]....
        /*00e0*/ 	.word	0x00007850


	//   ....[11]....
        /*00e4*/ 	.word	0x00007920


	//   ....[12]....
        /*00e8*/ 	.word	0x00007a80


	//   ....[13]....
        /*00ec*/ 	.word	0x00007be0


	//   ....[14]....
        /*00f0*/ 	.word	0x00007d30


	//   ....[15]....
        /*00f4*/ 	.word	0x00007d60


	//   ....[16]....
        /*00f8*/ 	.word	0x00007d90


	//   ....[17]....
        /*00fc*/ 	.word	0x00007e30


	//   ....[18]....
        /*0100*/ 	.word	0x00007e80


	//   ....[19]....
        /*0104*/ 	.word	0x00007ff0


	//   ....[20]....
        /*0108*/ 	.word	0x000080f0


	//   ....[21]....
        /*010c*/ 	.word	0x00008220


	//   ....[22]....
        /*0110*/ 	.word	0x00008250


	//----- nvinfo : EIATTR_MAX_THREADS
	.align		4
.L_3423:
        /*0114*/ 	.byte	0x04, 0x05
        /*0116*/ 	.short	(.L_3425 - .L_3424)
.L_3424:
        /*0118*/ 	.word	0x00000080
        /*011c*/ 	.word	0x00000001
        /*0120*/ 	.word	0x00000001


	//----- nvinfo : EIATTR_CRS_STACK_SIZE
	.align		4
.L_3425:
        /*0124*/ 	.byte	0x04, 0x1e
        /*0126*/ 	.short	(.L_3427 - .L_3426)
.L_3426:
        /*0128*/ 	.word	0x00000000


	//----- nvinfo : EIATTR_CBANK_PARAM_SIZE
	.align		4
.L_3427:
        /*012c*/ 	.byte	0x03, 0x19
        /*012e*/ 	.short	0x0034


	//----- nvinfo : EIATTR_PARAM_CBANK
	.align		4
        /*0130*/ 	.byte	0x04, 0x0a
        /*0132*/ 	.short	(.L_3429 - .L_3428)
	.align		4
.L_3428:
        /*0134*/ 	.word	index@(.nv.constant0._ZN2at6native27unrolled_elementwise_kernelINS0_13AUnaryFunctorIfffZZZNS0_17atan2_kernel_cudaERNS_18TensorIteratorBaseEENKUlvE_clEvENKUlvE0_clEvEUlffE_EESt5arrayIPcLm2EELi4E23TrivialOffsetCalculatorILi1EjESD_NS0_6memory12LoadWithCastILi1EEENSE_13StoreWithCastILi1EEEEEviT_T0_T2_T3_T4_T5_)
        /*0138*/ 	.short	0x0380
        /*013a*/ 	.short	0x0034


	//----- nvinfo : EIATTR_SW_WAR
	.align		4
.L_3429:
        /*013c*/ 	.byte	0x04, 0x36
        /*013e*/ 	.short	(.L_3431 - .L_3430)
.L_3430:
        /*0140*/ 	.word	0x00000008
.L_3431:


//--------------------- .nv.info._ZN2at6native18elementwise_kernelILi128ELi2EZNS0_22gpu_kernel_impl_nocastINS0_13AUnaryFunctorIfffZZZNS0_17atan2_kernel_cudaERNS_18TensorIteratorBaseEENKUlvE_clEvENKUlvE0_clEvEUlffE_EEEEvS5_RKT_EUliE_EEviT1_ --------------------------
	.section	.nv.info._ZN2at6native18elementwise_kernelILi128ELi2EZNS0_22gpu_kernel_impl_nocastINS0_13AUnaryFunctorIfffZZZNS0_17atan2_kernel_cudaERNS_18TensorIteratorBaseEENKUlvE_clEvENKUlvE0_clEvEUlffE_EEEEvS5_RKT_EUliE_EEviT1_,"",@"SHT_CUDA_INFO"
	.sectionflags	@""
	.align	4


	//----- nvinfo : EIATTR_CUDA_API_VERSION
	.align		4
        /*0000*/ 	.byte	0x04, 0x37
        /*0002*/ 	.short	(.L_3433 - .L_3432)
.L_3432:
        /*0004*/ 	.word	0x00000082


	//----- nvinfo : EIATTR_KPARAM_INFO
	.align		4
.L_3433:
        /*0008*/ 	.byte	0x04, 0x17
        /*000a*/ 	.short	(.L_3435 - .L_3434)
.L_3434:
        /*000c*/ 	.word	0x00000000
        /*0010*/ 	.short	0x0001
        /*0012*/ 	.short	0x0008
        /*0014*/ 	.byte	0x00, 0xf0, 0x61, 0x08


	//----- nvinfo : EIATTR_KPARAM_INFO
	.align		4
.L_3435:
        /*0018*/ 	.byte	0x04, 0x17
        /*001a*/ 	.short	(.L_3437 - .L_3436)
.L_3436:
        /*001c*/ 	.word	0x00000000
        /*0020*/ 	.short	0x0000
        /*0022*/ 	.short	0x0000
        /*0024*/ 	.byte	0x00, 0xf0, 0x11, 0x00


	//----- nvinfo : EIATTR_SPARSE_MMA_MASK
	.align		4
.L_3437:
        /*0028*/ 	.byte	0x03, 0x50
        /*002a*/ 	.short	0x0000


	//----- nvinfo : EIATTR_MAXREG_COUNT
	.align		4
        /*002c*/ 	.byte	0x03, 0x1b
        /*002e*/ 	.short	0x0080


	//----- nvinfo : EIATTR_MERCURY_ISA_VERSION
	.align		4
        /*0030*/ 	.byte	0x03, 0x5f
        /*0032*/ 	.short	0x0101


	//----- nvinfo : EIATTR_VRC_CTA_INIT_COUNT
	.align		4
        /*0034*/ 	.byte	0x02, 0x4a
	.zero		1
	.zero		1


	//----- nvinfo : EIATTR_EXIT_INSTR_OFFSETS
	.align		4
        /*0038*/ 	.byte	0x04, 0x1c
        /*003a*/ 	.short	(.L_3439 - .L_3438)


	//   ....[0]....
.L_3438:
        /*003c*/ 	.word	0x00000450


	//   ....[1]....
        /*0040*/ 	.word	0x00000780


	//   ....[2]....
        /*0044*/ 	.word	0x00001e30


	//   ....[3]....
        /*0048*/ 	.word	0x00003430


	//----- nvinfo : EIATTR_MAX_THREADS
	.align		4
.L_3439:
        /*004c*/ 	.byte	0x04, 0x05
        /*004e*/ 	.short	(.L_3441 - .L_3440)
.L_3440:
        /*0050*/ 	.word	0x00000080
        /*0054*/ 	.word	0x00000001
        /*0058*/ 	.word	0x00000001


	//----- nvinfo : EIATTR_CRS_STACK_SIZE
	.align		4
.L_3441:
        /*005c*/ 	.byte	0x04, 0x1e
        /*005e*/ 	.short	(.L_3443 - .L_3442)
.L_3442:
        /*0060*/ 	.word	0x00000000


	//----- nvinfo : EIATTR_CBANK_PARAM_SIZE
	.align		4
.L_3443:
        /*0064*/ 	.byte	0x03, 0x19
        /*0066*/ 	.short	0x0220


	//----- nvinfo : EIATTR_PARAM_CBANK
	.align		4
        /*0068*/ 	.byte	0x04, 0x0a
        /*006a*/ 	.short	(.L_3445 - .L_3444)
	.align		4
.L_3444:
        /*006c*/ 	.word	index@(.nv.constant0._ZN2at6native18elementwise_kernelILi128ELi2EZNS0_22gpu_kernel_impl_nocastINS0_13AUnaryFunctorIfffZZZNS0_17atan2_kernel_cudaERNS_18TensorIteratorBaseEENKUlvE_clEvENKUlvE0_clEvEUlffE_EEEEvS5_RKT_EUliE_EEviT1_)
        /*0070*/ 	.short	0x0380
        /*0072*/ 	.short	0x0220


	//----- nvinfo : EIATTR_SW_WAR
	.align		4
.L_3445:
        /*0074*/ 	.byte	0x04, 0x36
        /*0076*/ 	.short	(.L_3447 - .L_3446)
.L_3446:
        /*0078*/ 	.word	0x00000008
.L_3447:


//--------------------- .nv.info._ZN2at6native27unrolled_elementwise_kernelINS0_13AUnaryFunctorIfffZZZNS0_17atan2_kernel_cudaERNS_18TensorIteratorBaseEENKUlvE_clEvENKUlvE0_clEvEUlffE_EESt5arrayIPcLm2EELi4E23TrivialOffsetCalculatorILi1EjESD_NS0_6memory15LoadWithoutCastENSE_16StoreWithoutCastEEEviT_T0_T2_T3_T4_T5_ --------------------------
	.section	.nv.info._ZN2at6native27unrolled_elementwise_kernelINS0_13AUnaryFunctorIfffZZZNS0_17atan2_kernel_cudaERNS_18TensorIteratorBaseEENKUlvE_clEvENKUlvE0_clEvEUlffE_EESt5arrayIPcLm2EELi4E23TrivialOffsetCalculatorILi1EjESD_NS0_6memory15LoadWithoutCastENSE_16StoreWithoutCastEEEviT_T0_T2_T3_T4_T5_,"",@"SHT_CUDA_INFO"
	.sectionflags	@""
	.align	4


	//----- nvinfo : EIATTR_CUDA_API_VERSION
	.align		4
        /*0000*/ 	.byte	0x04, 0x37
        /*0002*/ 	.short	(.L_3449 - .L_3448)
.L_3448:
        /*0004*/ 	.word	0x00000082


	//----- nvinfo : EIATTR_KPARAM_INFO
	.align		4
.L_3449:
        /*0008*/ 	.byte	0x04, 0x17
        /*000a*/ 	.short	(.L_3451 - .L_3450)
.L_3450:
        /*000c*/ 	.word	0x00000000
        /*0010*/ 	.short	0x0006
        /*0012*/ 	.short	0x0023
        /*0014*/ 	.byte	0x00, 0xf0, 0x05, 0x00


	//----- nvinfo : EIATTR_KPARAM_INFO
	.align		4
.L_3451:
        /*0018*/ 	.byte	0x04, 0x17
        /*001a*/ 	.short	(.L_3453 - .L_3452)
.L_3452:
        /*001c*/ 	.word	0x00000000
        /*0020*/ 	.short	0x0005
        /*0022*/ 	.short	0x0022
        /*0024*/ 	.byte	0x00, 0xf0, 0x05, 0x00


	//----- nvinfo : EIATTR_KPARAM_INFO
	.align		4
.L_3453:
        /*0028*/ 	.byte	0x04, 0x17
        /*002a*/ 	.short	(.L_3455 - .L_3454)
.L_3454:
        /*002c*/ 	.word	0x00000000
        /*0030*/ 	.short	0x0004
        /*0032*/ 	.short	0x0021
        /*0034*/ 	.byte	0x00, 0xf0, 0x05, 0x00


	//----- nvinfo : EIATTR_KPARAM_INFO
	.align		4
.L_3455:
        /*0038*/ 	.byte	0x04, 0x17
        /*003a*/ 	.short	(.L_3457 - .L_3456)
.L_3456:
        /*003c*/ 	.word	0x00000000
        /*0040*/ 	.short	0x0003
        /*0042*/ 	.short	0x0020
        /*0044*/ 	.byte	0x00, 0xf0, 0x05, 0x00


	//----- nvinfo : EIATTR_KPARAM_INFO
	.align		4
.L_3457:
        /*0048*/ 	.byte	0x04, 0x17
        /*004a*/ 	.short	(.L_3459 - .L_3458)
.L_3458:
        /*004c*/ 	.word	0x00000000
        /*0050*/ 	.short	0x0002
        /*0052*/ 	.short	0x0010
        /*0054*/ 	.byte	0x00, 0xf0, 0x41, 0x00


	//----- nvinfo : EIATTR_KPARAM_INFO
	.align		4
.L_3459:
        /*0058*/ 	.byte	0x04, 0x17
        /*005a*/ 	.short	(.L_3461 - .L_3460)
.L_3460:
        /*005c*/ 	.word	0x00000000
        /*0060*/ 	.short	0x0001
        /*0062*/ 	.short	0x0004
        /*0064*/ 	.byte	0x00, 0xf0, 0x21, 0x00


	//----- nvinfo : EIATTR_KPARAM_INFO
	.align		4
.L_3461:
        /*0068*/ 	.byte	0x04, 0x17
        /*006a*/ 	.short	(.L_3463 - .L_3462)
.L_3462:
        /*006c*/ 	.word	0x00000000
        /*0070*/ 	.short	0x0000
        /*0072*/ 	.short	0x0000
        /*0074*/ 	.byte	0x00, 0xf0, 0x11, 0x00


	//----- nvinfo : EIATTR_SPARSE_MMA_MASK
	.align		4
.L_3463:
        /*0078*/ 	.byte	0x03, 0x50
        /*007a*/ 	.short	0x0000


	//----- nvinfo : EIATTR_MAXREG_COUNT
	.align		4
        /*007c*/ 	.byte	0x03, 0x1b
        /*007e*/ 	.short	0x00ff


	//----- nvinfo : EIATTR_MERCURY_ISA_VERSION
	.align		4
        /*0080*/ 	.byte	0x03, 0x5f
        /*0082*/ 	.short	0x0101


	//----- nvinfo : EIATTR_VRC_CTA_INIT_COUNT
	.align		4
        /*0084*/ 	.byte	0x02, 0x4a
	.zero		1
	.zero		1


	//----- nvinfo : EIATTR_EXIT_INSTR_OFFSETS
	.align		4
        /*0088*/ 	.byte	0x04, 0x1c
        /*008a*/ 	.short	(.L_3465 - .L_3464)


	//   ....[0]....
.L_3464:
        /*008c*/ 	.word	0x000010a0


	//   ....[1]....
        /*0090*/ 	.word	0x000010f0


	//----- nvinfo : EIATTR_MAX_THREADS
	.align		4
.L_3465:
        /*0094*/ 	.byte	0x04, 0x05
        /*0096*/ 	.short	(.L_3467 - .L_3466)
.L_3466:
        /*0098*/ 	.word	0x00000080
        /*009c*/ 	.word	0x00000001
        /*00a0*/ 	.word	0x00000001


	//----- nvinfo : EIATTR_CRS_STACK_SIZE
	.align		4
.L_3467:
        /*00a4*/ 	.byte	0x04, 0x1e
        /*00a6*/ 	.short	(.L_3469 - .L_3468)
.L_3468:
        /*00a8*/ 	.word	0x00000000


	//----- nvinfo : EIATTR_CBANK_PARAM_SIZE
	.align		4
.L_3469:
        /*00ac*/ 	.byte	0x03, 0x19
        /*00ae*/ 	.short	0x0024


	//----- nvinfo : EIATTR_PARAM_CBANK
	.align		4
        /*00b0*/ 	.byte	0x04, 0x0a
        /*00b2*/ 	.short	(.L_3471 - .L_3470)
	.align		4
.L_3470:
        /*00b4*/ 	.word	index@(.nv.constant0._ZN2at6native27unrolled_elementwise_kernelINS0_13AUnaryFunctorIfffZZZNS0_17atan2_kernel_cudaERNS_18TensorIteratorBaseEENKUlvE_clEvENKUlvE0_clEvEUlffE_EESt5arrayIPcLm2EELi4E23TrivialOffsetCalculatorILi1EjESD_NS0_6memory15LoadWithoutCastENSE_16StoreWithoutCastEEEviT_T0_T2_T3_T4_T5_)
        /*00b8*/ 	.short	0x0380
        /*00ba*/ 	.short	0x0024


	//----- nvinfo : EIATTR_SW_WAR
	.align		4
.L_3471:
        /*00bc*/ 	.byte	0x04, 0x36
        /*00be*/ 	.short	(.L_3473 - .L_3472)
.L_3472:
        /*00c0*/ 	.word	0x00000008
.L_3473:


//--------------------- .nv.info._ZN2at6native29vectorized_elementwise_kernelILi2ENS0_13AUnaryFunctorIfffZZZNS0_17atan2_kernel_cudaERNS_18TensorIteratorBaseEENKUlvE_clEvENKUlvE0_clEvEUlffE_EESt5arrayIPcLm2EEEEviT0_T1_ --------------------------
	.section	.nv.info._ZN2at6native29vectorized_elementwise_kernelILi2ENS0_13AUnaryFunctorIfffZZZNS0_17atan2_kernel_cudaERNS_18TensorIteratorBaseEENKUlvE_clEvENKUlvE0_clEvEUlffE_EESt5arrayIPcLm2EEEEviT0_T1_,"",@"SHT_CUDA_INFO"
	.sectionflags	@""
	.align	4


	//----- nvinfo : EIATTR_CUDA_API_VERSION
	.align		4
        /*0000*/ 	.byte	0x04, 0x37
        /*0002*/ 	.short	(.L_3475 - .L_3474)
.L_3474:
        /*0004*/ 	.word	0x00000082


	//----- nvinfo : EIATTR_KPARAM_INFO
	.align		4
.L_3475:
        /*0008*/ 	.byte	0x04, 0x17
        /*000a*/ 	.short	(.L_3477 - .L_3476)
.L_3476:
        /*000c*/ 	.word	0x00000000
        /*0010*/ 	.short	0x0002
        /*0012*/ 	.short	0x0010
        /*0014*/ 	.byte	0x00, 0xf0, 0x41, 0x00


	//----- nvinfo : EIATTR_KPARAM_INFO
	.align		4
.L_3477:
        /*0018*/ 	.byte	0x04, 0x17
        /*001a*/ 	.short	(.L_3479 - .L_3478)
.L_3478:
        /*001c*/ 	.word	0x00000000
        /*0020*/ 	.short	0x0001
        /*0022*/ 	.short	0x0004
        /*0024*/ 	.byte	0x00, 0xf0, 0x21, 0x00


	//----- nvinfo : EIATTR_KPARAM_INFO
	.align		4
.L_3479:
        /*0028*/ 	.byte	0x04, 0x17
        /*002a*/ 	.short	(.L_3481 - .L_3480)
.L_3480:
        /*002c*/ 	.word	0x00000000
        /*0030*/ 	.short	0x0000
        /*0032*/ 	.short	0x0000
        /*0034*/ 	.byte	0x00, 0xf0, 0x11, 0x00


	//----- nvinfo : EIATTR_SPARSE_MMA_MASK
	.align		4
.L_3481:
        /*0038*/ 	.byte	0x03, 0x50
        /*003a*/ 	.short	0x0000


	//----- nvinfo : EIATTR_MAXREG_COUNT
	.align		4
        /*003c*/ 	.byte	0x03, 0x1b
        /*003e*/ 	.short	0x00ff


	//----- nvinfo : EIATTR_MERCURY_ISA_VERSION
	.align		4
        /*0040*/ 	.byte	0x03, 0x5f
        /*0042*/ 	.short	0x0101


	//----- nvinfo : EIATTR_VRC_CTA_INIT_COUNT
	.align		4
        /*0044*/ 	.byte	0x02, 0x4a
	.zero		1
	.zero		1


	//----- nvinfo : EIATTR_EXIT_INSTR_OFFSETS
	.align		4
        /*0048*/ 	.byte	0x04, 0x1c
        /*004a*/ 	.short	(.L_3483 - .L_3482)


	//   ....[0]....
.L_3482:
        /*004c*/ 	.word	0x00002170


	//   ....[1]....
        /*0050*/ 	.word	0x000021c0


	//   ....[2]....
        /*0054*/ 	.word	0x000039e0


	//----- nvinfo : EIATTR_MAX_THREADS
	.align		4
.L_3483:
        /*0058*/ 	.byte	0x04, 0x05
        /*005a*/ 	.short	(.L_3485 - .L_3484)
.L_3484:
        /*005c*/ 	.word	0x00000080
        /*0060*/ 	.word	0x00000001
        /*0064*/ 	.word	0x00000001


	//----- nvinfo : EIATTR_CRS_STACK_SIZE
	.align		4
.L_3485:
        /*0068*/ 	.byte	0x04, 0x1e
        /*006a*/ 	.short	(.L_3487 - .L_3486)
.L_3486:
        /*006c*/ 	.word	0x00000000


	//----- nvinfo : EIATTR_CBANK_PARAM_SIZE
	.align		4
.L_3487:
        /*0070*/ 	.byte	0x03, 0x19
        /*0072*/ 	.short	0x0020


	//----- nvinfo : EIATTR_PARAM_CBANK
	.align		4
        /*0074*/ 	.byte	0x04, 0x0a
        /*0076*/ 	.short	(.L_3489 - .L_3488)
	.align		4
.L_3488:
        /*0078*/ 	.word	index@(.nv.constant0._ZN2at6native29vectorized_elementwise_kernelILi2ENS0_13AUnaryFunctorIfffZZZNS0_17atan2_kernel_cudaERNS_18TensorIteratorBaseEENKUlvE_clEvENKUlvE0_clEvEUlffE_EESt5arrayIPcLm2EEEEviT0_T1_)
        /*007c*/ 	.short	0x0380
        /*007e*/ 	.short	0x0020


	//----- nvinfo : EIATTR_SW_WAR
	.align		4
.L_3489:
        /*0080*/ 	.byte	0x04, 0x36
        /*0082*/ 	.short	(.L_3491 - .L_3490)
.L_3490:
        /*0084*/ 	.word	0x00000008
.L_3491:


//--------------------- .nv.info._ZN2at6native29vectorized_elementwise_kernelILi4ENS0_13AUnaryFunctorIfffZZZNS0_17atan2_kernel_cudaERNS_18TensorIteratorBaseEENKUlvE_clEvENKUlvE0_clEvEUlffE_EESt5arrayIPcLm2EEEEviT0_T1_ --------------------------
	.section	.nv.info._ZN2at6native29vectorized_elementwise_kernelILi4ENS0_13AUnaryFunctorIfffZZZNS0_17atan2_kernel_cudaERNS_18TensorIteratorBaseEENKUlvE_clEvENKUlvE0_clEvEUlffE_EESt5arrayIPcLm2EEEEviT0_T1_,"",@"SHT_CUDA_INFO"
	.sectionflags	@""
	.align	4


	//----- nvinfo : EIATTR_CUDA_API_VERSION
	.align		4
        /*0000*/ 	.byte	0x04, 0x37
        /*0002*/ 	.short	(.L_3493 - .L_3492)
.L_3492:
        /*0004*/ 	.word	0x00000082


	//----- nvinfo : EIATTR_KPARAM_INFO
	.align		4
.L_3493:
        /*0008*/ 	.byte	0x04, 0x17
        /*000a*/ 	.short	(.L_3495 - .L_3494)
.L_3494:
        /*000c*/ 	.word	0x00000000
        /*0010*/ 	.short	0x0002
        /*0012*/ 	.short	0x0010
        /*0014*/ 	.byte	0x00, 0xf0, 0x41, 0x00


	//----- nvinfo : EIATTR_KPARAM_INFO
	.align		4
.L_3495:
        /*0018*/ 	.byte	0x04, 0x17
        /*001a*/ 	.short	(.L_3497 - .L_3496)
.L_3496:
        /*001c*/ 	.word	0x00000000
        /*0020*/ 	.short	0x0001
        /*0022*/ 	.short	0x0004
        /*0024*/ 	.byte	0x00, 0xf0, 0x21, 0x00


	//----- nvinfo : EIATTR_KPARAM_INFO
	.align		4
.L_3497:
        /*0028*/ 	.byte	0x04, 0x17
        /*002a*/ 	.short	(.L_3499 - .L_3498)
.L_3498:
        /*002c*/ 	.word	0x00000000
        /*0030*/ 	.short	0x0000
        /*0032*/ 	.short	0x0000
        /*0034*/ 	.byte	0x00, 0xf0, 0x11, 0x00


	//----- nvinfo : EIATTR_SPARSE_MMA_MASK
	.align		4
.L_3499:
        /*0038*/ 	.byte	0x03, 0x50
        /*003a*/ 	.short	0x0000


	//----- nvinfo : EIATTR_MAXREG_COUNT
	.align		4
        /*003c*/ 	.byte	0x03, 0x1b
        /*003e*/ 	.short	0x00ff


	//----- nvinfo : EIATTR_MERCURY_ISA_VERSION
	.align		4
        /*0040*/ 	.byte	0x03, 0x5f
        /*0042*/ 	.short	0x0101


	//----- nvinfo : EIATTR_VRC_CTA_INIT_COUNT
	.align		4
        /*0044*/ 	.byte	0x02, 0x4a
	.zero		1
	.zero		1


	//----- nvinfo : EIATTR_EXIT_INSTR_OFFSETS
	.align		4
        /*0048*/ 	.byte	0x04, 0x1c
        /*004a*/ 	.short	(.L_3501 - .L_3500)


	//   ....[0]....
.L_3500:
        /*004c*/ 	.word	0x00002170


	//   ....[1]....
        /*0050*/ 	.word	0x000021c0


	//   ....[2]....
        /*0054*/ 	.word	0x000039a0


	//----- nvinfo : EIATTR_MAX_THREADS
	.align		4
.L_3501:
        /*0058*/ 	.byte	0x04, 0x05
        /*005a*/ 	.short	(.L_3503 - .L_3502)
.L_3502:
        /*005c*/ 	.word	0x00000080
        /*0060*/ 	.word	0x00000001
        /*0064*/ 	.word	0x00000001


	//----- nvinfo : EIATTR_CRS_STACK_SIZE
	.align		4
.L_3503:
        /*0068*/ 	.byte	0x04, 0x1e
        /*006a*/ 	.short	(.L_3505 - .L_3504)
.L_3504:
        /*006c*/ 	.word	0x00000000


	//----- nvinfo : EIATTR_CBANK_PARAM_SIZE
	.align		4
.L_3505:
        /*0070*/ 	.byte	0x03, 0x19
        /*0072*/ 	.short	0x0020


	//----- nvinfo : EIATTR_PARAM_CBANK
	.align		4
        /*0074*/ 	.byte	0x04, 0x0a
        /*0076*/ 	.short	(.L_3507 - .L_3506)
	.align		4
.L_3506:
        /*0078*/ 	.word	index@(.nv.constant0._ZN2at6native29vectorized_elementwise_kernelILi4ENS0_13AUnaryFunctorIfffZZZNS0_17atan2_kernel_cudaERNS_18TensorIteratorBaseEENKUlvE_clEvENKUlvE0_clEvEUlffE_EESt5arrayIPcLm2EEEEviT0_T1_)
        /*007c*/ 	.short	0x0380
        /*007e*/ 	.short	0x0020


	//----- nvinfo : EIATTR_SW_WAR
	.align		4
.L_3507:
        /*0080*/ 	.byte	0x04, 0x36
        /*0082*/ 	.short	(.L_3509 - .L_3508)
.L_3508:
        /*0084*/ 	.word	0x00000008
.L_3509:


//--------------------- .nv.info._ZN2at6native29vectorized_elementwise_kernelILi8ENS0_13AUnaryFunctorIfffZZZNS0_17atan2_kernel_cudaERNS_18TensorIteratorBaseEENKUlvE_clEvENKUlvE0_clEvEUlffE_EESt5arrayIPcLm2EEEEviT0_T1_ --------------------------
	.section	.nv.info._ZN2at6native29vectorized_elementwise_kernelILi8ENS0_13AUnaryFunctorIfffZZZNS0_17atan2_kernel_cudaERNS_18TensorIteratorBaseEENKUlvE_clEvENKUlvE0_clEvEUlffE_EESt5arrayIPcLm2EEEEviT0_T1_,"",@"SHT_CUDA_INFO"
	.sectionflags	@""
	.align	4


	//----- nvinfo : EIATTR_CUDA_API_VERSION
	.align		4
        /*0000*/ 	.byte	0x04, 0x37
        /*0002*/ 	.short	(.L_3511 - .L_3510)
.L_3510:
        /*0004*/ 	.word	0x00000082


	//----- nvinfo : EIATTR_KPARAM_INFO
	.align		4
.L_3511:
        /*0008*/ 	.byte	0x04, 0x17
        /*000a*/ 	.short	(.L_3513 - .L_3512)
.L_3512:
        /*000c*/ 	.word	0x00000000
        /*0010*/ 	.short	0x0002
        /*0012*/ 	.short	0x0010
        /*0014*/ 	.byte	0x00, 0xf0, 0x41, 0x00


	//----- nvinfo : EIATTR_KPARAM_INFO
	.align		4
.L_3513:
        /*0018*/ 	.byte	0x04, 0x17
        /*001a*/ 	.short	(.L_3515 - .L_3514)
.L_3514:
        /*001c*/ 	.word	0x00000000
        /*0020*/ 	.short	0x0001
        /*0022*/ 	.short	0x0004
        /*0024*/ 	.byte	0x00, 0xf0, 0x21, 0x00


	//----- nvinfo : EIATTR_KPARAM_INFO
	.align		4
.L_3515:
        /*0028*/ 	.byte	0x04, 0x17
        /*002a*/ 	.short	(.L_3517 - .L_3516)
.L_3516:
        /*002c*/ 	.word	0x00000000
        /*0030*/ 	.short	0x0000
        /*0032*/ 	.short	0x0000
        /*0034*/ 	.byte	0x00, 0xf0, 0x11, 0x00


	//----- nvinfo : EIATTR_SPARSE_MMA_MASK
	.align		4
.L_3517:
        /*0038*/ 	.byte	0x03, 0x50
        /*003a*/ 	.short	0x0000


	//----- nvinfo : EIATTR_MAXREG_COUNT
	.align		4
        /*003c*/ 	.byte	0x03, 0x1b
        /*003e*/ 	.short	0x00ff


	//----- nvinfo : EIATTR_MERCURY_ISA_VERSION
	.align		4
        /*0040*/ 	.byte	0x03, 0x5f
        /*0042*/ 	.short	0x0101


	//----- nvinfo : EIATTR_VRC_CTA_INIT_COUNT
	.align		4
        /*0044*/ 	.byte	0x02, 0x4a
	.zero		1
	.zero		1


	//----- nvinfo : EIATTR_EXIT_INSTR_OFFSETS
	.align		4
        /*0048*/ 	.byte	0x04, 0x1c
        /*004a*/ 	.short	(.L_3519 - .L_3518)


	//   ....[0]....
.L_3518:
        /*004c*/ 	.word	0x00002170


	//   ....[1]....
        /*0050*/ 	.word	0x000021c0


	//   ....[2]....
        /*0054*/ 	.word	0x00003980


	//----- nvinfo : EIATTR_MAX_THREADS
	.align		4
.L_3519:
        /*0058*/ 	.byte	0x04, 0x05
        /*005a*/ 	.short	(.L_3521 - .L_3520)
.L_3520:
        /*005c*/ 	.word	0x00000080
        /*0060*/ 	.word	0x00000001
        /*0064*/ 	.word	0x00000001


	//----- nvinfo : EIATTR_CRS_STACK_SIZE
	.align		4
.L_3521:
        /*0068*/ 	.byte	0x04, 0x1e
        /*006a*/ 	.short	(.L_3523 - .L_3522)
.L_3522:
        /*006c*/ 	.word	0x00000000


	//----- nvinfo : EIATTR_CBANK_PARAM_SIZE
	.align		4
.L_3523:
        /*0070*/ 	.byte	0x03, 0x19
        /*0072*/ 	.short	0x0020


	//----- nvinfo : EIATTR_PARAM_CBANK
	.align		4
        /*0074*/ 	.byte	0x04, 0x0a
        /*0076*/ 	.short	(.L_3525 - .L_3524)
	.align		4
.L_3524:
        /*0078*/ 	.word	index@(.nv.constant0._ZN2at6native29vectorized_elementwise_kernelILi8ENS0_13AUnaryFunctorIfffZZZNS0_17atan2_kernel_cudaERNS_18TensorIteratorBaseEENKUlvE_clEvENKUlvE0_clEvEUlffE_EESt5arrayIPcLm2EEEEviT0_T1_)
        /*007c*/ 	.short	0x0380
        /*007e*/ 	.short	0x0020


	//----- nvinfo : EIATTR_SW_WAR
	.align		4
.L_3525:
        /*0080*/ 	.byte	0x04, 0x36
        /*0082*/ 	.short	(.L_3527 - .L_3526)
.L_3526:
        /*0084*/ 	.word	0x00000008
.L_3527:


//--------------------- .nv.info._ZN2at6native18elementwise_kernelILi128ELi4EZNS0_15gpu_kernel_implINS0_13BinaryFunctorIdddZZZNS0_17atan2_kernel_cudaERNS_18TensorIteratorBaseEENKUlvE_clEvENKUlvE_clEvEUlddE_EEEEvS5_RKT_EUliE_EEviT1_ --------------------------
	.section	.nv.info._ZN2at6native18elementwise_kernelILi128ELi4EZNS0_15gpu_kernel_implINS0_13BinaryFunctorIdddZZZNS0_17atan2_kernel_cudaERNS_18TensorIteratorBaseEENKUlvE_clEvENKUlvE_clEvEUlddE_EEEEvS5_RKT_EUliE_EEviT1_,"",@"SHT_CUDA_INFO"
	.sectionflags	@""
	.align	4


	//----- nvinfo : EIATTR_CUDA_API_VERSION
	.align		4
        /*0000*/ 	.byte	0x04, 0x37
        /*0002*/ 	.short	(.L_3529 - .L_3528)
.L_3528:
        /*0004*/ 	.word	0x00000082


	//----- nvinfo : EIATTR_KPARAM_INFO
	.align		4
.L_3529:
        /*0008*/ 	.byte	0x04, 0x17
        /*000a*/ 	.short	(.L_3531 - .L_3530)
.L_3530:
        /*000c*/ 	.word	0x00000000
        /*0010*/ 	.short	0x0001
        /*0012*/ 	.short	0x0008
        /*0014*/ 	.byte	0x00, 0xf0, 0x21, 0x0a


	//----- nvinfo : EIATTR_KPARAM_INFO
	.align		4
.L_3531:
        /*0018*/ 	.byte	0x04, 0x17
        /*001a*/ 	.short	(.L_3533 - .L_3532)
.L_3532:
        /*001c*/ 	.word	0x00000000
        /*0020*/ 	.short	0x0000
        /*0022*/ 	.short	0x0000
        /*0024*/ 	.byte	0x00, 0xf0, 0x11, 0x00


	//----- nvinfo : EIATTR_SPARSE_MMA_MASK
	.align		4
.L_3533:
        /*0028*/ 	.byte	0x03, 0x50
        /*002a*/ 	.short	0x0000


	//----- nvinfo : EIATTR_MAXREG_COUNT
	.align		4
        /*002c*/ 	.byte	0x03, 0x1b
        /*002e*/ 	.short	0x0080


	//----- nvinfo : EIATTR_EXTERNS
	.align		4
        /*0030*/ 	.byte	0x04, 0x0f
        /*0032*/ 	.short	(.L_3535 - .L_3534)


	//   ....[0]....
	.align		4
.L_3534:
        /*0034*/ 	.word	index@(__assertfail)


	//----- nvinfo : EIATTR_MERCURY_ISA_VERSION
	.align		4
.L_3535:
        /*0038*/ 	.byte	0x03, 0x5f
        /*003a*/ 	.short	0x0101


	//----- nvinfo : EIATTR_VRC_CTA_INIT_COUNT
	.align		4
        /*003c*/ 	.byte	0x02, 0x4a
	.zero		1
	.zero		1


	//----- nvinfo : EIATTR_SYSCALL_OFFSETS
	.align		4
        /*0040*/ 	.byte	0x04, 0x46
        /*0042*/ 	.short	(.L_3537 - .L_3536)


	//   ....[0]....
.L_3536:
        /*0044*/ 	.word	0x000024d0


	//   ....[1]....
        /*0048*/ 	.word	0x000033c0


	//   ....[2]....
        /*004c*/ 	.word	0x00004bd0


	//   ....[3]....
        /*0050*/ 	.word	0x00007260


	//   ....[4]....
        /*0054*/ 	.word	0x00008150


	//   ....[5]....
        /*0058*/ 	.word	0x00009700


	//   ....[6]....
        /*005c*/ 	.word	0x0000bf40


	//   ....[7]....
        /*0060*/ 	.word	0x0000ce30


	//   ....[8]....
        /*0064*/ 	.word	0x0000e3e0


	//   ....[9]....
        /*0068*/ 	.word	0x00010c30


	//   ....[10]....
        /*006c*/ 	.word	0x00011b10


	//   ....[11]....
        /*0070*/ 	.word	0x00013070


	//----- nvinfo : EIATTR_EXIT_INSTR_OFFSETS
	.align		4
.L_3537:
        /*0074*/ 	.byte	0x04, 0x1c
        /*0076*/ 	.short	(.L_3539 - .L_3538)


	//   ....[0]....
.L_3538:
        /*0078*/ 	.word	0x0000e780


	//   ....[1]....
        /*007c*/ 	.word	0x00012400


	//   ....[2]....
        /*0080*/ 	.word	0x00012440


	//   ....[3]....
        /*0084*/ 	.word	0x000124d0


	//   ....[4]....
        /*0088*/ 	.word	0x00012500


	//   ....[5]....
        /*008c*/ 	.word	0x00012530


	//   ....[6]....
        /*0090*/ 	.word	0x00012600


	//   ....[7]....
        /*0094*/ 	.word	0x00012680


	//   ....[8]....
        /*0098*/ 	.word	0x00012760


	//   ....[9]....
        /*009c*/ 	.word	0x000127f0


	//   ....[10]....
        /*00a0*/ 	.word	0x00012810


	//   ....[11]....
        /*00a4*/ 	.word	0x000128e0


	//   ....[12]....
        /*00a8*/ 	.word	0x00012a90


	//   ....[13]....
        /*00ac*/ 	.word	0x00012c40


	//   ....[14]....
        /*00b0*/ 	.word	0x00012de0


	//   ....[15]....
        /*00b4*/ 	.word	0x00012e10


	//   ....[16]....
        /*00b8*/ 	.word	0x00012e40


	//   ....[17]....
        /*00bc*/ 	.word	0x00012ee0


	//   ....[18]....
        /*00c0*/ 	.word	0x00012f10


	//   ....[19]....
        /*00c4*/ 	.word	0x00013080


	//   ....[20]....
        /*00c8*/ 	.word	0x000131d0


	//   ....[21]....
        /*00cc*/ 	.word	0x00013350


	//   ....[22]....
        /*00d0*/ 	.word	0x000133d0


	//----- nvinfo : EIATTR_MAX_THREADS
	.align		4
.L_3539:
        /*00d4*/ 	.byte	0x04, 0x05
        /*00d6*/ 	.short	(.L_3541 - .L_3540)
.L_3540:
        /*00d8*/ 	.word	0x00000080
        /*00dc*/ 	.word	0x00000001
        /*00e0*/ 	.word	0x00000001


	//----- nvinfo : EIATTR_CRS_STACK_SIZE
	.align		4
.L_3541:
        /*00e4*/ 	.byte	0x04, 0x1e
        /*00e6*/ 	.short	(.L_3543 - .L_3542)
.L_3542:
        /*00e8*/ 	.word	0x00000000


	//----- nvinfo : EIATTR_CBANK_PARAM_SIZE
	.align		4
.L_3543:
        /*00ec*/ 	.byte	0x03, 0x19
        /*00ee*/ 	.short	0x0290


	//----- nvinfo : EIATTR_PARAM_CBANK
	.align		4
        /*00f0*/ 	.byte	0x04, 0x0a
        /*00f2*/ 	.short	(.L_3545 - .L_3544)
	.align		4
.L_3544:
        /*00f4*/ 	.word	index@(.nv.constant0._ZN2at6native18elementwise_kernelILi128ELi4EZNS0_15gpu_kernel_implINS0_13BinaryFunctorIdddZZZNS0_17atan2_kernel_cudaERNS_18TensorIteratorBaseEENKUlvE_clEvENKUlvE_clEvEUlddE_EEEEvS5_RKT_EUliE_EEviT1_)
        /*00f8*/ 	.short	0x0380
        /*00fa*/ 	.short	0x0290


	//----- nvinfo : EIATTR_SW_WAR
	.align		4
.L_3545:
        /*00fc*/ 	.byte	0x04, 0x36
        /*00fe*/ 	.short	(.L_3547 - .L_3546)
.L_3546:
        /*0100*/ 	.word	0x00000008
.L_3547:


//--------------------- .nv.info._ZN2at6native27unrolled_elementwise_kernelINS0_13BinaryFunctorIdddZZZNS0_17atan2_kernel_cudaERNS_18TensorIteratorBaseEENKUlvE_clEvENKUlvE_clEvEUlddE_EESt5arrayIPcLm3EELi4E23TrivialOffsetCalculatorILi2EjESC_ILi1EjENS0_6memory12LoadWithCastILi2EEENSF_13StoreWithCastILi1EEEEEviT_T0_T2_T3_T4_T5_ --------------------------
	.section	.nv.info._ZN2at6native27unrolled_elementwise_kernelINS0_13BinaryFunctorIdddZZZNS0_17atan2_kernel_cudaERNS_18TensorIteratorBaseEENKUlvE_clEvENKUlvE_clEvEUlddE_EESt5arrayIPcLm3EELi4E23TrivialOffsetCalculatorILi2EjESC_ILi1EjENS0_6memory12LoadWithCastILi2EEENSF_13StoreWithCastILi1EEEEEviT_T0_T2_T3_T4_T5_,"",@"SHT_CUDA_INFO"
	.sectionflags	@""
	.align	4


	//----- nvinfo : EIATTR_CUDA_API_VERSION
	.align		4
        /*0000*/ 	.byte	0x04, 0x37
        /*0002*/ 	.short	(.L_3549 - .L_3548)
.L_3548:
        /*0004*/ 	.word	0x00000082


	//----- nvinfo : EIATTR_KPARAM_INFO
	.align		4
.L_3549:
        /*0008*/ 	.byte	0x04, 0x17
        /*000a*/ 	.short	(.L_3551 - .L_3550)
.L_3550:
        /*000c*/ 	.word	0x00000000
        /*0010*/ 	.short	0x0006
        /*0012*/ 	.short	0x0030
        /*0014*/ 	.byte	0x00, 0xf0, 0x21, 0x00


	//----- nvinfo : EIATTR_KPARAM_INFO
	.align		4
.L_3551:
        /*0018*/ 	.byte	0x04, 0x17
        /*001a*/ 	.short	(.L_3553 - .L_3552)
.L_3552:
        /*001c*/ 	.word	0x00000000
        /*0020*/ 	.short	0x0005
        /*0022*/ 	.short	0x0024
        /*0024*/ 	.byte	0x00, 0xf0, 0x31, 0x00


	//----- nvinfo : EIATTR_KPARAM_INFO
	.align		4
.L_3553:
        /*0028*/ 	.byte	0x04, 0x17
        /*002a*/ 	.short	(.L_3555 - .L_3554)
.L_3554:
        /*002c*/ 	.word	0x00000000
        /*0030*/ 	.short	0x0004
        /*0032*/ 	.short	0x0021
        /*0034*/ 	.byte	0x00, 0xf0, 0x05, 0x00


	//----- nvinfo : EIATTR_KPARAM_INFO
	.align		4
.L_3555:
        /*0038*/ 	.byte	0x04, 0x17
        /*003a*/ 	.short	(.L_3557 - .L_3556)
.L_3556:
        /*003c*/ 	.word	0x00000000
        /*0040*/ 	.short	0x0003
        /*0042*/ 	.short	0x0020
        /*0044*/ 	.byte	0x00, 0xf0, 0x05, 0x00


	//----- nvinfo : EIATTR_KPARAM_INFO
	.align		4
.L_3557:
        /*0048*/ 	.byte	0x04, 0x17
        /*004a*/ 	.short	(.L_3559 - .L_3558)
.L_3558:
        /*004c*/ 	.word	0x00000000
        /*0050*/ 	.short	0x0002
        /*0052*/ 	.short	0x0008
        /*0054*/ 	.byte	0x00, 0xf0, 0x61, 0x00


	//----- nvinfo : EIATTR_KPARAM_INFO
	.align		4
.L_3559:
        /*0058*/ 	.byte	0x04, 0x17
        /*005a*/ 	.short	(.L_3561 - .L_3560)
.L_3560:
        /*005c*/ 	.word	0x00000000
        /*0060*/ 	.short	0x0001
        /*0062*/ 	.short	0x0004
        /*0064*/ 	.byte	0x00, 0xf0, 0x05, 0x00


	//----- nvinfo : EIATTR_KPARAM_INFO
	.align		4
.L_3561:
        /*0068*/ 	.byte	0x04, 0x17
        /*006a*/ 	.short	(.L_3563 - .L_3562)
.L_3562:
        /*006c*/ 	.word	0x00000000
        /*0070*/ 	.short	0x0000
        /*0072*/ 	.short	0x0000
        /*0074*/ 	.byte	0x00, 0xf0, 0x11, 0x00


	//----- nvinfo : EIATTR_SPARSE_MMA_MASK
	.align		4
.L_3563:
        /*0078*/ 	.byte	0x03, 0x50
        /*007a*/ 	.short	0x0000


	//----- nvinfo : EIATTR_MAXREG_COUNT
	.align		4
        /*007c*/ 	.byte	0x03, 0x1b
        /*007e*/ 	.short	0x00ff


	//----- nvinfo : EIATTR_EXTERNS
	.align		4
        /*0080*/ 	.byte	0x04, 0x0f
        /*0082*/ 	.short	(.L_3565 - .L_3564)


	//   ....[0]....
	.align		4
.L_3564:
        /*0084*/ 	.word	index@(__assertfail)


	//----- nvinfo : EIATTR_ANNOTATIONS
	.align		4
.L_3565:
        /*0088*/ 	.byte	0x04, 0x55
        /*008a*/ 	.short	(.L_3567 - .L_3566)


	//   ....[0]....
.L_3566:
        /*008c*/ 	.word	0x00000001
        /*0090*/ 	.byte	0x10, 0xe2, 0x00, 0x00, 0x01, 0x00, 0x00, 0x00, 0x80, 0xe3, 0x00, 0x00


	//----- nvinfo : EIATTR_MERCURY_ISA_VERSION
	.align		4
.L_3567:
        /*009c*/ 	.byte	0x03, 0x5f
        /*009e*/ 	.short	0x0101


	//----- nvinfo : EIATTR_VRC_CTA_INIT_COUNT
	.align		4
        /*00a0*/ 	.byte	0x02, 0x4a
	.zero		1
	.zero		1


	//----- nvinfo : EIATTR_SYSCALL_OFFSETS
	.align		4
        /*00a4*/ 	.byte	0x04, 0x46
        /*00a6*/ 	.short	(.L_3569 - .L_3568)


	//   ....[0]....
.L_3568:
        /*00a8*/ 	.word	0x00000ea0


	//   ....[1]....
        /*00ac*/ 	.word	0x00001da0


	//   ....[2]....
        /*00b0*/ 	.word	0x00002de0


	//   ....[3]....
        /*00b4*/ 	.word	0x00003ce0


	//   ....[4]....
        /*00b8*/ 	.word	0x00004c60


	//   ....[5]....
        /*00bc*/ 	.word	0x00005b60


	//   ....[6]....
        /*00c0*/ 	.word	0x00006af0


	//   ....[7]....
        /*00c4*/ 	.word	0x000079c0


	//   ....[8]....
        /*00c8*/ 	.word	0x0000aba0


	//   ....[9]....
        /*00cc*/ 	.word	0x0000bb80


	//   ....[10]....
        /*00d0*/ 	.word	0x0000ccc0


	//   ....[11]....
        /*00d4*/ 	.word	0x0000de00


	//----- nvinfo : EIATTR_EXIT_INSTR_OFFSETS
	.align		4
.L_3569:
        /*00d8*/ 	.byte	0x04, 0x1c
        /*00da*/ 	.short	(.L_3571 - .L_3570)


	//   ....[0]....
.L_3570:
        /*00dc*/ 	.word	0x0000d050


	//   ....[1]....
        /*00e0*/ 	.word	0x0000d190


	//   ....[2]....
        /*00e4*/ 	.word	0x0000d1d0


	//   ....[3]....
        /*00e8*/ 	.word	0x0000d260


	//   ....[4]....
        /*00ec*/ 	.word	0x0000d290


	//   ....[5]....
        /*00f0*/ 	.word	0x0000d2c0


	//   ....[6]....
        /*00f4*/ 	.word	0x0000d390


	//   ....[7]....
        /*00f8*/ 	.word	0x0000d410


	//   ....[8]....
        /*00fc*/ 	.word	0x0000d4f0


	//   ....[9]....
        /*0100*/ 	.word	0x0000d580


	//   ....[10]....
        /*0104*/ 	.word	0x0000d5a0


	//   ....[11]....
        /*0108*/ 	.word	0x0000d670


	//   ....[12]....
        /*010c*/ 	.word	0x0000d820


	//   ....[13]....
        /*0110*/ 	.word	0x0000d9d0


	//   ....[14]....
        /*0114*/ 	.word	0x0000db70


	//   ....[15]....
        /*0118*/ 	.word	0x0000dba0


	//   ....[16]....
        /*011c*/ 	.word	0x0000dbd0


	//   ....[17]....
        /*0120*/ 	.word	0x0000dc70


	//   ....[18]....
        /*0124*/ 	.word	0x0000dca0


	//   ....[19]....
        /*0128*/ 	.word	0x0000de10


	//   ....[20]....
        /*012c*/ 	.word	0x0000df60


	//   ....[21]....
        /*0130*/ 	.word	0x0000e0e0


	//   ....[22]....
        /*0134*/ 	.word	0x0000e160


	//----- nvinfo : EIATTR_MAX_THREADS
	.align		4
.L_3571:
        /*0138*/ 	.byte	0x04, 0x05
        /*013a*/ 	.short	(.L_3573 - .L_3572)
.L_3572:
        /*013c*/ 	.word	0x00000080
        /*0140*/ 	.word	0x00000001
        /*0144*/ 	.word	0x00000001


	//----- nvinfo : EIATTR_CRS_STACK_SIZE
	.align		4
.L_3573:
        /*0148*/ 	.byte	0x04, 0x1e
        /*014a*/ 	.short	(.L_3575 - .L_3574)
.L_3574:
        /*014c*/ 	.word	0x00000000


	//----- nvinfo : EIATTR_CBANK_PARAM_SIZE
	.align		4
.L_3575:
        /*0150*/ 	.byte	0x03, 0x19
        /*0152*/ 	.short	0x0038


	//----- nvinfo : EIATTR_PARAM_CBANK
	.align		4
        /*0154*/ 	.byte	0x04, 0x0a
        /*0156*/ 	.short	(.L_3577 - .L_3576)
	.align		4
.L_3576:
        /*0158*/ 	.word	index@(.nv.constant0._ZN2at6native27unrolled_elementwise_kernelINS0_13BinaryFunctorIdddZZZNS0_17atan2_kernel_cudaERNS_18TensorIteratorBaseEENKUlvE_clEvENKUlvE_clEvEUlddE_EESt5arrayIPcLm3EELi4E23TrivialOffsetCalculatorILi2EjESC_ILi1EjENS0_6memory12LoadWithCastILi2EEENSF_13StoreWithCastILi1EEEEEviT_T0_T2_T3_T4_T5_)
        /*015c*/ 	.short	0x0380
        /*015e*/ 	.short	0x0038


	//----- nvinfo : EIATTR_SW_WAR
	.align		4
.L_3577:
        /*0160*/ 	.byte	0x04, 0x36
        /*0162*/ 	.short	(.L_3579 - .L_3578)
.L_3578:
        /*0164*/ 	.word	0x00000008
.L_3579:


//--------------------- .nv.info._ZN2at6native18elementwise_kernelILi128ELi2EZNS0_22gpu_kernel_impl_nocastINS0_13BinaryFunctorIdddZZZNS0_17atan2_kernel_cudaERNS_18TensorIteratorBaseEENKUlvE_clEvENKUlvE_clEvEUlddE_EEEEvS5_RKT_EUliE_EEviT1_ --------------------------
	.section	.nv.info._ZN2at6native18elementwise_kernelILi128ELi2EZNS0_22gpu_kernel_impl_nocastINS0_13BinaryFunctorIdddZZZNS0_17atan2_kernel_cudaERNS_18TensorIteratorBaseEENKUlvE_clEvENKUlvE_clEvEUlddE_EEEEvS5_RKT_EUliE_EEviT1_,"",@"SHT_CUDA_INFO"
	.sectionflags	@""
	.align	4


	//----- nvinfo : EIATTR_CUDA_API_VERSION
	.align		4
        /*0000*/ 	.byte	0x04, 0x37
        /*0002*/ 	.short	(.L_3581 - .L_3580)
.L_3580:
        /*0004*/ 	.word	0x00000082


	//----- nvinfo : EIATTR_KPARAM_INFO
	.align		4
.L_3581:
        /*0008*/ 	.byte	0x04, 0x17
        /*000a*/ 	.short	(.L_3583 - .L_3582)
.L_3582:
        /*000c*/ 	.word	0x00000000
        /*0010*/ 	.short	0x0001
        /*0012*/ 	.short	0x0008
        /*0014*/ 	.byte	0x00, 0xf0, 0x21, 0x0a


	//----- nvinfo : EIATTR_KPARAM_INFO
	.align		4
.L_3583:
        /*0018*/ 	.byte	0x04, 0x17
        /*001a*/ 	.short	(.L_3585 - .L_3584)
.L_3584:
        /*001c*/ 	.word	0x00000000
        /*0020*/ 	.short	0x0000
        /*0022*/ 	.short	0x0000
        /*0024*/ 	.byte	0x00, 0xf0, 0x11, 0x00


	//----- nvinfo : EIATTR_SPARSE_MMA_MASK
	.align		4
.L_3585:
        /*0028*/ 	.byte	0x03, 0x50
        /*002a*/ 	.short	0x0000


	//----- nvinfo : EIATTR_MAXREG_COUNT
	.align		4
        /*002c*/ 	.byte	0x03, 0x1b
        /*002e*/ 	.short	0x0080


	//----- nvinfo : EIATTR_MERCURY_ISA_VERSION
	.align		4
        /*0030*/ 	.byte	0x03, 0x5f
        /*0032*/ 	.short	0x0101


	//----- nvinfo : EIATTR_VRC_CTA_INIT_COUNT
	.align		4
        /*0034*/ 	.byte	0x02, 0x4a
	.zero		1
	.zero		1


	//----- nvinfo : EIATTR_EXIT_INSTR_OFFSETS
	.align		4
        /*0038*/ 	.byte	0x04, 0x1c
        /*003a*/ 	.short	(.L_3587 - .L_3586)


	//   ....[0]....
.L_3586:
        /*003c*/ 	.word	0x000008d0


	//   ....[1]....
        /*0040*/ 	.word	0x000010a0


	//   ....[2]....
        /*0044*/ 	.word	0x00002f40


	//   ....[3]....
        /*0048*/ 	.word	0x00004d50


	//----- nvinfo : EIATTR_MAX_THREADS
	.align		4
.L_3587:
        /*004c*/ 	.byte	0x04, 0x05
        /*004e*/ 	.short	(.L_3589 - .L_3588)
.L_3588:
        /*0050*/ 	.word	0x00000080
        /*0054*/ 	.word	0x00000001
        /*0058*/ 	.word	0x00000001


	//----- nvinfo : EIATTR_CRS_STACK_SIZE
	.align		4
.L_3589:
        /*005c*/ 	.byte	0x04, 0x1e
        /*005e*/ 	.short	(.L_3591 - .L_3590)
.L_3590:
        /*0060*/ 	.word	0x00000000


	//----- nvinfo : EIATTR_CBANK_PARAM_SIZE
	.align		4
.L_3591:
        /*0064*/ 	.byte	0x03, 0x19
        /*0066*/ 	.short	0x0290


	//----- nvinfo : EIATTR_PARAM_CBANK
	.align		4
        /*0068*/ 	.byte	0x04, 0x0a
        /*006a*/ 	.short	(.L_3593 - .L_3592)
	.align		4
.L_3592:
        /*006c*/ 	.word	index@(.nv.constant0._ZN2at6native18elementwise_kernelILi128ELi2EZNS0_22gpu_kernel_impl_nocastINS0_13BinaryFunctorIdddZZZNS0_17atan2_kernel_cudaERNS_18TensorIteratorBaseEENKUlvE_clEvENKUlvE_clEvEUlddE_EEEEvS5_RKT_EUliE_EEviT1_)
        /*0070*/ 	.short	0x0380
        /*0072*/ 	.short	0x0290


	//----- nvinfo : EIATTR_SW_WAR
	.align		4
.L_3593:
        /*0074*/ 	.byte	0x04, 0x36
        /*0076*/ 	.short	(.L_3595 - .L_3594)
.L_3594:
        /*0078*/ 	.word	0x00000008
.L_3595:


//--------------------- .nv.info._ZN2at6native27unrolled_elementwise_kernelINS0_13BinaryFunctorIdddZZZNS0_17atan2_kernel_cudaERNS_18TensorIteratorBaseEENKUlvE_clEvENKUlvE_clEvEUlddE_EESt5arrayIPcLm3EELi4E23TrivialOffsetCalculatorILi2EjESC_ILi1EjENS0_6memory15LoadWithoutCastENSF_16StoreWithoutCastEEEviT_T0_T2_T3_T4_T5_ --------------------------
	.section	.nv.info._ZN2at6native27unrolled_elementwise_kernelINS0_13BinaryFunctorIdddZZZNS0_17atan2_kernel_cudaERNS_18TensorIteratorBaseEENKUlvE_clEvENKUlvE_clEvEUlddE_EESt5arrayIPcLm3EELi4E23TrivialOffsetCalculatorILi2EjESC_ILi1EjENS0_6memory15LoadWithoutCastENSF_16StoreWithoutCastEEEviT_T0_T2_T3_T4_T5_,"",@"SHT_CUDA_INFO"
	.sectionflags	@""
	.align	4


	//----- nvinfo : EIATTR_CUDA_API_VERSION
	.align		4
        /*0000*/ 	.byte	0x04, 0x37
        /*0002*/ 	.short	(.L_3597 - .L_3596)
.L_3596:
        /*0004*/ 	.word	0x00000082


	//----- nvinfo : EIATTR_KPARAM_INFO
	.align		4
.L_3597:
        /*0008*/ 	.byte	0x04, 0x17
        /*000a*/ 	.short	(.L_3599 - .L_3598)
.L_3598:
        /*000c*/ 	.word	0x00000000
        /*0010*/ 	.short	0x0006
        /*0012*/ 	.short	0x0023
        /*0014*/ 	.byte	0x00, 0xf0, 0x05, 0x00


	//----- nvinfo : EIATTR_KPARAM_INFO
	.align		4
.L_3599:
        /*0018*/ 	.byte	0x04, 0x17
        /*001a*/ 	.short	(.L_3601 - .L_3600)
.L_3600:
        /*001c*/ 	.word	0x00000000
        /*0020*/ 	.short	0x0005
        /*0022*/ 	.short	0x0022
        /*0024*/ 	.byte	0x00, 0xf0, 0x05, 0x00


	//----- nvinfo : EIATTR_KPARAM_INFO
	.align		4
.L_3601:
        /*0028*/ 	.byte	0x04, 0x17
        /*002a*/ 	.short	(.L_3603 - .L_3602)
.L_3602:
        /*002c*/ 	.word	0x00000000
        /*0030*/ 	.short	0x0004
        /*0032*/ 	.short	0x0021
        /*0034*/ 	.byte	0x00, 0xf0, 0x05, 0x00


	//----- nvinfo : EIATTR_KPARAM_INFO
	.align		4
.L_3603:
        /*0038*/ 	.byte	0x04, 0x17
        /*003a*/ 	.short	(.L_3605 - .L_3604)
.L_3604:
        /*003c*/ 	.word	0x00000000
        /*0040*/ 	.short	0x0003
        /*0042*/ 	.short	0x0020
        /*0044*/ 	.byte	0x00, 0xf0, 0x05, 0x00


	//----- nvinfo : EIATTR_KPARAM_INFO
	.align		4
.L_3605:
        /*0048*/ 	.byte	0x04, 0x17
        /*004a*/ 	.short	(.L_3607 - .L_3606)
.L_3606:
        /*004c*/ 	.word	0x00000000
        /*0050*/ 	.short	0x0002
        /*0052*/ 	.short	0x0008
        /*0054*/ 	.byte	0x00, 0xf0, 0x61, 0x00


	//----- nvinfo : EIATTR_KPARAM_INFO
	.align		4
.L_3607:
        /*0058*/ 	.byte	0x04, 0x17
        /*005a*/ 	.short	(.L_3609 - .L_3608)
.L_3608:
        /*005c*/ 	.word	0x00000000
        /*0060*/ 	.short	0x0001
        /*0062*/ 	.short	0x0004
        /*0064*/ 	.byte	0x00, 0xf0, 0x05, 0x00


	//----- nvinfo : EIATTR_KPARAM_INFO
	.align		4
.L_3609:
        /*0068*/ 	.byte	0x04, 0x17
        /*006a*/ 	.short	(.L_3611 - .L_3610)
.L_3610:
        /*006c*/ 	.word	0x00000000
        /*0070*/ 	.short	0x0000
        /*0072*/ 	.short	0x0000
        /*0074*/ 	.byte	0x00, 0xf0, 0x11, 0x00


	//----- nvinfo : EIATTR_SPARSE_MMA_MASK
	.align		4
.L_3611:
        /*0078*/ 	.byte	0x03, 0x50
        /*007a*/ 	.short	0x0000


	//----- nvinfo : EIATTR_MAXREG_COUNT
	.align		4
        /*007c*/ 	.byte	0x03, 0x1b
        /*007e*/ 	.short	0x00ff


	//----- nvinfo : EIATTR_MERCURY_ISA_VERSION
	.align		4
        /*0080*/ 	.byte	0x03, 0x5f
        /*0082*/ 	.short	0x0101


	//----- nvinfo : EIATTR_VRC_CTA_INIT_COUNT
	.align		4
        /*0084*/ 	.byte	0x02, 0x4a
	.zero		1
	.zero		1


	//----- nvinfo : EIATTR_EXIT_INSTR_OFFSETS
	.align		4
        /*0088*/ 	.byte	0x04, 0x1c
        /*008a*/ 	.short	(.L_3613 - .L_3612)


	//   ....[0]....
.L_3612:
        /*008c*/ 	.word	0x00002460


	//   ....[1]....
        /*0090*/ 	.word	0x000024d0


	//----- nvinfo : EIATTR_MAX_THREADS
	.align		4
.L_3613:
        /*0094*/ 	.byte	0x04, 0x05
        /*0096*/ 	.short	(.L_3615 - .L_3614)
.L_3614:
        /*0098*/ 	.word	0x00000080
        /*009c*/ 	.word	0x00000001
        /*00a0*/ 	.word	0x00000001


	//----- nvinfo : EIATTR_CRS_STACK_SIZE
	.align		4
.L_3615:
        /*00a4*/ 	.byte	0x04, 0x1e
        /*00a6*/ 	.short	(.L_3617 - .L_3616)
.L_3616:
        /*00a8*/ 	.word	0x00000000


	//----- nvinfo : EIATTR_CBANK_PARAM_SIZE
	.align		4
.L_3617:
        /*00ac*/ 	.byte	0x03, 0x19
        /*00ae*/ 	.short	0x0024


	//----- nvinfo : EIATTR_PARAM_CBANK
	.align		4
        /*00b0*/ 	.byte	0x04, 0x0a
        /*00b2*/ 	.short	(.L_3619 - .L_3618)
	.align		4
.L_3618:
        /*00b4*/ 	.word	index@(.nv.constant0._ZN2at6native27unrolled_elementwise_kernelINS0_13BinaryFunctorIdddZZZNS0_17atan2_kernel_cudaERNS_18TensorIteratorBaseEENKUlvE_clEvENKUlvE_clEvEUlddE_EESt5arrayIPcLm3EELi4E23TrivialOffsetCalculatorILi2EjESC_ILi1EjENS0_6memory15LoadWithoutCastENSF_16StoreWithoutCastEEEviT_T0_T2_T3_T4_T5_)
        /*00b8*/ 	.short	0x0380
        /*00ba*/ 	.short	0x0024


	//----- nvinfo : EIATTR_SW_WAR
	.align		4
.L_3619:
        /*00bc*/ 	.byte	0x04, 0x36
        /*00be*/ 	.short	(.L_3621 - .L_3620)
.L_3620:
        /*00c0*/ 	.word	0x00000008
.L_3621:


//--------------------- .nv.info._ZN2at6native29vectorized_elementwise_kernelILi2ENS0_13BinaryFunctorIdddZZZNS0_17atan2_kernel_cudaERNS_18TensorIteratorBaseEENKUlvE_clEvENKUlvE_clEvEUlddE_EESt5arrayIPcLm3EEEEviT0_T1_ --------------------------
	.section	.nv.info._ZN2at6native29vectorized_elementwise_kernelILi2ENS0_13BinaryFunctorIdddZZZNS0_17atan2_kernel_cudaERNS_18TensorIteratorBaseEENKUlvE_clEvENKUlvE_clEvEUlddE_EESt5arrayIPcLm3EEEEviT0_T1_,"",@"SHT_CUDA_INFO"
	.sectionflags	@""
	.align	4


	//----- nvinfo : EIATTR_CUDA_API_VERSION
	.align		4
        /*0000*/ 	.byte	0x04, 0x37
        /*0002*/ 	.short	(.L_3623 - .L_3622)
.L_3622:
        /*0004*/ 	.word	0x00000082


	//----- nvinfo : EIATTR_KPARAM_INFO
	.align		4
.L_3623:
        /*0008*/ 	.byte	0x04, 0x17
        /*000a*/ 	.short	(.L_3625 - .L_3624)
.L_3624:
        /*000c*/ 	.word	0x00000000
        /*0010*/ 	.short	0x0002
        /*0012*/ 	.short	0x0008
        /*0014*/ 	.byte	0x00, 0xf0, 0x61, 0x00


	//----- nvinfo : EIATTR_KPARAM_INFO
	.align		4
.L_3625:
        /*0018*/ 	.byte	0x04, 0x17
        /*001a*/ 	.short	(.L_3627 - .L_3626)
.L_3626:
        /*001c*/ 	.word	0x00000000
        /*0020*/ 	.short	0x0001
        /*0022*/ 	.short	0x0004
        /*0024*/ 	.byte	0x00, 0xf0, 0x05, 0x00


	//----- nvinfo : EIATTR_KPARAM_INFO
	.align		4
.L_3627:
        /*0028*/ 	.byte	0x04, 0x17
        /*002a*/ 	.short	(.L_3629 - .L_3628)
.L_3628:
        /*002c*/ 	.word	0x00000000
        /*0030*/ 	.short	0x0000
        /*0032*/ 	.short	0x0000
        /*0034*/ 	.byte	0x00, 0xf0, 0x11, 0x00


	//----- nvinfo : EIATTR_SPARSE_MMA_MASK
	.align		4
.L_3629:
        /*0038*/ 	.byte	0x03, 0x50
        /*003a*/ 	.short	0x0000


	//----- nvinfo : EIATTR_MAXREG_COUNT
	.align		4
        /*003c*/ 	.byte	0x03, 0x1b
        /*003e*/ 	.short	0x00ff


	//----- nvinfo : EIATTR_MERCURY_ISA_VERSION
	.align		4
        /*0040*/ 	.byte	0x03, 0x5f
        /*0042*/ 	.short	0x0101


	//----- nvinfo : EIATTR_VRC_CTA_INIT_COUNT
	.align		4
        /*0044*/ 	.byte	0x02, 0x4a
	.zero		1
	.zero		1


	//----- nvinfo : EIATTR_EXIT_INSTR_OFFSETS
	.align		4
        /*0048*/ 	.byte	0x04, 0x1c
        /*004a*/ 	.short	(.L_3631 - .L_3630)


	//   ....[0]....
.L_3630:
        /*004c*/ 	.word	0x000049d0


	//   ....[1]....
        /*0050*/ 	.word	0x00004a30


	//   ....[2]....
        /*0054*/ 	.word	0x00008950


	//----- nvinfo : EIATTR_MAX_THREADS
	.align		4
.L_3631:
        /*0058*/ 	.byte	0x04, 0x05
        /*005a*/ 	.short	(.L_3633 - .L_3632)
.L_3632:
        /*005c*/ 	.word	0x00000080
        /*0060*/ 	.word	0x00000001
        /*0064*/ 	.word	0x00000001


	//----- nvinfo : EIATTR_CRS_STACK_SIZE
	.align		4
.L_3633:
        /*0068*/ 	.byte	0x04, 0x1e
        /*006a*/ 	.short	(.L_3635 - .L_3634)
.L_3634:
        /*006c*/ 	.word	0x00000000


	//----- nvinfo : EIATTR_CBANK_PARAM_SIZE
	.align		4
.L_3635:
        /*0070*/ 	.byte	0x03, 0x19
        /*0072*/ 	.short	0x0020


	//----- nvinfo : EIATTR_PARAM_CBANK
	.align		4
        /*0074*/ 	.byte	0x04, 0x0a
        /*0076*/ 	.short	(.L_3637 - .L_3636)
	.align		4
.L_3636:
        /*0078*/ 	.word	index@(.nv.constant0._ZN2at6native29vectorized_elementwise_kernelILi2ENS0_13BinaryFunctorIdddZZZNS0_17atan2_kernel_cudaERNS_18TensorIteratorBaseEENKUlvE_clEvENKUlvE_clEvEUlddE_EESt5arrayIPcLm3EEEEviT0_T1_)
        /*007c*/ 	.short	0x0380
        /*007e*/ 	.short	0x0020


	//----- nvinfo : EIATTR_SW_WAR
	.align		4
.L_3637:
        /*0080*/ 	.byte	0x04, 0x36
        /*0082*/ 	.short	(.L_3639 - .L_3638)
.L_3638:
        /*0084*/ 	.word	0x00000008
.L_3639:


//--------------------- .nv.info._ZN2at6native29vectorized_elementwise_kernelILi4ENS0_13BinaryFunctorIdddZZZNS0_17atan2_kernel_cudaERNS_18TensorIteratorBaseEENKUlvE_clEvENKUlvE_clEvEUlddE_EESt5arrayIPcLm3EEEEviT0_T1_ --------------------------
	.section	.nv.info._ZN2at6native29vectorized_elementwise_kernelILi4ENS0_13BinaryFunctorIdddZZZNS0_17atan2_kernel_cudaERNS_18TensorIteratorBaseEENKUlvE_clEvENKUlvE_clEvEUlddE_EESt5arrayIPcLm3EEEEviT0_T1_,"",@"SHT_CUDA_INFO"
	.sectionflags	@""
	.align	4


	//----- nvinfo : EIATTR_CUDA_API_VERSION
	.align		4
        /*0000*/ 	.byte	0x04, 0x37
        /*0002*/ 	.short	(.L_3641 - .L_3640)
.L_3640:
        /*0004*/ 	.word	0x00000082


	//----- nvinfo : EIATTR_KPARAM_INFO
	.align		4
.L_3641:
        /*0008*/ 	.byte	0x04, 0x17
        /*000a*/ 	.short	(.L_3643 - .L_3642)
.L_3642:
        /*000c*/ 	.word	0x00000000
        /*0010*/ 	.short	0x0002
        /*0012*/ 	.short	0x0008
        /*0014*/ 	.byte	0x00, 0xf0, 0x61, 0x00


	//----- nvinfo : EIATTR_KPARAM_INFO
	.align		4
.L_3643:
        /*0018*/ 	.byte	0x04, 0x17
        /*001a*/ 	.short	(.L_3645 - .L_3644)
.L_3644:
        /*001c*/ 	.word	0x00000000
        /*0020*/ 	.short	0x0001
        /*0022*/ 	.short	0x0004
        /*0024*/ 	.byte	0x00, 0xf0, 0x05, 0x00


	//----- nvinfo : EIATTR_KPARAM_INFO
	.align		4
.L_3645:
        /*0028*/ 	.byte	0x04, 0x17
        /*002a*/ 	.short	(.L_3647 - .L_3646)
.L_3646:
        /*002c*/ 	.word	0x00000000
        /*0030*/ 	.short	0x0000
        /*0032*/ 	.short	0x0000
        /*0034*/ 	.byte	0x00, 0xf0, 0x11, 0x00


	//----- nvinfo : EIATTR_SPARSE_MMA_MASK
	.align		4
.L_3647:
        /*0038*/ 	.byte	0x03, 0x50
        /*003a*/ 	.short	0x0000


	//----- nvinfo : EIATTR_MAXREG_COUNT
	.align		4
        /*003c*/ 	.byte	0x03, 0x1b
        /*003e*/ 	.short	0x00ff


	//----- nvinfo : EIATTR_MERCURY_ISA_VERSION
	.align		4
        /*0040*/ 	.byte	0x03, 0x5f
        /*0042*/ 	.short	0x0101


	//----- nvinfo : EIATTR_VRC_CTA_INIT_COUNT
	.align		4
        /*0044*/ 	.byte	0x02, 0x4a
	.zero		1
	.zero		1


	//----- nvinfo : EIATTR_EXIT_INSTR_OFFSETS
	.align		4
        /*0048*/ 	.byte	0x04, 0x1c
        /*004a*/ 	.short	(.L_3649 - .L_3648)


	//   ....[0]....
.L_3648:
        /*004c*/ 	.word	0x000049d0


	//   ....[1]....
        /*0050*/ 	.word	0x00004a30


	//   ....[2]....
        /*0054*/ 	.word	0x00008910


	//----- nvinfo : EIATTR_MAX_THREADS
	.align		4
.L_3649:
        /*0058*/ 	.byte	0x04, 0x05
        /*005a*/ 	.short	(.L_3651 - .L_3650)
.L_3650:
        /*005c*/ 	.word	0x00000080
        /*0060*/ 	.word	0x00000001
        /*0064*/ 	.word	0x00000001


	//----- nvinfo : EIATTR_CRS_STACK_SIZE
	.align		4
.L_3651:
        /*0068*/ 	.byte	0x04, 0x1e
        /*006a*/ 	.short	(.L_3653 - .L_3652)
.L_3652:
        /*006c*/ 	.word	0x00000000


	//----- nvinfo : EIATTR_CBANK_PARAM_SIZE
	.align		4
.L_3653:
        /*0070*/ 	.byte	0x03, 0x19
        /*0072*/ 	.short	0x0020


	//----- nvinfo : EIATTR_PARAM_CBANK
	.align		4
        /*0074*/ 	.byte	0x04, 0x0a
        /*0076*/ 	.short	(.L_3655 - .L_3654)
	.align		4
.L_3654:
        /*0078*/ 	.word	index@(.nv.constant0._ZN2at6native29vectorized_elementwise_kernelILi4ENS0_13BinaryFunctorIdddZZZNS0_17atan2_kernel_cudaERNS_18TensorIteratorBaseEENKUlvE_clEvENKUlvE_clEvEUlddE_EESt5arrayIPcLm3EEEEviT0_T1_)
        /*007c*/ 	.short	0x0380
        /*007e*/ 	.short	0x0020


	//----- nvinfo : EIATTR_SW_WAR
	.align		4
.L_3655:
        /*0080*/ 	.byte	0x04, 0x36
        /*0082*/ 	.short	(.L_3657 - .L_3656)
.L_3656:
        /*0084*/ 	.word	0x00000008
.L_3657:


//--------------------- .nv.info._ZN2at6native29vectorized_elementwise_kernelILi8ENS0_13BinaryFunctorIdddZZZNS0_17atan2_kernel_cudaERNS_18TensorIteratorBaseEENKUlvE_clEvENKUlvE_clEvEUlddE_EESt5arrayIPcLm3EEEEviT0_T1_ --------------------------
	.section	.nv.info._ZN2at6native29vectorized_elementwise_kernelILi8ENS0_13BinaryFunctorIdddZZZNS0_17atan2_kernel_cudaERNS_18TensorIteratorBaseEENKUlvE_clEvENKUlvE_clEvEUlddE_EESt5arrayIPcLm3EEEEviT0_T1_,"",@"SHT_CUDA_INFO"
	.sectionflags	@""
	.align	4


	//----- nvinfo : EIATTR_CUDA_API_VERSION
	.align		4
        /*0000*/ 	.byte	0x04, 0x37
        /*0002*/ 	.short	(.L_3659 - .L_3658)
.L_3658:
        /*0004*/ 	.word	0x00000082


	//----- nvinfo : EIATTR_KPARAM_INFO
	.align		4
.L_3659:
        /*0008*/ 	.byte	0x04, 0x17
        /*000a*/ 	.short	(.L_3661 - .L_3660)
.L_3660:
        /*000c*/ 	.word	0x00000000
        /*0010*/ 	.short	0x0002
        /*0012*/ 	.short	0x0008
        /*0014*/ 	.byte	0x00, 0xf0, 0x61, 0x00


	//----- nvinfo : EIATTR_KPARAM_INFO
	.align		4
.L_3661:
        /*0018*/ 	.byte	0x04, 0x17
        /*001a*/ 	.short	(.L_3663 - .L_3662)
.L_3662:
        /*001c*/ 	.word	0x00000000
        /*0020*/ 	.short	0x0001
        /*0022*/ 	.short	0x0004
        /*0024*/ 	.byte	0x00, 0xf0, 0x05, 0x00


	//----- nvinfo : EIATTR_KPARAM_INFO
	.align		4
.L_3663:
        /*0028*/ 	.byte	0x04, 0x17
        /*002a*/ 	.short	(.L_3665 - .L_3664)
.L_3664:
        /*002c*/ 	.word	0x00000000
        /*0030*/ 	.short	0x0000
        /*0032*/ 	.short	0x0000
        /*0034*/ 	.byte	0x00, 0xf0, 0x11, 0x00


	//----- nvinfo : EIATTR_SPARSE_MMA_MASK
	.align		4
.L_3665:
        /*0038*/ 	.byte	0x03, 0x50
        /*003a*/ 	.short	0x0000


	//----- nvinfo : EIATTR_MAXREG_COUNT
	.align		4
        /*003c*/ 	.byte	0x03, 0x1b
        /*003e*/ 	.short	0x00ff


	//----- nvinfo : EIATTR_MERCURY_ISA_VERSION
	.align		4
        /*0040*/ 	.byte	0x03, 0x5f
        /*0042*/ 	.short	0x0101


	//----- nvinfo : EIATTR_VRC_CTA_INIT_COUNT
	.align		4
        /*0044*/ 	.byte	0x02, 0x4a
	.zero		1
	.zero		1


	//----- nvinfo : EIATTR_EXIT_INSTR_OFFSETS
	.align		4
        /*0048*/ 	.byte	0x04, 0x1c
        /*004a*/ 	.short	(.L_3667 - .L_3666)


	//   ....[0]....
.L_3666:
        /*004c*/ 	.word	0x000049d0


	//   ....[1]....
        /*0050*/ 	.word	0x00004a30


	//   ....[2]....
        /*0054*/ 	.word	0x00008910


	//----- nvinfo : EIATTR_MAX_THREADS
	.align		4
.L_3667:
        /*0058*/ 	.byte	0x04, 0x05
        /*005a*/ 	.short	(.L_3669 - .L_3668)
.L_3668:
        /*005c*/ 	.word	0x00000080
        /*0060*/ 	.word	0x00000001
        /*0064*/ 	.word	0x00000001


	//----- nvinfo : EIATTR_CRS_STACK_SIZE
	.align		4
.L_3669:
        /*0068*/ 	.byte	0x04, 0x1e
        /*006a*/ 	.short	(.L_3671 - .L_3670)
.L_3670:
        /*006c*/ 	.word	0x00000000


	//----- nvinfo : EIATTR_CBANK_PARAM_SIZE
	.align		4
.L_3671:
        /*0070*/ 	.byte	0x03, 0x19
        /*0072*/ 	.short	0x0020


	//----- nvinfo : EIATTR_PARAM_CBANK
	.align		4
        /*0074*/ 	.byte	0x04, 0x0a
        /*0076*/ 	.short	(.L_3673 - .L_3672)
	.align		4
.L_3672:
        /*0078*/ 	.word	index@(.nv.constant0._ZN2at6native29vectorized_elementwise_kernelILi8ENS0_13BinaryFunctorIdddZZZNS0_17atan2_kernel_cudaERNS_18TensorIteratorBaseEENKUlvE_clEvENKUlvE_clEvEUlddE_EESt5arrayIPcLm3EEEEviT0_T1_)
        /*007c*/ 	.short	0x0380
        /*007e*/ 	.short	0x0020


	//----- nvinfo : EIATTR_SW_WAR
	.align		4
.L_3673:
        /*0080*/ 	.byte	0x04, 0x36
        /*0082*/ 	.short	(.L_3675 - .L_3674)
.L_3674:
        /*0084*/ 	.word	0x00000008
.L_3675:


//--------------------- .nv.info._ZN2at6native18elementwise_kernelILi128ELi4EZNS0_15gpu_kernel_implINS0_13BUnaryFunctorIdddZZZNS0_17atan2_kernel_cudaERNS_18TensorIteratorBaseEENKUlvE_clEvENKUlvE_clEvEUlddE_EEEEvS5_RKT_EUliE_EEviT1_ --------------------------
	.section	.nv.info._ZN2at6native18elementwise_kernelILi128ELi4EZNS0_15gpu_kernel_implINS0_13BUnaryFunctorIdddZZZNS0_17atan2_kernel_cudaERNS_18TensorIteratorBaseEENKUlvE_clEvENKUlvE_clEvEUlddE_EEEEvS5_RKT_EUliE_EEviT1_,"",@"SHT_CUDA_INFO"
	.sectionflags	@""
	.align	4


	//----- nvinfo : EIATTR_CUDA_API_VERSION
	.align		4
        /*0000*/ 	.byte	0x04, 0x37
        /*0002*/ 	.short	(.L_3677 - .L_3676)
.L_3676:
        /*0004*/ 	.word	0x00000082


	//----- nvinfo : EIATTR_KPARAM_INFO
	.align		4
.L_3677:
        /*0008*/ 	.byte	0x04, 0x17
        /*000a*/ 	.short	(.L_3679 - .L_3678)
.L_3678:
        /*000c*/ 	.word	0x00000000
        /*0010*/ 	.short	0x0001
        /*0012*/ 	.short	0x0008
        /*0014*/ 	.byte	0x00, 0xf0, 0xa1, 0x08


	//----- nvinfo : EIATTR_KPARAM_INFO
	.align		4
.L_3679:
        /*0018*/ 	.byte	0x04, 0x17
        /*001a*/ 	.short	(.L_3681 - .L_3680)
.L_3680:
        /*001c*/ 	.word	0x00000000
        /*0020*/ 	.short	0x0000
        /*0022*/ 	.short	0x0000
        /*0024*/ 	.byte	0x00, 0xf0, 0x11, 0x00


	//----- nvinfo : EIATTR_SPARSE_MMA_MASK
	.align		4
.L_3681:
        /*0028*/ 	.byte	0x03, 0x50
        /*002a*/ 	.short	0x0000


	//----- nvinfo : EIATTR_MAXREG_COUNT
	.align		4
        /*002c*/ 	.byte	0x03, 0x1b
        /*002e*/ 	.short	0x0080


	//----- nvinfo : EIATTR_EXTERNS
	.align		4
        /*0030*/ 	.byte	0x04, 0x0f
        /*0032*/ 	.short	(.L_3683 - .L_3682)


	//   ....[0]....
	.align		4
.L_3682:
        /*0034*/ 	.word	index@(__assertfail)


	//----- nvinfo : EIATTR_MERCURY_ISA_VERSION
	.align		4
.L_3683:
        /*0038*/ 	.byte	0x03, 0x5f
        /*003a*/ 	.short	0x0101


	//----- nvinfo : EIATTR_VRC_CTA_INIT_COUNT
	.align		4
        /*003c*/ 	.byte	0x02, 0x4a
	.zero		1
	.zero		1


	//----- nvinfo : EIATTR_SYSCALL_OFFSETS
	.align		4
        /*0040*/ 	.byte	0x04, 0x46
        /*0042*/ 	.short	(.L_3685 - .L_3684)


	//   ....[0]....
.L_3684:
        /*0044*/ 	.word	0x00002210


	//   ....[1]....
        /*0048*/ 	.word	0x00003a10


	//   ....[2]....
        /*004c*/ 	.word	0x00005d70


	//   ....[3]....
        /*0050*/ 	.word	0x000072b0


	//   ....[4]....
        /*0054*/ 	.word	0x000097c0


	//   ....[5]....
        /*0058*/ 	.word	0x0000ad00


	//   ....[6]....
        /*005c*/ 	.word	0x0000d220


	//   ....[7]....
        /*0060*/ 	.word	0x0000e710


	//----- nvinfo : EIATTR_EXIT_INSTR_OFFSETS
	.align		4
.L_3685:
        /*0064*/ 	.byte	0x04, 0x1c
        /*0066*/ 	.short	(.L_3687 - .L_3686)


	//   ....[0]....
.L_3686:
        /*0068*/ 	.word	0x0000b0a0


	//   ....[1]....
        /*006c*/ 	.word	0x0000daa0


	//   ....[2]....
        /*0070*/ 	.word	0x0000dae0


	//   ....[3]....
        /*0074*/ 	.word	0x0000db70


	//   ....[4]....
        /*0078*/ 	.word	0x0000dba0


	//   ....[5]....
        /*007c*/ 	.word	0x0000dbd0


	//   ....[6]....
        /*0080*/ 	.word	0x0000dca0


	//   ....[7]....
        /*0084*/ 	.word	0x0000dd20


	//   ....[8]....
        /*0088*/ 	.word	0x0000de00


	//   ....[9]....
        /*008c*/ 	.word	0x0000de90


	//   ....[10]....
        /*0090*/ 	.word	0x0000deb0


	//   ....[11]....
        /*0094*/ 	.word	0x0000df80


	//   ....[12]....
        /*0098*/ 	.word	0x0000e130


	//   ....[13]....
        /*009c*/ 	.word	0x0000e2e0


	//   ....[14]....
        /*00a0*/ 	.word	0x0000e480


	//   ....[15]....
        /*00a4*/ 	.word	0x0000e4b0


	//   ....[16]....
        /*00a8*/ 	.word	0x0000e4e0


	//   ....[17]....
        /*00ac*/ 	.word	0x0000e580


	//   ....[18]....
        /*00b0*/ 	.word	0x0000e5b0


	//   ....[19]....
        /*00b4*/ 	.word	0x0000e720


	//   ....[20]....
        /*00b8*/ 	.word	0x0000e870


	//   ....[21]....
        /*00bc*/ 	.word	0x0000e9f0


	//   ....[22]....
        /*00c0*/ 	.word	0x0000ea70


	//----- nvinfo : EIATTR_MAX_THREADS
	.align		4
.L_3687:
        /*00c4*/ 	.byte	0x04, 0x05
        /*00c6*/ 	.short	(.L_3689 - .L_3688)
.L_3688:
        /*00c8*/ 	.word	0x00000080
        /*00cc*/ 	.word	0x00000001
        /*00d0*/ 	.word	0x00000001


	//----- nvinfo : EIATTR_CRS_STACK_SIZE
	.align		4
.L_3689:
        /*00d4*/ 	.byte	0x04, 0x1e
        /*00d6*/ 	.short	(.L_3691 - .L_3690)
.L_3690:
        /*00d8*/ 	.word	0x00000000


	//----- nvinfo : EIATTR_CBANK_PARAM_SIZE
	.align		4
.L_3691:
        /*00dc*/ 	.byte	0x03, 0x19
        /*00de*/ 	.short	0x0230


	//----- nvinfo : EIATTR_PARAM_CBANK
	.align		4
        /*00e0*/ 	.byte	0x04, 0x0a
        /*00e2*/ 	.short	(.L_3693 - .L_3692)
	.align		4
.L_3692:
        /*00e4*/ 	.word	index@(.nv.constant0._ZN2at6native18elementwise_kernelILi128ELi4EZNS0_15gpu_kernel_implINS0_13BUnaryFunctorIdddZZZNS0_17atan2_kernel_cudaERNS_18TensorIteratorBaseEENKUlvE_clEvENKUlvE_clEvEUlddE_EEEEvS5_RKT_EUliE_EEviT1_)
        /*00e8*/ 	.short	0x0380
        /*00ea*/ 	.short	0x0230


	//----- nvinfo : EIATTR_SW_WAR
	.align		4
.L_3693:
        /*00ec*/ 	.byte	0x04, 0x36
        /*00ee*/ 	.short	(.L_3695 - .L_3694)
.L_3694:
        /*00f0*/ 	.word	0x00000008
.L_3695:


//--------------------- .nv.info._ZN2at6native27unrolled_elementwise_kernelINS0_13BUnaryFunctorIdddZZZNS0_17atan2_kernel_cudaERNS_18TensorIteratorBaseEENKUlvE_clEvENKUlvE_clEvEUlddE_EESt5arrayIPcLm2EELi4E23TrivialOffsetCalculatorILi1EjESD_NS0_6memory12LoadWithCastILi1EEENSE_13StoreWithCastILi1EEEEEviT_T0_T2_T3_T4_T5_ --------------------------
	.section	.nv.info._ZN2at6native27unrolled_elementwise_kernelINS0_13BUnaryFunctorIdddZZZNS0_17atan2_kernel_cudaERNS_18TensorIteratorBaseEENKUlvE_clEvENKUlvE_clEvEUlddE_EESt5arrayIPcLm2EELi4E23TrivialOffsetCalculatorILi1EjESD_NS0_6memory12LoadWithCastILi1EEENSE_13StoreWithCastILi1EEEEEviT_T0_T2_T3_T4_T5_,"",@"SHT_CUDA_INFO"
	.sectionflags	@""
	.align	4


	//----- nvinfo : EIATTR_CUDA_API_VERSION
	.align		4
        /*0000*/ 	.byte	0x04, 0x37
        /*0002*/ 	.short	(.L_3697 - .L_3696)
.L_3696:
        /*0004*/ 	.word	0x00000082


	//----- nvinfo : EIATTR_KPARAM_INFO
	.align		4
.L_3697:
        /*0008*/ 	.byte	0x04, 0x17
        /*000a*/ 	.short	(.L_3699 - .L_3698)
.L_3698:
        /*000c*/ 	.word	0x00000000
        /*0010*/ 	.short	0x0006
        /*0012*/ 	.short	0x0034
        /*0014*/ 	.byte	0x00, 0xf0, 0x21, 0x00


	//----- nvinfo : EIATTR_KPARAM_INFO
	.align		4
.L_3699:
        /*0018*/ 	.byte	0x04, 0x17
        /*001a*/ 	.short	(.L_3701 - .L_3700)
.L_3700:
        /*001c*/ 	.word	0x00000000
        /*0020*/ 	.short	0x0005
        /*0022*/ 	.short	0x002c
        /*0024*/ 	.byte	0x00, 0xf0, 0x21, 0x00


	//----- nvinfo : EIATTR_KPARAM_INFO
	.align		4
.L_3701:
        /*0028*/ 	.byte	0x04, 0x17
        /*002a*/ 	.short	(.L_3703 - .L_3702)
.L_3702:
        /*002c*/ 	.word	0x00000000
        /*0030*/ 	.short	0x0004
        /*0032*/ 	.short	0x0029
        /*0034*/ 	.byte	0x00, 0xf0, 0x05, 0x00


	//----- nvinfo : EIATTR_KPARAM_INFO
	.align		4
.L_3703:
        /*0038*/ 	.byte	0x04, 0x17
        /*003a*/ 	.short	(.L_3705 - .L_3704)
.L_3704:
        /*003c*/ 	.word	0x00000000
        /*0040*/ 	.short	0x0003
        /*0042*/ 	.short	0x0028
        /*0044*/ 	.byte	0x00, 0xf0, 0x05, 0x00


	//----- nvinfo : EIATTR_KPARAM_INFO
	.align		4
.L_3705:
        /*0048*/ 	.byte	0x04, 0x17
        /*004a*/ 	.short	(.L_3707 - .L_3706)
.L_3706:
        /*004c*/ 	.word	0x00000000
        /*0050*/ 	.short	0x0002
        /*0052*/ 	.short	0x0018
        /*0054*/ 	.byte	0x00, 0xf0, 0x41, 0x00


	//----- nvinfo : EIATTR_KPARAM_INFO
	.align		4
.L_3707:
        /*0058*/ 	.byte	0x04, 0x17
        /*005a*/ 	.short	(.L_3709 - .L_3708)
.L_3708:
        /*005c*/ 	.word	0x00000000
        /*0060*/ 	.short	0x0001
        /*0062*/ 	.short	0x0008
        /*0064*/ 	.byte	0x00, 0xf0, 0x41, 0x00


	//----- nvinfo : EIATTR_KPARAM_INFO
	.align		4
.L_3709:
        /*0068*/ 	.byte	0x04, 0x17
        /*006a*/ 	.short	(.L_3711 - .L_3710)
.L_3710:
        /*006c*/ 	.word	0x00000000
        /*0070*/ 	.short	0x0000
        /*0072*/ 	.short	0x0000
        /*0074*/ 	.byte	0x00, 0xf0, 0x11, 0x00


	//----- nvinfo : EIATTR_SPARSE_MMA_MASK
	.align		4
.L_3711:
        /*0078*/ 	.byte	0x03, 0x50
        /*007a*/ 	.short	0x0000


	//----- nvinfo : EIATTR_MAXREG_COUNT
	.align		4
        /*007c*/ 	.byte	0x03, 0x1b
        /*007e*/ 	.short	0x00ff


	//----- nvinfo : EIATTR_EXTERNS
	.align		4
        /*0080*/ 	.byte	0x04, 0x0f
        /*0082*/ 	.short	(.L_3713 - .L_3712)


	//   ....[0]....
	.align		4
.L_3712:
        /*0084*/ 	.word	index@(__assertfail)


	//----- nvinfo : EIATTR_MERCURY_ISA_VERSION
	.align		4
.L_3713:
        /*0088*/ 	.byte	0x03, 0x5f
        /*008a*/ 	.short	0x0101


	//----- nvinfo : EIATTR_VRC_CTA_INIT_COUNT
	.align		4
        /*008c*/ 	.byte	0x02, 0x4a
	.zero		1
	.zero		1


	//----- nvinfo : EIATTR_SYSCALL_OFFSETS
	.align		4
        /*0090*/ 	.byte	0x04, 0x46
        /*0092*/ 	.short	(.L_3715 - .L_3714)


	//   ....[0]....
.L_3714:
        /*0094*/ 	.word	0x00000e90


	//   ....[1]....
        /*0098*/ 	.word	0x00001ed0


	//   ....[2]....
        /*009c*/ 	.word	0x00002e50


	//   ....[3]....
        /*00a0*/ 	.word	0x00003da0


	//   ....[4]....
        /*00a4*/ 	.word	0x00006e60


	//   ....[5]....
        /*00a8*/ 	.word	0x00007e30


	//   ....[6]....
        /*00ac*/ 	.word	0x00008f90


	//   ....[7]....
        /*00b0*/ 	.word	0x0000a0d0


	//----- nvinfo : EIATTR_EXIT_INSTR_OFFSETS
	.align		4
.L_3715:
        /*00b4*/ 	.byte	0x04, 0x1c
        /*00b6*/ 	.short	(.L_3717 - .L_3716)


	//   ....[0]....
.L_3716:
        /*00b8*/ 	.word	0x00009320


	//   ....[1]....
        /*00bc*/ 	.word	0x00009460


	//   ....[2]....
        /*00c0*/ 	.word	0x000094a0


	//   ....[3]....
        /*00c4*/ 	.word	0x00009530


	//   ....[4]....
        /*00c8*/ 	.word	0x00009560


	//   ....[5]....
        /*00cc*/ 	.word	0x00009590


	//   ....[6]....
        /*00d0*/ 	.word	0x00009660


	//   ....[7]....
        /*00d4*/ 	.word	0x000096e0


	//   ....[8]....
        /*00d8*/ 	.word	0x000097c0


	//   ....[9]....
        /*00dc*/ 	.word	0x00009850


	//   ....[10]....
        /*00e0*/ 	.word	0x00009870


	//   ....[11]....
        /*00e4*/ 	.word	0x00009940


	//   ....[12]....
        /*00e8*/ 	.word	0x00009af0


	//   ....[13]....
        /*00ec*/ 	.word	0x00009ca0


	//   ....[14]....
        /*00f0*/ 	.word	0x00009e40


	//   ....[15]....
        /*00f4*/ 	.word	0x00009e70


	//   ....[16]....
        /*00f8*/ 	.word	0x00009ea0


	//   ....[17]....
        /*00fc*/ 	.word	0x00009f40


	//   ....[18]....
        /*0100*/ 	.word	0x00009f70


	//   ....[19]....
        /*0104*/ 	.word	0x0000a0e0


	//   ....[20]....
        /*0108*/ 	.word	0x0000a230


	//   ....[21]....
        /*010c*/ 	.word	0x0000a3b0


	//   ....[22]....
        /*0110*/ 	.word	0x0000a430


	//----- nvinfo : EIATTR_MAX_THREADS
	.align		4
.L_3717:
        /*0114*/ 	.byte	0x04, 0x05
        /*0116*/ 	.short	(.L_3719 - .L_3718)
.L_3718:
        /*0118*/ 	.word	0x00000080
        /*011c*/ 	.word	0x00000001
        /*0120*/ 	.word	0x00000001


	//----- nvinfo : EIATTR_CRS_STACK_SIZE
	.align		4
.L_3719:
        /*0124*/ 	.byte	0x04, 0x1e
        /*0126*/ 	.short	(.L_3721 - .L_3720)
.L_3720:
        /*0128*/ 	.word	0x00000000


	//----- nvinfo : EIATTR_CBANK_PARAM_SIZE
	.align		4
.L_3721:
        /*012c*/ 	.byte	0x03, 0x19
        /*012e*/ 	.short	0x003c


	//----- nvinfo : EIATTR_PARAM_CBANK
	.align		4
        /*0130*/ 	.byte	0x04, 0x0a
        /*0132*/ 	.short	(.L_3723 - .L_3722)
	.align		4
.L_3722:
        /*0134*/ 	.word	index@(.nv.constant0._ZN2at6native27unrolled_elementwise_kernelINS0_13BUnaryFunctorIdddZZZNS0_17atan2_kernel_cudaERNS_18TensorIteratorBaseEENKUlvE_clEvENKUlvE_clEvEUlddE_EESt5arrayIPcLm2EELi4E23TrivialOffsetCalculatorILi1EjESD_NS0_6memory12LoadWithCastILi1EEENSE_13StoreWithCastILi1EEEEEviT_T0_T2_T3_T4_T5_)
        /*0138*/ 	.short	0x0380
        /*013a*/ 	.short	0x003c


	//----- nvinfo : EIATTR_SW_WAR
	.align		4
.L_3723:
        /*013c*/ 	.byte	0x04, 0x36
        /*013e*/ 	.short	(.L_3725 - .L_3724)
.L_3724:
        /*0140*/ 	.word	0x00000008
.L_3725:


//--------------------- .nv.info._ZN2at6native18elementwise_kernelILi128ELi2EZNS0_22gpu_kernel_impl_nocastINS0_13BUnaryFunctorIdddZZZNS0_17atan2_kernel_cudaERNS_18TensorIteratorBaseEENKUlvE_clEvENKUlvE_clEvEUlddE_EEEEvS5_RKT_EUliE_EEviT1_ --------------------------
	.section	.nv.info._ZN2at6native18elementwise_kernelILi128ELi2EZNS0_22gpu_kernel_impl_nocastINS0_13BUnaryFunctorIdddZZZNS0_17atan2_kernel_cudaERNS_18TensorIteratorBaseEENKUlvE_clEvENKUlvE_clEvEUlddE_EEEEvS5_RKT_EUliE_EEviT1_,"",@"SHT_CUDA_INFO"
	.sectionflags	@""
	.align	4


	//----- nvinfo : EIATTR_CUDA_API_VERSION
	.align		4
        /*0000*/ 	.byte	0x04, 0x37
        /*0002*/ 	.short	(.L_3727 - .L_3726)
.L_3726:
        /*0004*/ 	.word	0x00000082


	//----- nvinfo : EIATTR_KPARAM_INFO
	.align		4
.L_3727:
        /*0008*/ 	.byte	0x04, 0x17
        /*000a*/ 	.short	(.L_3729 - .L_3728)
.L_3728:
        /*000c*/ 	.word	0x00000000
        /*0010*/ 	.short	0x0001
        /*0012*/ 	.short	0x0008
        /*0014*/ 	.byte	0x00, 0xf0, 0x81, 0x08


	//----- nvinfo : EIATTR_KPARAM_INFO
	.align		4
.L_3729:
        /*0018*/ 	.byte	0x04, 0x17
        /*001a*/ 	.short	(.L_3731 - .L_3730)
.L_3730:
        /*001c*/ 	.word	0x00000000
        /*0020*/ 	.short	0x0000
        /*0022*/ 	.short	0x0000
        /*0024*/ 	.byte	0x00, 0xf0, 0x11, 0x00


	//----- nvinfo : EIATTR_SPARSE_MMA_MASK
	.align		4
.L_3731:
        /*0028*/ 	.byte	0x03, 0x50
        /*002a*/ 	.short	0x0000


	//----- nvinfo : EIATTR_MAXREG_COUNT
	.align		4
        /*002c*/ 	.byte	0x03, 0x1b
        /*002e*/ 	.short	0x0080


	//----- nvinfo : EIATTR_MERCURY_ISA_VERSION
	.align		4
        /*0030*/ 	.byte	0x03, 0x5f
        /*0032*/ 	.short	0x0101


	//----- nvinfo : EIATTR_VRC_CTA_INIT_COUNT
	.align		4
        /*0034*/ 	.byte	0x02, 0x4a
	.zero		1
	.zero		1


	//----- nvinfo : EIATTR_EXIT_INSTR_OFFSETS
	.align		4
        /*0038*/ 	.byte	0x04, 0x1c
        /*003a*/ 	.short	(.L_3733 - .L_3732)


	//   ....[0]....
.L_3732:
        /*003c*/ 	.word	0x00000910


	//   ....[1]....
        /*0040*/ 	.word	0x000010a0


	//   ....[2]....
        /*0044*/ 	.word	0x00002c00


	//   ....[3]....
        /*0048*/ 	.word	0x00004620


	//----- nvinfo : EIATTR_MAX_THREADS
	.align		4
.L_3733:
        /*004c*/ 	.byte	0x04, 0x05
        /*004e*/ 	.short	(.L_3735 - .L_3734)
.L_3734:
        /*0050*/ 	.word	0x00000080
        /*0054*/ 	.word	0x00000001
        /*0058*/ 	.word	0x00000001


	//----- nvinfo : EIATTR_CRS_STACK_SIZE
	.align		4
.L_3735:
        /*005c*/ 	.byte	0x04, 0x1e
        /*005e*/ 	.short	(.L_3737 - .L_3736)
.L_3736:
        /*0060*/ 	.word	0x00000000


	//----- nvinfo : EIATTR_CBANK_PARAM_SIZE
	.align		4
.L_3737:
        /*0064*/ 	.byte	0x03, 0x19
        /*0066*/ 	.short	0x0228


	//----- nvinfo : EIATTR_PARAM_CBANK
	.align		4
        /*0068*/ 	.byte	0x04, 0x0a
        /*006a*/ 	.short	(.L_3739 - .L_3738)
	.align		4
.L_3738:
        /*006c*/ 	.word	index@(.nv.constant0._ZN2at6native18elementwise_kernelILi128ELi2EZNS0_22gpu_kernel_impl_nocastINS0_13BUnaryFunctorIdddZZZNS0_17atan2_kernel_cudaERNS_18TensorIteratorBaseEENKUlvE_clEvENKUlvE_clEvEUlddE_EEEEvS5_RKT_EUliE_EEviT1_)
        /*0070*/ 	.short	0x0380
        /*0072*/ 	.short	0x0228


	//----- nvinfo : EIATTR_SW_WAR
	.align		4
.L_3739:
        /*0074*/ 	.byte	0x04, 0x36
        /*0076*/ 	.short	(.L_3741 - .L_3740)
.L_3740:
        /*0078*/ 	.word	0x00000008
.L_3741:


//--------------------- .nv.info._ZN2at6native27unrolled_elementwise_kernelINS0_13BUnaryFunctorIdddZZZNS0_17atan2_kernel_cudaERNS_18TensorIteratorBaseEENKUlvE_clEvENKUlvE_clEvEUlddE_EESt5arrayIPcLm2EELi4E23TrivialOffsetCalculatorILi1EjESD_NS0_6memory15LoadWithoutCastENSE_16StoreWithoutCastEEEviT_T0_T2_T3_T4_T5_ --------------------------
	.section	.nv.info._ZN2at6native27unrolled_elementwise_kernelINS0_13BUnaryFunctorIdddZZZNS0_17atan2_kernel_cudaERNS_18TensorIteratorBaseEENKUlvE_clEvENKUlvE_clEvEUlddE_EESt5arrayIPcLm2EELi4E23TrivialOffsetCalculatorILi1EjESD_NS0_6memory15LoadWithoutCastENSE_16StoreWithoutCastEEEviT_T0_T2_T3_T4_T5_,"",@"SHT_CUDA_INFO"
	.sectionflags	@""
	.align	4


	//----- nvinfo : EIATTR_CUDA_API_VERSION
	.align		4
        /*0000*/ 	.byte	0x04, 0x37
        /*0002*/ 	.short	(.L_3743 - .L_3742)
.L_3742:
        /*0004*/ 	.word	0x00000082


	//----- nvinfo : EIATTR_KPARAM_INFO
	.align		4
.L_3743:
        /*0008*/ 	.byte	0x04, 0x17
        /*000a*/ 	.short	(.L_3745 - .L_3744)
.L_3744:
        /*000c*/ 	.word	0x00000000
        /*0010*/ 	.short	0x0006
        /*0012*/ 	.short	0x002b
        /*0014*/ 	.byte	0x00, 0xf0, 0x05, 0x00


	//----- nvinfo : EIATTR_KPARAM_INFO
	.align		4
.L_3745:
        /*0018*/ 	.byte	0x04, 0x17
        /*001a*/ 	.short	(.L_3747 - .L_3746)
.L_3746:
        /*001c*/ 	.word	0x00000000
        /*0020*/ 	.short	0x0005
        /*0022*/ 	.short	0x002a
        /*0024*/ 	.byte	0x00, 0xf0, 0x05, 0x00


	//----- nvinfo : EIATTR_KPARAM_INFO
	.align		4
.L_3747:
        /*0028*/ 	.byte	0x04, 0x17
        /*002a*/ 	.short	(.L_3749 - .L_3748)
.L_3748:
        /*002c*/ 	.word	0x00000000
        /*0030*/ 	.short	0x0004
        /*0032*/ 	.short	0x0029
        /*0034*/ 	.byte	0x00, 0xf0, 0x05, 0x00


	//----- nvinfo : EIATTR_KPARAM_INFO
	.align		4
.L_3749:
        /*0038*/ 	.byte	0x04, 0x17
        /*003a*/ 	.short	(.L_3751 - .L_3750)
.L_3750:
        /*003c*/ 	.word	0x00000000
        /*0040*/ 	.short	0x0003
        /*0042*/ 	.short	0x0028
        /*0044*/ 	.byte	0x00, 0xf0, 0x05, 0x00


	//----- nvinfo : EIATTR_KPARAM_INFO
	.align		4
.L_3751:
        /*0048*/ 	.byte	0x04, 0x17
        /*004a*/ 	.short	(.L_3753 - .L_3752)
.L_3752:
        /*004c*/ 	.word	0x00000000
        /*0050*/ 	.short	0x0002
        /*0052*/ 	.short	0x0018
        /*0054*/ 	.byte	0x00, 0xf0, 0x41, 0x00


	//----- nvinfo : EIATTR_KPARAM_INFO
	.align		4
.L_3753:
        /*0058*/ 	.byte	0x04, 0x17
        /*005a*/ 	.short	(.L_3755 - .L_3754)
.L_3754:
        /*005c*/ 	.word	0x00000000
        /*0060*/ 	.short	0x0001
        /*0062*/ 	.short	0x0008
        /*0064*/ 	.byte	0x00, 0xf0, 0x41, 0x00


	//----- nvinfo : EIATTR_KPARAM_INFO
	.align		4
.L_3755:
        /*0068*/ 	.byte	0x04, 0x17
        /*006a*/ 	.short	(.L_3757 - .L_3756)
.L_3756:
        /*006c*/ 	.word	0x00000000
        /*0070*/ 	.short	0x0000
        /*0072*/ 	.short	0x0000
        /*0074*/ 	.byte	0x00, 0xf0, 0x11, 0x00


	//----- nvinfo : EIATTR_SPARSE_MMA_MASK
	.align		4
.L_3757:
        /*0078*/ 	.byte	0x03, 0x50
        /*007a*/ 	.short	0x0000


	//----- nvinfo : EIATTR_MAXREG_COUNT
	.align		4
        /*007c*/ 	.byte	0x03, 0x1b
        /*007e*/ 	.short	0x00ff


	//----- nvinfo : EIATTR_MERCURY_ISA_VERSION
	.align		4
        /*0080*/ 	.byte	0x03, 0x5f
        /*0082*/ 	.short	0x0101


	//----- nvinfo : EIATTR_VRC_CTA_INIT_COUNT
	.align		4
        /*0084*/ 	.byte	0x02, 0x4a
	.zero		1
	.zero		1


	//----- nvinfo : EIATTR_EXIT_INSTR_OFFSETS
	.align		4
        /*0088*/ 	.byte	0x04, 0x1c
        /*008a*/ 	.short	(.L_3759 - .L_3758)


	//   ....[0]....
.L_3758:
        /*008c*/ 	.word	0x00002220


	//   ....[1]....
        /*0090*/ 	.word	0x00002290


	//----- nvinfo : EIATTR_MAX_THREADS
	.align		4
.L_3759:
        /*0094*/ 	.byte	0x04, 0x05
        /*0096*/ 	.short	(.L_3761 - .L_3760)
.L_3760:
        /*0098*/ 	.word	0x00000080
        /*009c*/ 	.word	0x00000001
        /*00a0*/ 	.word	0x00000001


	//----- nvinfo : EIATTR_CRS_STACK_SIZE
	.align		4
.L_3761:
        /*00a4*/ 	.byte	0x04, 0x1e
        /*00a6*/ 	.short	(.L_3763 - .L_3762)
.L_3762:
        /*00a8*/ 	.word	0x00000000


	//----- nvinfo : EIATTR_CBANK_PARAM_SIZE
	.align		4
.L_3763:
        /*00ac*/ 	.byte	0x03, 0x19
        /*00ae*/ 	.short	0x002c


	//----- nvinfo : EIATTR_PARAM_CBANK
	.align		4
        /*00b0*/ 	.byte	0x04, 0x0a
        /*00b2*/ 	.short	(.L_3765 - .L_3764)
	.align		4
.L_3764:
        /*00b4*/ 	.word	index@(.nv.constant0._ZN2at6native27unrolled_elementwise_kernelINS0_13BUnaryFunctorIdddZZZNS0_17atan2_kernel_cudaERNS_18TensorIteratorBaseEENKUlvE_clEvENKUlvE_clEvEUlddE_EESt5arrayIPcLm2EELi4E23TrivialOffsetCalculatorILi1EjESD_NS0_6memory15LoadWithoutCastENSE_16StoreWithoutCastEEEviT_T0_T2_T3_T4_T5_)
        /*00b8*/ 	.short	0x0380
        /*00ba*/ 	.short	0x002c


	//----- nvinfo : EIATTR_SW_WAR
	.align		4
.L_3765:
        /*00bc*/ 	.byte	0x04, 0x36
        /*00be*/ 	.short	(.L_3767 - .L_3766)
.L_3766:
        /*00c0*/ 	.word	0x00000008
.L_3767:


//--------------------- .nv.info._ZN2at6native29vectorized_elementwise_kernelILi2ENS0_13BUnaryFunctorIdddZZZNS0_17atan2_kernel_cudaERNS_18TensorIteratorBaseEENKUlvE_clEvENKUlvE_clEvEUlddE_EESt5arrayIPcLm2EEEEviT0_T1_ --------------------------
	.section	.nv.info._ZN2at6native29vectorized_elementwise_kernelILi2ENS0_13BUnaryFunctorIdddZZZNS0_17atan2_kernel_cudaERNS_18TensorIteratorBaseEENKUlvE_clEvENKUlvE_clEvEUlddE_EESt5arrayIPcLm2EEEEviT0_T1_,"",@"SHT_CUDA_INFO"
	.sectionflags	@""
	.align	4


	//----- nvinfo : EIATTR_CUDA_API_VERSION
	.align		4
        /*0000*/ 	.byte	0x04, 0x37
        /*0002*/ 	.short	(.L_3769 - .L_3768)
.L_3768:
        /*0004*/ 	.word	0x00000082


	//----- nvinfo : EIATTR_KPARAM_INFO
	.align		4
.L_3769:
        /*0008*/ 	.byte	0x04, 0x17
        /*000a*/ 	.short	(.L_3771 - .L_3770)
.L_3770:
        /*000c*/ 	.word	0x00000000
        /*0010*/ 	.short	0x0002
        /*0012*/ 	.short	0x0018
        /*0014*/ 	.byte	0x00, 0xf0, 0x41, 0x00


	//----- nvinfo : EIATTR_KPARAM_INFO
	.align		4
.L_3771:
        /*0018*/ 	.byte	0x04, 0x17
        /*001a*/ 	.short	(.L_3773 - .L_3772)
.L_3772:
        /*001c*/ 	.word	0x00000000
        /*0020*/ 	.short	0x0001
        /*0022*/ 	.short	0x0008
        /*0024*/ 	.byte	0x00, 0xf0, 0x41, 0x00


	//----- nvinfo : EIATTR_KPARAM_INFO
	.align		4
.L_3773:
        /*0028*/ 	.byte	0x04, 0x17
        /*002a*/ 	.short	(.L_3775 - .L_3774)
.L_3774:
        /*002c*/ 	.word	0x00000000
        /*0030*/ 	.short	0x0000
        /*0032*/ 	.short	0x0000
        /*0034*/ 	.byte	0x00, 0xf0, 0x11, 0x00


	//----- nvinfo : EIATTR_SPARSE_MMA_MASK
	.align		4
.L_3775:
        /*0038*/ 	.byte	0x03, 0x50
        /*003a*/ 	.short	0x0000


	//----- nvinfo : EIATTR_MAXREG_COUNT
	.align		4
        /*003c*/ 	.byte	0x03, 0x1b
        /*003e*/ 	.short	0x00ff


	//----- nvinfo : EIATTR_MERCURY_ISA_VERSION
	.align		4
        /*0040*/ 	.byte	0x03, 0x5f
        /*0042*/ 	.short	0x0101


	//----- nvinfo : EIATTR_VRC_CTA_INIT_COUNT
	.align		4
        /*0044*/ 	.byte	0x02, 0x4a
	.zero		1
	.zero		1


	//----- nvinfo : EIATTR_EXIT_INSTR_OFFSETS
	.align		4
        /*0048*/ 	.byte	0x04, 0x1c
        /*004a*/ 	.short	(.L_3777 - .L_3776)


	//   ....[0]....
.L_3776:
        /*004c*/ 	.word	0x000048a0


	//   ....[1]....
        /*0050*/ 	.word	0x00004900


	//   ....[2]....
        /*0054*/ 	.word	0x00008580


	//----- nvinfo : EIATTR_MAX_THREADS
	.align		4
.L_3777:
        /*0058*/ 	.byte	0x04, 0x05
        /*005a*/ 	.short	(.L_3779 - .L_3778)
.L_3778:
        /*005c*/ 	.word	0x00000080
        /*0060*/ 	.word	0x00000001
        /*0064*/ 	.word	0x00000001


	//----- nvinfo : EIATTR_CRS_STACK_SIZE
	.align		4
.L_3779:
        /*0068*/ 	.byte	0x04, 0x1e
        /*006a*/ 	.short	(.L_3781 - .L_3780)
.L_3780:
        /*006c*/ 	.word	0x00000000


	//----- nvinfo : EIATTR_CBANK_PARAM_SIZE
	.align		4
.L_3781:
        /*0070*/ 	.byte	0x03, 0x19
        /*0072*/ 	.short	0x0028


	//----- nvinfo : EIATTR_PARAM_CBANK
	.align		4
        /*0074*/ 	.byte	0x04, 0x0a
        /*0076*/ 	.short	(.L_3783 - .L_3782)
	.align		4
.L_3782:
        /*0078*/ 	.word	index@(.nv.constant0._ZN2at6native29vectorized_elementwise_kernelILi2ENS0_13BUnaryFunctorIdddZZZNS0_17atan2_kernel_cudaERNS_18TensorIteratorBaseEENKUlvE_clEvENKUlvE_clEvEUlddE_EESt5arrayIPcLm2EEEEviT0_T1_)
        /*007c*/ 	.short	0x0380
        /*007e*/ 	.short	0x0028


	//----- nvinfo : EIATTR_SW_WAR
	.align		4
.L_3783:
        /*0080*/ 	.byte	0x04, 0x36
        /*0082*/ 	.short	(.L_3785 - .L_3784)
.L_3784:
        /*0084*/ 	.word	0x00000008
.L_3785:


//--------------------- .nv.info._ZN2at6native29vectorized_elementwise_kernelILi4ENS0_13BUnaryFunctorIdddZZZNS0_17atan2_kernel_cudaERNS_18TensorIteratorBaseEENKUlvE_clEvENKUlvE_clEvEUlddE_EESt5arrayIPcLm2EEEEviT0_T1_ --------------------------
	.section	.nv.info._ZN2at6native29vectorized_elementwise_kernelILi4ENS0_13BUnaryFunctorIdddZZZNS0_17atan2_kernel_cudaERNS_18TensorIteratorBaseEENKUlvE_clEvENKUlvE_clEvEUlddE_EESt5arrayIPcLm2EEEEviT0_T1_,"",@"SHT_CUDA_INFO"
	.sectionflags	@""
	.align	4


	//----- nvinfo : EIATTR_CUDA_API_VERSION
	.align		4
        /*0000*/ 	.byte	0x04, 0x37
        /*0002*/ 	.short	(.L_3787 - .L_3786)
.L_3786:
        /*0004*/ 	.word	0x00000082


	//----- nvinfo : EIATTR_KPARAM_INFO
	.align		4
.L_3787:
        /*0008*/ 	.byte	0x04, 0x17
        /*000a*/ 	.short	(.L_3789 - .L_3788)
.L_3788:
        /*000c*/ 	.word	0x00000000
        /*0010*/ 	.short	0x0002
        /*0012*/ 	.short	0x0018
        /*0014*/ 	.byte	0x00, 0xf0, 0x41, 0x00


	//----- nvinfo : EIATTR_KPARAM_INFO
	.align		4
.L_3789:
        /*0018*/ 	.byte	0x04, 0x17
        /*001a*/ 	.short	(.L_3791 - .L_3790)
.L_3790:
        /*001c*/ 	.word	0x00000000
        /*0020*/ 	.short	0x0001
        /*0022*/ 	.short	0x0008
        /*0024*/ 	.byte	0x00, 0xf0, 0x41, 0x00


	//----- nvinfo : EIATTR_KPARAM_INFO
	.align		4
.L_3791:
        /*0028*/ 	.byte	0x04, 0x17
        /*002a*/ 	.short	(.L_3793 - .L_3792)
.L_3792:
        /*002c*/ 	.word	0x00000000
        /*0030*/ 	.short	0x0000
        /*0032*/ 	.short	0x0000
        /*0034*/ 	.byte	0x00, 0xf0, 0x11, 0x00


	//----- nvinfo : EIATTR_SPARSE_MMA_MASK
	.align		4
.L_3793:
        /*0038*/ 	.byte	0x03, 0x50
        /*003a*/ 	.short	0x0000


	//----- nvinfo : EIATTR_MAXREG_COUNT
	.align		4
        /*003c*/ 	.byte	0x03, 0x1b
        /*003e*/ 	.short	0x00ff


	//----- nvinfo : EIATTR_MERCURY_ISA_VERSION
	.align		4
        /*0040*/ 	.byte	0x03, 0x5f
        /*0042*/ 	.short	0x0101


	//----- nvinfo : EIATTR_VRC_CTA_INIT_COUNT
	.align		4
        /*0044*/ 	.byte	0x02, 0x4a
	.zero		1
	.zero		1


	//----- nvinfo : EIATTR_EXIT_INSTR_OFFSETS
	.align		4
        /*0048*/ 	.byte	0x04, 0x1c
        /*004a*/ 	.short	(.L_3795 - .L_3794)


	//   ....[0]....
.L_3794:
        /*004c*/ 	.word	0x000048a0


	//   ....[1]....
        /*0050*/ 	.word	0x00004900


	//   ....[2]....
        /*0054*/ 	.word	0x00008540


	//----- nvinfo : EIATTR_MAX_THREADS
	.align		4
.L_3795:
        /*0058*/ 	.byte	0x04, 0x05
        /*005a*/ 	.short	(.L_3797 - .L_3796)
.L_3796:
        /*005c*/ 	.word	0x00000080
        /*0060*/ 	.word	0x00000001
        /*0064*/ 	.word	0x00000001


	//----- nvinfo : EIATTR_CRS_STACK_SIZE
	.align		4
.L_3797:
        /*0068*/ 	.byte	0x04, 0x1e
        /*006a*/ 	.short	(.L_3799 - .L_3798)
.L_3798:
        /*006c*/ 	.word	0x00000000


	//----- nvinfo : EIATTR_CBANK_PARAM_SIZE
	.align		4
.L_3799:
        /*0070*/ 	.byte	0x03, 0x19
        /*0072*/ 	.short	0x0028


	//----- nvinfo : EIATTR_PARAM_CBANK
	.align		4
        /*0074*/ 	.byte	0x04, 0x0a
        /*0076*/ 	.short	(.L_3801 - .L_3800)
	.align		4
.L_3800:
        /*0078*/ 	.word	index@(.nv.constant0._ZN2at6native29vectorized_elementwise_kernelILi4ENS0_13BUnaryFunctorIdddZZZNS0_17atan2_kernel_cudaERNS_18TensorIteratorBaseEENKUlvE_clEvENKUlvE_clEvEUlddE_EESt5arrayIPcLm2EEEEviT0_T1_)
        /*007c*/ 	.short	0x0380
        /*007e*/ 	.short	0x0028


	//----- nvinfo : EIATTR_SW_WAR
	.align		4
.L_3801:
        /*0080*/ 	.byte	0x04, 0x36
        /*0082*/ 	.short	(.L_3803 - .L_3802)
.L_3802:
        /*0084*/ 	.word	0x00000008
.L_3803:


//--------------------- .nv.info._ZN2at6native29vectorized_elementwise_kernelILi8ENS0_13BUnaryFunctorIdddZZZNS0_17atan2_kernel_cudaERNS_18TensorIteratorBaseEENKUlvE_clEvENKUlvE_clEvEUlddE_EESt5arrayIPcLm2EEEEviT0_T1_ --------------------------
	.section	.nv.info._ZN2at6native29vectorized_elementwise_kernelILi8ENS0_13BUnaryFunctorIdddZZZNS0_17atan2_kernel_cudaERNS_18TensorIteratorBaseEENKUlvE_clEvENKUlvE_clEvEUlddE_EESt5arrayIPcLm2EEEEviT0_T1_,"",@"SHT_CUDA_INFO"
	.sectionflags	@""
	.align	4


	//----- nvinfo : EIATTR_CUDA_API_VERSION
	.align		4
        /*0000*/ 	.byte	0x04, 0x37
        /*0002*/ 	.short	(.L_3805 - .L_3804)
.L_3804:
        /*0004*/ 	.word	0x00000082


	//----- nvinfo : EIATTR_KPARAM_INFO
	.align		4
.L_3805:
        /*0008*/ 	.byte	0x04, 0x17
        /*000a*/ 	.short	(.L_3807 - .L_3806)
.L_3806:
        /*000c*/ 	.word	0x00000000
        /*0010*/ 	.short	0x0002
        /*0012*/ 	.short	0x0018
        /*0014*/ 	.byte	0x00, 0xf0, 0x41, 0x00


	//----- nvinfo : EIATTR_KPARAM_INFO
	.align		4
.L_3807:
        /*0018*/ 	.byte	0x04, 0x17
        /*001a*/ 	.short	(.L_3809 - .L_3808)
.L_3808:
        /*001c*/ 	.word	0x00000000
        /*0020*/ 	.short	0x0001
        /*0022*/ 	.short	0x0008
        /*0024*/ 	.byte	0x00, 0xf0, 0x41, 0x00


	//----- nvinfo : EIATTR_KPARAM_INFO
	.align		4
.L_3809:
        /*0028*/ 	.byte	0x04, 0x17
        /*002a*/ 	.short	(.L_3811 - .L_3810)
.L_3810:
        /*002c*/ 	.word	0x00000000
        /*0030*/ 	.short	0x0000
        /*0032*/ 	.short	0x0000
        /*0034*/ 	.byte	0x00, 0xf0, 0x11, 0x00


	//----- nvinfo : EIATTR_SPARSE_MMA_MASK
	.align		4
.L_3811:
        /*0038*/ 	.byte	0x03, 0x50
        /*003a*/ 	.short	0x0000


	//----- nvinfo : EIATTR_MAXREG_COUNT
	.align		4
        /*003c*/ 	.byte	0x03, 0x1b
        /*003e*/ 	.short	0x00ff


	//----- nvinfo : EIATTR_MERCURY_ISA_VERSION
	.align		4
        /*0040*/ 	.byte	0x03, 0x5f
        /*0042*/ 	.short	0x0101


	//----- nvinfo : EIATTR_VRC_CTA_INIT_COUNT
	.align		4
        /*0044*/ 	.byte	0x02, 0x4a
	.zero		1
	.zero		1


	//----- nvinfo : EIATTR_EXIT_INSTR_OFFSETS
	.align		4
        /*0048*/ 	.byte	0x04, 0x1c
        /*004a*/ 	.short	(.L_3813 - .L_3812)


	//   ....[0]....
.L_3812:
        /*004c*/ 	.word	0x000048a0


	//   ....[1]....
        /*0050*/ 	.word	0x00004900


	//   ....[2]....
        /*0054*/ 	.word	0x00008540


	//----- nvinfo : EIATTR_MAX_THREADS
	.align		4
.L_3813:
        /*0058*/ 	.byte	0x04, 0x05
        /*005a*/ 	.short	(.L_3815 - .L_3814)
.L_3814:
        /*005c*/ 	.word	0x00000080
        /*0060*/ 	.word	0x00000001
        /*0064*/ 	.word	0x00000001


	//----- nvinfo : EIATTR_CRS_STACK_SIZE
	.align		4
.L_3815:
        /*0068*/ 	.byte	0x04, 0x1e
        /*006a*/ 	.short	(.L_3817 - .L_3816)
.L_3816:
        /*006c*/ 	.word	0x00000000


	//----- nvinfo : EIATTR_CBANK_PARAM_SIZE
	.align		4
.L_3817:
        /*0070*/ 	.byte	0x03, 0x19
        /*0072*/ 	.short	0x0028


	//----- nvinfo : EIATTR_PARAM_CBANK
	.align		4
        /*0074*/ 	.byte	0x04, 0x0a
        /*0076*/ 	.short	(.L_3819 - .L_3818)
	.align		4
.L_3818:
        /*0078*/ 	.word	index@(.nv.constant0._ZN2at6native29vectorized_elementwise_kernelILi8ENS0_13BUnaryFunctorIdddZZZNS0_17atan2_kernel_cudaERNS_18TensorIteratorBaseEENKUlvE_clEvENKUlvE_clEvEUlddE_EESt5arrayIPcLm2EEEEviT0_T1_)
        /*007c*/ 	.short	0x0380
        /*007e*/ 	.short	0x0028


	//----- nvinfo : EIATTR_SW_WAR
	.align		4
.L_3819:
        /*0080*/ 	.byte	0x04, 0x36
        /*0082*/ 	.short	(.L_3821 - .L_3820)
.L_3820:
        /*0084*/ 	.word	0x00000008
.L_3821:


//--------------------- .nv.info._ZN2at6native18elementwise_kernelILi128ELi4EZNS0_15gpu_kernel_implINS0_13AUnaryFunctorIdddZZZNS0_17atan2_kernel_cudaERNS_18TensorIteratorBaseEENKUlvE_clEvENKUlvE_clEvEUlddE_EEEEvS5_RKT_EUliE_EEviT1_ --------------------------
	.section	.nv.info._ZN2at6native18elementwise_kernelILi128ELi4EZNS0_15gpu_kernel_implINS0_13AUnaryFunctorIdddZZZNS0_17atan2_kernel_cudaERNS_18TensorIteratorBaseEENKUlvE_clEvENKUlvE_clEvEUlddE_EEEEvS5_RKT_EUliE_EEviT1_,"",@"SHT_CUDA_INFO"
	.sectionflags	@""
	.align	4


	//----- nvinfo : EIATTR_CUDA_API_VERSION
	.align		4
        /*0000*/ 	.byte	0x04, 0x37
        /*0002*/ 	.short	(.L_3823 - .L_3822)
.L_3822:
        /*0004*/ 	.word	0x00000082


	//----- nvinfo : EIATTR_KPARAM_INFO
	.align		4
.L_3823:
        /*0008*/ 	.byte	0x04, 0x17
        /*000a*/ 	.short	(.L_3825 - .L_3824)
.L_3824:
        /*000c*/ 	.word	0x00000000
        /*0010*/ 	.short	0x0001
        /*0012*/ 	.short	0x0008
        /*0014*/ 	.byte	0x00, 0xf0, 0xa1, 0x08


	//----- nvinfo : EIATTR_KPARAM_INFO
	.align		4
.L_3825:
        /*0018*/ 	.byte	0x04, 0x17
        /*001a*/ 	.short	(.L_3827 - .L_3826)
.L_3826:
        /*001c*/ 	.word	0x00000000
        /*0020*/ 	.short	0x0000
        /*0022*/ 	.short	0x0000
        /*0024*/ 	.byte	0x00, 0xf0, 0x11, 0x00


	//----- nvinfo : EIATTR_SPARSE_MMA_MASK
	.align		4
.L_3827:
        /*0028*/ 	.byte	0x03, 0x50
        /*002a*/ 	.short	0x0000


	//----- nvinfo : EIATTR_MAXREG_COUNT
	.align		4
        /*002c*/ 	.byte	0x03, 0x1b
        /*002e*/ 	.short	0x0080


	//----- nvinfo : EIATTR_EXTERNS
	.align		4
        /*0030*/ 	.byte	0x04, 0x0f
        /*0032*/ 	.short	(.L_3829 - .L_3828)


	//   ....[0]....
	.align		4
.L_3828:
        /*0034*/ 	.word	index@(__assertfail)


	//----- nvinfo : EIATTR_MERCURY_ISA_VERSION
	.align		4
.L_3829:
        /*0038*/ 	.byte	0x03, 0x5f
        /*003a*/ 	.short	0x0101


	//----- nvinfo : EIATTR_VRC_CTA_INIT_COUNT
	.align		4
        /*003c*/ 	.byte	0x02, 0x4a
	.zero		1
	.zero		1


	//----- nvinfo : EIATTR_SYSCALL_OFFSETS
	.align		4
        /*0040*/ 	.byte	0x04, 0x46
        /*0042*/ 	.short	(.L_3831 - .L_3830)


	//   ....[0]....
.L_3830:
        /*0044*/ 	.word	0x00002190


	//   ....[1]....
        /*0048*/ 	.word	0x000039d0


	//   ....[2]....
        /*004c*/ 	.word	0x00005d30


	//   ....[3]....
        /*0050*/ 	.word	0x00007300


	//   ....[4]....
        /*0054*/ 	.word	0x00009810


	//   ....[5]....
        /*0058*/ 	.word	0x0000ade0


	//   ....[6]....
        /*005c*/ 	.word	0x0000d2f0


	//   ....[7]....
        /*0060*/ 	.word	0x0000e890


	//----- nvinfo : EIATTR_EXIT_INSTR_OFFSETS
	.align		4
.L_3831:
        /*0064*/ 	.byte	0x04, 0x1c
        /*0066*/ 	.short	(.L_3833 - .L_3832)


	//   ....[0]....
.L_3832:
        /*0068*/ 	.word	0x0000b180


	//   ....[1]....
        /*006c*/ 	.word	0x0000dc20


	//   ....[2]....
        /*0070*/ 	.word	0x0000dc60


	//   ....[3]....
        /*0074*/ 	.word	0x0000dcf0


	//   ....[4]....
        /*0078*/ 	.word	0x0000dd20


	//   ....[5]....
        /*007c*/ 	.word	0x0000dd50


	//   ....[6]....
        /*0080*/ 	.word	0x0000de20


	//   ....[7]....
        /*0084*/ 	.word	0x0000dea0


	//   ....[8]....
        /*0088*/ 	.word	0x0000df80


	//   ....[9]....
        /*008c*/ 	.word	0x0000e010


	//   ....[10]....
        /*0090*/ 	.word	0x0000e030


	//   ....[11]....
        /*0094*/ 	.word	0x0000e100


	//   ....[12]....
        /*0098*/ 	.word	0x0000e2b0


	//   ....[13]....
        /*009c*/ 	.word	0x0000e460


	//   ....[14]....
        /*00a0*/ 	.word	0x0000e600


	//   ....[15]....
        /*00a4*/ 	.word	0x0000e630


	//   ....[16]....
        /*00a8*/ 	.word	0x0000e660


	//   ....[17]....
        /*00ac*/ 	.word	0x0000e700


	//   ....[18]....
        /*00b0*/ 	.word	0x0000e730


	//   ....[19]....
        /*00b4*/ 	.word	0x0000e8a0


	//   ....[20]....
        /*00b8*/ 	.word	0x0000e9f0


	//   ....[21]....
        /*00bc*/ 	.word	0x0000eb70


	//   ....[22]....
        /*00c0*/ 	.word	0x0000ebf0


	//----- nvinfo : EIATTR_MAX_THREADS
	.align		4
.L_3833:
        /*00c4*/ 	.byte	0x04, 0x05
        /*00c6*/ 	.short	(.L_3835 - .L_3834)
.L_3834:
        /*00c8*/ 	.word	0x00000080
        /*00cc*/ 	.word	0x00000001
        /*00d0*/ 	.word	0x00000001


	//----- nvinfo : EIATTR_CRS_STACK_SIZE
	.align		4
.L_3835:
        /*00d4*/ 	.byte	0x04, 0x1e
        /*00d6*/ 	.short	(.L_3837 - .L_3836)
.L_3836:
        /*00d8*/ 	.word	0x00000000


	//----- nvinfo : EIATTR_CBANK_PARAM_SIZE
	.align		4
.L_3837:
        /*00dc*/ 	.byte	0x03, 0x19
        /*00de*/ 	.short	0x0230


	//----- nvinfo : EIATTR_PARAM_CBANK
	.align		4
        /*00e0*/ 	.byte	0x04, 0x0a
        /*00e2*/ 	.short	(.L_3839 - .L_3838)
	.align		4
.L_3838:
        /*00e4*/ 	.word	index@(.nv.constant0._ZN2at6native18elementwise_kernelILi128ELi4EZNS0_15gpu_kernel_implINS0_13AUnaryFunctorIdddZZZNS0_17atan2_kernel_cudaERNS_18TensorIteratorBaseEENKUlvE_clEvENKUlvE_clEvEUlddE_EEEEvS5_RKT_EUliE_EEviT1_)
        /*00e8*/ 	.short	0x0380
        /*00ea*/ 	.short	0x0230


	//----- nvinfo : EIATTR_SW_WAR
	.align		4
.L_3839:
        /*00ec*/ 	.byte	0x04, 0x36
        /*00ee*/ 	.short	(.L_3841 - .L_3840)
.L_3840:
        /*00f0*/ 	.word	0x00000008
.L_3841:


//--------------------- .nv.info._ZN2at6native27unrolled_elementwise_kernelINS0_13AUnaryFunctorIdddZZZNS0_17atan2_kernel_cudaERNS_18TensorIteratorBaseEENKUlvE_clEvENKUlvE_clEvEUlddE_EESt5arrayIPcLm2EELi4E23TrivialOffsetCalculatorILi1EjESD_NS0_6memory12LoadWithCastILi1EEENSE_13StoreWithCastILi1EEEEEviT_T0_T2_T3_T4_T5_ --------------------------
	.section	.nv.info._ZN2at6native27unrolled_elementwise_kernelINS0_13AUnaryFunctorIdddZZZNS0_17atan2_kernel_cudaERNS_18TensorIteratorBaseEENKUlvE_clEvENKUlvE_clEvEUlddE_EESt5arrayIPcLm2EELi4E23TrivialOffsetCalculatorILi1EjESD_NS0_6memory12LoadWithCastILi1EEENSE_13StoreWithCastILi1EEEEEviT_T0_T2_T3_T4_T5_,"",@"SHT_CUDA_INFO"
	.sectionflags	@""
	.align	4


	//----- nvinfo : EIATTR_CUDA_API_VERSION
	.align		4
        /*0000*/ 	.byte	0x04, 0x37
        /*0002*/ 	.short	(.L_3843 - .L_3842)
.L_3842:
        /*0004*/ 	.word	0x00000082


	//----- nvinfo : EIATTR_KPARAM_INFO
	.align		4
.L_3843:
        /*0008*/ 	.byte	0x04, 0x17
        /*000a*/ 	.short	(.L_3845 - .L_3844)
.L_3844:
        /*000c*/ 	.word	0x00000000
        /*0010*/ 	.short	0x0006
        /*0012*/ 	.short	0x0034
        /*0014*/ 	.byte	0x00, 0xf0, 0x21, 0x00


	//----- nvinfo : EIATTR_KPARAM_INFO
	.align		4
.L_3845:
        /*0018*/ 	.byte	0x04, 0x17
        /*001a*/ 	.short	(.L_3847 - .L_3846)
.L_3846:
        /*001c*/ 	.word	0x00000000
        /*0020*/ 	.short	0x0005
        /*0022*/ 	.short	0x002c
        /*0024*/ 	.byte	0x00, 0xf0, 0x21, 0x00


	//----- nvinfo : EIATTR_KPARAM_INFO
	.align		4
.L_3847:
        /*0028*/ 	.byte	0x04, 0x17
        /*002a*/ 	.short	(.L_3849 - .L_3848)
.L_3848:
        /*002c*/ 	.word	0x00000000
        /*0030*/ 	.short	0x0004
        /*0032*/ 	.short	0x0029
        /*0034*/ 	.byte	0x00, 0xf0, 0x05, 0x00


	//----- nvinfo : EIATTR_KPARAM_INFO
	.align		4
.L_3849:
        /*0038*/ 	.byte	0x04, 0x17
        /*003a*/ 	.short	(.L_3851 - .L_3850)
.L_3850:
        /*003c*/ 	.word	0x00000000
        /*0040*/ 	.short	0x0003
        /*0042*/ 	.short	0x0028
        /*0044*/ 	.byte	0x00, 0xf0, 0x05, 0x00


	//----- nvinfo : EIATTR_KPARAM_INFO
	.align		4
.L_3851:
        /*0048*/ 	.byte	0x04, 0x17
        /*004a*/ 	.short	(.L_3853 - .L_3852)
.L_3852:
        /*004c*/ 	.word	0x00000000
        /*0050*/ 	.short	0x0002
        /*0052*/ 	.short	0x0018
        /*0054*/ 	.byte	0x00, 0xf0, 0x41, 0x00


	//----- nvinfo : EIATTR_KPARAM_INFO
	.align		4
.L_3853:
        /*0058*/ 	.byte	0x04, 0x17
        /*005a*/ 	.short	(.L_3855 - .L_3854)
.L_3854:
        /*005c*/ 	.word	0x00000000
        /*0060*/ 	.short	0x0001
        /*0062*/ 	.short	0x0008
        /*0064*/ 	.byte	0x00, 0xf0, 0x41, 0x00


	//----- nvinfo : EIATTR_KPARAM_INFO
	.align		4
.L_3855:
        /*0068*/ 	.byte	0x04, 0x17
        /*006a*/ 	.short	(.L_3857 - .L_3856)
.L_3856:
        /*006c*/ 	.word	0x00000000
        /*0070*/ 	.short	0x0000
        /*0072*/ 	.short	0x0000
        /*0074*/ 	.byte	0x00, 0xf0, 0x11, 0x00


	//----- nvinfo : EIATTR_SPARSE_MMA_MASK
	.align		4
.L_3857:
        /*0078*/ 	.byte	0x03, 0x50
        /*007a*/ 	.short	0x0000


	//----- nvinfo : EIATTR_MAXREG_COUNT
	.align		4
        /*007c*/ 	.byte	0x03, 0x1b
        /*007e*/ 	.short	0x00ff


	//----- nvinfo : EIATTR_EXTERNS
	.align		4
        /*0080*/ 	.byte	0x04, 0x0f
        /*0082*/ 	.short	(.L_3859 - .L_3858)


	//   ....[0]....
	.align		4
.L_3858:
        /*0084*/ 	.word	index@(__assertfail)


	//----- nvinfo : EIATTR_MERCURY_ISA_VERSION
	.align		4
.L_3859:
        /*0088*/ 	.byte	0x03, 0x5f
        /*008a*/ 	.short	0x0101


	//----- nvinfo : EIATTR_VRC_CTA_INIT_COUNT
	.align		4
        /*008c*/ 	.byte	0x02, 0x4a
	.zero		1
	.zero		1


	//----- nvinfo : EIATTR_SYSCALL_OFFSETS
	.align		4
        /*0090*/ 	.byte	0x04, 0x46
        /*0092*/ 	.short	(.L_3861 - .L_3860)


	//   ....[0]....
.L_3860:
        /*0094*/ 	.word	0x00000e90


	//   ....[1]....
        /*0098*/ 	.word	0x00001ed0


	//   ....[2]....
        /*009c*/ 	.word	0x00002e50


	//   ....[3]....
        /*00a0*/ 	.word	0x00003da0


	//   ....[4]....
        /*00a4*/ 	.word	0x00006fc0


	//   ....[5]....
        /*00a8*/ 	.word	0x00007f90


	//   ....[6]....
        /*00ac*/ 	.word	0x000090f0


	//   ....[7]....
        /*00b0*/ 	.word	0x0000a230


	//----- nvinfo : EIATTR_EXIT_INSTR_OFFSETS
	.align		4
.L_3861:
        /*00b4*/ 	.byte	0x04, 0x1c
        /*00b6*/ 	.short	(.L_3863 - .L_3862)


	//   ....[0]....
.L_3862:
        /*00b8*/ 	.word	0x00009480


	//   ....[1]....
        /*00bc*/ 	.word	0x000095c0


	//   ....[2]....
        /*00c0*/ 	.word	0x00009600


	//   ....[3]....
        /*00c4*/ 	.word	0x00009690


	//   ....[4]....
        /*00c8*/ 	.word	0x000096c0


	//   ....[5]....
        /*00cc*/ 	.word	0x000096f0


	//   ....[6]....
        /*00d0*/ 	.word	0x000097c0


	//   ....[7]....
        /*00d4*/ 	.word	0x00009840


	//   ....[8]....
        /*00d8*/ 	.word	0x00009920


	//   ....[9]....
        /*00dc*/ 	.word	0x000099b0


	//   ....[10]....
        /*00e0*/ 	.word	0x000099d0


	//   ....[11]....
        /*00e4*/ 	.word	0x00009aa0


	//   ....[12]....
        /*00e8*/ 	.word	0x00009c50


	//   ....[13]....
        /*00ec*/ 	.word	0x00009e00


	//   ....[14]....
        /*00f0*/ 	.word	0x00009fa0


	//   ....[15]....
        /*00f4*/ 	.word	0x00009fd0


	//   ....[16]....
        /*00f8*/ 	.word	0x0000a000


	//   ....[17]....
        /*00fc*/ 	.word	0x0000a0a0


	//   ....[18]....
        /*0100*/ 	.word	0x0000a0d0


	//   ....[19]....
        /*0104*/ 	.word	0x0000a240


	//   ....[20]....
        /*0108*/ 	.word	0x0000a390


	//   ....[21]....
        /*010c*/ 	.word	0x0000a510


	//   ....[22]....
        /*0110*/ 	.word	0x0000a590


	//----- nvinfo : EIATTR_MAX_THREADS
	.align		4
.L_3863:
        /*0114*/ 	.byte	0x04, 0x05
        /*0116*/ 	.short	(.L_3865 - .L_3864)
.L_3864:
        /*0118*/ 	.word	0x00000080
        /*011c*/ 	.word	0x00000001
        /*0120*/ 	.word	0x00000001


	//----- nvinfo : EIATTR_CRS_STACK_SIZE
	.align		4
.L_3865:
        /*0124*/ 	.byte	0x04, 0x1e
        /*0126*/ 	.short	(.L_3867 - .L_3866)
.L_3866:
        /*0128*/ 	.word	0x00000000


	//----- nvinfo : EIATTR_CBANK_PARAM_SIZE
	.align		4
.L_3867:
        /*012c*/ 	.byte	0x03, 0x19
        /*012e*/ 	.short	0x003c


	//----- nvinfo : EIATTR_PARAM_CBANK
	.align		4
        /*0130*/ 	.byte	0x04, 0x0a
        /*0132*/ 	.short	(.L_3869 - .L_3868)
	.align		4
.L_3868:
        /*0134*/ 	.word	index@(.nv.constant0._ZN2at6native27unrolled_elementwise_kernelINS0_13AUnaryFunctorIdddZZZNS0_17atan2_kernel_cudaERNS_18TensorIteratorBaseEENKUlvE_clEvENKUlvE_clEvEUlddE_EESt5arrayIPcLm2EELi4E23TrivialOffsetCalculatorILi1EjESD_NS0_6memory12LoadWithCastILi1EEENSE_13StoreWithCastILi1EEEEEviT_T0_T2_T3_T4_T5_)
        /*0138*/ 	.short	0x0380
        /*013a*/ 	.short	0x003c


	//----- nvinfo : EIATTR_SW_WAR
	.align		4
.L_3869:
        /*013c*/ 	.byte	0x04, 0x36
        /*013e*/ 	.short	(.L_3871 - .L_3870)
.L_3870:
        /*0140*/ 	.word	0x00000008
.L_3871:


//--------------------- .nv.info._ZN2at6native18elementwise_kernelILi128ELi2EZNS0_22gpu_kernel_impl_nocastINS0_13AUnaryFunctorIdddZZZNS0_17atan2_kernel_cudaERNS_18TensorIteratorBaseEENKUlvE_clEvENKUlvE_clEvEUlddE_EEEEvS5_RKT_EUliE_EEviT1_ --------------------------
	.section	.nv.info._ZN2at6native18elementwise_kernelILi128ELi2EZNS0_22gpu_kernel_impl_nocastINS0_13AUnaryFunctorIdddZZZNS0_17atan2_kernel_cudaERNS_18TensorIteratorBaseEENKUlvE_clEvENKUlvE_clEvEUlddE_EEEEvS5_RKT_EUliE_EEviT1_,"",@"SHT_CUDA_INFO"
	.sectionflags	@""
	.align	4


	//----- nvinfo : EIATTR_CUDA_API_VERSION
	.align		4
        /*0000*/ 	.byte	0x04, 0x37
        /*0002*/ 	.short	(.L_3873 - .L_3872)
.L_3872:
        /*0004*/ 	.word	0x00000082


	//----- nvinfo : EIATTR_KPARAM_INFO
	.align		4
.L_3873:
        /*0008*/ 	.byte	0x04, 0x17
        /*000a*/ 	.short	(.L_3875 - .L_3874)
.L_3874:
        /*000c*/ 	.word	0x00000000
        /*0010*/ 	.short	0x0001
        /*0012*/ 	.short	0x0008
        /*0014*/ 	.byte	0x00, 0xf0, 0x81, 0x08


	//----- nvinfo : EIATTR_KPARAM_INFO
	.align		4
.L_3875:
        /*0018*/ 	.byte	0x04, 0x17
        /*001a*/ 	.short	(.L_3877 - .L_3876)
.L_3876:
        /*001c*/ 	.word	0x00000000
        /*0020*/ 	.short	0x0000
        /*0022*/ 	.short	0x0000
        /*0024*/ 	.byte	0x00, 0xf0, 0x11, 0x00


	//----- nvinfo : EIATTR_SPARSE_MMA_MASK
	.align		4
.L_3877:
        /*0028*/ 	.byte	0x03, 0x50
        /*002a*/ 	.short	0x0000


	//----- nvinfo : EIATTR_MAXREG_COUNT
	.align		4
        /*002c*/ 	.byte	0x03, 0x1b
        /*002e*/ 	.short	0x0080


	//----- nvinfo : EIATTR_MERCURY_ISA_VERSION
	.align		4
        /*0030*/ 	.byte	0x03, 0x5f
        /*0032*/ 	.short	0x0101


	//----- nvinfo : EIATTR_VRC_CTA_INIT_COUNT
	.align		4
        /*0034*/ 	.byte	0x02, 0x4a
	.zero		1
	.zero		1


	//----- nvinfo : EIATTR_EXIT_INSTR_OFFSETS
	.align		4
        /*0038*/ 	.byte	0x04, 0x1c
        /*003a*/ 	.short	(.L_3879 - .L_3878)


	//   ....[0]....
.L_3878:
        /*003c*/ 	.word	0x000008f0


	//   ....[1]....
        /*0040*/ 	.word	0x000010e0


	//   ....[2]....
        /*0044*/ 	.word	0x00002c80


	//   ....[3]....
        /*0048*/ 	.word	0x00004770


	//----- nvinfo : EIATTR_MAX_THREADS
	.align		4
.L_3879:
        /*004c*/ 	.byte	0x04, 0x05
        /*004e*/ 	.short	(.L_3881 - .L_3880)
.L_3880:
        /*0050*/ 	.word	0x00000080
        /*0054*/ 	.word	0x00000001
        /*0058*/ 	.word	0x00000001


	//----- nvinfo : EIATTR_CRS_STACK_SIZE
	.align		4
.L_3881:
        /*005c*/ 	.byte	0x04, 0x1e
        /*005e*/ 	.short	(.L_3883 - .L_3882)
.L_3882:
        /*0060*/ 	.word	0x00000000


	//----- nvinfo : EIATTR_CBANK_PARAM_SIZE
	.align		4
.L_3883:
        /*0064*/ 	.byte	0x03, 0x19
        /*0066*/ 	.short	0x0228


	//----- nvinfo : EIATTR_PARAM_CBANK
	.align		4
        /*0068*/ 	.byte	0x04, 0x0a
        /*006a*/ 	.short	(.L_3885 - .L_3884)
	.align		4
.L_3884:
        /*006c*/ 	.word	index@(.nv.constant0._ZN2at6native18elementwise_kernelILi128ELi2EZNS0_22gpu_kernel_impl_nocastINS0_13AUnaryFunctorIdddZZZNS0_17atan2_kernel_cudaERNS_18TensorIteratorBaseEENKUlvE_clEvENKUlvE_clEvEUlddE_EEEEvS5_RKT_EUliE_EEviT1_)
        /*0070*/ 	.short	0x0380
        /*0072*/ 	.short	0x0228


	//----- nvinfo : EIATTR_SW_WAR
	.align		4
.L_3885:
        /*0074*/ 	.byte	0x04, 0x36
        /*0076*/ 	.short	(.L_3887 - .L_3886)
.L_3886:
        /*0078*/ 	.word	0x00000008
.L_3887:


//--------------------- .nv.info._ZN2at6native27unrolled_elementwise_kernelINS0_13AUnaryFunctorIdddZZZNS0_17atan2_kernel_cudaERNS_18TensorIteratorBaseEENKUlvE_clEvENKUlvE_clEvEUlddE_EESt5arrayIPcLm2EELi4E23TrivialOffsetCalculatorILi1EjESD_NS0_6memory15LoadWithoutCastENSE_16StoreWithoutCastEEEviT_T0_T2_T3_T4_T5_ --------------------------
	.section	.nv.info._ZN2at6native27unrolled_elementwise_kernelINS0_13AUnaryFunctorIdddZZZNS0_17atan2_kernel_cudaERNS_18TensorIteratorBaseEENKUlvE_clEvENKUlvE_clEvEUlddE_EESt5arrayIPcLm2EELi4E23TrivialOffsetCalculatorILi1EjESD_NS0_6memory15LoadWithoutCastENSE_16StoreWithoutCastEEEviT_T0_T2_T3_T4_T5_,"",@"SHT_CUDA_INFO"
	.sectionflags	@""
	.align	4


	//----- nvinfo : EIATTR_CUDA_API_VERSION
	.align		4
        /*0000*/ 	.byte	0x04, 0x37
        /*0002*/ 	.short	(.L_3889 - .L_3888)
.L_3888:
        /*0004*/ 	.word	0x00000082


	//----- nvinfo : EIATTR_KPARAM_INFO
	.align		4
.L_3889:
        /*0008*/ 	.byte	0x04, 0x17
        /*000a*/ 	.short	(.L_3891 - .L_3890)
.L_3890:
        /*000c*/ 	.word	0x00000000
        /*0010*/ 	.short	0x0006
        /*0012*/ 	.short	0x002b
        /*0014*/ 	.byte	0x00, 0xf0, 0x05, 0x00


	//----- nvinfo : EIATTR_KPARAM_INFO
	.align		4
.L_3891:
        /*0018*/ 	.byte	0x04, 0x17
        /*001a*/ 	.short	(.L_3893 - .L_3892)
.L_3892:
        /*001c*/ 	.word	0x00000000
        /*0020*/ 	.short	0x0005
        /*0022*/ 	.short	0x002a
        /*0024*/ 	.byte	0x00, 0xf0, 0x05, 0x00


	//----- nvinfo : EIATTR_KPARAM_INFO
	.align		4
.L_3893:
        /*0028*/ 	.byte	0x04, 0x17
        /*002a*/ 	.short	(.L_3895 - .L_3894)
.L_3894:
        /*002c*/ 	.word	0x00000000
        /*0030*/ 	.short	0x0004
        /*0032*/ 	.short	0x0029
        /*0034*/ 	.byte	0x00, 0xf0, 0x05, 0x00


	//----- nvinfo : EIATTR_KPARAM_INFO
	.align		4
.L_3895:
        /*0038*/ 	.byte	0x04, 0x17
        /*003a*/ 	.short	(.L_3897 - .L_3896)
.L_3896:
        /*003c*/ 	.word	0x00000000
        /*0040*/ 	.short	0x0003
        /*0042*/ 	.short	0x0028
        /*0044*/ 	.byte	0x00, 0xf0, 0x05, 0x00


	//----- nvinfo : EIATTR_KPARAM_INFO
	.align		4
.L_3897:
        /*0048*/ 	.byte	0x04, 0x17
        /*004a*/ 	.short	(.L_3899 - .L_3898)
.L_3898:
        /*004c*/ 	.word	0x00000000
        /*0050*/ 	.short	0x0002
        /*0052*/ 	.short	0x0018
        /*0054*/ 	.byte	0x00, 0xf0, 0x41, 0x00


	//----- nvinfo : EIATTR_KPARAM_INFO
	.align		4
.L_3899:
        /*0058*/ 	.byte	0x04, 0x17
        /*005a*/ 	.short	(.L_3901 - .L_3900)
.L_3900:
        /*005c*/ 	.word	0x00000000
        /*0060*/ 	.short	0x0001
        /*0062*/ 	.short	0x0008
        /*0064*/ 	.byte	0x00, 0xf0, 0x41, 0x00


	//----- nvinfo : EIATTR_KPARAM_INFO
	.align		4
.L_3901:
        /*0068*/ 	.byte	0x04, 0x17
        /*006a*/ 	.short	(.L_3903 - .L_3902)
.L_3902:
        /*006c*/ 	.word	0x00000000
        /*0070*/ 	.short	0x0000
        /*0072*/ 	.short	0x0000
        /*0074*/ 	.byte	0x00, 0xf0, 0x11, 0x00


	//----- nvinfo : EIATTR_SPARSE_MMA_MASK
	.align		4
.L_3903:
        /*0078*/ 	.byte	0x03, 0x50
        /*007a*/ 	.short	0x0000


	//----- nvinfo : EIATTR_MAXREG_COUNT
	.align		4
        /*007c*/ 	.byte	0x03, 0x1b
        /*007e*/ 	.short	0x00ff


	//----- nvinfo : EIATTR_MERCURY_ISA_VERSION
	.align		4
        /*0080*/ 	.byte	0x03, 0x5f
        /*0082*/ 	.short	0x0101


	//----- nvinfo : EIATTR_VRC_CTA_INIT_COUNT
	.align		4
        /*0084*/ 	.byte	0x02, 0x4a
	.zero		1
	.zero		1


	//----- nvinfo : EIATTR_EXIT_INSTR_OFFSETS
	.align		4
        /*0088*/ 	.byte	0x04, 0x1c
        /*008a*/ 	.short	(.L_3905 - .L_3904)


	//   ....[0]....
.L_3904:
        /*008c*/ 	.word	0x00002430


	//   ....[1]....
        /*0090*/ 	.word	0x00002490


	//----- nvinfo : EIATTR_MAX_THREADS
	.align		4
.L_3905:
        /*0094*/ 	.byte	0x04, 0x05
        /*0096*/ 	.short	(.L_3907 - .L_3906)
.L_3906:
        /*0098*/ 	.word	0x00000080
        /*009c*/ 	.word	0x00000001
        /*00a0*/ 	.word	0x00000001


	//----- nvinfo : EIATTR_CRS_STACK_SIZE
	.align		4
.L_3907:
        /*00a4*/ 	.byte	0x04, 0x1e
        /*00a6*/ 	.short	(.L_3909 - .L_3908)
.L_3908:
        /*00a8*/ 	.word	0x00000000


	//----- nvinfo : EIATTR_CBANK_PARAM_SIZE
	.align		4
.L_3909:
        /*00ac*/ 	.byte	0x03, 0x19
        /*00ae*/ 	.short	0x002c


	//----- nvinfo : EIATTR_PARAM_CBANK
	.align		4
        /*00b0*/ 	.byte	0x04, 0x0a
        /*00b2*/ 	.short	(.L_3911 - .L_3910)
	.align		4
.L_3910:
        /*00b4*/ 	.word	index@(.nv.constant0._ZN2at6native27unrolled_elementwise_kernelINS0_13AUnaryFunctorIdddZZZNS0_17atan2_kernel_cudaERNS_18TensorIteratorBaseEENKUlvE_clEvENKUlvE_clEvEUlddE_EESt5arrayIPcLm2EELi4E23TrivialOffsetCalculatorILi1EjESD_NS0_6memory15LoadWithoutCastENSE_16StoreWithoutCastEEEviT_T0_T2_T3_T4_T5_)
        /*00b8*/ 	.short	0x0380
        /*00ba*/ 	.short	0x002c


	//----- nvinfo : EIATTR_SW_WAR
	.align		4
.L_3911:
        /*00bc*/ 	.byte	0x04, 0x36
        /*00be*/ 	.short	(.L_3913 - .L_3912)
.L_3912:
        /*00c0*/ 	.word	0x00000008
.L_3913:


//--------------------- .nv.info._ZN2at6native29vectorized_elementwise_kernelILi2ENS0_13AUnaryFunctorIdddZZZNS0_17atan2_kernel_cudaERNS_18TensorIteratorBaseEENKUlvE_clEvENKUlvE_clEvEUlddE_EESt5arrayIPcLm2EEEEviT0_T1_ --------------------------
	.section	.nv.info._ZN2at6native29vectorized_elementwise_kernelILi2ENS0_13AUnaryFunctorIdddZZZNS0_17atan2_kernel_cudaERNS_18TensorIteratorBaseEENKUlvE_clEvENKUlvE_clEvEUlddE_EESt5arrayIPcLm2EEEEviT0_T1_,"",@"SHT_CUDA_INFO"
	.sectionflags	@""
	.align	4


	//----- nvinfo : EIATTR_CUDA_API_VERSION
	.align		4
        /*0000*/ 	.byte	0x04, 0x37
        /*0002*/ 	.short	(.L_3915 - .L_3914)
.L_3914:
        /*0004*/ 	.word	0x00000082


	//----- nvinfo : EIATTR_KPARAM_INFO
	.align		4
.L_3915:
        /*0008*/ 	.byte	0x04, 0x17
        /*000a*/ 	.short	(.L_3917 - .L_3916)
.L_3916:
        /*000c*/ 	.word	0x00000000
        /*0010*/ 	.short	0x0002
        /*0012*/ 	.short	0x0018
        /*0014*/ 	.byte	0x00, 0xf0, 0x41, 0x00


	//----- nvinfo : EIATTR_KPARAM_INFO
	.align		4
.L_3917:
        /*0018*/ 	.byte	0x04, 0x17
        /*001a*/ 	.short	(.L_3919 - .L_3918)
.L_3918:
        /*001c*/ 	.word	0x00000000
        /*0020*/ 	.short	0x0001
        /*0022*/ 	.short	0x0008
        /*0024*/ 	.byte	0x00, 0xf0, 0x41, 0x00


	//----- nvinfo : EIATTR_KPARAM_INFO
	.align		4
.L_3919:
        /*0028*/ 	.byte	0x04, 0x17
        /*002a*/ 	.short	(.L_3921 - .L_3920)
.L_3920:
        /*002c*/ 	.word	0x00000000
        /*0030*/ 	.short	0x0000
        /*0032*/ 	.short	0x0000
        /*0034*/ 	.byte	0x00, 0xf0, 0x11, 0x00


	//----- nvinfo : EIATTR_SPARSE_MMA_MASK
	.align		4
.L_3921:
        /*0038*/ 	.byte	0x03, 0x50
        /*003a*/ 	.short	0x0000


	//----- nvinfo : EIATTR_MAXREG_COUNT
	.align		4
        /*003c*/ 	.byte	0x03, 0x1b
        /*003e*/ 	.short	0x00ff


	//----- nvinfo : EIATTR_MERCURY_ISA_VERSION
	.align		4
        /*0040*/ 	.byte	0x03, 0x5f
        /*0042*/ 	.short	0x0101


	//----- nvinfo : EIATTR_VRC_CTA_INIT_COUNT
	.align		4
        /*0044*/ 	.byte	0x02, 0x4a
	.zero		1
	.zero		1


	//----- nvinfo : EIATTR_EXIT_INSTR_OFFSETS
	.align		4
        /*0048*/ 	.byte	0x04, 0x1c
        /*004a*/ 	.short	(.L_3923 - .L_3922)


	//   ....[0]....
.L_3922:
        /*004c*/ 	.word	0x000049c0


	//   ....[1]....
        /*0050*/ 	.word	0x00004a20


	//   ....[2]....
        /*0054*/ 	.word	0x00008960


	//----- nvinfo : EIATTR_MAX_THREADS
	.align		4
.L_3923:
        /*0058*/ 	.byte	0x04, 0x05
        /*005a*/ 	.short	(.L_3925 - .L_3924)
.L_3924:
        /*005c*/ 	.word	0x00000080
        /*0060*/ 	.word	0x00000001
        /*0064*/ 	.word	0x00000001


	//----- nvinfo : EIATTR_CRS_STACK_SIZE
	.align		4
.L_3925:
        /*0068*/ 	.byte	0x04, 0x1e
        /*006a*/ 	.short	(.L_3927 - .L_3926)
.L_3926:
        /*006c*/ 	.word	0x00000000


	//----- nvinfo : EIATTR_CBANK_PARAM_SIZE
	.align		4
.L_3927:
        /*0070*/ 	.byte	0x03, 0x19
        /*0072*/ 	.short	0x0028


	//----- nvinfo : EIATTR_PARAM_CBANK
	.align		4
        /*0074*/ 	.byte	0x04, 0x0a
        /*0076*/ 	.short	(.L_3929 - .L_3928)
	.align		4
.L_3928:
        /*0078*/ 	.word	index@(.nv.constant0._ZN2at6native29vectorized_elementwise_kernelILi2ENS0_13AUnaryFunctorIdddZZZNS0_17atan2_kernel_cudaERNS_18TensorIteratorBaseEENKUlvE_clEvENKUlvE_clEvEUlddE_EESt5arrayIPcLm2EEEEviT0_T1_)
        /*007c*/ 	.short	0x0380
        /*007e*/ 	.short	0x0028


	//----- nvinfo : EIATTR_SW_WAR
	.align		4
.L_3929:
        /*0080*/ 	.byte	0x04, 0x36
        /*0082*/ 	.short	(.L_3931 - .L_3930)
.L_3930:
        /*0084*/ 	.word	0x00000008
.L_3931:


//--------------------- .nv.info._ZN2at6native29vectorized_elementwise_kernelILi4ENS0_13AUnaryFunctorIdddZZZNS0_17atan2_kernel_cudaERNS_18TensorIteratorBaseEENKUlvE_clEvENKUlvE_clEvEUlddE_EESt5arrayIPcLm2EEEEviT0_T1_ --------------------------
	.section	.nv.info._ZN2at6native29vectorized_elementwise_kernelILi4ENS0_13AUnaryFunctorIdddZZZNS0_17atan2_kernel_cudaERNS_18TensorIteratorBaseEENKUlvE_clEvENKUlvE_clEvEUlddE_EESt5arrayIPcLm2EEEEviT0_T1_,"",@"SHT_CUDA_INFO"
	.sectionflags	@""
	.align	4


	//----- nvinfo : EIATTR_CUDA_API_VERSION
	.align		4
        /*0000*/ 	.byte	0x04, 0x37
        /*0002*/ 	.short	(.L_3933 - .L_3932)
.L_3932:
        /*0004*/ 	.word	0x00000082


	//----- nvinfo : EIATTR_KPARAM_INFO
	.align		4
.L_3933:
        /*0008*/ 	.byte	0x04, 0x17
        /*000a*/ 	.short	(.L_3935 - .L_3934)
.L_3934:
        /*000c*/ 	.word	0x00000000
        /*0010*/ 	.short	0x0002
        /*0012*/ 	.short	0x0018
        /*0014*/ 	.byte	0x00, 0xf0, 0x41, 0x00


	//----- nvinfo : EIATTR_KPARAM_INFO
	.align		4
.L_3935:
        /*0018*/ 	.byte	0x04, 0x17
        /*001a*/ 	.short	(.L_3937 - .L_3936)
.L_3936:
        /*001c*/ 	.word	0x00000000
        /*0020*/ 	.short	0x0001
        /*0022*/ 	.short	0x0008
        /*0024*/ 	.byte	0x00, 0xf0, 0x41, 0x00


	//----- nvinfo : EIATTR_KPARAM_INFO
	.align		4
.L_3937:
        /*0028*/ 	.byte	0x04, 0x17
        /*002a*/ 	.short	(.L_3939 - .L_3938)
.L_3938:
        /*002c*/ 	.word	0x00000000
        /*0030*/ 	.short	0x0000
        /*0032*/ 	.short	0x0000
        /*0034*/ 	.byte	0x00, 0xf0, 0x11, 0x00


	//----- nvinfo : EIATTR_SPARSE_MMA_MASK
	.align		4
.L_3939:
        /*0038*/ 	.byte	0x03, 0x50
        /*003a*/ 	.short	0x0000


	//----- nvinfo : EIATTR_MAXREG_COUNT
	.align		4
        /*003c*/ 	.byte	0x03, 0x1b
        /*003e*/ 	.short	0x00ff


	//----- nvinfo : EIATTR_MERCURY_ISA_VERSION
	.align		4
        /*0040*/ 	.byte	0x03, 0x5f
        /*0042*/ 	.short	0x0101


	//----- nvinfo : EIATTR_VRC_CTA_INIT_COUNT
	.align		4
        /*0044*/ 	.byte	0x02, 0x4a
	.zero		1
	.zero		1


	//----- nvinfo : EIATTR_EXIT_INSTR_OFFSETS
	.align		4
        /*0048*/ 	.byte	0x04, 0x1c
        /*004a*/ 	.short	(.L_3941 - .L_3940)


	//   ....[0]....
.L_3940:
        /*004c*/ 	.word	0x000049c0


	//   ....[1]....
        /*0050*/ 	.word	0x00004a20


	//   ....[2]....
        /*0054*/ 	.word	0x00008920


	//----- nvinfo : EIATTR_MAX_THREADS
	.align		4
.L_3941:
        /*0058*/ 	.byte	0x04, 0x05
        /*005a*/ 	.short	(.L_3943 - .L_3942)
.L_3942:
        /*005c*/ 	.word	0x00000080
        /*0060*/ 	.word	0x00000001
        /*0064*/ 	.word	0x00000001


	//----- nvinfo : EIATTR_CRS_STACK_SIZE
	.align		4
.L_3943:
        /*0068*/ 	.byte	0x04, 0x1e
        /*006a*/ 	.short	(.L_3945 - .L_3944)
.L_3944:
        /*006c*/ 	.word	0x00000000


	//----- nvinfo : EIATTR_CBANK_PARAM_SIZE
	.align		4
.L_3945:
        /*0070*/ 	.byte	0x03, 0x19
        /*0072*/ 	.short	0x0028


	//----- nvinfo : EIATTR_PARAM_CBANK
	.align		4
        /*0074*/ 	.byte	0x04, 0x0a
        /*0076*/ 	.short	(.L_3947 - .L_3946)
	.align		4
.L_3946:
        /*0078*/ 	.word	index@(.nv.constant0._ZN2at6native29vectorized_elementwise_kernelILi4ENS0_13AUnaryFunctorIdddZZZNS0_17atan2_kernel_cudaERNS_18TensorIteratorBaseEENKUlvE_clEvENKUlvE_clEvEUlddE_EESt5arrayIPcLm2EEEEviT0_T1_)
        /*007c*/ 	.short	0x0380
        /*007e*/ 	.short	0x0028


	//----- nvinfo : EIATTR_SW_WAR
	.align		4
.L_3947:
        /*0080*/ 	.byte	0x04, 0x36
        /*0082*/ 	.short	(.L_3949 - .L_3948)
.L_3948:
        /*0084*/ 	.word	0x00000008
.L_3949:


//--------------------- .nv.info._ZN2at6native29vectorized_elementwise_kernelILi8ENS0_13AUnaryFunctorIdddZZZNS0_17atan2_kernel_cudaERNS_18TensorIteratorBaseEENKUlvE_clEvENKUlvE_clEvEUlddE_EESt5arrayIPcLm2EEEEviT0_T1_ --------------------------
	.section	.nv.info._ZN2at6native29vectorized_elementwise_kernelILi8ENS0_13AUnaryFunctorIdddZZZNS0_17atan2_kernel_cudaERNS_18TensorIteratorBaseEENKUlvE_clEvENKUlvE_clEvEUlddE_EESt5arrayIPcLm2EEEEviT0_T1_,"",@"SHT_CUDA_INFO"
	.sectionflags	@""
	.align	4


	//----- nvinfo : EIATTR_CUDA_API_VERSION
	.align		4
        /*0000*/ 	.byte	0x04, 0x37
        /*0002*/ 	.short	(.L_3951 - .L_3950)
.L_3950:
        /*0004*/ 	.word	0x00000082


	//----- nvinfo : EIATTR_KPARAM_INFO
	.align		4
.L_3951:
        /*0008*/ 	.byte	0x04, 0x17
        /*000a*/ 	.short	(.L_3953 - .L_3952)
.L_3952:
        /*000c*/ 	.word	0x00000000
        /*0010*/ 	.short	0x0002
        /*0012*/ 	.short	0x0018
        /*0014*/ 	.byte	0x00, 0xf0, 0x41, 0x00


	//----- nvinfo : EIATTR_KPARAM_INFO
	.align		4
.L_3953:
        /*0018*/ 	.byte	0x04, 0x17
        /*001a*/ 	.short	(.L_3955 - .L_3954)
.L_3954:
        /*001c*/ 	.word	0x00000000
        /*0020*/ 	.short	0x0001
        /*0022*/ 	.short	0x0008
        /*0024*/ 	.byte	0x00, 0xf0, 0x41, 0x00


	//----- nvinfo : EIATTR_KPARAM_INFO
	.align		4
.L_3955:
        /*0028*/ 	.byte	0x04, 0x17
        /*002a*/ 	.short	(.L_3957 - .L_3956)
.L_3956:
        /*002c*/ 	.word	0x00000000
        /*0030*/ 	.short	0x0000
        /*0032*/ 	.short	0x0000
        /*0034*/ 	.byte	0x00, 0xf0, 0x11, 0x00


	//----- nvinfo : EIATTR_SPARSE_MMA_MASK
	.align		4
.L_3957:
        /*0038*/ 	.byte	0x03, 0x50
        /*003a*/ 	.short	0x0000


	//----- nvinfo : EIATTR_MAXREG_COUNT
	.align		4
        /*003c*/ 	.byte	0x03, 0x1b
        /*003e*/ 	.short	0x00ff


	//----- nvinfo : EIATTR_MERCURY_ISA_VERSION
	.align		4
        /*0040*/ 	.byte	0x03, 0x5f
        /*0042*/ 	.short	0x0101


	//----- nvinfo : EIATTR_VRC_CTA_INIT_COUNT
	.align		4
        /*0044*/ 	.byte	0x02, 0x4a
	.zero		1
	.zero		1


	//----- nvinfo : EIATTR_EXIT_INSTR_OFFSETS
	.align		4
        /*0048*/ 	.byte	0x04, 0x1c
        /*004a*/ 	.short	(.L_3959 - .L_3958)


	//   ....[0]....
.L_3958:
        /*004c*/ 	.word	0x000049c0


	//   ....[1]....
        /*0050*/ 	.word	0x00004a20


	//   ....[2]....
        /*0054*/ 	.word	0x00008920


	//----- nvinfo : EIATTR_MAX_THREADS
	.align		4
.L_3959:
        /*0058*/ 	.byte	0x04, 0x05
        /*005a*/ 	.short	(.L_3961 - .L_3960)
.L_3960:
        /*005c*/ 	.word	0x00000080
        /*0060*/ 	.word	0x00000001
        /*0064*/ 	.word	0x00000001


	//----- nvinfo : EIATTR_CRS_STACK_SIZE
	.align		4
.L_3961:
        /*0068*/ 	.byte	0x04, 0x1e
        /*006a*/ 	.short	(.L_3963 - .L_3962)
.L_3962:
        /*006c*/ 	.word	0x00000000


	//----- nvinfo : EIATTR_CBANK_PARAM_SIZE
	.align		4
.L_3963:
        /*0070*/ 	.byte	0x03, 0x19
        /*0072*/ 	.short	0x0028


	//----- nvinfo : EIATTR_PARAM_CBANK
	.align		4
        /*0074*/ 	.byte	0x04, 0x0a
        /*0076*/ 	.short	(.L_3965 - .L_3964)
	.align		4
.L_3964:
        /*0078*/ 	.word	index@(.nv.constant0._ZN2at6native29vectorized_elementwise_kernelILi8ENS0_13AUnaryFunctorIdddZZZNS0_17atan2_kernel_cudaERNS_18TensorIteratorBaseEENKUlvE_clEvENKUlvE_clEvEUlddE_EESt5arrayIPcLm2EEEEviT0_T1_)
        /*007c*/ 	.short	0x0380
        /*007e*/ 	.short	0x0028


	//----- nvinfo : EIATTR_SW_WAR
	.align		4
.L_3965:
        /*0080*/ 	.byte	0x04, 0x36
        /*0082*/ 	.short	(.L_3967 - .L_3966)
.L_3966:
        /*0084*/ 	.word	0x00000008
.L_3967:


//--------------------- .nv.callgraph             --------------------------
	.section	.nv.callgraph,"",@"SHT_CUDA_CALLGRAPH"
	.align	4
	.sectionentsize	8
	.align		4
        /*0000*/ 	.word	0x00000000
	.align		4
        /*0004*/ 	.word	0xffffffff
	.align		4
        /*0008*/ 	.word	index@(_ZN2at6native18elementwise_kernelILi128ELi4EZNS0_15gpu_kernel_implINS0_13AUnaryFunctorIN3c108BFloat16ES5_S5_ZZZNS0_17hypot_kernel_cudaERNS_18TensorIteratorBaseEENKUlvE_clEvENKUlvE2_clEvEUlS5_S5_E_EEEEvS7_RKT_EUliE_EEviT1_)
	.align		4
        /*000c*/ 	.word	index@(__assertfail)
	.align		4
        /*0010*/ 	.word	index@(_ZN2at6native27unrolled_elementwise_kernelINS0_13AUnaryFunctorIN3c108BFloat16ES4_S4_ZZZNS0_17hypot_kernel_cudaERNS_18TensorIteratorBaseEENKUlvE_clEvENKUlvE2_clEvEUlS4_S4_E_EESt5arrayIPcLm2EELi4E23TrivialOffsetCalculatorILi1EjESF_NS0_6memory12LoadWithCastILi1EEENSG_13StoreWithCastILi1EEEEEviT_T0_T2_T3_T4_T5_)
	.align		4
        /*0014*/ 	.word	index@(__assertfail)
	.align		4
        /*0018*/ 	.word	index@(_ZN2at6native18elementwise_kernelILi128ELi4EZNS0_15gpu_kernel_implINS0_13BinaryFunctorIN3c108BFloat16ES5_S5_ZZZNS0_17hypot_kernel_cudaERNS_18TensorIteratorBaseEENKUlvE_clEvENKUlvE2_clEvEUlS5_S5_E_EEEEvS7_RKT_EUliE_EEviT1_)
	.align		4
        /*001c*/ 	.word	index@(__assertfail)
	.align		4
        /*0020*/ 	.word	index@(_ZN2at6native27unrolled_elementwise_kernelINS0_13BinaryFunctorIN3c108BFloat16ES4_S4_ZZZNS0_17hypot_kernel_cudaERNS_18TensorIteratorBaseEENKUlvE_clEvENKUlvE2_clEvEUlS4_S4_E_EESt5arrayIPcLm3EELi4E23TrivialOffsetCalculatorILi2EjESE_ILi1EjENS0_6memory12LoadWithCastILi2EEENSH_13StoreWithCastILi1EEEEEviT_T0_T2_T3_T4_T5_)
	.align		4
        /*0024*/ 	.word	index@(__assertfail)
	.align		4
        /*0028*/ 	.word	index@(_ZN2at6native18elementwise_kernelILi128ELi4EZNS0_15gpu_kernel_implINS0_13AUnaryFunctorIN3c104HalfES5_S5_ZZZNS0_17hypot_kernel_cudaERNS_18TensorIteratorBaseEENKUlvE_clEvENKUlvE1_clEvEUlS5_S5_E_EEEEvS7_RKT_EUliE_EEviT1_)
	.align		4
        /*002c*/ 	.word	index@(__assertfail)
	.align		4
        /*0030*/ 	.word	index@(_ZN2at6native27unrolled_elementwise_kernelINS0_13AUnaryFunctorIN3c104HalfES4_S4_ZZZNS0_17hypot_kernel_cudaERNS_18TensorIteratorBaseEENKUlvE_clEvENKUlvE1_clEvEUlS4_S4_E_EESt5arrayIPcLm2EELi4E23TrivialOffsetCalculatorILi1EjESF_NS0_6memory12LoadWithCastILi1EEENSG_13StoreWithCastILi1EEEEEviT_T0_T2_T3_T4_T5_)
	.align		4
        /*0034*/ 	.word	index@(__assertfail)
	.align		4
        /*0038*/ 	.word	index@(_ZN2at6native18elementwise_kernelILi128ELi4EZNS0_15gpu_kernel_implINS0_13BinaryFunctorIN3c104HalfES5_S5_ZZZNS0_17hypot_kernel_cudaERNS_18TensorIteratorBaseEENKUlvE_clEvENKUlvE1_clEvEUlS5_S5_E_EEEEvS7_RKT_EUliE_EEviT1_)
	.align		4
        /*003c*/ 	.word	index@(__assertfail)
	.align		4
        /*0040*/ 	.word	index@(_ZN2at6native27unrolled_elementwise_kernelINS0_13BinaryFunctorIN3c104HalfES4_S4_ZZZNS0_17hypot_kernel_cudaERNS_18TensorIteratorBaseEENKUlvE_clEvENKUlvE1_clEvEUlS4_S4_E_EESt5arrayIPcLm3EELi4E23TrivialOffsetCalculatorILi2EjESE_ILi1EjENS0_6memory12LoadWithCastILi2EEENSH_13StoreWithCastILi1EEEEEviT_T0_T2_T3_T4_T5_)
	.align		4
        /*0044*/ 	.word	index@(__assertfail)
	.align		4
        /*0048*/ 	.word	index@(_ZN2at6native18elementwise_kernelILi128ELi4EZNS0_15gpu_kernel_implINS0_13AUnaryFunctorIfffZZZNS0_17hypot_kernel_cudaERNS_18TensorIteratorBaseEENKUlvE_clEvENKUlvE0_clEvEUlffE_EEEEvS5_RKT_EUliE_EEviT1_)
	.align		4
        /*004c*/ 	.word	index@(__assertfail)
	.align		4
        /*0050*/ 	.word	index@(_ZN2at6native27unrolled_elementwise_kernelINS0_13AUnaryFunctorIfffZZZNS0_17hypot_kernel_cudaERNS_18TensorIteratorBaseEENKUlvE_clEvENKUlvE0_clEvEUlffE_EESt5arrayIPcLm2EELi4E23TrivialOffsetCalculatorILi1EjESD_NS0_6memory12LoadWithCastILi1EEENSE_13StoreWithCastILi1EEEEEviT_T0_T2_T3_T4_T5_)
	.align		4
        /*0054*/ 	.word	index@(__assertfail)
	.align		4
        /*0058*/ 	.word	index@(_ZN2at6native18elementwise_kernelILi128ELi4EZNS0_15gpu_kernel_implINS0_13BinaryFunctorIfffZZZNS0_17hypot_kernel_cudaERNS_18TensorIteratorBaseEENKUlvE_clEvENKUlvE0_clEvEUlffE_EEEEvS5_RKT_EUliE_EEviT1_)
	.align		4
        /*005c*/ 	.word	index@(__assertfail)
	.align		4
        /*0060*/ 	.word	index@(_ZN2at6native27unrolled_elementwise_kernelINS0_13BinaryFunctorIfffZZZNS0_17hypot_kernel_cudaERNS_18TensorIteratorBaseEENKUlvE_clEvENKUlvE0_clEvEUlffE_EESt5arrayIPcLm3EELi4E23TrivialOffsetCalculatorILi2EjESC_ILi1EjENS0_6memory12LoadWithCastILi2EEENSF_13StoreWithCastILi1EEEEEviT_T0_T2_T3_T4_T5_)
	.align		4
        /*0064*/ 	.word	index@(__assertfail)
	.align		4
        /*0068*/ 	.word	index@(_ZN2at6native18elementwise_kernelILi128ELi4EZNS0_15gpu_kernel_implINS0_13AUnaryFunctorIdddZZZNS0_17hypot_kernel_cudaERNS_18TensorIteratorBaseEENKUlvE_clEvENKUlvE_clEvEUlddE_EEEEvS5_RKT_EUliE_EEviT1_)
	.align		4
        /*006c*/ 	.word	index@(__assertfail)
	.align		4
        /*0070*/ 	.word	index@(_ZN2at6native27unrolled_elementwise_kernelINS0_13AUnaryFunctorIdddZZZNS0_17hypot_kernel_cudaERNS_18TensorIteratorBaseEENKUlvE_clEvENKUlvE_clEvEUlddE_EESt5arrayIPcLm2EELi4E23TrivialOffsetCalculatorILi1EjESD_NS0_6memory12LoadWithCastILi1EEENSE_13StoreWithCastILi1EEEEEviT_T0_T2_T3_T4_T5_)
	.align		4
        /*0074*/ 	.word	index@(__assertfail)
	.align		4
        /*0078*/ 	.word	index@(_ZN2at6native18elementwise_kernelILi128ELi4EZNS0_15gpu_kernel_implINS0_13BinaryFunctorIdddZZZNS0_17hypot_kernel_cudaERNS_18TensorIteratorBaseEENKUlvE_clEvENKUlvE_clEvEUlddE_EEEEvS5_RKT_EUliE_EEviT1_)
	.align		4
        /*007c*/ 	.word	index@(__assertfail)
	.align		4
        /*0080*/ 	.word	index@(_ZN2at6native27unrolled_elementwise_kernelINS0_13BinaryFunctorIdddZZZNS0_17hypot_kernel_cudaERNS_18TensorIteratorBaseEENKUlvE_clEvENKUlvE_clEvEUlddE_EESt5arrayIPcLm3EELi4E23TrivialOffsetCalculatorILi2EjESC_ILi1EjENS0_6memory12LoadWithCastILi2EEENSF_13StoreWithCastILi1EEEEEviT_T0_T2_T3_T4_T5_)
	.align		4
        /*0084*/ 	.word	index@(__assertfail)
	.align		4
        /*0088*/ 	.word	index@(_ZN2at6native18elementwise_kernelILi128ELi4EZNS0_15gpu_kernel_implINS0_13BinaryFunctorIN3c108BFloat16ES5_S5_ZZZNS0_17atan2_kernel_cudaERNS_18TensorIteratorBaseEENKUlvE_clEvENKUlvE2_clEvEUlS5_S5_E_EEEEvS7_RKT_EUliE_EEviT1_)
	.align		4
        /*008c*/ 	.word	index@(__assertfail)
	.align		4
        /*0090*/ 	.word	index@(_ZN2at6native27unrolled_elementwise_kernelINS0_13BinaryFunctorIN3c108BFloat16ES4_S4_ZZZNS0_17atan2_kernel_cudaERNS_18TensorIteratorBaseEENKUlvE_clEvENKUlvE2_clEvEUlS4_S4_E_EESt5arrayIPcLm3EELi4E23TrivialOffsetCalculatorILi2EjESE_ILi1EjENS0_6memory12LoadWithCastILi2EEENSH_13StoreWithCastILi1EEEEEviT_T0_T2_T3_T4_T5_)
	.align		4
        /*0094*/ 	.word	index@(__assertfail)
	.align		4
        /*0098*/ 	.word	index@(_ZN2at6native18elementwise_kernelILi128ELi4EZNS0_15gpu_kernel_implINS0_13BUnaryFunctorIN3c108BFloat16ES5_S5_ZZZNS0_17atan2_kernel_cudaERNS_18TensorIteratorBaseEENKUlvE_clEvENKUlvE2_clEvEUlS5_S5_E_EEEEvS7_RKT_EUliE_EEviT1_)
	.align		4
        /*009c*/ 	.word	index@(__assertfail)
	.align		4
        /*00a0*/ 	.word	index@(_ZN2at6native27unrolled_elementwise_kernelINS0_13BUnaryFunctorIN3c108BFloat16ES4_S4_ZZZNS0_17atan2_kernel_cudaERNS_18TensorIteratorBaseEENKUlvE_clEvENKUlvE2_clEvEUlS4_S4_E_EESt5arrayIPcLm2EELi4E23TrivialOffsetCalculatorILi1EjESF_NS0_6memory12LoadWithCastILi1EEENSG_13StoreWithCastILi1EEEEEviT_T0_T2_T3_T4_T5_)
	.align		4
        /*00a4*/ 	.word	index@(__assertfail)
	.align		4
        /*00a8*/ 	.word	index@(_ZN2at6native18elementwise_kernelILi128ELi4EZNS0_15gpu_kernel_implINS0_13AUnaryFunctorIN3c108BFloat16ES5_S5_ZZZNS0_17atan2_kernel_cudaERNS_18TensorIteratorBaseEENKUlvE_clEvENKUlvE2_clEvEUlS5_S5_E_EEEEvS7_RKT_EUliE_EEviT1_)
	.align		4
        /*00ac*/ 	.word	index@(__assertfail)
	.align		4
        /*00b0*/ 	.word	index@(_ZN2at6native27unrolled_elementwise_kernelINS0_13AUnaryFunctorIN3c108BFloat16ES4_S4_ZZZNS0_17atan2_kernel_cudaERNS_18TensorIteratorBaseEENKUlvE_clEvENKUlvE2_clEvEUlS4_S4_E_EESt5arrayIPcLm2EELi4E23TrivialOffsetCalculatorILi1EjESF_NS0_6memory12LoadWithCastILi1EEENSG_13StoreWithCastILi1EEEEEviT_T0_T2_T3_T4_T5_)
	.align		4
        /*00b4*/ 	.word	index@(__assertfail)
	.align		4
        /*00b8*/ 	.word	index@(_ZN2at6native18elementwise_kernelILi128ELi4EZNS0_15gpu_kernel_implINS0_13BinaryFunctorIN3c104HalfES5_S5_ZZZNS0_17atan2_kernel_cudaERNS_18TensorIteratorBaseEENKUlvE_clEvENKUlvE1_clEvEUlS5_S5_E_EEEEvS7_RKT_EUliE_EEviT1_)
	.align		4
        /*00bc*/ 	.word	index@(__assertfail)
	.align		4
        /*00c0*/ 	.word	index@(_ZN2at6native27unrolled_elementwise_kernelINS0_13BinaryFunctorIN3c104HalfES4_S4_ZZZNS0_17atan2_kernel_cudaERNS_18TensorIteratorBaseEENKUlvE_clEvENKUlvE1_clEvEUlS4_S4_E_EESt5arrayIPcLm3EELi4E23TrivialOffsetCalculatorILi2EjESE_ILi1EjENS0_6memory12LoadWithCastILi2EEENSH_13StoreWithCastILi1EEEEEviT_T0_T2_T3_T4_T5_)
	.align		4
        /*00c4*/ 	.word	index@(__assertfail)
	.align		4
        /*00c8*/ 	.word	index@(_ZN2at6native18elementwise_kernelILi128ELi4EZNS0_15gpu_kernel_implINS0_13BUnaryFunctorIN3c104HalfES5_S5_ZZZNS0_17atan2_kernel_cudaERNS_18TensorIteratorBaseEENKUlvE_clEvENKUlvE1_clEvEUlS5_S5_E_EEEEvS7_RKT_EUliE_EEviT1_)
	.align		4
        /*00cc*/ 	.word	index@(__assertfail)
	.align		4
        /*00d0*/ 	.word	index@(_ZN2at6native27unrolled_elementwise_kernelINS0_13BUnaryFunctorIN3c104HalfES4_S4_ZZZNS0_17atan2_kernel_cudaERNS_18TensorIteratorBaseEENKUlvE_clEvENKUlvE1_clEvEUlS4_S4_E_EESt5arrayIPcLm2EELi4E23TrivialOffsetCalculatorILi1EjESF_NS0_6memory12LoadWithCastILi1EEENSG_13StoreWithCastILi1EEEEEviT_T0_T2_T3_T4_T5_)
	.align		4
        /*00d4*/ 	.word	index@(__assertfail)
	.align		4
        /*00d8*/ 	.word	index@(_ZN2at6native18elementwise_kernelILi128ELi4EZNS0_15gpu_kernel_implINS0_13AUnaryFunctorIN3c104HalfES5_S5_ZZZNS0_17atan2_kernel_cudaERNS_18TensorIteratorBaseEENKUlvE_clEvENKUlvE1_clEvEUlS5_S5_E_EEEEvS7_RKT_EUliE_EEviT1_)
	.align		4
        /*00dc*/ 	.word	index@(__assertfail)
	.align		4
        /*00e0*/ 	.word	index@(_ZN2at6native27unrolled_elementwise_kernelINS0_13AUnaryFunctorIN3c104HalfES4_S4_ZZZNS0_17atan2_kernel_cudaERNS_18TensorIteratorBaseEENKUlvE_clEvENKUlvE1_clEvEUlS4_S4_E_EESt5arrayIPcLm2EELi4E23TrivialOffsetCalculatorILi1EjESF_NS0_6memory12LoadWithCastILi1EEENSG_13StoreWithCastILi1EEEEEviT_T0_T2_T3_T4_T5_)
	.align		4
        /*00e4*/ 	.word	index@(__assertfail)
	.align		4
        /*00e8*/ 	.word	index@(_ZN2at6native18elementwise_kernelILi128ELi4EZNS0_15gpu_kernel_implINS0_13BinaryFunctorIfffZZZNS0_17atan2_kernel_cudaERNS_18TensorIteratorBaseEENKUlvE_clEvENKUlvE0_clEvEUlffE_EEEEvS5_RKT_EUliE_EEviT1_)
	.align		4
        /*00ec*/ 	.word	index@(__assertfail)
	.align		4
        /*00f0*/ 	.word	index@(_ZN2at6native27unrolled_elementwise_kernelINS0_13BinaryFunctorIfffZZZNS0_17atan2_kernel_cudaERNS_18TensorIteratorBaseEENKUlvE_clEvENKUlvE0_clEvEUlffE_EESt5arrayIPcLm3EELi4E23TrivialOffsetCalculatorILi2EjESC_ILi1EjENS0_6memory12LoadWithCastILi2EEENSF_13StoreWithCastILi1EEEEEviT_T0_T2_T3_T4_T5_)
	.align		4
        /*00f4*/ 	.word	index@(__assertfail)
	.align		4
        /*00f8*/ 	.word	index@(_ZN2at6native18elementwise_kernelILi128ELi4EZNS0_15gpu_kernel_implINS0_13BUnaryFunctorIfffZZZNS0_17atan2_kernel_cudaERNS_18TensorIteratorBaseEENKUlvE_clEvENKUlvE0_clEvEUlffE_EEEEvS5_RKT_EUliE_EEviT1_)
	.align		4
        /*00fc*/ 	.word	index@(__assertfail)
	.align		4
        /*0100*/ 	.word	index@(_ZN2at6native27unrolled_elementwise_kernelINS0_13BUnaryFunctorIfffZZZNS0_17atan2_kernel_cudaERNS_18TensorIteratorBaseEENKUlvE_clEvENKUlvE0_clEvEUlffE_EESt5arrayIPcLm2EELi4E23TrivialOffsetCalculatorILi1EjESD_NS0_6memory12LoadWithCastILi1EEENSE_13StoreWithCastILi1EEEEEviT_T0_T2_T3_T4_T5_)
	.align		4
        /*0104*/ 	.word	index@(__assertfail)
	.align		4
        /*0108*/ 	.word	index@(_ZN2at6native18elementwise_kernelILi128ELi4EZNS0_15gpu_kernel_implINS0_13AUnaryFunctorIfffZZZNS0_17atan2_kernel_cudaERNS_18TensorIteratorBaseEENKUlvE_clEvENKUlvE0_clEvEUlffE_EEEEvS5_RKT_EUliE_EEviT1_)
	.align		4
        /*010c*/ 	.word	index@(__assertfail)
	.align		4
        /*0110*/ 	.word	index@(_ZN2at6native27unrolled_elementwise_kernelINS0_13AUnaryFunctorIfffZZZNS0_17atan2_kernel_cudaERNS_18TensorIteratorBaseEENKUlvE_clEvENKUlvE0_clEvEUlffE_EESt5arrayIPcLm2EELi4E23TrivialOffsetCalculatorILi1EjESD_NS0_6memory12LoadWithCastILi1EEENSE_13StoreWithCastILi1EEEEEviT_T0_T2_T3_T4_T5_)
	.align		4
        /*0114*/ 	.word	index@(__assertfail)
	.align		4
        /*0118*/ 	.word	index@(_ZN2at6native18elementwise_kernelILi128ELi4EZNS0_15gpu_kernel_implINS0_13BinaryFunctorIdddZZZNS0_17atan2_kernel_cudaERNS_18TensorIteratorBaseEENKUlvE_clEvENKUlvE_clEvEUlddE_EEEEvS5_RKT_EUliE_EEviT1_)
	.align		4
        /*011c*/ 	.word	index@(__assertfail)
	.align		4
        /*0120*/ 	.word	index@(_ZN2at6native27unrolled_elementwise_kernelINS0_13BinaryFunctorIdddZZZNS0_17atan2_kernel_cudaERNS_18TensorIteratorBaseEENKUlvE_clEvENKUlvE_clEvEUlddE_EESt5arrayIPcLm3EELi4E23TrivialOffsetCalculatorILi2EjESC_ILi1EjENS0_6memory12LoadWithCastILi2EEENSF_13StoreWithCastILi1EEEEEviT_T0_T2_T3_T4_T5_)
	.align		4
        /*0124*/ 	.word	index@(__assertfail)
	.align		4
        /*0128*/ 	.word	index@(_ZN2at6native18elementwise_kernelILi128ELi4EZNS0_15gpu_kernel_implINS0_13BUnaryFunctorIdddZZZNS0_17atan2_kernel_cudaERNS_18TensorIteratorBaseEENKUlvE_clEvENKUlvE_clEvEUlddE_EEEEvS5_RKT_EUliE_EEviT1_)
	.align		4
        /*012c*/ 	.word	index@(__assertfail)
	.align		4
        /*0130*/ 	.word	index@(_ZN2at6native27unrolled_elementwise_kernelINS0_13BUnaryFunctorIdddZZZNS0_17atan2_kernel_cudaERNS_18TensorIteratorBaseEENKUlvE_clEvENKUlvE_clEvEUlddE_EESt5arrayIPcLm2EELi4E23TrivialOffsetCalculatorILi1EjESD_NS0_6memory12LoadWithCastILi1EEENSE_13StoreWithCastILi1EEEEEviT_T0_T2_T3_T4_T5_)
	.align		4
        /*0134*/ 	.word	index@(__assertfail)
	.align		4
        /*0138*/ 	.word	index@(_ZN2at6native18elementwise_kernelILi128ELi4EZNS0_15gpu_kernel_implINS0_13AUnaryFunctorIdddZZZNS0_17atan2_kernel_cudaERNS_18TensorIteratorBaseEENKUlvE_clEvENKUlvE_clEvEUlddE_EEEEvS5_RKT_EUliE_EEviT1_)
	.align		4
        /*013c*/ 	.word	index@(__assertfail)
	.align		4
        /*0140*/ 	.word	index@(_ZN2at6native27unrolled_elementwise_kernelINS0_13AUnaryFunctorIdddZZZNS0_17atan2_kernel_cudaERNS_18TensorIteratorBaseEENKUlvE_clEvENKUlvE_clEvEUlddE_EESt5arrayIPcLm2EELi4E23TrivialOffsetCalculatorILi1EjESD_NS0_6memory12LoadWithCastILi1EEENSE_13StoreWithCastILi1EEEEEviT_T0_T2_T3_T4_T5_)
	.align		4
        /*0144*/ 	.word	index@(__assertfail)
	.align		4
        /*0148*/ 	.word	0x00000000
	.align		4
        /*014c*/ 	.word	0xfffffffe
	.align		4
        /*0150*/ 	.word	0x00000000
	.align		4
        /*0154*/ 	.word	0xfffffffd
	.align		4
        /*0158*/ 	.word	0x00000000
	.align		4
        /*015c*/ 	.word	0xfffffffc


//--------------------- .nv.constant4             --------------------------
	.section	.nv.constant4,"a",@progbits
	.align	8
	.align		8
.nv.constant4:
        /*0000*/ 	.dword	__assertfail
	.align		8
        /*0008*/ 	.dword	__unnamed_1
	.align		8
        /*0010*/ 	.dword	__unnamed_2
	.align		8
        /*0018*/ 	.dword	__unnamed_3
	.align		8
        /*0020*/ 	.dword	__unnamed_4
	.align		8
        /*0028*/ 	.dword	__unnamed_5
	.align		8
        /*0030*/ 	.dword	__unnamed_6
	.align		8
        /*0038*/ 	.dword	__unnamed_7
	.align		8
        /*0040*/ 	.dword	__unnamed_8
	.align		8
        /*0048*/ 	.dword	_ZN56_INTERNAL_620da471_25_BinaryGeometricKernels_cu_f54865024cuda3std3__45__cpo5beginE
	.align		8
        /*0050*/ 	.dword	_ZN56_INTERNAL_620da471_25_BinaryGeometricKernels_cu_f54865024cuda3std3__45__cpo3endE
	.align		8
        /*0058*/ 	.dword	_ZN56_INTERNAL_620da471_25_BinaryGeometricKernels_cu_f54865024cuda3std3__45__cpo6cbeginE
	.align		8
        /*0060*/ 	.dword	_ZN56_INTERNAL_620da471_25_BinaryGeometricKernels_cu_f54865024cuda3std3__45__cpo4cendE
	.align		8
        /*0068*/ 	.dword	_ZN56_INTERNAL_620da471_25_BinaryGeometricKernels_cu_f54865024cuda3std3__45__cpo6rbeginE
	.align		8
        /*0070*/ 	.dword	_ZN56_INTERNAL_620da471_25_BinaryGeometricKernels_cu_f54865024cuda3std3__45__cpo4rendE
	.align		8
        /*0078*/ 	.dword	_ZN56_INTERNAL_620da471_25_BinaryGeometricKernels_cu_f54865024cuda3std3__45__cpo7crbeginE
	.align		8
        /*0080*/ 	.dword	_ZN56_INTERNAL_620da471_25_BinaryGeometricKernels_cu_f54865024cuda3std3__45__cpo5crendE
	.align		8
        /*0088*/ 	.dword	_ZN56_INTERNAL_620da471_25_BinaryGeometricKernels_cu_f54865024cuda3std3__458_GLOBAL__N__620da471_25_BinaryGeometricKernels_cu_f54865026ignoreE
	.align		8
        /*0090*/ 	.dword	_ZN56_INTERNAL_620da471_25_BinaryGeometricKernels_cu_f54865024cuda3std3__419piecewise_constructE
	.align		8
        /*0098*/ 	.dword	_ZN56_INTERNAL_620da471_25_BinaryGeometricKernels_cu_f54865024cuda3std3__48in_placeE
	.align		8
        /*00a0*/ 	.dword	_ZN56_INTERNAL_620da471_25_BinaryGeometricKernels_cu_f54865024cuda3std3__420unreachable_sentinelE
	.align		8
        /*00a8*/ 	.dword	_ZN56_INTERNAL_620da471_25_BinaryGeometricKernels_cu_f54865024cuda3std6ranges3__45__cpo4swapE
	.align		8
        /*00b0*/ 	.dword	_ZN56_INTERNAL_620da471_25_BinaryGeometricKernels_cu_f54865024cuda3std6ranges3__45__cpo9iter_moveE
	.align		8
        /*00b8*/ 	.dword	_ZN56_INTERNAL_620da471_25_BinaryGeometricKernels_cu_f54865024cuda3std6ranges3__45__cpo5beginE
	.align		8
        /*00c0*/ 	.dword	_ZN56_INTERNAL_620da471_25_BinaryGeometricKernels_cu_f54865024cuda3std6ranges3__45__cpo3endE
	.align		8
        /*00c8*/ 	.dword	_ZN56_INTERNAL_620da471_25_BinaryGeometricKernels_cu_f54865024cuda3std6ranges3__45__cpo6cbeginE
	.align		8
        /*00d0*/ 	.dword	_ZN56_INTERNAL_620da471_25_BinaryGeometricKernels_cu_f54865024cuda3std6ranges3__45__cpo4cendE
	.align		8
        /*00d8*/ 	.dword	_ZN56_INTERNAL_620da471_25_BinaryGeometricKernels_cu_f54865024cuda3std6ranges3__45__cpo7advanceE
	.align		8
        /*00e0*/ 	.dword	_ZN56_INTERNAL_620da471_25_BinaryGeometricKernels_cu_f54865024cuda3std6ranges3__45__cpo9iter_swapE
	.align		8
        /*00e8*/ 	.dword	_ZN56_INTERNAL_620da471_25_BinaryGeometricKernels_cu_f54865024cuda3std6ranges3__45__cpo4nextE
	.align		8
        /*00f0*/ 	.dword	_ZN56_INTERNAL_620da471_25_BinaryGeometricKernels_cu_f54865024cuda3std6ranges3__45__cpo4prevE
	.align		8
        /*00f8*/ 	.dword	_ZN56_INTERNAL_620da471_25_BinaryGeometricKernels_cu_f54865024cuda3std6ranges3__45__cpo4dataE
	.align		8
        /*0100*/ 	.dword	_ZN56_INTERNAL_620da471_25_BinaryGeometricKernels_cu_f54865024cuda3std6ranges3__45__cpo5cdataE
	.align		8
        /*0108*/ 	.dword	_ZN56_INTERNAL_620da471_25_BinaryGeometricKernels_cu_f54865024cuda3std6ranges3__45__cpo4sizeE
	.align		8
        /*0110*/ 	.dword	_ZN56_INTERNAL_620da471_25_BinaryGeometricKernels_cu_f54865024cuda3std6ranges3__45__cpo5ssizeE
	.align		8
        /*0118*/ 	.dword	_ZN56_INTERNAL_620da471_25_BinaryGeometricKernels_cu_f54865024cuda3std6ranges3__45__cpo8distanceE
	.align		8
        /*0120*/ 	.dword	_ZN56_INTERNAL_620da471_25_BinaryGeometricKernels_cu_f54865026thrust24THRUST_300001_SM_1000_NS6system6detail10sequential3seqE
	.align		8
        /*0128*/ 	.dword	$str$6
	.align		8
        /*0130*/ 	.dword	$str$7


//--------------------- .text._ZN2at6native18elementwise_kernelILi128ELi4EZNS0_15gpu_kernel_implINS0_13AUnaryFunctorIN3c108BFloat16ES5_S5_ZZZNS0_17hypot_kernel_cudaERNS_18TensorIteratorBaseEENKUlvE_clEvENKUlvE2_clEvEUlS5_S5_E_EEEEvS7_RKT_EUliE_EEviT1_ --------------------------
	.section	.text._ZN2at6native18elementwise_kernelILi128ELi4EZNS0_15gpu_kernel_implINS0_13AUnaryFunctorIN3c108BFloat16ES5_S5_ZZZNS0_17hypot_kernel_cudaERNS_18TensorIteratorBaseEENKUlvE_clEvENKUlvE2_clEvEUlS5_S5_E_EEEEvS7_RKT_EUliE_EEviT1_,"ax",@progbits
	.align	128
        .global         _ZN2at6native18elementwise_kernelILi128ELi4EZNS0_15gpu_kernel_implINS0_13AUnaryFunctorIN3c108BFloat16ES5_S5_ZZZNS0_17hypot_kernel_cudaERNS_18TensorIteratorBaseEENKUlvE_clEvENKUlvE2_clEvEUlS5_S5_E_EEEEvS7_RKT_EUliE_EEviT1_
        .type           _ZN2at6native18elementwise_kernelILi128ELi4EZNS0_15gpu_kernel_implINS0_13AUnaryFunctorIN3c108BFloat16ES5_S5_ZZZNS0_17hypot_kernel_cudaERNS_18TensorIteratorBaseEENKUlvE_clEvENKUlvE2_clEvEUlS5_S5_E_EEEEvS7_RKT_EUliE_EEviT1_,@function
        .size           _ZN2at6native18elementwise_kernelILi128ELi4EZNS0_15gpu_kernel_implINS0_13AUnaryFunctorIN3c108BFloat16ES5_S5_ZZZNS0_17hypot_kernel_cudaERNS_18TensorIteratorBaseEENKUlvE_clEvENKUlvE2_clEvEUlS5_S5_E_EEEEvS7_RKT_EUliE_EEviT1_,(.L_x_17906 - _ZN2at6native18elementwise_kernelILi128ELi4EZNS0_15gpu_kernel_implINS0_13AUnaryFunctorIN3c108BFloat16ES5_S5_ZZZNS0_17hypot_kernel_cudaERNS_18TensorIteratorBaseEENKUlvE_clEvENKUlvE2_clEvEUlS5_S5_E_EEEEvS7_RKT_EUliE_EEviT1_)
        .other          _ZN2at6native18elementwise_kernelILi128ELi4EZNS0_15gpu_kernel_implINS0_13AUnaryFunctorIN3c108BFloat16ES5_S5_ZZZNS0_17hypot_kernel_cudaERNS_18TensorIteratorBaseEENKUlvE_clEvENKUlvE2_clEvEUlS5_S5_E_EEEEvS7_RKT_EUliE_EEviT1_,@"STO_CUDA_ENTRY STV_DEFAULT"
_ZN2at6native18elementwise_kernelILi128ELi4EZNS0_15gpu_kernel_implINS0_13AUnaryFunctorIN3c108BFloat16ES5_S5_ZZZNS0_17hypot_kernel_cudaERNS_18TensorIteratorBaseEENKUlvE_clEvENKUlvE2_clEvEUlS5_S5_E_EEEEvS7_RKT_EUliE_EEviT1_:
.text._ZN2at6native18elementwise_kernelILi128ELi4EZNS0_15gpu_kernel_implINS0_13AUnaryFunctorIN3c108BFloat16ES5_S5_ZZZNS0_17hypot_kernel_cudaERNS_18TensorIteratorBaseEENKUlvE_clEvENKUlvE2_clEvEUlS5_S5_E_EEEEvS7_RKT_EUliE_EEviT1_:
[----:B------:R-:W0:Y:S01]  /*0000*/  LDC R1, c[0x0][0x37c] ;  /* 0x0000df00ff017b82 */ /* 0x000e220000000800 */
[----:B------:R-:W1:Y:S07]  /*0010*/  S2R R17, SR_TID.X ;  /* 0x0000000000117919 */ /* 0x000e6e0000002100 */
[----:B------:R-:W2:Y:S01]  /*0020*/  S2UR UR4, SR_CTAID.X ;  /* 0x00000000000479c3 */ /* 0x000ea20000002500 */
[----:B------:R-:W3:Y:S01]  /*0030*/  LDCU UR40, c[0x0][0x388] ;  /* 0x00007100ff2877ac */ /* 0x000ee20008000800 */
[----:B------:R-:W-:Y:S01]  /*0040*/  BSSY.RECONVERGENT B6, `(.L_x_0) ;  /* 0x0000339000067945 */ /* 0x000fe20003800200 */
[----:B------:R-:W4:Y:S01]  /*0050*/  LDCU UR5, c[0x0][0x380] ;  /* 0x00007000ff0577ac */ /* 0x000f220008000800 */
[----:B------:R-:W0:Y:S01]  /*0060*/  LDCU.64 UR36, c[0x0][0x358] ;  /* 0x00006b00ff2477ac */ /* 0x000e220008000a00 */
[----:B------:R-:W0:Y:S01]  /*0070*/  LDCU.U8 UR39, c[0x0][0x594] ;  /* 0x0000b280ff2777ac */ /* 0x000e220008000000 */
[----:B------:R-:W0:Y:S01]  /*0080*/  LDCU.U8 UR42, c[0x0][0x595] ;  /* 0x0000b2a0ff2a77ac */ /* 0x000e220008000000 */
[----:B---3--:R-:W-:Y:S01]  /*0090*/  UIADD3 UR41, UPT, UPT, UR40, -0x1, URZ ;  /* 0xffffffff28297890 */ /* 0x008fe2000fffe0ff */
[----:B------:R-:W3:Y:S01]  /*00a0*/  LDCU.U16 UR43, c[0x0][0x592] ;  /* 0x0000b240ff2b77ac */ /* 0x000ee20008000400 */
[----:B--2---:R-:W-:-:S02]  /*00b0*/  USHF.L.U32 UR4, UR4, 0x9, URZ ;  /* 0x0000000904047899 */ /* 0x004fc400080006ff */
[----:B------:R-:W-:-:S04]  /*00c0*/  UISETP.LT.U32.AND UP0, UPT, UR41, 0x18, UPT ;  /* 0x000000182900788c */ /* 0x000fc8000bf01070 */
[----:B-1----:R-:W-:Y:S01]  /*00d0*/  LOP3.LUT R17, R17, UR4, RZ, 0xfc, !PT ;  /* 0x0000000411117c12 */ /* 0x002fe2000f8efcff */
[----:B------:R-:W-:-:S03]  /*00e0*/  USEL UR38, UR41, 0x18, UP0 ;  /* 0x0000001829267887 */ /* 0x000fc60008000000 */
[----:B----4-:R-:W-:Y:S01]  /*00f0*/  ISETP.GE.AND P0, PT, R17, UR5, PT ;  /* 0x0000000511007c0c */ /* 0x010fe2000bf06270 */
[----:B------:R-:W-:-:S12]  /*0100*/  UIADD3 UR38, UPT, UPT, UR38, 0x1, URZ ;  /* 0x0000000126267890 */ /* 0x000fd8000fffe0ff */
[----:B0--3--:R-:W-:Y:S05]  /*0110*/  @P0 BRA `(.L_x_1) ;  /* 0x0000003000ac0947 */ /* 0x009fea0003800000 */
[----:B------:R-:W-:Y:S01]  /*0120*/  UISETP.NE.AND UP0, UPT, UR40, URZ, UPT ;  /* 0x000000ff2800728c */ /* 0x000fe2000bf05270 */
[----:B------:R-:W-:Y:S02]  /*0130*/  IMAD.MOV.U32 R0, RZ, RZ, RZ ;  /* 0x000000ffff007224 */ /* 0x000fe400078e00ff */
[----:B------:R-:W-:-:S06]  /*0140*/  IMAD.MOV.U32 R16, RZ, RZ, RZ ;  /* 0x000000ffff107224 */ /* 0x000fcc00078e00ff */
[----:B------:R-:W-:Y:S05]  /*0150*/  BRA.U !UP0, `(.L_x_2) ;  /* 0x0000001108a87547 */ /* 0x000fea000b800000 */
[----:B------:R-:W0:Y:S01]  /*0160*/  LDCU.64 UR4, c[0x0][0x390] ;  /* 0x00007200ff0477ac */ /* 0x000e220008000a00 */
[----:B------:R-:W-:Y:S01]  /*0170*/  IMAD.MOV.U32 R16, RZ, RZ, RZ ;  /* 0x000000ffff107224 */ /* 0x000fe200078e00ff */
[----:B------:R-:W1:Y:S01]  /*0180*/  LDCU UR6, c[0x0][0x38c] ;  /* 0x00007180ff0677ac */ /* 0x000e620008000800 */
[----:B------:R-:W2:Y:S01]  /*0190*/  LDCU.64 UR8, c[0x0][0x4b8] ;  /* 0x00009700ff0877ac */ /* 0x000ea20008000a00 */
[----:B------:R-:W-:Y:S01]  /*01a0*/  UISETP.NE.AND UP0, UPT, UR41, URZ, UPT ;  /* 0x000000ff2900728c */ /* 0x000fe2000bf05270 */
[----:B0-----:R-:W-:-:S05]  /*01b0*/  IMAD.HI.U32 R2, R17, UR4, R16 ;  /* 0x0000000411027c27 */ /* 0x001fca000f8e0010 */
[----:B------:R-:W-:-:S04]  /*01c0*/  SHF.R.U32.HI R3, RZ, UR5, R2 ;  /* 0x00000005ff037c19 */ /* 0x000fc80008011602 */
[----:B------:R-:W-:-:S05]  /*01d0*/  IADD3 R0, PT, PT, -R3, RZ, RZ ;  /* 0x000000ff03007210 */ /* 0x000fca0007ffe1ff */
[----:B-1----:R-:W-:-:S04]  /*01e0*/  IMAD R0, R0, UR6, R17 ;  /* 0x0000000600007c24 */ /* 0x002fc8000f8e0211 */
[C---:B--2---:R-:W-:Y:S02]  /*01f0*/  IMAD R16, R0.reuse, UR8, RZ ;  /* 0x0000000800107c24 */ /* 0x044fe4000f8e02ff */
[----:B------:R-:W-:Y:S01]  /*0200*/  IMAD R0, R0, UR9, RZ ;  /* 0x0000000900007c24 */ /* 0x000fe2000f8e02ff */
[----:B------:R-:W-:Y:S06]  /*0210*/  BRA.U !UP0, `(.L_x_2) ;  /* 0x0000001108787547 */ /* 0x000fec000b800000 */
[----:B------:R-:W0:Y:S01]  /*0220*/  LDCU.64 UR6, c[0x0][0x398] ;  /* 0x00007300ff0677ac */ /* 0x000e220008000a00 */
[----:B------:R-:W-:Y:S01]  /*0230*/  IMAD.MOV.U32 R2, RZ, RZ, RZ ;  /* 0x000000ffff027224 */ /* 0x000fe200078e00ff */
[----:B------:R-:W1:Y:S01]  /*0240*/  LDCU UR4, c[0x0][0x3a0] ;  /* 0x00007400ff0477ac */ /* 0x000e620008000800 */
[----:B------:R-:W2:Y:S01]  /*0250*/  LDCU.64 UR8, c[0x0][0x4c0] ;  /* 0x00009800ff0877ac */ /* 0x000ea20008000a00 */
[----:B------:R-:W-:Y:S01]  /*0260*/  UISETP.NE.AND UP0, UPT, UR38, 0x2, UPT ;  /* 0x000000022600788c */ /* 0x000fe2000bf05270 */
[----:B0-----:R-:W-:-:S05]  /*0270*/  IMAD.HI.U32 R4, R3, UR7, R2 ;  /* 0x0000000703047c27 */ /* 0x001fca000f8e0002 */
[----:B-1----:R-:W-:-:S05]  /*0280*/  SHF.R.U32.HI R5, RZ, UR4, R4 ;  /* 0x00000004ff057c19 */ /* 0x002fca0008011604 */
[----:B------:R-:W-:-:S04]  /*0290*/  IMAD.MOV R2, RZ, RZ, -R5 ;  /* 0x000000ffff027224 */ /* 0x000fc800078e0a05 */
[----:B------:R-:W-:-:S04]  /*02a0*/  IMAD R3, R2, UR6, R3 ;  /* 0x0000000602037c24 */ /* 0x000fc8000f8e0203 */
[C---:B--2---:R-:W-:Y:S02]  /*02b0*/  IMAD R16, R3.reuse, UR8, R16 ;  /* 0x0000000803107c24 */ /* 0x044fe4000f8e0210 */
[----:B------:R-:W-:Y:S01]  /*02c0*/  IMAD R0, R3, UR9, R0 ;  /* 0x0000000903007c24 */ /* 0x000fe2000f8e0200 */
[----:B------:R-:W-:Y:S06]  /*02d0*/  BRA.U !UP0, `(.L_x_2) ;  /* 0x0000001108487547 */ /* 0x000fec000b800000 */
[----:B------:R-:W0:Y:S01]  /*02e0*/  LDCU.64 UR4, c[0x0][0x3a8] ;  /* 0x00007500ff0477ac */ /* 0x000e220008000a00 */
[----:B------:R-:W-:Y:S01]  /*02f0*/  IMAD.MOV.U32 R4, RZ, RZ, RZ ;  /* 0x000000ffff047224 */ /* 0x000fe200078e00ff */
[----:B------:R-:W1:Y:S01]  /*0300*/  LDCU UR6, c[0x0][0x3a4] ;  /* 0x00007480ff0677ac */ /* 0x000e620008000800 */
[----:B------:R-:W2:Y:S01]  /*0310*/  LDCU.64 UR8, c[0x0][0x4c8] ;  /* 0x00009900ff0877ac */ /* 0x000ea20008000a00 */
[----:B------:R-:W-:Y:S01]  /*0320*/  UISETP.NE.AND UP0, UPT, UR38, 0x3, UPT ;  /* 0x000000032600788c */ /* 0x000fe2000bf05270 */
[----:B0-----:R-:W-:-:S05]  /*0330*/  IMAD.HI.U32 R2, R5, UR4, R4 ;  /* 0x0000000405027c27 */ /* 0x001fca000f8e0004 */
[----:B------:R-:W-:-:S04]  /*0340*/  SHF.R.U32.HI R3, RZ, UR5, R2 ;  /* 0x00000005ff037c19 */ /* 0x000fc80008011602 */
[----:B------:R-:W-:-:S05]  /*0350*/  IADD3 R4, PT, PT, -R3, RZ, RZ ;  /* 0x000000ff03047210 */ /* 0x000fca0007ffe1ff */
[----:B-1----:R-:W-:-:S04]  /*0360*/  IMAD R5, R4, UR6, R5 ;  /* 0x0000000604057c24 */ /* 0x002fc8000f8e0205 */
        /* <DEDUP_REMOVED lines=258> */
[----:B------:R-:W2:Y:S02]  /*1390*/  LDCU.64 UR8, c[0x0][0x578] ;  /* 0x0000af00ff0877ac */ /* 0x000ea40008000a00 */
[----:B0-----:R-:W-:-:S05]  /*13a0*/  IMAD.HI.U32 R2, R5, UR4, R4 ;  /* 0x0000000405027c27 */ /* 0x001fca000f8e0004 */
[----:B------:R-:W-:-:S04]  /*13b0*/  SHF.R.U32.HI R2, RZ, UR5, R2 ;  /* 0x00000005ff027c19 */ /* 0x000fc80008011602 */
[----:B------:R-:W-:-:S05]  /*13c0*/  IADD3 R3, PT, PT, -R2, RZ, RZ ;  /* 0x000000ff02037210 */ /* 0x000fca0007ffe1ff */
[----:B-1----:R-:W-:-:S04]  /*13d0*/  IMAD R5, R3, UR6, R5 ;  /* 0x0000000603057c24 */ /* 0x002fc8000f8e0205 */
[C---:B--2---:R-:W-:Y:S02]  /*13e0*/  IMAD R16, R5.reuse, UR8, R16 ;  /* 0x0000000805107c24 */ /* 0x044fe4000f8e0210 */
[----:B------:R-:W-:-:S07]  /*13f0*/  IMAD R0, R5, UR9, R0 ;  /* 0x0000000905007c24 */ /* 0x000fce000f8e0200 */
.L_x_2:
[----:B------:R-:W0:Y:S01]  /*1400*/  LDCU.64 UR6, c[0x0][0x588] ;  /* 0x0000b100ff0677ac */ /* 0x000e220008000a00 */
[----:B------:R-:W-:-:S04]  /*1410*/  UPRMT UR4, UR42, 0x9910, URZ ;  /* 0x000099102a047896 */ /* 0x000fc800080000ff */
[----:B------:R-:W-:Y:S01]  /*1420*/  UISETP.GT.AND UP0, UPT, UR4, 0x9, UPT ;  /* 0x000000090400788c */ /* 0x000fe2000bf04270 */
[----:B0-----:R-:W-:-:S05]  /*1430*/  IADD3 R2, P0, PT, R0, UR6, RZ ;  /* 0x0000000600027c10 */ /* 0x001fca000ff1e0ff */
[----:B------:R-:W-:-:S03]  /*1440*/  IMAD.X R3, RZ, RZ, UR7, P0 ;  /* 0x00000007ff037e24 */ /* 0x000fc600080e06ff */
[----:B------:R-:W-:Y:S05]  /*1450*/  BRA.U UP0, `(.L_x_3) ;  /* 0x0000000500107547 */ /* 0x000fea000b800000 */
[----:B------:R-:W-:-:S09]  /*1460*/  UISETP.GT.AND UP0, UPT, UR4, 0x4, UPT ;  /* 0x000000040400788c */ /* 0x000fd2000bf04270 */
[----:B------:R-:W-:Y:S05]  /*1470*/  BRA.U UP0, `(.L_x_4) ;  /* 0x0000000100807547 */ /* 0x000fea000b800000 */
[----:B------:R-:W-:-:S09]  /*1480*/  UISETP.GT.AND UP0, UPT, UR4, 0x1, UPT ;  /* 0x000000010400788c */ /* 0x000fd2000bf04270 */
[----:B------:R-:W-:Y:S05]  /*1490*/  BRA.U UP0, `(.L_x_5) ;  /* 0x0000000100307547 */ /* 0x000fea000b800000 */
[----:B------:R-:W-:-:S09]  /*14a0*/  UISETP.NE.AND UP0, UPT, UR42, URZ, UPT ;  /* 0x000000ff2a00728c */ /* 0x000fd2000bf05270 */
[----:B------:R-:W-:Y:S05]  /*14b0*/  BRA.U !UP0, `(.L_x_6) ;  /* 0x0000000108187547 */ /* 0x000fea000b800000 */
[----:B------:R-:W-:-:S09]  /*14c0*/  UISETP.NE.AND UP0, UPT, UR4, 0x1, UPT ;  /* 0x000000010400788c */ /* 0x000fd2000bf05270 */
[----:B------:R-:W-:Y:S05]  /*14d0*/  BRA.U UP0, `(.L_x_7) ;  /* 0x0000000d00147547 */ /* 0x000fea000b800000 */
[----:B------:R-:W2:Y:S02]  /*14e0*/  LDG.E.S8 R2, desc[UR36][R2.64] ;  /* 0x0000002402027981 */ /* 0x000ea4000c1e1300 */
[----:B--2---:R-:W0:Y:S02]  /*14f0*/  I2F.S16 R0, R2 ;  /* 0x0000000200007306 */ /* 0x004e240000101400 */
[----:B0-----:R-:W-:Y:S01]  /*1500*/  F2FP.BF16.F32.PACK_AB R0, RZ, R0 ;  /* 0x00000000ff00723e */ /* 0x001fe200000010ff */
[----:B------:R-:W-:Y:S06]  /*1510*/  BRA `(.L_x_8) ;  /* 0x0000000c00947947 */ /* 0x000fec0003800000 */
.L_x_6:
[----:B------:R-:W2:Y:S02]  /*1520*/  LDG.E.U8 R2, desc[UR36][R2.64] ;  /* 0x0000002402027981 */ /* 0x000ea4000c1e1100 */
[----:B--2---:R-:W-:-:S04]  /*1530*/  I2FP.F32.U32 R0, R2 ;  /* 0x0000000200007245 */ /* 0x004fc80000201000 */
[----:B------:R-:W-:Y:S01]  /*1540*/  F2FP.BF16.F32.PACK_AB R0, RZ, R0 ;  /* 0x00000000ff00723e */ /* 0x000fe200000010ff */
[----:B------:R-:W-:Y:S06]  /*1550*/  BRA `(.L_x_8) ;  /* 0x0000000c00847947 */ /* 0x000fec0003800000 */
.L_x_5:
[----:B------:R-:W-:-:S09]  /*1560*/  UISETP.NE.AND UP0, UPT, UR4, 0x2, UPT ;  /* 0x000000020400788c */ /* 0x000fd2000bf05270 */
[----:B------:R-:W-:Y:S05]  /*1570*/  BRA.U !UP0, `(.L_x_9) ;  /* 0x0000000108307547 */ /* 0x000fea000b800000 */
[----:B------:R-:W-:-:S09]  /*1580*/  UISETP.NE.AND UP0, UPT, UR4, 0x3, UPT ;  /* 0x000000030400788c */ /* 0x000fd2000bf05270 */
[----:B------:R-:W-:Y:S05]  /*1590*/  BRA.U !UP0, `(.L_x_10) ;  /* 0x0000000108187547 */ /* 0x000fea000b800000 */
[----:B------:R-:W-:-:S09]  /*15a0*/  UISETP.NE.AND UP0, UPT, UR4, 0x4, UPT ;  /* 0x000000040400788c */ /* 0x000fd2000bf05270 */
[----:B------:R-:W-:Y:S05]  /*15b0*/  BRA.U UP0, `(.L_x_7) ;  /* 0x0000000900dc7547 */ /* 0x000fea000b800000 */
[----:B------:R-:W2:Y:S02]  /*15c0*/  LDG.E.64 R2, desc[UR36][R2.64] ;  /* 0x0000002402027981 */ /* 0x000ea4000c1e1b00 */
[----:B--2---:R-:W0:Y:S02]  /*15d0*/  I2F.S64 R0, R2 ;  /* 0x0000000200007312 */ /* 0x004e240000301400 */
[----:B0-----:R-:W-:Y:S01]  /*15e0*/  F2FP.BF16.F32.PACK_AB R0, RZ, R0 ;  /* 0x00000000ff00723e */ /* 0x001fe200000010ff */
[----:B------:R-:W-:Y:S06]  /*15f0*/  BRA `(.L_x_8) ;  /* 0x0000000c005c7947 */ /* 0x000fec0003800000 */
.L_x_10:
[----:B------:R-:W2:Y:S02]  /*1600*/  LDG.E R2, desc[UR36][R2.64] ;  /* 0x0000002402027981 */ /* 0x000ea4000c1e1900 */
[----:B--2---:R-:W-:-:S04]  /*1610*/  I2FP.F32.S32 R0, R2 ;  /* 0x0000000200007245 */ /* 0x004fc80000201400 */
[----:B------:R-:W-:Y:S01]  /*1620*/  F2FP.BF16.F32.PACK_AB R0, RZ, R0 ;  /* 0x00000000ff00723e */ /* 0x000fe200000010ff */
[----:B------:R-:W-:Y:S06]  /*1630*/  BRA `(.L_x_8) ;  /* 0x0000000c004c7947 */ /* 0x000fec0003800000 */
.L_x_9:
[----:B------:R-:W2:Y:S02]  /*1640*/  LDG.E.U16 R2, desc[UR36][R2.64] ;  /* 0x0000002402027981 */ /* 0x000ea4000c1e1500 */
[----:B--2---:R-:W0:Y:S02]  /*1650*/  I2F.S16 R0, R2 ;  /* 0x0000000200007306 */ /* 0x004e240000101400 */
[----:B0-----:R-:W-:Y:S01]  /*1660*/  F2FP.BF16.F32.PACK_AB R0, RZ, R0 ;  /* 0x00000000ff00723e */ /* 0x001fe200000010ff */
[----:B------:R-:W-:Y:S06]  /*1670*/  BRA `(.L_x_8) ;  /* 0x0000000c003c7947 */ /* 0x000fec0003800000 */
.L_x_4:
[----:B------:R-:W-:-:S09]  /*1680*/  UISETP.GT.AND UP0, UPT, UR4, 0x6, UPT ;  /* 0x000000060400788c */ /* 0x000fd2000bf04270 */
[----:B------:R-:W-:Y:S05]  /*1690*/  BRA.U UP0, `(.L_x_11) ;  /* 0x00000001002c7547 */ /* 0x000fea000b800000 */
[----:B------:R-:W-:-:S09]  /*16a0*/  UISETP.NE.AND UP0, UPT, UR4, 0x5, UPT ;  /* 0x000000050400788c */ /* 0x000fd2000bf05270 */
[----:B------:R-:W-:Y:S05]  /*16b0*/  BRA.U !UP0, `(.L_x_12) ;  /* 0x0000000108147547 */ /* 0x000fea000b800000 */
[----:B------:R-:W-:-:S09]  /*16c0*/  UISETP.NE.AND UP0, UPT, UR4, 0x6, UPT ;  /* 0x000000060400788c */ /* 0x000fd2000bf05270 */
[----:B------:R-:W-:Y:S05]  /*16d0*/  BRA.U UP0, `(.L_x_7) ;  /* 0x0000000900947547 */ /* 0x000fea000b800000 */
[----:B------:R-:W2:Y:S02]  /*16e0*/  LDG.E R2, desc[UR36][R2.64] ;  /* 0x0000002402027981 */ /* 0x000ea4000c1e1900 */
[----:B--2---:R-:W-:Y:S01]  /*16f0*/  F2FP.BF16.F32.PACK_AB R0, RZ, R2 ;  /* 0x00000002ff00723e */ /* 0x004fe200000010ff */
[----:B------:R-:W-:Y:S06]  /*1700*/  BRA `(.L_x_8) ;  /* 0x0000000c00187947 */ /* 0x000fec0003800000 */
.L_x_12:
[----:B------:R-:W2:Y:S02]  /*1710*/  LDG.E.U16 R0, desc[UR36][R2.64] ;  /* 0x0000002402007981 */ /* 0x000ea4000c1e1500 */
[----:B--2---:R-:W-:-:S05]  /*1720*/  HADD2.F32 R0, -RZ, R0.H0_H0 ;  /* 0x20000000ff007230 */ /* 0x004fca0000004100 */
[----:B------:R-:W-:Y:S01]  /*1730*/  F2FP.BF16.F32.PACK_AB R0, RZ, R0 ;  /* 0x00000000ff00723e */ /* 0x000fe200000010ff */
[----:B------:R-:W-:Y:S06]  /*1740*/  BRA `(.L_x_8) ;  /* 0x0000000c00087947 */ /* 0x000fec0003800000 */
.L_x_11:
[----:B------:R-:W-:-:S09]  /*1750*/  UISETP.NE.AND UP0, UPT, UR4, 0x7, UPT ;  /* 0x000000070400788c */ /* 0x000fd2000bf05270 */
[----:B------:R-:W-:Y:S05]  /*1760*/  BRA.U !UP0, `(.L_x_13) ;  /* 0x00000001082c7547 */ /* 0x000fea000b800000 */
[----:B------:R-:W-:-:S09]  /*1770*/  UISETP.NE.AND UP0, UPT, UR4, 0x8, UPT ;  /* 0x000000080400788c */ /* 0x000fd2000bf05270 */
[----:B------:R-:W-:Y:S05]  /*1780*/  BRA.U !UP0, `(.L_x_14) ;  /* 0x0000000108147547 */ /* 0x000fea000b800000 */
[----:B------:R-:W-:-:S09]  /*1790*/  UISETP.NE.AND UP0, UPT, UR4, 0x9, UPT ;  /* 0x000000090400788c */ /* 0x000fd2000bf05270 */
[----:B------:R-:W-:Y:S05]  /*17a0*/  BRA.U UP0, `(.L_x_7) ;  /* 0x0000000900607547 */ /* 0x000fea000b800000 */
[----:B------:R-:W2:Y:S02]  /*17b0*/  LDG.E R2, desc[UR36][R2.64] ;  /* 0x0000002402027981 */ /* 0x000ea4000c1e1900 */
[----:B--2---:R-:W-:Y:S01]  /*17c0*/  F2FP.BF16.F32.PACK_AB R0, RZ, R2 ;  /* 0x00000002ff00723e */ /* 0x004fe200000010ff */
[----:B------:R-:W-:Y:S06]  /*17d0*/  BRA `(.L_x_8) ;  /* 0x0000000800e47947 */ /* 0x000fec0003800000 */
.L_x_14:
[----:B------:R-:W2:Y:S02]  /*17e0*/  LDG.E.U16 R2, desc[UR36][R2.64] ;  /* 0x0000002402027981 */ /* 0x000ea4000c1e1500 */
[----:B--2---:R-:W-:-:S05]  /*17f0*/  HADD2.F32 R0, -RZ, R2.H0_H0 ;  /* 0x20000002ff007230 */ /* 0x004fca0000004100 */
[----:B------:R-:W-:Y:S01]  /*1800*/  F2FP.BF16.F32.PACK_AB R0, RZ, R0 ;  /* 0x00000000ff00723e */ /* 0x000fe200000010ff */
[----:B------:R-:W-:Y:S06]  /*1810*/  BRA `(.L_x_8) ;  /* 0x0000000800d47947 */ /* 0x000fec0003800000 */
.L_x_13:
[----:B------:R-:W2:Y:S01]  /*1820*/  LDG.E.64 R2, desc[UR36][R2.64] ;  /* 0x0000002402027981 */ /* 0x000ea2000c1e1b00 */
[----:B------:R-:W-:Y:S01]  /*1830*/  UMOV UR4, 0xf0000000 ;  /* 0xf000000000047882 */ /* 0x000fe20000000000 */
[----:B------:R-:W-:Y:S01]  /*1840*/  UMOV UR5, 0x380fffff ;  /* 0x380fffff00057882 */ /* 0x000fe20000000000 */
[----:B--2---:R-:W0:Y:S01]  /*1850*/  F2F.F32.F64 R0, R2 ;  /* 0x0000000200007310 */ /* 0x004e220000301000 */
[----:B------:R-:W-:-:S14]  /*1860*/  DSETP.GEU.AND P0, PT, |R2|, UR4, PT ;  /* 0x0000000402007e2a */ /* 0x000fdc000bf0e200 */
[----:B0-----:R-:W-:-:S05]  /*1870*/  @!P0 FMUL R0, R0, 1.175494350822287508e-38 ;  /* 0x0080000000008820 */ /* 0x001fca0000400000 */
[----:B------:R-:W-:Y:S01]  /*1880*/  F2FP.BF16.F32.PACK_AB R0, RZ, R0 ;  /* 0x00000000ff00723e */ /* 0x000fe200000010ff */
[----:B------:R-:W-:Y:S06]  /*1890*/  BRA `(.L_x_8) ;  /* 0x0000000800b47947 */ /* 0x000fec0003800000 */
.L_x_3:
[----:B------:R-:W-:-:S09]  /*18a0*/  UISETP.GT.AND UP0, UPT, UR4, 0x18, UPT ;  /* 0x000000180400788c */ /* 0x000fd2000bf04270 */
[----:B------:R-:W-:Y:S05]  /*18b0*/  BRA.U UP0, `(.L_x_15) ;  /* 0x0000000100f47547 */ /* 0x000fea000b800000 */
[----:B------:R-:W-:-:S09]  /*18c0*/  UISETP.GT.AND UP0, UPT, UR4, 0xe, UPT ;  /* 0x0000000e0400788c */ /* 0x000fd2000bf04270 */
[----:B------:R-:W-:Y:S05]  /*18d0*/  BRA.U UP0, `(.L_x_16) ;  /* 0x0000000100447547 */ /* 0x000fea000b800000 */
[----:B------:R-:W-:-:S09]  /*18e0*/  UISETP.NE.AND UP0, UPT, UR4, 0xa, UPT ;  /* 0x0000000a0400788c */ /* 0x000fd2000bf05270 */
[----:B------:R-:W-:Y:S05]  /*18f0*/  BRA.U !UP0, `(.L_x_17) ;  /* 0x00000001081c7547 */ /* 0x000fea000b800000 */
[----:B------:R-:W-:-:S09]  /*1900*/  UISETP.NE.AND UP0, UPT, UR4, 0xb, UPT ;  /* 0x0000000b0400788c */ /* 0x000fd2000bf05270 */
[----:B------:R-:W-:Y:S05]  /*1910*/  BRA.U UP0, `(.L_x_7) ;  /* 0x0000000900047547 */ /* 0x000fea000b800000 */
[----:B------:R-:W2:Y:S02]  /*1920*/  LDG.E.U8 R2, desc[UR36][R2.64] ;  /* 0x0000002402027981 */ /* 0x000ea4000c1e1100 */
[----:B--2---:R-:W-:-:S04]  /*1930*/  ISETP.NE.AND P0, PT, R2, RZ, PT ;  /* 0x000000ff0200720c */ /* 0x004fc80003f05270 */
[----:B------:R-:W-:-:S04]  /*1940*/  FSEL R0, RZ, 1, !P0 ;  /* 0x3f800000ff007808 */ /* 0x000fc80004000000 */
[----:B------:R-:W-:Y:S01]  /*1950*/  F2FP.BF16.F32.PACK_AB R0, RZ, R0 ;  /* 0x00000000ff00723e */ /* 0x000fe200000010ff */
[----:B------:R-:W-:Y:S06]  /*1960*/  BRA `(.L_x_8) ;  /* 0x0000000800807947 */ /* 0x000fec0003800000 */
.L_x_17:
        /* <DEDUP_REMOVED lines=8> */
.L_x_16:
[----:B------:R-:W-:-:S09]  /*19f0*/  UISETP.NE.AND UP0, UPT, UR4, 0xf, UPT ;  /* 0x0000000f0400788c */ /* 0x000fd2000bf05270 */
[----:B------:R-:W-:Y:S05]  /*1a00*/  BRA.U !UP0, `(.L_x_18) ;  /* 0x0000000108987547 */ /* 0x000fea000b800000 */
[----:B------:R-:W-:-:S09]  /*1a10*/  UISETP.NE.AND UP0, UPT, UR4, 0x17, UPT ;  /* 0x000000170400788c */ /* 0x000fd2000bf05270 */
[----:B------:R-:W-:Y:S05]  /*1a20*/  BRA.U !UP0, `(.L_x_19) ;  /* 0x00000001085c7547 */ /* 0x000fea000b800000 */
[----:B------:R-:W-:-:S09]  /*1a30*/  UISETP.NE.AND UP0, UPT, UR4, 0x18, UPT ;  /* 0x000000180400788c */ /* 0x000fd2000bf05270 */
[----:B------:R-:W-:Y:S05]  /*1a40*/  BRA.U UP0, `(.L_x_7) ;  /* 0x0000000500b87547 */ /* 0x000fea000b800000 */
[----:B------:R-:W2:Y:S01]  /*1a50*/  LDG.E.U8 R0, desc[UR36][R2.64] ;  /* 0x0000002402007981 */ /* 0x000ea2000c1e1100 */
[----:B------:R-:W-:Y:S02]  /*1a60*/  IMAD.MOV.U32 R6, RZ, RZ, 0x1f ;  /* 0x0000001fff067424 */ /* 0x000fe400078e00ff */
[----:B--2---:R-:W-:-:S05]  /*1a70*/  IMAD.SHL.U32 R0, R0, 0x1000000, RZ ;  /* 0x0100000000007824 */ /* 0x004fca00078e00ff */
[C---:B------:R-:W-:Y:S02]  /*1a80*/  LOP3.LUT R4, R0.reuse, 0x7f000000, RZ, 0xc0, !PT ;  /* 0x7f00000000047812 */ /* 0x040fe400078ec0ff */
[----:B------:R-:W-:Y:S02]  /*1a90*/  LOP3.LUT P0, RZ, R0, 0x7f000000, RZ, 0xc0, !PT ;  /* 0x7f00000000ff7812 */ /* 0x000fe4000780c0ff */
[----:B------:R-:W0:Y:S02]  /*1aa0*/  FLO.U32 R5, R4 ;  /* 0x0000000400057300 */ /* 0x000e2400000e0000 */
[----:B0-----:R-:W-:-:S04]  /*1ab0*/  IADD3 R5, PT, PT, -R5, RZ, RZ ;  /* 0x000000ff05057210 */ /* 0x001fc80007ffe1ff */
[----:B------:R-:W-:-:S05]  /*1ac0*/  VIADDMNMX.U32 R5, R5, R6, 0x4, !PT ;  /* 0x0000000405057446 */ /* 0x000fca0007800006 */
[----:B------:R-:W-:-:S04]  /*1ad0*/  VIADD R5, R5, 0xfffffffc ;  /* 0xfffffffc05057836 */ /* 0x000fc80000000000 */
[----:B------:R-:W-:Y:S01]  /*1ae0*/  IMAD.SHL.U32 R7, R5, 0x800000, RZ ;  /* 0x0080000005077824 */ /* 0x000fe200078e00ff */
[C---:B------:R-:W-:Y:S01]  /*1af0*/  SHF.L.U32 R6, R4.reuse, R5, RZ ;  /* 0x0000000504067219 */ /* 0x040fe200000006ff */
[----:B------:R-:W-:-:S03]  /*1b00*/  VIADD R5, R4, 0x1000000 ;  /* 0x0100000004057836 */ /* 0x000fc60000000000 */
[----:B------:R-:W-:Y:S02]  /*1b10*/  LEA.HI R6, R6, -R7, RZ, 0x1c ;  /* 0x8000000706067211 */ /* 0x000fe400078fe0ff */
[----:B------:R-:W-:Y:S02]  /*1b20*/  SHF.R.S32.HI R5, RZ, 0x8, R5 ;  /* 0x00000008ff057819 */ /* 0x000fe40000011405 */
[----:B------:R-:W-:-:S04]  /*1b30*/  IADD3 R6, PT, PT, R6, 0x3c000000, RZ ;  /* 0x3c00000006067810 */ /* 0x000fc80007ffe0ff */
[----:B------:R-:W-:-:S04]  /*1b40*/  LOP3.LUT R5, R6, 0x7f800000, R5, 0xf8, !PT ;  /* 0x7f80000006057812 */ /* 0x000fc800078ef805 */
[----:B------:R-:W-:-:S04]  /*1b50*/  SEL R5, R5, RZ, P0 ;  /* 0x000000ff05057207 */ /* 0x000fc80000000000 */
[----:B------:R-:W-:-:S04]  /*1b60*/  LOP3.LUT R5, R5, 0x80000000, R0, 0xf8, !PT ;  /* 0x8000000005057812 */ /* 0x000fc800078ef800 */
[----:B------:R-:W-:-:S04]  /*1b70*/  F2FP.BF16.F32.PACK_AB R5, RZ, R5 ;  /* 0x00000005ff05723e */ /* 0x000fc800000010ff */
[----:B------:R-:W-:Y:S01]  /*1b80*/  PRMT R0, R5, 0x7610, R0 ;  /* 0x0000761005007816 */ /* 0x000fe20000000000 */
[----:B------:R-:W-:Y:S06]  /*1b90*/  BRA `(.L_x_8) ;  /* 0x0000000400f47947 */ /* 0x000fec0003800000 */
.L_x_19:
[----:B------:R-:W2:Y:S02]  /*1ba0*/  LDG.E.U8 R2, desc[UR36][R2.64] ;  /* 0x0000002402027981 */ /* 0x000ea4000c1e1100 */
[C---:B--2---:R-:W-:Y:S02]  /*1bb0*/  IMAD.SHL.U32 R4, R2.reuse, 0x2000000, RZ ;  /* 0x0200000002047824 */ /* 0x044fe400078e00ff */
[----:B------:R-:W-:-:S03]  /*1bc0*/  IMAD.SHL.U32 R5, R2, 0x100, RZ ;  /* 0x0000010002057824 */ /* 0x000fc600078e00ff */
[----:B------:R-:W-:-:S13]  /*1bd0*/  ISETP.GT.U32.AND P0, PT, R4, 0x7ffffff, PT ;  /* 0x07ffffff0400780c */ /* 0x000fda0003f04070 */
[C---:B------:R-:W-:Y:S02]  /*1be0*/  @!P0 LOP3.LUT R0, R5.reuse, 0x7f00, RZ, 0xc0, !PT ;  /* 0x00007f0005008812 */ /* 0x040fe400078ec0ff */
[----:B------:R-:W-:Y:S02]  /*1bf0*/  @P0 LEA.HI R4, R4, 0x70000000, RZ, 0x1c ;  /* 0x7000000004040811 */ /* 0x000fe400078fe0ff */
[----:B------:R-:W-:Y:S02]  /*1c00*/  @!P0 LOP3.LUT R0, R0, 0x3f000000, RZ, 0xfc, !PT ;  /* 0x3f00000000008812 */ /* 0x000fe400078efcff */
[----:B------:R-:W-:-:S03]  /*1c10*/  PRMT R5, R5, 0x9910, RZ ;  /* 0x0000991005057816 */ /* 0x000fc600000000ff */
[----:B------:R-:W-:Y:S01]  /*1c20*/  @!P0 FADD.FTZ R0, R0, -0.5 ;  /* 0xbf00000000008421 */ /* 0x000fe20000010000 */
[----:B------:R-:W-:-:S05]  /*1c30*/  @P0 FMUL.FTZ R0, R4, 1.9259299443872358531e-34 ;  /* 0x0780000004000820 */ /* 0x000fca0000410000 */
[----:B------:R-:W-:-:S04]  /*1c40*/  LOP3.LUT R0, R0, 0x80000000, R5, 0xf8, !PT ;  /* 0x8000000000007812 */ /* 0x000fc800078ef805 */
[----:B------:R-:W-:Y:S01]  /*1c50*/  F2FP.BF16.F32.PACK_AB R0, RZ, R0 ;  /* 0x00000000ff00723e */ /* 0x000fe200000010ff */
[----:B------:R-:W-:Y:S06]  /*1c60*/  BRA `(.L_x_8) ;  /* 0x0000000400c07947 */ /* 0x000fec0003800000 */
.L_x_18:
[----:B------:R0:W5:Y:S01]  /*1c70*/  LDG.E.U16 R0, desc[UR36][R2.64] ;  /* 0x0000002402007981 */ /* 0x000162000c1e1500 */
[----:B------:R-:W-:Y:S05]  /*1c80*/  BRA `(.L_x_8) ;  /* 0x0000000400b87947 */ /* 0x000fea0003800000 */
.L_x_15:
[----:B------:R-:W-:-:S09]  /*1c90*/  UISETP.GT.AND UP0, UPT, UR4, 0x1b, UPT ;  /* 0x0000001b0400788c */ /* 0x000fd2000bf04270 */
[----:B------:R-:W-:Y:S05]  /*1ca0*/  BRA.U UP0, `(.L_x_20) ;  /* 0x0000000500087547 */ /* 0x000fea000b800000 */
[----:B------:R-:W-:-:S09]  /*1cb0*/  UISETP.NE.AND UP0, UPT, UR4, 0x19, UPT ;  /* 0x000000190400788c */ /* 0x000fd2000bf05270 */
[----:B------:R-:W-:Y:S05]  /*1cc0*/  BRA.U !UP0, `(.L_x_21) ;  /* 0x0000000108907547 */ /* 0x000fea000b800000 */
[----:B------:R-:W-:-:S09]  /*1cd0*/  UISETP.NE.AND UP0, UPT, UR4, 0x1a, UPT ;  /* 0x0000001a0400788c */ /* 0x000fd2000bf05270 */
[----:B------:R-:W-:Y:S05]  /*1ce0*/  BRA.U !UP0, `(.L_x_22) ;  /* 0x0000000108187547 */ /* 0x000fea000b800000 */
[----:B------:R-:W-:-:S09]  /*1cf0*/  UISETP.NE.AND UP0, UPT, UR4, 0x1b, UPT ;  /* 0x0000001b0400788c */ /* 0x000fd2000bf05270 */
[----:B------:R-:W-:Y:S05]  /*1d00*/  BRA.U UP0, `(.L_x_7) ;  /* 0x0000000500087547 */ /* 0x000fea000b800000 */
[----:B------:R-:W2:Y:S02]  /*1d10*/  LDG.E.U16 R0, desc[UR36][R2.64] ;  /* 0x0000002402007981 */ /* 0x000ea4000c1e1500 */
[----:B--2---:R-:W-:-:S04]  /*1d20*/  I2FP.F32.U32 R0, R0 ;  /* 0x0000000000007245 */ /* 0x004fc80000201000 */
[----:B------:R-:W-:Y:S01]  /*1d30*/  F2FP.BF16.F32.PACK_AB R0, RZ, R0 ;  /* 0x00000000ff00723e */ /* 0x000fe200000010ff */
[----:B------:R-:W-:Y:S06]  /*1d40*/  BRA `(.L_x_8) ;  /* 0x0000000400887947 */ /* 0x000fec0003800000 */
.L_x_22:
[----:B------:R-:W2:Y:S01]  /*1d50*/  LDG.E.U8 R3, desc[UR36][R2.64] ;  /* 0x0000002402037981 */ /* 0x000ea2000c1e1100 */
[----:B------:R-:W-:Y:S01]  /*1d60*/  BSSY.RECONVERGENT B0, `(.L_x_23) ;  /* 0x0000018000007945 */ /* 0x000fe20003800200 */
[----:B------:R-:W-:Y:S01]  /*1d70*/  IMAD.MOV.U32 R0, RZ, RZ, RZ ;  /* 0x000000ffff007224 */ /* 0x000fe200078e00ff */
[----:B--2---:R-:W-:-:S13]  /*1d80*/  ISETP.NE.AND P0, PT, R3, RZ, PT ;  /* 0x000000ff0300720c */ /* 0x004fda0003f05270 */
[----:B------:R-:W-:Y:S05]  /*1d90*/  @!P0 BRA `(.L_x_24) ;  /* 0x0000000000508947 */ /* 0x000fea0003800000 */
[----:B------:R-:W-:-:S13]  /*1da0*/  ISETP.NE.AND P0, PT, R3, 0x80, PT ;  /* 0x000000800300780c */ /* 0x000fda0003f05270 */
[----:B------:R-:W-:Y:S01]  /*1db0*/  @!P0 MOV R0, 0x7f800001 ;  /* 0x7f80000100008802 */ /* 0x000fe20000000f00 */
[----:B------:R-:W-:Y:S06]  /*1dc0*/  @!P0 BRA `(.L_x_24) ;  /* 0x0000000000448947 */ /* 0x000fec0003800000 */
[--C-:B------:R-:W-:Y:S01]  /*1dd0*/  SHF.R.U32.HI R0, RZ, 0x3, R3.reuse ;  /* 0x00000003ff007819 */ /* 0x100fe20000011603 */
[----:B------:R-:W-:Y:S03]  /*1de0*/  BSSY.RECONVERGENT B1, `(.L_x_25) ;  /* 0x000000c000017945 */ /* 0x000fe60003800200 */
[----:B------:R-:W-:Y:S02]  /*1df0*/  LOP3.LUT P0, R2, R0, 0xf, RZ, 0xc0, !PT ;  /* 0x0000000f00027812 */ /* 0x000fe4000780c0ff */
[----:B------:R-:W-:-:S05]  /*1e00*/  SHF.R.U32.HI R0, RZ, 0x7, R3 ;  /* 0x00000007ff007819 */ /* 0x000fca0000011603 */
[----:B------:R-:W-:Y:S01]  /*1e10*/  IMAD.U32 R7, R0, -0x80000000, RZ ;  /* 0x8000000000077824 */ /* 0x000fe200078e00ff */
[----:B------:R-:W-:-:S05]  /*1e20*/  LOP3.LUT R0, R3, 0x7, RZ, 0xc0, !PT ;  /* 0x0000000703007812 */ /* 0x000fca00078ec0ff */
[----:B------:R-:W-:Y:S05]  /*1e30*/  @P0 BRA `(.L_x_26) ;  /* 0x0000000000180947 */ /* 0x000fea0003800000 */
[----:B------:R-:W0:Y:S02]  /*1e40*/  FLO.U32 R3, R0 ;  /* 0x0000000000037300 */ /* 0x000e2400000e0000 */
[----:B0-----:R-:W-:-:S04]  /*1e50*/  IADD3 R3, PT, PT, -R3, 0x1f, RZ ;  /* 0x0000001f03037810 */ /* 0x001fc80007ffe1ff */
[----:B------:R-:W-:Y:S01]  /*1e60*/  IADD3 R2, PT, PT, R2, 0x1d, -R3 ;  /* 0x0000001d02027810 */ /* 0x000fe20007ffe803 */
[----:B------:R-:W-:-:S05]  /*1e70*/  VIADD R5, R3, 0xffffffe4 ;  /* 0xffffffe403057836 */ /* 0x000fca0000000000 */
[----:B------:R-:W-:-:S04]  /*1e80*/  SHF.L.U32 R5, R0, R5, RZ ;  /* 0x0000000500057219 */ /* 0x000fc800000006ff */
[----:B------:R-:W-:-:S07]  /*1e90*/  LOP3.LUT R0, R5, 0x7, RZ, 0xc0, !PT ;  /* 0x0000000705007812 */ /* 0x000fce00078ec0ff */
.L_x_26:
[----:B------:R-:W-:Y:S05]  /*1ea0*/  BSYNC.RECONVERGENT B1 ;  /* 0x0000000000017941 */ /* 0x000fea0003800200 */
.L_x_25:
[----:B------:R-:W-:Y:S01]  /*1eb0*/  IMAD.SHL.U32 R0, R0, 0x100000, RZ ;  /* 0x0010000000007824 */ /* 0x000fe200078e00ff */
[----:B------:R-:W-:-:S04]  /*1ec0*/  LEA R2, R2, 0x3b800000, 0x17 ;  /* 0x3b80000002027811 */ /* 0x000fc800078eb8ff */
[----:B------:R-:W-:-:S07]  /*1ed0*/  LOP3.LUT R0, R2, R0, R7, 0xfe, !PT ;  /* 0x0000000002007212 */ /* 0x000fce00078efe07 */
.L_x_24:
[----:B------:R-:W-:Y:S05]  /*1ee0*/  BSYNC.RECONVERGENT B0 ;  /* 0x0000000000007941 */ /* 0x000fea0003800200 */
.L_x_23:
[----:B------:R-:W-:Y:S01]  /*1ef0*/  F2FP.BF16.F32.PACK_AB R0, RZ, R0 ;  /* 0x00000000ff00723e */ /* 0x000fe200000010ff */
[----:B------:R-:W-:Y:S06]  /*1f00*/  BRA `(.L_x_8) ;  /* 0x0000000400187947 */ /* 0x000fec0003800000 */
.L_x_21:
[----:B------:R-:W2:Y:S01]  /*1f10*/  LDG.E.U8 R3, desc[UR36][R2.64] ;  /* 0x0000002402037981 */ /* 0x000ea2000c1e1100 */
[----:B------:R-:W-:Y:S01]  /*1f20*/  BSSY.RECONVERGENT B0, `(.L_x_27) ;  /* 0x0000018000007945 */ /* 0x000fe20003800200 */
[----:B------:R-:W-:Y:S01]  /*1f30*/  HFMA2 R0, -RZ, RZ, 0, 0 ;  /* 0x00000000ff007431 */ /* 0x000fe200000001ff */
[----:B--2---:R-:W-:-:S13]  /*1f40*/  ISETP.NE.AND P0, PT, R3, RZ, PT ;  /* 0x000000ff0300720c */ /* 0x004fda0003f05270 */
[----:B------:R-:W-:Y:S05]  /*1f50*/  @!P0 BRA `(.L_x_28) ;  /* 0x0000000000508947 */ /* 0x000fea0003800000 */
[----:B------:R-:W-:-:S13]  /*1f60*/  ISETP.NE.AND P0, PT, R3, 0x80, PT ;  /* 0x000000800300780c */ /* 0x000fda0003f05270 */
[----:B------:R-:W-:Y:S01]  /*1f70*/  @!P0 IMAD.MOV.U32 R0, RZ, RZ, 0x7f800001 ;  /* 0x7f800001ff008424 */ /* 0x000fe200078e00ff */
        /* <DEDUP_REMOVED lines=14> */
.L_x_30:
[----:B------:R-:W-:Y:S05]  /*2060*/  BSYNC.RECONVERGENT B1 ;  /* 0x0000000000017941 */ /* 0x000fea0003800200 */
.L_x_29:
[----:B------:R-:W-:Y:S02]  /*2070*/  SHF.L.U32 R0, R0, 0x15, RZ ;  /* 0x0000001500007819 */ /* 0x000fe400000006ff */
[----:B------:R-:W-:-:S04]  /*2080*/  LEA R2, R2, 0x37800000, 0x17 ;  /* 0x3780000002027811 */ /* 0x000fc800078eb8ff */
[----:B------:R-:W-:-:S07]  /*2090*/  LOP3.LUT R0, R2, R0, R7, 0xfe, !PT ;  /* 0x0000000002007212 */ /* 0x000fce00078efe07 */
.L_x_28:
[----:B------:R-:W-:Y:S05]  /*20a0*/  BSYNC.RECONVERGENT B0 ;  /* 0x0000000000007941 */ /* 0x000fea0003800200 */
.L_x_27:
[----:B------:R-:W-:Y:S01]  /*20b0*/  F2FP.BF16.F32.PACK_AB R0, RZ, R0 ;  /* 0x00000000ff00723e */ /* 0x000fe200000010ff */
[----:B------:R-:W-:Y:S06]  /*20c0*/  BRA `(.L_x_8) ;  /* 0x0000000000a87947 */ /* 0x000fec0003800000 */
.L_x_20:
[----:B------:R-:W-:-:S09]  /*20d0*/  UISETP.NE.AND UP0, UPT, UR4, 0x1c, UPT ;  /* 0x0000001c0400788c */ /* 0x000fd2000bf05270 */
[----:B------:R-:W-:Y:S05]  /*20e0*/  BRA.U !UP0, `(.L_x_31) ;  /* 0x0000000108947547 */ /* 0x000fea000b800000 */
[----:B------:R-:W-:-:S09]  /*20f0*/  UISETP.NE.AND UP0, UPT, UR4, 0x1d, UPT ;  /* 0x0000001d0400788c */ /* 0x000fd2000bf05270 */
[----:B------:R-:W-:Y:S05]  /*2100*/  BRA.U !UP0, `(.L_x_32) ;  /* 0x00000001087c7547 */ /* 0x000fea000b800000 */
[----:B------:R-:W-:-:S09]  /*2110*/  UISETP.NE.AND UP0, UPT, UR4, 0x2c, UPT ;  /* 0x0000002c0400788c */ /* 0x000fd2000bf05270 */
[----:B------:R-:W-:Y:S05]  /*2120*/  BRA.U !UP0, `(.L_x_33) ;  /* 0x0000000108487547 */ /* 0x000fea000b800000 */
.L_x_7:
[----:B------:R-:W-:Y:S01]  /*2130*/  MOV R2, 0x0 ;  /* 0x0000000000027802 */ /* 0x000fe20000000f00 */
[----:B------:R-:W0:Y:S01]  /*2140*/  LDCU.64 UR4, c[0x4][0x128] ;  /* 0x01002500ff0477ac */ /* 0x000e220008000a00 */
[----:B------:R-:W-:Y:S02]  /*2150*/  HFMA2 R12, -RZ, RZ, 0, 5.9604644775390625e-08 ;  /* 0x00000001ff0c7431 */ /* 0x000fe400000001ff */
[----:B------:R-:W-:Y:S01]  /*2160*/  IMAD.MOV.U32 R8, RZ, RZ, 0x4e ;  /* 0x0000004eff087424 */ /* 0x000fe200078e00ff */
[----:B------:R-:W1:Y:S01]  /*2170*/  LDCU.64 UR6, c[0x4][0x130] ;  /* 0x01002600ff0677ac */ /* 0x000e620008000a00 */
[----:B------:R-:W2:Y:S01]  /*2180*/  LDC.64 R2, c[0x4][R2] ;  /* 0x0100000002027b82 */ /* 0x000ea20000000a00 */
[----:B------:R-:W-:Y:S01]  /*2190*/  IMAD.MOV.U32 R13, RZ, RZ, RZ ;  /* 0x000000ffff0d7224 */ /* 0x000fe200078e00ff */
[----:B------:R-:W3:Y:S01]  /*21a0*/  LDCU.64 UR8, c[0x4][0x38] ;  /* 0x01000700ff0877ac */ /* 0x000ee20008000a00 */
[----:B0-----:R-:W-:Y:S02]  /*21b0*/  IMAD.U32 R4, RZ, RZ, UR4 ;  /* 0x00000004ff047e24 */ /* 0x001fe4000f8e00ff */
[----:B------:R-:W-:-:S02]  /*21c0*/  IMAD.U32 R5, RZ, RZ, UR5 ;  /* 0x00000005ff057e24 */ /* 0x000fc4000f8e00ff */
[----:B-1----:R-:W-:Y:S01]  /*21d0*/  IMAD.U32 R6, RZ, RZ, UR6 ;  /* 0x00000006ff067e24 */ /* 0x002fe2000f8e00ff */
[----:B------:R-:W-:Y:S01]  /*21e0*/  MOV R7, UR7 ;  /* 0x0000000700077c02 */ /* 0x000fe20008000f00 */
[----:B---3--:R-:W-:Y:S02]  /*21f0*/  IMAD.U32 R10, RZ, RZ, UR8 ;  /* 0x00000008ff0a7e24 */ /* 0x008fe4000f8e00ff */
[----:B------:R-:W-:-:S07]  /*2200*/  IMAD.U32 R11, RZ, RZ, UR9 ;  /* 0x00000009ff0b7e24 */ /* 0x000fce000f8e00ff */
[----:B------:R-:W-:-:S07]  /*2210*/  LEPC R20, `(.L_x_34) ;  /* 0x000000001014794e */ /* 0x000fce0000000000 */
[----:B--2---:R-:W-:Y:S05]  /*2220*/  CALL.ABS.NOINC R2 ;  /* 0x0000000002007343 */ /* 0x004fea0003c00000 */
.L_x_34:
[----:B------:R-:W-:Y:S01]  /*2230*/  PRMT R0, RZ, 0x7610, R0 ;  /* 0x00007610ff007816 */ /* 0x000fe20000000000 */
[----:B------:R-:W-:Y:S06]  /*2240*/  BRA `(.L_x_8) ;  /* 0x0000000000487947 */ /* 0x000fec0003800000 */
.L_x_33:
[----:B------:R-:W2:Y:S01]  /*2250*/  LDG.E.U8 R2, desc[UR36][R2.64] ;  /* 0x0000002402027981 */ /* 0x000ea2000c1e1100 */
[----:B------:R-:W-:Y:S01]  /*2260*/  BSSY.RECONVERGENT B0, `(.L_x_35) ;  /* 0x0000007000007945 */ /* 0x000fe20003800200 */
[----:B------:R-:W-:Y:S01]  /*2270*/  IMAD.MOV.U32 R0, RZ, RZ, 0x400000 ;  /* 0x00400000ff007424 */ /* 0x000fe200078e00ff */
[----:B--2---:R-:W-:-:S13]  /*2280*/  ISETP.NE.AND P0, PT, R2, RZ, PT ;  /* 0x000000ff0200720c */ /* 0x004fda0003f05270 */
[----:B------:R-:W-:Y:S05]  /*2290*/  @!P0 BRA `(.L_x_36) ;  /* 0x00000000000c8947 */ /* 0x000fea0003800000 */
[----:B------:R-:W-:-:S13]  /*22a0*/  ISETP.NE.AND P0, PT, R2, 0xff, PT ;  /* 0x000000ff0200780c */ /* 0x000fda0003f05270 */
[----:B------:R-:W-:Y:S01]  /*22b0*/  @!P0 IMAD.MOV.U32 R0, RZ, RZ, 0x7f800001 ;  /* 0x7f800001ff008424 */ /* 0x000fe200078e00ff */
[----:B------:R-:W-:-:S07]  /*22c0*/  @P0 SHF.L.U32 R0, R2, 0x17, RZ ;  /* 0x0000001702000819 */ /* 0x000fce00000006ff */
.L_x_36:
[----:B------:R-:W-:Y:S05]  /*22d0*/  BSYNC.RECONVERGENT B0 ;  /* 0x0000000000007941 */ /* 0x000fea0003800200 */
.L_x_35:
[----:B------:R-:W-:Y:S01]  /*22e0*/  F2FP.BF16.F32.PACK_AB R0, RZ, R0 ;  /* 0x00000000ff00723e */ /* 0x000fe200000010ff */
[----:B------:R-:W-:Y:S06]  /*22f0*/  BRA `(.L_x_8) ;  /* 0x00000000001c7947 */ /* 0x000fec0003800000 */
.L_x_32:
[----:B------:R-:W2:Y:S02]  /*2300*/  LDG.E.64 R2, desc[UR36][R2.64] ;  /* 0x0000002402027981 */ /* 0x000ea4000c1e1b00 */
[----:B--2---:R-:W0:Y:S02]  /*2310*/  I2F.U64 R0, R2 ;  /* 0x0000000200007312 */ /* 0x004e240000301000 */
[----:B0-----:R-:W-:Y:S01]  /*2320*/  F2FP.BF16.F32.PACK_AB R0, RZ, R0 ;  /* 0x00000000ff00723e */ /* 0x001fe200000010ff */
[----:B------:R-:W-:Y:S06]  /*2330*/  BRA `(.L_x_8) ;  /* 0x00000000000c7947 */ /* 0x000fec0003800000 */
.L_x_31:
[----:B------:R-:W2:Y:S02]  /*2340*/  LDG.E R2, desc[UR36][R2.64] ;  /* 0x0000002402027981 */ /* 0x000ea4000c1e1900 */
[----:B--2---:R-:W-:-:S04]  /*2350*/  I2FP.F32.U32 R0, R2 ;  /* 0x0000000200007245 */ /* 0x004fc80000201000 */
[----:B------:R-:W-:-:S07]  /*2360*/  F2FP.BF16.F32.PACK_AB R0, RZ, R0 ;  /* 0x00000000ff00723e */ /* 0x000fce00000010ff */
.L_x_8:
[----:B------:R-:W-:Y:S01]  /*2370*/  USHF.L.U32 UR4, UR43, 0x10, URZ ;  /* 0x000000102b047899 */ /* 0x000fe200080006ff */
[----:B-----5:R-:W-:Y:S01]  /*2380*/  IMAD.U32 R0, R0, 0x10000, RZ ;  /* 0x0001000000007824 */ /* 0x020fe200078e00ff */
[----:B------:R-:W1:Y:S03]  /*2390*/  LDCU.64 UR6, c[0x0][0x580] ;  /* 0x0000b000ff0677ac */ /* 0x000e660008000a00 */
[----:B0-----:R-:W-:Y:S01]  /*23a0*/  FADD.FTZ R3, |R0|, -RZ ;  /* 0x800000ff00037221 */ /* 0x001fe20000010200 */
[----:B------:R-:W-:Y:S01]  /*23b0*/  FADD.FTZ R0, -RZ, |UR4| ;  /* 0x40000004ff007e21 */ /* 0x000fe20008010100 */
[----:B------:R-:W-:-:S04]  /*23c0*/  UPRMT UR4, UR39, 0x9910, URZ ;  /* 0x0000991027047896 */ /* 0x000fc800080000ff */
[CC--:B------:R-:W-:Y:S01]  /*23d0*/  VIMNMX R2, PT, PT, R0.reuse, R3.reuse, !PT ;  /* 0x0000000300027248 */ /* 0x0c0fe20007fe0100 */
[----:B------:R-:W-:Y:S01]  /*23e0*/  UISETP.GT.AND UP0, UPT, UR4, 0x9, UPT ;  /* 0x000000090400788c */ /* 0x000fe2000bf04270 */
[----:B------:R-:W-:Y:S02]  /*23f0*/  VIMNMX R0, PT, PT, R0, R3, PT ;  /* 0x0000000300007248 */ /* 0x000fe40003fe0100 */
[----:B------:R-:W-:Y:S02]  /*2400*/  LOP3.LUT R4, R2, 0xfe000000, RZ, 0xc0, !PT ;  /* 0xfe00000002047812 */ /* 0x000fe400078ec0ff */
[----:B------:R-:W-:Y:S02]  /*2410*/  FSETP.NEU.FTZ.AND P0, PT, R0, RZ, PT ;  /* 0x000000ff0000720b */ /* 0x000fe40003f1d000 */
[----:B------:R-:W-:-:S05]  /*2420*/  LOP3.LUT R3, R4, 0x7e800000, RZ, 0x3c, !PT ;  /* 0x7e80000004037812 */ /* 0x000fca00078e3cff */
[-C--:B------:R-:W-:Y:S01]  /*2430*/  FMUL.FTZ R5, R0, R3.reuse ;  /* 0x0000000300057220 */ /* 0x080fe20000410000 */
[----:B------:R-:W-:-:S03]  /*2440*/  FMUL.FTZ R3, R2, R3 ;  /* 0x0000000302037220 */ /* 0x000fc60000410000 */
[----:B------:R-:W-:-:S04]  /*2450*/  FMUL.FTZ R6, R5, R5 ;  /* 0x0000000505067220 */ /* 0x000fc80000410000 */
[----:B------:R-:W-:Y:S01]  /*2460*/  FFMA.FTZ R6, R3, R3, R6 ;  /* 0x0000000303067223 */ /* 0x000fe20000010006 */
[----:B------:R-:W-:-:S05]  /*2470*/  LOP3.LUT R3, R4, 0x800000, RZ, 0xfc, !PT ;  /* 0x0080000004037812 */ /* 0x000fca00078efcff */
[----:B------:R-:W0:Y:S02]  /*2480*/  MUFU.SQRT R6, R6 ;  /* 0x0000000600067308 */ /* 0x000e240000002000 */
[----:B0-----:R-:W-:Y:S01]  /*2490*/  @P0 FMUL.FTZ R2, R6, R3 ;  /* 0x0000000306020220 */ /* 0x001fe20000410000 */
[----:B------:R-:W-:-:S04]  /*24a0*/  FSETP.NEU.FTZ.AND P0, PT, R0, +INF , PT ;  /* 0x7f8000000000780b */ /* 0x000fc80003f1d000 */
[----:B------:R-:W-:Y:S02]  /*24b0*/  FSEL R0, R2, +INF , P0 ;  /* 0x7f80000002007808 */ /* 0x000fe40000000000 */
[----:B-1----:R-:W-:Y:S02]  /*24c0*/  IADD3 R2, P0, PT, R16, UR6, RZ ;  /* 0x0000000610027c10 */ /* 0x002fe4000ff1e0ff */
[----:B------:R0:W1:Y:S03]  /*24d0*/  F2F.BF16.F32 R5, R0 ;  /* 0x0000000000057304 */ /* 0x0000660000202000 */
[----:B------:R-:W-:Y:S01]  /*24e0*/  IMAD.X R3, RZ, RZ, UR7, P0 ;  /* 0x00000007ff037e24 */ /* 0x000fe200080e06ff */
[----:B------:R-:W-:Y:S07]  /*24f0*/  BRA.U UP0, `(.L_x_37) ;  /* 0x00000005000c7547 */ /* 0x000fee000b800000 */
        /* <DEDUP_REMOVED lines=8> */
[----:B01----:R-:W-:-:S04]  /*2580*/  IMAD.U32 R0, R5, 0x10000, RZ ;  /* 0x0001000005007824 */ /* 0x003fc800078e00ff */
[----:B------:R-:W0:Y:S02]  /*2590*/  F2I.FTZ.TRUNC.NTZ R5, R0 ;  /* 0x0000000000057305 */ /* 0x000e24000021f100 */
[----:B0-----:R0:W-:Y:S01]  /*25a0*/  STG.E.U8 desc[UR36][R2.64], R5 ;  /* 0x0000000502007986 */ /* 0x0011e2000c101124 */
[----:B------:R-:W-:Y:S05]  /*25b0*/  BRA `(.L_x_42) ;  /* 0x0000000c00807947 */ /* 0x000fea0003800000 */
.L_x_40:
[----:B-1----:R-:W-:-:S06]  /*25c0*/  SHF.L.U32 R5, R5, 0x10, RZ ;  /* 0x0000001005057819 */ /* 0x002fcc00000006ff */
[----:B------:R-:W1:Y:S02]  /*25d0*/  F2I.S64.TRUNC R4, R5 ;  /* 0x0000000500047311 */ /* 0x000e64000020d900 */
[----:B-1----:R4:W-:Y:S01]  /*25e0*/  STG.E.U8 desc[UR36][R2.64], R4 ;  /* 0x0000000402007986 */ /* 0x0029e2000c101124 */
[----:B------:R-:W-:Y:S05]  /*25f0*/  BRA `(.L_x_42) ;  /* 0x0000000c00707947 */ /* 0x000fea0003800000 */
.L_x_39:
[----:B------:R-:W-:-:S09]  /*2600*/  UISETP.NE.AND UP0, UPT, UR4, 0x2, UPT ;  /* 0x000000020400788c */ /* 0x000fd2000bf05270 */
[----:B------:R-:W-:Y:S05]  /*2610*/  BRA.U !UP0, `(.L_x_43) ;  /* 0x0000000108307547 */ /* 0x000fea000b800000 */
[----:B------:R-:W-:-:S09]  /*2620*/  UISETP.NE.AND UP0, UPT, UR4, 0x3, UPT ;  /* 0x000000030400788c */ /* 0x000fd2000bf05270 */
[----:B------:R-:W-:Y:S05]  /*2630*/  BRA.U !UP0, `(.L_x_44) ;  /* 0x0000000108187547 */ /* 0x000fea000b800000 */
[----:B------:R-:W-:-:S09]  /*2640*/  UISETP.NE.AND UP0, UPT, UR4, 0x4, UPT ;  /* 0x000000040400788c */ /* 0x000fd2000bf05270 */
[----:B------:R-:W-:Y:S05]  /*2650*/  BRA.U UP0, `(.L_x_41) ;  /* 0x0000000900b87547 */ /* 0x000fea000b800000 */
[----:B-1----:R-:W-:-:S06]  /*2660*/  IMAD.U32 R5, R5, 0x10000, RZ ;  /* 0x0001000005057824 */ /* 0x002fcc00078e00ff */
[----:B------:R-:W1:Y:S02]  /*2670*/  F2I.S64.TRUNC R4, R5 ;  /* 0x0000000500047311 */ /* 0x000e64000020d900 */
[----:B-1----:R1:W-:Y:S01]  /*2680*/  STG.E.64 desc[UR36][R2.64], R4 ;  /* 0x0000000402007986 */ /* 0x0023e2000c101b24 */
[----:B------:R-:W-:Y:S05]  /*2690*/  BRA `(.L_x_42) ;  /* 0x0000000c00487947 */ /* 0x000fea0003800000 */
.L_x_44:
[----:B-1----:R-:W-:-:S06]  /*26a0*/  IMAD.U32 R5, R5, 0x10000, RZ ;  /* 0x0001000005057824 */ /* 0x002fcc00078e00ff */
[----:B------:R-:W1:Y:S02]  /*26b0*/  F2I.FTZ.TRUNC.NTZ R5, R5 ;  /* 0x0000000500057305 */ /* 0x000e64000021f100 */
[----:B-1----:R2:W-:Y:S01]  /*26c0*/  STG.E desc[UR36][R2.64], R5 ;  /* 0x0000000502007986 */ /* 0x0025e2000c101924 */
[----:B------:R-:W-:Y:S05]  /*26d0*/  BRA `(.L_x_42) ;  /* 0x0000000c00387947 */ /* 0x000fea0003800000 */
.L_x_43:
[----:B-1----:R-:W-:-:S06]  /*26e0*/  IMAD.U32 R5, R5, 0x10000, RZ ;  /* 0x0001000005057824 */ /* 0x002fcc00078e00ff */
[----:B------:R-:W1:Y:S02]  /*26f0*/  F2I.FTZ.TRUNC.NTZ R5, R5 ;  /* 0x0000000500057305 */ /* 0x000e64000021f100 */
[----:B-1----:R3:W-:Y:S01]  /*2700*/  STG.E.U16 desc[UR36][R2.64], R5 ;  /* 0x0000000502007986 */ /* 0x0027e2000c101524 */
[----:B------:R-:W-:Y:S05]  /*2710*/  BRA `(.L_x_42) ;  /* 0x0000000c00287947 */ /* 0x000fea0003800000 */
.L_x_38:
[----:B------:R-:W-:-:S09]  /*2720*/  UISETP.GT.AND UP0, UPT, UR4, 0x6, UPT ;  /* 0x000000060400788c */ /* 0x000fd2000bf04270 */
[----:B------:R-:W-:Y:S05]  /*2730*/  BRA.U UP0, `(.L_x_45) ;  /* 0x00000001002c7547 */ /* 0x000fea000b800000 */
[----:B------:R-:W-:-:S09]  /*2740*/  UISETP.NE.AND UP0, UPT, UR4, 0x5, UPT ;  /* 0x000000050400788c */ /* 0x000fd2000bf05270 */
[----:B------:R-:W-:Y:S05]  /*2750*/  BRA.U !UP0, `(.L_x_46) ;  /* 0x0000000108147547 */ /* 0x000fea000b800000 */
[----:B------:R-:W-:-:S09]  /*2760*/  UISETP.NE.AND UP0, UPT, UR4, 0x6, UPT ;  /* 0x000000060400788c */ /* 0x000fd2000bf05270 */
[----:B------:R-:W-:Y:S05]  /*2770*/  BRA.U UP0, `(.L_x_41) ;  /* 0x0000000900707547 */ /* 0x000fea000b800000 */
[----:B-1----:R-:W-:-:S05]  /*2780*/  SHF.L.U32 R5, R5, 0x10, RZ ;  /* 0x0000001005057819 */ /* 0x002fca00000006ff */
[----:B------:R1:W-:Y:S01]  /*2790*/  STG.E desc[UR36][R2.64], R5 ;  /* 0x0000000502007986 */ /* 0x0003e2000c101924 */
[----:B------:R-:W-:Y:S05]  /*27a0*/  BRA `(.L_x_42) ;  /* 0x0000000c00047947 */ /* 0x000fea0003800000 */
.L_x_46:
[----:B01----:R-:W-:-:S05]  /*27b0*/  IMAD.U32 R0, R5, 0x10000, RZ ;  /* 0x0001000005007824 */ /* 0x003fca00078e00ff */
[----:B------:R-:W-:-:S05]  /*27c0*/  F2FP.F16.F32.PACK_AB R0, RZ, R0 ;  /* 0x00000000ff00723e */ /* 0x000fca00000000ff */
[----:B------:R0:W-:Y:S01]  /*27d0*/  STG.E.U16 desc[UR36][R2.64], R0 ;  /* 0x0000000002007986 */ /* 0x0001e2000c101524 */
[----:B------:R-:W-:Y:S05]  /*27e0*/  BRA `(.L_x_42) ;  /* 0x0000000800f47947 */ /* 0x000fea0003800000 */
.L_x_45:
[----:B------:R-:W-:-:S09]  /*27f0*/  UISETP.NE.AND UP0, UPT, UR4, 0x7, UPT ;  /* 0x000000070400788c */ /* 0x000fd2000bf05270 */
[----:B------:R-:W-:Y:S05]  /*2800*/  BRA.U !UP0, `(.L_x_47) ;  /* 0x0000000108347547 */ /* 0x000fea000b800000 */
[----:B------:R-:W-:-:S09]  /*2810*/  UISETP.NE.AND UP0, UPT, UR4, 0x8, UPT ;  /* 0x000000080400788c */ /* 0x000fd2000bf05270 */
[----:B------:R-:W-:Y:S05]  /*2820*/  BRA.U !UP0, `(.L_x_48) ;  /* 0x0000000108187547 */ /* 0x000fea000b800000 */
[----:B------:R-:W-:-:S09]  /*2830*/  UISETP.NE.AND UP0, UPT, UR4, 0x9, UPT ;  /* 0x000000090400788c */ /* 0x000fd2000bf05270 */
[----:B------:R-:W-:Y:S05]  /*2840*/  BRA.U UP0, `(.L_x_41) ;  /* 0x00000009003c7547 */ /* 0x000fea000b800000 */
[----:B-1----:R-:W-:Y:S02]  /*2850*/  IMAD.U32 R4, R5, 0x10000, RZ ;  /* 0x0001000005047824 */ /* 0x002fe400078e00ff */
[----:B------:R-:W-:-:S05]  /*2860*/  IMAD.MOV.U32 R5, RZ, RZ, RZ ;  /* 0x000000ffff057224 */ /* 0x000fca00078e00ff */
[----:B------:R1:W-:Y:S01]  /*2870*/  STG.E.64 desc[UR36][R2.64], R4 ;  /* 0x0000000402007986 */ /* 0x0003e2000c101b24 */
[----:B------:R-:W-:Y:S05]  /*2880*/  BRA `(.L_x_42) ;  /* 0x0000000800cc7947 */ /* 0x000fea0003800000 */
.L_x_48:
[----:B-1----:R-:W-:-:S04]  /*2890*/  SHF.L.U32 R5, R5, 0x10, RZ ;  /* 0x0000001005057819 */ /* 0x002fc800000006ff */
[----:B------:R-:W-:-:S04]  /*28a0*/  F2FP.F16.F32.PACK_AB R5, RZ, R5 ;  /* 0x00000005ff05723e */ /* 0x000fc800000000ff */
[----:B------:R-:W-:-:S05]  /*28b0*/  PRMT R5, R5, 0x5410, RZ ;  /* 0x0000541005057816 */ /* 0x000fca00000000ff */
[----:B------:R1:W-:Y:S01]  /*28c0*/  STG.E desc[UR36][R2.64], R5 ;  /* 0x0000000502007986 */ /* 0x0003e2000c101924 */
[----:B------:R-:W-:Y:S05]  /*28d0*/  BRA `(.L_x_42) ;  /* 0x0000000800b87947 */ /* 0x000fea0003800000 */
.L_x_47:
[----:B-1----:R-:W-:-:S04]  /*28e0*/  IMAD.U32 R4, R5, 0x10000, RZ ;  /* 0x0001000005047824 */ /* 0x002fc800078e00ff */
[----:B------:R-:W-:-:S06]  /*28f0*/  FMUL.FTZ R4, R4, 1 ;  /* 0x3f80000004047820 */ /* 0x000fcc0000410000 */
[----:B------:R-:W1:Y:S02]  /*2900*/  F2F.F64.F32 R4, R4 ;  /* 0x0000000400047310 */ /* 0x000e640000201800 */
[----:B-1----:R1:W-:Y:S01]  /*2910*/  STG.E.64 desc[UR36][R2.64], R4 ;  /* 0x0000000402007986 */ /* 0x0023e2000c101b24 */
[----:B------:R-:W-:Y:S05]  /*2920*/  BRA `(.L_x_42) ;  /* 0x0000000800a47947 */ /* 0x000fea0003800000 */
.L_x_37:
        /* <DEDUP_REMOVED lines=8> */
[----:B-1----:R-:W-:-:S05]  /*29b0*/  IMAD.U32 R5, R5, 0x10000, RZ ;  /* 0x0001000005057824 */ /* 0x002fca00078e00ff */
[----:B------:R-:W-:-:S04]  /*29c0*/  FSETP.NEU.FTZ.AND P0, PT, R5, RZ, PT ;  /* 0x000000ff0500720b */ /* 0x000fc80003f1d000 */
[----:B------:R-:W-:-:S05]  /*29d0*/  SEL R5, RZ, 0x1, !P0 ;  /* 0x00000001ff057807 */ /* 0x000fca0004000000 */
[----:B------:R1:W-:Y:S01]  /*29e0*/  STG.E.U8 desc[UR36][R2.64], R5 ;  /* 0x0000000502007986 */ /* 0x0003e2000c101124 */
[----:B------:R-:W-:Y:S05]  /*29f0*/  BRA `(.L_x_42) ;  /* 0x0000000800707947 */ /* 0x000fea0003800000 */
.L_x_51:
[----:B-1----:R-:W-:Y:S01]  /*2a00*/  IMAD.U32 R5, R5, 0x10000, RZ ;  /* 0x0001000005057824 */ /* 0x002fe200078e00ff */
[----:B------:R-:W-:-:S03]  /*2a10*/  CS2R R6, SRZ ;  /* 0x0000000000067805 */ /* 0x000fc6000001ff00 */
[----:B------:R-:W-:-:S06]  /*2a20*/  FMUL.FTZ R5, R5, 1 ;  /* 0x3f80000005057820 */ /* 0x000fcc0000410000 */
[----:B------:R-:W1:Y:S02]  /*2a30*/  F2F.F64.F32 R4, R5 ;  /* 0x0000000500047310 */ /* 0x000e640000201800 */
[----:B-1----:R1:W-:Y:S01]  /*2a40*/  STG.E.128 desc[UR36][R2.64], R4 ;  /* 0x0000000402007986 */ /* 0x0023e2000c101d24 */
[----:B------:R-:W-:Y:S05]  /*2a50*/  BRA `(.L_x_42) ;  /* 0x0000000800587947 */ /* 0x000fea0003800000 */
.L_x_50:
[----:B------:R-:W-:-:S09]  /*2a60*/  UISETP.NE.AND UP0, UPT, UR4, 0xf, UPT ;  /* 0x0000000f0400788c */ /* 0x000fd2000bf05270 */
[----:B------:R-:W-:Y:S05]  /*2a70*/  BRA.U !UP0, `(.L_x_52) ;  /* 0x0000000108a07547 */ /* 0x000fea000b800000 */
[----:B------:R-:W-:-:S09]  /*2a80*/  UISETP.NE.AND UP0, UPT, UR4, 0x17, UPT ;  /* 0x000000170400788c */ /* 0x000fd2000bf05270 */
[----:B------:R-:W-:Y:S05]  /*2a90*/  BRA.U !UP0, `(.L_x_53) ;  /* 0x00000001084c7547 */ /* 0x000fea000b800000 */
[----:B------:R-:W-:-:S09]  /*2aa0*/  UISETP.NE.AND UP0, UPT, UR4, 0x18, UPT ;  /* 0x000000180400788c */ /* 0x000fd2000bf05270 */
[----:B------:R-:W-:Y:S05]  /*2ab0*/  BRA.U UP0, `(.L_x_41) ;  /* 0x0000000500a07547 */ /* 0x000fea000b800000 */
[----:B-1----:R-:W-:Y:S01]  /*2ac0*/  SHF.L.U32 R7, R5, 0x10, RZ ;  /* 0x0000001005077819 */ /* 0x002fe200000006ff */
[----:B------:R-:W-:Y:S01]  /*2ad0*/  BSSY.RECONVERGENT B0, `(.L_x_54) ;  /* 0x000000c000007945 */ /* 0x000fe20003800200 */
[----:B0-----:R-:W-:Y:S02]  /*2ae0*/  IMAD.MOV.U32 R0, RZ, RZ, 0x7f ;  /* 0x0000007fff007424 */ /* 0x001fe400078e00ff */
[----:B------:R-:W-:Y:S02]  /*2af0*/  LOP3.LUT R6, R7, 0x7fffffff, RZ, 0xc0, !PT ;  /* 0x7fffffff07067812 */ /* 0x000fe400078ec0ff */
[----:B------:R-:W-:Y:S02]  /*2b00*/  SHF.R.U32.HI R5, RZ, 0x18, R7 ;  /* 0x00000018ff057819 */ /* 0x000fe40000011607 */
[----:B------:R-:W-:-:S13]  /*2b10*/  ISETP.GT.U32.AND P0, PT, R6, 0x43efffff, PT ;  /* 0x43efffff0600780c */ /* 0x000fda0003f04070 */
[----:B------:R-:W-:Y:S05]  /*2b20*/  @P0 BRA `(.L_x_55) ;  /* 0x0000000000180947 */ /* 0x000fea0003800000 */
[----:B------:R-:W-:-:S13]  /*2b30*/  ISETP.GT.U32.AND P0, PT, R6, 0x3c7fffff, PT ;  /* 0x3c7fffff0600780c */ /* 0x000fda0003f04070 */
[----:B------:R-:W-:-:S04]  /*2b40*/  @P0 SHF.R.U32.HI R0, RZ, 0x14, R7 ;  /* 0x00000014ff000819 */ /* 0x000fc80000011607 */
[----:B------:R-:W-:Y:S01]  /*2b50*/  @P0 LOP3.LUT R4, R0, 0x1, RZ, 0xc0, !PT ;  /* 0x0000000100040812 */ /* 0x000fe200078ec0ff */
[----:B------:R-:W-:-:S03]  /*2b60*/  @!P0 FADD.FTZ R0, R6, 16384 ;  /* 0x4680000006008421 */ /* 0x000fc60000010000 */
[----:B------:R-:W-:-:S04]  /*2b70*/  @P0 IADD3 R4, PT, PT, R7, 0x407ffff, R4 ;  /* 0x0407ffff07040810 */ /* 0x000fc80007ffe004 */
[----:B------:R-:W-:-:S07]  /*2b80*/  @P0 SHF.R.U32.HI R0, RZ, 0x14, R4 ;  /* 0x00000014ff000819 */ /* 0x000fce0000011604 */
.L_x_55:
[----:B------:R-:W-:Y:S05]  /*2b90*/  BSYNC.RECONVERGENT B0 ;  /* 0x0000000000007941 */ /* 0x000fea0003800200 */
.L_x_54:
[----:B------:R-:W-:-:S05]  /*2ba0*/  LOP3.LUT R5, R0, 0x80, R5, 0xf8, !PT ;  /* 0x0000008000057812 */ /* 0x000fca00078ef805 */
[----:B------:R0:W-:Y:S01]  /*2bb0*/  STG.E.U8 desc[UR36][R2.64], R5 ;  /* 0x0000000502007986 */ /* 0x0001e2000c101124 */
[----:B------:R-:W-:Y:S05]  /*2bc0*/  BRA `(.L_x_42) ;  /* 0x0000000400fc7947 */ /* 0x000fea0003800000 */
.L_x_53:
[----:B-1----:R-:W-:Y:S01]  /*2bd0*/  IMAD.U32 R7, R5, 0x10000, RZ ;  /* 0x0001000005077824 */ /* 0x002fe200078e00ff */
[----:B------:R-:W-:Y:S04]  /*2be0*/  BSSY.RECONVERGENT B0, `(.L_x_56) ;  /* 0x000000e000007945 */ /* 0x000fe80003800200 */
[----:B------:R-:W-:Y:S02]  /*2bf0*/  LOP3.LUT R6, R7, 0x7fffffff, RZ, 0xc0, !PT ;  /* 0x7fffffff07067812 */ /* 0x000fe400078ec0ff */
[----:B------:R-:W-:Y:S02]  /*2c00*/  SHF.R.U32.HI R5, RZ, 0x18, R7 ;  /* 0x00000018ff057819 */ /* 0x000fe40000011607 */
[----:B------:R-:W-:-:S13]  /*2c10*/  ISETP.GE.U32.AND P1, PT, R6, 0x47800000, PT ;  /* 0x478000000600780c */ /* 0x000fda0003f26070 */
[----:B0-----:R-:W-:Y:S01]  /*2c20*/  @P1 IMAD.MOV.U32 R0, RZ, RZ, 0x7f ;  /* 0x0000007fff001424 */ /* 0x001fe200078e00ff */
[----:B------:R-:W-:-:S04]  /*2c30*/  @P1 ISETP.GT.U32.AND P0, PT, R6, 0x7f800000, PT ;  /* 0x7f8000000600180c */ /* 0x000fc80003f04070 */
[----:B------:R-:W-:Y:S01]  /*2c40*/  @P1 SEL R0, R0, 0x7c, P0 ;  /* 0x0000007c00001807 */ /* 0x000fe20000000000 */
[----:B------:R-:W-:Y:S08]  /*2c50*/  @P1 BRA `(.L_x_57) ;  /* 0x0000000000181947 */ /* 0x000ff00003800000 */
[----:B------:R-:W-:-:S13]  /*2c60*/  ISETP.GT.U32.AND P0, PT, R6, 0x387fffff, PT ;  /* 0x387fffff0600780c */ /* 0x000fda0003f04070 */
[----:B------:R-:W-:-:S04]  /*2c70*/  @P0 SHF.R.U32.HI R0, RZ, 0x15, R7 ;  /* 0x00000015ff000819 */ /* 0x000fc80000011607 */
[----:B------:R-:W-:Y:S01]  /*2c80*/  @P0 LOP3.LUT R4, R0, 0x1, RZ, 0xc0, !PT ;  /* 0x0000000100040812 */ /* 0x000fe200078ec0ff */
[----:B------:R-:W-:-:S03]  /*2c90*/  @!P0 FADD.FTZ R0, R6, 128 ;  /* 0x4300000006008421 */ /* 0x000fc60000010000 */
[----:B------:R-:W-:-:S04]  /*2ca0*/  @P0 IADD3 R4, PT, PT, R7, 0x80fffff, R4 ;  /* 0x080fffff07040810 */ /* 0x000fc80007ffe004 */
[----:B------:R-:W-:-:S07]  /*2cb0*/  @P0 SHF.R.U32.HI R0, RZ, 0x15, R4 ;  /* 0x00000015ff000819 */ /* 0x000fce0000011604 */
.L_x_57:
[----:B------:R-:W-:Y:S05]  /*2cc0*/  BSYNC.RECONVERGENT B0 ;  /* 0x0000000000007941 */ /* 0x000fea0003800200 */
.L_x_56:
[----:B------:R-:W-:-:S05]  /*2cd0*/  LOP3.LUT R5, R0, 0x80, R5, 0xf8, !PT ;  /* 0x0000008000057812 */ /* 0x000fca00078ef805 */
[----:B------:R0:W-:Y:S01]  /*2ce0*/  STG.E.U8 desc[UR36][R2.64], R5 ;  /* 0x0000000502007986 */ /* 0x0001e2000c101124 */
[----:B------:R-:W-:Y:S05]  /*2cf0*/  BRA `(.L_x_42) ;  /* 0x0000000400b07947 */ /* 0x000fea0003800000 */
.L_x_52:
[----:B-1----:R1:W-:Y:S01]  /*2d00*/  STG.E.U16 desc[UR36][R2.64], R5 ;  /* 0x0000000502007986 */ /* 0x0023e2000c101524 */
[----:B------:R-:W-:Y:S05]  /*2d10*/  BRA `(.L_x_42) ;  /* 0x0000000400a87947 */ /* 0x000fea0003800000 */
.L_x_49:
        /* <DEDUP_REMOVED lines=8> */
[----:B-1----:R-:W-:-:S06]  /*2da0*/  SHF.L.U32 R5, R5, 0x10, RZ ;  /* 0x0000001005057819 */ /* 0x002fcc00000006ff */
[----:B------:R-:W1:Y:S02]  /*2db0*/  F2I.FTZ.U32.TRUNC.NTZ R5, R5 ;  /* 0x0000000500057305 */ /* 0x000e64000021f000 */
[----:B-1----:R1:W-:Y:S01]  /*2dc0*/  STG.E.U16 desc[UR36][R2.64], R5 ;  /* 0x0000000502007986 */ /* 0x0023e2000c101524 */
[----:B------:R-:W-:Y:S05]  /*2dd0*/  BRA `(.L_x_42) ;  /* 0x0000000400787947 */ /* 0x000fea0003800000 */
.L_x_60:
[----:B-1----:R-:W-:Y:S01]  /*2de0*/  IMAD.U32 R5, R5, 0x10000, RZ ;  /* 0x0001000005057824 */ /* 0x002fe200078e00ff */
[----:B------:R-:W-:Y:S01]  /*2df0*/  BSSY.RECONVERGENT B0, `(.L_x_61) ;  /* 0x0000014000007945 */ /* 0x000fe20003800200 */
[----:B0-----:R-:W-:-:S03]  /*2e00*/  IMAD.MOV.U32 R0, RZ, RZ, 0x80 ;  /* 0x00000080ff007424 */ /* 0x001fc600078e00ff */
[----:B------:R-:W-:-:S04]  /*2e10*/  LOP3.LUT R4, R5, 0x7fffffff, RZ, 0xc0, !PT ;  /* 0x7fffffff05047812 */ /* 0x000fc800078ec0ff */
[----:B------:R-:W-:-:S13]  /*2e20*/  ISETP.GT.U32.AND P0, PT, R4, 0x437fffff, PT ;  /* 0x437fffff0400780c */ /* 0x000fda0003f04070 */
[----:B------:R-:W-:Y:S05]  /*2e30*/  @P0 BRA `(.L_x_62) ;  /* 0x00000000003c0947 */ /* 0x000fea0003800000 */
[----:B------:R-:W-:-:S13]  /*2e40*/  ISETP.GT.U32.AND P0, PT, R4, 0x3bffffff, PT ;  /* 0x3bffffff0400780c */ /* 0x000fda0003f04070 */
[----:B------:R-:W-:Y:S05]  /*2e50*/  @P0 BRA `(.L_x_63) ;  /* 0x0000000000140947 */ /* 0x000fea0003800000 */
[----:B------:R-:W-:-:S05]  /*2e60*/  FADD.FTZ R0, R4, 8192 ;  /* 0x4600000004007421 */ /* 0x000fca0000010000 */
[----:B------:R-:W-:Y:S02]  /*2e70*/  LOP3.LUT P0, R4, R0, 0xff, RZ, 0xc0, !PT ;  /* 0x000000ff00047812 */ /* 0x000fe4000780c0ff */
[----:B------:R-:W-:-:S11]  /*2e80*/  PRMT R0, RZ, 0x7610, R0 ;  /* 0x00007610ff007816 */ /* 0x000fd60000000000 */
[----:B------:R-:W-:Y:S05]  /*2e90*/  @!P0 BRA `(.L_x_62) ;  /* 0x0000000000248947 */ /* 0x000fea0003800000 */
[----:B------:R-:W-:Y:S05]  /*2ea0*/  BRA `(.L_x_64) ;  /* 0x0000000000147947 */ /* 0x000fea0003800000 */
.L_x_63:
[----:B------:R-:W-:-:S04]  /*2eb0*/  SHF.R.U32.HI R0, RZ, 0x14, R5 ;  /* 0x00000014ff007819 */ /* 0x000fc80000011605 */
[----:B------:R-:W-:-:S04]  /*2ec0*/  LOP3.LUT R0, R0, 0x1, RZ, 0xc0, !PT ;  /* 0x0000000100007812 */ /* 0x000fc800078ec0ff */
[----:B------:R-:W-:-:S04]  /*2ed0*/  IADD3 R0, PT, PT, R5, 0x487ffff, R0 ;  /* 0x0487ffff05007810 */ /* 0x000fc80007ffe000 */
[----:B------:R-:W-:-:S04]  /*2ee0*/  SHF.R.U32.HI R0, RZ, 0x14, R0 ;  /* 0x00000014ff007819 */ /* 0x000fc80000011600 */
[----:B------:R-:W-:-:S07]  /*2ef0*/  LOP3.LUT R4, R0, 0xff, RZ, 0xc0, !PT ;  /* 0x000000ff00047812 */ /* 0x000fce00078ec0ff */
.L_x_64:
[----:B------:R-:W-:-:S04]  /*2f00*/  SHF.R.U32.HI R5, RZ, 0x18, R5 ;  /* 0x00000018ff057819 */ /* 0x000fc80000011605 */
[----:B------:R-:W-:-:S04]  /*2f10*/  LOP3.LUT R4, R4, 0x80, R5, 0xf8, !PT ;  /* 0x0000008004047812 */ /* 0x000fc800078ef805 */
[----:B------:R-:W-:-:S07]  /*2f20*/  PRMT R0, R4, 0x7610, R0 ;  /* 0x0000761004007816 */ /* 0x000fce0000000000 */
.L_x_62:
[----:B------:R-:W-:Y:S05]  /*2f30*/  BSYNC.RECONVERGENT B0 ;  /* 0x0000000000007941 */ /* 0x000fea0003800200 */
.L_x_61:
[----:B------:R0:W-:Y:S01]  /*2f40*/  STG.E.U8 desc[UR36][R2.64], R0 ;  /* 0x0000000002007986 */ /* 0x0001e2000c101124 */
[----:B------:R-:W-:Y:S05]  /*2f50*/  BRA `(.L_x_42) ;  /* 0x0000000400187947 */ /* 0x000fea0003800000 */
.L_x_59:
[----:B-1----:R-:W-:Y:S01]  /*2f60*/  IMAD.U32 R5, R5, 0x10000, RZ ;  /* 0x0001000005057824 */ /* 0x002fe200078e00ff */
[----:B------:R-:W-:Y:S01]  /*2f70*/  BSSY.RECONVERGENT B0, `(.L_x_65) ;  /* 0x0000014000007945 */ /* 0x000fe20003800200 */
[----:B0-----:R-:W-:-:S03]  /*2f80*/  MOV R0, 0x80 ;  /* 0x0000008000007802 */ /* 0x001fc60000000f00 */
        /* <DEDUP_REMOVED lines=10> */
.L_x_67:
[----:B------:R-:W-:-:S04]  /*3030*/  SHF.R.U32.HI R0, RZ, 0x15, R5 ;  /* 0x00000015ff007819 */ /* 0x000fc80000011605 */
[----:B------:R-:W-:-:S04]  /*3040*/  LOP3.LUT R0, R0, 0x1, RZ, 0xc0, !PT ;  /* 0x0000000100007812 */ /* 0x000fc800078ec0ff */
[----:B------:R-:W-:-:S04]  /*3050*/  IADD3 R0, PT, PT, R5, 0x88fffff, R0 ;  /* 0x088fffff05007810 */ /* 0x000fc80007ffe000 */
[----:B------:R-:W-:-:S04]  /*3060*/  SHF.R.U32.HI R0, RZ, 0x15, R0 ;  /* 0x00000015ff007819 */ /* 0x000fc80000011600 */
[----:B------:R-:W-:-:S07]  /*3070*/  LOP3.LUT R4, R0, 0xff, RZ, 0xc0, !PT ;  /* 0x000000ff00047812 */ /* 0x000fce00078ec0ff */
.L_x_68:
[----:B------:R-:W-:-:S04]  /*3080*/  SHF.R.U32.HI R5, RZ, 0x18, R5 ;  /* 0x00000018ff057819 */ /* 0x000fc80000011605 */
[----:B------:R-:W-:-:S04]  /*3090*/  LOP3.LUT R4, R4, 0x80, R5, 0xf8, !PT ;  /* 0x0000008004047812 */ /* 0x000fc800078ef805 */
[----:B------:R-:W-:-:S07]  /*30a0*/  PRMT R0, R4, 0x7610, R0 ;  /* 0x0000761004007816 */ /* 0x000fce0000000000 */
.L_x_66:
[----:B------:R-:W-:Y:S05]  /*30b0*/  BSYNC.RECONVERGENT B0 ;  /* 0x0000000000007941 */ /* 0x000fea0003800200 */
.L_x_65:
[----:B------:R0:W-:Y:S01]  /*30c0*/  STG.E.U8 desc[UR36][R2.64], R0 ;  /* 0x0000000002007986 */ /* 0x0001e2000c101124 */
[----:B------:R-:W-:Y:S05]  /*30d0*/  BRA `(.L_x_42) ;  /* 0x0000000000b87947 */ /* 0x000fea0003800000 */
.L_x_58:
[----:B------:R-:W-:-:S09]  /*30e0*/  UISETP.NE.AND UP0, UPT, UR4, 0x1c, UPT ;  /* 0x0000001c0400788c */ /* 0x000fd2000bf05270 */
[----:B------:R-:W-:Y:S05]  /*30f0*/  BRA.U !UP0, `(.L_x_69) ;  /* 0x0000000108a47547 */ /* 0x000fea000b800000 */
[----:B------:R-:W-:-:S09]  /*3100*/  UISETP.NE.AND UP0, UPT, UR4, 0x1d, UPT ;  /* 0x0000001d0400788c */ /* 0x000fd2000bf05270 */
[----:B------:R-:W-:Y:S05]  /*3110*/  BRA.U !UP0, `(.L_x_70) ;  /* 0x00000001088c7547 */ /* 0x000fea000b800000 */
[----:B------:R-:W-:-:S09]  /*3120*/  UISETP.NE.AND UP0, UPT, UR4, 0x2c, UPT ;  /* 0x0000002c0400788c */ /* 0x000fd2000bf05270 */
[----:B------:R-:W-:Y:S05]  /*3130*/  BRA.U !UP0, `(.L_x_71) ;  /* 0x0000000108447547 */ /* 0x000fea000b800000 */
.L_x_41:
[----:B0-----:R-:W-:Y:S01]  /*3140*/  MOV R0, 0x0 ;  /* 0x0000000000007802 */ /* 0x001fe20000000f00 */
[----:B------:R-:W0:Y:S01]  /*3150*/  LDCU.64 UR6, c[0x4][0x128] ;  /* 0x01002500ff0677ac */ /* 0x000e220008000a00 */
[----:B------:R-:W-:Y:S02]  /*3160*/  HFMA2 R12, -RZ, RZ, 0, 5.9604644775390625e-08 ;  /* 0x00000001ff0c7431 */ /* 0x000fe400000001ff */
[----:B------:R-:W-:Y:S01]  /*3170*/  IMAD.MOV.U32 R8, RZ, RZ, 0x65 ;  /* 0x00000065ff087424 */ /* 0x000fe200078e00ff */
[----:B------:R2:W3:Y:S01]  /*3180*/  LDC.64 R2, c[0x4][R0] ;  /* 0x0100000000027b82 */ /* 0x0004e20000000a00 */
[----:B------:R-:W4:Y:S01]  /*3190*/  LDCU.64 UR8, c[0x4][0x130] ;  /* 0x01002600ff0877ac */ /* 0x000f220008000a00 */
[----:B------:R-:W-:Y:S01]  /*31a0*/  IMAD.MOV.U32 R13, RZ, RZ, RZ ;  /* 0x000000ffff0d7224 */ /* 0x000fe200078e00ff */
[----:B------:R-:W5:Y:S01]  /*31b0*/  LDCU.64 UR4, c[0x4][0x40] ;  /* 0x01000800ff0477ac */ /* 0x000f620008000a00 */
[----:B0-----:R-:W-:Y:S02]  /*31c0*/  IMAD.U32 R4, RZ, RZ, UR6 ;  /* 0x00000006ff047e24 */ /* 0x001fe4000f8e00ff */
[----:B-1----:R-:W-:-:S02]  /*31d0*/  IMAD.U32 R5, RZ, RZ, UR7 ;  /* 0x00000007ff057e24 */ /* 0x002fc4000f8e00ff */
[----:B----4-:R-:W-:Y:S01]  /*31e0*/  IMAD.U32 R6, RZ, RZ, UR8 ;  /* 0x00000008ff067e24 */ /* 0x010fe2000f8e00ff */
[----:B------:R-:W-:Y:S01]  /*31f0*/  MOV R7, UR9 ;  /* 0x0000000900077c02 */ /* 0x000fe20008000f00 */
[----:B-----5:R-:W-:Y:S02]  /*3200*/  IMAD.U32 R10, RZ, RZ, UR4 ;  /* 0x00000004ff0a7e24 */ /* 0x020fe4000f8e00ff */
[----:B--2---:R-:W-:-:S07]  /*3210*/  IMAD.U32 R11, RZ, RZ, UR5 ;  /* 0x00000005ff0b7e24 */ /* 0x004fce000f8e00ff */
[----:B------:R-:W-:-:S07]  /*3220*/  LEPC R20, `(.L_x_72) ;  /* 0x000000001014794e */ /* 0x000fce0000000000 */
[----:B---3--:R-:W-:Y:S05]  /*3230*/  CALL.ABS.NOINC R2 ;  /* 0x0000000002007343 */ /* 0x008fea0003c00000 */
.L_x_72:
[----:B------:R-:W-:Y:S05]  /*3240*/  BRA `(.L_x_42) ;  /* 0x00000000005c7947 */ /* 0x000fea0003800000 */
.L_x_71:
[----:B-1----:R-:W-:-:S05]  /*3250*/  IMAD.U32 R5, R5, 0x10000, RZ ;  /* 0x0001000005057824 */ /* 0x002fca00078e00ff */
[----:B------:R-:W-:-:S04]  /*3260*/  SHF.R.U32.HI R6, RZ, 0x17, R5 ;  /* 0x00000017ff067819 */ /* 0x000fc80000011605 */
[----:B------:R-:W-:-:S04]  /*3270*/  LOP3.LUT R4, R6, 0xff, RZ, 0xc0, !PT ;  /* 0x000000ff06047812 */ /* 0x000fc800078ec0ff */
[----:B------:R-:W-:-:S13]  /*3280*/  ISETP.NE.AND P1, PT, R4, 0xff, PT ;  /* 0x000000ff0400780c */ /* 0x000fda0003f25270 */
[--C-:B0-----:R-:W-:Y:S02]  /*3290*/  @P1 SHF.R.U32.HI R0, RZ, 0x16, R5.reuse ;  /* 0x00000016ff001819 */ /* 0x101fe40000011605 */
[----:B------:R-:W-:Y:S01]  /*32a0*/  @P1 LOP3.LUT P0, RZ, R4, 0x3fffff, R5, 0xf8, !PT ;  /* 0x003fffff04ff1812 */ /* 0x000fe2000780f805 */
[----:B------:R-:W-:Y:S01]  /*32b0*/  IMAD.MOV.U32 R5, RZ, RZ, 0xff ;  /* 0x000000ffff057424 */ /* 0x000fe200078e00ff */
[----:B------:R-:W-:-:S04]  /*32c0*/  @P1 LOP3.LUT R0, R0, 0x1, RZ, 0xc0, !PT ;  /* 0x0000000100001812 */ /* 0x000fc800078ec0ff */
[----:B------:R-:W-:Y:S02]  /*32d0*/  @P1 ISETP.EQ.U32.AND P2, PT, R0, 0x1, P0 ;  /* 0x000000010000180c */ /* 0x000fe40000742070 */
[----:B------:R-:W-:Y:S02]  /*32e0*/  PLOP3.LUT P0, PT, PT, PT, PT, 0x80, 0x8 ;  /* 0x000000000008781c */ /* 0x000fe40003f0f070 */
[----:B------:R-:W-:Y:S02]  /*32f0*/  @P1 PLOP3.LUT P0, PT, P2, PT, PT, 0x80, 0x8 ;  /* 0x000000000008181c */ /* 0x000fe4000170f070 */
[----:B------:R-:W-:-:S11]  /*3300*/  @P1 IADD3 R0, PT, PT, R6, 0x1, RZ ;  /* 0x0000000106001810 */ /* 0x000fd60007ffe0ff */
[----:B------:R-:W-:-:S04]  /*3310*/  @!P0 IMAD.MOV R0, RZ, RZ, R6 ;  /* 0x000000ffff008224 */ /* 0x000fc800078e0206 */
[----:B------:R-:W-:-:S05]  /*3320*/  @P1 IMAD.MOV.U32 R5, RZ, RZ, R0 ;  /* 0x000000ffff051224 */ /* 0x000fca00078e0000 */
[----:B------:R0:W-:Y:S01]  /*3330*/  STG.E.U8 desc[UR36][R2.64], R5 ;  /* 0x0000000502007986 */ /* 0x0001e2000c101124 */
[----:B------:R-:W-:Y:S05]  /*3340*/  BRA `(.L_x_42) ;  /* 0x00000000001c7947 */ /* 0x000fea0003800000 */
.L_x_70:
[----:B-1----:R-:W-:-:S06]  /*3350*/  IMAD.U32 R5, R5, 0x10000, RZ ;  /* 0x0001000005057824 */ /* 0x002fcc00078e00ff */
[----:B------:R-:W1:Y:S02]  /*3360*/  F2I.U64.TRUNC R4, R5 ;  /* 0x0000000500047311 */ /* 0x000e64000020d800 */
[----:B-1----:R1:W-:Y:S01]  /*3370*/  STG.E.64 desc[UR36][R2.64], R4 ;  /* 0x0000000402007986 */ /* 0x0023e2000c101b24 */
[----:B------:R-:W-:Y:S05]  /*3380*/  BRA `(.L_x_42) ;  /* 0x00000000000c7947 */ /* 0x000fea0003800000 */
.L_x_69:
[----:B-1----:R-:W-:-:S06]  /*3390*/  SHF.L.U32 R5, R5, 0x10, RZ ;  /* 0x0000001005057819 */ /* 0x002fcc00000006ff */
[----:B------:R-:W1:Y:S02]  /*33a0*/  F2I.FTZ.U32.TRUNC.NTZ R5, R5 ;  /* 0x0000000500057305 */ /* 0x000e64000021f000 */
[----:B-1----:R1:W-:Y:S02]  /*33b0*/  STG.E desc[UR36][R2.64], R5 ;  /* 0x0000000502007986 */ /* 0x0023e4000c101924 */
.L_x_42:
[----:B------:R-:W-:-:S07]  /*33c0*/  VIADD R17, R17, 0x80 ;  /* 0x0000008011117836 */ /* 0x000fce0000000000 */
.L_x_1:
[----:B------:R-:W-:Y:S05]  /*33d0*/  BSYNC.RECONVERGENT B6 ;  /* 0x0000000000067941 */ /* 0x000fea0003800200 */
.L_x_0:
[----:B------:R-:W5:Y:S01]  /*33e0*/  LDCU UR4, c[0x0][0x380] ;  /* 0x00007000ff0477ac */ /* 0x000f620008000800 */
[----:B------:R-:W-:Y:S01]  /*33f0*/  BSSY.RECONVERGENT B6, `(.L_x_73) ;  /* 0x000032e000067945 */ /* 0x000fe20003800200 */
[----:B-----5:R-:W-:-:S13]  /*3400*/  ISETP.GE.AND P0, PT, R17, UR4, PT ;  /* 0x0000000411007c0c */ /* 0x020fda000bf06270 */
[----:B------:R-:W-:Y:S05]  /*3410*/  @P0 BRA `(.L_x_74) ;  /* 0x0000003000ac0947 */ /* 0x000fea0003800000 */
[----:B------:R-:W5:Y:S01]  /*3420*/  LDCU UR4, c[0x0][0x388] ;  /* 0x00007100ff0477ac */ /* 0x000f620008000800 */
[----:B0-----:R-:W-:Y:S02]  /*3430*/  IMAD.MOV.U32 R0, RZ, RZ, RZ ;  /* 0x000000ffff007224 */ /* 0x001fe400078e00ff */
[----:B------:R-:W-:Y:S01]  /*3440*/  IMAD.MOV.U32 R16, RZ, RZ, RZ ;  /* 0x000000ffff107224 */ /* 0x000fe200078e00ff */
[----:B-----5:R-:W-:-:S09]  /*3450*/  UISETP.NE.AND UP0, UPT, UR4, URZ, UPT ;  /* 0x000000ff0400728c */ /* 0x020fd2000bf05270 */
[----:B------:R-:W-:Y:S05]  /*3460*/  BRA.U !UP0, `(.L_x_75) ;  /* 0x0000001108a87547 */ /* 0x000fea000b800000 */
[----:B------:R-:W1:Y:S01]  /*3470*/  LDCU.64 UR4, c[0x0][0x390] ;  /* 0x00007200ff0477ac */ /* 0x000e620008000a00 */
[----:B------:R-:W-:Y:S01]  /*3480*/  HFMA2 R16, -RZ, RZ, 0, 0 ;  /* 0x00000000ff107431 */ /* 0x000fe200000001ff */
[----:B------:R-:W0:Y:S01]  /*3490*/  LDCU UR6, c[0x0][0x38c] ;  /* 0x00007180ff0677ac */ /* 0x000e220008000800 */
[----:B------:R-:W5:Y:S01]  /*34a0*/  LDCU.64 UR8, c[0x0][0x4b8] ;  /* 0x00009700ff0877ac */ /* 0x000f620008000a00 */
[----:B------:R-:W-:Y:S02]  /*34b0*/  UISETP.NE.AND UP0, UPT, UR41, URZ, UPT ;  /* 0x000000ff2900728c */ /* 0x000fe4000bf05270 */
[----:B-1234-:R-:W-:-:S05]  /*34c0*/  IMAD.HI.U32 R2, R17, UR4, R16 ;  /* 0x0000000411027c27 */ /* 0x01efca000f8e0010 */
[----:B------:R-:W-:-:S05]  /*34d0*/  SHF.R.U32.HI R3, RZ, UR5, R2 ;  /* 0x00000005ff037c19 */ /* 0x000fca0008011602 */
[----:B------:R-:W-:-:S04]  /*34e0*/  IMAD.MOV R0, RZ, RZ, -R3 ;  /* 0x000000ffff007224 */ /* 0x000fc800078e0a03 */
[----:B0-----:R-:W-:-:S04]  /*34f0*/  IMAD R0, R0, UR6, R17 ;  /* 0x0000000600007c24 */ /* 0x001fc8000f8e0211 */
[C---:B-----5:R-:W-:Y:S02]  /*3500*/  IMAD R16, R0.reuse, UR8, RZ ;  /* 0x0000000800107c24 */ /* 0x060fe4000f8e02ff */
        /* <DEDUP_REMOVED lines=15> */
[----:B------:R-:W-:Y:S01]  /*3600*/  MOV R4, RZ ;  /* 0x000000ff00047202 */ /* 0x000fe20000000f00 */
[----:B------:R-:W1:Y:S01]  /*3610*/  LDCU UR6, c[0x0][0x3a4] ;  /* 0x00007480ff0677ac */ /* 0x000e620008000800 */
[----:B------:R-:W2:Y:S01]  /*3620*/  LDCU.64 UR8, c[0x0][0x4c8] ;  /* 0x00009900ff0877ac */ /* 0x000ea20008000a00 */
[----:B------:R-:W-:Y:S02]  /*3630*/  UISETP.NE.AND UP0, UPT, UR38, 0x3, UPT ;  /* 0x000000032600788c */ /* 0x000fe4000bf05270 */
[----:B0-----:R-:W-:-:S05]  /*3640*/  IMAD.HI.U32 R2, R5, UR4, R4 ;  /* 0x0000000405027c27 */ /* 0x001fca000f8e0004 */
[----:B------:R-:W-:-:S05]  /*3650*/  SHF.R.U32.HI R3, RZ, UR5, R2 ;  /* 0x00000005ff037c19 */ /* 0x000fca0008011602 */
[----:B------:R-:W-:-:S04]  /*3660*/  IMAD.MOV R4, RZ, RZ, -R3 ;  /* 0x000000ffff047224 */ /* 0x000fc800078e0a03 */
        /* <DEDUP_REMOVED lines=17> */
[----:B------:R-:W-:Y:S01]  /*3780*/  HFMA2 R4, -RZ, RZ, 0, 0 ;  /* 0x00000000ff047431 */ /* 0x000fe200000001ff */
        /* <DEDUP_REMOVED lines=241> */
[----:B------:R-:W2:Y:S03]  /*46a0*/  LDCU.64 UR8, c[0x0][0x578] ;  /* 0x0000af00ff0877ac */ /* 0x000ea60008000a00 */
[----:B0-----:R-:W-:-:S05]  /*46b0*/  IMAD.HI.U32 R2, R5, UR4, R4 ;  /* 0x0000000405027c27 */ /* 0x001fca000f8e0004 */
[----:B------:R-:W-:-:S05]  /*46c0*/  SHF.R.U32.HI R2, RZ, UR5, R2 ;  /* 0x00000005ff027c19 */ /* 0x000fca0008011602 */
[----:B------:R-:W-:-:S04]  /*46d0*/  IMAD.MOV R3, RZ, RZ, -R2 ;  /* 0x000000ffff037224 */ /* 0x000fc800078e0a02 */
[----:B-1----:R-:W-:-:S04]  /*46e0*/  IMAD R5, R3, UR6, R5 ;  /* 0x0000000603057c24 */ /* 0x002fc8000f8e0205 */
[C---:B--2---:R-:W-:Y:S02]  /*46f0*/  IMAD R16, R5.reuse, UR8, R16 ;  /* 0x0000000805107c24 */ /* 0x044fe4000f8e0210 */
[----:B------:R-:W-:-:S07]  /*4700*/  IMAD R0, R5, UR9, R0 ;  /* 0x0000000905007c24 */ /* 0x000fce000f8e0200 */
.L_x_75:
[----:B------:R-:W1:Y:S01]  /*4710*/  LDCU.64 UR6, c[0x0][0x588] ;  /* 0x0000b100ff0677ac */ /* 0x000e620008000a00 */
[----:B------:R-:W-:-:S04]  /*4720*/  UPRMT UR4, UR42, 0x9910, URZ ;  /* 0x000099102a047896 */ /* 0x000fc800080000ff */
[----:B------:R-:W-:Y:S01]  /*4730*/  UISETP.GT.AND UP0, UPT, UR4, 0x9, UPT ;  /* 0x000000090400788c */ /* 0x000fe2000bf04270 */
[----:B-1234-:R-:W-:-:S05]  /*4740*/  IADD3 R2, P0, PT, R0, UR6, RZ ;  /* 0x0000000600027c10 */ /* 0x01efca000ff1e0ff */
        /* <DEDUP_REMOVED lines=14> */
.L_x_79:
[----:B------:R-:W2:Y:S02]  /*4830*/  LDG.E.U8 R2, desc[UR36][R2.64] ;  /* 0x0000002402027981 */ /* 0x000ea4000c1e1100 */
[----:B--2---:R-:W-:-:S04]  /*4840*/  I2FP.F32.U32 R0, R2 ;  /* 0x0000000200007245 */ /* 0x004fc80000201000 */
[----:B------:R-:W-:Y:S01]  /*4850*/  F2FP.BF16.F32.PACK_AB R0, RZ, R0 ;  /* 0x00000000ff00723e */ /* 0x000fe200000010ff */
[----:B------:R-:W-:Y:S06]  /*4860*/  BRA `(.L_x_81) ;  /* 0x0000000c00847947 */ /* 0x000fec0003800000 */
.L_x_78:
        /* <DEDUP_REMOVED lines=10> */
.L_x_83:
[----:B------:R-:W2:Y:S02]  /*4910*/  LDG.E R2, desc[UR36][R2.64] ;  /* 0x0000002402027981 */ /* 0x000ea4000c1e1900 */
[----:B--2---:R-:W-:-:S04]  /*4920*/  I2FP.F32.S32 R0, R2 ;  /* 0x0000000200007245 */ /* 0x004fc80000201400 */
[----:B------:R-:W-:Y:S01]  /*4930*/  F2FP.BF16.F32.PACK_AB R0, RZ, R0 ;  /* 0x00000000ff00723e */ /* 0x000fe200000010ff */
[----:B------:R-:W-:Y:S06]  /*4940*/  BRA `(.L_x_81) ;  /* 0x0000000c004c7947 */ /* 0x000fec0003800000 */
.L_x_82:
[----:B------:R-:W2:Y:S02]  /*4950*/  LDG.E.U16 R2, desc[UR36][R2.64] ;  /* 0x0000002402027981 */ /* 0x000ea4000c1e1500 */
[----:B--2---:R-:W0:Y:S02]  /*4960*/  I2F.S16 R0, R2 ;  /* 0x0000000200007306 */ /* 0x004e240000101400 */
[----:B0-----:R-:W-:Y:S01]  /*4970*/  F2FP.BF16.F32.PACK_AB R0, RZ, R0 ;  /* 0x00000000ff00723e */ /* 0x001fe200000010ff */
[----:B------:R-:W-:Y:S06]  /*4980*/  BRA `(.L_x_81) ;  /* 0x0000000c003c7947 */ /* 0x000fec0003800000 */
.L_x_77:
        /* <DEDUP_REMOVED lines=9> */
.L_x_85:
[----:B------:R-:W2:Y:S02]  /*4a20*/  LDG.E.U16 R0, desc[UR36][R2.64] ;  /* 0x0000002402007981 */ /* 0x000ea4000c1e1500 */
[----:B--2---:R-:W-:-:S05]  /*4a30*/  HADD2.F32 R0, -RZ, R0.H0_H0 ;  /* 0x20000000ff007230 */ /* 0x004fca0000004100 */
[----:B------:R-:W-:Y:S01]  /*4a40*/  F2FP.BF16.F32.PACK_AB R0, RZ, R0 ;  /* 0x00000000ff00723e */ /* 0x000fe200000010ff */
[----:B------:R-:W-:Y:S06]  /*4a50*/  BRA `(.L_x_81) ;  /* 0x0000000c00087947 */ /* 0x000fec0003800000 */
.L_x_84:
        /* <DEDUP_REMOVED lines=9> */
.L_x_87:
[----:B------:R-:W2:Y:S02]  /*4af0*/  LDG.E.U16 R2, desc[UR36][R2.64] ;  /* 0x0000002402027981 */ /* 0x000ea4000c1e1500 */
[----:B--2---:R-:W-:-:S05]  /*4b00*/  HADD2.F32 R0, -RZ, R2.H0_H0 ;  /* 0x20000002ff007230 */ /* 0x004fca0000004100 */
[----:B------:R-:W-:Y:S01]  /*4b10*/  F2FP.BF16.F32.PACK_AB R0, RZ, R0 ;  /* 0x00000000ff00723e */ /* 0x000fe200000010ff */
[----:B------:R-:W-:Y:S06]  /*4b20*/  BRA `(.L_x_81) ;  /* 0x0000000800d47947 */ /* 0x000fec0003800000 */
.L_x_86:
        /* <DEDUP_REMOVED lines=8> */
.L_x_76:
        /* <DEDUP_REMOVED lines=13> */
.L_x_90:
        /* <DEDUP_REMOVED lines=8> */
.L_x_89:
[----:B------:R-:W-:-:S09]  /*4d00*/  UISETP.NE.AND UP0, UPT, UR4, 0xf, UPT ;  /* 0x0000000f0400788c */ /* 0x000fd2000bf05270 */
[----:B------:R-:W-:Y:S05]  /*4d10*/  BRA.U !UP0, `(.L_x_91) ;  /* 0x0000000108987547 */ /* 0x000fea000b800000 */
[----:B------:R-:W-:-:S09]  /*4d20*/  UISETP.NE.AND UP0, UPT, UR4, 0x17, UPT ;  /* 0x000000170400788c */ /* 0x000fd2000bf05270 */
[----:B------:R-:W-:Y:S05]  /*4d30*/  BRA.U !UP0, `(.L_x_92) ;  /* 0x00000001085c7547 */ /* 0x000fea000b800000 */
[----:B------:R-:W-:-:S09]  /*4d40*/  UISETP.NE.AND UP0, UPT, UR4, 0x18, UPT ;  /* 0x000000180400788c */ /* 0x000fd2000bf05270 */
[----:B------:R-:W-:Y:S05]  /*4d50*/  BRA.U UP0, `(.L_x_80) ;  /* 0x0000000500e47547 */ /* 0x000fea000b800000 */
[----:B------:R-:W2:Y:S01]  /*4d60*/  LDG.E.U8 R0, desc[UR36][R2.64] ;  /* 0x0000002402007981 */ /* 0x000ea2000c1e1100 */
[----:B------:R-:W-:Y:S01]  /*4d70*/  MOV R6, 0x1f ;  /* 0x0000001f00067802 */ /* 0x000fe20000000f00 */
[----:B--2---:R-:W-:-:S05]  /*4d80*/  IMAD.SHL.U32 R0, R0, 0x1000000, RZ ;  /* 0x0100000000007824 */ /* 0x004fca00078e00ff */
[C---:B------:R-:W-:Y:S02]  /*4d90*/  LOP3.LUT R4, R0.reuse, 0x7f000000, RZ, 0xc0, !PT ;  /* 0x7f00000000047812 */ /* 0x040fe400078ec0ff */
[----:B------:R-:W-:Y:S02]  /*4da0*/  LOP3.LUT P0, RZ, R0, 0x7f000000, RZ, 0xc0, !PT ;  /* 0x7f00000000ff7812 */ /* 0x000fe4000780c0ff */
[----:B------:R-:W0:Y:S02]  /*4db0*/  FLO.U32 R5, R4 ;  /* 0x0000000400057300 */ /* 0x000e2400000e0000 */
[----:B0-----:R-:W-:-:S05]  /*4dc0*/  IMAD.MOV R5, RZ, RZ, -R5 ;  /* 0x000000ffff057224 */ /* 0x001fca00078e0a05 */
[----:B------:R-:W-:-:S05]  /*4dd0*/  VIADDMNMX.U32 R5, R5, R6, 0x4, !PT ;  /* 0x0000000405057446 */ /* 0x000fca0007800006 */
[----:B------:R-:W-:-:S04]  /*4de0*/  VIADD R5, R5, 0xfffffffc ;  /* 0xfffffffc05057836 */ /* 0x000fc80000000000 */
[----:B------:R-:W-:Y:S01]  /*4df0*/  IMAD.SHL.U32 R7, R5, 0x800000, RZ ;  /* 0x0080000005077824 */ /* 0x000fe200078e00ff */
[C---:B------:R-:W-:Y:S02]  /*4e00*/  SHF.L.U32 R6, R4.reuse, R5, RZ ;  /* 0x0000000504067219 */ /* 0x040fe400000006ff */
[----:B------:R-:W-:Y:S02]  /*4e10*/  IADD3 R5, PT, PT, R4, 0x1000000, RZ ;  /* 0x0100000004057810 */ /* 0x000fe40007ffe0ff */
[----:B------:R-:W-:Y:S02]  /*4e20*/  LEA.HI R6, R6, -R7, RZ, 0x1c ;  /* 0x8000000706067211 */ /* 0x000fe400078fe0ff */
[----:B------:R-:W-:-:S03]  /*4e30*/  SHF.R.S32.HI R5, RZ, 0x8, R5 ;  /* 0x00000008ff057819 */ /* 0x000fc60000011405 */
[----:B------:R-:W-:-:S05]  /*4e40*/  VIADD R6, R6, 0x3c000000 ;  /* 0x3c00000006067836 */ /* 0x000fca0000000000 */
[----:B------:R-:W-:-:S04]  /*4e50*/  LOP3.LUT R5, R6, 0x7f800000, R5, 0xf8, !PT ;  /* 0x7f80000006057812 */ /* 0x000fc800078ef805 */
[----:B------:R-:W-:-:S04]  /*4e60*/  SEL R5, R5, RZ, P0 ;  /* 0x000000ff05057207 */ /* 0x000fc80000000000 */
[----:B------:R-:W-:-:S04]  /*4e70*/  LOP3.LUT R5, R5, 0x80000000, R0, 0xf8, !PT ;  /* 0x8000000005057812 */ /* 0x000fc800078ef800 */
[----:B------:R-:W-:-:S04]  /*4e80*/  F2FP.BF16.F32.PACK_AB R5, RZ, R5 ;  /* 0x00000005ff05723e */ /* 0x000fc800000010ff */
[----:B------:R-:W-:Y:S01]  /*4e90*/  PRMT R0, R5, 0x7610, R0 ;  /* 0x0000761005007816 */ /* 0x000fe20000000000 */
[----:B------:R-:W-:Y:S06]  /*4ea0*/  BRA `(.L_x_81) ;  /* 0x0000000400f47947 */ /* 0x000fec0003800000 */
.L_x_92:
[----:B------:R-:W2:Y:S02]  /*4eb0*/  LDG.E.U8 R2, desc[UR36][R2.64] ;  /* 0x0000002402027981 */ /* 0x000ea4000c1e1100 */
[C---:B--2---:R-:W-:Y:S01]  /*4ec0*/  IMAD.SHL.U32 R0, R2.reuse, 0x2000000, RZ ;  /* 0x0200000002007824 */ /* 0x044fe200078e00ff */
[----:B------:R-:W-:-:S04]  /*4ed0*/  SHF.L.U32 R5, R2, 0x8, RZ ;  /* 0x0000000802057819 */ /* 0x000fc800000006ff */
[----:B------:R-:W-:-:S13]  /*4ee0*/  ISETP.GE.U32.AND P0, PT, R0, 0x8000000, PT ;  /* 0x080000000000780c */ /* 0x000fda0003f06070 */
[C---:B------:R-:W-:Y:S02]  /*4ef0*/  @!P0 LOP3.LUT R4, R5.reuse, 0x7f00, RZ, 0xc0, !PT ;  /* 0x00007f0005048812 */ /* 0x040fe400078ec0ff */
[----:B------:R-:W-:Y:S02]  /*4f00*/  @P0 LEA.HI R0, R0, 0x70000000, RZ, 0x1c ;  /* 0x7000000000000811 */ /* 0x000fe400078fe0ff */
[----:B------:R-:W-:Y:S02]  /*4f10*/  @!P0 LOP3.LUT R4, R4, 0x3f000000, RZ, 0xfc, !PT ;  /* 0x3f00000004048812 */ /* 0x000fe400078efcff */
[----:B------:R-:W-:Y:S01]  /*4f20*/  PRMT R5, R5, 0x9910, RZ ;  /* 0x0000991005057816 */ /* 0x000fe200000000ff */
[----:B------:R-:W-:Y:S02]  /*4f30*/  @P0 FMUL.FTZ R0, R0, 1.9259299443872358531e-34 ;  /* 0x0780000000000820 */ /* 0x000fe40000410000 */
[----:B------:R-:W-:-:S05]  /*4f40*/  @!P0 FADD.FTZ R0, R4, -0.5 ;  /* 0xbf00000004008421 */ /* 0x000fca0000010000 */
[----:B------:R-:W-:-:S04]  /*4f50*/  LOP3.LUT R0, R0, 0x80000000, R5, 0xf8, !PT ;  /* 0x8000000000007812 */ /* 0x000fc800078ef805 */
[----:B------:R-:W-:Y:S01]  /*4f60*/  F2FP.BF16.F32.PACK_AB R0, RZ, R0 ;  /* 0x00000000ff00723e */ /* 0x000fe200000010ff */
[----:B------:R-:W-:Y:S06]  /*4f70*/  BRA `(.L_x_81) ;  /* 0x0000000400c07947 */ /* 0x000fec0003800000 */
.L_x_91:
[----:B------:R0:W5:Y:S01]  /*4f80*/  LDG.E.U16 R0, desc[UR36][R2.64] ;  /* 0x0000002402007981 */ /* 0x000162000c1e1500 */
[----:B------:R-:W-:Y:S05]  /*4f90*/  BRA `(.L_x_81) ;  /* 0x0000000400b87947 */ /* 0x000fea0003800000 */
.L_x_88:
        /* <DEDUP_REMOVED lines=12> */
.L_x_95:
[----:B------:R-:W2:Y:S01]  /*5060*/  LDG.E.U8 R3, desc[UR36][R2.64] ;  /* 0x0000002402037981 */ /* 0x000ea2000c1e1100 */
[----:B------:R-:W-:Y:S01]  /*5070*/  BSSY.RECONVERGENT B0, `(.L_x_96) ;  /* 0x0000018000007945 */ /* 0x000fe20003800200 */
[----:B------:R-:W-:Y:S01]  /*5080*/  IMAD.MOV.U32 R0, RZ, RZ, RZ ;  /* 0x000000ffff007224 */ /* 0x000fe200078e00ff */
        /* <DEDUP_REMOVED lines=8> */
[----:B------:R-:W-:-:S04]  /*5110*/  SHF.R.U32.HI R0, RZ, 0x7, R3 ;  /* 0x00000007ff007819 */ /* 0x000fc80000011603 */
[----:B------:R-:W-:Y:S02]  /*5120*/  SHF.L.U32 R7, R0, 0x1f, RZ ;  /* 0x0000001f00077819 */ /* 0x000fe400000006ff */
        /* <DEDUP_REMOVED lines=8> */
.L_x_99:
[----:B------:R-:W-:Y:S05]  /*51b0*/  BSYNC.RECONVERGENT B1 ;  /* 0x0000000000017941 */ /* 0x000fea0003800200 */
.L_x_98:
[----:B------:R-:W-:Y:S01]  /*51c0*/  IMAD.SHL.U32 R0, R0, 0x100000, RZ ;  /* 0x0010000000007824 */ /* 0x000fe200078e00ff */
[----:B------:R-:W-:-:S04]  /*51d0*/  LEA R2, R2, 0x3b800000, 0x17 ;  /* 0x3b80000002027811 */ /* 0x000fc800078eb8ff */
[----:B------:R-:W-:-:S07]  /*51e0*/  LOP3.LUT R0, R2, R0, R7, 0xfe, !PT ;  /* 0x0000000002007212 */ /* 0x000fce00078efe07 */
.L_x_97:
[----:B------:R-:W-:Y:S05]  /*51f0*/  BSYNC.RECONVERGENT B0 ;  /* 0x0000000000007941 */ /* 0x000fea0003800200 */
.L_x_96:
[----:B------:R-:W-:Y:S01]  /*5200*/  F2FP.BF16.F32.PACK_AB R0, RZ, R0 ;  /* 0x00000000ff00723e */ /* 0x000fe200000010ff */
[----:B------:R-:W-:Y:S06]  /*5210*/  BRA `(.L_x_81) ;  /* 0x0000000400187947 */ /* 0x000fec0003800000 */
.L_x_94:
        /* <DEDUP_REMOVED lines=17> */
[----:B------:R-:W-:Y:S02]  /*5330*/  IADD3 R5, PT, PT, R3, -0x1d, RZ ;  /* 0xffffffe303057810 */ /* 0x000fe40007ffe0ff */
[----:B------:R-:W-:Y:S02]  /*5340*/  IADD3 R2, PT, PT, R2, 0x1e, -R3 ;  /* 0x0000001e02027810 */ /* 0x000fe40007ffe803 */
[----:B------:R-:W-:-:S04]  /*5350*/  SHF.L.U32 R5, R0, R5, RZ ;  /* 0x0000000500057219 */ /* 0x000fc800000006ff */
[----:B------:R-:W-:-:S07]  /*5360*/  LOP3.LUT R0, R5, 0x3, RZ, 0xc0, !PT ;  /* 0x0000000305007812 */ /* 0x000fce00078ec0ff */
.L_x_103:
[----:B------:R-:W-:Y:S05]  /*5370*/  BSYNC.RECONVERGENT B1 ;  /* 0x0000000000017941 */ /* 0x000fea0003800200 */
.L_x_102:
[----:B------:R-:W-:Y:S01]  /*5380*/  IMAD.SHL.U32 R0, R0, 0x200000, RZ ;  /* 0x0020000000007824 */ /* 0x000fe200078e00ff */
[----:B------:R-:W-:-:S04]  /*5390*/  LEA R2, R2, 0x37800000, 0x17 ;  /* 0x3780000002027811 */ /* 0x000fc800078eb8ff */
[----:B------:R-:W-:-:S07]  /*53a0*/  LOP3.LUT R0, R2, R0, R7, 0xfe, !PT ;  /* 0x0000000002007212 */ /* 0x000fce00078efe07 */
.L_x_101:
[----:B------:R-:W-:Y:S05]  /*53b0*/  BSYNC.RECONVERGENT B0 ;  /* 0x0000000000007941 */ /* 0x000fea0003800200 */
.L_x_100:
[----:B------:R-:W-:Y:S01]  /*53c0*/  F2FP.BF16.F32.PACK_AB R0, RZ, R0 ;  /* 0x00000000ff00723e */ /* 0x000fe200000010ff */
[----:B------:R-:W-:Y:S06]  /*53d0*/  BRA `(.L_x_81) ;  /* 0x0000000000a87947 */ /* 0x000fec0003800000 */
.L_x_93:
[----:B------:R-:W-:-:S09]  /*53e0*/  UISETP.NE.AND UP0, UPT, UR4, 0x1c, UPT ;  /* 0x0000001c0400788c */ /* 0x000fd2000bf05270 */
[----:B------:R-:W-:Y:S05]  /*53f0*/  BRA.U !UP0, `(.L_x_104) ;  /* 0x0000000108947547 */ /* 0x000fea000b800000 */
[----:B------:R-:W-:-:S09]  /*5400*/  UISETP.NE.AND UP0, UPT, UR4, 0x1d, UPT ;  /* 0x0000001d0400788c */ /* 0x000fd2000bf05270 */
[----:B------:R-:W-:Y:S05]  /*5410*/  BRA.U !UP0, `(.L_x_105) ;  /* 0x00000001087c7547 */ /* 0x000fea000b800000 */
[----:B------:R-:W-:-:S09]  /*5420*/  UISETP.NE.AND UP0, UPT, UR4, 0x2c, UPT ;  /* 0x0000002c0400788c */ /* 0x000fd2000bf05270 */
[----:B------:R-:W-:Y:S05]  /*5430*/  BRA.U UP0, `(.L_x_80) ;  /* 0x00000001002c7547 */ /* 0x000fea000b800000 */
[----:B------:R-:W2:Y:S01]  /*5440*/  LDG.E.U8 R2, desc[UR36][R2.64] ;  /* 0x0000002402027981 */ /* 0x000ea2000c1e1100 */
[----:B------:R-:W-:Y:S01]  /*5450*/  BSSY.RECONVERGENT B0, `(.L_x_106) ;  /* 0x0000007000007945 */ /* 0x000fe20003800200 */
[----:B------:R-:W-:Y:S01]  /*5460*/  IMAD.MOV.U32 R0, RZ, RZ, 0x400000 ;  /* 0x00400000ff007424 */ /* 0x000fe200078e00ff */
[----:B--2---:R-:W-:-:S13]  /*5470*/  ISETP.NE.AND P0, PT, R2, RZ, PT ;  /* 0x000000ff0200720c */ /* 0x004fda0003f05270 */
[----:B------:R-:W-:Y:S05]  /*5480*/  @!P0 BRA `(.L_x_107) ;  /* 0x00000000000c8947 */ /* 0x000fea0003800000 */
[----:B------:R-:W-:-:S13]  /*5490*/  ISETP.NE.AND P0, PT, R2, 0xff, PT ;  /* 0x000000ff0200780c */ /* 0x000fda0003f05270 */
[----:B------:R-:W-:Y:S01]  /*54a0*/  @!P0 MOV R0, 0x7f800001 ;  /* 0x7f80000100008802 */ /* 0x000fe20000000f00 */
[----:B------:R-:W-:-:S07]  /*54b0*/  @P0 IMAD.SHL.U32 R0, R2, 0x800000, RZ ;  /* 0x0080000002000824 */ /* 0x000fce00078e00ff */
.L_x_107:
[----:B------:R-:W-:Y:S05]  /*54c0*/  BSYNC.RECONVERGENT B0 ;  /* 0x0000000000007941 */ /* 0x000fea0003800200 */
.L_x_106:
[----:B------:R-:W-:Y:S01]  /*54d0*/  F2FP.BF16.F32.PACK_AB R0, RZ, R0 ;  /* 0x00000000ff00723e */ /* 0x000fe200000010ff */
[----:B------:R-:W-:Y:S06]  /*54e0*/  BRA `(.L_x_81) ;  /* 0x0000000000647947 */ /* 0x000fec0003800000 */
.L_x_80:
        /* <DEDUP_REMOVED lines=8> */
[----:B0-----:R-:W-:Y:S01]  /*5570*/  IMAD.U32 R4, RZ, RZ, UR4 ;  /* 0x00000004ff047e24 */ /* 0x001fe2000f8e00ff */
[----:B------:R-:W-:Y:S01]  /*5580*/  MOV R5, UR5 ;  /* 0x0000000500057c02 */ /* 0x000fe20008000f00 */
[----:B-1----:R-:W-:-:S02]  /*5590*/  IMAD.U32 R6, RZ, RZ, UR6 ;  /* 0x00000006ff067e24 */ /* 0x002fc4000f8e00ff */
[----:B------:R-:W-:Y:S01]  /*55a0*/  IMAD.U32 R7, RZ, RZ, UR7 ;  /* 0x00000007ff077e24 */ /* 0x000fe2000f8e00ff */
[----:B---3--:R-:W-:Y:S01]  /*55b0*/  MOV R10, UR8 ;  /* 0x00000008000a7c02 */ /* 0x008fe20008000f00 */
[----:B------:R-:W-:-:S07]  /*55c0*/  IMAD.U32 R11, RZ, RZ, UR9 ;  /* 0x00000009ff0b7e24 */ /* 0x000fce000f8e00ff */
[----:B------:R-:W-:-:S07]  /*55d0*/  LEPC R20, `(.L_x_108) ;  /* 0x000000001014794e */ /* 0x000fce0000000000 */
[----:B--2---:R-:W-:Y:S05]  /*55e0*/  CALL.ABS.NOINC R2 ;  /* 0x0000000002007343 */ /* 0x004fea0003c00000 */
.L_x_108:
[----:B------:R-:W-:Y:S01]  /*55f0*/  PRMT R0, RZ, 0x7610, R0 ;  /* 0x00007610ff007816 */ /* 0x000fe20000000000 */
[----:B------:R-:W-:Y:S06]  /*5600*/  BRA `(.L_x_81) ;  /* 0x00000000001c7947 */ /* 0x000fec0003800000 */
.L_x_105:
[----:B------:R-:W2:Y:S02]  /*5610*/  LDG.E.64 R2, desc[UR36][R2.64] ;  /* 0x0000002402027981 */ /* 0x000ea4000c1e1b00 */
[----:B--2---:R-:W0:Y:S02]  /*5620*/  I2F.U64 R0, R2 ;  /* 0x0000000200007312 */ /* 0x004e240000301000 */
[----:B0-----:R-:W-:Y:S01]  /*5630*/  F2FP.BF16.F32.PACK_AB R0, RZ, R0 ;  /* 0x00000000ff00723e */ /* 0x001fe200000010ff */
[----:B------:R-:W-:Y:S06]  /*5640*/  BRA `(.L_x_81) ;  /* 0x00000000000c7947 */ /* 0x000fec0003800000 */
.L_x_104:
[----:B------:R-:W2:Y:S02]  /*5650*/  LDG.E R2, desc[UR36][R2.64] ;  /* 0x0000002402027981 */ /* 0x000ea4000c1e1900 */
[----:B--2---:R-:W-:-:S04]  /*5660*/  I2FP.F32.U32 R0, R2 ;  /* 0x0000000200007245 */ /* 0x004fc80000201000 */
[----:B------:R-:W-:-:S07]  /*5670*/  F2FP.BF16.F32.PACK_AB R0, RZ, R0 ;  /* 0x00000000ff00723e */ /* 0x000fce00000010ff */
.L_x_81:
[----:B------:R-:W-:Y:S01]  /*5680*/  USHF.L.U32 UR4, UR43, 0x10, URZ ;  /* 0x000000102b047899 */ /* 0x000fe200080006ff */
[----:B-----5:R-:W-:Y:S01]  /*5690*/  IMAD.U32 R0, R0, 0x10000, RZ ;  /* 0x0001000000007824 */ /* 0x020fe200078e00ff */
[----:B------:R-:W1:Y:S03]  /*56a0*/  LDCU.64 UR6, c[0x0][0x580] ;  /* 0x0000b000ff0677ac */ /* 0x000e660008000a00 */
[----:B------:R-:W-:Y:S01]  /*56b0*/  FADD.FTZ R0, |R0|, -RZ ;  /* 0x800000ff00007221 */ /* 0x000fe20000010200 */
[----:B------:R-:W-:Y:S01]  /*56c0*/  FADD.FTZ R5, -RZ, |UR4| ;  /* 0x40000004ff057e21 */ /* 0x000fe20008010100 */
[----:B------:R-:W-:-:S04]  /*56d0*/  UPRMT UR4, UR39, 0x9910, URZ ;  /* 0x0000991027047896 */ /* 0x000fc800080000ff */
[CC--:B0-----:R-:W-:Y:S01]  /*56e0*/  VIMNMX R2, PT, PT, R5.reuse, R0.reuse, !PT ;  /* 0x0000000005027248 */ /* 0x0c1fe20007fe0100 */
[----:B------:R-:W-:Y:S01]  /*56f0*/  UISETP.GT.AND UP0, UPT, UR4, 0x9, UPT ;  /* 0x000000090400788c */ /* 0x000fe2000bf04270 */
[----:B------:R-:W-:Y:S02]  /*5700*/  VIMNMX R0, PT, PT, R5, R0, PT ;  /* 0x0000000005007248 */ /* 0x000fe40003fe0100 */
[----:B------:R-:W-:Y:S02]  /*5710*/  LOP3.LUT R3, R2, 0xfe000000, RZ, 0xc0, !PT ;  /* 0xfe00000002037812 */ /* 0x000fe400078ec0ff */
[----:B------:R-:W-:Y:S02]  /*5720*/  FSETP.NEU.FTZ.AND P0, PT, R0, RZ, PT ;  /* 0x000000ff0000720b */ /* 0x000fe40003f1d000 */
[C---:B------:R-:W-:Y:S02]  /*5730*/  LOP3.LUT R5, R3.reuse, 0x7e800000, RZ, 0x3c, !PT ;  /* 0x7e80000003057812 */ /* 0x040fe400078e3cff */
[----:B------:R-:W-:-:S03]  /*5740*/  LOP3.LUT R3, R3, 0x800000, RZ, 0xfc, !PT ;  /* 0x0080000003037812 */ /* 0x000fc600078efcff */
[-C--:B------:R-:W-:Y:S01]  /*5750*/  FMUL.FTZ R4, R0, R5.reuse ;  /* 0x0000000500047220 */ /* 0x080fe20000410000 */
[----:B------:R-:W-:-:S03]  /*5760*/  FMUL.FTZ R5, R2, R5 ;  /* 0x0000000502057220 */ /* 0x000fc60000410000 */
[----:B------:R-:W-:-:S04]  /*5770*/  FMUL.FTZ R4, R4, R4 ;  /* 0x0000000404047220 */ /* 0x000fc80000410000 */
[----:B------:R-:W-:-:S06]  /*5780*/  FFMA.FTZ R4, R5, R5, R4 ;  /* 0x0000000505047223 */ /* 0x000fcc0000010004 */
[----:B------:R-:W0:Y:S02]  /*5790*/  MUFU.SQRT R4, R4 ;  /* 0x0000000400047308 */ /* 0x000e240000002000 */
[----:B0-----:R-:W-:Y:S01]  /*57a0*/  @P0 FMUL.FTZ R2, R4, R3 ;  /* 0x0000000304020220 */ /* 0x001fe20000410000 */
[----:B------:R-:W-:-:S04]  /*57b0*/  FSETP.NEU.FTZ.AND P0, PT, R0, +INF , PT ;  /* 0x7f8000000000780b */ /* 0x000fc80003f1d000 */
[----:B------:R-:W-:Y:S02]  /*57c0*/  FSEL R0, R2, +INF , P0 ;  /* 0x7f80000002007808 */ /* 0x000fe40000000000 */
[----:B-1----:R-:W-:Y:S02]  /*57d0*/  IADD3 R2, P0, PT, R16, UR6, RZ ;  /* 0x0000000610027c10 */ /* 0x002fe4000ff1e0ff */
[----:B------:R0:W1:Y:S02]  /*57e0*/  F2F.BF16.F32 R5, R0 ;  /* 0x0000000000057304 */ /* 0x0000640000202000 */
[----:B------:R-:W-:Y:S01]  /*57f0*/  IADD3.X R3, PT, PT, RZ, UR7, RZ, P0, !PT ;  /* 0x00000007ff037c10 */ /* 0x000fe200087fe4ff */
[----:B------:R-:W-:Y:S08]  /*5800*/  BRA.U UP0, `(.L_x_109) ;  /* 0x00000005000c7547 */ /* 0x000ff0000b800000 */
        /* <DEDUP_REMOVED lines=12> */
.L_x_112:
[----:B-1----:R-:W-:-:S06]  /*58d0*/  IMAD.U32 R5, R5, 0x10000, RZ ;  /* 0x0001000005057824 */ /* 0x002fcc00078e00ff */
[----:B------:R-:W1:Y:S02]  /*58e0*/  F2I.S64.TRUNC R4, R5 ;  /* 0x0000000500047311 */ /* 0x000e64000020d900 */
[----:B-1----:R1:W-:Y:S01]  /*58f0*/  STG.E.U8 desc[UR36][R2.64], R4 ;  /* 0x0000000402007986 */ /* 0x0023e2000c101124 */
[----:B------:R-:W-:Y:S05]  /*5900*/  BRA `(.L_x_114) ;  /* 0x0000000c006c7947 */ /* 0x000fea0003800000 */
.L_x_111:
[----:B------:R-:W-:-:S09]  /*5910*/  UISETP.NE.AND UP0, UPT, UR4, 0x2, UPT ;  /* 0x000000020400788c */ /* 0x000fd2000bf05270 */
[----:B------:R-:W-:Y:S05]  /*5920*/  BRA.U !UP0, `(.L_x_115) ;  /* 0x0000000108307547 */ /* 0x000fea000b800000 */
[----:B------:R-:W-:-:S09]  /*5930*/  UISETP.NE.AND UP0, UPT, UR4, 0x3, UPT ;  /* 0x000000030400788c */ /* 0x000fd2000bf05270 */
[----:B------:R-:W-:Y:S05]  /*5940*/  BRA.U !UP0, `(.L_x_116) ;  /* 0x0000000108187547 */ /* 0x000fea000b800000 */
[----:B------:R-:W-:-:S09]  /*5950*/  UISETP.NE.AND UP0, UPT, UR4, 0x4, UPT ;  /* 0x000000040400788c */ /* 0x000fd2000bf05270 */
[----:B------:R-:W-:Y:S05]  /*5960*/  BRA.U UP0, `(.L_x_113) ;  /* 0x0000000900787547 */ /* 0x000fea000b800000 */
[----:B-1----:R-:W-:-:S06]  /*5970*/  SHF.L.U32 R5, R5, 0x10, RZ ;  /* 0x0000001005057819 */ /* 0x002fcc00000006ff */
[----:B------:R-:W1:Y:S02]  /*5980*/  F2I.S64.TRUNC R4, R5 ;  /* 0x0000000500047311 */ /* 0x000e64000020d900 */
[----:B-1----:R1:W-:Y:S01]  /*5990*/  STG.E.64 desc[UR36][R2.64], R4 ;  /* 0x0000000402007986 */ /* 0x0023e2000c101b24 */
[----:B------:R-:W-:Y:S05]  /*59a0*/  BRA `(.L_x_114) ;  /* 0x0000000c00447947 */ /* 0x000fea0003800000 */
.L_x_116:
[----:B-1----:R-:W-:-:S06]  /*59b0*/  IMAD.U32 R5, R5, 0x10000, RZ ;  /* 0x0001000005057824 */ /* 0x002fcc00078e00ff */
[----:B------:R-:W1:Y:S02]  /*59c0*/  F2I.FTZ.TRUNC.NTZ R5, R5 ;  /* 0x0000000500057305 */ /* 0x000e64000021f100 */
[----:B-1----:R1:W-:Y:S01]  /*59d0*/  STG.E desc[UR36][R2.64], R5 ;  /* 0x0000000502007986 */ /* 0x0023e2000c101924 */
[----:B------:R-:W-:Y:S05]  /*59e0*/  BRA `(.L_x_114) ;  /* 0x0000000c00347947 */ /* 0x000fea0003800000 */
.L_x_115:
[----:B-1----:R-:W-:-:S06]  /*59f0*/  IMAD.U32 R5, R5, 0x10000, RZ ;  /* 0x0001000005057824 */ /* 0x002fcc00078e00ff */
[----:B------:R-:W1:Y:S02]  /*5a00*/  F2I.FTZ.TRUNC.NTZ R5, R5 ;  /* 0x0000000500057305 */ /* 0x000e64000021f100 */
[----:B-1----:R1:W-:Y:S01]  /*5a10*/  STG.E.U16 desc[UR36][R2.64], R5 ;  /* 0x0000000502007986 */ /* 0x0023e2000c101524 */
[----:B------:R-:W-:Y:S05]  /*5a20*/  BRA `(.L_x_114) ;  /* 0x0000000c00247947 */ /* 0x000fea0003800000 */
.L_x_110:
        /* <DEDUP_REMOVED lines=9> */
.L_x_118:
[----:B01----:R-:W-:-:S05]  /*5ac0*/  IMAD.U32 R0, R5, 0x10000, RZ ;  /* 0x0001000005007824 */ /* 0x003fca00078e00ff */
[----:B------:R-:W-:-:S05]  /*5ad0*/  F2FP.F16.F32.PACK_AB R0, RZ, R0 ;  /* 0x00000000ff00723e */ /* 0x000fca00000000ff */
[----:B------:R0:W-:Y:S01]  /*5ae0*/  STG.E.U16 desc[UR36][R2.64], R0 ;  /* 0x0000000002007986 */ /* 0x0001e2000c101524 */
[----:B------:R-:W-:Y:S05]  /*5af0*/  BRA `(.L_x_114) ;  /* 0x0000000800f07947 */ /* 0x000fea0003800000 */
.L_x_117:
[----:B------:R-:W-:-:S09]  /*5b00*/  UISETP.NE.AND UP0, UPT, UR4, 0x7, UPT ;  /* 0x000000070400788c */ /* 0x000fd2000bf05270 */
[----:B------:R-:W-:Y:S05]  /*5b10*/  BRA.U !UP0, `(.L_x_119) ;  /* 0x0000000108347547 */ /* 0x000fea000b800000 */
[----:B------:R-:W-:-:S09]  /*5b20*/  UISETP.NE.AND UP0, UPT, UR4, 0x8, UPT ;  /* 0x000000080400788c */ /* 0x000fd2000bf05270 */
[----:B------:R-:W-:Y:S05]  /*5b30*/  BRA.U !UP0, `(.L_x_120) ;  /* 0x0000000108187547 */ /* 0x000fea000b800000 */
[----:B------:R-:W-:-:S09]  /*5b40*/  UISETP.NE.AND UP0, UPT, UR4, 0x9, UPT ;  /* 0x000000090400788c */ /* 0x000fd2000bf05270 */
[----:B------:R-:W-:Y:S05]  /*5b50*/  BRA.U UP0, `(.L_x_113) ;  /* 0x0000000500fc7547 */ /* 0x000fea000b800000 */
[----:B-1----:R-:W-:Y:S01]  /*5b60*/  IMAD.U32 R4, R5, 0x10000, RZ ;  /* 0x0001000005047824 */ /* 0x002fe200078e00ff */
[----:B------:R-:W-:-:S05]  /*5b70*/  MOV R5, RZ ;  /* 0x000000ff00057202 */ /* 0x000fca0000000f00 */
[----:B------:R1:W-:Y:S01]  /*5b80*/  STG.E.64 desc[UR36][R2.64], R4 ;  /* 0x0000000402007986 */ /* 0x0003e2000c101b24 */
[----:B------:R-:W-:Y:S05]  /*5b90*/  BRA `(.L_x_114) ;  /* 0x0000000800c87947 */ /* 0x000fea0003800000 */
.L_x_120:
[----:B-1----:R-:W-:-:S05]  /*5ba0*/  IMAD.U32 R5, R5, 0x10000, RZ ;  /* 0x0001000005057824 */ /* 0x002fca00078e00ff */
[----:B------:R-:W-:-:S04]  /*5bb0*/  F2FP.F16.F32.PACK_AB R5, RZ, R5 ;  /* 0x00000005ff05723e */ /* 0x000fc800000000ff */
[----:B------:R-:W-:-:S05]  /*5bc0*/  PRMT R5, R5, 0x5410, RZ ;  /* 0x0000541005057816 */ /* 0x000fca00000000ff */
[----:B------:R1:W-:Y:S01]  /*5bd0*/  STG.E desc[UR36][R2.64], R5 ;  /* 0x0000000502007986 */ /* 0x0003e2000c101924 */
[----:B------:R-:W-:Y:S05]  /*5be0*/  BRA `(.L_x_114) ;  /* 0x0000000800b47947 */ /* 0x000fea0003800000 */
.L_x_119:
[----:B-1----:R-:W-:-:S04]  /*5bf0*/  IMAD.U32 R4, R5, 0x10000, RZ ;  /* 0x0001000005047824 */ /* 0x002fc800078e00ff */
[----:B------:R-:W-:-:S06]  /*5c00*/  FMUL.FTZ R4, R4, 1 ;  /* 0x3f80000004047820 */ /* 0x000fcc0000410000 */
[----:B------:R-:W1:Y:S02]  /*5c10*/  F2F.F64.F32 R4, R4 ;  /* 0x0000000400047310 */ /* 0x000e640000201800 */
[----:B-1----:R1:W-:Y:S01]  /*5c20*/  STG.E.64 desc[UR36][R2.64], R4 ;  /* 0x0000000402007986 */ /* 0x0023e2000c101b24 */
[----:B------:R-:W-:Y:S05]  /*5c30*/  BRA `(.L_x_114) ;  /* 0x0000000800a07947 */ /* 0x000fea0003800000 */
.L_x_109:
[----:B------:R-:W-:-:S09]  /*5c40*/  UISETP.GT.AND UP0, UPT, UR4, 0x18, UPT ;  /* 0x000000180400788c */ /* 0x000fd2000bf04270 */
[----:B------:R-:W-:Y:S05]  /*5c50*/  BRA.U !UP0, `(.L_x_121) ;  /* 0x0000000508607547 */ /* 0x000fea000b800000 */
        /* <DEDUP_REMOVED lines=12> */
.L_x_124:
[----:B-1----:R-:W-:Y:S01]  /*5d20*/  IMAD.U32 R5, R5, 0x10000, RZ ;  /* 0x0001000005057824 */ /* 0x002fe200078e00ff */
[----:B------:R-:W-:Y:S01]  /*5d30*/  BSSY.RECONVERGENT B0, `(.L_x_125) ;  /* 0x0000013000007945 */ /* 0x000fe20003800200 */
[----:B0-----:R-:W-:-:S03]  /*5d40*/  IMAD.MOV.U32 R0, RZ, RZ, 0x80 ;  /* 0x00000080ff007424 */ /* 0x001fc600078e00ff */
[----:B------:R-:W-:-:S04]  /*5d50*/  LOP3.LUT R4, R5, 0x7fffffff, RZ, 0xc0, !PT ;  /* 0x7fffffff05047812 */ /* 0x000fc800078ec0ff */
[----:B------:R-:W-:-:S13]  /*5d60*/  ISETP.GT.U32.AND P0, PT, R4, 0x437fffff, PT ;  /* 0x437fffff0400780c */ /* 0x000fda0003f04070 */
[----:B------:R-:W-:Y:S05]  /*5d70*/  @P0 BRA `(.L_x_126) ;  /* 0x0000000000380947 */ /* 0x000fea0003800000 */
[----:B------:R-:W-:-:S13]  /*5d80*/  ISETP.GE.U32.AND P0, PT, R4, 0x3c000000, PT ;  /* 0x3c0000000400780c */ /* 0x000fda0003f06070 */
[----:B------:R-:W-:-:S04]  /*5d90*/  @P0 SHF.R.U32.HI R0, RZ, 0x14, R5 ;  /* 0x00000014ff000819 */ /* 0x000fc80000011605 */
[----:B------:R-:W-:-:S04]  /*5da0*/  @P0 LOP3.LUT R0, R0, 0x1, RZ, 0xc0, !PT ;  /* 0x0000000100000812 */ /* 0x000fc800078ec0ff */
[----:B------:R-:W-:-:S04]  /*5db0*/  @P0 IADD3 R0, PT, PT, R5, 0x487ffff, R0 ;  /* 0x0487ffff05000810 */ /* 0x000fc80007ffe000 */
[----:B------:R-:W-:-:S04]  /*5dc0*/  @P0 SHF.R.U32.HI R0, RZ, 0x14, R0 ;  /* 0x00000014ff000819 */ /* 0x000fc80000011600 */
[----:B------:R-:W-:Y:S01]  /*5dd0*/  @P0 LOP3.LUT R0, R0, 0xff, RZ, 0xc0, !PT ;  /* 0x000000ff00000812 */ /* 0x000fe200078ec0ff */
[----:B------:R-:W-:Y:S06]  /*5de0*/  @P0 BRA `(.L_x_127) ;  /* 0x0000000000140947 */ /* 0x000fec0003800000 */
[----:B------:R-:W-:-:S05]  /*5df0*/  FADD.FTZ R0, R4, 8192 ;  /* 0x4600000004007421 */ /* 0x000fca0000010000 */
[----:B------:R-:W-:Y:S02]  /*5e00*/  LOP3.LUT P0, R4, R0, 0xff, RZ, 0xc0, !PT ;  /* 0x000000ff00047812 */ /* 0x000fe4000780c0ff */
[----:B------:R-:W-:-:S11]  /*5e10*/  PRMT R0, RZ, 0x7610, R0 ;  /* 0x00007610ff007816 */ /* 0x000fd60000000000 */
[----:B------:R-:W-:Y:S05]  /*5e20*/  @!P0 BRA `(.L_x_126) ;  /* 0x00000000000c8947 */ /* 0x000fea0003800000 */
[----:B------:R-:W-:-:S07]  /*5e30*/  MOV R0, R4 ;  /* 0x0000000400007202 */ /* 0x000fce0000000f00 */
.L_x_127:
[----:B------:R-:W-:-:S04]  /*5e40*/  SHF.R.U32.HI R5, RZ, 0x18, R5 ;  /* 0x00000018ff057819 */ /* 0x000fc80000011605 */
[----:B------:R-:W-:-:S07]  /*5e50*/  LOP3.LUT R0, R0, 0x80, R5, 0xf8, !PT ;  /* 0x0000008000007812 */ /* 0x000fce00078ef805 */
.L_x_126:
[----:B------:R-:W-:Y:S05]  /*5e60*/  BSYNC.RECONVERGENT B0 ;  /* 0x0000000000007941 */ /* 0x000fea0003800200 */
.L_x_125:
[----:B------:R0:W-:Y:S01]  /*5e70*/  STG.E.U8 desc[UR36][R2.64], R0 ;  /* 0x0000000002007986 */ /* 0x0001e2000c101124 */
[----:B------:R-:W-:Y:S05]  /*5e80*/  BRA `(.L_x_114) ;  /* 0x00000008000c7947 */ /* 0x000fea0003800000 */
.L_x_123:
        /* <DEDUP_REMOVED lines=18> */
.L_x_130:
[----:B------:R-:W-:-:S04]  /*5fb0*/  SHF.R.U32.HI R5, RZ, 0x18, R5 ;  /* 0x00000018ff057819 */ /* 0x000fc80000011605 */
[----:B------:R-:W-:-:S07]  /*5fc0*/  LOP3.LUT R0, R0, 0x80, R5, 0xf8, !PT ;  /* 0x0000008000007812 */ /* 0x000fce00078ef805 */
.L_x_129:
[----:B------:R-:W-:Y:S05]  /*5fd0*/  BSYNC.RECONVERGENT B0 ;  /* 0x0000000000007941 */ /* 0x000fea0003800200 */
.L_x_128:
[----:B------:R0:W-:Y:S01]  /*5fe0*/  STG.E.U8 desc[UR36][R2.64], R0 ;  /* 0x0000000002007986 */ /* 0x0001e2000c101124 */
[----:B------:R-:W-:Y:S05]  /*5ff0*/  BRA `(.L_x_114) ;  /* 0x0000000400b07947 */ /* 0x000fea0003800000 */
.L_x_122:
[----:B------:R-:W-:-:S09]  /*6000*/  UISETP.NE.AND UP0, UPT, UR4, 0x1c, UPT ;  /* 0x0000001c0400788c */ /* 0x000fd2000bf05270 */
[----:B------:R-:W-:Y:S05]  /*6010*/  BRA.U !UP0, `(.L_x_131) ;  /* 0x0000000108607547 */ /* 0x000fea000b800000 */
[----:B------:R-:W-:-:S09]  /*6020*/  UISETP.NE.AND UP0, UPT, UR4, 0x1d, UPT ;  /* 0x0000001d0400788c */ /* 0x000fd2000bf05270 */
[----:B------:R-:W-:Y:S05]  /*6030*/  BRA.U !UP0, `(.L_x_132) ;  /* 0x0000000108487547 */ /* 0x000fea000b800000 */
[----:B------:R-:W-:-:S09]  /*6040*/  UISETP.NE.AND UP0, UPT, UR4, 0x2c, UPT ;  /* 0x0000002c0400788c */ /* 0x000fd2000bf05270 */
[----:B------:R-:W-:Y:S05]  /*6050*/  BRA.U UP0, `(.L_x_113) ;  /* 0x0000000100bc7547 */ /* 0x000fea000b800000 */
        /* <DEDUP_REMOVED lines=16> */
.L_x_132:
[----:B-1----:R-:W-:-:S06]  /*6160*/  SHF.L.U32 R5, R5, 0x10, RZ ;  /* 0x0000001005057819 */ /* 0x002fcc00000006ff */
[----:B------:R-:W1:Y:S02]  /*6170*/  F2I.U64.TRUNC R4, R5 ;  /* 0x0000000500047311 */ /* 0x000e64000020d800 */
[----:B-1----:R1:W-:Y:S01]  /*6180*/  STG.E.64 desc[UR36][R2.64], R4 ;  /* 0x0000000402007986 */ /* 0x0023e2000c101b24 */
[----:B------:R-:W-:Y:S05]  /*6190*/  BRA `(.L_x_114) ;  /* 0x0000000400487947 */ /* 0x000fea0003800000 */
.L_x_131:
[----:B-1----:R-:W-:-:S06]  /*61a0*/  IMAD.U32 R5, R5, 0x10000, RZ ;  /* 0x0001000005057824 */ /* 0x002fcc00078e00ff */
[----:B------:R-:W1:Y:S02]  /*61b0*/  F2I.FTZ.U32.TRUNC.NTZ R5, R5 ;  /* 0x0000000500057305 */ /* 0x000e64000021f000 */
[----:B-1----:R1:W-:Y:S01]  /*61c0*/  STG.E desc[UR36][R2.64], R5 ;  /* 0x0000000502007986 */ /* 0x0023e2000c101924 */
[----:B------:R-:W-:Y:S05]  /*61d0*/  BRA `(.L_x_114) ;  /* 0x0000000400387947 */ /* 0x000fea0003800000 */
.L_x_121:
        /* <DEDUP_REMOVED lines=11> */
.L_x_134:
[----:B-1----:R-:W-:Y:S02]  /*6290*/  SHF.L.U32 R5, R5, 0x10, RZ ;  /* 0x0000001005057819 */ /* 0x002fe400000006ff */
[----:B------:R-:W-:-:S03]  /*62a0*/  CS2R R6, SRZ ;  /* 0x0000000000067805 */ /* 0x000fc6000001ff00 */
[----:B------:R-:W-:-:S06]  /*62b0*/  FMUL.FTZ R5, R5, 1 ;  /* 0x3f80000005057820 */ /* 0x000fcc0000410000 */
[----:B------:R-:W1:Y:S02]  /*62c0*/  F2F.F64.F32 R4, R5 ;  /* 0x0000000500047310 */ /* 0x000e640000201800 */
[----:B-1----:R1:W-:Y:S01]  /*62d0*/  STG.E.128 desc[UR36][R2.64], R4 ;  /* 0x0000000402007986 */ /* 0x0023e2000c101d24 */
[----:B------:R-:W-:Y:S05]  /*62e0*/  BRA `(.L_x_114) ;  /* 0x0000000000f47947 */ /* 0x000fea0003800000 */
.L_x_133:
[----:B------:R-:W-:-:S09]  /*62f0*/  UISETP.NE.AND UP0, UPT, UR4, 0xf, UPT ;  /* 0x0000000f0400788c */ /* 0x000fd2000bf05270 */
[----:B------:R-:W-:Y:S05]  /*6300*/  BRA.U !UP0, `(.L_x_135) ;  /* 0x0000000108e87547 */ /* 0x000fea000b800000 */
[----:B------:R-:W-:-:S09]  /*6310*/  UISETP.NE.AND UP0, UPT, UR4, 0x17, UPT ;  /* 0x000000170400788c */ /* 0x000fd2000bf05270 */
[----:B------:R-:W-:Y:S05]  /*6320*/  BRA.U !UP0, `(.L_x_136) ;  /* 0x0000000108907547 */ /* 0x000fea000b800000 */
[----:B------:R-:W-:-:S09]  /*6330*/  UISETP.NE.AND UP0, UPT, UR4, 0x18, UPT ;  /* 0x000000180400788c */ /* 0x000fd2000bf05270 */
[----:B------:R-:W-:Y:S05]  /*6340*/  BRA.U !UP0, `(.L_x_137) ;  /* 0x0000000108447547 */ /* 0x000fea000b800000 */
.L_x_113:
[----:B0-----:R-:W-:Y:S01]  /*6350*/  MOV R0, 0x0 ;  /* 0x0000000000007802 */ /* 0x001fe20000000f00 */
[----:B------:R-:W0:Y:S01]  /*6360*/  LDCU.64 UR4, c[0x4][0x128] ;  /* 0x01002500ff0477ac */ /* 0x000e220008000a00 */
[----:B------:R-:W-:Y:S02]  /*6370*/  HFMA2 R13, -RZ, RZ, 0, 0 ;  /* 0x00000000ff0d7431 */ /* 0x000fe400000001ff */
[----:B------:R-:W-:Y:S01]  /*6380*/  IMAD.MOV.U32 R8, RZ, RZ, 0x65 ;  /* 0x00000065ff087424 */ /* 0x000fe200078e00ff */
[----:B------:R2:W3:Y:S01]  /*6390*/  LDC.64 R2, c[0x4][R0] ;  /* 0x0100000000027b82 */ /* 0x0004e20000000a00 */
[----:B------:R-:W4:Y:S01]  /*63a0*/  LDCU.64 UR6, c[0x4][0x130] ;  /* 0x01002600ff0677ac */ /* 0x000f220008000a00 */
[----:B------:R-:W-:Y:S01]  /*63b0*/  IMAD.MOV.U32 R12, RZ, RZ, 0x1 ;  /* 0x00000001ff0c7424 */ /* 0x000fe200078e00ff */
[----:B------:R-:W5:Y:S01]  /*63c0*/  LDCU.64 UR8, c[0x4][0x40] ;  /* 0x01000800ff0877ac */ /* 0x000f620008000a00 */
[----:B0-----:R-:W-:Y:S02]  /*63d0*/  IMAD.U32 R4, RZ, RZ, UR4 ;  /* 0x00000004ff047e24 */ /* 0x001fe4000f8e00ff */
[----:B-1----:R-:W-:Y:S01]  /*63e0*/  IMAD.U32 R5, RZ, RZ, UR5 ;  /* 0x00000005ff057e24 */ /* 0x002fe2000f8e00ff */
[----:B----4-:R-:W-:Y:S01]  /*63f0*/  MOV R6, UR6 ;  /* 0x0000000600067c02 */ /* 0x010fe20008000f00 */
[----:B------:R-:W-:-:S02]  /*6400*/  IMAD.U32 R7, RZ, RZ, UR7 ;  /* 0x00000007ff077e24 */ /* 0x000fc4000f8e00ff */
[----:B-----5:R-:W-:Y:S01]  /*6410*/  IMAD.U32 R10, RZ, RZ, UR8 ;  /* 0x00000008ff0a7e24 */ /* 0x020fe2000f8e00ff */
[----:B--2---:R-:W-:-:S07]  /*6420*/  MOV R11, UR9 ;  /* 0x00000009000b7c02 */ /* 0x004fce0008000f00 */
[----:B------:R-:W-:-:S07]  /*6430*/  LEPC R20, `(.L_x_138) ;  /* 0x000000001014794e */ /* 0x000fce0000000000 */
[----:B---3--:R-:W-:Y:S05]  /*6440*/  CALL.ABS.NOINC R2 ;  /* 0x0000000002007343 */ /* 0x008fea0003c00000 */
.L_x_138:
[----:B------:R-:W-:Y:S05]  /*6450*/  BRA `(.L_x_114) ;  /* 0x0000000000987947 */ /* 0x000fea0003800000 */
.L_x_137:
[----:B-1----:R-:W-:Y:S01]  /*6460*/  IMAD.U32 R7, R5, 0x10000, RZ ;  /* 0x0001000005077824 */ /* 0x002fe200078e00ff */
[----:B------:R-:W-:Y:S01]  /*6470*/  BSSY.RECONVERGENT B0, `(.L_x_139) ;  /* 0x000000c000007945 */ /* 0x000fe20003800200 */
[----:B0-----:R-:W-:-:S03]  /*6480*/  IMAD.MOV.U32 R0, RZ, RZ, 0x7f ;  /* 0x0000007fff007424 */ /* 0x001fc600078e00ff */
[----:B------:R-:W-:Y:S02]  /*6490*/  LOP3.LUT R4, R7, 0x7fffffff, RZ, 0xc0, !PT ;  /* 0x7fffffff07047812 */ /* 0x000fe400078ec0ff */
[----:B------:R-:W-:Y:S02]  /*64a0*/  SHF.R.U32.HI R5, RZ, 0x18, R7 ;  /* 0x00000018ff057819 */ /* 0x000fe40000011607 */
[----:B------:R-:W-:-:S13]  /*64b0*/  ISETP.GT.U32.AND P0, PT, R4, 0x43efffff, PT ;  /* 0x43efffff0400780c */ /* 0x000fda0003f04070 */
[----:B------:R-:W-:Y:S05]  /*64c0*/  @P0 BRA `(.L_x_140) ;  /* 0x0000000000180947 */ /* 0x000fea0003800000 */
[----:B------:R-:W-:-:S13]  /*64d0*/  ISETP.GE.U32.AND P0, PT, R4, 0x3c800000, PT ;  /* 0x3c8000000400780c */ /* 0x000fda0003f06070 */
[----:B------:R-:W-:-:S04]  /*64e0*/  @P0 SHF.R.U32.HI R0, RZ, 0x14, R7 ;  /* 0x00000014ff000819 */ /* 0x000fc80000011607 */
[----:B------:R-:W-:-:S04]  /*64f0*/  @P0 LOP3.LUT R0, R0, 0x1, RZ, 0xc0, !PT ;  /* 0x0000000100000812 */ /* 0x000fc800078ec0ff */
[----:B------:R-:W-:-:S04]  /*6500*/  @P0 IADD3 R0, PT, PT, R7, 0x407ffff, R0 ;  /* 0x0407ffff07000810 */ /* 0x000fc80007ffe000 */
[----:B------:R-:W-:Y:S01]  /*6510*/  @P0 SHF.R.U32.HI R0, RZ, 0x14, R0 ;  /* 0x00000014ff000819 */ /* 0x000fe20000011600 */
[----:B------:R-:W-:-:S07]  /*6520*/  @!P0 FADD.FTZ R0, R4, 16384 ;  /* 0x4680000004008421 */ /* 0x000fce0000010000 */
.L_x_140:
[----:B------:R-:W-:Y:S05]  /*6530*/  BSYNC.RECONVERGENT B0 ;  /* 0x0000000000007941 */ /* 0x000fea0003800200 */
.L_x_139:
[----:B------:R-:W-:-:S05]  /*6540*/  LOP3.LUT R5, R0, 0x80, R5, 0xf8, !PT ;  /* 0x0000008000057812 */ /* 0x000fca00078ef805 */
[----:B------:R3:W-:Y:S01]  /*6550*/  STG.E.U8 desc[UR36][R2.64], R5 ;  /* 0x0000000502007986 */ /* 0x0007e2000c101124 */
[----:B------:R-:W-:Y:S05]  /*6560*/  BRA `(.L_x_114) ;  /* 0x0000000000547947 */ /* 0x000fea0003800000 */
.L_x_136:
[----:B-1----:R-:W-:Y:S01]  /*6570*/  SHF.L.U32 R5, R5, 0x10, RZ ;  /* 0x0000001005057819 */ /* 0x002fe200000006ff */
[----:B------:R-:W-:Y:S03]  /*6580*/  BSSY.RECONVERGENT B0, `(.L_x_141) ;  /* 0x000000e000007945 */ /* 0x000fe60003800200 */
[----:B------:R-:W-:-:S04]  /*6590*/  LOP3.LUT R4, R5, 0x7fffffff, RZ, 0xc0, !PT ;  /* 0x7fffffff05047812 */ /* 0x000fc800078ec0ff */
[----:B------:R-:W-:-:S13]  /*65a0*/  ISETP.GT.U32.AND P0, PT, R4, 0x477fffff, PT ;  /* 0x477fffff0400780c */ /* 0x000fda0003f04070 */
[----:B------:R-:W-:Y:S05]  /*65b0*/  @P0 BRA `(.L_x_142) ;  /* 0x00000000001c0947 */ /* 0x000fea0003800000 */
[----:B------:R-:W-:-:S13]  /*65c0*/  ISETP.GE.U32.AND P0, PT, R4, 0x38800000, PT ;  /* 0x388000000400780c */ /* 0x000fda0003f06070 */
[----:B0-----:R-:W-:-:S04]  /*65d0*/  @P0 SHF.R.U32.HI R0, RZ, 0x15, R5 ;  /* 0x00000015ff000819 */ /* 0x001fc80000011605 */
[----:B------:R-:W-:-:S04]  /*65e0*/  @P0 LOP3.LUT R0, R0, 0x1, RZ, 0xc0, !PT ;  /* 0x0000000100000812 */ /* 0x000fc800078ec0ff */
[----:B------:R-:W-:-:S04]  /*65f0*/  @P0 IADD3 R0, PT, PT, R5, 0x80fffff, R0 ;  /* 0x080fffff05000810 */ /* 0x000fc80007ffe000 */
[----:B------:R-:W-:Y:S01]  /*6600*/  @P0 SHF.R.U32.HI R0, RZ, 0x15, R0 ;  /* 0x00000015ff000819 */ /* 0x000fe20000011600 */
[----:B------:R-:W-:Y:S01]  /*6610*/  @!P0 FADD.FTZ R0, R4, 128 ;  /* 0x4300000004008421 */ /* 0x000fe20000010000 */
[----:B------:R-:W-:Y:S06]  /*6620*/  BRA `(.L_x_143) ;  /* 0x00000000000c7947 */ /* 0x000fec0003800000 */
.L_x_142:
[----:B0-----:R-:W-:Y:S01]  /*6630*/  IMAD.MOV.U32 R0, RZ, RZ, 0x7f ;  /* 0x0000007fff007424 */ /* 0x001fe200078e00ff */
[----:B------:R-:W-:-:S04]  /*6640*/  ISETP.GT.U32.AND P0, PT, R4, 0x7f800000, PT ;  /* 0x7f8000000400780c */ /* 0x000fc80003f04070 */
[----:B------:R-:W-:-:S09]  /*6650*/  SEL R0, R0, 0x7c, P0 ;  /* 0x0000007c00007807 */ /* 0x000fd20000000000 */
.L_x_143:
[----:B------:R-:W-:Y:S05]  /*6660*/  BSYNC.RECONVERGENT B0 ;  /* 0x0000000000007941 */ /* 0x000fea0003800200 */
.L_x_141:
[----:B------:R-:W-:-:S04]  /*6670*/  SHF.R.U32.HI R5, RZ, 0x18, R5 ;  /* 0x00000018ff057819 */ /* 0x000fc80000011605 */
[----:B------:R-:W-:-:S05]  /*6680*/  LOP3.LUT R5, R0, 0x80, R5, 0xf8, !PT ;  /* 0x0000008000057812 */ /* 0x000fca00078ef805 */
[----:B------:R2:W-:Y:S01]  /*6690*/  STG.E.U8 desc[UR36][R2.64], R5 ;  /* 0x0000000502007986 */ /* 0x0005e2000c101124 */
[----:B------:R-:W-:Y:S05]  /*66a0*/  BRA `(.L_x_114) ;  /* 0x0000000000047947 */ /* 0x000fea0003800000 */
.L_x_135:
[----:B-1----:R1:W-:Y:S02]  /*66b0*/  STG.E.U16 desc[UR36][R2.64], R5 ;  /* 0x0000000502007986 */ /* 0x0023e4000c101524 */
.L_x_114:
[----:B------:R-:W-:-:S07]  /*66c0*/  VIADD R17, R17, 0x80 ;  /* 0x0000008011117836 */ /* 0x000fce0000000000 */
.L_x_74:
[----:B------:R-:W-:Y:S05]  /*66d0*/  BSYNC.RECONVERGENT B6 ;  /* 0x0000000000067941 */ /* 0x000fea0003800200 */
.L_x_73:
[----:B------:R-:W5:Y:S01]  /*66e0*/  LDCU UR4, c[0x0][0x380] ;  /* 0x00007000ff0477ac */ /* 0x000f620008000800 */
[----:B------:R-:W-:Y:S01]  /*66f0*/  BSSY.RECONVERGENT B6, `(.L_x_144) ;  /* 0x000032e000067945 */ /* 0x000fe20003800200 */
[----:B-----5:R-:W-:-:S13]  /*6700*/  ISETP.GE.AND P0, PT, R17, UR4, PT ;  /* 0x0000000411007c0c */ /* 0x020fda000bf06270 */
[----:B------:R-:W-:Y:S05]  /*6710*/  @P0 BRA `(.L_x_145) ;  /* 0x0000003000ac0947 */ /* 0x000fea0003800000 */
[----:B------:R-:W5:Y:S01]  /*6720*/  LDCU UR4, c[0x0][0x388] ;  /* 0x00007100ff0477ac */ /* 0x000f620008000800 */
[----:B0-----:R-:W-:Y:S01]  /*6730*/  MOV R0, RZ ;  /* 0x000000ff00007202 */ /* 0x001fe20000000f00 */
[----:B------:R-:W-:Y:S01]  /*6740*/  IMAD.MOV.U32 R16, RZ, RZ, RZ ;  /* 0x000000ffff107224 */ /* 0x000fe200078e00ff */
[----:B-----5:R-:W-:-:S09]  /*6750*/  UISETP.NE.AND UP0, UPT, UR4, URZ, UPT ;  /* 0x000000ff0400728c */ /* 0x020fd2000bf05270 */
[----:B------:R-:W-:Y:S05]  /*6760*/  BRA.U !UP0, `(.L_x_146) ;  /* 0x0000001108a87547 */ /* 0x000fea000b800000 */
[----:B------:R-:W1:Y:S01]  /*6770*/  LDCU.64 UR4, c[0x0][0x390] ;  /* 0x00007200ff0477ac */ /* 0x000e620008000a00 */
[----:B------:R-:W-:Y:S01]  /*6780*/  IMAD.MOV.U32 R16, RZ, RZ, RZ ;  /* 0x000000ffff107224 */ /* 0x000fe200078e00ff */
[----:B------:R-:W0:Y:S01]  /*6790*/  LDCU UR6, c[0x0][0x38c] ;  /* 0x00007180ff0677ac */ /* 0x000e220008000800 */
[----:B------:R-:W5:Y:S01]  /*67a0*/  LDCU.64 UR8, c[0x0][0x4b8] ;  /* 0x00009700ff0877ac */ /* 0x000f620008000a00 */
[----:B------:R-:W-:Y:S01]  /*67b0*/  UISETP.NE.AND UP0, UPT, UR41, URZ, UPT ;  /* 0x000000ff2900728c */ /* 0x000fe2000bf05270 */
[----:B-1234-:R-:W-:-:S05]  /*67c0*/  IMAD.HI.U32 R2, R17, UR4, R16 ;  /* 0x0000000411027c27 */ /* 0x01efca000f8e0010 */
[----:B------:R-:W-:-:S04]  /*67d0*/  SHF.R.U32.HI R3, RZ, UR5, R2 ;  /* 0x00000005ff037c19 */ /* 0x000fc80008011602 */
[----:B------:R-:W-:-:S05]  /*67e0*/  IADD3 R0, PT, PT, -R3, RZ, RZ ;  /* 0x000000ff03007210 */ /* 0x000fca0007ffe1ff */
        /* <DEDUP_REMOVED lines=34> */
[----:B-1----:R-:W-:-:S04]  /*6a10*/  SHF.R.U32.HI R5, RZ, UR4, R4 ;  /* 0x00000004ff057c19 */ /* 0x002fc80008011604 */
[----:B------:R-:W-:-:S05]  /*6a20*/  IADD3 R2, PT, PT, -R5, RZ, RZ ;  /* 0x000000ff05027210 */ /* 0x000fca0007ffe1ff */
        /* <DEDUP_REMOVED lines=254> */
.L_x_146:
        /* <DEDUP_REMOVED lines=18> */
.L_x_150:
[----:B------:R-:W2:Y:S02]  /*7b30*/  LDG.E.U8 R2, desc[UR36][R2.64] ;  /* 0x0000002402027981 */ /* 0x000ea4000c1e1100 */
[----:B--2---:R-:W-:-:S04]  /*7b40*/  I2FP.F32.U32 R0, R2 ;  /* 0x0000000200007245 */ /* 0x004fc80000201000 */
[----:B------:R-:W-:Y:S01]  /*7b50*/  F2FP.BF16.F32.PACK_AB R0, RZ, R0 ;  /* 0x00000000ff00723e */ /* 0x000fe200000010ff */
[----:B------:R-:W-:Y:S06]  /*7b60*/  BRA `(.L_x_152) ;  /* 0x0000000c00847947 */ /* 0x000fec0003800000 */
.L_x_149:
        /* <DEDUP_REMOVED lines=10> */
.L_x_154:
[----:B------:R-:W2:Y:S02]  /*7c10*/  LDG.E R2, desc[UR36][R2.64] ;  /* 0x0000002402027981 */ /* 0x000ea4000c1e1900 */
[----:B--2---:R-:W-:-:S04]  /*7c20*/  I2FP.F32.S32 R0, R2 ;  /* 0x0000000200007245 */ /* 0x004fc80000201400 */
[----:B------:R-:W-:Y:S01]  /*7c30*/  F2FP.BF16.F32.PACK_AB R0, RZ, R0 ;  /* 0x00000000ff00723e */ /* 0x000fe200000010ff */
[----:B------:R-:W-:Y:S06]  /*7c40*/  BRA `(.L_x_152) ;  /* 0x0000000c004c7947 */ /* 0x000fec0003800000 */
.L_x_153:
[----:B------:R-:W2:Y:S02]  /*7c50*/  LDG.E.U16 R2, desc[UR36][R2.64] ;  /* 0x0000002402027981 */ /* 0x000ea4000c1e1500 */
[----:B--2---:R-:W0:Y:S02]  /*7c60*/  I2F.S16 R0, R2 ;  /* 0x0000000200007306 */ /* 0x004e240000101400 */
[----:B0-----:R-:W-:Y:S01]  /*7c70*/  F2FP.BF16.F32.PACK_AB R0, RZ, R0 ;  /* 0x00000000ff00723e */ /* 0x001fe200000010ff */
[----:B------:R-:W-:Y:S06]  /*7c80*/  BRA `(.L_x_152) ;  /* 0x0000000c003c7947 */ /* 0x000fec0003800000 */
.L_x_148:
        /* <DEDUP_REMOVED lines=9> */
.L_x_156:
[----:B------:R-:W2:Y:S02]  /*7d20*/  LDG.E.U16 R0, desc[UR36][R2.64] ;  /* 0x0000002402007981 */ /* 0x000ea4000c1e1500 */
[----:B--2---:R-:W-:-:S05]  /*7d30*/  HADD2.F32 R0, -RZ, R0.H0_H0 ;  /* 0x20000000ff007230 */ /* 0x004fca0000004100 */
[----:B------:R-:W-:Y:S01]  /*7d40*/  F2FP.BF16.F32.PACK_AB R0, RZ, R0 ;  /* 0x00000000ff00723e */ /* 0x000fe200000010ff */
[----:B------:R-:W-:Y:S06]  /*7d50*/  BRA `(.L_x_152) ;  /* 0x0000000c00087947 */ /* 0x000fec0003800000 */
.L_x_155:
        /* <DEDUP_REMOVED lines=9> */
.L_x_158:
[----:B------:R-:W2:Y:S02]  /*7df0*/  LDG.E.U16 R2, desc[UR36][R2.64] ;  /* 0x0000002402027981 */ /* 0x000ea4000c1e1500 */
[----:B--2---:R-:W-:-:S05]  /*7e00*/  HADD2.F32 R0, -RZ, R2.H0_H0 ;  /* 0x20000002ff007230 */ /* 0x004fca0000004100 */
[----:B------:R-:W-:Y:S01]  /*7e10*/  F2FP.BF16.F32.PACK_AB R0, RZ, R0 ;  /* 0x00000000ff00723e */ /* 0x000fe200000010ff */
[----:B------:R-:W-:Y:S06]  /*7e20*/  BRA `(.L_x_152) ;  /* 0x0000000800d47947 */ /* 0x000fec0003800000 */
.L_x_157:
        /* <DEDUP_REMOVED lines=8> */
.L_x_147:
        /* <DEDUP_REMOVED lines=13> */
.L_x_161:
        /* <DEDUP_REMOVED lines=8> */
.L_x_160:
        /* <DEDUP_REMOVED lines=14> */
[----:B------:R-:W-:-:S05]  /*80e0*/  VIADD R5, R5, 0xfffffffc ;  /* 0xfffffffc05057836 */ /* 0x000fca0000000000 */
[C---:B------:R-:W-:Y:S02]  /*80f0*/  SHF.L.U32 R6, R4.reuse, R5, RZ ;  /* 0x0000000504067219 */ /* 0x040fe400000006ff */
[----:B------:R-:W-:Y:S01]  /*8100*/  SHF.L.U32 R7, R5, 0x17, RZ ;  /* 0x0000001705077819 */ /* 0x000fe200000006ff */
[----:B------:R-:W-:-:S03]  /*8110*/  VIADD R5, R4, 0x1000000 ;  /* 0x0100000004057836 */ /* 0x000fc60000000000 */
        /* <DEDUP_REMOVED lines=9> */
.L_x_163:
[----:B------:R-:W2:Y:S02]  /*81b0*/  LDG.E.U8 R2, desc[UR36][R2.64] ;  /* 0x0000002402027981 */ /* 0x000ea4000c1e1100 */
[C---:B--2---:R-:W-:Y:S01]  /*81c0*/  SHF.L.U32 R0, R2.reuse, 0x19, RZ ;  /* 0x0000001902007819 */ /* 0x044fe200000006ff */
[----:B------:R-:W-:-:S03]  /*81d0*/  IMAD.SHL.U32 R5, R2, 0x100, RZ ;  /* 0x0000010002057824 */ /* 0x000fc600078e00ff */
        /* <DEDUP_REMOVED lines=10> */
.L_x_162:
[----:B------:R0:W5:Y:S01]  /*8280*/  LDG.E.U16 R0, desc[UR36][R2.64] ;  /* 0x0000002402007981 */ /* 0x000162000c1e1500 */
[----:B------:R-:W-:Y:S05]  /*8290*/  BRA `(.L_x_152) ;  /* 0x0000000400b87947 */ /* 0x000fea0003800000 */
.L_x_159:
        /* <DEDUP_REMOVED lines=12> */
.L_x_166:
        /* <DEDUP_REMOVED lines=21> */
.L_x_170:
[----:B------:R-:W-:Y:S05]  /*84b0*/  BSYNC.RECONVERGENT B1 ;  /* 0x0000000000017941 */ /* 0x000fea0003800200 */
.L_x_169:
[----:B------:R-:W-:Y:S02]  /*84c0*/  SHF.L.U32 R0, R0, 0x14, RZ ;  /* 0x0000001400007819 */ /* 0x000fe400000006ff */
[----:B------:R-:W-:-:S04]  /*84d0*/  LEA R2, R2, 0x3b800000, 0x17 ;  /* 0x3b80000002027811 */ /* 0x000fc800078eb8ff */
[----:B------:R-:W-:-:S07]  /*84e0*/  LOP3.LUT R0, R2, R0, R7, 0xfe, !PT ;  /* 0x0000000002007212 */ /* 0x000fce00078efe07 */
.L_x_168:
[----:B------:R-:W-:Y:S05]  /*84f0*/  BSYNC.RECONVERGENT B0 ;  /* 0x0000000000007941 */ /* 0x000fea0003800200 */
.L_x_167:
[----:B------:R-:W-:Y:S01]  /*8500*/  F2FP.BF16.F32.PACK_AB R0, RZ, R0 ;  /* 0x00000000ff00723e */ /* 0x000fe200000010ff */
[----:B------:R-:W-:Y:S06]  /*8510*/  BRA `(.L_x_152) ;  /* 0x0000000400187947 */ /* 0x000fec0003800000 */
.L_x_165:
        /* <DEDUP_REMOVED lines=21> */
.L_x_174:
[----:B------:R-:W-:Y:S05]  /*8670*/  BSYNC.RECONVERGENT B1 ;  /* 0x0000000000017941 */ /* 0x000fea0003800200 */
.L_x_173:
[----:B------:R-:W-:Y:S01]  /*8680*/  IMAD.SHL.U32 R0, R0, 0x200000, RZ ;  /* 0x0020000000007824 */ /* 0x000fe200078e00ff */
[----:B------:R-:W-:-:S04]  /*8690*/  LEA R2, R2, 0x37800000, 0x17 ;  /* 0x3780000002027811 */ /* 0x000fc800078eb8ff */
[----:B------:R-:W-:-:S07]  /*86a0*/  LOP3.LUT R0, R2, R0, R7, 0xfe, !PT ;  /* 0x0000000002007212 */ /* 0x000fce00078efe07 */
.L_x_172:
[----:B------:R-:W-:Y:S05]  /*86b0*/  BSYNC.RECONVERGENT B0 ;  /* 0x0000000000007941 */ /* 0x000fea0003800200 */
.L_x_171:
[----:B------:R-:W-:Y:S01]  /*86c0*/  F2FP.BF16.F32.PACK_AB R0, RZ, R0 ;  /* 0x00000000ff00723e */ /* 0x000fe200000010ff */
[----:B------:R-:W-:Y:S06]  /*86d0*/  BRA `(.L_x_152) ;  /* 0x0000000000a87947 */ /* 0x000fec0003800000 */
.L_x_164:
        /* <DEDUP_REMOVED lines=8> */
[----:B------:R-:W-:Y:S01]  /*8760*/  HFMA2 R0, -RZ, RZ, 3.814697265625e-06, 0 ;  /* 0x00400000ff007431 */ /* 0x000fe200000001ff */
[----:B--2---:R-:W-:-:S13]  /*8770*/  ISETP.NE.AND P0, PT, R2, RZ, PT ;  /* 0x000000ff0200720c */ /* 0x004fda0003f05270 */
[----:B------:R-:W-:Y:S05]  /*8780*/  @!P0 BRA `(.L_x_178) ;  /* 0x00000000000c8947 */ /* 0x000fea0003800000 */
[----:B------:R-:W-:-:S13]  /*8790*/  ISETP.NE.AND P0, PT, R2, 0xff, PT ;  /* 0x000000ff0200780c */ /* 0x000fda0003f05270 */
[----:B------:R-:W-:Y:S02]  /*87a0*/  @!P0 IMAD.MOV.U32 R0, RZ, RZ, 0x7f800001 ;  /* 0x7f800001ff008424 */ /* 0x000fe400078e00ff */
[----:B------:R-:W-:-:S07]  /*87b0*/  @P0 IMAD.SHL.U32 R0, R2, 0x800000, RZ ;  /* 0x0080000002000824 */ /* 0x000fce00078e00ff */
.L_x_178:
[----:B------:R-:W-:Y:S05]  /*87c0*/  BSYNC.RECONVERGENT B0 ;  /* 0x0000000000007941 */ /* 0x000fea0003800200 */
.L_x_177:
[----:B------:R-:W-:Y:S01]  /*87d0*/  F2FP.BF16.F32.PACK_AB R0, RZ, R0 ;  /* 0x00000000ff00723e */ /* 0x000fe200000010ff */
[----:B------:R-:W-:Y:S06]  /*87e0*/  BRA `(.L_x_152) ;  /* 0x0000000000647947 */ /* 0x000fec0003800000 */
.L_x_151:
[----:B------:R-:W-:Y:S01]  /*87f0*/  MOV R2, 0x0 ;  /* 0x0000000000027802 */ /* 0x000fe20000000f00 */
[----:B------:R-:W0:Y:S01]  /*8800*/  LDCU.64 UR4, c[0x4][0x128] ;  /* 0x01002500ff0477ac */ /* 0x000e220008000a00 */
[----:B------:R-:W-:Y:S02]  /*8810*/  HFMA2 R8, -RZ, RZ, 0, 4.64916229248046875e-06 ;  /* 0x0000004eff087431 */ /* 0x000fe400000001ff */
[----:B------:R-:W-:Y:S01]  /*8820*/  IMAD.MOV.U32 R12, RZ, RZ, 0x1 ;  /* 0x00000001ff0c7424 */ /* 0x000fe200078e00ff */
[----:B------:R-:W1:Y:S01]  /*8830*/  LDCU.64 UR6, c[0x4][0x130] ;  /* 0x01002600ff0677ac */ /* 0x000e620008000a00 */
[----:B------:R-:W2:Y:S01]  /*8840*/  LDC.64 R2, c[0x4][R2] ;  /* 0x0100000002027b82 */ /* 0x000ea20000000a00 */
[----:B------:R-:W-:Y:S01]  /*8850*/  IMAD.MOV.U32 R13, RZ, RZ, RZ ;  /* 0x000000ffff0d7224 */ /* 0x000fe200078e00ff */
[----:B------:R-:W3:Y:S01]  /*8860*/  LDCU.64 UR8, c[0x4][0x38] ;  /* 0x01000700ff0877ac */ /* 0x000ee20008000a00 */
[----:B0-----:R-:W-:Y:S01]  /*8870*/  MOV R4, UR4 ;  /* 0x0000000400047c02 */ /* 0x001fe20008000f00 */
[----:B------:R-:W-:-:S02]  /*8880*/  IMAD.U32 R5, RZ, RZ, UR5 ;  /* 0x00000005ff057e24 */ /* 0x000fc4000f8e00ff */
[----:B-1----:R-:W-:Y:S01]  /*8890*/  IMAD.U32 R6, RZ, RZ, UR6 ;  /* 0x00000006ff067e24 */ /* 0x002fe2000f8e00ff */
[----:B------:R-:W-:Y:S01]  /*88a0*/  MOV R7, UR7 ;  /* 0x0000000700077c02 */ /* 0x000fe20008000f00 */
[----:B---3--:R-:W-:Y:S02]  /*88b0*/  IMAD.U32 R10, RZ, RZ, UR8 ;  /* 0x00000008ff0a7e24 */ /* 0x008fe4000f8e00ff */
[----:B------:R-:W-:-:S07]  /*88c0*/  IMAD.U32 R11, RZ, RZ, UR9 ;  /* 0x00000009ff0b7e24 */ /* 0x000fce000f8e00ff */
[----:B------:R-:W-:-:S07]  /*88d0*/  LEPC R20, `(.L_x_179) ;  /* 0x000000001014794e */ /* 0x000fce0000000000 */
[----:B--2---:R-:W-:Y:S05]  /*88e0*/  CALL.ABS.NOINC R2 ;  /* 0x0000000002007343 */ /* 0x004fea0003c00000 */
.L_x_179:
[----:B------:R-:W-:Y:S01]  /*88f0*/  PRMT R0, RZ, 0x7610, R0 ;  /* 0x00007610ff007816 */ /* 0x000fe20000000000 */
[----:B------:R-:W-:Y:S06]  /*8900*/  BRA `(.L_x_152) ;  /* 0x00000000001c7947 */ /* 0x000fec0003800000 */
.L_x_176:
[----:B------:R-:W2:Y:S02]  /*8910*/  LDG.E.64 R2, desc[UR36][R2.64] ;  /* 0x0000002402027981 */ /* 0x000ea4000c1e1b00 */
[----:B--2---:R-:W0:Y:S02]  /*8920*/  I2F.U64 R0, R2 ;  /* 0x0000000200007312 */ /* 0x004e240000301000 */
[----:B0-----:R-:W-:Y:S01]  /*8930*/  F2FP.BF16.F32.PACK_AB R0, RZ, R0 ;  /* 0x00000000ff00723e */ /* 0x001fe200000010ff */
[----:B------:R-:W-:Y:S06]  /*8940*/  BRA `(.L_x_152) ;  /* 0x00000000000c7947 */ /* 0x000fec0003800000 */
.L_x_175:
[----:B------:R-:W2:Y:S02]  /*8950*/  LDG.E R2, desc[UR36][R2.64] ;  /* 0x0000002402027981 */ /* 0x000ea4000c1e1900 */
[----:B--2---:R-:W-:-:S04]  /*8960*/  I2FP.F32.U32 R0, R2 ;  /* 0x0000000200007245 */ /* 0x004fc80000201000 */
[----:B------:R-:W-:-:S07]  /*8970*/  F2FP.BF16.F32.PACK_AB R0, RZ, R0 ;  /* 0x00000000ff00723e */ /* 0x000fce00000010ff */
.L_x_152:
[----:B------:R-:W-:Y:S01]  /*8980*/  USHF.L.U32 UR4, UR43, 0x10, URZ ;  /* 0x000000102b047899 */ /* 0x000fe200080006ff */
[----:B-----5:R-:W-:Y:S01]  /*8990*/  SHF.L.U32 R0, R0, 0x10, RZ ;  /* 0x0000001000007819 */ /* 0x020fe200000006ff */
[----:B------:R-:W1:Y:S04]  /*89a0*/  LDCU.64 UR6, c[0x0][0x580] ;  /* 0x0000b000ff0677ac */ /* 0x000e680008000a00 */
        /* <DEDUP_REMOVED lines=34> */
.L_x_183:
[----:B-1----:R-:W-:-:S06]  /*8bd0*/  SHF.L.U32 R5, R5, 0x10, RZ ;  /* 0x0000001005057819 */ /* 0x002fcc00000006ff */
[----:B------:R-:W1:Y:S02]  /*8be0*/  F2I.S64.TRUNC R4, R5 ;  /* 0x0000000500047311 */ /* 0x000e64000020d900 */
[----:B-1----:R1:W-:Y:S01]  /*8bf0*/  STG.E.U8 desc[UR36][R2.64], R4 ;  /* 0x0000000402007986 */ /* 0x0023e2000c101124 */
[----:B------:R-:W-:Y:S05]  /*8c00*/  BRA `(.L_x_185) ;  /* 0x0000000c006c7947 */ /* 0x000fea0003800000 */
.L_x_182:
        /* <DEDUP_REMOVED lines=10> */
.L_x_187:
[----:B-1----:R-:W-:-:S06]  /*8cb0*/  IMAD.U32 R5, R5, 0x10000, RZ ;  /* 0x0001000005057824 */ /* 0x002fcc00078e00ff */
[----:B------:R-:W1:Y:S02]  /*8cc0*/  F2I.FTZ.TRUNC.NTZ R5, R5 ;  /* 0x0000000500057305 */ /* 0x000e64000021f100 */
[----:B-1----:R3:W-:Y:S01]  /*8cd0*/  STG.E desc[UR36][R2.64], R5 ;  /* 0x0000000502007986 */ /* 0x0027e2000c101924 */
[----:B------:R-:W-:Y:S05]  /*8ce0*/  BRA `(.L_x_185) ;  /* 0x0000000c00347947 */ /* 0x000fea0003800000 */
.L_x_186:
[----:B-1----:R-:W-:-:S06]  /*8cf0*/  SHF.L.U32 R5, R5, 0x10, RZ ;  /* 0x0000001005057819 */ /* 0x002fcc00000006ff */
[----:B------:R-:W1:Y:S02]  /*8d00*/  F2I.FTZ.TRUNC.NTZ R5, R5 ;  /* 0x0000000500057305 */ /* 0x000e64000021f100 */
[----:B-1----:R1:W-:Y:S01]  /*8d10*/  STG.E.U16 desc[UR36][R2.64], R5 ;  /* 0x0000000502007986 */ /* 0x0023e2000c101524 */
[----:B------:R-:W-:Y:S05]  /*8d20*/  BRA `(.L_x_185) ;  /* 0x0000000c00247947 */ /* 0x000fea0003800000 */
.L_x_181:
[----:B------:R-:W-:-:S09]  /*8d30*/  UISETP.GT.AND UP0, UPT, UR4, 0x6, UPT ;  /* 0x000000060400788c */ /* 0x000fd2000bf04270 */
[----:B------:R-:W-:Y:S05]  /*8d40*/  BRA.U UP0, `(.L_x_188) ;  /* 0x00000001002c7547 */ /* 0x000fea000b800000 */
[----:B------:R-:W-:-:S09]  /*8d50*/  UISETP.NE.AND UP0, UPT, UR4, 0x5, UPT ;  /* 0x000000050400788c */ /* 0x000fd2000bf05270 */
[----:B------:R-:W-:Y:S05]  /*8d60*/  BRA.U !UP0, `(.L_x_189) ;  /* 0x0000000108147547 */ /* 0x000fea000b800000 */
[----:B------:R-:W-:-:S09]  /*8d70*/  UISETP.NE.AND UP0, UPT, UR4, 0x6, UPT ;  /* 0x000000060400788c */ /* 0x000fd2000bf05270 */
[----:B------:R-:W-:Y:S05]  /*8d80*/  BRA.U UP0, `(.L_x_184) ;  /* 0x0000000900307547 */ /* 0x000fea000b800000 */
[----:B-1----:R-:W-:-:S05]  /*8d90*/  IMAD.U32 R5, R5, 0x10000, RZ ;  /* 0x0001000005057824 */ /* 0x002fca00078e00ff */
[----:B------:R1:W-:Y:S01]  /*8da0*/  STG.E desc[UR36][R2.64], R5 ;  /* 0x0000000502007986 */ /* 0x0003e2000c101924 */
[----:B------:R-:W-:Y:S05]  /*8db0*/  BRA `(.L_x_185) ;  /* 0x0000000c00007947 */ /* 0x000fea0003800000 */
.L_x_189:
[----:B01----:R-:W-:-:S05]  /*8dc0*/  IMAD.U32 R0, R5, 0x10000, RZ ;  /* 0x0001000005007824 */ /* 0x003fca00078e00ff */
[----:B------:R-:W-:-:S05]  /*8dd0*/  F2FP.F16.F32.PACK_AB R0, RZ, R0 ;  /* 0x00000000ff00723e */ /* 0x000fca00000000ff */
[----:B------:R0:W-:Y:S01]  /*8de0*/  STG.E.U16 desc[UR36][R2.64], R0 ;  /* 0x0000000002007986 */ /* 0x0001e2000c101524 */
[----:B------:R-:W-:Y:S05]  /*8df0*/  BRA `(.L_x_185) ;  /* 0x0000000800f07947 */ /* 0x000fea0003800000 */
.L_x_188:
[----:B------:R-:W-:-:S09]  /*8e00*/  UISETP.NE.AND UP0, UPT, UR4, 0x7, UPT ;  /* 0x000000070400788c */ /* 0x000fd2000bf05270 */
[----:B------:R-:W-:Y:S05]  /*8e10*/  BRA.U !UP0, `(.L_x_190) ;  /* 0x0000000108347547 */ /* 0x000fea000b800000 */
[----:B------:R-:W-:-:S09]  /*8e20*/  UISETP.NE.AND UP0, UPT, UR4, 0x8, UPT ;  /* 0x000000080400788c */ /* 0x000fd2000bf05270 */
[----:B------:R-:W-:Y:S05]  /*8e30*/  BRA.U !UP0, `(.L_x_191) ;  /* 0x0000000108187547 */ /* 0x000fea000b800000 */
[----:B------:R-:W-:-:S09]  /*8e40*/  UISETP.NE.AND UP0, UPT, UR4, 0x9, UPT ;  /* 0x000000090400788c */ /* 0x000fd2000bf05270 */
[----:B------:R-:W-:Y:S05]  /*8e50*/  BRA.U UP0, `(.L_x_184) ;  /* 0x0000000500fc7547 */ /* 0x000fea000b800000 */
[----:B-1----:R-:W-:Y:S01]  /*8e60*/  SHF.L.U32 R4, R5, 0x10, RZ ;  /* 0x0000001005047819 */ /* 0x002fe200000006ff */
[----:B------:R-:W-:-:S05]  /*8e70*/  IMAD.MOV.U32 R5, RZ, RZ, RZ ;  /* 0x000000ffff057224 */ /* 0x000fca00078e00ff */
[----:B------:R1:W-:Y:S01]  /*8e80*/  STG.E.64 desc[UR36][R2.64], R4 ;  /* 0x0000000402007986 */ /* 0x0003e2000c101b24 */
[----:B------:R-:W-:Y:S05]  /*8e90*/  BRA `(.L_x_185) ;  /* 0x0000000800c87947 */ /* 0x000fea0003800000 */
.L_x_191:
[----:B-1----:R-:W-:-:S05]  /*8ea0*/  IMAD.U32 R5, R5, 0x10000, RZ ;  /* 0x0001000005057824 */ /* 0x002fca00078e00ff */
[----:B------:R-:W-:-:S04]  /*8eb0*/  F2FP.F16.F32.PACK_AB R5, RZ, R5 ;  /* 0x00000005ff05723e */ /* 0x000fc800000000ff */
[----:B------:R-:W-:-:S05]  /*8ec0*/  PRMT R5, R5, 0x5410, RZ ;  /* 0x0000541005057816 */ /* 0x000fca00000000ff */
[----:B------:R1:W-:Y:S01]  /*8ed0*/  STG.E desc[UR36][R2.64], R5 ;  /* 0x0000000502007986 */ /* 0x0003e2000c101924 */
[----:B------:R-:W-:Y:S05]  /*8ee0*/  BRA `(.L_x_185) ;  /* 0x0000000800b47947 */ /* 0x000fea0003800000 */
.L_x_190:
[----:B-1----:R-:W-:-:S05]  /*8ef0*/  SHF.L.U32 R4, R5, 0x10, RZ ;  /* 0x0000001005047819 */ /* 0x002fca00000006ff */
[----:B------:R-:W-:-:S06]  /*8f00*/  FMUL.FTZ R4, R4, 1 ;  /* 0x3f80000004047820 */ /* 0x000fcc0000410000 */
[----:B------:R-:W1:Y:S02]  /*8f10*/  F2F.F64.F32 R4, R4 ;  /* 0x0000000400047310 */ /* 0x000e640000201800 */
[----:B-1----:R1:W-:Y:S01]  /*8f20*/  STG.E.64 desc[UR36][R2.64], R4 ;  /* 0x0000000402007986 */ /* 0x0023e2000c101b24 */
[----:B------:R-:W-:Y:S05]  /*8f30*/  BRA `(.L_x_185) ;  /* 0x0000000800a07947 */ /* 0x000fea0003800000 */
.L_x_180:
        /* <DEDUP_REMOVED lines=10> */
[----:B-1----:R-:W-:-:S06]  /*8fe0*/  IMAD.U32 R5, R5, 0x10000, RZ ;  /* 0x0001000005057824 */ /* 0x002fcc00078e00ff */
[----:B------:R-:W1:Y:S02]  /*8ff0*/  F2I.FTZ.U32.TRUNC.NTZ R5, R5 ;  /* 0x0000000500057305 */ /* 0x000e64000021f000 */
[----:B-1----:R1:W-:Y:S01]  /*9000*/  STG.E.U16 desc[UR36][R2.64], R5 ;  /* 0x0000000502007986 */ /* 0x0023e2000c101524 */
[----:B------:R-:W-:Y:S05]  /*9010*/  BRA `(.L_x_185) ;  /* 0x0000000800687947 */ /* 0x000fea0003800000 */
.L_x_195:
[----:B-1----:R-:W-:Y:S01]  /*9020*/  IMAD.U32 R5, R5, 0x10000, RZ ;  /* 0x0001000005057824 */ /* 0x002fe200078e00ff */
[----:B------:R-:W-:Y:S01]  /*9030*/  BSSY.RECONVERGENT B0, `(.L_x_196) ;  /* 0x0000013000007945 */ /* 0x000fe20003800200 */
[----:B0-----:R-:W-:-:S03]  /*9040*/  MOV R0, 0x80 ;  /* 0x0000008000007802 */ /* 0x001fc60000000f00 */
        /* <DEDUP_REMOVED lines=14> */
[----:B------:R-:W-:-:S07]  /*9130*/  IMAD.MOV.U32 R0, RZ, RZ, R4 ;  /* 0x000000ffff007224 */ /* 0x000fce00078e0004 */
.L_x_198:
[----:B------:R-:W-:-:S04]  /*9140*/  SHF.R.U32.HI R5, RZ, 0x18, R5 ;  /* 0x00000018ff057819 */ /* 0x000fc80000011605 */
[----:B------:R-:W-:-:S07]  /*9150*/  LOP3.LUT R0, R0, 0x80, R5, 0xf8, !PT ;  /* 0x0000008000007812 */ /* 0x000fce00078ef805 */
.L_x_197:
[----:B------:R-:W-:Y:S05]  /*9160*/  BSYNC.RECONVERGENT B0 ;  /* 0x0000000000007941 */ /* 0x000fea0003800200 */
.L_x_196:
[----:B------:R0:W-:Y:S01]  /*9170*/  STG.E.U8 desc[UR36][R2.64], R0 ;  /* 0x0000000002007986 */ /* 0x0001e2000c101124 */
[----:B------:R-:W-:Y:S05]  /*9180*/  BRA `(.L_x_185) ;  /* 0x00000008000c7947 */ /* 0x000fea0003800000 */
.L_x_194:
[----:B-1----:R-:W-:Y:S01]  /*9190*/  IMAD.U32 R5, R5, 0x10000, RZ ;  /* 0x0001000005057824 */ /* 0x002fe200078e00ff */
[----:B------:R-:W-:Y:S01]  /*91a0*/  BSSY.RECONVERGENT B0, `(.L_x_199) ;  /* 0x0000013000007945 */ /* 0x000fe20003800200 */
[----:B0-----:R-:W-:-:S03]  /*91b0*/  HFMA2 R0, -RZ, RZ, 0, 7.62939453125e-06 ;  /* 0x00000080ff007431 */ /* 0x001fc600000001ff */
        /* <DEDUP_REMOVED lines=15> */
.L_x_201:
[----:B------:R-:W-:-:S04]  /*92b0*/  SHF.R.U32.HI R5, RZ, 0x18, R5 ;  /* 0x00000018ff057819 */ /* 0x000fc80000011605 */
[----:B------:R-:W-:-:S07]  /*92c0*/  LOP3.LUT R0, R0, 0x80, R5, 0xf8, !PT ;  /* 0x0000008000007812 */ /* 0x000fce00078ef805 */
.L_x_200:
[----:B------:R-:W-:Y:S05]  /*92d0*/  BSYNC.RECONVERGENT B0 ;  /* 0x0000000000007941 */ /* 0x000fea0003800200 */
.L_x_199:
[----:B------:R0:W-:Y:S01]  /*92e0*/  STG.E.U8 desc[UR36][R2.64], R0 ;  /* 0x0000000002007986 */ /* 0x0001e2000c101124 */
[----:B------:R-:W-:Y:S05]  /*92f0*/  BRA `(.L_x_185) ;  /* 0x0000000400b07947 */ /* 0x000fea0003800000 */
.L_x_193:
        /* <DEDUP_REMOVED lines=12> */
[----:B------:R-:W-:Y:S01]  /*93c0*/  HFMA2 R5, -RZ, RZ, 0, 1.5199184417724609375e-05 ;  /* 0x000000ffff057431 */ /* 0x000fe200000001ff */
[----:B------:R-:W-:-:S04]  /*93d0*/  @P1 LOP3.LUT R0, R0, 0x1, RZ, 0xc0, !PT ;  /* 0x0000000100001812 */ /* 0x000fc800078ec0ff */
[----:B------:R-:W-:Y:S01]  /*93e0*/  @P1 ISETP.EQ.U32.AND P2, PT, R0, 0x1, P0 ;  /* 0x000000010000180c */ /* 0x000fe20000742070 */
[----:B------:R-:W-:Y:S01]  /*93f0*/  @P1 VIADD R0, R6, 0x1 ;  /* 0x0000000106001836 */ /* 0x000fe20000000000 */
[----:B------:R-:W-:Y:S02]  /*9400*/  PLOP3.LUT P0, PT, PT, PT, PT, 0x80, 0x8 ;  /* 0x000000000008781c */ /* 0x000fe40003f0f070 */
[----:B------:R-:W-:-:S13]  /*9410*/  @P1 PLOP3.LUT P0, PT, P2, PT, PT, 0x80, 0x8 ;  /* 0x000000000008181c */ /* 0x000fda000170f070 */
[----:B------:R-:W-:-:S05]  /*9420*/  @!P0 IMAD.MOV R0, RZ, RZ, R6 ;  /* 0x000000ffff008224 */ /* 0x000fca00078e0206 */
[----:B------:R-:W-:-:S05]  /*9430*/  @P1 MOV R5, R0 ;  /* 0x0000000000051202 */ /* 0x000fca0000000f00 */
[----:B------:R0:W-:Y:S01]  /*9440*/  STG.E.U8 desc[UR36][R2.64], R5 ;  /* 0x0000000502007986 */ /* 0x0001e2000c101124 */
[----:B------:R-:W-:Y:S05]  /*9450*/  BRA `(.L_x_185) ;  /* 0x0000000400587947 */ /* 0x000fea0003800000 */
.L_x_203:
[----:B-1----:R-:W-:-:S06]  /*9460*/  IMAD.U32 R5, R5, 0x10000, RZ ;  /* 0x0001000005057824 */ /* 0x002fcc00078e00ff */
[----:B------:R-:W1:Y:S02]  /*9470*/  F2I.U64.TRUNC R4, R5 ;  /* 0x0000000500047311 */ /* 0x000e64000020d800 */
[----:B-1----:R1:W-:Y:S01]  /*9480*/  STG.E.64 desc[UR36][R2.64], R4 ;  /* 0x0000000402007986 */ /* 0x0023e2000c101b24 */
[----:B------:R-:W-:Y:S05]  /*9490*/  BRA `(.L_x_185) ;  /* 0x0000000400487947 */ /* 0x000fea0003800000 */
.L_x_202:
[----:B-1----:R-:W-:-:S06]  /*94a0*/  IMAD.U32 R5, R5, 0x10000, RZ ;  /* 0x0001000005057824 */ /* 0x002fcc00078e00ff */
[----:B------:R-:W1:Y:S02]  /*94b0*/  F2I.FTZ.U32.TRUNC.NTZ R5, R5 ;  /* 0x0000000500057305 */ /* 0x000e64000021f000 */
[----:B-1----:R1:W-:Y:S01]  /*94c0*/  STG.E desc[UR36][R2.64], R5 ;  /* 0x0000000502007986 */ /* 0x0023e2000c101924 */
[----:B------:R-:W-:Y:S05]  /*94d0*/  BRA `(.L_x_185) ;  /* 0x0000000400387947 */ /* 0x000fea0003800000 */
.L_x_192:
[----:B------:R-:W-:-:S09]  /*94e0*/  UISETP.GT.AND UP0, UPT, UR4, 0xe, UPT ;  /* 0x0000000e0400788c */ /* 0x000fd2000bf04270 */
[----:B------:R-:W-:Y:S05]  /*94f0*/  BRA.U UP0, `(.L_x_204) ;  /* 0x00000001003c7547 */ /* 0x000fea000b800000 */
[----:B------:R-:W-:-:S09]  /*9500*/  UISETP.NE.AND UP0, UPT, UR4, 0xa, UPT ;  /* 0x0000000a0400788c */ /* 0x000fd2000bf05270 */
[----:B------:R-:W-:Y:S05]  /*9510*/  BRA.U !UP0, `(.L_x_205) ;  /* 0x00000001081c7547 */ /* 0x000fea000b800000 */
[----:B------:R-:W-:-:S09]  /*9520*/  UISETP.NE.AND UP0, UPT, UR4, 0xb, UPT ;  /* 0x0000000b0400788c */ /* 0x000fd2000bf05270 */
[----:B------:R-:W-:Y:S05]  /*9530*/  BRA.U UP0, `(.L_x_184) ;  /* 0x0000000100447547 */ /* 0x000fea000b800000 */
[----:B-1----:R-:W-:-:S04]  /*9540*/  SHF.L.U32 R5, R5, 0x10, RZ ;  /* 0x0000001005057819 */ /* 0x002fc800000006ff */
[----:B------:R-:W-:-:S04]  /*9550*/  FSETP.NEU.FTZ.AND P0, PT, R5, RZ, PT ;  /* 0x000000ff0500720b */ /* 0x000fc80003f1d000 */
[----:B------:R-:W-:-:S05]  /*9560*/  SEL R5, RZ, 0x1, !P0 ;  /* 0x00000001ff057807 */ /* 0x000fca0004000000 */
[----:B------:R1:W-:Y:S01]  /*9570*/  STG.E.U8 desc[UR36][R2.64], R5 ;  /* 0x0000000502007986 */ /* 0x0003e2000c101124 */
[----:B------:R-:W-:Y:S05]  /*9580*/  BRA `(.L_x_185) ;  /* 0x00000004000c7947 */ /* 0x000fea0003800000 */
.L_x_205:
[----:B-1----:R-:W-:Y:S01]  /*9590*/  IMAD.U32 R5, R5, 0x10000, RZ ;  /* 0x0001000005057824 */ /* 0x002fe200078e00ff */
[----:B------:R-:W-:-:S03]  /*95a0*/  CS2R R6, SRZ ;  /* 0x0000000000067805 */ /* 0x000fc6000001ff00 */
[----:B------:R-:W-:-:S06]  /*95b0*/  FMUL.FTZ R5, R5, 1 ;  /* 0x3f80000005057820 */ /* 0x000fcc0000410000 */
[----:B------:R-:W1:Y:S02]  /*95c0*/  F2F.F64.F32 R4, R5 ;  /* 0x0000000500047310 */ /* 0x000e640000201800 */
[----:B-1----:R1:W-:Y:S01]  /*95d0*/  STG.E.128 desc[UR36][R2.64], R4 ;  /* 0x0000000402007986 */ /* 0x0023e2000c101d24 */
[----:B------:R-:W-:Y:S05]  /*95e0*/  BRA `(.L_x_185) ;  /* 0x0000000000f47947 */ /* 0x000fea0003800000 */
.L_x_204:
[----:B------:R-:W-:-:S09]  /*95f0*/  UISETP.NE.AND UP0, UPT, UR4, 0xf, UPT ;  /* 0x0000000f0400788c */ /* 0x000fd2000bf05270 */
[----:B------:R-:W-:Y:S05]  /*9600*/  BRA.U !UP0, `(.L_x_206) ;  /* 0x0000000108e87547 */ /* 0x000fea000b800000 */
[----:B------:R-:W-:-:S09]  /*9610*/  UISETP.NE.AND UP0, UPT, UR4, 0x17, UPT ;  /* 0x000000170400788c */ /* 0x000fd2000bf05270 */
[----:B------:R-:W-:Y:S05]  /*9620*/  BRA.U !UP0, `(.L_x_207) ;  /* 0x0000000108907547 */ /* 0x000fea000b800000 */
[----:B------:R-:W-:-:S09]  /*9630*/  UISETP.NE.AND UP0, UPT, UR4, 0x18, UPT ;  /* 0x000000180400788c */ /* 0x000fd2000bf05270 */
[----:B------:R-:W-:Y:S05]  /*9640*/  BRA.U !UP0, `(.L_x_208) ;  /* 0x0000000108447547 */ /* 0x000fea000b800000 */
.L_x_184:
        /* <DEDUP_REMOVED lines=8> */
[----:B0-----:R-:W-:Y:S01]  /*96d0*/  IMAD.U32 R4, RZ, RZ, UR4 ;  /* 0x00000004ff047e24 */ /* 0x001fe2000f8e00ff */
[----:B-1----:R-:W-:Y:S01]  /*96e0*/  MOV R5, UR5 ;  /* 0x0000000500057c02 */ /* 0x002fe20008000f00 */
[----:B----4-:R-:W-:-:S02]  /*96f0*/  IMAD.U32 R6, RZ, RZ, UR6 ;  /* 0x00000006ff067e24 */ /* 0x010fc4000f8e00ff */
[----:B------:R-:W-:Y:S01]  /*9700*/  IMAD.U32 R7, RZ, RZ, UR7 ;  /* 0x00000007ff077e24 */ /* 0x000fe2000f8e00ff */
[----:B-----5:R-:W-:Y:S01]  /*9710*/  MOV R10, UR8 ;  /* 0x00000008000a7c02 */ /* 0x020fe20008000f00 */
[----:B--2---:R-:W-:-:S07]  /*9720*/  IMAD.U32 R11, RZ, RZ, UR9 ;  /* 0x00000009ff0b7e24 */ /* 0x004fce000f8e00ff */
[----:B------:R-:W-:-:S07]  /*9730*/  LEPC R20, `(.L_x_209) ;  /* 0x000000001014794e */ /* 0x000fce0000000000 */
[----:B---3--:R-:W-:Y:S05]  /*9740*/  CALL.ABS.NOINC R2 ;  /* 0x0000000002007343 */ /* 0x008fea0003c00000 */
.L_x_209:
[----:B------:R-:W-:Y:S05]  /*9750*/  BRA `(.L_x_185) ;  /* 0x0000000000987947 */ /* 0x000fea0003800000 */
.L_x_208:
[----:B-1----:R-:W-:Y:S01]  /*9760*/  IMAD.U32 R7, R5, 0x10000, RZ ;  /* 0x0001000005077824 */ /* 0x002fe200078e00ff */
[----:B------:R-:W-:Y:S01]  /*9770*/  BSSY.RECONVERGENT B0, `(.L_x_210) ;  /* 0x000000c000007945 */ /* 0x000fe20003800200 */
[----:B0-----:R-:W-:-:S03]  /*9780*/  MOV R0, 0x7f ;  /* 0x0000007f00007802 */ /* 0x001fc60000000f00 */
        /* <DEDUP_REMOVED lines=10> */
.L_x_211:
[----:B------:R-:W-:Y:S05]  /*9830*/  BSYNC.RECONVERGENT B0 ;  /* 0x0000000000007941 */ /* 0x000fea0003800200 */
.L_x_210:
[----:B------:R-:W-:-:S05]  /*9840*/  LOP3.LUT R5, R0, 0x80, R5, 0xf8, !PT ;  /* 0x0000008000057812 */ /* 0x000fca00078ef805 */
[----:B------:R0:W-:Y:S01]  /*9850*/  STG.E.U8 desc[UR36][R2.64], R5 ;  /* 0x0000000502007986 */ /* 0x0001e2000c101124 */
[----:B------:R-:W-:Y:S05]  /*9860*/  BRA `(.L_x_185) ;  /* 0x0000000000547947 */ /* 0x000fea0003800000 */
.L_x_207:
[----:B-1----:R-:W-:Y:S01]  /*9870*/  IMAD.U32 R5, R5, 0x10000, RZ ;  /* 0x0001000005057824 */ /* 0x002fe200078e00ff */
[----:B------:R-:W-:Y:S04]  /*9880*/  BSSY.RECONVERGENT B0, `(.L_x_212) ;  /* 0x000000e000007945 */ /* 0x000fe80003800200 */
        /* <DEDUP_REMOVED lines=10> */
.L_x_213:
[----:B0-----:R-:W-:Y:S01]  /*9930*/  IMAD.MOV.U32 R0, RZ, RZ, 0x7f ;  /* 0x0000007fff007424 */ /* 0x001fe200078e00ff */
[----:B------:R-:W-:-:S04]  /*9940*/  ISETP.GT.U32.AND P0, PT, R4, 0x7f800000, PT ;  /* 0x7f8000000400780c */ /* 0x000fc80003f04070 */
[----:B------:R-:W-:-:S09]  /*9950*/  SEL R0, R0, 0x7c, P0 ;  /* 0x0000007c00007807 */ /* 0x000fd20000000000 */
.L_x_214:
[----:B------:R-:W-:Y:S05]  /*9960*/  BSYNC.RECONVERGENT B0 ;  /* 0x0000000000007941 */ /* 0x000fea0003800200 */
.L_x_212:
[----:B------:R-:W-:-:S04]  /*9970*/  SHF.R.U32.HI R5, RZ, 0x18, R5 ;  /* 0x00000018ff057819 */ /* 0x000fc80000011605 */
[----:B------:R-:W-:-:S05]  /*9980*/  LOP3.LUT R5, R0, 0x80, R5, 0xf8, !PT ;  /* 0x0000008000057812 */ /* 0x000fca00078ef805 */
[----:B------:R0:W-:Y:S01]  /*9990*/  STG.E.U8 desc[UR36][R2.64], R5 ;  /* 0x0000000502007986 */ /* 0x0001e2000c101124 */
[----:B------:R-:W-:Y:S05]  /*99a0*/  BRA `(.L_x_185) ;  /* 0x0000000000047947 */ /* 0x000fea0003800000 */
.L_x_206:
[----:B-1----:R1:W-:Y:S02]  /*99b0*/  STG.E.U16 desc[UR36][R2.64], R5 ;  /* 0x0000000502007986 */ /* 0x0023e4000c101524 */
.L_x_185:
[----:B------:R-:W-:-:S07]  /*99c0*/  IADD3 R17, PT, PT, R17, 0x80, RZ ;  /* 0x0000008011117810 */ /* 0x000fce0007ffe0ff */
.L_x_145:
[----:B------:R-:W-:Y:S05]  /*99d0*/  BSYNC.RECONVERGENT B6 ;  /* 0x0000000000067941 */ /* 0x000fea0003800200 */
.L_x_144:
[----:B------:R-:W5:Y:S02]  /*99e0*/  LDCU UR4, c[0x0][0x380] ;  /* 0x00007000ff0477ac */ /* 0x000f640008000800 */
[----:B-----5:R-:W-:-:S13]  /*99f0*/  ISETP.GE.AND P0, PT, R17, UR4, PT ;  /* 0x0000000411007c0c */ /* 0x020fda000bf06270 */
[----:B------:R-:W-:Y:S05]  /*9a00*/  @P0 EXIT ;  /* 0x000000000000094d */ /* 0x000fea0003800000 */
        /* <DEDUP_REMOVED lines=303> */
.L_x_215:
[----:B------:R-:W0:Y:S01]  /*ad00*/  LDCU.128 UR8, c[0x0][0x580] ;  /* 0x0000b000ff0877ac */ /* 0x000e220008000c00 */
[----:B------:R-:W-:-:S04]  /*ad10*/  UPRMT UR4, UR42, 0x9910, URZ ;  /* 0x000099102a047896 */ /* 0x000fc800080000ff */
[----:B------:R-:W-:Y:S01]  /*ad20*/  UISETP.GT.AND UP0, UPT, UR4, 0x9, UPT ;  /* 0x000000090400788c */ /* 0x000fe2000bf04270 */
[----:B0-----:R-:W-:Y:S02]  /*ad30*/  IADD3 R16, P0, PT, R16, UR8, RZ ;  /* 0x0000000810107c10 */ /* 0x001fe4000ff1e0ff */
[----:B-1234-:R-:W-:-:S03]  /*ad40*/  IADD3 R2, P1, PT, R0, UR10, RZ ;  /* 0x0000000a00027c10 */ /* 0x01efc6000ff3e0ff */
[----:B------:R-:W-:Y:S01]  /*ad50*/  IMAD.X R17, RZ, RZ, UR9, P0 ;  /* 0x00000009ff117e24 */ /* 0x000fe200080e06ff */
[----:B------:R-:W-:Y:S02]  /*ad60*/  IADD3.X R3, PT, PT, RZ, UR11, RZ, P1, !PT ;  /* 0x0000000bff037c10 */ /* 0x000fe40008ffe4ff */
        /* <DEDUP_REMOVED lines=13> */
.L_x_219:
[----:B------:R-:W2:Y:S02]  /*ae40*/  LDG.E.U8 R2, desc[UR36][R2.64] ;  /* 0x0000002402027981 */ /* 0x000ea4000c1e1100 */
[----:B--2---:R-:W-:-:S04]  /*ae50*/  I2FP.F32.U32 R0, R2 ;  /* 0x0000000200007245 */ /* 0x004fc80000201000 */
[----:B------:R-:W-:Y:S01]  /*ae60*/  F2FP.BF16.F32.PACK_AB R0, RZ, R0 ;  /* 0x00000000ff00723e */ /* 0x000fe200000010ff */
[----:B------:R-:W-:Y:S06]  /*ae70*/  BRA `(.L_x_221) ;  /* 0x0000000c00847947 */ /* 0x000fec0003800000 */
.L_x_218:
        /* <DEDUP_REMOVED lines=10> */
.L_x_223:
[----:B------:R-:W2:Y:S02]  /*af20*/  LDG.E R2, desc[UR36][R2.64] ;  /* 0x0000002402027981 */ /* 0x000ea4000c1e1900 */
[----:B--2---:R-:W-:-:S04]  /*af30*/  I2FP.F32.S32 R0, R2 ;  /* 0x0000000200007245 */ /* 0x004fc80000201400 */
[----:B------:R-:W-:Y:S01]  /*af40*/  F2FP.BF16.F32.PACK_AB R0, RZ, R0 ;  /* 0x00000000ff00723e */ /* 0x000fe200000010ff */
[----:B------:R-:W-:Y:S06]  /*af50*/  BRA `(.L_x_221) ;  /* 0x0000000c004c7947 */ /* 0x000fec0003800000 */
.L_x_222:
[----:B------:R-:W2:Y:S02]  /*af60*/  LDG.E.U16 R2, desc[UR36][R2.64] ;  /* 0x0000002402027981 */ /* 0x000ea4000c1e1500 */
[----:B--2---:R-:W0:Y:S02]  /*af70*/  I2F.S16 R0, R2 ;  /* 0x0000000200007306 */ /* 0x004e240000101400 */
[----:B0-----:R-:W-:Y:S01]  /*af80*/  F2FP.BF16.F32.PACK_AB R0, RZ, R0 ;  /* 0x00000000ff00723e */ /* 0x001fe200000010ff */
[----:B------:R-:W-:Y:S06]  /*af90*/  BRA `(.L_x_221) ;  /* 0x0000000c003c7947 */ /* 0x000fec0003800000 */
.L_x_217:
        /* <DEDUP_REMOVED lines=9> */
.L_x_225:
[----:B------:R-:W2:Y:S02]  /*b030*/  LDG.E.U16 R0, desc[UR36][R2.64] ;  /* 0x0000002402007981 */ /* 0x000ea4000c1e1500 */
[----:B--2---:R-:W-:-:S05]  /*b040*/  HADD2.F32 R0, -RZ, R0.H0_H0 ;  /* 0x20000000ff007230 */ /* 0x004fca0000004100 */
[----:B------:R-:W-:Y:S01]  /*b050*/  F2FP.BF16.F32.PACK_AB R0, RZ, R0 ;  /* 0x00000000ff00723e */ /* 0x000fe200000010ff */
[----:B------:R-:W-:Y:S06]  /*b060*/  BRA `(.L_x_221) ;  /* 0x0000000c00087947 */ /* 0x000fec0003800000 */
.L_x_224:
        /* <DEDUP_REMOVED lines=9> */
.L_x_227:
[----:B------:R-:W2:Y:S02]  /*b100*/  LDG.E.U16 R2, desc[UR36][R2.64] ;  /* 0x0000002402027981 */ /* 0x000ea4000c1e1500 */
[----:B--2---:R-:W-:-:S05]  /*b110*/  HADD2.F32 R0, -RZ, R2.H0_H0 ;  /* 0x20000002ff007230 */ /* 0x004fca0000004100 */
[----:B------:R-:W-:Y:S01]  /*b120*/  F2FP.BF16.F32.PACK_AB R0, RZ, R0 ;  /* 0x00000000ff00723e */ /* 0x000fe200000010ff */
[----:B------:R-:W-:Y:S06]  /*b130*/  BRA `(.L_x_221) ;  /* 0x0000000800d47947 */ /* 0x000fec0003800000 */
.L_x_226:
        /* <DEDUP_REMOVED lines=8> */
.L_x_216:
        /* <DEDUP_REMOVED lines=13> */
.L_x_230:
        /* <DEDUP_REMOVED lines=8> */
.L_x_229:
        /* <DEDUP_REMOVED lines=27> */
.L_x_232:
        /* <DEDUP_REMOVED lines=13> */
.L_x_231:
[----:B------:R0:W5:Y:S01]  /*b590*/  LDG.E.U16 R0, desc[UR36][R2.64] ;  /* 0x0000002402007981 */ /* 0x000162000c1e1500 */
[----:B------:R-:W-:Y:S05]  /*b5a0*/  BRA `(.L_x_221) ;  /* 0x0000000400b87947 */ /* 0x000fea0003800000 */
.L_x_228:
        /* <DEDUP_REMOVED lines=12> */
.L_x_235:
        /* <DEDUP_REMOVED lines=21> */
.L_x_239:
[----:B------:R-:W-:Y:S05]  /*b7c0*/  BSYNC.RECONVERGENT B1 ;  /* 0x0000000000017941 */ /* 0x000fea0003800200 */
.L_x_238:
[----:B------:R-:W-:Y:S01]  /*b7d0*/  IMAD.SHL.U32 R0, R0, 0x100000, RZ ;  /* 0x0010000000007824 */ /* 0x000fe200078e00ff */
[----:B------:R-:W-:-:S04]  /*b7e0*/  LEA R2, R2, 0x3b800000, 0x17 ;  /* 0x3b80000002027811 */ /* 0x000fc800078eb8ff */
[----:B------:R-:W-:-:S07]  /*b7f0*/  LOP3.LUT R0, R2, R0, R7, 0xfe, !PT ;  /* 0x0000000002007212 */ /* 0x000fce00078efe07 */
.L_x_237:
[----:B------:R-:W-:Y:S05]  /*b800*/  BSYNC.RECONVERGENT B0 ;  /* 0x0000000000007941 */ /* 0x000fea0003800200 */
.L_x_236:
[----:B------:R-:W-:Y:S01]  /*b810*/  F2FP.BF16.F32.PACK_AB R0, RZ, R0 ;  /* 0x00000000ff00723e */ /* 0x000fe200000010ff */
[----:B------:R-:W-:Y:S06]  /*b820*/  BRA `(.L_x_221) ;  /* 0x0000000400187947 */ /* 0x000fec0003800000 */
.L_x_234:
[----:B------:R-:W2:Y:S01]  /*b830*/  LDG.E.U8 R3, desc[UR36][R2.64] ;  /* 0x0000002402037981 */ /* 0x000ea2000c1e1100 */
[----:B------:R-:W-:Y:S01]  /*b840*/  BSSY.RECONVERGENT B0, `(.L_x_240) ;  /* 0x0000018000007945 */ /* 0x000fe20003800200 */
[----:B------:R-:W-:Y:S02]  /*b850*/  MOV R0, RZ ;  /* 0x000000ff00007202 */ /* 0x000fe40000000f00 */
        /* <DEDUP_REMOVED lines=18> */
.L_x_243:
[----:B------:R-:W-:Y:S05]  /*b980*/  BSYNC.RECONVERGENT B1 ;  /* 0x0000000000017941 */ /* 0x000fea0003800200 */
.L_x_242:
[----:B------:R-:W-:Y:S01]  /*b990*/  IMAD.SHL.U32 R0, R0, 0x200000, RZ ;  /* 0x0020000000007824 */ /* 0x000fe200078e00ff */
[----:B------:R-:W-:-:S04]  /*b9a0*/  LEA R2, R2, 0x37800000, 0x17 ;  /* 0x3780000002027811 */ /* 0x000fc800078eb8ff */
[----:B------:R-:W-:-:S07]  /*b9b0*/  LOP3.LUT R0, R2, R0, R7, 0xfe, !PT ;  /* 0x0000000002007212 */ /* 0x000fce00078efe07 */
.L_x_241:
[----:B------:R-:W-:Y:S05]  /*b9c0*/  BSYNC.RECONVERGENT B0 ;  /* 0x0000000000007941 */ /* 0x000fea0003800200 */
.L_x_240:
[----:B------:R-:W-:Y:S01]  /*b9d0*/  F2FP.BF16.F32.PACK_AB R0, RZ, R0 ;  /* 0x00000000ff00723e */ /* 0x000fe200000010ff */
[----:B------:R-:W-:Y:S06]  /*b9e0*/  BRA `(.L_x_221) ;  /* 0x0000000000a87947 */ /* 0x000fec0003800000 */
.L_x_233:
        /* <DEDUP_REMOVED lines=14> */
.L_x_247:
[----:B------:R-:W-:Y:S05]  /*bad0*/  BSYNC.RECONVERGENT B0 ;  /* 0x0000000000007941 */ /* 0x000fea0003800200 */
.L_x_246:
[----:B------:R-:W-:Y:S01]  /*bae0*/  F2FP.BF16.F32.PACK_AB R0, RZ, R0 ;  /* 0x00000000ff00723e */ /* 0x000fe200000010ff */
[----:B------:R-:W-:Y:S06]  /*baf0*/  BRA `(.L_x_221) ;  /* 0x0000000000647947 */ /* 0x000fec0003800000 */
.L_x_220:
[----:B------:R-:W-:Y:S01]  /*bb00*/  MOV R0, 0x0 ;  /* 0x0000000000007802 */ /* 0x000fe20000000f00 */
[----:B------:R-:W0:Y:S01]  /*bb10*/  LDCU.64 UR4, c[0x4][0x128] ;  /* 0x01002500ff0477ac */ /* 0x000e220008000a00 */
[----:B------:R-:W-:Y:S02]  /*bb20*/  HFMA2 R12, -RZ, RZ, 0, 5.9604644775390625e-08 ;  /* 0x00000001ff0c7431 */ /* 0x000fe400000001ff */
[----:B------:R-:W-:Y:S01]  /*bb30*/  IMAD.MOV.U32 R8, RZ, RZ, 0x4e ;  /* 0x0000004eff087424 */ /* 0x000fe200078e00ff */
[----:B------:R1:W2:Y:S01]  /*bb40*/  LDC.64 R2, c[0x4][R0] ;  /* 0x0100000000027b82 */ /* 0x0002a20000000a00 */
[----:B------:R-:W3:Y:S01]  /*bb50*/  LDCU.64 UR6, c[0x4][0x130] ;  /* 0x01002600ff0677ac */ /* 0x000ee20008000a00 */
[----:B------:R-:W-:Y:S01]  /*bb60*/  IMAD.MOV.U32 R13, RZ, RZ, RZ ;  /* 0x000000ffff0d7224 */ /* 0x000fe200078e00ff */
[----:B------:R-:W4:Y:S01]  /*bb70*/  LDCU.64 UR8, c[0x4][0x38] ;  /* 0x01000700ff0877ac */ /* 0x000f220008000a00 */
[----:B0-----:R-:W-:Y:S01]  /*bb80*/  IMAD.U32 R4, RZ, RZ, UR4 ;  /* 0x00000004ff047e24 */ /* 0x001fe2000f8e00ff */
[----:B------:R-:W-:Y:S01]  /*bb90*/  MOV R5, UR5 ;  /* 0x0000000500057c02 */ /* 0x000fe20008000f00 */
[----:B---3--:R-:W-:-:S02]  /*bba0*/  IMAD.U32 R6, RZ, RZ, UR6 ;  /* 0x00000006ff067e24 */ /* 0x008fc4000f8e00ff */
[----:B------:R-:W-:Y:S01]  /*bbb0*/  IMAD.U32 R7, RZ, RZ, UR7 ;  /* 0x00000007ff077e24 */ /* 0x000fe2000f8e00ff */
[----:B----4-:R-:W-:Y:S01]  /*bbc0*/  MOV R10, UR8 ;  /* 0x00000008000a7c02 */ /* 0x010fe20008000f00 */
[----:B-1----:R-:W-:-:S07]  /*bbd0*/  IMAD.U32 R11, RZ, RZ, UR9 ;  /* 0x00000009ff0b7e24 */ /* 0x002fce000f8e00ff */
[----:B------:R-:W-:-:S07]  /*bbe0*/  LEPC R20, `(.L_x_248) ;  /* 0x000000001014794e */ /* 0x000fce0000000000 */
[----:B--2---:R-:W-:Y:S05]  /*bbf0*/  CALL.ABS.NOINC R2 ;  /* 0x0000000002007343 */ /* 0x004fea0003c00000 */
.L_x_248:
[----:B------:R-:W-:Y:S01]  /*bc00*/  PRMT R0, RZ, 0x7610, R0 ;  /* 0x00007610ff007816 */ /* 0x000fe20000000000 */
[----:B------:R-:W-:Y:S06]  /*bc10*/  BRA `(.L_x_221) ;  /* 0x00000000001c7947 */ /* 0x000fec0003800000 */
.L_x_245:
[----:B------:R-:W2:Y:S02]  /*bc20*/  LDG.E.64 R2, desc[UR36][R2.64] ;  /* 0x0000002402027981 */ /* 0x000ea4000c1e1b00 */
[----:B--2---:R-:W0:Y:S02]  /*bc30*/  I2F.U64 R0, R2 ;  /* 0x0000000200007312 */ /* 0x004e240000301000 */
[----:B0-----:R-:W-:Y:S01]  /*bc40*/  F2FP.BF16.F32.PACK_AB R0, RZ, R0 ;  /* 0x00000000ff00723e */ /* 0x001fe200000010ff */
[----:B------:R-:W-:Y:S06]  /*bc50*/  BRA `(.L_x_221) ;  /* 0x00000000000c7947 */ /* 0x000fec0003800000 */
.L_x_244:
[----:B------:R-:W2:Y:S02]  /*bc60*/  LDG.E R2, desc[UR36][R2.64] ;  /* 0x0000002402027981 */ /* 0x000ea4000c1e1900 */
[----:B--2---:R-:W-:-:S04]  /*bc70*/  I2FP.F32.U32 R0, R2 ;  /* 0x0000000200007245 */ /* 0x004fc80000201000 */
[----:B------:R-:W-:-:S07]  /*bc80*/  F2FP.BF16.F32.PACK_AB R0, RZ, R0 ;  /* 0x00000000ff00723e */ /* 0x000fce00000010ff */
.L_x_221:
[----:B------:R-:W-:Y:S01]  /*bc90*/  USHF.L.U32 UR4, UR43, 0x10, URZ ;  /* 0x000000102b047899 */ /* 0x000fe200080006ff */
[----:B-----5:R-:W-:-:S04]  /*bca0*/  IMAD.U32 R0, R0, 0x10000, RZ ;  /* 0x0001000000007824 */ /* 0x020fc800078e00ff */
        /* <DEDUP_REMOVED lines=17> */
[----:B------:R-:W-:-:S04]  /*bdc0*/  FSEL R2, R2, +INF , P0 ;  /* 0x7f80000002027808 */ /* 0x000fc80000000000 */
[----:B------:R0:W1:Y:S01]  /*bdd0*/  F2F.BF16.F32 R3, R2 ;  /* 0x0000000200037304 */ /* 0x0000620000202000 */
        /* <DEDUP_REMOVED lines=9> */
[----:B-1----:R-:W-:-:S04]  /*be70*/  SHF.L.U32 R0, R3, 0x10, RZ ;  /* 0x0000001003007819 */ /* 0x002fc800000006ff */
[----:B------:R-:W1:Y:S02]  /*be80*/  F2I.FTZ.TRUNC.NTZ R3, R0 ;  /* 0x0000000000037305 */ /* 0x000e64000021f100 */
[----:B-1----:R-:W-:Y:S01]  /*be90*/  STG.E.U8 desc[UR36][R16.64], R3 ;  /* 0x0000000310007986 */ /* 0x002fe2000c101124 */
[----:B------:R-:W-:Y:S05]  /*bea0*/  EXIT ;  /* 0x000000000000794d */ /* 0x000fea0003800000 */
.L_x_252:
[----:B-1----:R-:W-:-:S06]  /*beb0*/  IMAD.U32 R3, R3, 0x10000, RZ ;  /* 0x0001000003037824 */ /* 0x002fcc00078e00ff */
[----:B0-----:R-:W0:Y:S02]  /*bec0*/  F2I.S64.TRUNC R2, R3 ;  /* 0x0000000300027311 */ /* 0x001e24000020d900 */
[----:B0-----:R-:W-:Y:S01]  /*bed0*/  STG.E.U8 desc[UR36][R16.64], R2 ;  /* 0x0000000210007986 */ /* 0x001fe2000c101124 */
[----:B------:R-:W-:Y:S05]  /*bee0*/  EXIT ;  /* 0x000000000000794d */ /* 0x000fea0003800000 */
.L_x_251:
[----:B------:R-:W-:-:S09]  /*bef0*/  UISETP.NE.AND UP0, UPT, UR4, 0x2, UPT ;  /* 0x000000020400788c */ /* 0x000fd2000bf05270 */
[----:B------:R-:W-:Y:S05]  /*bf00*/  BRA.U !UP0, `(.L_x_254) ;  /* 0x0000000108307547 */ /* 0x000fea000b800000 */
[----:B------:R-:W-:-:S09]  /*bf10*/  UISETP.NE.AND UP0, UPT, UR4, 0x3, UPT ;  /* 0x000000030400788c */ /* 0x000fd2000bf05270 */
[----:B------:R-:W-:Y:S05]  /*bf20*/  BRA.U !UP0, `(.L_x_255) ;  /* 0x0000000108187547 */ /* 0x000fea000b800000 */
[----:B------:R-:W-:-:S09]  /*bf30*/  UISETP.NE.AND UP0, UPT, UR4, 0x4, UPT ;  /* 0x000000040400788c */ /* 0x000fd2000bf05270 */
[----:B------:R-:W-:Y:S05]  /*bf40*/  BRA.U UP0, `(.L_x_253) ;  /* 0x0000000900787547 */ /* 0x000fea000b800000 */
[----:B-1----:R-:W-:-:S06]  /*bf50*/  IMAD.U32 R3, R3, 0x10000, RZ ;  /* 0x0001000003037824 */ /* 0x002fcc00078e00ff */
[----:B0-----:R-:W0:Y:S02]  /*bf60*/  F2I.S64.TRUNC R2, R3 ;  /* 0x0000000300027311 */ /* 0x001e24000020d900 */
[----:B0-----:R-:W-:Y:S01]  /*bf70*/  STG.E.64 desc[UR36][R16.64], R2 ;  /* 0x0000000210007986 */ /* 0x001fe2000c101b24 */
[----:B------:R-:W-:Y:S05]  /*bf80*/  EXIT ;  /* 0x000000000000794d */ /* 0x000fea0003800000 */
.L_x_255:
[----:B-1----:R-:W-:-:S06]  /*bf90*/  SHF.L.U32 R3, R3, 0x10, RZ ;  /* 0x0000001003037819 */ /* 0x002fcc00000006ff */
[----:B------:R-:W1:Y:S02]  /*bfa0*/  F2I.FTZ.TRUNC.NTZ R3, R3 ;  /* 0x0000000300037305 */ /* 0x000e64000021f100 */
[----:B-1----:R-:W-:Y:S01]  /*bfb0*/  STG.E desc[UR36][R16.64], R3 ;  /* 0x0000000310007986 */ /* 0x002fe2000c101924 */
[----:B------:R-:W-:Y:S05]  /*bfc0*/  EXIT ;  /* 0x000000000000794d */ /* 0x000fea0003800000 */
.L_x_254:
[----:B-1----:R-:W-:-:S06]  /*bfd0*/  IMAD.U32 R3, R3, 0x10000, RZ ;  /* 0x0001000003037824 */ /* 0x002fcc00078e00ff */
[----:B------:R-:W1:Y:S02]  /*bfe0*/  F2I.FTZ.TRUNC.NTZ R3, R3 ;  /* 0x0000000300037305 */ /* 0x000e64000021f100 */
[----:B-1----:R-:W-:Y:S01]  /*bff0*/  STG.E.U16 desc[UR36][R16.64], R3 ;  /* 0x0000000310007986 */ /* 0x002fe2000c101524 */
[----:B------:R-:W-:Y:S05]  /*c000*/  EXIT ;  /* 0x000000000000794d */ /* 0x000fea0003800000 */
.L_x_250:
[----:B------:R-:W-:-:S09]  /*c010*/  UISETP.GT.AND UP0, UPT, UR4, 0x6, UPT ;  /* 0x000000060400788c */ /* 0x000fd2000bf04270 */
[----:B------:R-:W-:Y:S05]  /*c020*/  BRA.U UP0, `(.L_x_256) ;  /* 0x00000001002c7547 */ /* 0x000fea000b800000 */
[----:B------:R-:W-:-:S09]  /*c030*/  UISETP.NE.AND UP0, UPT, UR4, 0x5, UPT ;  /* 0x000000050400788c */ /* 0x000fd2000bf05270 */
[----:B------:R-:W-:Y:S05]  /*c040*/  BRA.U !UP0, `(.L_x_257) ;  /* 0x0000000108147547 */ /* 0x000fea000b800000 */
[----:B------:R-:W-:-:S09]  /*c050*/  UISETP.NE.AND UP0, UPT, UR4, 0x6, UPT ;  /* 0x000000060400788c */ /* 0x000fd2000bf05270 */
[----:B------:R-:W-:Y:S05]  /*c060*/  BRA.U UP0, `(.L_x_253) ;  /* 0x0000000900307547 */ /* 0x000fea000b800000 */
[----:B-1----:R-:W-:-:S05]  /*c070*/  IMAD.U32 R3, R3, 0x10000, RZ ;  /* 0x0001000003037824 */ /* 0x002fca00078e00ff */
[----:B------:R-:W-:Y:S01]  /*c080*/  STG.E desc[UR36][R16.64], R3 ;  /* 0x0000000310007986 */ /* 0x000fe2000c101924 */
[----:B------:R-:W-:Y:S05]  /*c090*/  EXIT ;  /* 0x000000000000794d */ /* 0x000fea0003800000 */
.L_x_257:
[----:B-1----:R-:W-:-:S04]  /*c0a0*/  SHF.L.U32 R0, R3, 0x10, RZ ;  /* 0x0000001003007819 */ /* 0x002fc800000006ff */
[----:B------:R-:W-:-:S05]  /*c0b0*/  F2FP.F16.F32.PACK_AB R0, RZ, R0 ;  /* 0x00000000ff00723e */ /* 0x000fca00000000ff */
[----:B------:R-:W-:Y:S01]  /*c0c0*/  STG.E.U16 desc[UR36][R16.64], R0 ;  /* 0x0000000010007986 */ /* 0x000fe2000c101524 */
[----:B------:R-:W-:Y:S05]  /*c0d0*/  EXIT ;  /* 0x000000000000794d */ /* 0x000fea0003800000 */
.L_x_256:
[----:B------:R-:W-:-:S09]  /*c0e0*/  UISETP.NE.AND UP0, UPT, UR4, 0x7, UPT ;  /* 0x000000070400788c */ /* 0x000fd2000bf05270 */
[----:B------:R-:W-:Y:S05]  /*c0f0*/  BRA.U !UP0, `(.L_x_258) ;  /* 0x0000000108347547 */ /* 0x000fea000b800000 */
[----:B------:R-:W-:-:S09]  /*c100*/  UISETP.NE.AND UP0, UPT, UR4, 0x8, UPT ;  /* 0x000000080400788c */ /* 0x000fd2000bf05270 */
[----:B------:R-:W-:Y:S05]  /*c110*/  BRA.U !UP0, `(.L_x_259) ;  /* 0x0000000108187547 */ /* 0x000fea000b800000 */
[----:B------:R-:W-:-:S09]  /*c120*/  UISETP.NE.AND UP0, UPT, UR4, 0x9, UPT ;  /* 0x000000090400788c */ /* 0x000fd2000bf05270 */
[----:B------:R-:W-:Y:S05]  /*c130*/  BRA.U UP0, `(.L_x_253) ;  /* 0x0000000500fc7547 */ /* 0x000fea000b800000 */
[----:B01----:R-:W-:Y:S02]  /*c140*/  IMAD.U32 R2, R3, 0x10000, RZ ;  /* 0x0001000003027824 */ /* 0x003fe400078e00ff */
[----:B------:R-:W-:-:S05]  /*c150*/  IMAD.MOV.U32 R3, RZ, RZ, RZ ;  /* 0x000000ffff037224 */ /* 0x000fca00078e00ff */
[----:B------:R-:W-:Y:S01]  /*c160*/  STG.E.64 desc[UR36][R16.64], R2 ;  /* 0x0000000210007986 */ /* 0x000fe2000c101b24 */
[----:B------:R-:W-:Y:S05]  /*c170*/  EXIT ;  /* 0x000000000000794d */ /* 0x000fea0003800000 */
.L_x_259:
[----:B-1----:R-:W-:-:S04]  /*c180*/  SHF.L.U32 R3, R3, 0x10, RZ ;  /* 0x0000001003037819 */ /* 0x002fc800000006ff */
[----:B------:R-:W-:-:S04]  /*c190*/  F2FP.F16.F32.PACK_AB R3, RZ, R3 ;  /* 0x00000003ff03723e */ /* 0x000fc800000000ff */
[----:B------:R-:W-:-:S05]  /*c1a0*/  PRMT R3, R3, 0x5410, RZ ;  /* 0x0000541003037816 */ /* 0x000fca00000000ff */
[----:B------:R-:W-:Y:S01]  /*c1b0*/  STG.E desc[UR36][R16.64], R3 ;  /* 0x0000000310007986 */ /* 0x000fe2000c101924 */
[----:B------:R-:W-:Y:S05]  /*c1c0*/  EXIT ;  /* 0x000000000000794d */ /* 0x000fea0003800000 */
.L_x_258:
[----:B01----:R-:W-:-:S04]  /*c1d0*/  IMAD.U32 R2, R3, 0x10000, RZ ;  /* 0x0001000003027824 */ /* 0x003fc800078e00ff */
[----:B------:R-:W-:-:S06]  /*c1e0*/  FMUL.FTZ R2, R2, 1 ;  /* 0x3f80000002027820 */ /* 0x000fcc0000410000 */
[----:B------:R-:W0:Y:S02]  /*c1f0*/  F2F.F64.F32 R2, R2 ;  /* 0x0000000200027310 */ /* 0x000e240000201800 */
[----:B0-----:R-:W-:Y:S01]  /*c200*/  STG.E.64 desc[UR36][R16.64], R2 ;  /* 0x0000000210007986 */ /* 0x001fe2000c101b24 */
[----:B------:R-:W-:Y:S05]  /*c210*/  EXIT ;  /* 0x000000000000794d */ /* 0x000fea0003800000 */
.L_x_249:
        /* <DEDUP_REMOVED lines=12> */
[----:B-1----:R-:W-:Y:S01]  /*c2e0*/  STG.E.U16 desc[UR36][R16.64], R3 ;  /* 0x0000000310007986 */ /* 0x002fe2000c101524 */
[----:B------:R-:W-:Y:S05]  /*c2f0*/  EXIT ;  /* 0x000000000000794d */ /* 0x000fea0003800000 */
.L_x_263:
[----:B-1----:R-:W-:Y:S01]  /*c300*/  SHF.L.U32 R3, R3, 0x10, RZ ;  /* 0x0000001003037819 */ /* 0x002fe200000006ff */
[----:B------:R-:W-:Y:S01]  /*c310*/  BSSY.RECONVERGENT B0, `(.L_x_264) ;  /* 0x0000013000007945 */ /* 0x000fe20003800200 */
[----:B------:R-:W-:Y:S02]  /*c320*/  IMAD.MOV.U32 R8, RZ, RZ, 0x80 ;  /* 0x00000080ff087424 */ /* 0x000fe400078e00ff */
[----:B0-----:R-:W-:-:S04]  /*c330*/  LOP3.LUT R2, R3, 0x7fffffff, RZ, 0xc0, !PT ;  /* 0x7fffffff03027812 */ /* 0x001fc800078ec0ff */
        /* <DEDUP_REMOVED lines=9> */
[----:B------:R-:W-:Y:S01]  /*c3d0*/  FADD.FTZ R0, R2, 8192 ;  /* 0x4600000002007421 */ /* 0x000fe20000010000 */
[----:B------:R-:W-:-:S04]  /*c3e0*/  PRMT R8, RZ, 0x7610, R8 ;  /* 0x00007610ff087816 */ /* 0x000fc80000000008 */
[----:B------:R-:W-:-:S13]  /*c3f0*/  LOP3.LUT P0, R0, R0, 0xff, RZ, 0xc0, !PT ;  /* 0x000000ff00007812 */ /* 0x000fda000780c0ff */
[----:B------:R-:W-:Y:S05]  /*c400*/  @!P0 BRA `(.L_x_265) ;  /* 0x00000000000c8947 */ /* 0x000fea0003800000 */
.L_x_266:
[----:B------:R-:W-:-:S04]  /*c410*/  SHF.R.U32.HI R3, RZ, 0x18, R3 ;  /* 0x00000018ff037819 */ /* 0x000fc80000011603 */
[----:B------:R-:W-:-:S04]  /*c420*/  LOP3.LUT R0, R0, 0x80, R3, 0xf8, !PT ;  /* 0x0000008000007812 */ /* 0x000fc800078ef803 */
[----:B------:R-:W-:-:S07]  /*c430*/  PRMT R8, R0, 0x7610, R8 ;  /* 0x0000761000087816 */ /* 0x000fce0000000008 */
.L_x_265:
[----:B------:R-:W-:Y:S05]  /*c440*/  BSYNC.RECONVERGENT B0 ;  /* 0x0000000000007941 */ /* 0x000fea0003800200 */
.L_x_264:
[----:B------:R-:W-:Y:S01]  /*c450*/  STG.E.U8 desc[UR36][R16.64], R8 ;  /* 0x0000000810007986 */ /* 0x000fe2000c101124 */
[----:B------:R-:W-:Y:S05]  /*c460*/  EXIT ;  /* 0x000000000000794d */ /* 0x000fea0003800000 */
.L_x_262:
[----:B-1----:R-:W-:Y:S01]  /*c470*/  IMAD.U32 R3, R3, 0x10000, RZ ;  /* 0x0001000003037824 */ /* 0x002fe200078e00ff */
[----:B------:R-:W-:Y:S01]  /*c480*/  BSSY.RECONVERGENT B0, `(.L_x_267) ;  /* 0x0000013000007945 */ /* 0x000fe20003800200 */
[----:B------:R-:W-:-:S03]  /*c490*/  MOV R8, 0x80 ;  /* 0x0000008000087802 */ /* 0x000fc60000000f00 */
        /* <DEDUP_REMOVED lines=14> */
.L_x_269:
[----:B------:R-:W-:-:S04]  /*c580*/  SHF.R.U32.HI R3, RZ, 0x18, R3 ;  /* 0x00000018ff037819 */ /* 0x000fc80000011603 */
[----:B------:R-:W-:-:S04]  /*c590*/  LOP3.LUT R0, R0, 0x80, R3, 0xf8, !PT ;  /* 0x0000008000007812 */ /* 0x000fc800078ef803 */
[----:B------:R-:W-:-:S07]  /*c5a0*/  PRMT R8, R0, 0x7610, R8 ;  /* 0x0000761000087816 */ /* 0x000fce0000000008 */
.L_x_268:
[----:B------:R-:W-:Y:S05]  /*c5b0*/  BSYNC.RECONVERGENT B0 ;  /* 0x0000000000007941 */ /* 0x000fea0003800200 */
.L_x_267:
[----:B------:R-:W-:Y:S01]  /*c5c0*/  STG.E.U8 desc[UR36][R16.64], R8 ;  /* 0x0000000810007986 */ /* 0x000fe2000c101124 */
[----:B------:R-:W-:Y:S05]  /*c5d0*/  EXIT ;  /* 0x000000000000794d */ /* 0x000fea0003800000 */
.L_x_261:
        /* <DEDUP_REMOVED lines=8> */
[----:B0-----:R-:W-:-:S04]  /*c660*/  LOP3.LUT R2, R4, 0xff, RZ, 0xc0, !PT ;  /* 0x000000ff04027812 */ /* 0x001fc800078ec0ff */
[----:B------:R-:W-:-:S13]  /*c670*/  ISETP.NE.AND P1, PT, R2, 0xff, PT ;  /* 0x000000ff0200780c */ /* 0x000fda0003f25270 */
[--C-:B------:R-:W-:Y:S02]  /*c680*/  @P1 SHF.R.U32.HI R0, RZ, 0x16, R3.reuse ;  /* 0x00000016ff001819 */ /* 0x100fe40000011603 */
        /* <DEDUP_REMOVED lines=9> */
[----:B------:R-:W-:Y:S01]  /*c720*/  STG.E.U8 desc[UR36][R16.64], R3 ;  /* 0x0000000310007986 */ /* 0x000fe2000c101124 */
[----:B------:R-:W-:Y:S05]  /*c730*/  EXIT ;  /* 0x000000000000794d */ /* 0x000fea0003800000 */
.L_x_271:
[----:B-1----:R-:W-:-:S06]  /*c740*/  SHF.L.U32 R3, R3, 0x10, RZ ;  /* 0x0000001003037819 */ /* 0x002fcc00000006ff */
[----:B0-----:R-:W0:Y:S02]  /*c750*/  F2I.U64.TRUNC R2, R3 ;  /* 0x0000000300027311 */ /* 0x001e24000020d800 */
[----:B0-----:R-:W-:Y:S01]  /*c760*/  STG.E.64 desc[UR36][R16.64], R2 ;  /* 0x0000000210007986 */ /* 0x001fe2000c101b24 */
[----:B------:R-:W-:Y:S05]  /*c770*/  EXIT ;  /* 0x000000000000794d */ /* 0x000fea0003800000 */
.L_x_270:
[----:B-1----:R-:W-:-:S06]  /*c780*/  IMAD.U32 R3, R3, 0x10000, RZ ;  /* 0x0001000003037824 */ /* 0x002fcc00078e00ff */
[----:B------:R-:W1:Y:S02]  /*c790*/  F2I.FTZ.U32.TRUNC.NTZ R3, R3 ;  /* 0x0000000300037305 */ /* 0x000e64000021f000 */
[----:B-1----:R-:W-:Y:S01]  /*c7a0*/  STG.E desc[UR36][R16.64], R3 ;  /* 0x0000000310007986 */ /* 0x002fe2000c101924 */
[----:B------:R-:W-:Y:S05]  /*c7b0*/  EXIT ;  /* 0x000000000000794d */ /* 0x000fea0003800000 */
.L_x_260:
        /* <DEDUP_REMOVED lines=9> */
[----:B------:R-:W-:Y:S01]  /*c850*/  STG.E.U8 desc[UR36][R16.64], R3 ;  /* 0x0000000310007986 */ /* 0x000fe2000c101124 */
[----:B------:R-:W-:Y:S05]  /*c860*/  EXIT ;  /* 0x000000000000794d */ /* 0x000fea0003800000 */
.L_x_273:
[----:B-1----:R-:W-:Y:S02]  /*c870*/  SHF.L.U32 R3, R3, 0x10, RZ ;  /* 0x0000001003037819 */ /* 0x002fe400000006ff */
[----:B------:R-:W-:-:S03]  /*c880*/  CS2R R6, SRZ ;  /* 0x0000000000067805 */ /* 0x000fc6000001ff00 */
[----:B------:R-:W-:-:S04]  /*c890*/  FMUL.FTZ R3, R3, 1 ;  /* 0x3f80000003037820 */ /* 0x000fc80000410000 */
[----:B------:R-:W1:Y:S02]  /*c8a0*/  F2F.F64.F32 R4, R3 ;  /* 0x0000000300047310 */ /* 0x000e640000201800 */
[----:B-1----:R-:W-:Y:S01]  /*c8b0*/  STG.E.128 desc[UR36][R16.64], R4 ;  /* 0x0000000410007986 */ /* 0x002fe2000c101d24 */
[----:B------:R-:W-:Y:S05]  /*c8c0*/  EXIT ;  /* 0x000000000000794d */ /* 0x000fea0003800000 */
.L_x_272:
[----:B------:R-:W-:-:S09]  /*c8d0*/  UISETP.NE.AND UP0, UPT, UR4, 0xf, UPT ;  /* 0x0000000f0400788c */ /* 0x000fd2000bf05270 */
[----:B------:R-:W-:Y:S05]  /*c8e0*/  BRA.U !UP0, `(.L_x_274) ;  /* 0x0000000108e87547 */ /* 0x000fea000b800000 */
[----:B------:R-:W-:-:S09]  /*c8f0*/  UISETP.NE.AND UP0, UPT, UR4, 0x17, UPT ;  /* 0x000000170400788c */ /* 0x000fd2000bf05270 */
[----:B------:R-:W-:Y:S05]  /*c900*/  BRA.U !UP0, `(.L_x_275) ;  /* 0x0000000108907547 */ /* 0x000fea000b800000 */
[----:B------:R-:W-:-:S09]  /*c910*/  UISETP.NE.AND UP0, UPT, UR4, 0x18, UPT ;  /* 0x000000180400788c */ /* 0x000fd2000bf05270 */
[----:B------:R-:W-:Y:S05]  /*c920*/  BRA.U !UP0, `(.L_x_276) ;  /* 0x0000000108447547 */ /* 0x000fea000b800000 */
.L_x_253:
[----:B------:R-:W-:Y:S01]  /*c930*/  MOV R0, 0x0 ;  /* 0x0000000000007802 */ /* 0x000fe20000000f00 */
[----:B------:R-:W2:Y:S01]  /*c940*/  LDCU.64 UR4, c[0x4][0x128] ;  /* 0x01002500ff0477ac */ /* 0x000ea20008000a00 */
[----:B------:R-:W-:Y:S02]  /*c950*/  HFMA2 R13, -RZ, RZ, 0, 0 ;  /* 0x00000000ff0d7431 */ /* 0x000fe400000001ff */
[----:B------:R-:W-:Y:S01]  /*c960*/  IMAD.MOV.U32 R8, RZ, RZ, 0x65 ;  /* 0x00000065ff087424 */ /* 0x000fe200078e00ff */
[----:B01----:R0:W1:Y:S01]  /*c970*/  LDC.64 R2, c[0x4][R0] ;  /* 0x0100000000027b82 */ /* 0x0030620000000a00 */
[----:B------:R-:W3:Y:S01]  /*c980*/  LDCU.64 UR6, c[0x4][0x130] ;  /* 0x01002600ff0677ac */ /* 0x000ee20008000a00 */
[----:B------:R-:W-:Y:S01]  /*c990*/  IMAD.MOV.U32 R12, RZ, RZ, 0x1 ;  /* 0x00000001ff0c7424 */ /* 0x000fe200078e00ff */
[----:B------:R-:W4:Y:S01]  /*c9a0*/  LDCU.64 UR8, c[0x4][0x40] ;  /* 0x01000800ff0877ac */ /* 0x000f220008000a00 */
[----:B--2---:R-:W-:Y:S02]  /*c9b0*/  IMAD.U32 R4, RZ, RZ, UR4 ;  /* 0x00000004ff047e24 */ /* 0x004fe4000f8e00ff */
[----:B------:R-:W-:Y:S01]  /*c9c0*/  IMAD.U32 R5, RZ, RZ, UR5 ;  /* 0x00000005ff057e24 */ /* 0x000fe2000f8e00ff */
[----:B---3--:R-:W-:Y:S01]  /*c9d0*/  MOV R6, UR6 ;  /* 0x0000000600067c02 */ /* 0x008fe20008000f00 */
[----:B------:R-:W-:-:S02]  /*c9e0*/  IMAD.U32 R7, RZ, RZ, UR7 ;  /* 0x00000007ff077e24 */ /* 0x000fc4000f8e00ff */
[----:B----4-:R-:W-:Y:S01]  /*c9f0*/  IMAD.U32 R10, RZ, RZ, UR8 ;  /* 0x00000008ff0a7e24 */ /* 0x010fe2000f8e00ff */
[----:B0-----:R-:W-:-:S07]  /*ca00*/  MOV R11, UR9 ;  /* 0x00000009000b7c02 */ /* 0x001fce0008000f00 */
[----:B------:R-:W-:-:S07]  /*ca10*/  LEPC R20, `(.L_x_277) ;  /* 0x000000001014794e */ /* 0x000fce0000000000 */
[----:B-1----:R-:W-:Y:S05]  /*ca20*/  CALL.ABS.NOINC R2 ;  /* 0x0000000002007343 */ /* 0x002fea0003c00000 */
.L_x_277:
[----:B------:R-:W-:Y:S05]  /*ca30*/  EXIT ;  /* 0x000000000000794d */ /* 0x000fea0003800000 */
.L_x_276:
[----:B-1----:R-:W-:Y:S01]  /*ca40*/  IMAD.U32 R5, R3, 0x10000, RZ ;  /* 0x0001000003057824 */ /* 0x002fe200078e00ff */
[----:B------:R-:W-:Y:S01]  /*ca50*/  BSSY.RECONVERGENT B0, `(.L_x_278) ;  /* 0x000000c000007945 */ /* 0x000fe20003800200 */
[----:B------:R-:W-:-:S03]  /*ca60*/  IMAD.MOV.U32 R0, RZ, RZ, 0x7f ;  /* 0x0000007fff007424 */ /* 0x000fc600078e00ff */
[----:B0-----:R-:W-:Y:S02]  /*ca70*/  LOP3.LUT R2, R5, 0x7fffffff, RZ, 0xc0, !PT ;  /* 0x7fffffff05027812 */ /* 0x001fe400078ec0ff */
        /* <DEDUP_REMOVED lines=9> */
.L_x_279:
[----:B------:R-:W-:Y:S05]  /*cb10*/  BSYNC.RECONVERGENT B0 ;  /* 0x0000000000007941 */ /* 0x000fea0003800200 */
.L_x_278:
[----:B------:R-:W-:-:S05]  /*cb20*/  LOP3.LUT R3, R0, 0x80, R3, 0xf8, !PT ;  /* 0x0000008000037812 */ /* 0x000fca00078ef803 */
[----:B------:R-:W-:Y:S01]  /*cb30*/  STG.E.U8 desc[UR36][R16.64], R3 ;  /* 0x0000000310007986 */ /* 0x000fe2000c101124 */
[----:B------:R-:W-:Y:S05]  /*cb40*/  EXIT ;  /* 0x000000000000794d */ /* 0x000fea0003800000 */
.L_x_275:
[----:B-1----:R-:W-:Y:S01]  /*cb50*/  SHF.L.U32 R3, R3, 0x10, RZ ;  /* 0x0000001003037819 */ /* 0x002fe200000006ff */
[----:B------:R-:W-:Y:S03]  /*cb60*/  BSSY.RECONVERGENT B0, `(.L_x_280) ;  /* 0x000000e000007945 */ /* 0x000fe60003800200 */
[----:B0-----:R-:W-:-:S04]  /*cb70*/  LOP3.LUT R2, R3, 0x7fffffff, RZ, 0xc0, !PT ;  /* 0x7fffffff03027812 */ /* 0x001fc800078ec0ff */
[----:B------:R-:W-:-:S13]  /*cb80*/  ISETP.GT.U32.AND P0, PT, R2, 0x477fffff, PT ;  /* 0x477fffff0200780c */ /* 0x000fda0003f04070 */
[----:B------:R-:W-:Y:S05]  /*cb90*/  @P0 BRA `(.L_x_281) ;  /* 0x00000000001c0947 */ /* 0x000fea0003800000 */
[----:B------:R-:W-:-:S13]  /*cba0*/  ISETP.GE.U32.AND P0, PT, R2, 0x38800000, PT ;  /* 0x388000000200780c */ /* 0x000fda0003f06070 */
[----:B------:R-:W-:-:S04]  /*cbb0*/  @P0 SHF.R.U32.HI R0, RZ, 0x15, R3 ;  /* 0x00000015ff000819 */ /* 0x000fc80000011603 */
[----:B------:R-:W-:-:S04]  /*cbc0*/  @P0 LOP3.LUT R0, R0, 0x1, RZ, 0xc0, !PT ;  /* 0x0000000100000812 */ /* 0x000fc800078ec0ff */
[----:B------:R-:W-:-:S04]  /*cbd0*/  @P0 IADD3 R0, PT, PT, R3, 0x80fffff, R0 ;  /* 0x080fffff03000810 */ /* 0x000fc80007ffe000 */
[----:B------:R-:W-:Y:S01]  /*cbe0*/  @P0 SHF.R.U32.HI R0, RZ, 0x15, R0 ;  /* 0x00000015ff000819 */ /* 0x000fe20000011600 */
[----:B------:R-:W-:Y:S01]  /*cbf0*/  @!P0 FADD.FTZ R0, R2, 128 ;  /* 0x4300000002008421 */ /* 0x000fe20000010000 */
[----:B------:R-:W-:Y:S06]  /*cc00*/  BRA `(.L_x_282) ;  /* 0x00000000000c7947 */ /* 0x000fec0003800000 */
.L_x_281:
[----:B------:R-:W-:Y:S01]  /*cc10*/  IMAD.MOV.U32 R0, RZ, RZ, 0x7f ;  /* 0x0000007fff007424 */ /* 0x000fe200078e00ff */
[----:B------:R-:W-:-:S04]  /*cc20*/  ISETP.GT.U32.AND P0, PT, R2, 0x7f800000, PT ;  /* 0x7f8000000200780c */ /* 0x000fc80003f04070 */
[----:B------:R-:W-:-:S09]  /*cc30*/  SEL R0, R0, 0x7c, P0 ;  /* 0x0000007c00007807 */ /* 0x000fd20000000000 */
.L_x_282:
[----:B------:R-:W-:Y:S05]  /*cc40*/  BSYNC.RECONVERGENT B0 ;  /* 0x0000000000007941 */ /* 0x000fea0003800200 */
.L_x_280:
[----:B------:R-:W-:-:S04]  /*cc50*/  SHF.R.U32.HI R3, RZ, 0x18, R3 ;  /* 0x00000018ff037819 */ /* 0x000fc80000011603 */
[----:B------:R-:W-:-:S05]  /*cc60*/  LOP3.LUT R3, R0, 0x80, R3, 0xf8, !PT ;  /* 0x0000008000037812 */ /* 0x000fca00078ef803 */
[----:B------:R-:W-:Y:S01]  /*cc70*/  STG.E.U8 desc[UR36][R16.64], R3 ;  /* 0x0000000310007986 */ /* 0x000fe2000c101124 */
[----:B------:R-:W-:Y:S05]  /*cc80*/  EXIT ;  /* 0x000000000000794d */ /* 0x000fea0003800000 */
.L_x_274:
[----:B-1----:R-:W-:Y:S01]  /*cc90*/  STG.E.U16 desc[UR36][R16.64], R3 ;  /* 0x0000000310007986 */ /* 0x002fe2000c101524 */
[----:B------:R-:W-:Y:S05]  /*cca0*/  EXIT ;  /* 0x000000000000794d */ /* 0x000fea0003800000 */
.L_x_283:
[----:B------:R-:W-:-:S00]  /*ccb0*/  BRA `(.L_x_283) ;  /* 0xfffffffc00fc7947 */ /* 0x000fc0000383ffff */
[----:B------:R-:W-:-:S00]  /*ccc0*/  NOP ;  /* 0x0000000000007918 */ /* 0x000fc00000000000 */
        /* <DEDUP_REMOVED lines=11> */
.L_x_17906:


//--------------------- .text._ZN2at6native27unrolled_elementwise_kernelINS0_13AUnaryFunctorIN3c108BFloat16ES4_S4_ZZZNS0_17hypot_kernel_cudaERNS_18TensorIteratorBaseEENKUlvE_clEvENKUlvE2_clEvEUlS4_S4_E_EESt5arrayIPcLm2EELi4E23TrivialOffsetCalculatorILi1EjESF_NS0_6memory12LoadWithCastILi1EEENSG_13StoreWithCastILi1EEEEEviT_T0_T2_T3_T4_T5_ --------------------------
	.section	.text._ZN2at6native27unrolled_elementwise_kernelINS0_13AUnaryFunctorIN3c108BFloat16ES4_S4_ZZZNS0_17hypot_kernel_cudaERNS_18TensorIteratorBaseEENKUlvE_clEvENKUlvE2_clEvEUlS4_S4_E_EESt5arrayIPcLm2EELi4E23TrivialOffsetCalculatorILi1EjESF_NS0_6memory12LoadWithCastILi1EEENSG_13StoreWithCastILi1EEEEEviT_T0_T2_T3_T4_T5_,"ax",@progbits
	.align	128
        .global         _ZN2at6native27unrolled_elementwise_kernelINS0_13AUnaryFunctorIN3c108BFloat16ES4_S4_ZZZNS0_17hypot_kernel_cudaERNS_18TensorIteratorBaseEENKUlvE_clEvENKUlvE2_clEvEUlS4_S4_E_EESt5arrayIPcLm2EELi4E23TrivialOffsetCalculatorILi1EjESF_NS0_6memory12LoadWithCastILi1EEENSG_13StoreWithCastILi1EEEEEviT_T0_T2_T3_T4_T5_
        .type           _ZN2at6native27unrolled_elementwise_kernelINS0_13AUnaryFunctorIN3c108BFloat16ES4_S4_ZZZNS0_17hypot_kernel_cudaERNS_18TensorIteratorBaseEENKUlvE_clEvENKUlvE2_clEvEUlS4_S4_E_EESt5arrayIPcLm2EELi4E23TrivialOffsetCalculatorILi1EjESF_NS0_6memory12LoadWithCastILi1EEENSG_13StoreWithCastILi1EEEEEviT_T0_T2_T3_T4_T5_,@function
        .size           _ZN2at6native27unrolled_elementwise_kernelINS0_13AUnaryFunctorIN3c108BFloat16ES4_S4_ZZZNS0_17hypot_kernel_cudaERNS_18TensorIteratorBaseEENKUlvE_clEvENKUlvE2_clEvEUlS4_S4_E_EESt5arrayIPcLm2EELi4E23TrivialOffsetCalculatorILi1EjESF_NS0_6memory12LoadWithCastILi1EEENSG_13StoreWithCastILi1EEEEEviT_T0_T2_T3_T4_T5_,(.L_x_17907 - _ZN2at6native27unrolled_elementwise_kernelINS0_13AUnaryFunctorIN3c108BFloat16ES4_S4_ZZZNS0_17hypot_kernel_cudaERNS_18TensorIteratorBaseEENKUlvE_clEvENKUlvE2_clEvEUlS4_S4_E_EESt5arrayIPcLm2EELi4E23TrivialOffsetCalculatorILi1EjESF_NS0_6memory12LoadWithCastILi1EEENSG_13StoreWithCastILi1EEEEEviT_T0_T2_T3_T4_T5_)
        .other          _ZN2at6native27unrolled_elementwise_kernelINS0_13AUnaryFunctorIN3c108BFloat16ES4_S4_ZZZNS0_17hypot_kernel_cudaERNS_18TensorIteratorBaseEENKUlvE_clEvENKUlvE2_clEvEUlS4_S4_E_EESt5arrayIPcLm2EELi4E23TrivialOffsetCalculatorILi1EjESF_NS0_6memory12LoadWithCastILi1EEENSG_13StoreWithCastILi1EEEEEviT_T0_T2_T3_T4_T5_,@"STO_CUDA_ENTRY STV_DEFAULT"
_ZN2at6native27unrolled_elementwise_kernelINS0_13AUnaryFunctorIN3c108BFloat16ES4_S4_ZZZNS0_17hypot_kernel_cudaERNS_18TensorIteratorBaseEENKUlvE_clEvENKUlvE2_clEvEUlS4_S4_E_EESt5arrayIPcLm2EELi4E23TrivialOffsetCalculatorILi1EjESF_NS0_6memory12LoadWithCastILi1EEENSG_13StoreWithCastILi1EEEEEviT_T0_T2_T3_T4_T5_:
.text._ZN2at6native27unrolled_elementwise_kernelINS0_13AUnaryFunctorIN3c108BFloat16ES4_S4_ZZZNS0_17hypot_kernel_cudaERNS_18TensorIteratorBaseEENKUlvE_clEvENKUlvE2_clEvEUlS4_S4_E_EESt5arrayIPcLm2EELi4E23TrivialOffsetCalculatorILi1EjESF_NS0_6memory12LoadWithCastILi1EEENSG_13StoreWithCastILi1EEEEEviT_T0_T2_T3_T4_T5_:
[----:B------:R-:W0:Y:S01]  /*0000*/  LDC R1, c[0x0][0x37c] ;  /* 0x0000df00ff017b82 */ /* 0x000e220000000800 */
[----:B------:R-:W1:Y:S07]  /*0010*/  S2R R2, SR_CTAID.X ;  /* 0x0000000000027919 */ /* 0x000e6e0000002500 */
[----:B------:R-:W1:Y:S01]  /*0020*/  LDC R3, c[0x0][0x380] ;  /* 0x0000e000ff037b82 */ /* 0x000e620000000800 */
[----:B------:R-:W2:Y:S01]  /*0030*/  LDCU.64 UR36, c[0x0][0x358] ;  /* 0x00006b00ff2477ac */ /* 0x000ea20008000a00 */
[----:B------:R-:W-:Y:S01]  /*0040*/  BSSY.RECONVERGENT B6, `(.L_x_284) ;  /* 0x0000115000067945 */ /* 0x000fe20003800200 */
[----:B------:R-:W3:Y:S01]  /*0050*/  S2R R17, SR_TID.X ;  /* 0x0000000000117919 */ /* 0x000ee20000002100 */
[----:B------:R-:W-:Y:S01]  /*0060*/  PRMT R19, RZ, 0x7610, R19 ;  /* 0x00007610ff137816 */ /* 0x000fe20000000013 */
[----:B------:R-:W4:Y:S01]  /*0070*/  LDCU.U8 UR38, c[0x0][0x39c] ;  /* 0x00007380ff2677ac */ /* 0x000f220008000000 */
[----:B-1----:R-:W-:-:S02]  /*0080*/  IMAD R16, R2, -0x200, R3 ;  /* 0xfffffe0002107824 */ /* 0x002fc400078e0203 */
[----:B---3--:R-:W-:-:S03]  /*0090*/  IMAD.MOV.U32 R25, RZ, RZ, R17 ;  /* 0x000000ffff197224 */ /* 0x008fc600078e0011 */
[----:B------:R-:W-:-:S13]  /*00a0*/  ISETP.GE.AND P0, PT, R17, R16, PT ;  /* 0x000000101100720c */ /* 0x000fda0003f06270 */
[----:B0-2-4-:R-:W-:Y:S05]  /*00b0*/  @P0 BRA `(.L_x_285) ;  /* 0x0000001000340947 */ /* 0x015fea0003800000 */
[----:B------:R-:W0:Y:S01]  /*00c0*/  LDC.64 R4, c[0x0][0x390] ;  /* 0x0000e400ff047b82 */ /* 0x000e220000000a00 */
[----:B------:R-:W1:Y:S01]  /*00d0*/  LDCU UR5, c[0x0][0x3a0] ;  /* 0x00007400ff0577ac */ /* 0x000e620008000800 */
[----:B------:R-:W-:Y:S01]  /*00e0*/  IMAD R0, R2, 0x200, R25 ;  /* 0x0000020002007824 */ /* 0x000fe200078e0219 */
[----:B------:R-:W-:-:S04]  /*00f0*/  UPRMT UR4, UR38, 0x9910, URZ ;  /* 0x0000991026047896 */ /* 0x000fc800080000ff */
[----:B------:R-:W-:Y:S01]  /*0100*/  UISETP.GT.AND UP0, UPT, UR4, 0x9, UPT ;  /* 0x000000090400788c */ /* 0x000fe2000bf04270 */
[----:B-1----:R-:W-:-:S05]  /*0110*/  IMAD R3, R0, UR5, RZ ;  /* 0x0000000500037c24 */ /* 0x002fca000f8e02ff */
[----:B0-----:R-:W-:-:S05]  /*0120*/  IADD3 R4, P0, PT, R3, R4, RZ ;  /* 0x0000000403047210 */ /* 0x001fca0007f1e0ff */
[----:B------:R-:W-:Y:S01]  /*0130*/  IMAD.X R5, RZ, RZ, R5, P0 ;  /* 0x000000ffff057224 */ /* 0x000fe200000e0605 */
        /* <DEDUP_REMOVED lines=11> */
[----:B0-----:R-:W-:-:S04]  /*01f0*/  F2FP.BF16.F32.PACK_AB R0, RZ, R0 ;  /* 0x00000000ff00723e */ /* 0x001fc800000010ff */
[----:B------:R-:W-:Y:S01]  /*0200*/  PRMT R19, R0, 0x7610, R19 ;  /* 0x0000761000137816 */ /* 0x000fe20000000013 */
[----:B------:R-:W-:Y:S06]  /*0210*/  BRA `(.L_x_291) ;  /* 0x0000000c00d87947 */ /* 0x000fec0003800000 */
.L_x_289:
[----:B------:R-:W2:Y:S02]  /*0220*/  LDG.E.U8 R4, desc[UR36][R4.64] ;  /* 0x0000002404047981 */ /* 0x000ea4000c1e1100 */
[----:B--2---:R-:W-:-:S04]  /*0230*/  I2FP.F32.U32 R0, R4 ;  /* 0x0000000400007245 */ /* 0x004fc80000201000 */
[----:B------:R-:W-:-:S04]  /*0240*/  F2FP.BF16.F32.PACK_AB R0, RZ, R0 ;  /* 0x00000000ff00723e */ /* 0x000fc800000010ff */
[----:B------:R-:W-:Y:S01]  /*0250*/  PRMT R19, R0, 0x7610, R19 ;  /* 0x0000761000137816 */ /* 0x000fe20000000013 */
[----:B------:R-:W-:Y:S06]  /*0260*/  BRA `(.L_x_291) ;  /* 0x0000000c00c47947 */ /* 0x000fec0003800000 */
.L_x_288:
        /* <DEDUP_REMOVED lines=8> */
[----:B0-----:R-:W-:-:S04]  /*02f0*/  F2FP.BF16.F32.PACK_AB R0, RZ, R0 ;  /* 0x00000000ff00723e */ /* 0x001fc800000010ff */
[----:B------:R-:W-:Y:S01]  /*0300*/  PRMT R19, R0, 0x7610, R19 ;  /* 0x0000761000137816 */ /* 0x000fe20000000013 */
[----:B------:R-:W-:Y:S06]  /*0310*/  BRA `(.L_x_291) ;  /* 0x0000000c00987947 */ /* 0x000fec0003800000 */
.L_x_293:
[----:B------:R-:W2:Y:S02]  /*0320*/  LDG.E R4, desc[UR36][R4.64] ;  /* 0x0000002404047981 */ /* 0x000ea4000c1e1900 */
[----:B--2---:R-:W-:-:S04]  /*0330*/  I2FP.F32.S32 R0, R4 ;  /* 0x0000000400007245 */ /* 0x004fc80000201400 */
[----:B------:R-:W-:-:S04]  /*0340*/  F2FP.BF16.F32.PACK_AB R0, RZ, R0 ;  /* 0x00000000ff00723e */ /* 0x000fc800000010ff */
[----:B------:R-:W-:Y:S01]  /*0350*/  PRMT R19, R0, 0x7610, R19 ;  /* 0x0000761000137816 */ /* 0x000fe20000000013 */
[----:B------:R-:W-:Y:S06]  /*0360*/  BRA `(.L_x_291) ;  /* 0x0000000c00847947 */ /* 0x000fec0003800000 */
.L_x_292:
[----:B------:R-:W2:Y:S02]  /*0370*/  LDG.E.U16 R4, desc[UR36][R4.64] ;  /* 0x0000002404047981 */ /* 0x000ea4000c1e1500 */
[----:B--2---:R-:W0:Y:S02]  /*0380*/  I2F.S16 R0, R4 ;  /* 0x0000000400007306 */ /* 0x004e240000101400 */
[----:B0-----:R-:W-:-:S04]  /*0390*/  F2FP.BF16.F32.PACK_AB R0, RZ, R0 ;  /* 0x00000000ff00723e */ /* 0x001fc800000010ff */
[----:B------:R-:W-:Y:S01]  /*03a0*/  PRMT R19, R0, 0x7610, R19 ;  /* 0x0000761000137816 */ /* 0x000fe20000000013 */
[----:B------:R-:W-:Y:S06]  /*03b0*/  BRA `(.L_x_291) ;  /* 0x0000000c00707947 */ /* 0x000fec0003800000 */
.L_x_287:
        /* <DEDUP_REMOVED lines=9> */
.L_x_295:
[----:B------:R-:W2:Y:S02]  /*0450*/  LDG.E.U16 R0, desc[UR36][R4.64] ;  /* 0x0000002404007981 */ /* 0x000ea4000c1e1500 */
[----:B--2---:R-:W-:-:S05]  /*0460*/  HADD2.F32 R0, -RZ, R0.H0_H0 ;  /* 0x20000000ff007230 */ /* 0x004fca0000004100 */
[----:B------:R-:W-:-:S04]  /*0470*/  F2FP.BF16.F32.PACK_AB R0, RZ, R0 ;  /* 0x00000000ff00723e */ /* 0x000fc800000010ff */
[----:B------:R-:W-:Y:S01]  /*0480*/  PRMT R19, R0, 0x7610, R19 ;  /* 0x0000761000137816 */ /* 0x000fe20000000013 */
[----:B------:R-:W-:Y:S06]  /*0490*/  BRA `(.L_x_291) ;  /* 0x0000000c00387947 */ /* 0x000fec0003800000 */
.L_x_294:
        /* <DEDUP_REMOVED lines=9> */
.L_x_297:
[----:B------:R-:W2:Y:S02]  /*0530*/  LDG.E.U16 R4, desc[UR36][R4.64] ;  /* 0x0000002404047981 */ /* 0x000ea4000c1e1500 */
[----:B--2---:R-:W-:-:S05]  /*0540*/  HADD2.F32 R0, -RZ, R4.H0_H0 ;  /* 0x20000004ff007230 */ /* 0x004fca0000004100 */
[----:B------:R-:W-:-:S04]  /*0550*/  F2FP.BF16.F32.PACK_AB R0, RZ, R0 ;  /* 0x00000000ff00723e */ /* 0x000fc800000010ff */
[----:B------:R-:W-:Y:S01]  /*0560*/  PRMT R19, R0, 0x7610, R19 ;  /* 0x0000761000137816 */ /* 0x000fe20000000013 */
[----:B------:R-:W-:Y:S06]  /*0570*/  BRA `(.L_x_291) ;  /* 0x0000000c00007947 */ /* 0x000fec0003800000 */
.L_x_296:
[----:B------:R-:W2:Y:S01]  /*0580*/  LDG.E.64 R4, desc[UR36][R4.64] ;  /* 0x0000002404047981 */ /* 0x000ea2000c1e1b00 */
[----:B------:R-:W-:Y:S01]  /*0590*/  UMOV UR4, 0xf0000000 ;  /* 0xf000000000047882 */ /* 0x000fe20000000000 */
[----:B------:R-:W-:Y:S01]  /*05a0*/  UMOV UR5, 0x380fffff ;  /* 0x380fffff00057882 */ /* 0x000fe20000000000 */
[----:B--2---:R-:W0:Y:S01]  /*05b0*/  F2F.F32.F64 R0, R4 ;  /* 0x0000000400007310 */ /* 0x004e220000301000 */
[----:B------:R-:W-:-:S14]  /*05c0*/  DSETP.GEU.AND P0, PT, |R4|, UR4, PT ;  /* 0x0000000404007e2a */ /* 0x000fdc000bf0e200 */
[----:B0-----:R-:W-:-:S05]  /*05d0*/  @!P0 FMUL R0, R0, 1.175494350822287508e-38 ;  /* 0x0080000000008820 */ /* 0x001fca0000400000 */
[----:B------:R-:W-:-:S04]  /*05e0*/  F2FP.BF16.F32.PACK_AB R0, RZ, R0 ;  /* 0x00000000ff00723e */ /* 0x000fc800000010ff */
[----:B------:R-:W-:Y:S01]  /*05f0*/  PRMT R19, R0, 0x7610, R19 ;  /* 0x0000761000137816 */ /* 0x000fe20000000013 */
[----:B------:R-:W-:Y:S06]  /*0600*/  BRA `(.L_x_291) ;  /* 0x0000000800dc7947 */ /* 0x000fec0003800000 */
.L_x_286:
        /* <DEDUP_REMOVED lines=11> */
[----:B------:R-:W-:-:S04]  /*06c0*/  F2FP.BF16.F32.PACK_AB R0, RZ, R0 ;  /* 0x00000000ff00723e */ /* 0x000fc800000010ff */
[----:B------:R-:W-:Y:S01]  /*06d0*/  PRMT R19, R0, 0x7610, R19 ;  /* 0x0000761000137816 */ /* 0x000fe20000000013 */
[----:B------:R-:W-:Y:S06]  /*06e0*/  BRA `(.L_x_291) ;  /* 0x0000000800a47947 */ /* 0x000fec0003800000 */
.L_x_300:
        /* <DEDUP_REMOVED lines=9> */
.L_x_299:
        /* <DEDUP_REMOVED lines=16> */
[C---:B------:R-:W-:Y:S01]  /*0880*/  SHF.L.U32 R7, R3.reuse, R6, RZ ;  /* 0x0000000603077219 */ /* 0x040fe200000006ff */
        /* <DEDUP_REMOVED lines=10> */
.L_x_302:
[----:B------:R-:W2:Y:S02]  /*0930*/  LDG.E.U8 R4, desc[UR36][R4.64] ;  /* 0x0000002404047981 */ /* 0x000ea4000c1e1100 */
[C---:B--2---:R-:W-:Y:S02]  /*0940*/  IMAD.SHL.U32 R3, R4.reuse, 0x2000000, RZ ;  /* 0x0200000004037824 */ /* 0x044fe400078e00ff */
[----:B------:R-:W-:-:S03]  /*0950*/  IMAD.SHL.U32 R6, R4, 0x100, RZ ;  /* 0x0000010004067824 */ /* 0x000fc600078e00ff */
[----:B------:R-:W-:-:S13]  /*0960*/  ISETP.GT.U32.AND P0, PT, R3, 0x7ffffff, PT ;  /* 0x07ffffff0300780c */ /* 0x000fda0003f04070 */
[----:B------:R-:W-:Y:S02]  /*0970*/  @!P0 LOP3.LUT R0, R6, 0x7f00, RZ, 0xc0, !PT ;  /* 0x00007f0006008812 */ /* 0x000fe400078ec0ff */
[----:B------:R-:W-:Y:S02]  /*0980*/  @P0 LEA.HI R3, R3, 0x70000000, RZ, 0x1c ;  /* 0x7000000003030811 */ /* 0x000fe400078fe0ff */
[----:B------:R-:W-:Y:S02]  /*0990*/  @!P0 LOP3.LUT R0, R0, 0x3f000000, RZ, 0xfc, !PT ;  /* 0x3f00000000008812 */ /* 0x000fe400078efcff */
[----:B------:R-:W-:-:S03]  /*09a0*/  PRMT R6, R6, 0x9910, RZ ;  /* 0x0000991006067816 */ /* 0x000fc600000000ff */
[----:B------:R-:W-:Y:S01]  /*09b0*/  @!P0 FADD.FTZ R0, R0, -0.5 ;  /* 0xbf00000000008421 */ /* 0x000fe20000010000 */
[----:B------:R-:W-:Y:S01]  /*09c0*/  @P0 FMUL.FTZ R0, R3, 1.9259299443872358531e-34 ;  /* 0x0780000003000820 */ /* 0x000fe20000410000 */
[----:B------:R-:W-:-:S05]  /*09d0*/  IMAD.MOV.U32 R3, RZ, RZ, R6 ;  /* 0x000000ffff037224 */ /* 0x000fca00078e0006 */
[----:B------:R-:W-:-:S04]  /*09e0*/  LOP3.LUT R0, R0, 0x80000000, R3, 0xf8, !PT ;  /* 0x8000000000007812 */ /* 0x000fc800078ef803 */
[----:B------:R-:W-:-:S04]  /*09f0*/  F2FP.BF16.F32.PACK_AB R0, RZ, R0 ;  /* 0x00000000ff00723e */ /* 0x000fc800000010ff */
[----:B------:R-:W-:Y:S01]  /*0a00*/  PRMT R19, R0, 0x7610, R19 ;  /* 0x0000761000137816 */ /* 0x000fe20000000013 */
[----:B------:R-:W-:Y:S06]  /*0a10*/  BRA `(.L_x_291) ;  /* 0x0000000400d87947 */ /* 0x000fec0003800000 */
.L_x_301:
[----:B------:R0:W5:Y:S01]  /*0a20*/  LDG.E.U16 R19, desc[UR36][R4.64] ;  /* 0x0000002404137981 */ /* 0x000162000c1e1500 */
[----:B------:R-:W-:Y:S05]  /*0a30*/  BRA `(.L_x_291) ;  /* 0x0000000400d07947 */ /* 0x000fea0003800000 */
.L_x_298:
        /* <DEDUP_REMOVED lines=10> */
[----:B------:R-:W-:-:S04]  /*0ae0*/  F2FP.BF16.F32.PACK_AB R0, RZ, R0 ;  /* 0x00000000ff00723e */ /* 0x000fc800000010ff */
[----:B------:R-:W-:Y:S01]  /*0af0*/  PRMT R19, R0, 0x7610, R19 ;  /* 0x0000761000137816 */ /* 0x000fe20000000013 */
[----:B------:R-:W-:Y:S06]  /*0b00*/  BRA `(.L_x_291) ;  /* 0x00000004009c7947 */ /* 0x000fec0003800000 */
.L_x_305:
        /* <DEDUP_REMOVED lines=21> */
.L_x_309:
[----:B------:R-:W-:Y:S05]  /*0c60*/  BSYNC.RECONVERGENT B1 ;  /* 0x0000000000017941 */ /* 0x000fea0003800200 */
.L_x_308:
[----:B------:R-:W-:Y:S01]  /*0c70*/  IMAD.SHL.U32 R0, R0, 0x100000, RZ ;  /* 0x0010000000007824 */ /* 0x000fe200078e00ff */
[----:B------:R-:W-:-:S04]  /*0c80*/  LEA R3, R3, 0x3b800000, 0x17 ;  /* 0x3b80000003037811 */ /* 0x000fc800078eb8ff */
[----:B------:R-:W-:-:S07]  /*0c90*/  LOP3.LUT R0, R3, R0, R7, 0xfe, !PT ;  /* 0x0000000003007212 */ /* 0x000fce00078efe07 */
.L_x_307:
[----:B------:R-:W-:Y:S05]  /*0ca0*/  BSYNC.RECONVERGENT B0 ;  /* 0x0000000000007941 */ /* 0x000fea0003800200 */
.L_x_306:
[----:B------:R-:W-:-:S04]  /*0cb0*/  F2FP.BF16.F32.PACK_AB R0, RZ, R0 ;  /* 0x00000000ff00723e */ /* 0x000fc800000010ff */
[----:B------:R-:W-:Y:S01]  /*0cc0*/  PRMT R19, R0, 0x7610, R19 ;  /* 0x0000761000137816 */ /* 0x000fe20000000013 */
[----:B------:R-:W-:Y:S06]  /*0cd0*/  BRA `(.L_x_291) ;  /* 0x0000000400287947 */ /* 0x000fec0003800000 */
.L_x_304:
        /* <DEDUP_REMOVED lines=21> */
.L_x_313:
[----:B------:R-:W-:Y:S05]  /*0e30*/  BSYNC.RECONVERGENT B1 ;  /* 0x0000000000017941 */ /* 0x000fea0003800200 */
.L_x_312:
[----:B------:R-:W-:Y:S01]  /*0e40*/  IMAD.SHL.U32 R0, R0, 0x200000, RZ ;  /* 0x0020000000007824 */ /* 0x000fe200078e00ff */
[----:B------:R-:W-:-:S04]  /*0e50*/  LEA R3, R3, 0x37800000, 0x17 ;  /* 0x3780000003037811 */ /* 0x000fc800078eb8ff */
[----:B------:R-:W-:-:S07]  /*0e60*/  LOP3.LUT R0, R3, R0, R7, 0xfe, !PT ;  /* 0x0000000003007212 */ /* 0x000fce00078efe07 */
.L_x_311:
[----:B------:R-:W-:Y:S05]  /*0e70*/  BSYNC.RECONVERGENT B0 ;  /* 0x0000000000007941 */ /* 0x000fea0003800200 */
.L_x_310:
[----:B------:R-:W-:-:S04]  /*0e80*/  F2FP.BF16.F32.PACK_AB R0, RZ, R0 ;  /* 0x00000000ff00723e */ /* 0x000fc800000010ff */
[----:B------:R-:W-:Y:S01]  /*0e90*/  PRMT R19, R0, 0x7610, R19 ;  /* 0x0000761000137816 */ /* 0x000fe20000000013 */
[----:B------:R-:W-:Y:S06]  /*0ea0*/  BRA `(.L_x_291) ;  /* 0x0000000000b47947 */ /* 0x000fec0003800000 */
.L_x_303:
[----:B------:R-:W-:-:S09]  /*0eb0*/  UISETP.NE.AND UP0, UPT, UR4, 0x1c, UPT ;  /* 0x0000001c0400788c */ /* 0x000fd2000bf05270 */
[----:B------:R-:W-:Y:S05]  /*0ec0*/  BRA.U !UP0, `(.L_x_314) ;  /* 0x00000001089c7547 */ /* 0x000fea000b800000 */
[----:B------:R-:W-:-:S09]  /*0ed0*/  UISETP.NE.AND UP0, UPT, UR4, 0x1d, UPT ;  /* 0x0000001d0400788c */ /* 0x000fd2000bf05270 */
[----:B------:R-:W-:Y:S05]  /*0ee0*/  BRA.U !UP0, `(.L_x_315) ;  /* 0x0000000108807547 */ /* 0x000fea000b800000 */
[----:B------:R-:W-:-:S09]  /*0ef0*/  UISETP.NE.AND UP0, UPT, UR4, 0x2c, UPT ;  /* 0x0000002c0400788c */ /* 0x000fd2000bf05270 */
[----:B------:R-:W-:Y:S05]  /*0f00*/  BRA.U !UP0, `(.L_x_316) ;  /* 0x0000000108487547 */ /* 0x000fea000b800000 */
.L_x_290:
[----:B------:R-:W-:Y:S01]  /*0f10*/  MOV R14, 0x0 ;  /* 0x00000000000e7802 */ /* 0x000fe20000000f00 */
[----:B------:R-:W0:Y:S01]  /*0f20*/  LDCU.64 UR4, c[0x4][0x128] ;  /* 0x01002500ff0477ac */ /* 0x000e220008000a00 */
[----:B------:R-:W-:Y:S02]  /*0f30*/  IMAD.MOV.U32 R8, RZ, RZ, 0x4e ;  /* 0x0000004eff087424 */ /* 0x000fe400078e00ff */
[----:B------:R-:W-:Y:S01]  /*0f40*/  IMAD.MOV.U32 R12, RZ, RZ, 0x1 ;  /* 0x00000001ff0c7424 */ /* 0x000fe200078e00ff */
[----:B------:R-:W1:Y:S01]  /*0f50*/  LDCU.64 UR6, c[0x4][0x130] ;  /* 0x01002600ff0677ac */ /* 0x000e620008000a00 */
[----:B------:R-:W2:Y:S01]  /*0f60*/  LDC.64 R14, c[0x4][R14] ;  /* 0x010000000e0e7b82 */ /* 0x000ea20000000a00 */
[----:B------:R-:W-:Y:S01]  /*0f70*/  IMAD.MOV.U32 R13, RZ, RZ, RZ ;  /* 0x000000ffff0d7224 */ /* 0x000fe200078e00ff */
[----:B------:R-:W3:Y:S01]  /*0f80*/  LDCU.64 UR8, c[0x4][0x38] ;  /* 0x01000700ff0877ac */ /* 0x000ee20008000a00 */
[----:B0-----:R-:W-:Y:S02]  /*0f90*/  IMAD.U32 R4, RZ, RZ, UR4 ;  /* 0x00000004ff047e24 */ /* 0x001fe4000f8e00ff */
[----:B------:R-:W-:-:S02]  /*0fa0*/  IMAD.U32 R5, RZ, RZ, UR5 ;  /* 0x00000005ff057e24 */ /* 0x000fc4000f8e00ff */
[----:B-1----:R-:W-:Y:S02]  /*0fb0*/  IMAD.U32 R6, RZ, RZ, UR6 ;  /* 0x00000006ff067e24 */ /* 0x002fe4000f8e00ff */
[----:B------:R-:W-:Y:S02]  /*0fc0*/  IMAD.U32 R7, RZ, RZ, UR7 ;  /* 0x00000007ff077e24 */ /* 0x000fe4000f8e00ff */
[----:B---3--:R-:W-:Y:S02]  /*0fd0*/  IMAD.U32 R10, RZ, RZ, UR8 ;  /* 0x00000008ff0a7e24 */ /* 0x008fe4000f8e00ff */
[----:B------:R-:W-:-:S07]  /*0fe0*/  IMAD.U32 R11, RZ, RZ, UR9 ;  /* 0x00000009ff0b7e24 */ /* 0x000fce000f8e00ff */
[----:B------:R-:W-:-:S07]  /*0ff0*/  LEPC R20, `(.L_x_317) ;  /* 0x000000001014794e */ /* 0x000fce0000000000 */
[----:B--2---:R-:W-:Y:S05]  /*1000*/  CALL.ABS.NOINC R14 ;  /* 0x000000000e007343 */ /* 0x004fea0003c00000 */
.L_x_317:
[----:B------:R-:W-:Y:S01]  /*1010*/  PRMT R19, RZ, 0x7610, R19 ;  /* 0x00007610ff137816 */ /* 0x000fe20000000013 */
[----:B------:R-:W-:Y:S06]  /*1020*/  BRA `(.L_x_291) ;  /* 0x0000000000547947 */ /* 0x000fec0003800000 */
.L_x_316:
[----:B------:R-:W2:Y:S01]  /*1030*/  LDG.E.U8 R4, desc[UR36][R4.64] ;  /* 0x0000002404047981 */ /* 0x000ea2000c1e1100 */
[----:B------:R-:W-:Y:S01]  /*1040*/  BSSY.RECONVERGENT B0, `(.L_x_318) ;  /* 0x0000007000007945 */ /* 0x000fe20003800200 */
[----:B------:R-:W-:Y:S01]  /*1050*/  IMAD.MOV.U32 R0, RZ, RZ, 0x400000 ;  /* 0x00400000ff007424 */ /* 0x000fe200078e00ff */
[----:B--2---:R-:W-:-:S13]  /*1060*/  ISETP.NE.AND P0, PT, R4, RZ, PT ;  /* 0x000000ff0400720c */ /* 0x004fda0003f05270 */
[----:B------:R-:W-:Y:S05]  /*1070*/  @!P0 BRA `(.L_x_319) ;  /* 0x00000000000c8947 */ /* 0x000fea0003800000 */
[----:B------:R-:W-:-:S13]  /*1080*/  ISETP.NE.AND P0, PT, R4, 0xff, PT ;  /* 0x000000ff0400780c */ /* 0x000fda0003f05270 */
[----:B------:R-:W-:Y:S02]  /*1090*/  @!P0 IMAD.MOV.U32 R0, RZ, RZ, 0x7f800001 ;  /* 0x7f800001ff008424 */ /* 0x000fe400078e00ff */
[----:B------:R-:W-:-:S07]  /*10a0*/  @P0 IMAD.SHL.U32 R0, R4, 0x800000, RZ ;  /* 0x0080000004000824 */ /* 0x000fce00078e00ff */
.L_x_319:
[----:B------:R-:W-:Y:S05]  /*10b0*/  BSYNC.RECONVERGENT B0 ;  /* 0x0000000000007941 */ /* 0x000fea0003800200 */
.L_x_318:
[----:B------:R-:W-:-:S04]  /*10c0*/  F2FP.BF16.F32.PACK_AB R0, RZ, R0 ;  /* 0x00000000ff00723e */ /* 0x000fc800000010ff */
[----:B------:R-:W-:Y:S01]  /*10d0*/  PRMT R19, R0, 0x7610, R19 ;  /* 0x0000761000137816 */ /* 0x000fe20000000013 */
[----:B------:R-:W-:Y:S06]  /*10e0*/  BRA `(.L_x_291) ;  /* 0x0000000000247947 */ /* 0x000fec0003800000 */
.L_x_315:
[----:B------:R-:W2:Y:S02]  /*10f0*/  LDG.E.64 R4, desc[UR36][R4.64] ;  /* 0x0000002404047981 */ /* 0x000ea4000c1e1b00 */
[----:B--2---:R-:W0:Y:S02]  /*1100*/  I2F.U64 R0, R4 ;  /* 0x0000000400007312 */ /* 0x004e240000301000 */
[----:B0-----:R-:W-:-:S04]  /*1110*/  F2FP.BF16.F32.PACK_AB R0, RZ, R0 ;  /* 0x00000000ff00723e */ /* 0x001fc800000010ff */
[----:B------:R-:W-:Y:S01]  /*1120*/  PRMT R19, R0, 0x7610, R19 ;  /* 0x0000761000137816 */ /* 0x000fe20000000013 */
[----:B------:R-:W-:Y:S06]  /*1130*/  BRA `(.L_x_291) ;  /* 0x0000000000107947 */ /* 0x000fec0003800000 */
.L_x_314:
[----:B------:R-:W2:Y:S02]  /*1140*/  LDG.E R4, desc[UR36][R4.64] ;  /* 0x0000002404047981 */ /* 0x000ea4000c1e1900 */
[----:B--2---:R-:W-:-:S04]  /*1150*/  I2FP.F32.U32 R0, R4 ;  /* 0x0000000400007245 */ /* 0x004fc80000201000 */
[----:B------:R-:W-:-:S04]  /*1160*/  F2FP.BF16.F32.PACK_AB R0, RZ, R0 ;  /* 0x00000000ff00723e */ /* 0x000fc800000010ff */
[----:B------:R-:W-:-:S07]  /*1170*/  PRMT R19, R0, 0x7610, R19 ;  /* 0x0000761000137816 */ /* 0x000fce0000000013 */
.L_x_291:
[----:B------:R-:W-:-:S07]  /*1180*/  VIADD R17, R25, 0x80 ;  /* 0x0000008019117836 */ /* 0x000fce0000000000 */
.L_x_285:
[----:B------:R-:W-:Y:S05]  /*1190*/  BSYNC.RECONVERGENT B6 ;  /* 0x0000000000067941 */ /* 0x000fea0003800200 */
.L_x_284:
[----:B------:R-:W-:Y:S01]  /*11a0*/  ISETP.GE.AND P0, PT, R17, R16, PT ;  /* 0x000000101100720c */ /* 0x000fe20003f06270 */
[----:B------:R-:W-:Y:S01]  /*11b0*/  BSSY.RECONVERGENT B6, `(.L_x_320) ;  /* 0x0000110000067945 */ /* 0x000fe20003800200 */
[----:B------:R-:W-:-:S11]  /*11c0*/  PRMT R18, RZ, 0x7610, R18 ;  /* 0x00007610ff127816 */ /* 0x000fd60000000012 */
[----:B------:R-:W-:Y:S05]  /*11d0*/  @P0 BRA `(.L_x_321) ;  /* 0x0000001000340947 */ /* 0x000fea0003800000 */
[----:B0-----:R-:W0:Y:S01]  /*11e0*/  LDC.64 R4, c[0x0][0x390] ;  /* 0x0000e400ff047b82 */ /* 0x001e220000000a00 */
        /* <DEDUP_REMOVED lines=21> */
.L_x_325:
[----:B------:R-:W2:Y:S02]  /*1340*/  LDG.E.U8 R4, desc[UR36][R4.64] ;  /* 0x0000002404047981 */ /* 0x000ea4000c1e1100 */
[----:B--2---:R-:W-:-:S04]  /*1350*/  I2FP.F32.U32 R0, R4 ;  /* 0x0000000400007245 */ /* 0x004fc80000201000 */
[----:B------:R-:W-:-:S04]  /*1360*/  F2FP.BF16.F32.PACK_AB R0, RZ, R0 ;  /* 0x00000000ff00723e */ /* 0x000fc800000010ff */
[----:B------:R-:W-:Y:S01]  /*1370*/  PRMT R18, R0, 0x7610, R18 ;  /* 0x0000761000127816 */ /* 0x000fe20000000012 */
[----:B------:R-:W-:Y:S06]  /*1380*/  BRA `(.L_x_327) ;  /* 0x0000000c00c47947 */ /* 0x000fec0003800000 */
.L_x_324:
        /* <DEDUP_REMOVED lines=11> */
.L_x_329:
[----:B------:R-:W2:Y:S02]  /*1440*/  LDG.E R4, desc[UR36][R4.64] ;  /* 0x0000002404047981 */ /* 0x000ea4000c1e1900 */
[----:B--2---:R-:W-:-:S04]  /*1450*/  I2FP.F32.S32 R0, R4 ;  /* 0x0000000400007245 */ /* 0x004fc80000201400 */
[----:B------:R-:W-:-:S04]  /*1460*/  F2FP.BF16.F32.PACK_AB R0, RZ, R0 ;  /* 0x00000000ff00723e */ /* 0x000fc800000010ff */
[----:B------:R-:W-:Y:S01]  /*1470*/  PRMT R18, R0, 0x7610, R18 ;  /* 0x0000761000127816 */ /* 0x000fe20000000012 */
[----:B------:R-:W-:Y:S06]  /*1480*/  BRA `(.L_x_327) ;  /* 0x0000000c00847947 */ /* 0x000fec0003800000 */
.L_x_328:
[----:B------:R-:W2:Y:S02]  /*1490*/  LDG.E.U16 R4, desc[UR36][R4.64] ;  /* 0x0000002404047981 */ /* 0x000ea4000c1e1500 */
[----:B--2---:R-:W0:Y:S02]  /*14a0*/  I2F.S16 R0, R4 ;  /* 0x0000000400007306 */ /* 0x004e240000101400 */
[----:B0-----:R-:W-:-:S04]  /*14b0*/  F2FP.BF16.F32.PACK_AB R0, RZ, R0 ;  /* 0x00000000ff00723e */ /* 0x001fc800000010ff */
[----:B------:R-:W-:Y:S01]  /*14c0*/  PRMT R18, R0, 0x7610, R18 ;  /* 0x0000761000127816 */ /* 0x000fe20000000012 */
[----:B------:R-:W-:Y:S06]  /*14d0*/  BRA `(.L_x_327) ;  /* 0x0000000c00707947 */ /* 0x000fec0003800000 */
.L_x_323:
        /* <DEDUP_REMOVED lines=9> */
.L_x_331:
[----:B------:R-:W2:Y:S02]  /*1570*/  LDG.E.U16 R0, desc[UR36][R4.64] ;  /* 0x0000002404007981 */ /* 0x000ea4000c1e1500 */
[----:B--2---:R-:W-:-:S05]  /*1580*/  HADD2.F32 R0, -RZ, R0.H0_H0 ;  /* 0x20000000ff007230 */ /* 0x004fca0000004100 */
[----:B------:R-:W-:-:S04]  /*1590*/  F2FP.BF16.F32.PACK_AB R0, RZ, R0 ;  /* 0x00000000ff00723e */ /* 0x000fc800000010ff */
[----:B------:R-:W-:Y:S01]  /*15a0*/  PRMT R18, R0, 0x7610, R18 ;  /* 0x0000761000127816 */ /* 0x000fe20000000012 */
[----:B------:R-:W-:Y:S06]  /*15b0*/  BRA `(.L_x_327) ;  /* 0x0000000c00387947 */ /* 0x000fec0003800000 */
.L_x_330:
        /* <DEDUP_REMOVED lines=9> */
.L_x_333:
[----:B------:R-:W2:Y:S02]  /*1650*/  LDG.E.U16 R4, desc[UR36][R4.64] ;  /* 0x0000002404047981 */ /* 0x000ea4000c1e1500 */
[----:B--2---:R-:W-:-:S05]  /*1660*/  HADD2.F32 R0, -RZ, R4.H0_H0 ;  /* 0x20000004ff007230 */ /* 0x004fca0000004100 */
[----:B------:R-:W-:-:S04]  /*1670*/  F2FP.BF16.F32.PACK_AB R0, RZ, R0 ;  /* 0x00000000ff00723e */ /* 0x000fc800000010ff */
[----:B------:R-:W-:Y:S01]  /*1680*/  PRMT R18, R0, 0x7610, R18 ;  /* 0x0000761000127816 */ /* 0x000fe20000000012 */
[----:B------:R-:W-:Y:S06]  /*1690*/  BRA `(.L_x_327) ;  /* 0x0000000c00007947 */ /* 0x000fec0003800000 */
.L_x_332:
        /* <DEDUP_REMOVED lines=9> */
.L_x_322:
        /* <DEDUP_REMOVED lines=14> */
.L_x_336:
        /* <DEDUP_REMOVED lines=9> */
.L_x_335:
        /* <DEDUP_REMOVED lines=27> */
.L_x_338:
[----:B------:R-:W2:Y:S02]  /*1a50*/  LDG.E.U8 R4, desc[UR36][R4.64] ;  /* 0x0000002404047981 */ /* 0x000ea4000c1e1100 */
[C---:B--2---:R-:W-:Y:S02]  /*1a60*/  IMAD.SHL.U32 R0, R4.reuse, 0x2000000, RZ ;  /* 0x0200000004007824 */ /* 0x044fe400078e00ff */
[----:B------:R-:W-:-:S03]  /*1a70*/  IMAD.SHL.U32 R6, R4, 0x100, RZ ;  /* 0x0000010004067824 */ /* 0x000fc600078e00ff */
[----:B------:R-:W-:-:S13]  /*1a80*/  ISETP.GE.U32.AND P0, PT, R0, 0x8000000, PT ;  /* 0x080000000000780c */ /* 0x000fda0003f06070 */
[----:B------:R-:W-:Y:S02]  /*1a90*/  @!P0 LOP3.LUT R3, R6, 0x7f00, RZ, 0xc0, !PT ;  /* 0x00007f0006038812 */ /* 0x000fe400078ec0ff */
[----:B------:R-:W-:Y:S02]  /*1aa0*/  @P0 LEA.HI R0, R0, 0x70000000, RZ, 0x1c ;  /* 0x7000000000000811 */ /* 0x000fe400078fe0ff */
[----:B------:R-:W-:Y:S02]  /*1ab0*/  @!P0 LOP3.LUT R3, R3, 0x3f000000, RZ, 0xfc, !PT ;  /* 0x3f00000003038812 */ /* 0x000fe400078efcff */
[----:B------:R-:W-:Y:S01]  /*1ac0*/  PRMT R6, R6, 0x9910, RZ ;  /* 0x0000991006067816 */ /* 0x000fe200000000ff */
[----:B------:R-:W-:Y:S02]  /*1ad0*/  @P0 FMUL.FTZ R0, R0, 1.9259299443872358531e-34 ;  /* 0x0780000000000820 */ /* 0x000fe40000410000 */
[----:B------:R-:W-:Y:S02]  /*1ae0*/  @!P0 FADD.FTZ R0, R3, -0.5 ;  /* 0xbf00000003008421 */ /* 0x000fe40000010000 */
[----:B------:R-:W-:-:S05]  /*1af0*/  IMAD.MOV.U32 R3, RZ, RZ, R6 ;  /* 0x000000ffff037224 */ /* 0x000fca00078e0006 */
[----:B------:R-:W-:-:S04]  /*1b00*/  LOP3.LUT R0, R0, 0x80000000, R3, 0xf8, !PT ;  /* 0x8000000000007812 */ /* 0x000fc800078ef803 */
[----:B------:R-:W-:-:S04]  /*1b10*/  F2FP.BF16.F32.PACK_AB R0, RZ, R0 ;  /* 0x00000000ff00723e */ /* 0x000fc800000010ff */
[----:B------:R-:W-:Y:S01]  /*1b20*/  PRMT R18, R0, 0x7610, R18 ;  /* 0x0000761000127816 */ /* 0x000fe20000000012 */
[----:B------:R-:W-:Y:S06]  /*1b30*/  BRA `(.L_x_327) ;  /* 0x0000000400d87947 */ /* 0x000fec0003800000 */
.L_x_337:
[----:B------:R0:W5:Y:S01]  /*1b40*/  LDG.E.U16 R18, desc[UR36][R4.64] ;  /* 0x0000002404127981 */ /* 0x000162000c1e1500 */
[----:B------:R-:W-:Y:S05]  /*1b50*/  BRA `(.L_x_327) ;  /* 0x0000000400d07947 */ /* 0x000fea0003800000 */
.L_x_334:
        /* <DEDUP_REMOVED lines=13> */
.L_x_341:
        /* <DEDUP_REMOVED lines=21> */
.L_x_345:
[----:B------:R-:W-:Y:S05]  /*1d80*/  BSYNC.RECONVERGENT B1 ;  /* 0x0000000000017941 */ /* 0x000fea0003800200 */
.L_x_344:
[----:B------:R-:W-:Y:S01]  /*1d90*/  IMAD.SHL.U32 R0, R0, 0x100000, RZ ;  /* 0x0010000000007824 */ /* 0x000fe200078e00ff */
[----:B------:R-:W-:-:S04]  /*1da0*/  LEA R3, R3, 0x3b800000, 0x17 ;  /* 0x3b80000003037811 */ /* 0x000fc800078eb8ff */
[----:B------:R-:W-:-:S07]  /*1db0*/  LOP3.LUT R0, R3, R0, R7, 0xfe, !PT ;  /* 0x0000000003007212 */ /* 0x000fce00078efe07 */
.L_x_343:
[----:B------:R-:W-:Y:S05]  /*1dc0*/  BSYNC.RECONVERGENT B0 ;  /* 0x0000000000007941 */ /* 0x000fea0003800200 */
.L_x_342:
[----:B------:R-:W-:-:S04]  /*1dd0*/  F2FP.BF16.F32.PACK_AB R0, RZ, R0 ;  /* 0x00000000ff00723e */ /* 0x000fc800000010ff */
[----:B------:R-:W-:Y:S01]  /*1de0*/  PRMT R18, R0, 0x7610, R18 ;  /* 0x0000761000127816 */ /* 0x000fe20000000012 */
[----:B------:R-:W-:Y:S06]  /*1df0*/  BRA `(.L_x_327) ;  /* 0x0000000400287947 */ /* 0x000fec0003800000 */
.L_x_340:
        /* <DEDUP_REMOVED lines=21> */
.L_x_349:
[----:B------:R-:W-:Y:S05]  /*1f50*/  BSYNC.RECONVERGENT B1 ;  /* 0x0000000000017941 */ /* 0x000fea0003800200 */
.L_x_348:
[----:B------:R-:W-:Y:S01]  /*1f60*/  IMAD.SHL.U32 R0, R0, 0x200000, RZ ;  /* 0x0020000000007824 */ /* 0x000fe200078e00ff */
[----:B------:R-:W-:-:S04]  /*1f70*/  LEA R3, R3, 0x37800000, 0x17 ;  /* 0x3780000003037811 */ /* 0x000fc800078eb8ff */
[----:B------:R-:W-:-:S07]  /*1f80*/  LOP3.LUT R0, R3, R0, R7, 0xfe, !PT ;  /* 0x0000000003007212 */ /* 0x000fce00078efe07 */
.L_x_347:
[----:B------:R-:W-:Y:S05]  /*1f90*/  BSYNC.RECONVERGENT B0 ;  /* 0x0000000000007941 */ /* 0x000fea0003800200 */
.L_x_346:
[----:B------:R-:W-:-:S04]  /*1fa0*/  F2FP.BF16.F32.PACK_AB R0, RZ, R0 ;  /* 0x00000000ff00723e */ /* 0x000fc800000010ff */
[----:B------:R-:W-:Y:S01]  /*1fb0*/  PRMT R18, R0, 0x7610, R18 ;  /* 0x0000761000127816 */ /* 0x000fe20000000012 */
[----:B------:R-:W-:Y:S06]  /*1fc0*/  BRA `(.L_x_327) ;  /* 0x0000000000b47947 */ /* 0x000fec0003800000 */
.L_x_339:
        /* <DEDUP_REMOVED lines=14> */
.L_x_353:
[----:B------:R-:W-:Y:S05]  /*20b0*/  BSYNC.RECONVERGENT B0 ;  /* 0x0000000000007941 */ /* 0x000fea0003800200 */
.L_x_352:
[----:B------:R-:W-:-:S04]  /*20c0*/  F2FP.BF16.F32.PACK_AB R0, RZ, R0 ;  /* 0x00000000ff00723e */ /* 0x000fc800000010ff */
[----:B------:R-:W-:Y:S01]  /*20d0*/  PRMT R18, R0, 0x7610, R18 ;  /* 0x0000761000127816 */ /* 0x000fe20000000012 */
[----:B------:R-:W-:Y:S06]  /*20e0*/  BRA `(.L_x_327) ;  /* 0x00000000006c7947 */ /* 0x000fec0003800000 */
.L_x_326:
        /* <DEDUP_REMOVED lines=15> */
[----:B--2--5:R-:W-:Y:S05]  /*21e0*/  CALL.ABS.NOINC R14 ;  /* 0x000000000e007343 */ /* 0x024fea0003c00000 */
.L_x_354:
[----:B------:R-:W-:Y:S01]  /*21f0*/  PRMT R18, RZ, 0x7610, R18 ;  /* 0x00007610ff127816 */ /* 0x000fe20000000012 */
[----:B------:R-:W-:Y:S06]  /*2200*/  BRA `(.L_x_327) ;  /* 0x0000000000247947 */ /* 0x000fec0003800000 */
.L_x_351:
[----:B------:R-:W2:Y:S02]  /*2210*/  LDG.E.64 R4, desc[UR36][R4.64] ;  /* 0x0000002404047981 */ /* 0x000ea4000c1e1b00 */
[----:B--2---:R-:W0:Y:S02]  /*2220*/  I2F.U64 R0, R4 ;  /* 0x0000000400007312 */ /* 0x004e240000301000 */
[----:B0-----:R-:W-:-:S04]  /*2230*/  F2FP.BF16.F32.PACK_AB R0, RZ, R0 ;  /* 0x00000000ff00723e */ /* 0x001fc800000010ff */
[----:B------:R-:W-:Y:S01]  /*2240*/  PRMT R18, R0, 0x7610, R18 ;  /* 0x0000761000127816 */ /* 0x000fe20000000012 */
[----:B------:R-:W-:Y:S06]  /*2250*/  BRA `(.L_x_327) ;  /* 0x0000000000107947 */ /* 0x000fec0003800000 */
.L_x_350:
[----:B------:R-:W2:Y:S02]  /*2260*/  LDG.E R4, desc[UR36][R4.64] ;  /* 0x0000002404047981 */ /* 0x000ea4000c1e1900 */
[----:B--2---:R-:W-:-:S04]  /*2270*/  I2FP.F32.U32 R0, R4 ;  /* 0x0000000400007245 */ /* 0x004fc80000201000 */
[----:B------:R-:W-:-:S04]  /*2280*/  F2FP.BF16.F32.PACK_AB R0, RZ, R0 ;  /* 0x00000000ff00723e */ /* 0x000fc800000010ff */
[----:B------:R-:W-:-:S07]  /*2290*/  PRMT R18, R0, 0x7610, R18 ;  /* 0x0000761000127816 */ /* 0x000fce0000000012 */
.L_x_327:
[----:B------:R-:W-:-:S07]  /*22a0*/  VIADD R17, R17, 0x80 ;  /* 0x0000008011117836 */ /* 0x000fce0000000000 */
.L_x_321:
[----:B------:R-:W-:Y:S05]  /*22b0*/  BSYNC.RECONVERGENT B6 ;  /* 0x0000000000067941 */ /* 0x000fea0003800200 */
.L_x_320:
        /* <DEDUP_REMOVED lines=26> */
.L_x_360:
[----:B------:R-:W2:Y:S02]  /*2460*/  LDG.E.U8 R4, desc[UR36][R4.64] ;  /* 0x0000002404047981 */ /* 0x000ea4000c1e1100 */
[----:B--2---:R-:W-:-:S04]  /*2470*/  I2FP.F32.U32 R0, R4 ;  /* 0x0000000400007245 */ /* 0x004fc80000201000 */
[----:B------:R-:W-:-:S04]  /*2480*/  F2FP.BF16.F32.PACK_AB R0, RZ, R0 ;  /* 0x00000000ff00723e */ /* 0x000fc800000010ff */
[----:B------:R-:W-:Y:S01]  /*2490*/  PRMT R24, R0, 0x7610, R24 ;  /* 0x0000761000187816 */ /* 0x000fe20000000018 */
[----:B------:R-:W-:Y:S06]  /*24a0*/  BRA `(.L_x_362) ;  /* 0x0000000c00c47947 */ /* 0x000fec0003800000 */
.L_x_359:
        /* <DEDUP_REMOVED lines=11> */
.L_x_364:
[----:B------:R-:W2:Y:S02]  /*2560*/  LDG.E R4, desc[UR36][R4.64] ;  /* 0x0000002404047981 */ /* 0x000ea4000c1e1900 */
[----:B--2---:R-:W-:-:S04]  /*2570*/  I2FP.F32.S32 R0, R4 ;  /* 0x0000000400007245 */ /* 0x004fc80000201400 */
[----:B------:R-:W-:-:S04]  /*2580*/  F2FP.BF16.F32.PACK_AB R0, RZ, R0 ;  /* 0x00000000ff00723e */ /* 0x000fc800000010ff */
[----:B------:R-:W-:Y:S01]  /*2590*/  PRMT R24, R0, 0x7610, R24 ;  /* 0x0000761000187816 */ /* 0x000fe20000000018 */
[----:B------:R-:W-:Y:S06]  /*25a0*/  BRA `(.L_x_362) ;  /* 0x0000000c00847947 */ /* 0x000fec0003800000 */
.L_x_363:
[----:B------:R-:W2:Y:S02]  /*25b0*/  LDG.E.U16 R4, desc[UR36][R4.64] ;  /* 0x0000002404047981 */ /* 0x000ea4000c1e1500 */
[----:B--2---:R-:W0:Y:S02]  /*25c0*/  I2F.S16 R0, R4 ;  /* 0x0000000400007306 */ /* 0x004e240000101400 */
[----:B0-----:R-:W-:-:S04]  /*25d0*/  F2FP.BF16.F32.PACK_AB R0, RZ, R0 ;  /* 0x00000000ff00723e */ /* 0x001fc800000010ff */
[----:B------:R-:W-:Y:S01]  /*25e0*/  PRMT R24, R0, 0x7610, R24 ;  /* 0x0000761000187816 */ /* 0x000fe20000000018 */
[----:B------:R-:W-:Y:S06]  /*25f0*/  BRA `(.L_x_362) ;  /* 0x0000000c00707947 */ /* 0x000fec0003800000 */
.L_x_358:
        /* <DEDUP_REMOVED lines=9> */
.L_x_366:
[----:B------:R-:W2:Y:S02]  /*2690*/  LDG.E.U16 R0, desc[UR36][R4.64] ;  /* 0x0000002404007981 */ /* 0x000ea4000c1e1500 */
[----:B--2---:R-:W-:-:S05]  /*26a0*/  HADD2.F32 R0, -RZ, R0.H0_H0 ;  /* 0x20000000ff007230 */ /* 0x004fca0000004100 */
[----:B------:R-:W-:-:S04]  /*26b0*/  F2FP.BF16.F32.PACK_AB R0, RZ, R0 ;  /* 0x00000000ff00723e */ /* 0x000fc800000010ff */
[----:B------:R-:W-:Y:S01]  /*26c0*/  PRMT R24, R0, 0x7610, R24 ;  /* 0x0000761000187816 */ /* 0x000fe20000000018 */
[----:B------:R-:W-:Y:S06]  /*26d0*/  BRA `(.L_x_362) ;  /* 0x0000000c00387947 */ /* 0x000fec0003800000 */
.L_x_365:
        /* <DEDUP_REMOVED lines=9> */
.L_x_368:
[----:B------:R-:W2:Y:S02]  /*2770*/  LDG.E.U16 R4, desc[UR36][R4.64] ;  /* 0x0000002404047981 */ /* 0x000ea4000c1e1500 */
[----:B--2---:R-:W-:-:S05]  /*2780*/  HADD2.F32 R0, -RZ, R4.H0_H0 ;  /* 0x20000004ff007230 */ /* 0x004fca0000004100 */
[----:B------:R-:W-:-:S04]  /*2790*/  F2FP.BF16.F32.PACK_AB R0, RZ, R0 ;  /* 0x00000000ff00723e */ /* 0x000fc800000010ff */
[----:B------:R-:W-:Y:S01]  /*27a0*/  PRMT R24, R0, 0x7610, R24 ;  /* 0x0000761000187816 */ /* 0x000fe20000000018 */
[----:B------:R-:W-:Y:S06]  /*27b0*/  BRA `(.L_x_362) ;  /* 0x0000000c00007947 */ /* 0x000fec0003800000 */
.L_x_367:
        /* <DEDUP_REMOVED lines=9> */
.L_x_357:
        /* <DEDUP_REMOVED lines=14> */
.L_x_371:
        /* <DEDUP_REMOVED lines=9> */
.L_x_370:
        /* <DEDUP_REMOVED lines=27> */
.L_x_373:
        /* <DEDUP_REMOVED lines=15> */
.L_x_372:
[----:B------:R0:W5:Y:S01]  /*2c60*/  LDG.E.U16 R24, desc[UR36][R4.64] ;  /* 0x0000002404187981 */ /* 0x000162000c1e1500 */
[----:B------:R-:W-:Y:S05]  /*2c70*/  BRA `(.L_x_362) ;  /* 0x0000000400d07947 */ /* 0x000fea0003800000 */
.L_x_369:
        /* <DEDUP_REMOVED lines=13> */
.L_x_376:
        /* <DEDUP_REMOVED lines=21> */
.L_x_380:
[----:B------:R-:W-:Y:S05]  /*2ea0*/  BSYNC.RECONVERGENT B1 ;  /* 0x0000000000017941 */ /* 0x000fea0003800200 */
.L_x_379:
[----:B------:R-:W-:Y:S01]  /*2eb0*/  IMAD.SHL.U32 R0, R0, 0x100000, RZ ;  /* 0x0010000000007824 */ /* 0x000fe200078e00ff */
[----:B------:R-:W-:-:S04]  /*2ec0*/  LEA R3, R3, 0x3b800000, 0x17 ;  /* 0x3b80000003037811 */ /* 0x000fc800078eb8ff */
[----:B------:R-:W-:-:S07]  /*2ed0*/  LOP3.LUT R0, R3, R0, R7, 0xfe, !PT ;  /* 0x0000000003007212 */ /* 0x000fce00078efe07 */
.L_x_378:
[----:B------:R-:W-:Y:S05]  /*2ee0*/  BSYNC.RECONVERGENT B0 ;  /* 0x0000000000007941 */ /* 0x000fea0003800200 */
.L_x_377:
[----:B------:R-:W-:-:S04]  /*2ef0*/  F2FP.BF16.F32.PACK_AB R0, RZ, R0 ;  /* 0x00000000ff00723e */ /* 0x000fc800000010ff */
[----:B------:R-:W-:Y:S01]  /*2f00*/  PRMT R24, R0, 0x7610, R24 ;  /* 0x0000761000187816 */ /* 0x000fe20000000018 */
[----:B------:R-:W-:Y:S06]  /*2f10*/  BRA `(.L_x_362) ;  /* 0x0000000400287947 */ /* 0x000fec0003800000 */
.L_x_375:
        /* <DEDUP_REMOVED lines=21> */
.L_x_384:
[----:B------:R-:W-:Y:S05]  /*3070*/  BSYNC.RECONVERGENT B1 ;  /* 0x0000000000017941 */ /* 0x000fea0003800200 */
.L_x_383:
[----:B------:R-:W-:Y:S01]  /*3080*/  IMAD.SHL.U32 R0, R0, 0x200000, RZ ;  /* 0x0020000000007824 */ /* 0x000fe200078e00ff */
[----:B------:R-:W-:-:S04]  /*3090*/  LEA R3, R3, 0x37800000, 0x17 ;  /* 0x3780000003037811 */ /* 0x000fc800078eb8ff */
[----:B------:R-:W-:-:S07]  /*30a0*/  LOP3.LUT R0, R3, R0, R7, 0xfe, !PT ;  /* 0x0000000003007212 */ /* 0x000fce00078efe07 */
.L_x_382:
[----:B------:R-:W-:Y:S05]  /*30b0*/  BSYNC.RECONVERGENT B0 ;  /* 0x0000000000007941 */ /* 0x000fea0003800200 */
.L_x_381:
[----:B------:R-:W-:-:S04]  /*30c0*/  F2FP.BF16.F32.PACK_AB R0, RZ, R0 ;  /* 0x00000000ff00723e */ /* 0x000fc800000010ff */
[----:B------:R-:W-:Y:S01]  /*30d0*/  PRMT R24, R0, 0x7610, R24 ;  /* 0x0000761000187816 */ /* 0x000fe20000000018 */
[----:B------:R-:W-:Y:S06]  /*30e0*/  BRA `(.L_x_362) ;  /* 0x0000000000b47947 */ /* 0x000fec0003800000 */
.L_x_374:
        /* <DEDUP_REMOVED lines=14> */
.L_x_388:
[----:B------:R-:W-:Y:S05]  /*31d0*/  BSYNC.RECONVERGENT B0 ;  /* 0x0000000000007941 */ /* 0x000fea0003800200 */
.L_x_387:
[----:B------:R-:W-:-:S04]  /*31e0*/  F2FP.BF16.F32.PACK_AB R0, RZ, R0 ;  /* 0x00000000ff00723e */ /* 0x000fc800000010ff */
[----:B------:R-:W-:Y:S01]  /*31f0*/  PRMT R24, R0, 0x7610, R24 ;  /* 0x0000761000187816 */ /* 0x000fe20000000018 */
[----:B------:R-:W-:Y:S06]  /*3200*/  BRA `(.L_x_362) ;  /* 0x00000000006c7947 */ /* 0x000fec0003800000 */
.L_x_361:
        /* <DEDUP_REMOVED lines=16> */
.L_x_389:
[----:B------:R-:W-:Y:S01]  /*3310*/  PRMT R24, RZ, 0x7610, R24 ;  /* 0x00007610ff187816 */ /* 0x000fe20000000018 */
[----:B------:R-:W-:Y:S06]  /*3320*/  BRA `(.L_x_362) ;  /* 0x0000000000247947 */ /* 0x000fec0003800000 */
.L_x_386:
[----:B------:R-:W2:Y:S02]  /*3330*/  LDG.E.64 R4, desc[UR36][R4.64] ;  /* 0x0000002404047981 */ /* 0x000ea4000c1e1b00 */
[----:B--2---:R-:W0:Y:S02]  /*3340*/  I2F.U64 R0, R4 ;  /* 0x0000000400007312 */ /* 0x004e240000301000 */
[----:B0-----:R-:W-:-:S04]  /*3350*/  F2FP.BF16.F32.PACK_AB R0, RZ, R0 ;  /* 0x00000000ff00723e */ /* 0x001fc800000010ff */
[----:B------:R-:W-:Y:S01]  /*3360*/  PRMT R24, R0, 0x7610, R24 ;  /* 0x0000761000187816 */ /* 0x000fe20000000018 */
[----:B------:R-:W-:Y:S06]  /*3370*/  BRA `(.L_x_362) ;  /* 0x0000000000107947 */ /* 0x000fec0003800000 */
.L_x_385:
[----:B------:R-:W2:Y:S02]  /*3380*/  LDG.E R4, desc[UR36][R4.64] ;  /* 0x0000002404047981 */ /* 0x000ea4000c1e1900 */
[----:B--2---:R-:W-:-:S04]  /*3390*/  I2FP.F32.U32 R0, R4 ;  /* 0x0000000400007245 */ /* 0x004fc80000201000 */
[----:B------:R-:W-:-:S04]  /*33a0*/  F2FP.BF16.F32.PACK_AB R0, RZ, R0 ;  /* 0x00000000ff00723e */ /* 0x000fc800000010ff */
[----:B------:R-:W-:-:S07]  /*33b0*/  PRMT R24, R0, 0x7610, R24 ;  /* 0x0000761000187816 */ /* 0x000fce0000000018 */
.L_x_362:
[----:B------:R-:W-:-:S07]  /*33c0*/  VIADD R17, R17, 0x80 ;  /* 0x0000008011117836 */ /* 0x000fce0000000000 */
.L_x_356:
[----:B------:R-:W-:Y:S05]  /*33d0*/  BSYNC.RECONVERGENT B6 ;  /* 0x0000000000067941 */ /* 0x000fea0003800200 */
.L_x_355:
        /* <DEDUP_REMOVED lines=25> */
.L_x_395:
[----:B------:R-:W2:Y:S02]  /*3570*/  LDG.E.U8 R4, desc[UR36][R4.64] ;  /* 0x0000002404047981 */ /* 0x000ea4000c1e1100 */
[----:B--2---:R-:W-:-:S04]  /*3580*/  I2FP.F32.U32 R0, R4 ;  /* 0x0000000400007245 */ /* 0x004fc80000201000 */
[----:B------:R-:W-:Y:S01]  /*3590*/  F2FP.BF16.F32.PACK_AB R0, RZ, R0 ;  /* 0x00000000ff00723e */ /* 0x000fe200000010ff */
[----:B------:R-:W-:Y:S06]  /*35a0*/  BRA `(.L_x_391) ;  /* 0x0000000c00887947 */ /* 0x000fec0003800000 */
.L_x_394:
        /* <DEDUP_REMOVED lines=10> */
.L_x_398:
[----:B------:R-:W2:Y:S02]  /*3650*/  LDG.E R4, desc[UR36][R4.64] ;  /* 0x0000002404047981 */ /* 0x000ea4000c1e1900 */
[----:B--2---:R-:W-:-:S04]  /*3660*/  I2FP.F32.S32 R0, R4 ;  /* 0x0000000400007245 */ /* 0x004fc80000201400 */
[----:B------:R-:W-:Y:S01]  /*3670*/  F2FP.BF16.F32.PACK_AB R0, RZ, R0 ;  /* 0x00000000ff00723e */ /* 0x000fe200000010ff */
[----:B------:R-:W-:Y:S06]  /*3680*/  BRA `(.L_x_391) ;  /* 0x0000000c00507947 */ /* 0x000fec0003800000 */
.L_x_397:
[----:B------:R-:W2:Y:S02]  /*3690*/  LDG.E.U16 R4, desc[UR36][R4.64] ;  /* 0x0000002404047981 */ /* 0x000ea4000c1e1500 */
[----:B--2---:R-:W0:Y:S02]  /*36a0*/  I2F.S16 R0, R4 ;  /* 0x0000000400007306 */ /* 0x004e240000101400 */
[----:B0-----:R-:W-:Y:S01]  /*36b0*/  F2FP.BF16.F32.PACK_AB R0, RZ, R0 ;  /* 0x00000000ff00723e */ /* 0x001fe200000010ff */
[----:B------:R-:W-:Y:S06]  /*36c0*/  BRA `(.L_x_391) ;  /* 0x0000000c00407947 */ /* 0x000fec0003800000 */
.L_x_393:
        /* <DEDUP_REMOVED lines=9> */
.L_x_400:
[----:B------:R-:W2:Y:S02]  /*3760*/  LDG.E.U16 R0, desc[UR36][R4.64] ;  /* 0x0000002404007981 */ /* 0x000ea4000c1e1500 */
[----:B--2---:R-:W-:-:S05]  /*3770*/  HADD2.F32 R0, -RZ, R0.H0_H0 ;  /* 0x20000000ff007230 */ /* 0x004fca0000004100 */
[----:B------:R-:W-:Y:S01]  /*3780*/  F2FP.BF16.F32.PACK_AB R0, RZ, R0 ;  /* 0x00000000ff00723e */ /* 0x000fe200000010ff */
[----:B------:R-:W-:Y:S06]  /*3790*/  BRA `(.L_x_391) ;  /* 0x0000000c000c7947 */ /* 0x000fec0003800000 */
.L_x_399:
        /* <DEDUP_REMOVED lines=9> */
.L_x_402:
[----:B------:R-:W2:Y:S02]  /*3830*/  LDG.E.U16 R4, desc[UR36][R4.64] ;  /* 0x0000002404047981 */ /* 0x000ea4000c1e1500 */
[----:B--2---:R-:W-:-:S05]  /*3840*/  HADD2.F32 R0, -RZ, R4.H0_H0 ;  /* 0x20000004ff007230 */ /* 0x004fca0000004100 */
[----:B------:R-:W-:Y:S01]  /*3850*/  F2FP.BF16.F32.PACK_AB R0, RZ, R0 ;  /* 0x00000000ff00723e */ /* 0x000fe200000010ff */
[----:B------:R-:W-:Y:S06]  /*3860*/  BRA `(.L_x_391) ;  /* 0x0000000800d87947 */ /* 0x000fec0003800000 */
.L_x_401:
        /* <DEDUP_REMOVED lines=8> */
.L_x_392:
        /* <DEDUP_REMOVED lines=13> */
.L_x_405:
        /* <DEDUP_REMOVED lines=8> */
.L_x_404:
        /* <DEDUP_REMOVED lines=27> */
.L_x_407:
        /* <DEDUP_REMOVED lines=12> */
[----:B------:R-:W-:Y:S01]  /*3cb0*/  F2FP.BF16.F32.PACK_AB R0, RZ, R0 ;  /* 0x00000000ff00723e */ /* 0x000fe200000010ff */
[----:B------:R-:W-:Y:S06]  /*3cc0*/  BRA `(.L_x_391) ;  /* 0x0000000400c07947 */ /* 0x000fec0003800000 */
.L_x_406:
[----:B------:R1:W5:Y:S01]  /*3cd0*/  LDG.E.U16 R0, desc[UR36][R4.64] ;  /* 0x0000002404007981 */ /* 0x000362000c1e1500 */
[----:B------:R-:W-:Y:S05]  /*3ce0*/  BRA `(.L_x_391) ;  /* 0x0000000400b87947 */ /* 0x000fea0003800000 */
.L_x_403:
        /* <DEDUP_REMOVED lines=12> */
.L_x_410:
        /* <DEDUP_REMOVED lines=21> */
.L_x_414:
[----:B------:R-:W-:Y:S05]  /*3f00*/  BSYNC.RECONVERGENT B1 ;  /* 0x0000000000017941 */ /* 0x000fea0003800200 */
.L_x_413:
[----:B------:R-:W-:Y:S01]  /*3f10*/  IMAD.SHL.U32 R0, R0, 0x100000, RZ ;  /* 0x0010000000007824 */ /* 0x000fe200078e00ff */
[----:B------:R-:W-:-:S04]  /*3f20*/  LEA R3, R3, 0x3b800000, 0x17 ;  /* 0x3b80000003037811 */ /* 0x000fc800078eb8ff */
[----:B------:R-:W-:-:S07]  /*3f30*/  LOP3.LUT R0, R3, R0, R7, 0xfe, !PT ;  /* 0x0000000003007212 */ /* 0x000fce00078efe07 */
.L_x_412:
[----:B------:R-:W-:Y:S05]  /*3f40*/  BSYNC.RECONVERGENT B0 ;  /* 0x0000000000007941 */ /* 0x000fea0003800200 */
.L_x_411:
[----:B------:R-:W-:Y:S01]  /*3f50*/  F2FP.BF16.F32.PACK_AB R0, RZ, R0 ;  /* 0x00000000ff00723e */ /* 0x000fe200000010ff */
[----:B------:R-:W-:Y:S06]  /*3f60*/  BRA `(.L_x_391) ;  /* 0x0000000400187947 */ /* 0x000fec0003800000 */
.L_x_409:
        /* <DEDUP_REMOVED lines=21> */
.L_x_418:
[----:B------:R-:W-:Y:S05]  /*40c0*/  BSYNC.RECONVERGENT B1 ;  /* 0x0000000000017941 */ /* 0x000fea0003800200 */
.L_x_417:
[----:B------:R-:W-:Y:S01]  /*40d0*/  IMAD.SHL.U32 R0, R0, 0x200000, RZ ;  /* 0x0020000000007824 */ /* 0x000fe200078e00ff */
[----:B------:R-:W-:-:S04]  /*40e0*/  LEA R3, R3, 0x37800000, 0x17 ;  /* 0x3780000003037811 */ /* 0x000fc800078eb8ff */
[----:B------:R-:W-:-:S07]  /*40f0*/  LOP3.LUT R0, R3, R0, R7, 0xfe, !PT ;  /* 0x0000000003007212 */ /* 0x000fce00078efe07 */
.L_x_416:
[----:B------:R-:W-:Y:S05]  /*4100*/  BSYNC.RECONVERGENT B0 ;  /* 0x0000000000007941 */ /* 0x000fea0003800200 */
.L_x_415:
[----:B------:R-:W-:Y:S01]  /*4110*/  F2FP.BF16.F32.PACK_AB R0, RZ, R0 ;  /* 0x00000000ff00723e */ /* 0x000fe200000010ff */
[----:B------:R-:W-:Y:S06]  /*4120*/  BRA `(.L_x_391) ;  /* 0x0000000000a87947 */ /* 0x000fec0003800000 */
.L_x_408:
        /* <DEDUP_REMOVED lines=14> */
.L_x_422:
[----:B------:R-:W-:Y:S05]  /*4210*/  BSYNC.RECONVERGENT B0 ;  /* 0x0000000000007941 */ /* 0x000fea0003800200 */
.L_x_421:
[----:B------:R-:W-:Y:S01]  /*4220*/  F2FP.BF16.F32.PACK_AB R0, RZ, R0 ;  /* 0x00000000ff00723e */ /* 0x000fe200000010ff */
[----:B------:R-:W-:Y:S06]  /*4230*/  BRA `(.L_x_391) ;  /* 0x0000000000647947 */ /* 0x000fec0003800000 */
.L_x_396:
        /* <DEDUP_REMOVED lines=16> */
.L_x_423:
[----:B------:R-:W-:Y:S01]  /*4340*/  PRMT R0, RZ, 0x7610, R0 ;  /* 0x00007610ff007816 */ /* 0x000fe20000000000 */
[----:B------:R-:W-:Y:S06]  /*4350*/  BRA `(.L_x_391) ;  /* 0x00000000001c7947 */ /* 0x000fec0003800000 */
.L_x_420:
[----:B------:R-:W2:Y:S02]  /*4360*/  LDG.E.64 R4, desc[UR36][R4.64] ;  /* 0x0000002404047981 */ /* 0x000ea4000c1e1b00 */
[----:B--2---:R-:W0:Y:S02]  /*4370*/  I2F.U64 R0, R4 ;  /* 0x0000000400007312 */ /* 0x004e240000301000 */
[----:B0-----:R-:W-:Y:S01]  /*4380*/  F2FP.BF16.F32.PACK_AB R0, RZ, R0 ;  /* 0x00000000ff00723e */ /* 0x001fe200000010ff */
[----:B------:R-:W-:Y:S06]  /*4390*/  BRA `(.L_x_391) ;  /* 0x00000000000c7947 */ /* 0x000fec0003800000 */
.L_x_419:
[----:B------:R-:W2:Y:S02]  /*43a0*/  LDG.E R4, desc[UR36][R4.64] ;  /* 0x0000002404047981 */ /* 0x000ea4000c1e1900 */
[----:B--2---:R-:W-:-:S04]  /*43b0*/  I2FP.F32.U32 R0, R4 ;  /* 0x0000000400007245 */ /* 0x004fc80000201000 */
[----:B------:R-:W-:-:S07]  /*43c0*/  F2FP.BF16.F32.PACK_AB R0, RZ, R0 ;  /* 0x00000000ff00723e */ /* 0x000fce00000010ff */
.L_x_391:
[----:B------:R-:W-:Y:S05]  /*43d0*/  BSYNC.RECONVERGENT B6 ;  /* 0x0000000000067941 */ /* 0x000fea0003800200 */
.L_x_390:
[C---:B------:R-:W-:Y:S01]  /*43e0*/  VIADD R3, R25.reuse, 0x100 ;  /* 0x0000010019037836 */ /* 0x040fe20000000000 */
[----:B------:R-:W2:Y:S01]  /*43f0*/  LDC.U8 R17, c[0x0][0x3a4] ;  /* 0x0000e900ff117b82 */ /* 0x000ea20000000000 */
[CC--:B------:R-:W-:Y:S01]  /*4400*/  ISETP.GE.AND P2, PT, R25.reuse, R16.reuse, PT ;  /* 0x000000101900720c */ /* 0x0c0fe20003f46270 */
[----:B01----:R-:W-:Y:S01]  /*4410*/  VIADD R5, R25, 0x180 ;  /* 0x0000018019057836 */ /* 0x003fe20000000000 */
[----:B------:R-:W-:Y:S01]  /*4420*/  BSSY.RECONVERGENT B0, `(.L_x_424) ;  /* 0x000001a000007945 */ /* 0x000fe20003800200 */
[-C--:B------:R-:W-:Y:S01]  /*4430*/  ISETP.GE.AND P0, PT, R3, R16.reuse, PT ;  /* 0x000000100300720c */ /* 0x080fe20003f06270 */
[----:B------:R-:W-:Y:S02]  /*4440*/  VIADD R23, R25, 0x80 ;  /* 0x0000008019177836 */ /* 0x000fe40000000000 */
[-C--:B------:R-:W-:Y:S01]  /*4450*/  ISETP.GE.AND P1, PT, R5, R16.reuse, PT ;  /* 0x000000100500720c */ /* 0x080fe20003f26270 */
[----:B------:R-:W0:Y:S02]  /*4460*/  LDC.U16 R3, c[0x0][0x386] ;  /* 0x0000e180ff037b82 */ /* 0x000e240000000400 */
[----:B------:R-:W-:-:S04]  /*4470*/  ISETP.GE.AND P3, PT, R23, R16, PT ;  /* 0x000000101700720c */ /* 0x000fc80003f66270 */
[----:B------:R-:W-:Y:S09]  /*4480*/  @P2 BRA `(.L_x_425) ;  /* 0x00000000004c2947 */ /* 0x000ff20003800000 */
[----:B-----5:R-:W-:Y:S02]  /*4490*/  IMAD.U32 R19, R19, 0x10000, RZ ;  /* 0x0001000013137824 */ /* 0x020fe400078e00ff */
[----:B0-----:R-:W-:Y:S02]  /*44a0*/  IMAD.U32 R4, R3, 0x10000, RZ ;  /* 0x0001000003047824 */ /* 0x001fe400078e00ff */
[----:B------:R-:W-:Y:S02]  /*44b0*/  FADD.FTZ R19, |R19|, -RZ ;  /* 0x800000ff13137221 */ /* 0x000fe40000010200 */
[----:B------:R-:W-:-:S05]  /*44c0*/  FADD.FTZ R4, |R4|, -RZ ;  /* 0x800000ff04047221 */ /* 0x000fca0000010200 */
[CC--:B------:R-:W-:Y:S02]  /*44d0*/  VIMNMX R5, PT, PT, R4.reuse, R19.reuse, !PT ;  /* 0x0000001304057248 */ /* 0x0c0fe40007fe0100 */
        /* <DEDUP_REMOVED lines=12> */
[----:B------:R-:W-:-:S06]  /*45a0*/  FSEL R5, R5, +INF , P4 ;  /* 0x7f80000005057808 */ /* 0x000fcc0002000000 */
[----:B------:R-:W1:Y:S03]  /*45b0*/  F2F.BF16.F32 R5, R5 ;  /* 0x0000000500057304 */ /* 0x000e660000202000 */
.L_x_425:
[----:B------:R-:W-:Y:S05]  /*45c0*/  BSYNC.RECONVERGENT B0 ;  /* 0x0000000000007941 */ /* 0x000fea0003800200 */
.L_x_424:
[----:B------:R-:W-:Y:S04]  /*45d0*/  BSSY.RECONVERGENT B0, `(.L_x_426) ;  /* 0x0000015000007945 */ /* 0x000fe80003800200 */
[----:B------:R-:W-:Y:S05]  /*45e0*/  @P3 BRA `(.L_x_427) ;  /* 0x00000000004c3947 */ /* 0x000fea0003800000 */
        /* <DEDUP_REMOVED lines=18> */
[----:B------:R-:W3:Y:S03]  /*4710*/  F2F.BF16.F32 R22, R22 ;  /* 0x0000001600167304 */ /* 0x000ee60000202000 */
.L_x_427:
[----:B------:R-:W-:Y:S05]  /*4720*/  BSYNC.RECONVERGENT B0 ;  /* 0x0000000000007941 */ /* 0x000fea0003800200 */
.L_x_426:
        /* <DEDUP_REMOVED lines=20> */
[----:B------:R-:W4:Y:S03]  /*4870*/  F2F.BF16.F32 R18, R18 ;  /* 0x0000001200127304 */ /* 0x000f260000202000 */
.L_x_429:
[----:B------:R-:W-:Y:S05]  /*4880*/  BSYNC.RECONVERGENT B0 ;  /* 0x0000000000007941 */ /* 0x000fea0003800200 */
.L_x_428:
[----:B------:R-:W-:Y:S04]  /*4890*/  BSSY.RECONVERGENT B0, `(.L_x_430) ;  /* 0x0000015000007945 */ /* 0x000fe80003800200 */
[----:B------:R-:W-:Y:S05]  /*48a0*/  @P1 BRA `(.L_x_431) ;  /* 0x00000000004c1947 */ /* 0x000fea0003800000 */
[----:B0-----:R-:W-:Y:S02]  /*48b0*/  IMAD.U32 R3, R3, 0x10000, RZ ;  /* 0x0001000003037824 */ /* 0x001fe400078e00ff */
[----:B-----5:R-:W-:Y:S02]  /*48c0*/  IMAD.U32 R0, R0, 0x10000, RZ ;  /* 0x0001000000007824 */ /* 0x020fe400078e00ff */
[----:B------:R-:W-:Y:S02]  /*48d0*/  FADD.FTZ R7, |R3|, -RZ ;  /* 0x800000ff03077221 */ /* 0x000fe40000010200 */
[----:B------:R-:W-:-:S05]  /*48e0*/  FADD.FTZ R0, |R0|, -RZ ;  /* 0x800000ff00007221 */ /* 0x000fca0000010200 */
[CC--:B------:R-:W-:Y:S02]  /*48f0*/  VIMNMX R3, PT, PT, R7.reuse, R0.reuse, !PT ;  /* 0x0000000007037248 */ /* 0x0c0fe40007fe0100 */
        /* <DEDUP_REMOVED lines=12> */
[----:B------:R-:W-:-:S06]  /*49c0*/  FSEL R19, R3, +INF , P0 ;  /* 0x7f80000003137808 */ /* 0x000fcc0000000000 */
[----:B------:R-:W0:Y:S03]  /*49d0*/  F2F.BF16.F32 R19, R19 ;  /* 0x0000001300137304 */ /* 0x000e260000202000 */
.L_x_431:
[----:B------:R-:W-:Y:S05]  /*49e0*/  BSYNC.RECONVERGENT B0 ;  /* 0x0000000000007941 */ /* 0x000fea0003800200 */
.L_x_430:
[----:B------:R-:W-:Y:S04]  /*49f0*/  BSSY.RECONVERGENT B6, `(.L_x_432) ;  /* 0x000010e000067945 */ /* 0x000fe80003800200 */
[----:B------:R-:W-:Y:S05]  /*4a00*/  @P2 BRA `(.L_x_433) ;  /* 0x0000001000302947 */ /* 0x000fea0003800000 */
[----:B------:R-:W0:Y:S01]  /*4a10*/  LDCU UR4, c[0x0][0x3a8] ;  /* 0x00007500ff0477ac */ /* 0x000e220008000800 */
[----:B------:R-:W1:Y:S01]  /*4a20*/  LDC.64 R8, c[0x0][0x388] ;  /* 0x0000e200ff087b82 */ /* 0x000e620000000a00 */
[----:B-----5:R-:W-:Y:S01]  /*4a30*/  IMAD R0, R2, 0x200, R25 ;  /* 0x0000020002007824 */ /* 0x020fe200078e0219 */
[----:B--2---:R-:W-:-:S03]  /*4a40*/  PRMT R4, R17, 0x9910, RZ ;  /* 0x0000991011047816 */ /* 0x004fc600000000ff */
[----:B0-----:R-:W-:Y:S02]  /*4a50*/  IMAD R3, R0, UR4, RZ ;  /* 0x0000000400037c24 */ /* 0x001fe4000f8e02ff */
[----:B------:R-:W-:-:S05]  /*4a60*/  IMAD.MOV.U32 R0, RZ, RZ, R4 ;  /* 0x000000ffff007224 */ /* 0x000fca00078e0004 */
[----:B------:R-:W-:Y:S02]  /*4a70*/  ISETP.GT.AND P0, PT, R0, 0x9, PT ;  /* 0x000000090000780c */ /* 0x000fe40003f04270 */
[----:B-1----:R-:W-:-:S05]  /*4a80*/  IADD3 R8, P1, PT, R3, R8, RZ ;  /* 0x0000000803087210 */ /* 0x002fca0007f3e0ff */
[----:B------:R-:W-:-:S06]  /*4a90*/  IMAD.X R9, RZ, RZ, R9, P1 ;  /* 0x000000ffff097224 */ /* 0x000fcc00008e0609 */
[----:B------:R-:W-:Y:S05]  /*4aa0*/  @P0 BRA `(.L_x_434) ;  /* 0x0000000400340947 */ /* 0x000fea0003800000 */
[----:B------:R-:W-:-:S13]  /*4ab0*/  ISETP.GT.AND P0, PT, R0, 0x4, PT ;  /* 0x000000040000780c */ /* 0x000fda0003f04270 */
[----:B------:R-:W-:Y:S05]  /*4ac0*/  @P0 BRA `(.L_x_435) ;  /* 0x0000000000940947 */ /* 0x000fea0003800000 */
[----:B------:R-:W-:-:S13]  /*4ad0*/  ISETP.GT.AND P0, PT, R0, 0x1, PT ;  /* 0x000000010000780c */ /* 0x000fda0003f04270 */
[----:B------:R-:W-:Y:S05]  /*4ae0*/  @P0 BRA `(.L_x_436) ;  /* 0x0000000000380947 */ /* 0x000fea0003800000 */
[----:B------:R-:W-:-:S13]  /*4af0*/  ISETP.NE.AND P0, PT, R17, RZ, PT ;  /* 0x000000ff1100720c */ /* 0x000fda0003f05270 */
[----:B------:R-:W-:Y:S05]  /*4b00*/  @!P0 BRA `(.L_x_437) ;  /* 0x00000000001c8947 */ /* 0x000fea0003800000 */
[----:B------:R-:W-:-:S13]  /*4b10*/  ISETP.NE.AND P0, PT, R0, 0x1, PT ;  /* 0x000000010000780c */ /* 0x000fda0003f05270 */
[----:B------:R-:W-:Y:S05]  /*4b20*/  @P0 BRA `(.L_x_438) ;  /* 0x0000000c00380947 */ /* 0x000fea0003800000 */
[----:B------:R-:W-:Y:S02]  /*4b30*/  IMAD.U32 R5, R5, 0x10000, RZ ;  /* 0x0001000005057824 */ /* 0x000fe400078e00ff */
[----:B------:R-:W-:-:S04]  /*4b40*/  IMAD.MOV.U32 R25, RZ, RZ, R23 ;  /* 0x000000ffff197224 */ /* 0x000fc800078e0017 */
[----:B------:R-:W0:Y:S02]  /*4b50*/  F2I.FTZ.TRUNC.NTZ R5, R5 ;  /* 0x0000000500057305 */ /* 0x000e24000021f100 */
[----:B0-----:R0:W-:Y:S01]  /*4b60*/  STG.E.U8 desc[UR36][R8.64], R5 ;  /* 0x0000000508007986 */ /* 0x0011e2000c101124 */
[----:B------:R-:W-:Y:S05]  /*4b70*/  BRA `(.L_x_433) ;  /* 0x0000000c00d47947 */ /* 0x000fea0003800000 */
.L_x_437:
[----:B------:R-:W-:Y:S02]  /*4b80*/  IMAD.U32 R5, R5, 0x10000, RZ ;  /* 0x0001000005057824 */ /* 0x000fe400078e00ff */
[----:B------:R-:W-:-:S04]  /*4b90*/  IMAD.MOV.U32 R25, RZ, RZ, R23 ;  /* 0x000000ffff197224 */ /* 0x000fc800078e0017 */
[----:B------:R-:W0:Y:S02]  /*4ba0*/  F2I.S64.TRUNC R4, R5 ;  /* 0x0000000500047311 */ /* 0x000e24000020d900 */
[----:B0-----:R0:W-:Y:S01]  /*4bb0*/  STG.E.U8 desc[UR36][R8.64], R4 ;  /* 0x0000000408007986 */ /* 0x0011e2000c101124 */
[----:B------:R-:W-:Y:S05]  /*4bc0*/  BRA `(.L_x_433) ;  /* 0x0000000c00c07947 */ /* 0x000fea0003800000 */
.L_x_436:
[----:B------:R-:W-:-:S13]  /*4bd0*/  ISETP.NE.AND P0, PT, R0, 0x2, PT ;  /* 0x000000020000780c */ /* 0x000fda0003f05270 */
[----:B------:R-:W-:Y:S05]  /*4be0*/  @!P0 BRA `(.L_x_439) ;  /* 0x0000000000388947 */ /* 0x000fea0003800000 */
[----:B------:R-:W-:-:S13]  /*4bf0*/  ISETP.NE.AND P0, PT, R0, 0x3, PT ;  /* 0x000000030000780c */ /* 0x000fda0003f05270 */
[----:B------:R-:W-:Y:S05]  /*4c00*/  @!P0 BRA `(.L_x_440) ;  /* 0x00000000001c8947 */ /* 0x000fea0003800000 */
[----:B------:R-:W-:-:S13]  /*4c10*/  ISETP.NE.AND P0, PT, R0, 0x4, PT ;  /* 0x000000040000780c */ /* 0x000fda0003f05270 */
[----:B------:R-:W-:Y:S05]  /*4c20*/  @P0 BRA `(.L_x_438) ;  /* 0x0000000800f80947 */ /* 0x000fea0003800000 */
[----:B------:R-:W-:Y:S02]  /*4c30*/  IMAD.U32 R5, R5, 0x10000, RZ ;  /* 0x0001000005057824 */ /* 0x000fe400078e00ff */
[----:B------:R-:W-:-:S04]  /*4c40*/  IMAD.MOV.U32 R25, RZ, RZ, R23 ;  /* 0x000000ffff197224 */ /* 0x000fc800078e0017 */
[----:B------:R-:W0:Y:S02]  /*4c50*/  F2I.S64.TRUNC R4, R5 ;  /* 0x0000000500047311 */ /* 0x000e24000020d900 */
[----:B0-----:R0:W-:Y:S01]  /*4c60*/  STG.E.64 desc[UR36][R8.64], R4 ;  /* 0x0000000408007986 */ /* 0x0011e2000c101b24 */
[----:B------:R-:W-:Y:S05]  /*4c70*/  BRA `(.L_x_433) ;  /* 0x0000000c00947947 */ /* 0x000fea0003800000 */
.L_x_440:
[----:B------:R-:W-:Y:S02]  /*4c80*/  IMAD.U32 R5, R5, 0x10000, RZ ;  /* 0x0001000005057824 */ /* 0x000fe400078e00ff */
[----:B------:R-:W-:-:S04]  /*4c90*/  IMAD.MOV.U32 R25, RZ, RZ, R23 ;  /* 0x000000ffff197224 */ /* 0x000fc800078e0017 */
[----:B------:R-:W0:Y:S02]  /*4ca0*/  F2I.FTZ.TRUNC.NTZ R5, R5 ;  /* 0x0000000500057305 */ /* 0x000e24000021f100 */
[----:B0-----:R0:W-:Y:S01]  /*4cb0*/  STG.E desc[UR36][R8.64], R5 ;  /* 0x0000000508007986 */ /* 0x0011e2000c101924 */
[----:B------:R-:W-:Y:S05]  /*4cc0*/  BRA `(.L_x_433) ;  /* 0x0000000c00807947 */ /* 0x000fea0003800000 */
.L_x_439:
[----:B------:R-:W-:Y:S02]  /*4cd0*/  IMAD.U32 R5, R5, 0x10000, RZ ;  /* 0x0001000005057824 */ /* 0x000fe400078e00ff */
[----:B------:R-:W-:-:S04]  /*4ce0*/  IMAD.MOV.U32 R25, RZ, RZ, R23 ;  /* 0x000000ffff197224 */ /* 0x000fc800078e0017 */
[----:B------:R-:W0:Y:S02]  /*4cf0*/  F2I.FTZ.TRUNC.NTZ R5, R5 ;  /* 0x0000000500057305 */ /* 0x000e24000021f100 */
[----:B0-----:R0:W-:Y:S01]  /*4d00*/  STG.E.U16 desc[UR36][R8.64], R5 ;  /* 0x0000000508007986 */ /* 0x0011e2000c101524 */
[----:B------:R-:W-:Y:S05]  /*4d10*/  BRA `(.L_x_433) ;  /* 0x0000000c006c7947 */ /* 0x000fea0003800000 */
.L_x_435:
[----:B------:R-:W-:-:S13]  /*4d20*/  ISETP.GT.AND P0, PT, R0, 0x6, PT ;  /* 0x000000060000780c */ /* 0x000fda0003f04270 */
[----:B------:R-:W-:Y:S05]  /*4d30*/  @P0 BRA `(.L_x_441) ;  /* 0x0000000000340947 */ /* 0x000fea0003800000 */
[----:B------:R-:W-:-:S13]  /*4d40*/  ISETP.NE.AND P0, PT, R0, 0x5, PT ;  /* 0x000000050000780c */ /* 0x000fda0003f05270 */
[----:B------:R-:W-:Y:S05]  /*4d50*/  @!P0 BRA `(.L_x_442) ;  /* 0x0000000000188947 */ /* 0x000fea0003800000 */
[----:B------:R-:W-:-:S13]  /*4d60*/  ISETP.NE.AND P0, PT, R0, 0x6, PT ;  /* 0x000000060000780c */ /* 0x000fda0003f05270 */
[----:B------:R-:W-:Y:S05]  /*4d70*/  @P0 BRA `(.L_x_438) ;  /* 0x0000000800a40947 */ /* 0x000fea0003800000 */
[----:B------:R-:W-:Y:S02]  /*4d80*/  IMAD.U32 R5, R5, 0x10000, RZ ;  /* 0x0001000005057824 */ /* 0x000fe400078e00ff */
[----:B------:R-:W-:-:S03]  /*4d90*/  IMAD.MOV.U32 R25, RZ, RZ, R23 ;  /* 0x000000ffff197224 */ /* 0x000fc600078e0017 */
[----:B------:R0:W-:Y:S01]  /*4da0*/  STG.E desc[UR36][R8.64], R5 ;  /* 0x0000000508007986 */ /* 0x0001e2000c101924 */
[----:B------:R-:W-:Y:S05]  /*4db0*/  BRA `(.L_x_433) ;  /* 0x0000000c00447947 */ /* 0x000fea0003800000 */
.L_x_442:
[----:B------:R-:W-:Y:S02]  /*4dc0*/  IMAD.U32 R0, R5, 0x10000, RZ ;  /* 0x0001000005007824 */ /* 0x000fe400078e00ff */
[----:B------:R-:W-:-:S03]  /*4dd0*/  IMAD.MOV.U32 R25, RZ, RZ, R23 ;  /* 0x000000ffff197224 */ /* 0x000fc600078e0017 */
[----:B------:R-:W-:-:S05]  /*4de0*/  F2FP.F16.F32.PACK_AB R0, RZ, R0 ;  /* 0x00000000ff00723e */ /* 0x000fca00000000ff */
[----:B------:R0:W-:Y:S01]  /*4df0*/  STG.E.U16 desc[UR36][R8.64], R0 ;  /* 0x0000000008007986 */ /* 0x0001e2000c101524 */
[----:B------:R-:W-:Y:S05]  /*4e00*/  BRA `(.L_x_433) ;  /* 0x0000000c00307947 */ /* 0x000fea0003800000 */
.L_x_441:
[----:B------:R-:W-:-:S13]  /*4e10*/  ISETP.NE.AND P0, PT, R0, 0x7, PT ;  /* 0x000000070000780c */ /* 0x000fda0003f05270 */
[----:B------:R-:W-:Y:S05]  /*4e20*/  @!P0 BRA `(.L_x_443) ;  /* 0x00000000003c8947 */ /* 0x000fea0003800000 */
[----:B------:R-:W-:-:S13]  /*4e30*/  ISETP.NE.AND P0, PT, R0, 0x8, PT ;  /* 0x000000080000780c */ /* 0x000fda0003f05270 */
[----:B------:R-:W-:Y:S05]  /*4e40*/  @!P0 BRA `(.L_x_444) ;  /* 0x00000000001c8947 */ /* 0x000fea0003800000 */
[----:B------:R-:W-:-:S13]  /*4e50*/  ISETP.NE.AND P0, PT, R0, 0x9, PT ;  /* 0x000000090000780c */ /* 0x000fda0003f05270 */
[----:B------:R-:W-:Y:S05]  /*4e60*/  @P0 BRA `(.L_x_438) ;  /* 0x0000000800680947 */ /* 0x000fea0003800000 */
[----:B------:R-:W-:Y:S02]  /*4e70*/  IMAD.U32 R4, R5, 0x10000, RZ ;  /* 0x0001000005047824 */ /* 0x000fe400078e00ff */
[----:B------:R-:W-:Y:S02]  /*4e80*/  IMAD.MOV.U32 R5, RZ, RZ, RZ ;  /* 0x000000ffff057224 */ /* 0x000fe400078e00ff */
[----:B------:R-:W-:-:S03]  /*4e90*/  IMAD.MOV.U32 R25, RZ, RZ, R23 ;  /* 0x000000ffff197224 */ /* 0x000fc600078e0017 */
[----:B------:R0:W-:Y:S01]  /*4ea0*/  STG.E.64 desc[UR36][R8.64], R4 ;  /* 0x0000000408007986 */ /* 0x0001e2000c101b24 */
[----:B------:R-:W-:Y:S05]  /*4eb0*/  BRA `(.L_x_433) ;  /* 0x0000000c00047947 */ /* 0x000fea0003800000 */
.L_x_444:
[----:B------:R-:W-:Y:S02]  /*4ec0*/  IMAD.U32 R5, R5, 0x10000, RZ ;  /* 0x0001000005057824 */ /* 0x000fe400078e00ff */
[----:B------:R-:W-:-:S03]  /*4ed0*/  IMAD.MOV.U32 R25, RZ, RZ, R23 ;  /* 0x000000ffff197224 */ /* 0x000fc600078e0017 */
[----:B------:R-:W-:-:S04]  /*4ee0*/  F2FP.F16.F32.PACK_AB R3, RZ, R5 ;  /* 0x00000005ff03723e */ /* 0x000fc800000000ff */
[----:B------:R-:W-:-:S05]  /*4ef0*/  PRMT R3, R3, 0x5410, RZ ;  /* 0x0000541003037816 */ /* 0x000fca00000000ff */
[----:B------:R0:W-:Y:S01]  /*4f00*/  STG.E desc[UR36][R8.64], R3 ;  /* 0x0000000308007986 */ /* 0x0001e2000c101924 */
[----:B------:R-:W-:Y:S05]  /*4f10*/  BRA `(.L_x_433) ;  /* 0x0000000800ec7947 */ /* 0x000fea0003800000 */
.L_x_443:
[----:B------:R-:W-:Y:S02]  /*4f20*/  IMAD.U32 R4, R5, 0x10000, RZ ;  /* 0x0001000005047824 */ /* 0x000fe400078e00ff */
[----:B------:R-:W-:Y:S02]  /*4f30*/  IMAD.MOV.U32 R25, RZ, RZ, R23 ;  /* 0x000000ffff197224 */ /* 0x000fe400078e0017 */
[----:B------:R-:W-:-:S06]  /*4f40*/  FMUL.FTZ R4, R4, 1 ;  /* 0x3f80000004047820 */ /* 0x000fcc0000410000 */
[----:B------:R-:W0:Y:S02]  /*4f50*/  F2F.F64.F32 R4, R4 ;  /* 0x0000000400047310 */ /* 0x000e240000201800 */
[----:B0-----:R0:W-:Y:S01]  /*4f60*/  STG.E.64 desc[UR36][R8.64], R4 ;  /* 0x0000000408007986 */ /* 0x0011e2000c101b24 */
[----:B------:R-:W-:Y:S05]  /*4f70*/  BRA `(.L_x_433) ;  /* 0x0000000800d47947 */ /* 0x000fea0003800000 */
.L_x_434:
[----:B------:R-:W-:-:S13]  /*4f80*/  ISETP.GT.AND P0, PT, R0, 0x18, PT ;  /* 0x000000180000780c */ /* 0x000fda0003f04270 */
[----:B------:R-:W-:Y:S05]  /*4f90*/  @P0 BRA `(.L_x_445) ;  /* 0x0000000400080947 */ /* 0x000fea0003800000 */
        /* <DEDUP_REMOVED lines=8> */
[----:B------:R-:W-:-:S04]  /*5020*/  FSETP.NEU.FTZ.AND P0, PT, R5, RZ, PT ;  /* 0x000000ff0500720b */ /* 0x000fc80003f1d000 */
[----:B------:R-:W-:-:S05]  /*5030*/  SEL R3, RZ, 0x1, !P0 ;  /* 0x00000001ff037807 */ /* 0x000fca0004000000 */
[----:B------:R0:W-:Y:S01]  /*5040*/  STG.E.U8 desc[UR36][R8.64], R3 ;  /* 0x0000000308007986 */ /* 0x0001e2000c101124 */
[----:B------:R-:W-:Y:S05]  /*5050*/  BRA `(.L_x_433) ;  /* 0x00000008009c7947 */ /* 0x000fea0003800000 */
.L_x_447:
[----:B------:R-:W-:Y:S01]  /*5060*/  IMAD.U32 R5, R5, 0x10000, RZ ;  /* 0x0001000005057824 */ /* 0x000fe200078e00ff */
[----:B------:R-:W-:Y:S01]  /*5070*/  CS2R R6, SRZ ;  /* 0x0000000000067805 */ /* 0x000fe2000001ff00 */
[----:B------:R-:W-:Y:S02]  /*5080*/  IMAD.MOV.U32 R25, RZ, RZ, R23 ;  /* 0x000000ffff197224 */ /* 0x000fe400078e0017 */
[----:B------:R-:W-:-:S06]  /*5090*/  FMUL.FTZ R5, R5, 1 ;  /* 0x3f80000005057820 */ /* 0x000fcc0000410000 */
[----:B------:R-:W0:Y:S02]  /*50a0*/  F2F.F64.F32 R4, R5 ;  /* 0x0000000500047310 */ /* 0x000e240000201800 */
[----:B0-----:R0:W-:Y:S01]  /*50b0*/  STG.E.128 desc[UR36][R8.64], R4 ;  /* 0x0000000408007986 */ /* 0x0011e2000c101d24 */
[----:B------:R-:W-:Y:S05]  /*50c0*/  BRA `(.L_x_433) ;  /* 0x0000000800807947 */ /* 0x000fea0003800000 */
.L_x_446:
[----:B------:R-:W-:-:S13]  /*50d0*/  ISETP.NE.AND P0, PT, R0, 0xf, PT ;  /* 0x0000000f0000780c */ /* 0x000fda0003f05270 */
[----:B------:R-:W-:Y:S05]  /*50e0*/  @!P0 BRA `(.L_x_448) ;  /* 0x0000000000a88947 */ /* 0x000fea0003800000 */
[----:B------:R-:W-:-:S13]  /*50f0*/  ISETP.NE.AND P0, PT, R0, 0x17, PT ;  /* 0x000000170000780c */ /* 0x000fda0003f05270 */
[----:B------:R-:W-:Y:S05]  /*5100*/  @!P0 BRA `(.L_x_449) ;  /* 0x0000000000508947 */ /* 0x000fea0003800000 */
[----:B------:R-:W-:-:S13]  /*5110*/  ISETP.NE.AND P0, PT, R0, 0x18, PT ;  /* 0x000000180000780c */ /* 0x000fda0003f05270 */
[----:B------:R-:W-:Y:S05]  /*5120*/  @P0 BRA `(.L_x_438) ;  /* 0x0000000400b80947 */ /* 0x000fea0003800000 */
[----:B------:R-:W-:Y:S01]  /*5130*/  IMAD.U32 R6, R5, 0x10000, RZ ;  /* 0x0001000005067824 */ /* 0x000fe200078e00ff */
[----:B------:R-:W-:Y:S01]  /*5140*/  BSSY.RECONVERGENT B0, `(.L_x_450) ;  /* 0x000000c000007945 */ /* 0x000fe20003800200 */
[----:B------:R-:W-:-:S03]  /*5150*/  IMAD.MOV.U32 R0, RZ, RZ, 0x7f ;  /* 0x0000007fff007424 */ /* 0x000fc600078e00ff */
        /* <DEDUP_REMOVED lines=10> */
.L_x_451:
[----:B------:R-:W-:Y:S05]  /*5200*/  BSYNC.RECONVERGENT B0 ;  /* 0x0000000000007941 */ /* 0x000fea0003800200 */
.L_x_450:
[----:B------:R-:W-:Y:S01]  /*5210*/  LOP3.LUT R5, R0, 0x80, R5, 0xf8, !PT ;  /* 0x0000008000057812 */ /* 0x000fe200078ef805 */
[----:B------:R-:W-:-:S04]  /*5220*/  IMAD.MOV.U32 R25, RZ, RZ, R23 ;  /* 0x000000ffff197224 */ /* 0x000fc800078e0017 */
[----:B------:R0:W-:Y:S01]  /*5230*/  STG.E.U8 desc[UR36][R8.64], R5 ;  /* 0x0000000508007986 */ /* 0x0001e2000c101124 */
[----:B------:R-:W-:Y:S05]  /*5240*/  BRA `(.L_x_433) ;  /* 0x0000000800207947 */ /* 0x000fea0003800000 */
.L_x_449:
[----:B------:R-:W-:Y:S01]  /*5250*/  IMAD.U32 R6, R5, 0x10000, RZ ;  /* 0x0001000005067824 */ /* 0x000fe200078e00ff */
[----:B------:R-:W-:Y:S04]  /*5260*/  BSSY.RECONVERGENT B0, `(.L_x_452) ;  /* 0x000000e000007945 */ /* 0x000fe80003800200 */
[----:B------:R-:W-:Y:S02]  /*5270*/  LOP3.LUT R4, R6, 0x7fffffff, RZ, 0xc0, !PT ;  /* 0x7fffffff06047812 */ /* 0x000fe400078ec0ff */
[----:B------:R-:W-:Y:S02]  /*5280*/  SHF.R.U32.HI R5, RZ, 0x18, R6 ;  /* 0x00000018ff057819 */ /* 0x000fe40000011606 */
[----:B------:R-:W-:-:S13]  /*5290*/  ISETP.GE.U32.AND P1, PT, R4, 0x47800000, PT ;  /* 0x478000000400780c */ /* 0x000fda0003f26070 */
[----:B------:R-:W-:Y:S01]  /*52a0*/  @P1 IMAD.MOV.U32 R0, RZ, RZ, 0x7f ;  /* 0x0000007fff001424 */ /* 0x000fe200078e00ff */
        /* <DEDUP_REMOVED lines=9> */
.L_x_453:
[----:B------:R-:W-:Y:S05]  /*5340*/  BSYNC.RECONVERGENT B0 ;  /* 0x0000000000007941 */ /* 0x000fea0003800200 */
.L_x_452:
[----:B------:R-:W-:Y:S01]  /*5350*/  LOP3.LUT R5, R0, 0x80, R5, 0xf8, !PT ;  /* 0x0000008000057812 */ /* 0x000fe200078ef805 */
[----:B------:R-:W-:-:S04]  /*5360*/  IMAD.MOV.U32 R25, RZ, RZ, R23 ;  /* 0x000000ffff197224 */ /* 0x000fc800078e0017 */
[----:B------:R0:W-:Y:S01]  /*5370*/  STG.E.U8 desc[UR36][R8.64], R5 ;  /* 0x0000000508007986 */ /* 0x0001e2000c101124 */
[----:B------:R-:W-:Y:S05]  /*5380*/  BRA `(.L_x_433) ;  /* 0x0000000400d07947 */ /* 0x000fea0003800000 */
.L_x_448:
[----:B------:R0:W-:Y:S01]  /*5390*/  STG.E.U16 desc[UR36][R8.64], R5 ;  /* 0x0000000508007986 */ /* 0x0001e2000c101524 */
[----:B------:R-:W-:Y:S01]  /*53a0*/  IMAD.MOV.U32 R25, RZ, RZ, R23 ;  /* 0x000000ffff197224 */ /* 0x000fe200078e0017 */
[----:B------:R-:W-:Y:S06]  /*53b0*/  BRA `(.L_x_433) ;  /* 0x0000000400c47947 */ /* 0x000fec0003800000 */
.L_x_445:
[----:B------:R-:W-:-:S13]  /*53c0*/  ISETP.GT.AND P0, PT, R0, 0x1b, PT ;  /* 0x0000001b0000780c */ /* 0x000fda0003f04270 */
[----:B------:R-:W-:Y:S05]  /*53d0*/  @P0 BRA `(.L_x_454) ;  /* 0x0000000000f40947 */ /* 0x000fea0003800000 */
        /* <DEDUP_REMOVED lines=8> */
[----:B------:R-:W0:Y:S02]  /*5460*/  F2I.FTZ.U32.TRUNC.NTZ R3, R3 ;  /* 0x0000000300037305 */ /* 0x000e24000021f000 */
[----:B0-----:R0:W-:Y:S01]  /*5470*/  STG.E.U16 desc[UR36][R8.64], R3 ;  /* 0x0000000308007986 */ /* 0x0011e2000c101524 */
[----:B------:R-:W-:Y:S05]  /*5480*/  BRA `(.L_x_433) ;  /* 0x0000000400907947 */ /* 0x000fea0003800000 */
.L_x_456:
[----:B------:R-:W-:Y:S01]  /*5490*/  IMAD.U32 R3, R5, 0x10000, RZ ;  /* 0x0001000005037824 */ /* 0x000fe200078e00ff */
[----:B------:R-:W-:Y:S01]  /*54a0*/  BSSY.RECONVERGENT B0, `(.L_x_457) ;  /* 0x0000014000007945 */ /* 0x000fe20003800200 */
[----:B------:R-:W-:-:S03]  /*54b0*/  IMAD.MOV.U32 R4, RZ, RZ, 0x80 ;  /* 0x00000080ff047424 */ /* 0x000fc600078e00ff */
[----:B------:R-:W-:-:S04]  /*54c0*/  LOP3.LUT R0, R3, 0x7fffffff, RZ, 0xc0, !PT ;  /* 0x7fffffff03007812 */ /* 0x000fc800078ec0ff */
[----:B------:R-:W-:-:S13]  /*54d0*/  ISETP.GT.U32.AND P0, PT, R0, 0x437fffff, PT ;  /* 0x437fffff0000780c */ /* 0x000fda0003f04070 */
[----:B------:R-:W-:Y:S05]  /*54e0*/  @P0 BRA `(.L_x_458) ;  /* 0x00000000003c0947 */ /* 0x000fea0003800000 */
[----:B------:R-:W-:-:S13]  /*54f0*/  ISETP.GT.U32.AND P0, PT, R0, 0x3bffffff, PT ;  /* 0x3bffffff0000780c */ /* 0x000fda0003f04070 */
[----:B------:R-:W-:Y:S05]  /*5500*/  @P0 BRA `(.L_x_459) ;  /* 0x0000000000140947 */ /* 0x000fea0003800000 */
[----:B------:R-:W-:Y:S01]  /*5510*/  FADD.FTZ R0, R0, 8192 ;  /* 0x4600000000007421 */ /* 0x000fe20000010000 */
[----:B------:R-:W-:-:S04]  /*5520*/  PRMT R4, RZ, 0x7610, R4 ;  /* 0x00007610ff047816 */ /* 0x000fc80000000004 */
[----:B------:R-:W-:-:S13]  /*5530*/  LOP3.LUT P0, R0, R0, 0xff, RZ, 0xc0, !PT ;  /* 0x000000ff00007812 */ /* 0x000fda000780c0ff */
[----:B------:R-:W-:Y:S05]  /*5540*/  @!P0 BRA `(.L_x_458) ;  /* 0x0000000000248947 */ /* 0x000fea0003800000 */
[----:B------:R-:W-:Y:S05]  /*5550*/  BRA `(.L_x_460) ;  /* 0x0000000000147947 */ /* 0x000fea0003800000 */
.L_x_459:
[----:B------:R-:W-:-:S04]  /*5560*/  SHF.R.U32.HI R0, RZ, 0x14, R3 ;  /* 0x00000014ff007819 */ /* 0x000fc80000011603 */
[----:B------:R-:W-:-:S04]  /*5570*/  LOP3.LUT R0, R0, 0x1, RZ, 0xc0, !PT ;  /* 0x0000000100007812 */ /* 0x000fc800078ec0ff */
[----:B------:R-:W-:-:S04]  /*5580*/  IADD3 R0, PT, PT, R3, 0x487ffff, R0 ;  /* 0x0487ffff03007810 */ /* 0x000fc80007ffe000 */
[----:B------:R-:W-:-:S04]  /*5590*/  SHF.R.U32.HI R0, RZ, 0x14, R0 ;  /* 0x00000014ff007819 */ /* 0x000fc80000011600 */
[----:B------:R-:W-:-:S07]  /*55a0*/  LOP3.LUT R0, R0, 0xff, RZ, 0xc0, !PT ;  /* 0x000000ff00007812 */ /* 0x000fce00078ec0ff */
.L_x_460:
[----:B------:R-:W-:-:S04]  /*55b0*/  SHF.R.U32.HI R3, RZ, 0x18, R3 ;  /* 0x00000018ff037819 */ /* 0x000fc80000011603 */
[----:B------:R-:W-:-:S04]  /*55c0*/  LOP3.LUT R0, R0, 0x80, R3, 0xf8, !PT ;  /* 0x0000008000007812 */ /* 0x000fc800078ef803 */
[----:B------:R-:W-:-:S07]  /*55d0*/  PRMT R4, R0, 0x7610, R4 ;  /* 0x0000761000047816 */ /* 0x000fce0000000004 */
.L_x_458:
[----:B------:R-:W-:Y:S05]  /*55e0*/  BSYNC.RECONVERGENT B0 ;  /* 0x0000000000007941 */ /* 0x000fea0003800200 */
.L_x_457:
[----:B------:R0:W-:Y:S01]  /*55f0*/  STG.E.U8 desc[UR36][R8.64], R4 ;  /* 0x0000000408007986 */ /* 0x0001e2000c101124 */
[----:B------:R-:W-:Y:S01]  /*5600*/  IMAD.MOV.U32 R25, RZ, RZ, R23 ;  /* 0x000000ffff197224 */ /* 0x000fe200078e0017 */
[----:B------:R-:W-:Y:S06]  /*5610*/  BRA `(.L_x_433) ;  /* 0x00000004002c7947 */ /* 0x000fec0003800000 */
.L_x_455:
        /* <DEDUP_REMOVED lines=13> */
.L_x_463:
[----:B------:R-:W-:-:S04]  /*56f0*/  SHF.R.U32.HI R0, RZ, 0x15, R3 ;  /* 0x00000015ff007819 */ /* 0x000fc80000011603 */
[----:B------:R-:W-:-:S04]  /*5700*/  LOP3.LUT R0, R0, 0x1, RZ, 0xc0, !PT ;  /* 0x0000000100007812 */ /* 0x000fc800078ec0ff */
[----:B------:R-:W-:-:S04]  /*5710*/  IADD3 R0, PT, PT, R3, 0x88fffff, R0 ;  /* 0x088fffff03007810 */ /* 0x000fc80007ffe000 */
[----:B------:R-:W-:-:S04]  /*5720*/  SHF.R.U32.HI R0, RZ, 0x15, R0 ;  /* 0x00000015ff007819 */ /* 0x000fc80000011600 */
[----:B------:R-:W-:-:S07]  /*5730*/  LOP3.LUT R0, R0, 0xff, RZ, 0xc0, !PT ;  /* 0x000000ff00007812 */ /* 0x000fce00078ec0ff */
.L_x_464:
[----:B------:R-:W-:-:S04]  /*5740*/  SHF.R.U32.HI R3, RZ, 0x18, R3 ;  /* 0x00000018ff037819 */ /* 0x000fc80000011603 */
[----:B------:R-:W-:-:S04]  /*5750*/  LOP3.LUT R0, R0, 0x80, R3, 0xf8, !PT ;  /* 0x0000008000007812 */ /* 0x000fc800078ef803 */
[----:B------:R-:W-:-:S07]  /*5760*/  PRMT R4, R0, 0x7610, R4 ;  /* 0x0000761000047816 */ /* 0x000fce0000000004 */
.L_x_462:
[----:B------:R-:W-:Y:S05]  /*5770*/  BSYNC.RECONVERGENT B0 ;  /* 0x0000000000007941 */ /* 0x000fea0003800200 */
.L_x_461:
[----:B------:R0:W-:Y:S01]  /*5780*/  STG.E.U8 desc[UR36][R8.64], R4 ;  /* 0x0000000408007986 */ /* 0x0001e2000c101124 */
[----:B------:R-:W-:Y:S01]  /*5790*/  IMAD.MOV.U32 R25, RZ, RZ, R23 ;  /* 0x000000ffff197224 */ /* 0x000fe200078e0017 */
[----:B------:R-:W-:Y:S06]  /*57a0*/  BRA `(.L_x_433) ;  /* 0x0000000000c87947 */ /* 0x000fec0003800000 */
.L_x_454:
[----:B------:R-:W-:-:S13]  /*57b0*/  ISETP.NE.AND P0, PT, R0, 0x1c, PT ;  /* 0x0000001c0000780c */ /* 0x000fda0003f05270 */
[----:B------:R-:W-:Y:S05]  /*57c0*/  @!P0 BRA `(.L_x_465) ;  /* 0x0000000000b08947 */ /* 0x000fea0003800000 */
[----:B------:R-:W-:-:S13]  /*57d0*/  ISETP.NE.AND P0, PT, R0, 0x1d, PT ;  /* 0x0000001d0000780c */ /* 0x000fda0003f05270 */
[----:B------:R-:W-:Y:S05]  /*57e0*/  @!P0 BRA `(.L_x_466) ;  /* 0x0000000000948947 */ /* 0x000fea0003800000 */
[----:B------:R-:W-:-:S13]  /*57f0*/  ISETP.NE.AND P0, PT, R0, 0x2c, PT ;  /* 0x0000002c0000780c */ /* 0x000fda0003f05270 */
[----:B------:R-:W-:Y:S05]  /*5800*/  @!P0 BRA `(.L_x_467) ;  /* 0x0000000000488947 */ /* 0x000fea0003800000 */
.L_x_438:
[----:B------:R-:W-:Y:S01]  /*5810*/  MOV R14, 0x0 ;  /* 0x00000000000e7802 */ /* 0x000fe20000000f00 */
[----:B------:R-:W0:Y:S01]  /*5820*/  LDCU.64 UR6, c[0x4][0x128] ;  /* 0x01002500ff0677ac */ /* 0x000e220008000a00 */
[----:B------:R-:W-:Y:S02]  /*5830*/  IMAD.MOV.U32 R8, RZ, RZ, 0x65 ;  /* 0x00000065ff087424 */ /* 0x000fe400078e00ff */
[----:B------:R-:W-:Y:S01]  /*5840*/  IMAD.MOV.U32 R12, RZ, RZ, 0x1 ;  /* 0x00000001ff0c7424 */ /* 0x000fe200078e00ff */
[----:B------:R-:W1:Y:S01]  /*5850*/  LDCU.64 UR8, c[0x4][0x130] ;  /* 0x01002600ff0877ac */ /* 0x000e620008000a00 */
[----:B------:R-:W2:Y:S01]  /*5860*/  LDC.64 R14, c[0x4][R14] ;  /* 0x010000000e0e7b82 */ /* 0x000ea20000000a00 */
[----:B------:R-:W-:Y:S01]  /*5870*/  IMAD.MOV.U32 R13, RZ, RZ, RZ ;  /* 0x000000ffff0d7224 */ /* 0x000fe200078e00ff */
[----:B------:R-:W5:Y:S01]  /*5880*/  LDCU.64 UR4, c[0x4][0x40] ;  /* 0x01000800ff0477ac */ /* 0x000f620008000a00 */
[----:B0-----:R-:W-:Y:S02]  /*5890*/  IMAD.U32 R4, RZ, RZ, UR6 ;  /* 0x00000006ff047e24 */ /* 0x001fe4000f8e00ff */
[----:B------:R-:W-:-:S02]  /*58a0*/  IMAD.U32 R5, RZ, RZ, UR7 ;  /* 0x00000007ff057e24 */ /* 0x000fc4000f8e00ff */
[----:B-1----:R-:W-:Y:S02]  /*58b0*/  IMAD.U32 R6, RZ, RZ, UR8 ;  /* 0x00000008ff067e24 */ /* 0x002fe4000f8e00ff */
[----:B------:R-:W-:Y:S02]  /*58c0*/  IMAD.U32 R7, RZ, RZ, UR9 ;  /* 0x00000009ff077e24 */ /* 0x000fe4000f8e00ff */
[----:B-----5:R-:W-:Y:S02]  /*58d0*/  IMAD.U32 R10, RZ, RZ, UR4 ;  /* 0x00000004ff0a7e24 */ /* 0x020fe4000f8e00ff */
[----:B------:R-:W-:-:S07]  /*58e0*/  IMAD.U32 R11, RZ, RZ, UR5 ;  /* 0x00000005ff0b7e24 */ /* 0x000fce000f8e00ff */
[----:B------:R-:W-:-:S07]  /*58f0*/  LEPC R20, `(.L_x_468) ;  /* 0x000000001014794e */ /* 0x000fce0000000000 */
[----:B--234-:R-:W-:Y:S05]  /*5900*/  CALL.ABS.NOINC R14 ;  /* 0x000000000e007343 */ /* 0x01cfea0003c00000 */
.L_x_468:
[----:B------:R-:W-:Y:S01]  /*5910*/  IMAD.MOV.U32 R25, RZ, RZ, R23 ;  /* 0x000000ffff197224 */ /* 0x000fe200078e0017 */
[----:B------:R-:W-:Y:S06]  /*5920*/  BRA `(.L_x_433) ;  /* 0x0000000000687947 */ /* 0x000fec0003800000 */
.L_x_467:
[----:B------:R-:W-:Y:S02]  /*5930*/  IMAD.U32 R4, R5, 0x10000, RZ ;  /* 0x0001000005047824 */ /* 0x000fe400078e00ff */
[----:B------:R-:W-:-:S03]  /*5940*/  IMAD.MOV.U32 R25, RZ, RZ, R23 ;  /* 0x000000ffff197224 */ /* 0x000fc600078e0017 */
[----:B------:R-:W-:-:S04]  /*5950*/  SHF.R.U32.HI R5, RZ, 0x17, R4 ;  /* 0x00000017ff057819 */ /* 0x000fc80000011604 */
[----:B------:R-:W-:-:S04]  /*5960*/  LOP3.LUT R3, R5, 0xff, RZ, 0xc0, !PT ;  /* 0x000000ff05037812 */ /* 0x000fc800078ec0ff */
[----:B------:R-:W-:-:S13]  /*5970*/  ISETP.NE.AND P2, PT, R3, 0xff, PT ;  /* 0x000000ff0300780c */ /* 0x000fda0003f45270 */
[--C-:B------:R-:W-:Y:S02]  /*5980*/  @P2 SHF.R.U32.HI R0, RZ, 0x16, R4.reuse ;  /* 0x00000016ff002819 */ /* 0x100fe40000011604 */
[----:B------:R-:W-:Y:S01]  /*5990*/  @P2 LOP3.LUT P0, RZ, R3, 0x3fffff, R4, 0xf8, !PT ;  /* 0x003fffff03ff2812 */ /* 0x000fe2000780f804 */
[----:B------:R-:W-:Y:S01]  /*59a0*/  IMAD.MOV.U32 R3, RZ, RZ, 0xff ;  /* 0x000000ffff037424 */ /* 0x000fe200078e00ff */
[----:B------:R-:W-:-:S04]  /*59b0*/  @P2 LOP3.LUT R0, R0, 0x1, RZ, 0xc0, !PT ;  /* 0x0000000100002812 */ /* 0x000fc800078ec0ff */
[----:B------:R-:W-:Y:S01]  /*59c0*/  @P2 ISETP.EQ.U32.AND P1, PT, R0, 0x1, P0 ;  /* 0x000000010000280c */ /* 0x000fe20000722070 */
[----:B------:R-:W-:Y:S01]  /*59d0*/  @P2 VIADD R0, R5, 0x1 ;  /* 0x0000000105002836 */ /* 0x000fe20000000000 */
[----:B------:R-:W-:Y:S02]  /*59e0*/  PLOP3.LUT P0, PT, PT, PT, PT, 0x80, 0x8 ;  /* 0x000000000008781c */ /* 0x000fe40003f0f070 */
[----:B------:R-:W-:-:S13]  /*59f0*/  @P2 PLOP3.LUT P0, PT, P1, PT, PT, 0x80, 0x8 ;  /* 0x000000000008281c */ /* 0x000fda0000f0f070 */
[----:B------:R-:W-:-:S04]  /*5a00*/  @!P0 IMAD.MOV R0, RZ, RZ, R5 ;  /* 0x000000ffff008224 */ /* 0x000fc800078e0205 */
[----:B------:R-:W-:-:S05]  /*5a10*/  @P2 IMAD.MOV.U32 R3, RZ, RZ, R0 ;  /* 0x000000ffff032224 */ /* 0x000fca00078e0000 */
[----:B------:R0:W-:Y:S01]  /*5a20*/  STG.E.U8 desc[UR36][R8.64], R3 ;  /* 0x0000000308007986 */ /* 0x0001e2000c101124 */
[----:B------:R-:W-:Y:S05]  /*5a30*/  BRA `(.L_x_433) ;  /* 0x0000000000247947 */ /* 0x000fea0003800000 */
.L_x_466:
[----:B------:R-:W-:Y:S02]  /*5a40*/  IMAD.U32 R5, R5, 0x10000, RZ ;  /* 0x0001000005057824 */ /* 0x000fe400078e00ff */
[----:B------:R-:W-:-:S04]  /*5a50*/  IMAD.MOV.U32 R25, RZ, RZ, R23 ;  /* 0x000000ffff197224 */ /* 0x000fc800078e0017 */
[----:B------:R-:W0:Y:S02]  /*5a60*/  F2I.U64.TRUNC R4, R5 ;  /* 0x0000000500047311 */ /* 0x000e24000020d800 */
[----:B0-----:R0:W-:Y:S01]  /*5a70*/  STG.E.64 desc[UR36][R8.64], R4 ;  /* 0x0000000408007986 */ /* 0x0011e2000c101b24 */
[----:B------:R-:W-:Y:S05]  /*5a80*/  BRA `(.L_x_433) ;  /* 0x0000000000107947 */ /* 0x000fea0003800000 */
.L_x_465:
[----:B------:R-:W-:Y:S02]  /*5a90*/  IMAD.U32 R5, R5, 0x10000, RZ ;  /* 0x0001000005057824 */ /* 0x000fe400078e00ff */
[----:B------:R-:W-:-:S04]  /*5aa0*/  IMAD.MOV.U32 R25, RZ, RZ, R23 ;  /* 0x000000ffff197224 */ /* 0x000fc800078e0017 */
[----:B------:R-:W0:Y:S02]  /*5ab0*/  F2I.FTZ.U32.TRUNC.NTZ R5, R5 ;  /* 0x0000000500057305 */ /* 0x000e24000021f000 */
[----:B0-----:R0:W-:Y:S02]  /*5ac0*/  STG.E desc[UR36][R8.64], R5 ;  /* 0x0000000508007986 */ /* 0x0011e4000c101924 */
.L_x_433:
[----:B------:R-:W-:Y:S05]  /*5ad0*/  BSYNC.RECONVERGENT B6 ;  /* 0x0000000000067941 */ /* 0x000fea0003800200 */
.L_x_432:
[----:B------:R-:W-:Y:S01]  /*5ae0*/  ISETP.GE.AND P0, PT, R25, R16, PT ;  /* 0x000000101900720c */ /* 0x000fe20003f06270 */
[----:B------:R-:W-:-:S12]  /*5af0*/  BSSY.RECONVERGENT B6, `(.L_x_469) ;  /* 0x00001f0000067945 */ /* 0x000fd80003800200 */
[----:B------:R-:W-:Y:S05]  /*5b00*/  @P0 BRA `(.L_x_470) ;  /* 0x0000001c00b80947 */ /* 0x000fea0003800000 */
[----:B------:R-:W1:Y:S01]  /*5b10*/  LDCU UR4, c[0x0][0x3a8] ;  /* 0x00007500ff0477ac */ /* 0x000e620008000800 */
[----:B0-----:R-:W0:Y:S01]  /*5b20*/  LDC.64 R8, c[0x0][0x388] ;  /* 0x0000e200ff087b82 */ /* 0x001e220000000a00 */
[----:B-----5:R-:W-:Y:S01]  /*5b30*/  IMAD R0, R2, 0x200, R25 ;  /* 0x0000020002007824 */ /* 0x020fe200078e0219 */
[----:B--2---:R-:W-:-:S03]  /*5b40*/  PRMT R4, R17, 0x9910, RZ ;  /* 0x0000991011047816 */ /* 0x004fc600000000ff */
[----:B-1----:R-:W-:Y:S02]  /*5b50*/  IMAD R3, R0, UR4, RZ ;  /* 0x0000000400037c24 */ /* 0x002fe4000f8e02ff */
[----:B------:R-:W-:-:S05]  /*5b60*/  IMAD.MOV.U32 R0, RZ, RZ, R4 ;  /* 0x000000ffff007224 */ /* 0x000fca00078e0004 */
[----:B------:R-:W-:Y:S02]  /*5b70*/  ISETP.GT.AND P1, PT, R0, 0x9, PT ;  /* 0x000000090000780c */ /* 0x000fe40003f24270 */
[----:B0-----:R-:W-:-:S05]  /*5b80*/  IADD3 R8, P0, PT, R3, R8, RZ ;  /* 0x0000000803087210 */ /* 0x001fca0007f1e0ff */
        /* <DEDUP_REMOVED lines=10> */
[----:B---3--:R-:W-:-:S04]  /*5c30*/  IMAD.U32 R22, R22, 0x10000, RZ ;  /* 0x0001000016167824 */ /* 0x008fc800078e00ff */
[----:B------:R-:W0:Y:S02]  /*5c40*/  F2I.FTZ.TRUNC.NTZ R3, R22 ;  /* 0x0000001600037305 */ /* 0x000e24000021f100 */
[----:B0-----:R0:W-:Y:S01]  /*5c50*/  STG.E.U8 desc[UR36][R8.64], R3 ;  /* 0x0000000308007986 */ /* 0x0011e2000c101124 */
[----:B------:R-:W-:Y:S05]  /*5c60*/  BRA `(.L_x_476) ;  /* 0x0000000c007c7947 */ /* 0x000fea0003800000 */
.L_x_474:
[----:B---3--:R-:W-:-:S06]  /*5c70*/  IMAD.U32 R5, R22, 0x10000, RZ ;  /* 0x0001000016057824 */ /* 0x008fcc00078e00ff */
[----:B------:R-:W0:Y:S02]  /*5c80*/  F2I.S64.TRUNC R4, R5 ;  /* 0x0000000500047311 */ /* 0x000e24000020d900 */
[----:B0-----:R3:W-:Y:S01]  /*5c90*/  STG.E.U8 desc[UR36][R8.64], R4 ;  /* 0x0000000408007986 */ /* 0x0017e2000c101124 */
[----:B------:R-:W-:Y:S05]  /*5ca0*/  BRA `(.L_x_476) ;  /* 0x0000000c006c7947 */ /* 0x000fea0003800000 */
.L_x_473:
[----:B------:R-:W-:-:S13]  /*5cb0*/  ISETP.NE.AND P0, PT, R0, 0x2, PT ;  /* 0x000000020000780c */ /* 0x000fda0003f05270 */
[----:B------:R-:W-:Y:S05]  /*5cc0*/  @!P0 BRA `(.L_x_477) ;  /* 0x0000000000308947 */ /* 0x000fea0003800000 */
[----:B------:R-:W-:-:S13]  /*5cd0*/  ISETP.NE.AND P0, PT, R0, 0x3, PT ;  /* 0x000000030000780c */ /* 0x000fda0003f05270 */
[----:B------:R-:W-:Y:S05]  /*5ce0*/  @!P0 BRA `(.L_x_478) ;  /* 0x0000000000188947 */ /* 0x000fea0003800000 */
[----:B------:R-:W-:-:S13]  /*5cf0*/  ISETP.NE.AND P0, PT, R0, 0x4, PT ;  /* 0x000000040000780c */ /* 0x000fda0003f05270 */
[----:B------:R-:W-:Y:S05]  /*5d00*/  @P0 BRA `(.L_x_475) ;  /* 0x0000000800780947 */ /* 0x000fea0003800000 */
[----:B---3--:R-:W-:-:S06]  /*5d10*/  IMAD.U32 R4, R22, 0x10000, RZ ;  /* 0x0001000016047824 */ /* 0x008fcc00078e00ff */
[----:B------:R-:W0:Y:S02]  /*5d20*/  F2I.S64.TRUNC R4, R4 ;  /* 0x0000000400047311 */ /* 0x000e24000020d900 */
[----:B0-----:R1:W-:Y:S01]  /*5d30*/  STG.E.64 desc[UR36][R8.64], R4 ;  /* 0x0000000408007986 */ /* 0x0013e2000c101b24 */
[----:B------:R-:W-:Y:S05]  /*5d40*/  BRA `(.L_x_476) ;  /* 0x0000000c00447947 */ /* 0x000fea0003800000 */
.L_x_478:
[----:B---3--:R-:W-:-:S04]  /*5d50*/  IMAD.U32 R22, R22, 0x10000, RZ ;  /* 0x0001000016167824 */ /* 0x008fc800078e00ff */
[----:B------:R-:W0:Y:S02]  /*5d60*/  F2I.FTZ.TRUNC.NTZ R3, R22 ;  /* 0x0000001600037305 */ /* 0x000e24000021f100 */
[----:B0-----:R2:W-:Y:S01]  /*5d70*/  STG.E desc[UR36][R8.64], R3 ;  /* 0x0000000308007986 */ /* 0x0015e2000c101924 */
[----:B------:R-:W-:Y:S05]  /*5d80*/  BRA `(.L_x_476) ;  /* 0x0000000c00347947 */ /* 0x000fea0003800000 */
.L_x_477:
[----:B---3--:R-:W-:-:S04]  /*5d90*/  IMAD.U32 R22, R22, 0x10000, RZ ;  /* 0x0001000016167824 */ /* 0x008fc800078e00ff */
[----:B------:R-:W0:Y:S02]  /*5da0*/  F2I.FTZ.TRUNC.NTZ R3, R22 ;  /* 0x0000001600037305 */ /* 0x000e24000021f100 */
[----:B0-----:R0:W-:Y:S01]  /*5db0*/  STG.E.U16 desc[UR36][R8.64], R3 ;  /* 0x0000000308007986 */ /* 0x0011e2000c101524 */
[----:B------:R-:W-:Y:S05]  /*5dc0*/  BRA `(.L_x_476) ;  /* 0x0000000c00247947 */ /* 0x000fea0003800000 */
.L_x_472:
[----:B------:R-:W-:-:S13]  /*5dd0*/  ISETP.GT.AND P0, PT, R0, 0x6, PT ;  /* 0x000000060000780c */ /* 0x000fda0003f04270 */
[----:B------:R-:W-:Y:S05]  /*5de0*/  @P0 BRA `(.L_x_479) ;  /* 0x00000000002c0947 */ /* 0x000fea0003800000 */
[----:B------:R-:W-:-:S13]  /*5df0*/  ISETP.NE.AND P0, PT, R0, 0x5, PT ;  /* 0x000000050000780c */ /* 0x000fda0003f05270 */
[----:B------:R-:W-:Y:S05]  /*5e00*/  @!P0 BRA `(.L_x_480) ;  /* 0x0000000000148947 */ /* 0x000fea0003800000 */
[----:B------:R-:W-:-:S13]  /*5e10*/  ISETP.NE.AND P0, PT, R0, 0x6, PT ;  /* 0x000000060000780c */ /* 0x000fda0003f05270 */
[----:B------:R-:W-:Y:S05]  /*5e20*/  @P0 BRA `(.L_x_475) ;  /* 0x0000000800300947 */ /* 0x000fea0003800000 */
[----:B---3--:R-:W-:-:S05]  /*5e30*/  IMAD.U32 R3, R22, 0x10000, RZ ;  /* 0x0001000016037824 */ /* 0x008fca00078e00ff */
[----:B------:R0:W-:Y:S01]  /*5e40*/  STG.E desc[UR36][R8.64], R3 ;  /* 0x0000000308007986 */ /* 0x0001e2000c101924 */
[----:B------:R-:W-:Y:S05]  /*5e50*/  BRA `(.L_x_476) ;  /* 0x0000000c00007947 */ /* 0x000fea0003800000 */
.L_x_480:
[----:B---3--:R-:W-:-:S05]  /*5e60*/  IMAD.U32 R0, R22, 0x10000, RZ ;  /* 0x0001000016007824 */ /* 0x008fca00078e00ff */
[----:B------:R-:W-:-:S05]  /*5e70*/  F2FP.F16.F32.PACK_AB R0, RZ, R0 ;  /* 0x00000000ff00723e */ /* 0x000fca00000000ff */
[----:B------:R0:W-:Y:S01]  /*5e80*/  STG.E.U16 desc[UR36][R8.64], R0 ;  /* 0x0000000008007986 */ /* 0x0001e2000c101524 */
[----:B------:R-:W-:Y:S05]  /*5e90*/  BRA `(.L_x_476) ;  /* 0x0000000800f07947 */ /* 0x000fea0003800000 */
.L_x_479:
[----:B------:R-:W-:-:S13]  /*5ea0*/  ISETP.NE.AND P0, PT, R0, 0x7, PT ;  /* 0x000000070000780c */ /* 0x000fda0003f05270 */
[----:B------:R-:W-:Y:S05]  /*5eb0*/  @!P0 BRA `(.L_x_481) ;  /* 0x0000000000348947 */ /* 0x000fea0003800000 */
[----:B------:R-:W-:-:S13]  /*5ec0*/  ISETP.NE.AND P0, PT, R0, 0x8, PT ;  /* 0x000000080000780c */ /* 0x000fda0003f05270 */
[----:B------:R-:W-:Y:S05]  /*5ed0*/  @!P0 BRA `(.L_x_482) ;  /* 0x0000000000188947 */ /* 0x000fea0003800000 */
[----:B------:R-:W-:-:S13]  /*5ee0*/  ISETP.NE.AND P0, PT, R0, 0x9, PT ;  /* 0x000000090000780c */ /* 0x000fda0003f05270 */
[----:B------:R-:W-:Y:S05]  /*5ef0*/  @P0 BRA `(.L_x_475) ;  /* 0x0000000400fc0947 */ /* 0x000fea0003800000 */
[----:B---3--:R-:W-:Y:S02]  /*5f00*/  IMAD.U32 R22, R22, 0x10000, RZ ;  /* 0x0001000016167824 */ /* 0x008fe400078e00ff */
[----:B------:R-:W-:-:S05]  /*5f10*/  IMAD.MOV.U32 R23, RZ, RZ, RZ ;  /* 0x000000ffff177224 */ /* 0x000fca00078e00ff */
[----:B------:R0:W-:Y:S01]  /*5f20*/  STG.E.64 desc[UR36][R8.64], R22 ;  /* 0x0000001608007986 */ /* 0x0001e2000c101b24 */
[----:B------:R-:W-:Y:S05]  /*5f30*/  BRA `(.L_x_476) ;  /* 0x0000000800c87947 */ /* 0x000fea0003800000 */
.L_x_482:
[----:B---3--:R-:W-:-:S05]  /*5f40*/  IMAD.U32 R22, R22, 0x10000, RZ ;  /* 0x0001000016167824 */ /* 0x008fca00078e00ff */
[----:B------:R-:W-:-:S04]  /*5f50*/  F2FP.F16.F32.PACK_AB R3, RZ, R22 ;  /* 0x00000016ff03723e */ /* 0x000fc800000000ff */
[----:B------:R-:W-:-:S05]  /*5f60*/  PRMT R3, R3, 0x5410, RZ ;  /* 0x0000541003037816 */ /* 0x000fca00000000ff */
[----:B------:R0:W-:Y:S01]  /*5f70*/  STG.E desc[UR36][R8.64], R3 ;  /* 0x0000000308007986 */ /* 0x0001e2000c101924 */
[----:B------:R-:W-:Y:S05]  /*5f80*/  BRA `(.L_x_476) ;  /* 0x0000000800b47947 */ /* 0x000fea0003800000 */
.L_x_481:
[----:B---3--:R-:W-:-:S04]  /*5f90*/  IMAD.U32 R4, R22, 0x10000, RZ ;  /* 0x0001000016047824 */ /* 0x008fc800078e00ff */
[----:B------:R-:W-:-:S06]  /*5fa0*/  FMUL.FTZ R4, R4, 1 ;  /* 0x3f80000004047820 */ /* 0x000fcc0000410000 */
[----:B------:R-:W0:Y:S02]  /*5fb0*/  F2F.F64.F32 R4, R4 ;  /* 0x0000000400047310 */ /* 0x000e240000201800 */
[----:B0-----:R0:W-:Y:S01]  /*5fc0*/  STG.E.64 desc[UR36][R8.64], R4 ;  /* 0x0000000408007986 */ /* 0x0011e2000c101b24 */
[----:B------:R-:W-:Y:S05]  /*5fd0*/  BRA `(.L_x_476) ;  /* 0x0000000800a07947 */ /* 0x000fea0003800000 */
.L_x_471:
[----:B------:R-:W-:-:S13]  /*5fe0*/  ISETP.GT.AND P0, PT, R0, 0x18, PT ;  /* 0x000000180000780c */ /* 0x000fda0003f04270 */
[----:B------:R-:W-:Y:S05]  /*5ff0*/  @!P0 BRA `(.L_x_483) ;  /* 0x0000000400608947 */ /* 0x000fea0003800000 */
        /* <DEDUP_REMOVED lines=8> */
[----:B---3--:R-:W-:-:S06]  /*6080*/  IMAD.U32 R3, R22, 0x10000, RZ ;  /* 0x0001000016037824 */ /* 0x008fcc00078e00ff */
[----:B------:R-:W0:Y:S02]  /*6090*/  F2I.FTZ.U32.TRUNC.NTZ R3, R3 ;  /* 0x0000000300037305 */ /* 0x000e24000021f000 */
[----:B0-----:R0:W-:Y:S01]  /*60a0*/  STG.E.U16 desc[UR36][R8.64], R3 ;  /* 0x0000000308007986 */ /* 0x0011e2000c101524 */
[----:B------:R-:W-:Y:S05]  /*60b0*/  BRA `(.L_x_476) ;  /* 0x0000000800687947 */ /* 0x000fea0003800000 */
.L_x_486:
[----:B---3--:R-:W-:Y:S01]  /*60c0*/  IMAD.U32 R5, R22, 0x10000, RZ ;  /* 0x0001000016057824 */ /* 0x008fe200078e00ff */
[----:B------:R-:W-:Y:S01]  /*60d0*/  BSSY.RECONVERGENT B0, `(.L_x_487) ;  /* 0x0000013000007945 */ /* 0x000fe20003800200 */
[----:B------:R-:W-:-:S03]  /*60e0*/  IMAD.MOV.U32 R4, RZ, RZ, 0x80 ;  /* 0x00000080ff047424 */ /* 0x000fc600078e00ff */
        /* <DEDUP_REMOVED lines=14> */
.L_x_489:
[----:B------:R-:W-:-:S04]  /*61d0*/  SHF.R.U32.HI R3, RZ, 0x18, R5 ;  /* 0x00000018ff037819 */ /* 0x000fc80000011605 */
[----:B------:R-:W-:-:S04]  /*61e0*/  LOP3.LUT R0, R0, 0x80, R3, 0xf8, !PT ;  /* 0x0000008000007812 */ /* 0x000fc800078ef803 */
[----:B------:R-:W-:-:S07]  /*61f0*/  PRMT R4, R0, 0x7610, R4 ;  /* 0x0000761000047816 */ /* 0x000fce0000000004 */
.L_x_488:
[----:B------:R-:W-:Y:S05]  /*6200*/  BSYNC.RECONVERGENT B0 ;  /* 0x0000000000007941 */ /* 0x000fea0003800200 */
.L_x_487:
[----:B------:R0:W-:Y:S01]  /*6210*/  STG.E.U8 desc[UR36][R8.64], R4 ;  /* 0x0000000408007986 */ /* 0x0001e2000c101124 */
[----:B------:R-:W-:Y:S05]  /*6220*/  BRA `(.L_x_476) ;  /* 0x00000008000c7947 */ /* 0x000fea0003800000 */
.L_x_485:
        /* <DEDUP_REMOVED lines=17> */
.L_x_492:
[----:B------:R-:W-:-:S04]  /*6340*/  SHF.R.U32.HI R3, RZ, 0x18, R5 ;  /* 0x00000018ff037819 */ /* 0x000fc80000011605 */
[----:B------:R-:W-:-:S04]  /*6350*/  LOP3.LUT R0, R0, 0x80, R3, 0xf8, !PT ;  /* 0x0000008000007812 */ /* 0x000fc800078ef803 */
[----:B------:R-:W-:-:S07]  /*6360*/  PRMT R4, R0, 0x7610, R4 ;  /* 0x0000761000047816 */ /* 0x000fce0000000004 */
.L_x_491:
[----:B------:R-:W-:Y:S05]  /*6370*/  BSYNC.RECONVERGENT B0 ;  /* 0x0000000000007941 */ /* 0x000fea0003800200 */
.L_x_490:
[----:B------:R0:W-:Y:S01]  /*6380*/  STG.E.U8 desc[UR36][R8.64], R4 ;  /* 0x0000000408007986 */ /* 0x0001e2000c101124 */
[----:B------:R-:W-:Y:S05]  /*6390*/  BRA `(.L_x_476) ;  /* 0x0000000400b07947 */ /* 0x000fea0003800000 */
.L_x_484:
[----:B------:R-:W-:-:S13]  /*63a0*/  ISETP.NE.AND P0, PT, R0, 0x1c, PT ;  /* 0x0000001c0000780c */ /* 0x000fda0003f05270 */
[----:B------:R-:W-:Y:S05]  /*63b0*/  @!P0 BRA `(.L_x_493) ;  /* 0x0000000000608947 */ /* 0x000fea0003800000 */
[----:B------:R-:W-:-:S13]  /*63c0*/  ISETP.NE.AND P0, PT, R0, 0x1d, PT ;  /* 0x0000001d0000780c */ /* 0x000fda0003f05270 */
[----:B------:R-:W-:Y:S05]  /*63d0*/  @!P0 BRA `(.L_x_494) ;  /* 0x0000000000488947 */ /* 0x000fea0003800000 */
[----:B------:R-:W-:-:S13]  /*63e0*/  ISETP.NE.AND P0, PT, R0, 0x2c, PT ;  /* 0x0000002c0000780c */ /* 0x000fda0003f05270 */
[----:B------:R-:W-:Y:S05]  /*63f0*/  @P0 BRA `(.L_x_475) ;  /* 0x0000000000bc0947 */ /* 0x000fea0003800000 */
[----:B---3--:R-:W-:-:S05]  /*6400*/  IMAD.U32 R22, R22, 0x10000, RZ ;  /* 0x0001000016167824 */ /* 0x008fca00078e00ff */
        /* <DEDUP_REMOVED lines=15> */
.L_x_494:
[----:B---3--:R-:W-:-:S06]  /*6500*/  IMAD.U32 R4, R22, 0x10000, RZ ;  /* 0x0001000016047824 */ /* 0x008fcc00078e00ff */
[----:B------:R-:W0:Y:S02]  /*6510*/  F2I.U64.TRUNC R4, R4 ;  /* 0x0000000400047311 */ /* 0x000e24000020d800 */
[----:B0-----:R0:W-:Y:S01]  /*6520*/  STG.E.64 desc[UR36][R8.64], R4 ;  /* 0x0000000408007986 */ /* 0x0011e2000c101b24 */
[----:B------:R-:W-:Y:S05]  /*6530*/  BRA `(.L_x_476) ;  /* 0x0000000400487947 */ /* 0x000fea0003800000 */
.L_x_493:
[----:B---3--:R-:W-:-:S04]  /*6540*/  IMAD.U32 R22, R22, 0x10000, RZ ;  /* 0x0001000016167824 */ /* 0x008fc800078e00ff */
[----:B------:R-:W0:Y:S02]  /*6550*/  F2I.FTZ.U32.TRUNC.NTZ R3, R22 ;  /* 0x0000001600037305 */ /* 0x000e24000021f000 */
[----:B0-----:R0:W-:Y:S01]  /*6560*/  STG.E desc[UR36][R8.64], R3 ;  /* 0x0000000308007986 */ /* 0x0011e2000c101924 */
[----:B------:R-:W-:Y:S05]  /*6570*/  BRA `(.L_x_476) ;  /* 0x0000000400387947 */ /* 0x000fea0003800000 */
.L_x_483:
[----:B------:R-:W-:-:S13]  /*6580*/  ISETP.GT.AND P0, PT, R0, 0xe, PT ;  /* 0x0000000e0000780c */ /* 0x000fda0003f04270 */
[----:B------:R-:W-:Y:S05]  /*6590*/  @P0 BRA `(.L_x_495) ;  /* 0x00000000003c0947 */ /* 0x000fea0003800000 */
[----:B------:R-:W-:-:S13]  /*65a0*/  ISETP.NE.AND P0, PT, R0, 0xa, PT ;  /* 0x0000000a0000780c */ /* 0x000fda0003f05270 */
[----:B------:R-:W-:Y:S05]  /*65b0*/  @!P0 BRA `(.L_x_496) ;  /* 0x00000000001c8947 */ /* 0x000fea0003800000 */
[----:B------:R-:W-:-:S13]  /*65c0*/  ISETP.NE.AND P0, PT, R0, 0xb, PT ;  /* 0x0000000b0000780c */ /* 0x000fda0003f05270 */
[----:B------:R-:W-:Y:S05]  /*65d0*/  @P0 BRA `(.L_x_475) ;  /* 0x0000000000440947 */ /* 0x000fea0003800000 */
[----:B---3--:R-:W-:-:S05]  /*65e0*/  IMAD.U32 R22, R22, 0x10000, RZ ;  /* 0x0001000016167824 */ /* 0x008fca00078e00ff */
[----:B------:R-:W-:-:S04]  /*65f0*/  FSETP.NEU.FTZ.AND P0, PT, R22, RZ, PT ;  /* 0x000000ff1600720b */ /* 0x000fc80003f1d000 */
[----:B------:R-:W-:-:S05]  /*6600*/  SEL R3, RZ, 0x1, !P0 ;  /* 0x00000001ff037807 */ /* 0x000fca0004000000 */
[----:B------:R0:W-:Y:S01]  /*6610*/  STG.E.U8 desc[UR36][R8.64], R3 ;  /* 0x0000000308007986 */ /* 0x0001e2000c101124 */
[----:B------:R-:W-:Y:S05]  /*6620*/  BRA `(.L_x_476) ;  /* 0x00000004000c7947 */ /* 0x000fea0003800000 */
.L_x_496:
[----:B---3--:R-:W-:Y:S01]  /*6630*/  IMAD.U32 R22, R22, 0x10000, RZ ;  /* 0x0001000016167824 */ /* 0x008fe200078e00ff */
[----:B------:R-:W-:-:S03]  /*6640*/  CS2R R6, SRZ ;  /* 0x0000000000067805 */ /* 0x000fc6000001ff00 */
[----:B------:R-:W-:-:S06]  /*6650*/  FMUL.FTZ R4, R22, 1 ;  /* 0x3f80000016047820 */ /* 0x000fcc0000410000 */
[----:B------:R-:W0:Y:S02]  /*6660*/  F2F.F64.F32 R4, R4 ;  /* 0x0000000400047310 */ /* 0x000e240000201800 */
[----:B0-----:R0:W-:Y:S01]  /*6670*/  STG.E.128 desc[UR36][R8.64], R4 ;  /* 0x0000000408007986 */ /* 0x0011e2000c101d24 */
[----:B------:R-:W-:Y:S05]  /*6680*/  BRA `(.L_x_476) ;  /* 0x0000000000f47947 */ /* 0x000fea0003800000 */
.L_x_495:
[----:B------:R-:W-:-:S13]  /*6690*/  ISETP.NE.AND P0, PT, R0, 0xf, PT ;  /* 0x0000000f0000780c */ /* 0x000fda0003f05270 */
[----:B------:R-:W-:Y:S05]  /*66a0*/  @!P0 BRA `(.L_x_497) ;  /* 0x0000000000e88947 */ /* 0x000fea0003800000 */
[----:B------:R-:W-:-:S13]  /*66b0*/  ISETP.NE.AND P0, PT, R0, 0x17, PT ;  /* 0x000000170000780c */ /* 0x000fda0003f05270 */
[----:B------:R-:W-:Y:S05]  /*66c0*/  @!P0 BRA `(.L_x_498) ;  /* 0x0000000000908947 */ /* 0x000fea0003800000 */
[----:B------:R-:W-:-:S13]  /*66d0*/  ISETP.NE.AND P0, PT, R0, 0x18, PT ;  /* 0x000000180000780c */ /* 0x000fda0003f05270 */
[----:B------:R-:W-:Y:S05]  /*66e0*/  @!P0 BRA `(.L_x_499) ;  /* 0x0000000000448947 */ /* 0x000fea0003800000 */
.L_x_475:
        /* <DEDUP_REMOVED lines=16> */
.L_x_500:
[----:B------:R-:W-:Y:S05]  /*67f0*/  BRA `(.L_x_476) ;  /* 0x0000000000987947 */ /* 0x000fea0003800000 */
.L_x_499:
[----:B---3--:R-:W-:Y:S01]  /*6800*/  IMAD.U32 R5, R22, 0x10000, RZ ;  /* 0x0001000016057824 */ /* 0x008fe200078e00ff */
[----:B------:R-:W-:Y:S01]  /*6810*/  BSSY.RECONVERGENT B0, `(.L_x_501) ;  /* 0x000000c000007945 */ /* 0x000fe20003800200 */
[----:B------:R-:W-:-:S03]  /*6820*/  IMAD.MOV.U32 R0, RZ, RZ, 0x7f ;  /* 0x0000007fff007424 */ /* 0x000fc600078e00ff */
        /* <DEDUP_REMOVED lines=10> */
.L_x_502:
[----:B------:R-:W-:Y:S05]  /*68d0*/  BSYNC.RECONVERGENT B0 ;  /* 0x0000000000007941 */ /* 0x000fea0003800200 */
.L_x_501:
[----:B------:R-:W-:-:S05]  /*68e0*/  LOP3.LUT R3, R0, 0x80, R3, 0xf8, !PT ;  /* 0x0000008000037812 */ /* 0x000fca00078ef803 */
[----:B------:R0:W-:Y:S01]  /*68f0*/  STG.E.U8 desc[UR36][R8.64], R3 ;  /* 0x0000000308007986 */ /* 0x0001e2000c101124 */
[----:B------:R-:W-:Y:S05]  /*6900*/  BRA `(.L_x_476) ;  /* 0x0000000000547947 */ /* 0x000fea0003800000 */
.L_x_498:
[----:B---3--:R-:W-:Y:S01]  /*6910*/  IMAD.U32 R3, R22, 0x10000, RZ ;  /* 0x0001000016037824 */ /* 0x008fe200078e00ff */
[----:B------:R-:W-:Y:S04]  /*6920*/  BSSY.RECONVERGENT B0, `(.L_x_503) ;  /* 0x000000e000007945 */ /* 0x000fe80003800200 */
[----:B------:R-:W-:-:S04]  /*6930*/  LOP3.LUT R4, R3, 0x7fffffff, RZ, 0xc0, !PT ;  /* 0x7fffffff03047812 */ /* 0x000fc800078ec0ff */
        /* <DEDUP_REMOVED lines=9> */
.L_x_504:
[----:B------:R-:W-:Y:S01]  /*69d0*/  IMAD.MOV.U32 R0, RZ, RZ, 0x7f ;  /* 0x0000007fff007424 */ /* 0x000fe200078e00ff */
[----:B------:R-:W-:-:S04]  /*69e0*/  ISETP.GT.U32.AND P0, PT, R4, 0x7f800000, PT ;  /* 0x7f8000000400780c */ /* 0x000fc80003f04070 */
[----:B------:R-:W-:-:S09]  /*69f0*/  SEL R0, R0, 0x7c, P0 ;  /* 0x0000007c00007807 */ /* 0x000fd20000000000 */
.L_x_505:
[----:B------:R-:W-:Y:S05]  /*6a00*/  BSYNC.RECONVERGENT B0 ;  /* 0x0000000000007941 */ /* 0x000fea0003800200 */
.L_x_503:
[----:B------:R-:W-:-:S04]  /*6a10*/  SHF.R.U32.HI R3, RZ, 0x18, R3 ;  /* 0x00000018ff037819 */ /* 0x000fc80000011603 */
[----:B------:R-:W-:-:S05]  /*6a20*/  LOP3.LUT R3, R0, 0x80, R3, 0xf8, !PT ;  /* 0x0000008000037812 */ /* 0x000fca00078ef803 */
[----:B------:R0:W-:Y:S01]  /*6a30*/  STG.E.U8 desc[UR36][R8.64], R3 ;  /* 0x0000000308007986 */ /* 0x0001e2000c101124 */
[----:B------:R-:W-:Y:S05]  /*6a40*/  BRA `(.L_x_476) ;  /* 0x0000000000047947 */ /* 0x000fea0003800000 */
.L_x_497:
[----:B---3--:R0:W-:Y:S02]  /*6a50*/  STG.E.U16 desc[UR36][R8.64], R22 ;  /* 0x0000001608007986 */ /* 0x0081e4000c101524 */
.L_x_476:
[----:B------:R-:W-:-:S05]  /*6a60*/  VIADD R25, R25, 0x80 ;  /* 0x0000008019197836 */ /* 0x000fca0000000000 */
[----:B------:R-:W-:-:S13]  /*6a70*/  ISETP.GE.AND P0, PT, R25, R16, PT ;  /* 0x000000101900720c */ /* 0x000fda0003f06270 */
[----:B------:R-:W-:Y:S05]  /*6a80*/  @P0 BRA `(.L_x_470) ;  /* 0x0000000c00d80947 */ /* 0x000fea0003800000 */
[----:B------:R-:W5:Y:S01]  /*6a90*/  LDCU UR4, c[0x0][0x3a8] ;  /* 0x00007500ff0477ac */ /* 0x000f620008000800 */
[----:B0123--:R-:W0:Y:S01]  /*6aa0*/  LDC.64 R8, c[0x0][0x388] ;  /* 0x0000e200ff087b82 */ /* 0x00fe220000000a00 */
[----:B------:R-:W-:Y:S01]  /*6ab0*/  IMAD R0, R2, 0x200, R25 ;  /* 0x0000020002007824 */ /* 0x000fe200078e0219 */
[----:B------:R-:W-:-:S03]  /*6ac0*/  PRMT R4, R17, 0x9910, RZ ;  /* 0x0000991011047816 */ /* 0x000fc600000000ff */
[----:B-----5:R-:W-:Y:S02]  /*6ad0*/  IMAD R3, R0, UR4, RZ ;  /* 0x0000000400037c24 */ /* 0x020fe4000f8e02ff */
        /* <DEDUP_REMOVED lines=13> */
[----:B----4-:R-:W-:-:S04]  /*6bb0*/  IMAD.U32 R18, R18, 0x10000, RZ ;  /* 0x0001000012127824 */ /* 0x010fc800078e00ff */
[----:B------:R-:W0:Y:S02]  /*6bc0*/  F2I.FTZ.TRUNC.NTZ R3, R18 ;  /* 0x0000001200037305 */ /* 0x000e24000021f100 */
[----:B0-----:R0:W-:Y:S01]  /*6bd0*/  STG.E.U8 desc[UR36][R8.64], R3 ;  /* 0x0000000308007986 */ /* 0x0011e2000c101124 */
[----:B------:R-:W-:Y:S05]  /*6be0*/  BRA `(.L_x_511) ;  /* 0x0000000c007c7947 */ /* 0x000fea0003800000 */
.L_x_509:
[----:B----4-:R-:W-:-:S06]  /*6bf0*/  IMAD.U32 R5, R18, 0x10000, RZ ;  /* 0x0001000012057824 */ /* 0x010fcc00078e00ff */
[----:B------:R-:W0:Y:S02]  /*6c00*/  F2I.S64.TRUNC R4, R5 ;  /* 0x0000000500047311 */ /* 0x000e24000020d900 */
[----:B0-----:R0:W-:Y:S01]  /*6c10*/  STG.E.U8 desc[UR36][R8.64], R4 ;  /* 0x0000000408007986 */ /* 0x0011e2000c101124 */
[----:B------:R-:W-:Y:S05]  /*6c20*/  BRA `(.L_x_511) ;  /* 0x0000000c006c7947 */ /* 0x000fea0003800000 */
.L_x_508:
[----:B------:R-:W-:-:S13]  /*6c30*/  ISETP.NE.AND P0, PT, R0, 0x2, PT ;  /* 0x000000020000780c */ /* 0x000fda0003f05270 */
[----:B------:R-:W-:Y:S05]  /*6c40*/  @!P0 BRA `(.L_x_512) ;  /* 0x0000000000308947 */ /* 0x000fea0003800000 */
[----:B------:R-:W-:-:S13]  /*6c50*/  ISETP.NE.AND P0, PT, R0, 0x3, PT ;  /* 0x000000030000780c */ /* 0x000fda0003f05270 */
[----:B------:R-:W-:Y:S05]  /*6c60*/  @!P0 BRA `(.L_x_513) ;  /* 0x0000000000188947 */ /* 0x000fea0003800000 */
[----:B------:R-:W-:-:S13]  /*6c70*/  ISETP.NE.AND P0, PT, R0, 0x4, PT ;  /* 0x000000040000780c */ /* 0x000fda0003f05270 */
[----:B------:R-:W-:Y:S05]  /*6c80*/  @P0 BRA `(.L_x_510) ;  /* 0x0000000800780947 */ /* 0x000fea0003800000 */
[----:B----4-:R-:W-:-:S06]  /*6c90*/  IMAD.U32 R4, R18, 0x10000, RZ ;  /* 0x0001000012047824 */ /* 0x010fcc00078e00ff */
[----:B------:R-:W0:Y:S02]  /*6ca0*/  F2I.S64.TRUNC R4, R4 ;  /* 0x0000000400047311 */ /* 0x000e24000020d900 */
[----:B0-----:R0:W-:Y:S01]  /*6cb0*/  STG.E.64 desc[UR36][R8.64], R4 ;  /* 0x0000000408007986 */ /* 0x0011e2000c101b24 */
[----:B------:R-:W-:Y:S05]  /*6cc0*/  BRA `(.L_x_511) ;  /* 0x0000000c00447947 */ /* 0x000fea0003800000 */
.L_x_513:
[----:B----4-:R-:W-:-:S04]  /*6cd0*/  IMAD.U32 R18, R18, 0x10000, RZ ;  /* 0x0001000012127824 */ /* 0x010fc800078e00ff */
[----:B------:R-:W0:Y:S02]  /*6ce0*/  F2I.FTZ.TRUNC.NTZ R3, R18 ;  /* 0x0000001200037305 */ /* 0x000e24000021f100 */
[----:B0-----:R0:W-:Y:S01]  /*6cf0*/  STG.E desc[UR36][R8.64], R3 ;  /* 0x0000000308007986 */ /* 0x0011e2000c101924 */
[----:B------:R-:W-:Y:S05]  /*6d00*/  BRA `(.L_x_511) ;  /* 0x0000000c00347947 */ /* 0x000fea0003800000 */
.L_x_512:
[----:B----4-:R-:W-:-:S04]  /*6d10*/  IMAD.U32 R18, R18, 0x10000, RZ ;  /* 0x0001000012127824 */ /* 0x010fc800078e00ff */
[----:B------:R-:W0:Y:S02]  /*6d20*/  F2I.FTZ.TRUNC.NTZ R3, R18 ;  /* 0x0000001200037305 */ /* 0x000e24000021f100 */
[----:B0-----:R0:W-:Y:S01]  /*6d30*/  STG.E.U16 desc[UR36][R8.64], R3 ;  /* 0x0000000308007986 */ /* 0x0011e2000c101524 */
[----:B------:R-:W-:Y:S05]  /*6d40*/  BRA `(.L_x_511) ;  /* 0x0000000c00247947 */ /* 0x000fea0003800000 */
.L_x_507:
[----:B------:R-:W-:-:S13]  /*6d50*/  ISETP.GT.AND P0, PT, R0, 0x6, PT ;  /* 0x000000060000780c */ /* 0x000fda0003f04270 */
[----:B------:R-:W-:Y:S05]  /*6d60*/  @P0 BRA `(.L_x_514) ;  /* 0x00000000002c0947 */ /* 0x000fea0003800000 */
[----:B------:R-:W-:-:S13]  /*6d70*/  ISETP.NE.AND P0, PT, R0, 0x5, PT ;  /* 0x000000050000780c */ /* 0x000fda0003f05270 */
[----:B------:R-:W-:Y:S05]  /*6d80*/  @!P0 BRA `(.L_x_515) ;  /* 0x0000000000148947 */ /* 0x000fea0003800000 */
[----:B------:R-:W-:-:S13]  /*6d90*/  ISETP.NE.AND P0, PT, R0, 0x6, PT ;  /* 0x000000060000780c */ /* 0x000fda0003f05270 */
[----:B------:R-:W-:Y:S05]  /*6da0*/  @P0 BRA `(.L_x_510) ;  /* 0x0000000800300947 */ /* 0x000fea0003800000 */
[----:B----4-:R-:W-:-:S05]  /*6db0*/  IMAD.U32 R3, R18, 0x10000, RZ ;  /* 0x0001000012037824 */ /* 0x010fca00078e00ff */
[----:B------:R0:W-:Y:S01]  /*6dc0*/  STG.E desc[UR36][R8.64], R3 ;  /* 0x0000000308007986 */ /* 0x0001e2000c101924 */
[----:B------:R-:W-:Y:S05]  /*6dd0*/  BRA `(.L_x_511) ;  /* 0x0000000c00007947 */ /* 0x000fea0003800000 */
.L_x_515:
[----:B----4-:R-:W-:-:S05]  /*6de0*/  IMAD.U32 R0, R18, 0x10000, RZ ;  /* 0x0001000012007824 */ /* 0x010fca00078e00ff */
[----:B------:R-:W-:-:S05]  /*6df0*/  F2FP.F16.F32.PACK_AB R0, RZ, R0 ;  /* 0x00000000ff00723e */ /* 0x000fca00000000ff */
[----:B------:R0:W-:Y:S01]  /*6e00*/  STG.E.U16 desc[UR36][R8.64], R0 ;  /* 0x0000000008007986 */ /* 0x0001e2000c101524 */
[----:B------:R-:W-:Y:S05]  /*6e10*/  BRA `(.L_x_511) ;  /* 0x0000000800f07947 */ /* 0x000fea0003800000 */
.L_x_514:
[----:B------:R-:W-:-:S13]  /*6e20*/  ISETP.NE.AND P0, PT, R0, 0x7, PT ;  /* 0x000000070000780c */ /* 0x000fda0003f05270 */
[----:B------:R-:W-:Y:S05]  /*6e30*/  @!P0 BRA `(.L_x_516) ;  /* 0x0000000000348947 */ /* 0x000fea0003800000 */
[----:B------:R-:W-:-:S13]  /*6e40*/  ISETP.NE.AND P0, PT, R0, 0x8, PT ;  /* 0x000000080000780c */ /* 0x000fda0003f05270 */
[----:B------:R-:W-:Y:S05]  /*6e50*/  @!P0 BRA `(.L_x_517) ;  /* 0x0000000000188947 */ /* 0x000fea0003800000 */
[----:B------:R-:W-:-:S13]  /*6e60*/  ISETP.NE.AND P0, PT, R0, 0x9, PT ;  /* 0x000000090000780c */ /* 0x000fda0003f05270 */
[----:B------:R-:W-:Y:S05]  /*6e70*/  @P0 BRA `(.L_x_510) ;  /* 0x0000000400fc0947 */ /* 0x000fea0003800000 */
[----:B----4-:R-:W-:Y:S02]  /*6e80*/  IMAD.U32 R4, R18, 0x10000, RZ ;  /* 0x0001000012047824 */ /* 0x010fe400078e00ff */
[----:B------:R-:W-:-:S05]  /*6e90*/  IMAD.MOV.U32 R5, RZ, RZ, RZ ;  /* 0x000000ffff057224 */ /* 0x000fca00078e00ff */
[----:B------:R0:W-:Y:S01]  /*6ea0*/  STG.E.64 desc[UR36][R8.64], R4 ;  /* 0x0000000408007986 */ /* 0x0001e2000c101b24 */
[----:B------:R-:W-:Y:S05]  /*6eb0*/  BRA `(.L_x_511) ;  /* 0x0000000800c87947 */ /* 0x000fea0003800000 */
.L_x_517:
[----:B----4-:R-:W-:-:S05]  /*6ec0*/  IMAD.U32 R18, R18, 0x10000, RZ ;  /* 0x0001000012127824 */ /* 0x010fca00078e00ff */
[----:B------:R-:W-:-:S04]  /*6ed0*/  F2FP.F16.F32.PACK_AB R3, RZ, R18 ;  /* 0x00000012ff03723e */ /* 0x000fc800000000ff */
[----:B------:R-:W-:-:S05]  /*6ee0*/  PRMT R3, R3, 0x5410, RZ ;  /* 0x0000541003037816 */ /* 0x000fca00000000ff */
[----:B------:R0:W-:Y:S01]  /*6ef0*/  STG.E desc[UR36][R8.64], R3 ;  /* 0x0000000308007986 */ /* 0x0001e2000c101924 */
[----:B------:R-:W-:Y:S05]  /*6f00*/  BRA `(.L_x_511) ;  /* 0x0000000800b47947 */ /* 0x000fea0003800000 */
.L_x_516:
[----:B----4-:R-:W-:-:S04]  /*6f10*/  IMAD.U32 R4, R18, 0x10000, RZ ;  /* 0x0001000012047824 */ /* 0x010fc800078e00ff */
[----:B------:R-:W-:-:S06]  /*6f20*/  FMUL.FTZ R4, R4, 1 ;  /* 0x3f80000004047820 */ /* 0x000fcc0000410000 */
[----:B------:R-:W0:Y:S02]  /*6f30*/  F2F.F64.F32 R4, R4 ;  /* 0x0000000400047310 */ /* 0x000e240000201800 */
[----:B0-----:R0:W-:Y:S01]  /*6f40*/  STG.E.64 desc[UR36][R8.64], R4 ;  /* 0x0000000408007986 */ /* 0x0011e2000c101b24 */
[----:B------:R-:W-:Y:S05]  /*6f50*/  BRA `(.L_x_511) ;  /* 0x0000000800a07947 */ /* 0x000fea0003800000 */
.L_x_506:
        /* <DEDUP_REMOVED lines=10> */
[----:B----4-:R-:W-:-:S06]  /*7000*/  IMAD.U32 R3, R18, 0x10000, RZ ;  /* 0x0001000012037824 */ /* 0x010fcc00078e00ff */
[----:B------:R-:W0:Y:S02]  /*7010*/  F2I.FTZ.U32.TRUNC.NTZ R3, R3 ;  /* 0x0000000300037305 */ /* 0x000e24000021f000 */
[----:B0-----:R0:W-:Y:S01]  /*7020*/  STG.E.U16 desc[UR36][R8.64], R3 ;  /* 0x0000000308007986 */ /* 0x0011e2000c101524 */
[----:B------:R-:W-:Y:S05]  /*7030*/  BRA `(.L_x_511) ;  /* 0x0000000800687947 */ /* 0x000fea0003800000 */
.L_x_521:
[----:B----4-:R-:W-:Y:S01]  /*7040*/  IMAD.U32 R5, R18, 0x10000, RZ ;  /* 0x0001000012057824 */ /* 0x010fe200078e00ff */
        /* <DEDUP_REMOVED lines=16> */
.L_x_524:
[----:B------:R-:W-:-:S04]  /*7150*/  SHF.R.U32.HI R3, RZ, 0x18, R5 ;  /* 0x00000018ff037819 */ /* 0x000fc80000011605 */
[----:B------:R-:W-:-:S04]  /*7160*/  LOP3.LUT R0, R0, 0x80, R3, 0xf8, !PT ;  /* 0x0000008000007812 */ /* 0x000fc800078ef803 */
[----:B------:R-:W-:-:S07]  /*7170*/  PRMT R4, R0, 0x7610, R4 ;  /* 0x0000761000047816 */ /* 0x000fce0000000004 */
.L_x_523:
[----:B------:R-:W-:Y:S05]  /*7180*/  BSYNC.RECONVERGENT B0 ;  /* 0x0000000000007941 */ /* 0x000fea0003800200 */
.L_x_522:
[----:B------:R0:W-:Y:S01]  /*7190*/  STG.E.U8 desc[UR36][R8.64], R4 ;  /* 0x0000000408007986 */ /* 0x0001e2000c101124 */
[----:B------:R-:W-:Y:S05]  /*71a0*/  BRA `(.L_x_511) ;  /* 0x00000008000c7947 */ /* 0x000fea0003800000 */
.L_x_520:
        /* <DEDUP_REMOVED lines=17> */
.L_x_527:
[----:B------:R-:W-:-:S04]  /*72c0*/  SHF.R.U32.HI R3, RZ, 0x18, R5 ;  /* 0x00000018ff037819 */ /* 0x000fc80000011605 */
[----:B------:R-:W-:-:S04]  /*72d0*/  LOP3.LUT R0, R0, 0x80, R3, 0xf8, !PT ;  /* 0x0000008000007812 */ /* 0x000fc800078ef803 */
[----:B------:R-:W-:-:S07]  /*72e0*/  PRMT R4, R0, 0x7610, R4 ;  /* 0x0000761000047816 */ /* 0x000fce0000000004 */
.L_x_526:
[----:B------:R-:W-:Y:S05]  /*72f0*/  BSYNC.RECONVERGENT B0 ;  /* 0x0000000000007941 */ /* 0x000fea0003800200 */
.L_x_525:
[----:B------:R0:W-:Y:S01]  /*7300*/  STG.E.U8 desc[UR36][R8.64], R4 ;  /* 0x0000000408007986 */ /* 0x0001e2000c101124 */
[----:B------:R-:W-:Y:S05]  /*7310*/  BRA `(.L_x_511) ;  /* 0x0000000400b07947 */ /* 0x000fea0003800000 */
.L_x_519:
[----:B------:R-:W-:-:S13]  /*7320*/  ISETP.NE.AND P0, PT, R0, 0x1c, PT ;  /* 0x0000001c0000780c */ /* 0x000fda0003f05270 */
[----:B------:R-:W-:Y:S05]  /*7330*/  @!P0 BRA `(.L_x_528) ;  /* 0x0000000000608947 */ /* 0x000fea0003800000 */
[----:B------:R-:W-:-:S13]  /*7340*/  ISETP.NE.AND P0, PT, R0, 0x1d, PT ;  /* 0x0000001d0000780c */ /* 0x000fda0003f05270 */
[----:B------:R-:W-:Y:S05]  /*7350*/  @!P0 BRA `(.L_x_529) ;  /* 0x0000000000488947 */ /* 0x000fea0003800000 */
[----:B------:R-:W-:-:S13]  /*7360*/  ISETP.NE.AND P0, PT, R0, 0x2c, PT ;  /* 0x0000002c0000780c */ /* 0x000fda0003f05270 */
[----:B------:R-:W-:Y:S05]  /*7370*/  @P0 BRA `(.L_x_510) ;  /* 0x0000000000bc0947 */ /* 0x000fea0003800000 */
[----:B----4-:R-:W-:-:S05]  /*7380*/  IMAD.U32 R18, R18, 0x10000, RZ ;  /* 0x0001000012127824 */ /* 0x010fca00078e00ff */
        /* <DEDUP_REMOVED lines=15> */
.L_x_529:
[----:B----4-:R-:W-:-:S06]  /*7480*/  IMAD.U32 R4, R18, 0x10000, RZ ;  /* 0x0001000012047824 */ /* 0x010fcc00078e00ff */
[----:B------:R-:W0:Y:S02]  /*7490*/  F2I.U64.TRUNC R4, R4 ;  /* 0x0000000400047311 */ /* 0x000e24000020d800 */
[----:B0-----:R0:W-:Y:S01]  /*74a0*/  STG.E.64 desc[UR36][R8.64], R4 ;  /* 0x0000000408007986 */ /* 0x0011e2000c101b24 */
[----:B------:R-:W-:Y:S05]  /*74b0*/  BRA `(.L_x_511) ;  /* 0x0000000400487947 */ /* 0x000fea0003800000 */
.L_x_528:
[----:B----4-:R-:W-:-:S04]  /*74c0*/  IMAD.U32 R18, R18, 0x10000, RZ ;  /* 0x0001000012127824 */ /* 0x010fc800078e00ff */
[----:B------:R-:W0:Y:S02]  /*74d0*/  F2I.FTZ.U32.TRUNC.NTZ R3, R18 ;  /* 0x0000001200037305 */ /* 0x000e24000021f000 */
[----:B0-----:R0:W-:Y:S01]  /*74e0*/  STG.E desc[UR36][R8.64], R3 ;  /* 0x0000000308007986 */ /* 0x0011e2000c101924 */
[----:B------:R-:W-:Y:S05]  /*74f0*/  BRA `(.L_x_511) ;  /* 0x0000000400387947 */ /* 0x000fea0003800000 */
.L_x_518:
[----:B------:R-:W-:-:S13]  /*7500*/  ISETP.GT.AND P0, PT, R0, 0xe, PT ;  /* 0x0000000e0000780c */ /* 0x000fda0003f04270 */
[----:B------:R-:W-:Y:S05]  /*7510*/  @P0 BRA `(.L_x_530) ;  /* 0x00000000003c0947 */ /* 0x000fea0003800000 */
[----:B------:R-:W-:-:S13]  /*7520*/  ISETP.NE.AND P0, PT, R0, 0xa, PT ;  /* 0x0000000a0000780c */ /* 0x000fda0003f05270 */
[----:B------:R-:W-:Y:S05]  /*7530*/  @!P0 BRA `(.L_x_531) ;  /* 0x00000000001c8947 */ /* 0x000fea0003800000 */
[----:B------:R-:W-:-:S13]  /*7540*/  ISETP.NE.AND P0, PT, R0, 0xb, PT ;  /* 0x0000000b0000780c */ /* 0x000fda0003f05270 */
[----:B------:R-:W-:Y:S05]  /*7550*/  @P0 BRA `(.L_x_510) ;  /* 0x0000000000440947 */ /* 0x000fea0003800000 */
[----:B----4-:R-:W-:-:S05]  /*7560*/  IMAD.U32 R18, R18, 0x10000, RZ ;  /* 0x0001000012127824 */ /* 0x010fca00078e00ff */
[----:B------:R-:W-:-:S04]  /*7570*/  FSETP.NEU.FTZ.AND P0, PT, R18, RZ, PT ;  /* 0x000000ff1200720b */ /* 0x000fc80003f1d000 */
[----:B------:R-:W-:-:S05]  /*7580*/  SEL R3, RZ, 0x1, !P0 ;  /* 0x00000001ff037807 */ /* 0x000fca0004000000 */
[----:B------:R3:W-:Y:S01]  /*7590*/  STG.E.U8 desc[UR36][R8.64], R3 ;  /* 0x0000000308007986 */ /* 0x0007e2000c101124 */
[----:B------:R-:W-:Y:S05]  /*75a0*/  BRA `(.L_x_511) ;  /* 0x00000004000c7947 */ /* 0x000fea0003800000 */
.L_x_531:
[----:B----4-:R-:W-:Y:S01]  /*75b0*/  IMAD.U32 R18, R18, 0x10000, RZ ;  /* 0x0001000012127824 */ /* 0x010fe200078e00ff */
[----:B------:R-:W-:-:S03]  /*75c0*/  CS2R R6, SRZ ;  /* 0x0000000000067805 */ /* 0x000fc6000001ff00 */
[----:B------:R-:W-:-:S06]  /*75d0*/  FMUL.FTZ R4, R18, 1 ;  /* 0x3f80000012047820 */ /* 0x000fcc0000410000 */
[----:B------:R-:W0:Y:S02]  /*75e0*/  F2F.F64.F32 R4, R4 ;  /* 0x0000000400047310 */ /* 0x000e240000201800 */
[----:B0-----:R4:W-:Y:S01]  /*75f0*/  STG.E.128 desc[UR36][R8.64], R4 ;  /* 0x0000000408007986 */ /* 0x0019e2000c101d24 */
[----:B------:R-:W-:Y:S05]  /*7600*/  BRA `(.L_x_511) ;  /* 0x0000000000f47947 */ /* 0x000fea0003800000 */
.L_x_530:
[----:B------:R-:W-:-:S13]  /*7610*/  ISETP.NE.AND P0, PT, R0, 0xf, PT ;  /* 0x0000000f0000780c */ /* 0x000fda0003f05270 */
[----:B------:R-:W-:Y:S05]  /*7620*/  @!P0 BRA `(.L_x_532) ;  /* 0x0000000000e88947 */ /* 0x000fea0003800000 */
[----:B------:R-:W-:-:S13]  /*7630*/  ISETP.NE.AND P0, PT, R0, 0x17, PT ;  /* 0x000000170000780c */ /* 0x000fda0003f05270 */
[----:B------:R-:W-:Y:S05]  /*7640*/  @!P0 BRA `(.L_x_533) ;  /* 0x0000000000908947 */ /* 0x000fea0003800000 */
[----:B------:R-:W-:-:S13]  /*7650*/  ISETP.NE.AND P0, PT, R0, 0x18, PT ;  /* 0x000000180000780c */ /* 0x000fda0003f05270 */
[----:B------:R-:W-:Y:S05]  /*7660*/  @!P0 BRA `(.L_x_534) ;  /* 0x0000000000448947 */ /* 0x000fea0003800000 */
.L_x_510:
        /* <DEDUP_REMOVED lines=15> */
[----:B--2-4-:R-:W-:Y:S05]  /*7760*/  CALL.ABS.NOINC R14 ;  /* 0x000000000e007343 */ /* 0x014fea0003c00000 */
.L_x_535:
[----:B------:R-:W-:Y:S05]  /*7770*/  BRA `(.L_x_511) ;  /* 0x0000000000987947 */ /* 0x000fea0003800000 */
.L_x_534:
[----:B----4-:R-:W-:Y:S01]  /*7780*/  IMAD.U32 R5, R18, 0x10000, RZ ;  /* 0x0001000012057824 */ /* 0x010fe200078e00ff */
        /* <DEDUP_REMOVED lines=12> */
.L_x_537:
[----:B------:R-:W-:Y:S05]  /*7850*/  BSYNC.RECONVERGENT B0 ;  /* 0x0000000000007941 */ /* 0x000fea0003800200 */
.L_x_536:
[----:B------:R-:W-:-:S05]  /*7860*/  LOP3.LUT R3, R0, 0x80, R3, 0xf8, !PT ;  /* 0x0000008000037812 */ /* 0x000fca00078ef803 */
[----:B------:R1:W-:Y:S01]  /*7870*/  STG.E.U8 desc[UR36][R8.64], R3 ;  /* 0x0000000308007986 */ /* 0x0003e2000c101124 */
[----:B------:R-:W-:Y:S05]  /*7880*/  BRA `(.L_x_511) ;  /* 0x0000000000547947 */ /* 0x000fea0003800000 */
.L_x_533:
[----:B----4-:R-:W-:Y:S01]  /*7890*/  IMAD.U32 R3, R18, 0x10000, RZ ;  /* 0x0001000012037824 */ /* 0x010fe200078e00ff */
        /* <DEDUP_REMOVED lines=11> */
.L_x_539:
[----:B------:R-:W-:Y:S01]  /*7950*/  IMAD.MOV.U32 R0, RZ, RZ, 0x7f ;  /* 0x0000007fff007424 */ /* 0x000fe200078e00ff */
[----:B------:R-:W-:-:S04]  /*7960*/  ISETP.GT.U32.AND P0, PT, R4, 0x7f800000, PT ;  /* 0x7f8000000400780c */ /* 0x000fc80003f04070 */
[----:B------:R-:W-:-:S09]  /*7970*/  SEL R0, R0, 0x7c, P0 ;  /* 0x0000007c00007807 */ /* 0x000fd20000000000 */
.L_x_540:
[----:B------:R-:W-:Y:S05]  /*7980*/  BSYNC.RECONVERGENT B0 ;  /* 0x0000000000007941 */ /* 0x000fea0003800200 */
.L_x_538:
[----:B------:R-:W-:-:S04]  /*7990*/  SHF.R.U32.HI R3, RZ, 0x18, R3 ;  /* 0x00000018ff037819 */ /* 0x000fc80000011603 */
[----:B------:R-:W-:-:S05]  /*79a0*/  LOP3.LUT R3, R0, 0x80, R3, 0xf8, !PT ;  /* 0x0000008000037812 */ /* 0x000fca00078ef803 */
[----:B------:R2:W-:Y:S01]  /*79b0*/  STG.E.U8 desc[UR36][R8.64], R3 ;  /* 0x0000000308007986 */ /* 0x0005e2000c101124 */
[----:B------:R-:W-:Y:S05]  /*79c0*/  BRA `(.L_x_511) ;  /* 0x0000000000047947 */ /* 0x000fea0003800000 */
.L_x_532:
[----:B----4-:R0:W-:Y:S02]  /*79d0*/  STG.E.U16 desc[UR36][R8.64], R18 ;  /* 0x0000001208007986 */ /* 0x0101e4000c101524 */
.L_x_511:
[----:B------:R-:W-:-:S07]  /*79e0*/  VIADD R25, R25, 0x80 ;  /* 0x0000008019197836 */ /* 0x000fce0000000000 */
.L_x_470:
[----:B------:R-:W-:Y:S05]  /*79f0*/  BSYNC.RECONVERGENT B6 ;  /* 0x0000000000067941 */ /* 0x000fea0003800200 */
.L_x_469:
[----:B------:R-:W-:-:S13]  /*7a00*/  ISETP.GE.AND P0, PT, R25, R16, PT ;  /* 0x000000101900720c */ /* 0x000fda0003f06270 */
[----:B------:R-:W-:Y:S05]  /*7a10*/  @P0 EXIT ;  /* 0x000000000000094d */ /* 0x000fea0003800000 */
[----:B01-34-:R-:W0:Y:S01]  /*7a20*/  LDC.64 R4, c[0x0][0x388] ;  /* 0x0000e200ff047b82 */ /* 0x01be220000000a00 */
[----:B------:R-:W1:Y:S01]  /*7a30*/  LDCU UR4, c[0x0][0x3a8] ;  /* 0x00007500ff0477ac */ /* 0x000e620008000800 */
[----:B--2--5:R-:W-:Y:S01]  /*7a40*/  PRMT R0, R17, 0x9910, RZ ;  /* 0x0000991011007816 */ /* 0x024fe200000000ff */
[----:B------:R-:W-:-:S03]  /*7a50*/  IMAD R2, R2, 0x200, R25 ;  /* 0x0000020002027824 */ /* 0x000fc600078e0219 */
[----:B------:R-:W-:Y:S01]  /*7a60*/  ISETP.GT.AND P1, PT, R0, 0x9, PT ;  /* 0x000000090000780c */ /* 0x000fe20003f24270 */
[----:B-1----:R-:W-:-:S05]  /*7a70*/  IMAD R3, R2, UR4, RZ ;  /* 0x0000000402037c24 */ /* 0x002fca000f8e02ff */
[----:B0-----:R-:W-:-:S05]  /*7a80*/  IADD3 R2, P0, PT, R3, R4, RZ ;  /* 0x0000000403027210 */ /* 0x001fca0007f1e0ff */
[----:B------:R-:W-:Y:S02]  /*7a90*/  IMAD.X R3, RZ, RZ, R5, P0 ;  /* 0x000000ffff037224 */ /* 0x000fe400000e0605 */
[----:B------:R-:W-:Y:S06]  /*7aa0*/  @P1 BRA `(.L_x_541) ;  /* 0x00000004000c1947 */ /* 0x000fec0003800000 */
        /* <DEDUP_REMOVED lines=8> */
[----:B------:R-:W-:-:S06]  /*7b30*/  IMAD.U32 R19, R19, 0x10000, RZ ;  /* 0x0001000013137824 */ /* 0x000fcc00078e00ff */
[----:B------:R-:W0:Y:S02]  /*7b40*/  F2I.FTZ.TRUNC.NTZ R19, R19 ;  /* 0x0000001300137305 */ /* 0x000e24000021f100 */
[----:B0-----:R-:W-:Y:S01]  /*7b50*/  STG.E.U8 desc[UR36][R2.64], R19 ;  /* 0x0000001302007986 */ /* 0x001fe2000c101124 */
[----:B------:R-:W-:Y:S05]  /*7b60*/  EXIT ;  /* 0x000000000000794d */ /* 0x000fea0003800000 */
.L_x_544:
[----:B------:R-:W-:-:S06]  /*7b70*/  IMAD.U32 R5, R19, 0x10000, RZ ;  /* 0x0001000013057824 */ /* 0x000fcc00078e00ff */
[----:B------:R-:W0:Y:S02]  /*7b80*/  F2I.S64.TRUNC R4, R5 ;  /* 0x0000000500047311 */ /* 0x000e24000020d900 */
[----:B0-----:R-:W-:Y:S01]  /*7b90*/  STG.E.U8 desc[UR36][R2.64], R4 ;  /* 0x0000000402007986 */ /* 0x001fe2000c101124 */
[----:B------:R-:W-:Y:S05]  /*7ba0*/  EXIT ;  /* 0x000000000000794d */ /* 0x000fea0003800000 */
.L_x_543:
[----:B------:R-:W-:-:S13]  /*7bb0*/  ISETP.NE.AND P0, PT, R0, 0x2, PT ;  /* 0x000000020000780c */ /* 0x000fda0003f05270 */
[----:B------:R-:W-:Y:S05]  /*7bc0*/  @!P0 BRA `(.L_x_546) ;  /* 0x0000000000308947 */ /* 0x000fea0003800000 */
[----:B------:R-:W-:-:S13]  /*7bd0*/  ISETP.NE.AND P0, PT, R0, 0x3, PT ;  /* 0x000000030000780c */ /* 0x000fda0003f05270 */
[----:B------:R-:W-:Y:S05]  /*7be0*/  @!P0 BRA `(.L_x_547) ;  /* 0x0000000000188947 */ /* 0x000fea0003800000 */
[----:B------:R-:W-:-:S13]  /*7bf0*/  ISETP.NE.AND P0, PT, R0, 0x4, PT ;  /* 0x000000040000780c */ /* 0x000fda0003f05270 */
[----:B------:R-:W-:Y:S05]  /*7c00*/  @P0 BRA `(.L_x_545) ;  /* 0x0000000800780947 */ /* 0x000fea0003800000 */
[----:B------:R-:W-:-:S06]  /*7c10*/  IMAD.U32 R4, R19, 0x10000, RZ ;  /* 0x0001000013047824 */ /* 0x000fcc00078e00ff */
[----:B------:R-:W0:Y:S02]  /*7c20*/  F2I.S64.TRUNC R4, R4 ;  /* 0x0000000400047311 */ /* 0x000e24000020d900 */
[----:B0-----:R-:W-:Y:S01]  /*7c30*/  STG.E.64 desc[UR36][R2.64], R4 ;  /* 0x0000000402007986 */ /* 0x001fe2000c101b24 */
[----:B------:R-:W-:Y:S05]  /*7c40*/  EXIT ;  /* 0x000000000000794d */ /* 0x000fea0003800000 */
.L_x_547:
[----:B------:R-:W-:-:S06]  /*7c50*/  IMAD.U32 R19, R19, 0x10000, RZ ;  /* 0x0001000013137824 */ /* 0x000fcc00078e00ff */
[----:B------:R-:W0:Y:S02]  /*7c60*/  F2I.FTZ.TRUNC.NTZ R19, R19 ;  /* 0x0000001300137305 */ /* 0x000e24000021f100 */
[----:B0-----:R-:W-:Y:S01]  /*7c70*/  STG.E desc[UR36][R2.64], R19 ;  /* 0x0000001302007986 */ /* 0x001fe2000c101924 */
[----:B------:R-:W-:Y:S05]  /*7c80*/  EXIT ;  /* 0x000000000000794d */ /* 0x000fea0003800000 */
.L_x_546:
[----:B------:R-:W-:-:S06]  /*7c90*/  IMAD.U32 R19, R19, 0x10000, RZ ;  /* 0x0001000013137824 */ /* 0x000fcc00078e00ff */
[----:B------:R-:W0:Y:S02]  /*7ca0*/  F2I.FTZ.TRUNC.NTZ R19, R19 ;  /* 0x0000001300137305 */ /* 0x000e24000021f100 */
[----:B0-----:R-:W-:Y:S01]  /*7cb0*/  STG.E.U16 desc[UR36][R2.64], R19 ;  /* 0x0000001302007986 */ /* 0x001fe2000c101524 */
[----:B------:R-:W-:Y:S05]  /*7cc0*/  EXIT ;  /* 0x000000000000794d */ /* 0x000fea0003800000 */
.L_x_542:
[----:B------:R-:W-:-:S13]  /*7cd0*/  ISETP.GT.AND P0, PT, R0, 0x6, PT ;  /* 0x000000060000780c */ /* 0x000fda0003f04270 */
[----:B------:R-:W-:Y:S05]  /*7ce0*/  @P0 BRA `(.L_x_548) ;  /* 0x00000000002c0947 */ /* 0x000fea0003800000 */
[----:B------:R-:W-:-:S13]  /*7cf0*/  ISETP.NE.AND P0, PT, R0, 0x5, PT ;  /* 0x000000050000780c */ /* 0x000fda0003f05270 */
[----:B------:R-:W-:Y:S05]  /*7d00*/  @!P0 BRA `(.L_x_549) ;  /* 0x0000000000148947 */ /* 0x000fea0003800000 */
[----:B------:R-:W-:-:S13]  /*7d10*/  ISETP.NE.AND P0, PT, R0, 0x6, PT ;  /* 0x000000060000780c */ /* 0x000fda0003f05270 */
[----:B------:R-:W-:Y:S05]  /*7d20*/  @P0 BRA `(.L_x_545) ;  /* 0x0000000800300947 */ /* 0x000fea0003800000 */
[----:B------:R-:W-:-:S05]  /*7d30*/  IMAD.U32 R19, R19, 0x10000, RZ ;  /* 0x0001000013137824 */ /* 0x000fca00078e00ff */
[----:B------:R-:W-:Y:S01]  /*7d40*/  STG.E desc[UR36][R2.64], R19 ;  /* 0x0000001302007986 */ /* 0x000fe2000c101924 */
[----:B------:R-:W-:Y:S05]  /*7d50*/  EXIT ;  /* 0x000000000000794d */ /* 0x000fea0003800000 */
.L_x_549:
[----:B------:R-:W-:-:S05]  /*7d60*/  IMAD.U32 R0, R19, 0x10000, RZ ;  /* 0x0001000013007824 */ /* 0x000fca00078e00ff */
[----:B------:R-:W-:-:S05]  /*7d70*/  F2FP.F16.F32.PACK_AB R0, RZ, R0 ;  /* 0x00000000ff00723e */ /* 0x000fca00000000ff */
[----:B------:R-:W-:Y:S01]  /*7d80*/  STG.E.U16 desc[UR36][R2.64], R0 ;  /* 0x0000000002007986 */ /* 0x000fe2000c101524 */
[----:B------:R-:W-:Y:S05]  /*7d90*/  EXIT ;  /* 0x000000000000794d */ /* 0x000fea0003800000 */
.L_x_548:
[----:B------:R-:W-:-:S13]  /*7da0*/  ISETP.NE.AND P0, PT, R0, 0x7, PT ;  /* 0x000000070000780c */ /* 0x000fda0003f05270 */
[----:B------:R-:W-:Y:S05]  /*7db0*/  @!P0 BRA `(.L_x_550) ;  /* 0x0000000000348947 */ /* 0x000fea0003800000 */
[----:B------:R-:W-:-:S13]  /*7dc0*/  ISETP.NE.AND P0, PT, R0, 0x8, PT ;  /* 0x000000080000780c */ /* 0x000fda0003f05270 */
[----:B------:R-:W-:Y:S05]  /*7dd0*/  @!P0 BRA `(.L_x_551) ;  /* 0x0000000000188947 */ /* 0x000fea0003800000 */
[----:B------:R-:W-:-:S13]  /*7de0*/  ISETP.NE.AND P0, PT, R0, 0x9, PT ;  /* 0x000000090000780c */ /* 0x000fda0003f05270 */
[----:B------:R-:W-:Y:S05]  /*7df0*/  @P0 BRA `(.L_x_545) ;  /* 0x0000000400fc0947 */ /* 0x000fea0003800000 */
[----:B------:R-:W-:Y:S02]  /*7e00*/  IMAD.U32 R4, R19, 0x10000, RZ ;  /* 0x0001000013047824 */ /* 0x000fe400078e00ff */
[----:B------:R-:W-:-:S05]  /*7e10*/  IMAD.MOV.U32 R5, RZ, RZ, RZ ;  /* 0x000000ffff057224 */ /* 0x000fca00078e00ff */
[----:B------:R-:W-:Y:S01]  /*7e20*/  STG.E.64 desc[UR36][R2.64], R4 ;  /* 0x0000000402007986 */ /* 0x000fe2000c101b24 */
[----:B------:R-:W-:Y:S05]  /*7e30*/  EXIT ;  /* 0x000000000000794d */ /* 0x000fea0003800000 */
.L_x_551:
[----:B------:R-:W-:-:S05]  /*7e40*/  IMAD.U32 R19, R19, 0x10000, RZ ;  /* 0x0001000013137824 */ /* 0x000fca00078e00ff */
[----:B------:R-:W-:-:S04]  /*7e50*/  F2FP.F16.F32.PACK_AB R5, RZ, R19 ;  /* 0x00000013ff05723e */ /* 0x000fc800000000ff */
[----:B------:R-:W-:-:S05]  /*7e60*/  PRMT R5, R5, 0x5410, RZ ;  /* 0x0000541005057816 */ /* 0x000fca00000000ff */
[----:B------:R-:W-:Y:S01]  /*7e70*/  STG.E desc[UR36][R2.64], R5 ;  /* 0x0000000502007986 */ /* 0x000fe2000c101924 */
[----:B------:R-:W-:Y:S05]  /*7e80*/  EXIT ;  /* 0x000000000000794d */ /* 0x000fea0003800000 */
.L_x_550:
[----:B------:R-:W-:-:S04]  /*7e90*/  IMAD.U32 R4, R19, 0x10000, RZ ;  /* 0x0001000013047824 */ /* 0x000fc800078e00ff */
[----:B------:R-:W-:-:S06]  /*7ea0*/  FMUL.FTZ R4, R4, 1 ;  /* 0x3f80000004047820 */ /* 0x000fcc0000410000 */
[----:B------:R-:W0:Y:S02]  /*7eb0*/  F2F.F64.F32 R4, R4 ;  /* 0x0000000400047310 */ /* 0x000e240000201800 */
[----:B0-----:R-:W-:Y:S01]  /*7ec0*/  STG.E.64 desc[UR36][R2.64], R4 ;  /* 0x0000000402007986 */ /* 0x001fe2000c101b24 */
[----:B------:R-:W-:Y:S05]  /*7ed0*/  EXIT ;  /* 0x000000000000794d */ /* 0x000fea0003800000 */
.L_x_541:
        /* <DEDUP_REMOVED lines=10> */
[----:B------:R-:W-:-:S06]  /*7f80*/  IMAD.U32 R5, R19, 0x10000, RZ ;  /* 0x0001000013057824 */ /* 0x000fcc00078e00ff */
[----:B------:R-:W0:Y:S02]  /*7f90*/  F2I.FTZ.U32.TRUNC.NTZ R5, R5 ;  /* 0x0000000500057305 */ /* 0x000e24000021f000 */
[----:B0-----:R-:W-:Y:S01]  /*7fa0*/  STG.E.U16 desc[UR36][R2.64], R5 ;  /* 0x0000000502007986 */ /* 0x001fe2000c101524 */
[----:B------:R-:W-:Y:S05]  /*7fb0*/  EXIT ;  /* 0x000000000000794d */ /* 0x000fea0003800000 */
.L_x_555:
[----:B------:R-:W-:Y:S01]  /*7fc0*/  IMAD.U32 R5, R19, 0x10000, RZ ;  /* 0x0001000013057824 */ /* 0x000fe200078e00ff */
        /* <DEDUP_REMOVED lines=17> */
.L_x_558:
[----:B------:R-:W-:-:S04]  /*80e0*/  SHF.R.U32.HI R5, RZ, 0x18, R5 ;  /* 0x00000018ff057819 */ /* 0x000fc80000011605 */
[----:B------:R-:W-:-:S07]  /*80f0*/  LOP3.LUT R0, R0, 0x80, R5, 0xf8, !PT ;  /* 0x0000008000007812 */ /* 0x000fce00078ef805 */
.L_x_557:
[----:B------:R-:W-:Y:S05]  /*8100*/  BSYNC.RECONVERGENT B0 ;  /* 0x0000000000007941 */ /* 0x000fea0003800200 */
.L_x_556:
[----:B------:R-:W-:Y:S01]  /*8110*/  STG.E.U8 desc[UR36][R2.64], R0 ;  /* 0x0000000002007986 */ /* 0x000fe2000c101124 */
[----:B------:R-:W-:Y:S05]  /*8120*/  EXIT ;  /* 0x000000000000794d */ /* 0x000fea0003800000 */
.L_x_554:
        /* <DEDUP_REMOVED lines=18> */
.L_x_561:
[----:B------:R-:W-:-:S04]  /*8250*/  SHF.R.U32.HI R5, RZ, 0x18, R5 ;  /* 0x00000018ff057819 */ /* 0x000fc80000011605 */
[----:B------:R-:W-:-:S07]  /*8260*/  LOP3.LUT R0, R0, 0x80, R5, 0xf8, !PT ;  /* 0x0000008000007812 */ /* 0x000fce00078ef805 */
.L_x_560:
[----:B------:R-:W-:Y:S05]  /*8270*/  BSYNC.RECONVERGENT B0 ;  /* 0x0000000000007941 */ /* 0x000fea0003800200 */
.L_x_559:
[----:B------:R-:W-:Y:S01]  /*8280*/  STG.E.U8 desc[UR36][R2.64], R0 ;  /* 0x0000000002007986 */ /* 0x000fe2000c101124 */
[----:B------:R-:W-:Y:S05]  /*8290*/  EXIT ;  /* 0x000000000000794d */ /* 0x000fea0003800000 */
.L_x_553:
[----:B------:R-:W-:-:S13]  /*82a0*/  ISETP.NE.AND P0, PT, R0, 0x1c, PT ;  /* 0x0000001c0000780c */ /* 0x000fda0003f05270 */
[----:B------:R-:W-:Y:S05]  /*82b0*/  @!P0 BRA `(.L_x_562) ;  /* 0x0000000000608947 */ /* 0x000fea0003800000 */
[----:B------:R-:W-:-:S13]  /*82c0*/  ISETP.NE.AND P0, PT, R0, 0x1d, PT ;  /* 0x0000001d0000780c */ /* 0x000fda0003f05270 */
[----:B------:R-:W-:Y:S05]  /*82d0*/  @!P0 BRA `(.L_x_563) ;  /* 0x0000000000488947 */ /* 0x000fea0003800000 */
[----:B------:R-:W-:-:S13]  /*82e0*/  ISETP.NE.AND P0, PT, R0, 0x2c, PT ;  /* 0x0000002c0000780c */ /* 0x000fda0003f05270 */
[----:B------:R-:W-:Y:S05]  /*82f0*/  @P0 BRA `(.L_x_545) ;  /* 0x0000000000bc0947 */ /* 0x000fea0003800000 */
[----:B------:R-:W-:Y:S02]  /*8300*/  IMAD.U32 R19, R19, 0x10000, RZ ;  /* 0x0001000013137824 */ /* 0x000fe400078e00ff */
[----:B------:R-:W-:-:S03]  /*8310*/  IMAD.MOV.U32 R5, RZ, RZ, 0xff ;  /* 0x000000ffff057424 */ /* 0x000fc600078e00ff */
[----:B------:R-:W-:-:S04]  /*8320*/  SHF.R.U32.HI R6, RZ, 0x17, R19 ;  /* 0x00000017ff067819 */ /* 0x000fc80000011613 */
[----:B------:R-:W-:-:S04]  /*8330*/  LOP3.LUT R4, R6, 0xff, RZ, 0xc0, !PT ;  /* 0x000000ff06047812 */ /* 0x000fc800078ec0ff */
[----:B------:R-:W-:-:S13]  /*8340*/  ISETP.NE.AND P2, PT, R4, 0xff, PT ;  /* 0x000000ff0400780c */ /* 0x000fda0003f45270 */
[--C-:B------:R-:W-:Y:S02]  /*8350*/  @P2 SHF.R.U32.HI R0, RZ, 0x16, R19.reuse ;  /* 0x00000016ff002819 */ /* 0x100fe40000011613 */
[----:B------:R-:W-:Y:S02]  /*8360*/  @P2 LOP3.LUT P0, RZ, R4, 0x3fffff, R19, 0xf8, !PT ;  /* 0x003fffff04ff2812 */ /* 0x000fe4000780f813 */
[----:B------:R-:W-:-:S04]  /*8370*/  @P2 LOP3.LUT R0, R0, 0x1, RZ, 0xc0, !PT ;  /* 0x0000000100002812 */ /* 0x000fc800078ec0ff */
[----:B------:R-:W-:Y:S01]  /*8380*/  @P2 ISETP.EQ.U32.AND P1, PT, R0, 0x1, P0 ;  /* 0x000000010000280c */ /* 0x000fe20000722070 */
[----:B------:R-:W-:Y:S01]  /*8390*/  @P2 VIADD R0, R6, 0x1 ;  /* 0x0000000106002836 */ /* 0x000fe20000000000 */
[----:B------:R-:W-:Y:S02]  /*83a0*/  PLOP3.LUT P0, PT, PT, PT, PT, 0x80, 0x8 ;  /* 0x000000000008781c */ /* 0x000fe40003f0f070 */
[----:B------:R-:W-:-:S13]  /*83b0*/  @P2 PLOP3.LUT P0, PT, P1, PT, PT, 0x80, 0x8 ;  /* 0x000000000008281c */ /* 0x000fda0000f0f070 */
[----:B------:R-:W-:-:S04]  /*83c0*/  @!P0 IMAD.MOV R0, RZ, RZ, R6 ;  /* 0x000000ffff008224 */ /* 0x000fc800078e0206 */
[----:B------:R-:W-:-:S05]  /*83d0*/  @P2 IMAD.MOV.U32 R5, RZ, RZ, R0 ;  /* 0x000000ffff052224 */ /* 0x000fca00078e0000 */
[----:B------:R-:W-:Y:S01]  /*83e0*/  STG.E.U8 desc[UR36][R2.64], R5 ;  /* 0x0000000502007986 */ /* 0x000fe2000c101124 */
[----:B------:R-:W-:Y:S05]  /*83f0*/  EXIT ;  /* 0x000000000000794d */ /* 0x000fea0003800000 */
.L_x_563:
[----:B------:R-:W-:-:S06]  /*8400*/  IMAD.U32 R4, R19, 0x10000, RZ ;  /* 0x0001000013047824 */ /* 0x000fcc00078e00ff */
[----:B------:R-:W0:Y:S02]  /*8410*/  F2I.U64.TRUNC R4, R4 ;  /* 0x0000000400047311 */ /* 0x000e24000020d800 */
[----:B0-----:R-:W-:Y:S01]  /*8420*/  STG.E.64 desc[UR36][R2.64], R4 ;  /* 0x0000000402007986 */ /* 0x001fe2000c101b24 */
[----:B------:R-:W-:Y:S05]  /*8430*/  EXIT ;  /* 0x000000000000794d */ /* 0x000fea0003800000 */
.L_x_562:
[----:B------:R-:W-:-:S06]  /*8440*/  IMAD.U32 R19, R19, 0x10000, RZ ;  /* 0x0001000013137824 */ /* 0x000fcc00078e00ff */
[----:B------:R-:W0:Y:S02]  /*8450*/  F2I.FTZ.U32.TRUNC.NTZ R19, R19 ;  /* 0x0000001300137305 */ /* 0x000e24000021f000 */
[----:B0-----:R-:W-:Y:S01]  /*8460*/  STG.E desc[UR36][R2.64], R19 ;  /* 0x0000001302007986 */ /* 0x001fe2000c101924 */
[----:B------:R-:W-:Y:S05]  /*8470*/  EXIT ;  /* 0x000000000000794d */ /* 0x000fea0003800000 */
.L_x_552:
[----:B------:R-:W-:-:S13]  /*8480*/  ISETP.GT.AND P0, PT, R0, 0xe, PT ;  /* 0x0000000e0000780c */ /* 0x000fda0003f04270 */
[----:B------:R-:W-:Y:S05]  /*8490*/  @P0 BRA `(.L_x_564) ;  /* 0x00000000003c0947 */ /* 0x000fea0003800000 */
[----:B------:R-:W-:-:S13]  /*84a0*/  ISETP.NE.AND P0, PT, R0, 0xa, PT ;  /* 0x0000000a0000780c */ /* 0x000fda0003f05270 */
[----:B------:R-:W-:Y:S05]  /*84b0*/  @!P0 BRA `(.L_x_565) ;  /* 0x00000000001c8947 */ /* 0x000fea0003800000 */
[----:B------:R-:W-:-:S13]  /*84c0*/  ISETP.NE.AND P0, PT, R0, 0xb, PT ;  /* 0x0000000b0000780c */ /* 0x000fda0003f05270 */
[----:B------:R-:W-:Y:S05]  /*84d0*/  @P0 BRA `(.L_x_545) ;  /* 0x0000000000440947 */ /* 0x000fea0003800000 */
[----:B------:R-:W-:-:S05]  /*84e0*/  IMAD.U32 R19, R19, 0x10000, RZ ;  /* 0x0001000013137824 */ /* 0x000fca00078e00ff */
[----:B------:R-:W-:-:S04]  /*84f0*/  FSETP.NEU.FTZ.AND P0, PT, R19, RZ, PT ;  /* 0x000000ff1300720b */ /* 0x000fc80003f1d000 */
[----:B------:R-:W-:-:S05]  /*8500*/  SEL R5, RZ, 0x1, !P0 ;  /* 0x00000001ff057807 */ /* 0x000fca0004000000 */
[----:B------:R-:W-:Y:S01]  /*8510*/  STG.E.U8 desc[UR36][R2.64], R5 ;  /* 0x0000000502007986 */ /* 0x000fe2000c101124 */
[----:B------:R-:W-:Y:S05]  /*8520*/  EXIT ;  /* 0x000000000000794d */ /* 0x000fea0003800000 */
.L_x_565:
[----:B------:R-:W-:Y:S01]  /*8530*/  IMAD.U32 R19, R19, 0x10000, RZ ;  /* 0x0001000013137824 */ /* 0x000fe200078e00ff */
[----:B------:R-:W-:-:S03]  /*8540*/  CS2R R6, SRZ ;  /* 0x0000000000067805 */ /* 0x000fc6000001ff00 */
[----:B------:R-:W-:-:S06]  /*8550*/  FMUL.FTZ R4, R19, 1 ;  /* 0x3f80000013047820 */ /* 0x000fcc0000410000 */
[----:B------:R-:W0:Y:S02]  /*8560*/  F2F.F64.F32 R4, R4 ;  /* 0x0000000400047310 */ /* 0x000e240000201800 */
[----:B0-----:R-:W-:Y:S01]  /*8570*/  STG.E.128 desc[UR36][R2.64], R4 ;  /* 0x0000000402007986 */ /* 0x001fe2000c101d24 */
[----:B------:R-:W-:Y:S05]  /*8580*/  EXIT ;  /* 0x000000000000794d */ /* 0x000fea0003800000 */
.L_x_564:
[----:B------:R-:W-:-:S13]  /*8590*/  ISETP.NE.AND P0, PT, R0, 0xf, PT ;  /* 0x0000000f0000780c */ /* 0x000fda0003f05270 */
[----:B------:R-:W-:Y:S05]  /*85a0*/  @!P0 BRA `(.L_x_566) ;  /* 0x0000000000e88947 */ /* 0x000fea0003800000 */
[----:B------:R-:W-:-:S13]  /*85b0*/  ISETP.NE.AND P0, PT, R0, 0x17, PT ;  /* 0x000000170000780c */ /* 0x000fda0003f05270 */
[----:B------:R-:W-:Y:S05]  /*85c0*/  @!P0 BRA `(.L_x_567) ;  /* 0x0000000000908947 */ /* 0x000fea0003800000 */
[----:B------:R-:W-:-:S13]  /*85d0*/  ISETP.NE.AND P0, PT, R0, 0x18, PT ;  /* 0x000000180000780c */ /* 0x000fda0003f05270 */
[----:B------:R-:W-:Y:S05]  /*85e0*/  @!P0 BRA `(.L_x_568) ;  /* 0x0000000000448947 */ /* 0x000fea0003800000 */
.L_x_545:
[----:B------:R-:W-:Y:S01]  /*85f0*/  MOV R0, 0x0 ;  /* 0x0000000000007802 */ /* 0x000fe20000000f00 */
[----:B------:R-:W0:Y:S01]  /*8600*/  LDCU.64 UR4, c[0x4][0x128] ;  /* 0x01002500ff0477ac */ /* 0x000e220008000a00 */
[----:B------:R-:W-:Y:S02]  /*8610*/  IMAD.MOV.U32 R8, RZ, RZ, 0x65 ;  /* 0x00000065ff087424 */ /* 0x000fe400078e00ff */
[----:B------:R1:W2:Y:S01]  /*8620*/  LDC.64 R2, c[0x4][R0] ;  /* 0x0100000000027b82 */ /* 0x0002a20000000a00 */
[----:B------:R-:W3:Y:S01]  /*8630*/  LDCU.64 UR6, c[0x4][0x130] ;  /* 0x01002600ff0677ac */ /* 0x000ee20008000a00 */
[----:B------:R-:W-:Y:S02]  /*8640*/  IMAD.MOV.U32 R12, RZ, RZ, 0x1 ;  /* 0x00000001ff0c7424 */ /* 0x000fe400078e00ff */
[----:B------:R-:W-:Y:S01]  /*8650*/  IMAD.MOV.U32 R13, RZ, RZ, RZ ;  /* 0x000000ffff0d7224 */ /* 0x000fe200078e00ff */
[----:B------:R-:W4:Y:S01]  /*8660*/  LDCU.64 UR8, c[0x4][0x40] ;  /* 0x01000800ff0877ac */ /* 0x000f220008000a00 */
[----:B0-----:R-:W-:-:S02]  /*8670*/  IMAD.U32 R4, RZ, RZ, UR4 ;  /* 0x00000004ff047e24 */ /* 0x001fc4000f8e00ff */
[----:B------:R-:W-:Y:S02]  /*8680*/  IMAD.U32 R5, RZ, RZ, UR5 ;  /* 0x00000005ff057e24 */ /* 0x000fe4000f8e00ff */
[----:B---3--:R-:W-:Y:S02]  /*8690*/  IMAD.U32 R6, RZ, RZ, UR6 ;  /* 0x00000006ff067e24 */ /* 0x008fe4000f8e00ff */
[----:B------:R-:W-:Y:S02]  /*86a0*/  IMAD.U32 R7, RZ, RZ, UR7 ;  /* 0x00000007ff077e24 */ /* 0x000fe4000f8e00ff */
[----:B----4-:R-:W-:Y:S02]  /*86b0*/  IMAD.U32 R10, RZ, RZ, UR8 ;  /* 0x00000008ff0a7e24 */ /* 0x010fe4000f8e00ff */
[----:B-1----:R-:W-:-:S07]  /*86c0*/  IMAD.U32 R11, RZ, RZ, UR9 ;  /* 0x00000009ff0b7e24 */ /* 0x002fce000f8e00ff */
[----:B------:R-:W-:-:S07]  /*86d0*/  LEPC R20, `(.L_x_569) ;  /* 0x000000001014794e */ /* 0x000fce0000000000 */
[----:B--2---:R-:W-:Y:S05]  /*86e0*/  CALL.ABS.NOINC R2 ;  /* 0x0000000002007343 */ /* 0x004fea0003c00000 */
.L_x_569:
[----:B------:R-:W-:Y:S05]  /*86f0*/  EXIT ;  /* 0x000000000000794d */ /* 0x000fea0003800000 */
.L_x_568:
[----:B------:R-:W-:Y:S01]  /*8700*/  IMAD.U32 R19, R19, 0x10000, RZ ;  /* 0x0001000013137824 */ /* 0x000fe200078e00ff */
        /* <DEDUP_REMOVED lines=12> */
.L_x_571:
[----:B------:R-:W-:Y:S05]  /*87d0*/  BSYNC.RECONVERGENT B0 ;  /* 0x0000000000007941 */ /* 0x000fea0003800200 */
.L_x_570:
[----:B------:R-:W-:-:S05]  /*87e0*/  LOP3.LUT R5, R0, 0x80, R5, 0xf8, !PT ;  /* 0x0000008000057812 */ /* 0x000fca00078ef805 */
[----:B------:R-:W-:Y:S01]  /*87f0*/  STG.E.U8 desc[UR36][R2.64], R5 ;  /* 0x0000000502007986 */ /* 0x000fe2000c101124 */
[----:B------:R-:W-:Y:S05]  /*8800*/  EXIT ;  /* 0x000000000000794d */ /* 0x000fea0003800000 */
.L_x_567:
[----:B------:R-:W-:Y:S01]  /*8810*/  IMAD.U32 R5, R19, 0x10000, RZ ;  /* 0x0001000013057824 */ /* 0x000fe200078e00ff */
        /* <DEDUP_REMOVED lines=11> */
.L_x_573:
[----:B------:R-:W-:Y:S01]  /*88d0*/  IMAD.MOV.U32 R0, RZ, RZ, 0x7f ;  /* 0x0000007fff007424 */ /* 0x000fe200078e00ff */
[----:B------:R-:W-:-:S04]  /*88e0*/  ISETP.GT.U32.AND P0, PT, R4, 0x7f800000, PT ;  /* 0x7f8000000400780c */ /* 0x000fc80003f04070 */
[----:B------:R-:W-:-:S09]  /*88f0*/  SEL R0, R0, 0x7c, P0 ;  /* 0x0000007c00007807 */ /* 0x000fd20000000000 */
.L_x_574:
[----:B------:R-:W-:Y:S05]  /*8900*/  BSYNC.RECONVERGENT B0 ;  /* 0x0000000000007941 */ /* 0x000fea0003800200 */
.L_x_572:
[----:B------:R-:W-:-:S04]  /*8910*/  SHF.R.U32.HI R5, RZ, 0x18, R5 ;  /* 0x00000018ff057819 */ /* 0x000fc80000011605 */
[----:B------:R-:W-:-:S05]  /*8920*/  LOP3.LUT R5, R0, 0x80, R5, 0xf8, !PT ;  /* 0x0000008000057812 */ /* 0x000fca00078ef805 */
[----:B------:R-:W-:Y:S01]  /*8930*/  STG.E.U8 desc[UR36][R2.64], R5 ;  /* 0x0000000502007986 */ /* 0x000fe2000c101124 */
[----:B------:R-:W-:Y:S05]  /*8940*/  EXIT ;  /* 0x000000000000794d */ /* 0x000fea0003800000 */
.L_x_566:
[----:B------:R-:W-:Y:S01]  /*8950*/  STG.E.U16 desc[UR36][R2.64], R19 ;  /* 0x0000001302007986 */ /* 0x000fe2000c101524 */
[----:B------:R-:W-:Y:S05]  /*8960*/  EXIT ;  /* 0x000000000000794d */ /* 0x000fea0003800000 */
.L_x_575:
        /* <DEDUP_REMOVED lines=9> */
.L_x_17907:


//--------------------- .text._ZN2at6native18elementwise_kernelILi128ELi4EZNS0_22gpu_kernel_impl_nocastINS0_13AUnaryFunctorIN3c108BFloat16ES5_S5_ZZZNS0_17hypot_kernel_cudaERNS_18TensorIteratorBaseEENKUlvE_clEvENKUlvE2_clEvEUlS5_S5_E_EEEEvS7_RKT_EUliE_EEviT1_ --------------------------
	.section	.text._ZN2at6native18elementwise_kernelILi128ELi4EZNS0_22gpu_kernel_impl_nocastINS0_13AUnaryFunctorIN3c108BFloat16ES5_S5_ZZZNS0_17hypot_kernel_cudaERNS_18TensorIteratorBaseEENKUlvE_clEvENKUlvE2_clEvEUlS5_S5_E_EEEEvS7_RKT_EUliE_EEviT1_,"ax",@progbits
	.align	128
        .global         _ZN2at6native18elementwise_kernelILi128ELi4EZNS0_22gpu_kernel_impl_nocastINS0_13AUnaryFunctorIN3c108BFloat16ES5_S5_ZZZNS0_17hypot_kernel_cudaERNS_18TensorIteratorBaseEENKUlvE_clEvENKUlvE2_clEvEUlS5_S5_E_EEEEvS7_RKT_EUliE_EEviT1_
        .type           _ZN2at6native18elementwise_kernelILi128ELi4EZNS0_22gpu_kernel_impl_nocastINS0_13AUnaryFunctorIN3c108BFloat16ES5_S5_ZZZNS0_17hypot_kernel_cudaERNS_18TensorIteratorBaseEENKUlvE_clEvENKUlvE2_clEvEUlS5_S5_E_EEEEvS7_RKT_EUliE_EEviT1_,@function
        .size           _ZN2at6native18elementwise_kernelILi128ELi4EZNS0_22gpu_kernel_impl_nocastINS0_13AUnaryFunctorIN3c108BFloat16ES5_S5_ZZZNS0_17hypot_kernel_cudaERNS_18TensorIteratorBaseEENKUlvE_clEvENKUlvE2_clEvEUlS5_S5_E_EEEEvS7_RKT_EUliE_EEviT1_,(.L_x_17908 - _ZN2at6native18elementwise_kernelILi128ELi4EZNS0_22gpu_kernel_impl_nocastINS0_13AUnaryFunctorIN3c108BFloat16ES5_S5_ZZZNS0_17hypot_kernel_cudaERNS_18TensorIteratorBaseEENKUlvE_clEvENKUlvE2_clEvEUlS5_S5_E_EEEEvS7_RKT_EUliE_EEviT1_)
        .other          _ZN2at6native18elementwise_kernelILi128ELi4EZNS0_22gpu_kernel_impl_nocastINS0_13AUnaryFunctorIN3c108BFloat16ES5_S5_ZZZNS0_17hypot_kernel_cudaERNS_18TensorIteratorBaseEENKUlvE_clEvENKUlvE2_clEvEUlS5_S5_E_EEEEvS7_RKT_EUliE_EEviT1_,@"STO_CUDA_ENTRY STV_DEFAULT"
_ZN2at6native18elementwise_kernelILi128ELi4EZNS0_22gpu_kernel_impl_nocastINS0_13AUnaryFunctorIN3c108BFloat16ES5_S5_ZZZNS0_17hypot_kernel_cudaERNS_18TensorIteratorBaseEENKUlvE_clEvENKUlvE2_clEvEUlS5_S5_E_EEEEvS7_RKT_EUliE_EEviT1_:
.text._ZN2at6native18elementwise_kernelILi128ELi4EZNS0_22gpu_kernel_impl_nocastINS0_13AUnaryFunctorIN3c108BFloat16ES5_S5_ZZZNS0_17hypot_kernel_cudaERNS_18TensorIteratorBaseEENKUlvE_clEvENKUlvE2_clEvEUlS5_S5_E_EEEEvS7_RKT_EUliE_EEviT1_:
[----:B------:R-:W-:Y:S08]  /*0000*/  LDC R1, c[0x0][0x37c] ;  /* 0x0000df00ff017b82 */ /* 0x000ff00000000800 */
[----:B------:R-:W0:Y:S01]  /*0010*/  LDC R2, c[0x0][0x388] ;  /* 0x0000e200ff027b82 */ /* 0x000e220000000800 */
[----:B------:R-:W1:Y:S01]  /*0020*/  S2R R3, SR_TID.X ;  /* 0x0000000000037919 */ /* 0x000e620000002100 */
[----:B------:R-:W2:Y:S01]  /*0030*/  LDCU.64 UR6, c[0x0][0x358] ;  /* 0x00006b00ff0677ac */ /* 0x000ea20008000a00 */
[----:B------:R-:W3:Y:S05]  /*0040*/  LDCU.U16 UR5, c[0x0][0x592] ;  /* 0x0000b240ff0577ac */ /* 0x000eea0008000400 */
[----:B------:R-:W4:Y:S01]  /*0050*/  S2UR UR4, SR_CTAID.X ;  /* 0x00000000000479c3 */ /* 0x000f220000002500 */
[----:B0-----:R-:W-:Y:S01]  /*0060*/  ISETP.NE.AND P0, PT, R2, RZ, PT ;  /* 0x000000ff0200720c */ /* 0x001fe20003f05270 */
[----:B----4-:R-:W-:-:S06]  /*0070*/  USHF.L.U32 UR4, UR4, 0x9, URZ ;  /* 0x0000000904047899 */ /* 0x010fcc00080006ff */
[----:B-1----:R-:W-:-:S06]  /*0080*/  LOP3.LUT R3, R3, UR4, RZ, 0xfc, !PT ;  /* 0x0000000403037c12 */ /* 0x002fcc000f8efcff */
[----:B--23--:R-:W-:Y:S05]  /*0090*/  @P0 BRA `(.L_x_576) ;  /* 0x0000000400c00947 */ /* 0x00cfea0003800000 */
[----:B------:R-:W0:Y:S01]  /*00a0*/  LDCU UR8, c[0x0][0x380] ;  /* 0x00007000ff0877ac */ /* 0x000e220008000800 */
[----:B------:R-:W-:Y:S04]  /*00b0*/  BSSY.RECONVERGENT B0, `(.L_x_577) ;  /* 0x0000053000007945 */ /* 0x000fe80003800200 */
[----:B------:R-:W-:Y:S01]  /*00c0*/  BSSY.RELIABLE B1, `(.L_x_578) ;  /* 0x0000039000017945 */ /* 0x000fe20003800100 */
[----:B0-----:R-:W-:-:S13]  /*00d0*/  ISETP.GE.AND P0, PT, R3, UR8, PT ;  /* 0x0000000803007c0c */ /* 0x001fda000bf06270 */
[----:B------:R-:W-:Y:S05]  /*00e0*/  @P0 BRA `(.L_x_579) ;  /* 0x0000000000cc0947 */ /* 0x000fea0003800000 */
[----:B------:R-:W0:Y:S02]  /*00f0*/  LDC.64 R4, c[0x0][0x588] ;  /* 0x00016200ff047b82 */ /* 0x000e240000000a00 */
[----:B0-----:R-:W2:Y:S01]  /*0100*/  LDG.E.U16 R4, desc[UR6][R4.64] ;  /* 0x0000000604047981 */ /* 0x001ea2000c1e1500 */
[----:B------:R-:W-:Y:S01]  /*0110*/  USHF.L.U32 UR4, UR5, 0x10, URZ ;  /* 0x0000001005047899 */ /* 0x000fe200080006ff */
[----:B------:R-:W-:-:S05]  /*0120*/  IADD3 R3, PT, PT, R3, 0x80, RZ ;  /* 0x0000008003037810 */ /* 0x000fca0007ffe0ff */
[----:B------:R-:W-:Y:S01]  /*0130*/  FADD.FTZ R2, -RZ, |UR4| ;  /* 0x40000004ff027e21 */ /* 0x000fe20008010100 */
[----:B--2---:R-:W-:Y:S02]  /*0140*/  SHF.L.U32 R0, R4, 0x10, RZ ;  /* 0x0000001004007819 */ /* 0x004fe400000006ff */
[----:B------:R-:W0:Y:S03]  /*0150*/  LDC.64 R4, c[0x0][0x580] ;  /* 0x00016000ff047b82 */ /* 0x000e260000000a00 */
        /* <DEDUP_REMOVED lines=11> */
[----:B------:R-:W1:Y:S02]  /*0210*/  MUFU.SQRT R8, R8 ;  /* 0x0000000800087308 */ /* 0x000e640000002000 */
[----:B-1----:R-:W-:Y:S01]  /*0220*/  @P0 FMUL.FTZ R0, R8, R7 ;  /* 0x0000000708000220 */ /* 0x002fe20000410000 */
[----:B------:R-:W-:-:S04]  /*0230*/  FSETP.NEU.FTZ.AND P0, PT, R2, +INF , PT ;  /* 0x7f8000000200780b */ /* 0x000fc80003f1d000 */
[----:B------:R-:W-:Y:S02]  /*0240*/  FSEL R0, R0, +INF , P0 ;  /* 0x7f80000000007808 */ /* 0x000fe40000000000 */
[----:B------:R-:W-:Y:S02]  /*0250*/  ISETP.GE.AND P0, PT, R3, UR8, PT ;  /* 0x0000000803007c0c */ /* 0x000fe4000bf06270 */
[----:B------:R-:W-:-:S05]  /*0260*/  F2FP.BF16.F32.PACK_AB R0, RZ, R0 ;  /* 0x00000000ff00723e */ /* 0x000fca00000010ff */
[----:B0-----:R0:W-:Y:S06]  /*0270*/  STG.E.U16 desc[UR6][R4.64], R0 ;  /* 0x0000000004007986 */ /* 0x0011ec000c101506 */
[----:B------:R-:W-:Y:S05]  /*0280*/  @P0 BREAK.RELIABLE B1 ;  /* 0x0000000000010942 */ /* 0x000fea0003800100 */
[----:B------:R-:W-:Y:S05]  /*0290*/  @P0 BRA `(.L_x_580) ;  /* 0x0000000000d00947 */ /* 0x000fea0003800000 */
[----:B0-----:R-:W0:Y:S02]  /*02a0*/  LDC.64 R4, c[0x0][0x588] ;  /* 0x00016200ff047b82 */ /* 0x001e240000000a00 */
        /* <DEDUP_REMOVED lines=20> */
[----:B------:R-:W-:-:S04]  /*03f0*/  FSEL R2, R2, +INF , P0 ;  /* 0x7f80000002027808 */ /* 0x000fc80000000000 */
[----:B------:R-:W-:-:S05]  /*0400*/  F2FP.BF16.F32.PACK_AB R2, RZ, R2 ;  /* 0x00000002ff02723e */ /* 0x000fca00000010ff */
[----:B0-----:R0:W-:Y:S02]  /*0410*/  STG.E.U16 desc[UR6][R4.64], R2 ;  /* 0x0000000204007986 */ /* 0x0011e4000c101506 */
.L_x_579:
[----:B------:R-:W-:-:S13]  /*0420*/  ISETP.GE.AND P0, PT, R3, UR8, PT ;  /* 0x0000000803007c0c */ /* 0x000fda000bf06270 */
[----:B------:R-:W-:Y:S05]  /*0430*/  @P0 BREAK.RELIABLE B1 ;  /* 0x0000000000010942 */ /* 0x000fea0003800100 */
[----:B------:R-:W-:Y:S05]  /*0440*/  @P0 BRA `(.L_x_580) ;  /* 0x0000000000640947 */ /* 0x000fea0003800000 */
[----:B------:R-:W-:Y:S05]  /*0450*/  BSYNC.RELIABLE B1 ;  /* 0x0000000000017941 */ /* 0x000fea0003800100 */
.L_x_578:
        /* <DEDUP_REMOVED lines=24> */
.L_x_580:
[----:B------:R-:W-:Y:S05]  /*05e0*/  BSYNC.RECONVERGENT B0 ;  /* 0x0000000000007941 */ /* 0x000fea0003800200 */
.L_x_577:
[----:B------:R-:W-:Y:S05]  /*05f0*/  WARPSYNC.ALL ;  /* 0x0000000000007948 */ /* 0x000fea0003800000 */
[----:B------:R-:W-:-:S13]  /*0600*/  ISETP.GE.AND P0, PT, R3, UR8, PT ;  /* 0x0000000803007c0c */ /* 0x000fda000bf06270 */
[----:B------:R-:W-:Y:S05]  /*0610*/  @P0 EXIT ;  /* 0x000000000000094d */ /* 0x000fea0003800000 */
[----:B01----:R-:W0:Y:S02]  /*0620*/  LDC.64 R2, c[0x0][0x588] ;  /* 0x00016200ff027b82 */ /* 0x003e240000000a00 */
[----:B0-----:R-:W2:Y:S01]  /*0630*/  LDG.E.U16 R2, desc[UR6][R2.64] ;  /* 0x0000000602027981 */ /* 0x001ea2000c1e1500 */
[----:B------:R-:W-:-:S06]  /*0640*/  USHF.L.U32 UR4, UR5, 0x10, URZ ;  /* 0x0000001005047899 */ /* 0x000fcc00080006ff */
[----:B------:R-:W-:Y:S01]  /*0650*/  FADD.FTZ R7, -RZ, |UR4| ;  /* 0x40000004ff077e21 */ /* 0x000fe20008010100 */
[----:B--2---:R-:W-:Y:S02]  /*0660*/  IMAD.U32 R0, R2, 0x10000, RZ ;  /* 0x0001000002007824 */ /* 0x004fe400078e00ff */
[----:B------:R-:W0:Y:S02]  /*0670*/  LDC.64 R2, c[0x0][0x580] ;  /* 0x00016000ff027b82 */ /* 0x000e240000000a00 */
        /* <DEDUP_REMOVED lines=11> */
[----:B------:R-:W1:Y:S02]  /*0730*/  MUFU.SQRT R6, R6 ;  /* 0x0000000600067308 */ /* 0x000e640000002000 */
[----:B-1----:R-:W-:Y:S01]  /*0740*/  @P0 FMUL.FTZ R4, R6, R5 ;  /* 0x0000000506040220 */ /* 0x002fe20000410000 */
[----:B------:R-:W-:-:S04]  /*0750*/  FSETP.NEU.FTZ.AND P0, PT, R0, +INF , PT ;  /* 0x7f8000000000780b */ /* 0x000fc80003f1d000 */
[----:B------:R-:W-:-:S04]  /*0760*/  FSEL R4, R4, +INF , P0 ;  /* 0x7f80000004047808 */ /* 0x000fc80000000000 */
[----:B------:R-:W-:-:S05]  /*0770*/  F2FP.BF16.F32.PACK_AB R4, RZ, R4 ;  /* 0x00000004ff04723e */ /* 0x000fca00000010ff */
[----:B0-----:R-:W-:Y:S01]  /*0780*/  STG.E.U16 desc[UR6][R2.64], R4 ;  /* 0x0000000402007986 */ /* 0x001fe2000c101506 */
[----:B------:R-:W-:Y:S05]  /*0790*/  EXIT ;  /* 0x000000000000794d */ /* 0x000fea0003800000 */
.L_x_576:
[----:B------:R-:W0:Y:S01]  /*07a0*/  LDCU UR4, c[0x0][0x380] ;  /* 0x00007000ff0477ac */ /* 0x000e220008000800 */
[----:B------:R-:W-:Y:S01]  /*07b0*/  IADD3 R2, PT, PT, R2, -0x1, RZ ;  /* 0xffffffff02027810 */ /* 0x000fe20007ffe0ff */
[----:B------:R-:W-:Y:S04]  /*07c0*/  BSSY.RECONVERGENT B0, `(.L_x_581) ;  /* 0x00003dc000007945 */ /* 0x000fe80003800200 */
[----:B------:R-:W-:Y:S01]  /*07d0*/  BSSY.RELIABLE B1, `(.L_x_582) ;  /* 0x0000295000017945 */ /* 0x000fe20003800100 */
[----:B------:R-:W-:-:S04]  /*07e0*/  VIMNMX.U32 R0, PT, PT, R2, 0x18, PT ;  /* 0x0000001802007848 */ /* 0x000fc80003fe0000 */
[----:B------:R-:W-:Y:S02]  /*07f0*/  IADD3 R0, PT, PT, R0, 0x1, RZ ;  /* 0x0000000100007810 */ /* 0x000fe40007ffe0ff */
[----:B0-----:R-:W-:-:S13]  /*0800*/  ISETP.GE.AND P0, PT, R3, UR4, PT ;  /* 0x0000000403007c0c */ /* 0x001fda000bf06270 */
[----:B------:R-:W-:Y:S05]  /*0810*/  @P0 BRA `(.L_x_583) ;  /* 0x0000002800340947 */ /* 0x000fea0003800000 */
[----:B------:R-:W0:Y:S01]  /*0820*/  LDCU.64 UR8, c[0x0][0x390] ;  /* 0x00007200ff0877ac */ /* 0x000e220008000a00 */
[----:B------:R-:W-:Y:S01]  /*0830*/  HFMA2 R4, -RZ, RZ, 0, 0 ;  /* 0x00000000ff047431 */ /* 0x000fe200000001ff */
[----:B------:R-:W-:Y:S01]  /*0840*/  MOV R5, R3 ;  /* 0x0000000300057202 */ /* 0x000fe20000000f00 */
[----:B------:R-:W1:Y:S01]  /*0850*/  LDCU UR10, c[0x0][0x38c] ;  /* 0x00007180ff0a77ac */ /* 0x000e620008000800 */
[----:B------:R-:W-:Y:S01]  /*0860*/  ISETP.NE.AND P0, PT, R2, RZ, PT ;  /* 0x000000ff0200720c */ /* 0x000fe20003f05270 */
[----:B------:R-:W2:Y:S01]  /*0870*/  LDCU.64 UR12, c[0x0][0x4b8] ;  /* 0x00009700ff0c77ac */ /* 0x000ea20008000a00 */
[----:B0-----:R-:W-:-:S05]  /*0880*/  IMAD.HI.U32 R6, R3, UR8, R4 ;  /* 0x0000000803067c27 */ /* 0x001fca000f8e0004 */
[----:B------:R-:W-:-:S04]  /*0890*/  SHF.R.U32.HI R7, RZ, UR9, R6 ;  /* 0x00000009ff077c19 */ /* 0x000fc80008011606 */
[----:B------:R-:W-:-:S05]  /*08a0*/  IADD3 R4, PT, PT, -R7, RZ, RZ ;  /* 0x000000ff07047210 */ /* 0x000fca0007ffe1ff */
[----:B-1----:R-:W-:-:S04]  /*08b0*/  IMAD R4, R4, UR10, R3 ;  /* 0x0000000a04047c24 */ /* 0x002fc8000f8e0203 */
[C---:B--2---:R-:W-:Y:S02]  /*08c0*/  IMAD R5, R4.reuse, UR12, RZ ;  /* 0x0000000c04057c24 */ /* 0x044fe4000f8e02ff */
[----:B------:R-:W-:Y:S01]  /*08d0*/  IMAD R4, R4, UR13, RZ ;  /* 0x0000000d04047c24 */ /* 0x000fe2000f8e02ff */
[----:B------:R-:W-:Y:S06]  /*08e0*/  @!P0 BRA `(.L_x_584) ;  /* 0x0000001000748947 */ /* 0x000fec0003800000 */
[----:B------:R-:W0:Y:S01]  /*08f0*/  LDCU.64 UR10, c[0x0][0x398] ;  /* 0x00007300ff0a77ac */ /* 0x000e220008000a00 */
[----:B------:R-:W-:Y:S02]  /*0900*/  MOV R6, RZ ;  /* 0x000000ff00067202 */ /* 0x000fe40000000f00 */
[----:B------:R-:W-:Y:S01]  /*0910*/  ISETP.NE.AND P0, PT, R0, 0x2, PT ;  /* 0x000000020000780c */ /* 0x000fe20003f05270 */
[----:B------:R-:W1:Y:S01]  /*0920*/  LDCU UR8, c[0x0][0x3a0] ;  /* 0x00007400ff0877ac */ /* 0x000e620008000800 */
[----:B------:R-:W2:Y:S01]  /*0930*/  LDCU.64 UR12, c[0x0][0x4c0] ;  /* 0x00009800ff0c77ac */ /* 0x000ea20008000a00 */
[----:B0-----:R-:W-:-:S05]  /*0940*/  IMAD.HI.U32 R8, R7, UR11, R6 ;  /* 0x0000000b07087c27 */ /* 0x001fca000f8e0006 */
[----:B-1----:R-:W-:-:S05]  /*0950*/  SHF.R.U32.HI R9, RZ, UR8, R8 ;  /* 0x00000008ff097c19 */ /* 0x002fca0008011608 */
[----:B------:R-:W-:-:S04]  /*0960*/  IMAD.MOV R6, RZ, RZ, -R9 ;  /* 0x000000ffff067224 */ /* 0x000fc800078e0a09 */
[----:B------:R-:W-:-:S04]  /*0970*/  IMAD R6, R6, UR10, R7 ;  /* 0x0000000a06067c24 */ /* 0x000fc8000f8e0207 */
[C---:B--2---:R-:W-:Y:S02]  /*0980*/  IMAD R5, R6.reuse, UR12, R5 ;  /* 0x0000000c06057c24 */ /* 0x044fe4000f8e0205 */
[----:B------:R-:W-:Y:S01]  /*0990*/  IMAD R4, R6, UR13, R4 ;  /* 0x0000000d06047c24 */ /* 0x000fe2000f8e0204 */
[----:B------:R-:W-:Y:S06]  /*09a0*/  @!P0 BRA `(.L_x_584) ;  /* 0x0000001000448947 */ /* 0x000fec0003800000 */
[----:B------:R-:W0:Y:S01]  /*09b0*/  LDCU.64 UR8, c[0x0][0x3a8] ;  /* 0x00007500ff0877ac */ /* 0x000e220008000a00 */
[----:B------:R-:W-:Y:S01]  /*09c0*/  HFMA2 R8, -RZ, RZ, 0, 0 ;  /* 0x00000000ff087431 */ /* 0x000fe200000001ff */
[----:B------:R-:W-:Y:S01]  /*09d0*/  ISETP.NE.AND P0, PT, R0, 0x3, PT ;  /* 0x000000030000780c */ /* 0x000fe20003f05270 */
[----:B------:R-:W1:Y:S01]  /*09e0*/  LDCU UR10, c[0x0][0x3a4] ;  /* 0x00007480ff0a77ac */ /* 0x000e620008000800 */
[----:B------:R-:W2:Y:S02]  /*09f0*/  LDCU.64 UR12, c[0x0][0x4c8] ;  /* 0x00009900ff0c77ac */ /* 0x000ea40008000a00 */
[----:B0-----:R-:W-:-:S05]  /*0a00*/  IMAD.HI.U32 R6, R9, UR8, R8 ;  /* 0x0000000809067c27 */ /* 0x001fca000f8e0008 */
[----:B------:R-:W-:-:S04]  /*0a10*/  SHF.R.U32.HI R7, RZ, UR9, R6 ;  /* 0x00000009ff077c19 */ /* 0x000fc80008011606 */
[----:B------:R-:W-:-:S05]  /*0a20*/  IADD3 R8, PT, PT, -R7, RZ, RZ ;  /* 0x000000ff07087210 */ /* 0x000fca0007ffe1ff */
[----:B-1----:R-:W-:-:S04]  /*0a30*/  IMAD R8, R8, UR10, R9 ;  /* 0x0000000a08087c24 */ /* 0x002fc8000f8e0209 */
[C---:B--2---:R-:W-:Y:S02]  /*0a40*/  IMAD R5, R8.reuse, UR12, R5 ;  /* 0x0000000c08057c24 */ /* 0x044fe4000f8e0205 */
[----:B------:R-:W-:Y:S01]  /*0a50*/  IMAD R4, R8, UR13, R4 ;  /* 0x0000000d08047c24 */ /* 0x000fe2000f8e0204 */
[----:B------:R-:W-:Y:S06]  /*0a60*/  @!P0 BRA `(.L_x_584) ;  /* 0x0000001000148947 */ /* 0x000fec0003800000 */
[----:B------:R-:W0:Y:S01]  /*0a70*/  LDCU.64 UR10, c[0x0][0x3b0] ;  /* 0x00007600ff0a77ac */ /* 0x000e220008000a00 */
[----:B------:R-:W-:Y:S02]  /*0a80*/  MOV R6, RZ ;  /* 0x000000ff00067202 */ /* 0x000fe40000000f00 */
[----:B------:R-:W-:Y:S01]  /*0a90*/  ISETP.NE.AND P0, PT, R0, 0x4, PT ;  /* 0x000000040000780c */ /* 0x000fe20003f05270 */
[----:B------:R-:W1:Y:S01]  /*0aa0*/  LDCU UR8, c[0x0][0x3b8] ;  /* 0x00007700ff0877ac */ /* 0x000e620008000800 */
[----:B------:R-:W2:Y:S01]  /*0ab0*/  LDCU.64 UR12, c[0x0][0x4d0] ;  /* 0x00009a00ff0c77ac */ /* 0x000ea20008000a00 */
[----:B0-----:R-:W-:-:S05]  /*0ac0*/  IMAD.HI.U32 R8, R7, UR11, R6 ;  /* 0x0000000b07087c27 */ /* 0x001fca000f8e0006 */
[----:B-1----:R-:W-:-:S04]  /*0ad0*/  SHF.R.U32.HI R9, RZ, UR8, R8 ;  /* 0x00000008ff097c19 */ /* 0x002fc80008011608 */
[----:B------:R-:W-:-:S05]  /*0ae0*/  IADD3 R6, PT, PT, -R9, RZ, RZ ;  /* 0x000000ff09067210 */ /* 0x000fca0007ffe1ff */
[----:B------:R-:W-:-:S04]  /*0af0*/  IMAD R6, R6, UR10, R7 ;  /* 0x0000000a06067c24 */ /* 0x000fc8000f8e0207 */
        /* <DEDUP_REMOVED lines=16> */
[----:B------:R-:W-:Y:S01]  /*0c00*/  IMAD.MOV.U32 R6, RZ, RZ, RZ ;  /* 0x000000ffff067224 */ /* 0x000fe200078e00ff */
        /* <DEDUP_REMOVED lines=40> */
[----:B------:R-:W-:-:S05]  /*0e90*/  SHF.R.U32.HI R7, RZ, UR9, R6 ;  /* 0x00000009ff077c19 */ /* 0x000fca0008011606 */
[----:B------:R-:W-:-:S04]  /*0ea0*/  IMAD.MOV R8, RZ, RZ, -R7 ;  /* 0x000000ffff087224 */ /* 0x000fc800078e0a07 */
[----:B-1----:R-:W-:-:S04]  /*0eb0*/  IMAD R8, R8, UR10, R9 ;  /* 0x0000000a08087c24 */ /* 0x002fc8000f8e0209 */
        /* <DEDUP_REMOVED lines=171> */
[----:B------:R-:W-:Y:S01]  /*1970*/  ISETP.NE.AND P0, PT, R0, 0x18, PT ;  /* 0x000000180000780c */ /* 0x000fe20003f05270 */
[----:B------:R-:W0:Y:S01]  /*1980*/  LDCU.64 UR10, c[0x0][0x4a0] ;  /* 0x00009400ff0a77ac */ /* 0x000e220008000a00 */
[----:B------:R-:W-:Y:S01]  /*1990*/  HFMA2 R6, -RZ, RZ, 0, 0 ;  /* 0x00000000ff067431 */ /* 0x000fe200000001ff */
[----:B------:R-:W1:Y:S10]  /*19a0*/  LDCU UR8, c[0x0][0x4a8] ;  /* 0x00009500ff0877ac */ /* 0x000e740008000800 */
[----:B------:R-:W2:Y:S01]  /*19b0*/  @P0 LDC.64 R14, c[0x0][0x4b0] ;  /* 0x00012c00ff0e0b82 */ /* 0x000ea20000000a00 */
[----:B0-----:R-:W-:-:S07]  /*19c0*/  IMAD.HI.U32 R10, R7, UR11, R6 ;  /* 0x0000000b070a7c27 */ /* 0x001fce000f8e0006 */
[----:B------:R-:W0:Y:S01]  /*19d0*/  @P0 LDC R17, c[0x0][0x4ac] ;  /* 0x00012b00ff110b82 */ /* 0x000e220000000800 */
[----:B-1----:R-:W-:Y:S01]  /*19e0*/  SHF.R.U32.HI R11, RZ, UR8, R10 ;  /* 0x00000008ff0b7c19 */ /* 0x002fe2000801160a */
[----:B------:R-:W1:Y:S01]  /*19f0*/  LDCU.64 UR8, c[0x0][0x570] ;  /* 0x0000ae00ff0877ac */ /* 0x000e620008000a00 */
[----:B------:R-:W-:Y:S02]  /*1a00*/  @P0 MOV R10, RZ ;  /* 0x000000ff000a0202 */ /* 0x000fe40000000f00 */
[----:B------:R-:W-:-:S03]  /*1a10*/  IADD3 R13, PT, PT, -R11, RZ, RZ ;  /* 0x000000ff0b0d7210 */ /* 0x000fc60007ffe1ff */
[----:B------:R-:W3:Y:S01]  /*1a20*/  @P0 LDC.64 R8, c[0x0][0x578] ;  /* 0x00015e00ff080b82 */ /* 0x000ee20000000a00 */
[----:B--2---:R-:W-:-:S05]  /*1a30*/  @P0 IMAD.HI.U32 R6, R11, R14, R10 ;  /* 0x0000000e0b060227 */ /* 0x004fca00078e000a */
[----:B------:R-:W-:Y:S01]  /*1a40*/  @P0 SHF.R.U32.HI R10, RZ, R15, R6 ;  /* 0x0000000fff0a0219 */ /* 0x000fe20000011606 */
[----:B------:R-:W-:-:S03]  /*1a50*/  IMAD R6, R13, UR10, R7 ;  /* 0x0000000a0d067c24 */ /* 0x000fc6000f8e0207 */
[----:B------:R-:W-:Y:S01]  /*1a60*/  @P0 IADD3 R10, PT, PT, -R10, RZ, RZ ;  /* 0x000000ff0a0a0210 */ /* 0x000fe20007ffe1ff */
[C---:B-1----:R-:W-:Y:S02]  /*1a70*/  IMAD R5, R6.reuse, UR8, R5 ;  /* 0x0000000806057c24 */ /* 0x042fe4000f8e0205 */
[----:B------:R-:W-:Y:S02]  /*1a80*/  IMAD R4, R6, UR9, R4 ;  /* 0x0000000906047c24 */ /* 0x000fe4000f8e0204 */
[----:B0-----:R-:W-:-:S04]  /*1a90*/  @P0 IMAD R10, R10, R17, R11 ;  /* 0x000000110a0a0224 */ /* 0x001fc800078e020b */
[C---:B---3--:R-:W-:Y:S02]  /*1aa0*/  @P0 IMAD R5, R10.reuse, R8, R5 ;  /* 0x000000080a050224 */ /* 0x048fe400078e0205 */
[----:B------:R-:W-:-:S07]  /*1ab0*/  @P0 IMAD R4, R10, R9, R4 ;  /* 0x000000090a040224 */ /* 0x000fce00078e0204 */
.L_x_584:
[----:B------:R-:W0:Y:S02]  /*1ac0*/  LDCU.128 UR8, c[0x0][0x580] ;  /* 0x0000b000ff0877ac */ /* 0x000e240008000c00 */
[----:B0-----:R-:W-:-:S04]  /*1ad0*/  IADD3 R6, P0, PT, R4, UR10, RZ ;  /* 0x0000000a04067c10 */ /* 0x001fc8000ff1e0ff */
[----:B------:R-:W-:-:S05]  /*1ae0*/  IADD3.X R7, PT, PT, RZ, UR11, RZ, P0, !PT ;  /* 0x0000000bff077c10 */ /* 0x000fca00087fe4ff */
[----:B------:R-:W2:Y:S01]  /*1af0*/  LDG.E.U16 R6, desc[UR6][R6.64] ;  /* 0x0000000606067981 */ /* 0x000ea2000c1e1500 */
[----:B------:R-:W-:Y:S01]  /*1b00*/  USHF.L.U32 UR10, UR5, 0x10, URZ ;  /* 0x00000010050a7899 */ /* 0x000fe200080006ff */
[----:B------:R-:W-:-:S05]  /*1b10*/  IADD3 R3, PT, PT, R3, 0x80, RZ ;  /* 0x0000008003037810 */ /* 0x000fca0007ffe0ff */
[----:B------:R-:W-:Y:S01]  /*1b20*/  FADD.FTZ R11, -RZ, |UR10| ;  /* 0x4000000aff0b7e21 */ /* 0x000fe20008010100 */
[----:B--2---:R-:W-:-:S05]  /*1b30*/  SHF.L.U32 R4, R6, 0x10, RZ ;  /* 0x0000001006047819 */ /* 0x004fca00000006ff */
        /* <DEDUP_REMOVED lines=15> */
[----:B------:R-:W-:Y:S02]  /*1c30*/  IADD3 R4, P0, PT, R5, UR8, RZ ;  /* 0x0000000805047c10 */ /* 0x000fe4000ff1e0ff */
[----:B------:R-:W-:-:S03]  /*1c40*/  F2FP.BF16.F32.PACK_AB R8, RZ, R8 ;  /* 0x00000008ff08723e */ /* 0x000fc600000010ff */
[----:B------:R-:W-:Y:S01]  /*1c50*/  IMAD.X R5, RZ, RZ, UR9, P0 ;  /* 0x00000009ff057e24 */ /* 0x000fe200080e06ff */
[----:B------:R-:W-:-:S04]  /*1c60*/  ISETP.GE.AND P0, PT, R3, UR4, PT ;  /* 0x0000000403007c0c */ /* 0x000fc8000bf06270 */
[----:B------:R0:W-:Y:S09]  /*1c70*/  STG.E.U16 desc[UR6][R4.64], R8 ;  /* 0x0000000804007986 */ /* 0x0001f2000c101506 */
[----:B------:R-:W-:Y:S05]  /*1c80*/  @P0 BREAK.RELIABLE B1 ;  /* 0x0000000000010942 */ /* 0x000fea0003800100 */
[----:B------:R-:W-:Y:S05]  /*1c90*/  @P0 BRA `(.L_x_585) ;  /* 0x0000002800380947 */ /* 0x000fea0003800000 */
[----:B------:R-:W1:Y:S01]  /*1ca0*/  LDCU.64 UR8, c[0x0][0x390] ;  /* 0x00007200ff0877ac */ /* 0x000e620008000a00 */
[----:B0-----:R-:W-:Y:S01]  /*1cb0*/  HFMA2 R4, -RZ, RZ, 0, 0 ;  /* 0x00000000ff047431 */ /* 0x001fe200000001ff */
[----:B------:R-:W-:Y:S01]  /*1cc0*/  MOV R5, R3 ;  /* 0x0000000300057202 */ /* 0x000fe20000000f00 */
[----:B------:R-:W0:Y:S01]  /*1cd0*/  LDCU UR10, c[0x0][0x38c] ;  /* 0x00007180ff0a77ac */ /* 0x000e220008000800 */
[----:B------:R-:W-:Y:S01]  /*1ce0*/  ISETP.NE.AND P0, PT, R2, RZ, PT ;  /* 0x000000ff0200720c */ /* 0x000fe20003f05270 */
[----:B------:R-:W2:Y:S01]  /*1cf0*/  LDCU.64 UR12, c[0x0][0x4b8] ;  /* 0x00009700ff0c77ac */ /* 0x000ea20008000a00 */
[----:B-1----:R-:W-:-:S05]  /*1d00*/  IMAD.HI.U32 R6, R3, UR8, R4 ;  /* 0x0000000803067c27 */ /* 0x002fca000f8e0004 */
[----:B------:R-:W-:-:S04]  /*1d10*/  SHF.R.U32.HI R7, RZ, UR9, R6 ;  /* 0x00000009ff077c19 */ /* 0x000fc80008011606 */
[----:B------:R-:W-:-:S05]  /*1d20*/  IADD3 R4, PT, PT, -R7, RZ, RZ ;  /* 0x000000ff07047210 */ /* 0x000fca0007ffe1ff */
[----:B0-----:R-:W-:-:S04]  /*1d30*/  IMAD R4, R4, UR10, R3 ;  /* 0x0000000a04047c24 */ /* 0x001fc8000f8e0203 */
        /* <DEDUP_REMOVED lines=267> */
[----:B------:R-:W-:Y:S01]  /*2df0*/  ISETP.NE.AND P0, PT, R0, 0x18, PT ;  /* 0x000000180000780c */ /* 0x000fe20003f05270 */
[----:B------:R-:W0:Y:S01]  /*2e00*/  LDCU.64 UR10, c[0x0][0x4a0] ;  /* 0x00009400ff0a77ac */ /* 0x000e220008000a00 */
[----:B------:R-:W-:Y:S01]  /*2e10*/  MOV R6, RZ ;  /* 0x000000ff00067202 */ /* 0x000fe20000000f00 */
        /* <DEDUP_REMOVED lines=18> */
.L_x_586:
[----:B------:R-:W0:Y:S02]  /*2f40*/  LDCU.128 UR8, c[0x0][0x580] ;  /* 0x0000b000ff0877ac */ /* 0x000e240008000c00 */
[----:B0-----:R-:W-:-:S04]  /*2f50*/  IADD3 R6, P0, PT, R4, UR10, RZ ;  /* 0x0000000a04067c10 */ /* 0x001fc8000ff1e0ff */
[----:B------:R-:W-:-:S05]  /*2f60*/  IADD3.X R7, PT, PT, RZ, UR11, RZ, P0, !PT ;  /* 0x0000000bff077c10 */ /* 0x000fca00087fe4ff */
[----:B------:R-:W2:Y:S01]  /*2f70*/  LDG.E.U16 R6, desc[UR6][R6.64] ;  /* 0x0000000606067981 */ /* 0x000ea2000c1e1500 */
[----:B------:R-:W-:Y:S01]  /*2f80*/  USHF.L.U32 UR10, UR5, 0x10, URZ ;  /* 0x00000010050a7899 */ /* 0x000fe200080006ff */
[----:B------:R-:W-:-:S05]  /*2f90*/  IADD3 R3, PT, PT, R3, 0x80, RZ ;  /* 0x0000008003037810 */ /* 0x000fca0007ffe0ff */
[----:B------:R-:W-:Y:S01]  /*2fa0*/  FADD.FTZ R11, -RZ, |UR10| ;  /* 0x4000000aff0b7e21 */ /* 0x000fe20008010100 */
[----:B--2---:R-:W-:-:S04]  /*2fb0*/  IMAD.U32 R4, R6, 0x10000, RZ ;  /* 0x0001000006047824 */ /* 0x004fc800078e00ff */
        /* <DEDUP_REMOVED lines=16> */
[----:B------:R-:W-:Y:S02]  /*30c0*/  F2FP.BF16.F32.PACK_AB R8, RZ, R8 ;  /* 0x00000008ff08723e */ /* 0x000fe400000010ff */
[----:B------:R-:W-:-:S05]  /*30d0*/  IADD3.X R5, PT, PT, RZ, UR9, RZ, P0, !PT ;  /* 0x00000009ff057c10 */ /* 0x000fca00087fe4ff */
[----:B------:R0:W-:Y:S04]  /*30e0*/  STG.E.U16 desc[UR6][R4.64], R8 ;  /* 0x0000000804007986 */ /* 0x0001e8000c101506 */
.L_x_583:
[----:B------:R-:W-:-:S13]  /*30f0*/  ISETP.GE.AND P0, PT, R3, UR4, PT ;  /* 0x0000000403007c0c */ /* 0x000fda000bf06270 */
[----:B------:R-:W-:Y:S05]  /*3100*/  @P0 BREAK.RELIABLE B1 ;  /* 0x0000000000010942 */ /* 0x000fea0003800100 */
[----:B------:R-:W-:Y:S05]  /*3110*/  @P0 BRA `(.L_x_585) ;  /* 0x0000001400180947 */ /* 0x000fea0003800000 */
[----:B------:R-:W-:Y:S05]  /*3120*/  BSYNC.RELIABLE B1 ;  /* 0x0000000000017941 */ /* 0x000fea0003800100 */
.L_x_582:
        /* <DEDUP_REMOVED lines=298> */
.L_x_587:
        /* <DEDUP_REMOVED lines=25> */
[----:B------:R-:W-:-:S05]  /*4560*/  IMAD.X R5, RZ, RZ, UR9, P0 ;  /* 0x00000009ff057e24 */ /* 0x000fca00080e06ff */
[----:B------:R1:W-:Y:S03]  /*4570*/  STG.E.U16 desc[UR6][R4.64], R8 ;  /* 0x0000000804007986 */ /* 0x0003e6000c101506 */
.L_x_585:
[----:B------:R-:W-:Y:S05]  /*4580*/  BSYNC.RECONVERGENT B0 ;  /* 0x0000000000007941 */ /* 0x000fea0003800200 */
.L_x_581:
[----:B------:R-:W-:Y:S05]  /*4590*/  WARPSYNC.ALL ;  /* 0x0000000000007948 */ /* 0x000fea0003800000 */
[----:B------:R-:W-:-:S13]  /*45a0*/  ISETP.GE.AND P0, PT, R3, UR4, PT ;  /* 0x0000000403007c0c */ /* 0x000fda000bf06270 */
[----:B------:R-:W-:Y:S05]  /*45b0*/  @P0 EXIT ;  /* 0x000000000000094d */ /* 0x000fea0003800000 */
[----:B------:R-:W2:Y:S01]  /*45c0*/  LDCU.64 UR8, c[0x0][0x390] ;  /* 0x00007200ff0877ac */ /* 0x000ea20008000a00 */
[----:B01----:R-:W-:Y:S01]  /*45d0*/  HFMA2 R4, -RZ, RZ, 0, 0 ;  /* 0x00000000ff047431 */ /* 0x003fe200000001ff */
[----:B------:R-:W-:Y:S01]  /*45e0*/  MOV R5, R3 ;  /* 0x0000000300057202 */ /* 0x000fe20000000f00 */
[----:B------:R-:W0:Y:S01]  /*45f0*/  LDCU UR4, c[0x0][0x38c] ;  /* 0x00007180ff0477ac */ /* 0x000e220008000800 */
[----:B------:R-:W-:Y:S01]  /*4600*/  ISETP.NE.AND P0, PT, R2, RZ, PT ;  /* 0x000000ff0200720c */ /* 0x000fe20003f05270 */
[----:B------:R-:W1:Y:S01]  /*4610*/  LDCU.64 UR10, c[0x0][0x4b8] ;  /* 0x00009700ff0a77ac */ /* 0x000e620008000a00 */
[----:B--2---:R-:W-:-:S05]  /*4620*/  IMAD.HI.U32 R4, R3, UR8, R4 ;  /* 0x0000000803047c27 */ /* 0x004fca000f8e0004 */
[----:B------:R-:W-:-:S04]  /*4630*/  SHF.R.U32.HI R5, RZ, UR9, R4 ;  /* 0x00000009ff057c19 */ /* 0x000fc80008011604 */
[----:B------:R-:W-:-:S05]  /*4640*/  IADD3 R6, PT, PT, -R5, RZ, RZ ;  /* 0x000000ff05067210 */ /* 0x000fca0007ffe1ff */
[----:B0-----:R-:W-:-:S04]  /*4650*/  IMAD R2, R6, UR4, R3 ;  /* 0x0000000406027c24 */ /* 0x001fc8000f8e0203 */
[C---:B-1----:R-:W-:Y:S02]  /*4660*/  IMAD R3, R2.reuse, UR10, RZ ;  /* 0x0000000a02037c24 */ /* 0x042fe4000f8e02ff */
        /* <DEDUP_REMOVED lines=269> */
[----:B------:R-:W1:Y:S01]  /*5740*/  LDCU UR4, c[0x0][0x4a8] ;  /* 0x00009500ff0477ac */ /* 0x000e620008000800 */
[----:B------:R-:W2:Y:S09]  /*5750*/  LDCU.64 UR10, c[0x0][0x570] ;  /* 0x0000ae00ff0a77ac */ /* 0x000eb20008000a00 */
[----:B------:R-:W3:Y:S01]  /*5760*/  @P0 LDC.64 R8, c[0x0][0x4b0] ;  /* 0x00012c00ff080b82 */ /* 0x000ee20000000a00 */
[----:B0-----:R-:W-:-:S07]  /*5770*/  IMAD.HI.U32 R6, R5, UR9, R4 ;  /* 0x0000000905067c27 */ /* 0x001fce000f8e0004 */
[----:B------:R-:W0:Y:S01]  /*5780*/  @P0 LDC R11, c[0x0][0x4ac] ;  /* 0x00012b00ff0b0b82 */ /* 0x000e220000000800 */
[----:B-1----:R-:W-:Y:S02]  /*5790*/  SHF.R.U32.HI R7, RZ, UR4, R6 ;  /* 0x00000004ff077c19 */ /* 0x002fe40008011606 */
[----:B------:R-:W-:Y:S02]  /*57a0*/  @P0 MOV R6, RZ ;  /* 0x000000ff00060202 */ /* 0x000fe40000000f00 */
[----:B------:R-:W-:-:S03]  /*57b0*/  IADD3 R4, PT, PT, -R7, RZ, RZ ;  /* 0x000000ff07047210 */ /* 0x000fc60007ffe1ff */
[----:B------:R-:W1:Y:S02]  /*57c0*/  @P0 LDC.64 R12, c[0x0][0x578] ;  /* 0x00015e00ff0c0b82 */ /* 0x000e640000000a00 */
[----:B------:R-:W-:Y:S02]  /*57d0*/  IMAD R4, R4, UR8, R5 ;  /* 0x0000000804047c24 */ /* 0x000fe4000f8e0205 */
[----:B---3--:R-:W-:-:S04]  /*57e0*/  @P0 IMAD.HI.U32 R0, R7, R8, R6 ;  /* 0x0000000807000227 */ /* 0x008fc800078e0006 */
[C---:B--2---:R-:W-:Y:S01]  /*57f0*/  IMAD R3, R4.reuse, UR10, R3 ;  /* 0x0000000a04037c24 */ /* 0x044fe2000f8e0203 */
[----:B------:R-:W-:Y:S01]  /*5800*/  @P0 SHF.R.U32.HI R0, RZ, R9, R0 ;  /* 0x00000009ff000219 */ /* 0x000fe20000011600 */
[----:B------:R-:W-:-:S03]  /*5810*/  IMAD R2, R4, UR11, R2 ;  /* 0x0000000b04027c24 */ /* 0x000fc6000f8e0202 */
[----:B------:R-:W-:-:S05]  /*5820*/  @P0 IADD3 R6, PT, PT, -R0, RZ, RZ ;  /* 0x000000ff00060210 */ /* 0x000fca0007ffe1ff */
[----:B0-----:R-:W-:-:S04]  /*5830*/  @P0 IMAD R6, R11, R6, R7 ;  /* 0x000000060b060224 */ /* 0x001fc800078e0207 */
[C---:B-1----:R-:W-:Y:S02]  /*5840*/  @P0 IMAD R3, R6.reuse, R12, R3 ;  /* 0x0000000c06030224 */ /* 0x042fe400078e0203 */
[----:B------:R-:W-:-:S07]  /*5850*/  @P0 IMAD R2, R6, R13, R2 ;  /* 0x0000000d06020224 */ /* 0x000fce00078e0202 */
.L_x_588:
[----:B------:R-:W0:Y:S02]  /*5860*/  LDCU.128 UR8, c[0x0][0x580] ;  /* 0x0000b000ff0877ac */ /* 0x000e240008000c00 */
[----:B0-----:R-:W-:-:S04]  /*5870*/  IADD3 R4, P0, PT, R2, UR10, RZ ;  /* 0x0000000a02047c10 */ /* 0x001fc8000ff1e0ff */
[----:B------:R-:W-:-:S05]  /*5880*/  IADD3.X R5, PT, PT, RZ, UR11, RZ, P0, !PT ;  /* 0x0000000bff057c10 */ /* 0x000fca00087fe4ff */
[----:B------:R-:W2:Y:S01]  /*5890*/  LDG.E.U16 R4, desc[UR6][R4.64] ;  /* 0x0000000604047981 */ /* 0x000ea2000c1e1500 */
[----:B------:R-:W-:-:S06]  /*58a0*/  USHF.L.U32 UR4, UR5, 0x10, URZ ;  /* 0x0000001005047899 */ /* 0x000fcc00080006ff */
        /* <DEDUP_REMOVED lines=20> */
[----:B------:R-:W-:Y:S01]  /*59f0*/  STG.E.U16 desc[UR6][R2.64], R0 ;  /* 0x0000000002007986 */ /* 0x000fe2000c101506 */
[----:B------:R-:W-:Y:S05]  /*5a00*/  EXIT ;  /* 0x000000000000794d */ /* 0x000fea0003800000 */
.L_x_589:
        /* <DEDUP_REMOVED lines=15> */
.L_x_17908:


//--------------------- .text._ZN2at6native27unrolled_elementwise_kernelINS0_13AUnaryFunctorIN3c108BFloat16ES4_S4_ZZZNS0_17hypot_kernel_cudaERNS_18TensorIteratorBaseEENKUlvE_clEvENKUlvE2_clEvEUlS4_S4_E_EESt5arrayIPcLm2EELi4E23TrivialOffsetCalculatorILi1EjESF_NS0_6memory15LoadWithoutCastENSG_16StoreWithoutCastEEEviT_T0_T2_T3_T4_T5_ --------------------------
	.section	.text._ZN2at6native27unrolled_elementwise_kernelINS0_13AUnaryFunctorIN3c108BFloat16ES4_S4_ZZZNS0_17hypot_kernel_cudaERNS_18TensorIteratorBaseEENKUlvE_clEvENKUlvE2_clEvEUlS4_S4_E_EESt5arrayIPcLm2EELi4E23TrivialOffsetCalculatorILi1EjESF_NS0_6memory15LoadWithoutCastENSG_16StoreWithoutCastEEEviT_T0_T2_T3_T4_T5_,"ax",@progbits
	.align	128
        .global         _ZN2at6native27unrolled_elementwise_kernelINS0_13AUnaryFunctorIN3c108BFloat16ES4_S4_ZZZNS0_17hypot_kernel_cudaERNS_18TensorIteratorBaseEENKUlvE_clEvENKUlvE2_clEvEUlS4_S4_E_EESt5arrayIPcLm2EELi4E23TrivialOffsetCalculatorILi1EjESF_NS0_6memory15LoadWithoutCastENSG_16StoreWithoutCastEEEviT_T0_T2_T3_T4_T5_
        .type           _ZN2at6native27unrolled_elementwise_kernelINS0_13AUnaryFunctorIN3c108BFloat16ES4_S4_ZZZNS0_17hypot_kernel_cudaERNS_18TensorIteratorBaseEENKUlvE_clEvENKUlvE2_clEvEUlS4_S4_E_EESt5arrayIPcLm2EELi4E23TrivialOffsetCalculatorILi1EjESF_NS0_6memory15LoadWithoutCastENSG_16StoreWithoutCastEEEviT_T0_T2_T3_T4_T5_,@function
        .size           _ZN2at6native27unrolled_elementwise_kernelINS0_13AUnaryFunctorIN3c108BFloat16ES4_S4_ZZZNS0_17hypot_kernel_cudaERNS_18TensorIteratorBaseEENKUlvE_clEvENKUlvE2_clEvEUlS4_S4_E_EESt5arrayIPcLm2EELi4E23TrivialOffsetCalculatorILi1EjESF_NS0_6memory15LoadWithoutCastENSG_16StoreWithoutCastEEEviT_T0_T2_T3_T4_T5_,(.L_x_17909 - _ZN2at6native27unrolled_elementwise_kernelINS0_13AUnaryFunctorIN3c108BFloat16ES4_S4_ZZZNS0_17hypot_kernel_cudaERNS_18TensorIteratorBaseEENKUlvE_clEvENKUlvE2_clEvEUlS4_S4_E_EESt5arrayIPcLm2EELi4E23TrivialOffsetCalculatorILi1EjESF_NS0_6memory15LoadWithoutCastENSG_16StoreWithoutCastEEEviT_T0_T2_T3_T4_T5_)
        .other          _ZN2at6native27unrolled_elementwise_kernelINS0_13AUnaryFunctorIN3c108BFloat16ES4_S4_ZZZNS0_17hypot_kernel_cudaERNS_18TensorIteratorBaseEENKUlvE_clEvENKUlvE2_clEvEUlS4_S4_E_EESt5arrayIPcLm2EELi4E23TrivialOffsetCalculatorILi1EjESF_NS0_6memory15LoadWithoutCastENSG_16StoreWithoutCastEEEviT_T0_T2_T3_T4_T5_,@"STO_CUDA_ENTRY STV_DEFAULT"
_ZN2at6native27unrolled_elementwise_kernelINS0_13AUnaryFunctorIN3c108BFloat16ES4_S4_ZZZNS0_17hypot_kernel_cudaERNS_18TensorIteratorBaseEENKUlvE_clEvENKUlvE2_clEvEUlS4_S4_E_EESt5arrayIPcLm2EELi4E23TrivialOffsetCalculatorILi1EjESF_NS0_6memory15LoadWithoutCastENSG_16StoreWithoutCastEEEviT_T0_T2_T3_T4_T5_:
.text._ZN2at6native27unrolled_elementwise_kernelINS0_13AUnaryFunctorIN3c108BFloat16ES4_S4_ZZZNS0_17hypot_kernel_cudaERNS_18TensorIteratorBaseEENKUlvE_clEvENKUlvE2_clEvEUlS4_S4_E_EESt5arrayIPcLm2EELi4E23TrivialOffsetCalculatorILi1EjESF_NS0_6memory15LoadWithoutCastENSG_16StoreWithoutCastEEEviT_T0_T2_T3_T4_T5_:
[----:B------:R-:W-:Y:S01]  /*0000*/  LDC R1, c[0x0][0x37c] ;  /* 0x0000df00ff017b82 */ /* 0x000fe20000000800 */
[----:B------:R-:W0:Y:S07]  /*0010*/  S2R R3, SR_CTAID.X ;  /* 0x0000000000037919 */ /* 0x000e2e0000002500 */
[----:B------:R-:W0:Y:S01]  /*0020*/  LDC R0, c[0x0][0x380] ;  /* 0x0000e000ff007b82 */ /* 0x000e220000000800 */
[----:B------:R-:W1:Y:S01]  /*0030*/  LDCU.64 UR6, c[0x0][0x358] ;  /* 0x00006b00ff0677ac */ /* 0x000e620008000a00 */
[----:B------:R-:W-:Y:S01]  /*0040*/  PRMT R8, RZ, 0x7610, R8 ;  /* 0x00007610ff087816 */ /* 0x000fe20000000008 */
[----:B------:R-:W2:Y:S01]  /*0050*/  S2R R2, SR_TID.X ;  /* 0x0000000000027919 */ /* 0x000ea20000002100 */
[----:B------:R-:W-:Y:S01]  /*0060*/  PRMT R4, RZ, 0x7610, R4 ;  /* 0x00007610ff047816 */ /* 0x000fe20000000004 */
[----:B0-----:R-:W-:-:S02]  /*0070*/  IMAD R5, R3, -0x200, R0 ;  /* 0xfffffe0003057824 */ /* 0x001fc400078e0200 */
[----:B--2---:R-:W-:-:S03]  /*0080*/  IMAD.MOV.U32 R0, RZ, RZ, R2 ;  /* 0x000000ffff007224 */ /* 0x004fc600078e0002 */
[----:B------:R-:W-:-:S13]  /*0090*/  ISETP.GE.AND P0, PT, R2, R5, PT ;  /* 0x000000050200720c */ /* 0x000fda0003f06270 */
[----:B------:R-:W-:-:S05]  /*00a0*/  @!P0 VIADD R2, R0, 0x80 ;  /* 0x0000008000028836 */ /* 0x000fca0000000000 */
[----:B------:R-:W-:-:S13]  /*00b0*/  ISETP.GE.AND P1, PT, R2, R5, PT ;  /* 0x000000050200720c */ /* 0x000fda0003f26270 */
[----:B------:R-:W-:Y:S01]  /*00c0*/  @!P1 IMAD R9, R3, 0x200, R2 ;  /* 0x0000020003099824 */ /* 0x000fe200078e0202 */
[----:B------:R-:W0:Y:S01]  /*00d0*/  @!P1 LDC.64 R10, c[0x0][0x390] ;  /* 0x0000e400ff0a9b82 */ /* 0x000e220000000a00 */
[----:B------:R-:W-:-:S05]  /*00e0*/  @!P1 VIADD R2, R2, 0x80 ;  /* 0x0000008002029836 */ /* 0x000fca0000000000 */
[----:B------:R-:W-:-:S13]  /*00f0*/  ISETP.GE.AND P3, PT, R2, R5, PT ;  /* 0x000000050200720c */ /* 0x000fda0003f66270 */
[----:B------:R-:W2:Y:S01]  /*0100*/  @!P3 LDC.64 R6, c[0x0][0x390] ;  /* 0x0000e400ff06bb82 */ /* 0x000ea20000000a00 */
[----:B------:R-:W-:Y:S01]  /*0110*/  @!P3 LEA R17, R3, R2, 0x9 ;  /* 0x000000020311b211 */ /* 0x000fe200078e48ff */
[----:B------:R-:W-:Y:S02]  /*0120*/  @!P3 VIADD R2, R2, 0x80 ;  /* 0x000000800202b836 */ /* 0x000fe40000000000 */
[----:B0-----:R-:W-:-:S03]  /*0130*/  @!P1 IMAD.WIDE.U32 R10, R9, 0x2, R10 ;  /* 0x00000002090a9825 */ /* 0x001fc600078e000a */
[----:B------:R-:W-:Y:S01]  /*0140*/  ISETP.GE.AND P2, PT, R2, R5, PT ;  /* 0x000000050200720c */ /* 0x000fe20003f46270 */
[----:B--2---:R-:W-:-:S12]  /*0150*/  @!P3 IMAD.WIDE.U32 R16, R17, 0x2, R6 ;  /* 0x000000021110b825 */ /* 0x004fd800078e0006 */
[----:B------:R-:W0:Y:S01]  /*0160*/  @!P2 LDC.64 R12, c[0x0][0x390] ;  /* 0x0000e400ff0cab82 */ /* 0x000e220000000a00 */
[C---:B------:R-:W-:Y:S01]  /*0170*/  IADD3 R18, PT, PT, R0.reuse, 0x80, RZ ;  /* 0x0000008000127810 */ /* 0x040fe20007ffe0ff */
[----:B-1----:R1:W5:Y:S01]  /*0180*/  @!P1 LDG.E.U16 R8, desc[UR6][R10.64] ;  /* 0x000000060a089981 */ /* 0x002362000c1e1500 */
[C---:B------:R-:W-:Y:S02]  /*0190*/  @!P0 IMAD R9, R3.reuse, 0x200, R0 ;  /* 0x0000020003098824 */ /* 0x040fe400078e0200 */
[--C-:B------:R-:W-:Y:S01]  /*01a0*/  @!P2 IMAD R15, R3, 0x200, R2.reuse ;  /* 0x00000200030fa824 */ /* 0x100fe200078e0202 */
[----:B------:R-:W-:Y:S01]  /*01b0*/  PRMT R2, RZ, 0x7610, R2 ;  /* 0x00007610ff027816 */ /* 0x000fe20000000002 */
[----:B------:R2:W5:Y:S01]  /*01c0*/  @!P3 LDG.E.U16 R4, desc[UR6][R16.64] ;  /* 0x000000061004b981 */ /* 0x000562000c1e1500 */
[----:B------:R-:W3:Y:S01]  /*01d0*/  @!P0 LDC.64 R6, c[0x0][0x390] ;  /* 0x0000e400ff068b82 */ /* 0x000ee20000000a00 */
[----:B0-----:R-:W-:Y:S01]  /*01e0*/  @!P2 IMAD.WIDE.U32 R12, R15, 0x2, R12 ;  /* 0x000000020f0ca825 */ /* 0x001fe200078e000c */
[----:B------:R-:W0:Y:S01]  /*01f0*/  LDCU.U16 UR5, c[0x0][0x386] ;  /* 0x000070c0ff0577ac */ /* 0x000e220008000400 */
[----:B------:R-:W-:Y:S02]  /*0200*/  BSSY.RECONVERGENT B0, `(.L_x_590) ;  /* 0x0000024000007945 */ /* 0x000fe40003800200 */
[----:B-1----:R-:W-:Y:S01]  /*0210*/  VIADD R10, R0, 0x100 ;  /* 0x00000100000a7836 */ /* 0x002fe20000000000 */
[----:B------:R-:W5:Y:S01]  /*0220*/  @!P2 LDG.E.U16 R2, desc[UR6][R12.64] ;  /* 0x000000060c02a981 */ /* 0x000f62000c1e1500 */
[----:B---3--:R-:W-:Y:S01]  /*0230*/  @!P0 IMAD.WIDE.U32 R6, R9, 0x2, R6 ;  /* 0x0000000209068825 */ /* 0x008fe200078e0006 */
[----:B------:R-:W-:-:S06]  /*0240*/  PRMT R9, RZ, 0x7610, R9 ;  /* 0x00007610ff097816 */ /* 0x000fcc0000000009 */
[----:B------:R1:W5:Y:S01]  /*0250*/  @!P0 LDG.E.U16 R9, desc[UR6][R6.64] ;  /* 0x0000000606098981 */ /* 0x000362000c1e1500 */
[----:B------:R-:W-:-:S13]  /*0260*/  ISETP.GE.AND P0, PT, R0, R5, PT ;  /* 0x000000050000720c */ /* 0x000fda0003f06270 */
[----:B------:R-:W1:Y:S01]  /*0270*/  @!P0 LDC.64 R14, c[0x0][0x388] ;  /* 0x0000e200ff0e8b82 */ /* 0x000e620000000a00 */
[----:B--2---:R-:W-:Y:S02]  /*0280*/  VIADD R16, R0, 0x180 ;  /* 0x0000018000107836 */ /* 0x004fe40000000000 */
[----:B------:R-:W-:Y:S01]  /*0290*/  @!P0 IMAD R11, R3, 0x200, R0 ;  /* 0x00000200030b8824 */ /* 0x000fe200078e0200 */
[----:B------:R-:W-:Y:S02]  /*02a0*/  @!P0 MOV R0, R18 ;  /* 0x0000001200008202 */ /* 0x000fe40000000f00 */
[-C--:B------:R-:W-:Y:S02]  /*02b0*/  ISETP.GE.AND P1, PT, R18, R5.reuse, PT ;  /* 0x000000051200720c */ /* 0x080fe40003f26270 */
[-C--:B------:R-:W-:Y:S02]  /*02c0*/  ISETP.GE.AND P2, PT, R10, R5.reuse, PT ;  /* 0x000000050a00720c */ /* 0x080fe40003f46270 */
[----:B------:R-:W-:-:S02]  /*02d0*/  ISETP.GE.AND P3, PT, R16, R5, PT ;  /* 0x000000051000720c */ /* 0x000fc40003f66270 */
[----:B------:R-:W-:Y:S01]  /*02e0*/  ISETP.GE.AND P4, PT, R0, R5, PT ;  /* 0x000000050000720c */ /* 0x000fe20003f86270 */
[----:B-1----:R-:W-:Y:S01]  /*02f0*/  @!P0 IMAD.WIDE.U32 R6, R11, 0x2, R14 ;  /* 0x000000020b068825 */ /* 0x002fe200078e000e */
[----:B0-----:R-:W-:Y:S11]  /*0300*/  @P0 BRA `(.L_x_591) ;  /* 0x00000000004c0947 */ /* 0x001ff60003800000 */
[----:B------:R-:W-:Y:S01]  /*0310*/  USHF.L.U32 UR4, UR5, 0x10, URZ ;  /* 0x0000001005047899 */ /* 0x000fe200080006ff */
[----:B-----5:R-:W-:-:S04]  /*0320*/  IMAD.U32 R9, R9, 0x10000, RZ ;  /* 0x0001000009097824 */ /* 0x020fc800078e00ff */
[----:B------:R-:W-:Y:S01]  /*0330*/  FADD.FTZ R10, |R9|, -RZ ;  /* 0x800000ff090a7221 */ /* 0x000fe20000010200 */
[----:B------:R-:W-:-:S05]  /*0340*/  FADD.FTZ R9, -RZ, |UR4| ;  /* 0x40000004ff097e21 */ /* 0x000fca0008010100 */
        /* <DEDUP_REMOVED lines=14> */
[----:B------:R-:W-:-:S07]  /*0430*/  F2FP.BF16.F32.PACK_AB R9, RZ, R9 ;  /* 0x00000009ff09723e */ /* 0x000fce00000010ff */
.L_x_591:
[----:B------:R-:W-:Y:S05]  /*0440*/  BSYNC.RECONVERGENT B0 ;  /* 0x0000000000007941 */ /* 0x000fea0003800200 */
.L_x_590:
[----:B------:R-:W-:Y:S04]  /*0450*/  BSSY.RECONVERGENT B0, `(.L_x_592) ;  /* 0x0000015000007945 */ /* 0x000fe80003800200 */
[----:B------:R-:W-:Y:S05]  /*0460*/  @P1 BRA `(.L_x_593) ;  /* 0x00000000004c1947 */ /* 0x000fea0003800000 */
        /* <DEDUP_REMOVED lines=19> */
.L_x_593:
[----:B------:R-:W-:Y:S05]  /*05a0*/  BSYNC.RECONVERGENT B0 ;  /* 0x0000000000007941 */ /* 0x000fea0003800200 */
.L_x_592:
        /* <DEDUP_REMOVED lines=21> */
.L_x_595:
[----:B------:R-:W-:Y:S05]  /*0700*/  BSYNC.RECONVERGENT B0 ;  /* 0x0000000000007941 */ /* 0x000fea0003800200 */
.L_x_594:
[----:B------:R-:W-:Y:S04]  /*0710*/  BSSY.RECONVERGENT B0, `(.L_x_596) ;  /* 0x0000015000007945 */ /* 0x000fe80003800200 */
[----:B------:R-:W-:Y:S05]  /*0720*/  @P3 BRA `(.L_x_597) ;  /* 0x00000000004c3947 */ /* 0x000fea0003800000 */
[----:B------:R-:W-:Y:S01]  /*0730*/  USHF.L.U32 UR4, UR5, 0x10, URZ ;  /* 0x0000001005047899 */ /* 0x000fe200080006ff */
[----:B-----5:R-:W-:-:S05]  /*0740*/  SHF.L.U32 R2, R2, 0x10, RZ ;  /* 0x0000001002027819 */ /* 0x020fca00000006ff */
        /* <DEDUP_REMOVED lines=17> */
.L_x_597:
[----:B------:R-:W-:Y:S05]  /*0860*/  BSYNC.RECONVERGENT B0 ;  /* 0x0000000000007941 */ /* 0x000fea0003800200 */
.L_x_596:
[----:B-----5:R0:W-:Y:S01]  /*0870*/  @!P0 STG.E.U16 desc[UR6][R6.64], R9 ;  /* 0x0000000906008986 */ /* 0x0201e2000c101506 */
[----:B------:R-:W-:Y:S04]  /*0880*/  BSSY.RECONVERGENT B0, `(.L_x_598) ;  /* 0x000000d000007945 */ /* 0x000fe80003800200 */
[----:B------:R-:W-:Y:S05]  /*0890*/  @P4 BRA `(.L_x_599) ;  /* 0x00000000002c4947 */ /* 0x000fea0003800000 */
[----:B0-----:R-:W0:Y:S01]  /*08a0*/  LDC.64 R6, c[0x0][0x388] ;  /* 0x0000e200ff067b82 */ /* 0x001e220000000a00 */
[----:B------:R-:W-:Y:S01]  /*08b0*/  IMAD R9, R3, 0x200, R0 ;  /* 0x0000020003097824 */ /* 0x000fe200078e0200 */
[----:B------:R-:W-:Y:S01]  /*08c0*/  PRMT R2, R8, 0x7610, R2 ;  /* 0x0000761008027816 */ /* 0x000fe20000000002 */
[----:B------:R-:W-:-:S05]  /*08d0*/  VIADD R0, R0, 0x80 ;  /* 0x0000008000007836 */ /* 0x000fca0000000000 */
[----:B------:R-:W-:-:S13]  /*08e0*/  ISETP.GE.AND P0, PT, R0, R5, PT ;  /* 0x000000050000720c */ /* 0x000fda0003f06270 */
[----:B------:R-:W-:Y:S01]  /*08f0*/  @!P0 IMAD R11, R3, 0x200, R0 ;  /* 0x00000200030b8824 */ /* 0x000fe200078e0200 */
[----:B------:R-:W-:Y:S01]  /*0900*/  @!P0 IADD3 R0, PT, PT, R0, 0x80, RZ ;  /* 0x0000008000008810 */ /* 0x000fe20007ffe0ff */
[----:B0-----:R-:W-:-:S04]  /*0910*/  IMAD.WIDE.U32 R8, R9, 0x2, R6 ;  /* 0x0000000209087825 */ /* 0x001fc800078e0006 */
[----:B------:R-:W-:Y:S01]  /*0920*/  @!P0 IMAD.WIDE.U32 R6, R11, 0x2, R6 ;  /* 0x000000020b068825 */ /* 0x000fe200078e0006 */
[----:B------:R1:W-:Y:S04]  /*0930*/  STG.E.U16 desc[UR6][R8.64], R2 ;  /* 0x0000000208007986 */ /* 0x0003e8000c101506 */
[----:B------:R1:W-:Y:S02]  /*0940*/  @!P0 STG.E.U16 desc[UR6][R6.64], R4 ;  /* 0x0000000406008986 */ /* 0x0003e4000c101506 */
.L_x_599:
[----:B------:R-:W-:Y:S05]  /*0950*/  BSYNC.RECONVERGENT B0 ;  /* 0x0000000000007941 */ /* 0x000fea0003800200 */
.L_x_598:
[----:B------:R-:W-:-:S13]  /*0960*/  ISETP.GE.AND P0, PT, R0, R5, PT ;  /* 0x000000050000720c */ /* 0x000fda0003f06270 */
[----:B------:R-:W-:Y:S05]  /*0970*/  @P0 EXIT ;  /* 0x000000000000094d */ /* 0x000fea0003800000 */
[----:B-1----:R-:W1:Y:S01]  /*0980*/  LDC.64 R4, c[0x0][0x388] ;  /* 0x0000e200ff047b82 */ /* 0x002e620000000a00 */
[----:B------:R-:W-:-:S04]  /*0990*/  IMAD R3, R3, 0x200, R0 ;  /* 0x0000020003037824 */ /* 0x000fc800078e0200 */
[----:B-1----:R-:W-:-:S05]  /*09a0*/  IMAD.WIDE.U32 R2, R3, 0x2, R4 ;  /* 0x0000000203027825 */ /* 0x002fca00078e0004 */
[----:B------:R-:W-:Y:S01]  /*09b0*/  STG.E.U16 desc[UR6][R2.64], R10 ;  /* 0x0000000a02007986 */ /* 0x000fe2000c101506 */
[----:B------:R-:W-:Y:S05]  /*09c0*/  EXIT ;  /* 0x000000000000794d */ /* 0x000fea0003800000 */
.L_x_600:
        /* <DEDUP_REMOVED lines=11> */
.L_x_17909:


//--------------------- .text._ZN2at6native29vectorized_elementwise_kernelILi2ENS0_13AUnaryFunctorIN3c108BFloat16ES4_S4_ZZZNS0_17hypot_kernel_cudaERNS_18TensorIteratorBaseEENKUlvE_clEvENKUlvE2_clEvEUlS4_S4_E_EESt5arrayIPcLm2EEEEviT0_T1_ --------------------------
	.section	.text._ZN2at6native29vectorized_elementwise_kernelILi2ENS0_13AUnaryFunctorIN3c108BFloat16ES4_S4_ZZZNS0_17hypot_kernel_cudaERNS_18TensorIteratorBaseEENKUlvE_clEvENKUlvE2_clEvEUlS4_S4_E_EESt5arrayIPcLm2EEEEviT0_T1_,"ax",@progbits
	.align	128
        .global         _ZN2at6native29vectorized_elementwise_kernelILi2ENS0_13AUnaryFunctorIN3c108BFloat16ES4_S4_ZZZNS0_17hypot_kernel_cudaERNS_18TensorIteratorBaseEENKUlvE_clEvENKUlvE2_clEvEUlS4_S4_E_EESt5arrayIPcLm2EEEEviT0_T1_
        .type           _ZN2at6native29vectorized_elementwise_kernelILi2ENS0_13AUnaryFunctorIN3c108BFloat16ES4_S4_ZZZNS0_17hypot_kernel_cudaERNS_18TensorIteratorBaseEENKUlvE_clEvENKUlvE2_clEvEUlS4_S4_E_EESt5arrayIPcLm2EEEEviT0_T1_,@function
        .size           _ZN2at6native29vectorized_elementwise_kernelILi2ENS0_13AUnaryFunctorIN3c108BFloat16ES4_S4_ZZZNS0_17hypot_kernel_cudaERNS_18TensorIteratorBaseEENKUlvE_clEvENKUlvE2_clEvEUlS4_S4_E_EESt5arrayIPcLm2EEEEviT0_T1_,(.L_x_17910 - _ZN2at6native29vectorized_elementwise_kernelILi2ENS0_13AUnaryFunctorIN3c108BFloat16ES4_S4_ZZZNS0_17hypot_kernel_cudaERNS_18TensorIteratorBaseEENKUlvE_clEvENKUlvE2_clEvEUlS4_S4_E_EESt5arrayIPcLm2EEEEviT0_T1_)
        .other          _ZN2at6native29vectorized_elementwise_kernelILi2ENS0_13AUnaryFunctorIN3c108BFloat16ES4_S4_ZZZNS0_17hypot_kernel_cudaERNS_18TensorIteratorBaseEENKUlvE_clEvENKUlvE2_clEvEUlS4_S4_E_EESt5arrayIPcLm2EEEEviT0_T1_,@"STO_CUDA_ENTRY STV_DEFAULT"
_ZN2at6native29vectorized_elementwise_kernelILi2ENS0_13AUnaryFunctorIN3c108BFloat16ES4_S4_ZZZNS0_17hypot_kernel_cudaERNS_18TensorIteratorBaseEENKUlvE_clEvENKUlvE2_clEvEUlS4_S4_E_EESt5arrayIPcLm2EEEEviT0_T1_:
.text._ZN2at6native29vectorized_elementwise_kernelILi2ENS0_13AUnaryFunctorIN3c108BFloat16ES4_S4_ZZZNS0_17hypot_kernel_cudaERNS_18TensorIteratorBaseEENKUlvE_clEvENKUlvE2_clEvEUlS4_S4_E_EESt5arrayIPcLm2EEEEviT0_T1_:
[----:B------:R-:W-:Y:S01]  /*0000*/  LDC R1, c[0x0][0x37c] ;  /* 0x0000df00ff017b82 */ /* 0x000fe20000000800 */
[----:B------:R-:W0:Y:S01]  /*0010*/  S2R R0, SR_CTAID.X ;  /* 0x0000000000007919 */ /* 0x000e220000002500 */
[----:B------:R-:W1:Y:S01]  /*0020*/  LDCU UR5, c[0x0][0x380] ;  /* 0x00007000ff0577ac */ /* 0x000e620008000800 */
[----:B------:R-:W2:Y:S01]  /*0030*/  LDCU.64 UR6, c[0x0][0x358] ;  /* 0x00006b00ff0677ac */ /* 0x000ea20008000a00 */
[----:B------:R-:W3:Y:S01]  /*0040*/  LDCU.U16 UR4, c[0x0][0x386] ;  /* 0x000070c0ff0477ac */ /* 0x000ee20008000400 */
[----:B0-----:R-:W-:-:S05]  /*0050*/  IMAD.SHL.U32 R0, R0, 0x400, RZ ;  /* 0x0000040000007824 */ /* 0x001fca00078e00ff */
[----:B-1----:R-:W-:-:S04]  /*0060*/  IADD3 R6, PT, PT, -R0, UR5, RZ ;  /* 0x0000000500067c10 */ /* 0x002fc8000fffe1ff */
[----:B------:R-:W-:-:S13]  /*0070*/  ISETP.GT.U32.AND P0, PT, R6, 0x3ff, PT ;  /* 0x000003ff0600780c */ /* 0x000fda0003f04070 */
[----:B--23--:R-:W-:Y:S05]  /*0080*/  @P0 BRA `(.L_x_601) ;  /* 0x0000001000cc0947 */ /* 0x00cfea0003800000 */
[----:B------:R-:W0:Y:S01]  /*0090*/  S2R R27, SR_TID.X ;  /* 0x00000000001b7919 */ /* 0x000e220000002100 */
[----:B------:R-:W-:Y:S02]  /*00a0*/  PRMT R7, RZ, 0x7610, R7 ;  /* 0x00007610ff077816 */ /* 0x000fe40000000007 */
[----:B0-----:R-:W-:Y:S01]  /*00b0*/  ISETP.GE.U32.AND P0, PT, R27, R6, PT ;  /* 0x000000061b00720c */ /* 0x001fe20003f06070 */
[----:B------:R-:W-:-:S12]  /*00c0*/  IMAD.MOV.U32 R5, RZ, RZ, R27 ;  /* 0x000000ffff057224 */ /* 0x000fd800078e001b */
[----:B------:R-:W-:-:S05]  /*00d0*/  @!P0 VIADD R27, R5, 0x80 ;  /* 0x00000080051b8836 */ /* 0x000fca0000000000 */
[----:B------:R-:W-:-:S13]  /*00e0*/  ISETP.GE.U32.AND P6, PT, R27, R6, PT ;  /* 0x000000061b00720c */ /* 0x000fda0003fc6070 */
[----:B------:R-:W-:Y:S01]  /*00f0*/  @!P6 IMAD.IADD R3, R0, 0x1, R27 ;  /* 0x000000010003e824 */ /* 0x000fe200078e021b */
[----:B------:R-:W0:Y:S01]  /*0100*/  @!P6 LDC.64 R28, c[0x0][0x390] ;  /* 0x0000e400ff1ceb82 */ /* 0x000e220000000a00 */
[----:B------:R-:W-:-:S05]  /*0110*/  @!P6 VIADD R27, R27, 0x80 ;  /* 0x000000801b1be836 */ /* 0x000fca0000000000 */
[----:B------:R-:W-:-:S13]  /*0120*/  ISETP.GE.U32.AND P5, PT, R27, R6, PT ;  /* 0x000000061b00720c */ /* 0x000fda0003fa6070 */
[----:B------:R-:W-:Y:S01]  /*0130*/  @!P5 IMAD.IADD R4, R0, 0x1, R27 ;  /* 0x000000010004d824 */ /* 0x000fe200078e021b */
[----:B------:R-:W1:Y:S01]  /*0140*/  @!P5 LDC.64 R16, c[0x0][0x390] ;  /* 0x0000e400ff10db82 */ /* 0x000e620000000a00 */
[----:B------:R-:W-:Y:S02]  /*0150*/  @!P5 VIADD R27, R27, 0x80 ;  /* 0x000000801b1bd836 */ /* 0x000fe40000000000 */
[----:B0-----:R-:W-:-:S03]  /*0160*/  @!P6 IMAD.WIDE.U32 R28, R3, 0x2, R28 ;  /* 0x00000002031ce825 */ /* 0x001fc600078e001c */
[C---:B------:R-:W-:Y:S02]  /*0170*/  ISETP.GE.U32.AND P4, PT, R27.reuse, R6, PT ;  /* 0x000000061b00720c */ /* 0x040fe40003f86070 */
[----:B------:R-:W5:Y:S11]  /*0180*/  @!P6 LDG.E.U16 R7, desc[UR6][R28.64] ;  /* 0x000000061c07e981 */ /* 0x000f76000c1e1500 */
[----:B------:R-:W-:Y:S01]  /*0190*/  @!P4 IMAD.IADD R25, R0, 0x1, R27 ;  /* 0x000000010019c824 */ /* 0x000fe200078e021b */
[----:B------:R-:W0:Y:S01]  /*01a0*/  @!P4 LDC.64 R8, c[0x0][0x390] ;  /* 0x0000e400ff08cb82 */ /* 0x000e220000000a00 */
[----:B------:R-:W-:-:S05]  /*01b0*/  @!P4 VIADD R27, R27, 0x80 ;  /* 0x000000801b1bc836 */ /* 0x000fca0000000000 */
[----:B------:R-:W-:-:S13]  /*01c0*/  ISETP.GE.U32.AND P3, PT, R27, R6, PT ;  /* 0x000000061b00720c */ /* 0x000fda0003f66070 */
[----:B------:R-:W-:Y:S01]  /*01d0*/  @!P3 IMAD.IADD R23, R0, 0x1, R27 ;  /* 0x000000010017b824 */ /* 0x000fe200078e021b */
[----:B------:R-:W2:Y:S01]  /*01e0*/  @!P3 LDC.64 R10, c[0x0][0x390] ;  /* 0x0000e400ff0abb82 */ /* 0x000ea20000000a00 */
[----:B------:R-:W-:-:S05]  /*01f0*/  @!P3 VIADD R27, R27, 0x80 ;  /* 0x000000801b1bb836 */ /* 0x000fca0000000000 */
[----:B------:R-:W-:-:S13]  /*0200*/  ISETP.GE.U32.AND P2, PT, R27, R6, PT ;  /* 0x000000061b00720c */ /* 0x000fda0003f46070 */
[----:B------:R-:W-:Y:S01]  /*0210*/  @!P2 IMAD.IADD R21, R0, 0x1, R27 ;  /* 0x000000010015a824 */ /* 0x000fe200078e021b */
[----:B------:R-:W3:Y:S01]  /*0220*/  @!P2 LDC.64 R12, c[0x0][0x390] ;  /* 0x0000e400ff0cab82 */ /* 0x000ee20000000a00 */
[----:B------:R-:W-:Y:S02]  /*0230*/  @!P2 VIADD R27, R27, 0x80 ;  /* 0x000000801b1ba836 */ /* 0x000fe40000000000 */
[----:B--2---:R-:W-:-:S03]  /*0240*/  @!P3 IMAD.WIDE.U32 R10, R23, 0x2, R10 ;  /* 0x00000002170ab825 */ /* 0x004fc600078e000a */
[----:B------:R-:W-:Y:S02]  /*0250*/  ISETP.GE.U32.AND P1, PT, R27, R6, PT ;  /* 0x000000061b00720c */ /* 0x000fe40003f26070 */
[----:B------:R-:W2:Y:S01]  /*0260*/  @!P0 LDC.64 R22, c[0x0][0x390] ;  /* 0x0000e400ff168b82 */ /* 0x000ea20000000a00 */
[----:B-1----:R-:W-:Y:S01]  /*0270*/  @!P5 IMAD.WIDE.U32 R16, R4, 0x2, R16 ;  /* 0x000000020410d825 */ /* 0x002fe200078e0010 */
[----:B------:R-:W-:-:S06]  /*0280*/  PRMT R4, RZ, 0x7610, R4 ;  /* 0x00007610ff047816 */ /* 0x000fcc0000000004 */
[----:B------:R1:W5:Y:S03]  /*0290*/  @!P5 LDG.E.U16 R4, desc[UR6][R16.64] ;  /* 0x000000061004d981 */ /* 0x000366000c1e1500 */
[----:B------:R-:W-:Y:S01]  /*02a0*/  @!P1 IMAD.IADD R19, R0, 0x1, R27 ;  /* 0x0000000100139824 */ /* 0x000fe200078e021b */
[----:B------:R-:W4:Y:S01]  /*02b0*/  @!P1 LDC.64 R14, c[0x0][0x390] ;  /* 0x0000e400ff0e9b82 */ /* 0x000f220000000a00 */
[----:B------:R-:W-:-:S05]  /*02c0*/  @!P1 VIADD R27, R27, 0x80 ;  /* 0x000000801b1b9836 */ /* 0x000fca0000000000 */
[----:B------:R-:W-:Y:S01]  /*02d0*/  ISETP.GE.U32.AND P6, PT, R27, R6, PT ;  /* 0x000000061b00720c */ /* 0x000fe20003fc6070 */
[----:B-1----:R-:W-:-:S04]  /*02e0*/  @!P0 IMAD.IADD R17, R0, 0x1, R5 ;  /* 0x0000000100118824 */ /* 0x002fc800078e0205 */
[----:B--2---:R-:W-:Y:S01]  /*02f0*/  @!P0 IMAD.WIDE.U32 R22, R17, 0x2, R22 ;  /* 0x0000000211168825 */ /* 0x004fe200078e0016 */
[----:B------:R-:W-:-:S07]  /*0300*/  PRMT R17, RZ, 0x7610, R17 ;  /* 0x00007610ff117816 */ /* 0x000fce0000000011 */
[----:B------:R-:W1:Y:S01]  /*0310*/  @!P6 LDC.64 R2, c[0x0][0x390] ;  /* 0x0000e400ff02eb82 */ /* 0x000e620000000a00 */
[----:B------:R-:W5:Y:S01]  /*0320*/  @!P0 LDG.E.U16 R17, desc[UR6][R22.64] ;  /* 0x0000000616118981 */ /* 0x000f62000c1e1500 */
[----:B------:R-:W-:Y:S01]  /*0330*/  ISETP.GE.U32.AND P0, PT, R5, R6, PT ;  /* 0x000000060500720c */ /* 0x000fe20003f06070 */
[----:B---3--:R-:W-:Y:S01]  /*0340*/  @!P2 IMAD.WIDE.U32 R12, R21, 0x2, R12 ;  /* 0x00000002150ca825 */ /* 0x008fe200078e000c */
[----:B------:R-:W-:-:S03]  /*0350*/  PRMT R21, RZ, 0x7610, R21 ;  /* 0x00007610ff157816 */ /* 0x000fc60000000015 */
[----:B0-----:R-:W-:-:S05]  /*0360*/  @!P4 IMAD.WIDE.U32 R8, R25, 0x2, R8 ;  /* 0x000000021908c825 */ /* 0x001fca00078e0008 */
[----:B------:R0:W5:Y:S01]  /*0370*/  @!P4 LDG.E.U16 R21, desc[UR6][R8.64] ;  /* 0x000000060815c981 */ /* 0x000162000c1e1500 */
[----:B------:R-:W-:Y:S01]  /*0380*/  @!P6 IMAD.IADD R27, R0, 0x1, R27 ;  /* 0x00000001001be824 */ /* 0x000fe200078e021b */
[----:B------:R-:W-:Y:S01]  /*0390*/  PRMT R20, RZ, 0x7610, R20 ;  /* 0x00007610ff147816 */ /* 0x000fe20000000014 */
[----:B----4-:R-:W-:Y:S01]  /*03a0*/  @!P1 IMAD.WIDE.U32 R14, R19, 0x2, R14 ;  /* 0x00000002130e9825 */ /* 0x010fe200078e000e */
[----:B0-----:R-:W0:Y:S01]  /*03b0*/  @!P0 LDC.64 R8, c[0x0][0x388] ;  /* 0x0000e200ff088b82 */ /* 0x001e220000000a00 */
[----:B------:R-:W-:Y:S02]  /*03c0*/  PRMT R16, RZ, 0x7610, R16 ;  /* 0x00007610ff107816 */ /* 0x000fe40000000010 */
[----:B-1----:R-:W-:Y:S01]  /*03d0*/  @!P6 IMAD.WIDE.U32 R2, R27, 0x2, R2 ;  /* 0x000000021b02e825 */ /* 0x002fe200078e0002 */
[----:B------:R-:W-:Y:S01]  /*03e0*/  PRMT R18, RZ, 0x7610, R18 ;  /* 0x00007610ff127816 */ /* 0x000fe20000000012 */
[----:B------:R1:W5:Y:S01]  /*03f0*/  @!P3 LDG.E.U16 R20, desc[UR6][R10.64] ;  /* 0x000000060a14b981 */ /* 0x000362000c1e1500 */
[----:B------:R-:W-:-:S03]  /*0400*/  PRMT R19, RZ, 0x7610, R19 ;  /* 0x00007610ff137816 */ /* 0x000fc60000000013 */
[----:B------:R2:W5:Y:S01]  /*0410*/  @!P6 LDG.E.U16 R16, desc[UR6][R2.64] ;  /* 0x000000060210e981 */ /* 0x000562000c1e1500 */
[----:B------:R-:W-:Y:S03]  /*0420*/  BSSY.RECONVERGENT B0, `(.L_x_602) ;  /* 0x0000021000007945 */ /* 0x000fe60003800200 */
[----:B------:R3:W5:Y:S01]  /*0430*/  @!P1 LDG.E.U16 R18, desc[UR6][R14.64] ;  /* 0x000000060e129981 */ /* 0x000762000c1e1500 */
[----:B-1----:R-:W-:-:S03]  /*0440*/  VIADD R11, R5, 0x100 ;  /* 0x00000100050b7836 */ /* 0x002fc60000000000 */
[----:B------:R1:W5:Y:S01]  /*0450*/  @!P2 LDG.E.U16 R19, desc[UR6][R12.64] ;  /* 0x000000060c13a981 */ /* 0x000362000c1e1500 */
[C---:B--2---:R-:W-:Y:S02]  /*0460*/  VIADD R3, R5.reuse, 0x280 ;  /* 0x0000028005037836 */ /* 0x044fe40000000000 */
[----:B---3--:R-:W-:Y:S01]  /*0470*/  VIADD R15, R5, 0x200 ;  /* 0x00000200050f7836 */ /* 0x008fe20000000000 */
[-C--:B------:R-:W-:Y:S02]  /*0480*/  ISETP.GE.U32.AND P1, PT, R11, R6.reuse, PT ;  /* 0x000000060b00720c */ /* 0x080fe40003f26070 */
[C---:B-1----:R-:W-:Y:S01]  /*0490*/  IADD3 R13, PT, PT, R5.reuse, 0x180, RZ ;  /* 0x00000180050d7810 */ /* 0x042fe20007ffe0ff */
[----:B------:R-:W-:Y:S01]  /*04a0*/  VIADD R11, R5, 0x80 ;  /* 0x00000080050b7836 */ /* 0x000fe20000000000 */
[-C--:B------:R-:W-:Y:S01]  /*04b0*/  ISETP.GE.U32.AND P4, PT, R3, R6.reuse, PT ;  /* 0x000000060300720c */ /* 0x080fe20003f86070 */
[----:B------:R-:W-:Y:S01]  /*04c0*/  VIADD R3, R5, 0x300 ;  /* 0x0000030005037836 */ /* 0x000fe20000000000 */
[----:B------:R-:W-:-:S02]  /*04d0*/  ISETP.GE.U32.AND P2, PT, R13, R6, PT ;  /* 0x000000060d00720c */ /* 0x000fc40003f46070 */
[----:B------:R-:W-:Y:S01]  /*04e0*/  ISETP.GE.U32.AND P3, PT, R15, R6, PT ;  /* 0x000000060f00720c */ /* 0x000fe20003f66070 */
[----:B0-----:R-:W-:-:S12]  /*04f0*/  @P0 BRA `(.L_x_603) ;  /* 0x00000000004c0947 */ /* 0x001fd80003800000 */
        /* <DEDUP_REMOVED lines=17> */
[----:B------:R-:W-:-:S04]  /*0610*/  FSEL R10, R10, +INF , P5 ;  /* 0x7f8000000a0a7808 */ /* 0x000fc80002800000 */
[----:B------:R-:W-:-:S07]  /*0620*/  F2FP.BF16.F32.PACK_AB R10, RZ, R10 ;  /* 0x0000000aff0a723e */ /* 0x000fce00000010ff */
.L_x_603:
[----:B------:R-:W-:Y:S05]  /*0630*/  BSYNC.RECONVERGENT B0 ;  /* 0x0000000000007941 */ /* 0x000fea0003800200 */
.L_x_602:
[-C--:B------:R-:W-:Y:S01]  /*0640*/  ISETP.GE.U32.AND P6, PT, R11, R6.reuse, PT ;  /* 0x000000060b00720c */ /* 0x080fe20003fc6070 */
[----:B------:R-:W-:Y:S01]  /*0650*/  BSSY.RECONVERGENT B0, `(.L_x_604) ;  /* 0x0000017000007945 */ /* 0x000fe20003800200 */
[----:B------:R-:W-:Y:S01]  /*0660*/  ISETP.GE.U32.AND P5, PT, R3, R6, PT ;  /* 0x000000060300720c */ /* 0x000fe20003fa6070 */
[----:B------:R-:W-:-:S10]  /*0670*/  VIADD R3, R5, 0x380 ;  /* 0x0000038005037836 */ /* 0x000fd40000000000 */
        /* <DEDUP_REMOVED lines=20> */
.L_x_605:
[----:B------:R-:W-:Y:S05]  /*07c0*/  BSYNC.RECONVERGENT B0 ;  /* 0x0000000000007941 */ /* 0x000fea0003800200 */
.L_x_604:
[----:B------:R-:W-:Y:S01]  /*07d0*/  ISETP.GE.U32.AND P6, PT, R3, R6, PT ;  /* 0x000000060300720c */ /* 0x000fe20003fc6070 */
[----:B------:R-:W-:Y:S01]  /*07e0*/  @!P0 IMAD.IADD R3, R0, 0x1, R5 ;  /* 0x0000000100038824 */ /* 0x000fe200078e0205 */
[----:B------:R-:W-:Y:S03]  /*07f0*/  BSSY.RECONVERGENT B0, `(.L_x_606) ;  /* 0x0000016000007945 */ /* 0x000fe60003800200 */
[----:B------:R-:W-:Y:S01]  /*0800*/  @!P0 IMAD.WIDE.U32 R2, R3, 0x2, R8 ;  /* 0x0000000203028825 */ /* 0x000fe200078e0008 */
[----:B------:R-:W-:Y:S07]  /*0810*/  @P1 BRA `(.L_x_607) ;  /* 0x00000000004c1947 */ /* 0x000fee0003800000 */
        /* <DEDUP_REMOVED lines=19> */
.L_x_607:
[----:B------:R-:W-:Y:S05]  /*0950*/  BSYNC.RECONVERGENT B0 ;  /* 0x0000000000007941 */ /* 0x000fea0003800200 */
.L_x_606:
        /* <DEDUP_REMOVED lines=21> */
.L_x_609:
[----:B------:R-:W-:Y:S05]  /*0ab0*/  BSYNC.RECONVERGENT B0 ;  /* 0x0000000000007941 */ /* 0x000fea0003800200 */
.L_x_608:
        /* <DEDUP_REMOVED lines=21> */
.L_x_611:
[----:B------:R-:W-:Y:S05]  /*0c10*/  BSYNC.RECONVERGENT B0 ;  /* 0x0000000000007941 */ /* 0x000fea0003800200 */
.L_x_610:
        /* <DEDUP_REMOVED lines=21> */
.L_x_613:
[----:B------:R-:W-:Y:S05]  /*0d70*/  BSYNC.RECONVERGENT B0 ;  /* 0x0000000000007941 */ /* 0x000fea0003800200 */
.L_x_612:
        /* <DEDUP_REMOVED lines=21> */
.L_x_615:
[----:B------:R-:W-:Y:S05]  /*0ed0*/  BSYNC.RECONVERGENT B0 ;  /* 0x0000000000007941 */ /* 0x000fea0003800200 */
.L_x_614:
        /* <DEDUP_REMOVED lines=21> */
.L_x_617:
[----:B------:R-:W-:Y:S05]  /*1030*/  BSYNC.RECONVERGENT B0 ;  /* 0x0000000000007941 */ /* 0x000fea0003800200 */
.L_x_616:
[----:B------:R-:W-:Y:S01]  /*1040*/  @!P0 IMAD.MOV.U32 R5, RZ, RZ, R11 ;  /* 0x000000ffff058224 */ /* 0x000fe200078e000b */
[----:B------:R0:W-:Y:S01]  /*1050*/  @!P0 STG.E.U16 desc[UR6][R2.64], R10 ;  /* 0x0000000a02008986 */ /* 0x0001e2000c101506 */
[----:B------:R-:W-:Y:S04]  /*1060*/  BSSY.RECONVERGENT B0, `(.L_x_618) ;  /* 0x000002d000007945 */ /* 0x000fe80003800200 */
[----:B------:R-:W-:Y:S01]  /*1070*/  BSSY.RELIABLE B1, `(.L_x_619) ;  /* 0x0000025000017945 */ /* 0x000fe20003800100 */
[----:B------:R-:W-:-:S13]  /*1080*/  ISETP.GE.U32.AND P0, PT, R5, R6, PT ;  /* 0x000000060500720c */ /* 0x000fda0003f06070 */
[----:B0-----:R-:W-:Y:S05]  /*1090*/  @P0 BRA `(.L_x_620) ;  /* 0x0000000000300947 */ /* 0x001fea0003800000 */
[----:B------:R-:W0:Y:S01]  /*10a0*/  LDC.64 R2, c[0x0][0x388] ;  /* 0x0000e200ff027b82 */ /* 0x000e220000000a00 */
[----:B------:R-:W-:Y:S02]  /*10b0*/  IMAD.IADD R11, R0, 0x1, R5 ;  /* 0x00000001000b7824 */ /* 0x000fe400078e0205 */
[----:B------:R-:W-:-:S05]  /*10c0*/  VIADD R5, R5, 0x80 ;  /* 0x0000008005057836 */ /* 0x000fca0000000000 */
[----:B------:R-:W-:Y:S01]  /*10d0*/  ISETP.GE.U32.AND P0, PT, R5, R6, PT ;  /* 0x000000060500720c */ /* 0x000fe20003f06070 */
[----:B0-----:R-:W-:-:S05]  /*10e0*/  IMAD.WIDE.U32 R2, R11, 0x2, R2 ;  /* 0x000000020b027825 */ /* 0x001fca00078e0002 */
[----:B------:R0:W-:Y:S07]  /*10f0*/  STG.E.U16 desc[UR6][R2.64], R12 ;  /* 0x0000000c02007986 */ /* 0x0001ee000c101506 */
[----:B------:R-:W-:Y:S05]  /*1100*/  @P0 BRA `(.L_x_621) ;  /* 0x0000000000300947 */ /* 0x000fea0003800000 */
[----:B0-----:R-:W0:Y:S01]  /*1110*/  LDC.64 R2, c[0x0][0x388] ;  /* 0x0000e200ff027b82 */ /* 0x001e220000000a00 */
[----:B------:R-:W-:Y:S02]  /*1120*/  IMAD.IADD R11, R0, 0x1, R5 ;  /* 0x00000001000b7824 */ /* 0x000fe400078e0205 */
[----:B------:R-:W-:Y:S02]  /*1130*/  VIADD R5, R5, 0x80 ;  /* 0x0000008005057836 */ /* 0x000fe40000000000 */
[----:B0-----:R-:W-:-:S05]  /*1140*/  IMAD.WIDE.U32 R2, R11, 0x2, R2 ;  /* 0x000000020b027825 */ /* 0x001fca00078e0002 */
[----:B------:R0:W-:Y:S02]  /*1150*/  STG.E.U16 desc[UR6][R2.64], R13 ;  /* 0x0000000d02007986 */ /* 0x0001e4000c101506 */
.L_x_620:
[----:B------:R-:W-:-:S13]  /*1160*/  ISETP.GE.U32.AND P0, PT, R5, R6, PT ;  /* 0x000000060500720c */ /* 0x000fda0003f06070 */
[----:B------:R-:W-:Y:S05]  /*1170*/  @P0 BRA `(.L_x_622) ;  /* 0x0000000000300947 */ /* 0x000fea0003800000 */
[----:B0-----:R-:W0:Y:S01]  /*1180*/  LDC.64 R2, c[0x0][0x388] ;  /* 0x0000e200ff027b82 */ /* 0x001e220000000a00 */
[----:B------:R-:W-:Y:S02]  /*1190*/  IMAD.IADD R11, R0, 0x1, R5 ;  /* 0x00000001000b7824 */ /* 0x000fe400078e0205 */
[----:B------:R-:W-:Y:S02]  /*11a0*/  VIADD R5, R5, 0x80 ;  /* 0x0000008005057836 */ /* 0x000fe40000000000 */
[----:B0-----:R-:W-:-:S05]  /*11b0*/  IMAD.WIDE.U32 R2, R11, 0x2, R2 ;  /* 0x000000020b027825 */ /* 0x001fca00078e0002 */
[----:B------:R1:W-:Y:S02]  /*11c0*/  STG.E.U16 desc[UR6][R2.64], R14 ;  /* 0x0000000e02007986 */ /* 0x0003e4000c101506 */
.L_x_621:
[----:B------:R-:W-:-:S13]  /*11d0*/  ISETP.GE.U32.AND P0, PT, R5, R6, PT ;  /* 0x000000060500720c */ /* 0x000fda0003f06070 */
[----:B------:R-:W-:Y:S05]  /*11e0*/  @P0 BRA `(.L_x_623) ;  /* 0x0000000000340947 */ /* 0x000fea0003800000 */
[----:B01----:R-:W0:Y:S01]  /*11f0*/  LDC.64 R2, c[0x0][0x388] ;  /* 0x0000e200ff027b82 */ /* 0x003e220000000a00 */
[----:B------:R-:W-:Y:S02]  /*1200*/  IMAD.IADD R11, R0, 0x1, R5 ;  /* 0x00000001000b7824 */ /* 0x000fe400078e0205 */
[----:B------:R-:W-:Y:S02]  /*1210*/  VIADD R5, R5, 0x80 ;  /* 0x0000008005057836 */ /* 0x000fe40000000000 */
[----:B0-----:R-:W-:-:S05]  /*1220*/  IMAD.WIDE.U32 R2, R11, 0x2, R2 ;  /* 0x000000020b027825 */ /* 0x001fca00078e0002 */
[----:B-----5:R1:W-:Y:S02]  /*1230*/  STG.E.U16 desc[UR6][R2.64], R7 ;  /* 0x0000000702007986 */ /* 0x0203e4000c101506 */
.L_x_622:
[----:B------:R-:W-:-:S13]  /*1240*/  ISETP.GE.U32.AND P0, PT, R5, R6, PT ;  /* 0x000000060500720c */ /* 0x000fda0003f06070 */
[----:B------:R-:W-:Y:S05]  /*1250*/  @P0 BREAK.RELIABLE B1 ;  /* 0x0000000000010942 */ /* 0x000fea0003800100 */
[----:B------:R-:W-:Y:S05]  /*1260*/  @P0 BRA `(.L_x_624) ;  /* 0x0000000000300947 */ /* 0x000fea0003800000 */
[----:B01----:R-:W0:Y:S01]  /*1270*/  LDC.64 R2, c[0x0][0x388] ;  /* 0x0000e200ff027b82 */ /* 0x003e220000000a00 */
[----:B-----5:R-:W-:Y:S02]  /*1280*/  IMAD.IADD R7, R0, 0x1, R5 ;  /* 0x0000000100077824 */ /* 0x020fe400078e0205 */
[----:B------:R-:W-:Y:S02]  /*1290*/  VIADD R5, R5, 0x80 ;  /* 0x0000008005057836 */ /* 0x000fe40000000000 */
[----:B0-----:R-:W-:-:S05]  /*12a0*/  IMAD.WIDE.U32 R2, R7, 0x2, R2 ;  /* 0x0000000207027825 */ /* 0x001fca00078e0002 */
[----:B------:R2:W-:Y:S02]  /*12b0*/  STG.E.U16 desc[UR6][R2.64], R4 ;  /* 0x0000000402007986 */ /* 0x0005e4000c101506 */
.L_x_623:
[----:B------:R-:W-:Y:S05]  /*12c0*/  BSYNC.RELIABLE B1 ;  /* 0x0000000000017941 */ /* 0x000fea0003800100 */
.L_x_619:
[----:B------:R-:W-:-:S13]  /*12d0*/  ISETP.GE.U32.AND P0, PT, R5, R6, PT ;  /* 0x000000060500720c */ /* 0x000fda0003f06070 */
[----:B012---:R-:W0:Y:S01]  /*12e0*/  @!P0 LDC.64 R2, c[0x0][0x388] ;  /* 0x0000e200ff028b82 */ /* 0x007e220000000a00 */
[----:B-----5:R-:W-:Y:S01]  /*12f0*/  @!P0 IADD3 R7, PT, PT, R0, R5, RZ ;  /* 0x0000000500078210 */ /* 0x020fe20007ffe0ff */
[----:B------:R-:W-:-:S04]  /*1300*/  @!P0 VIADD R5, R5, 0x80 ;  /* 0x0000008005058836 */ /* 0x000fc80000000000 */
[----:B0-----:R-:W-:-:S05]  /*1310*/  @!P0 IMAD.WIDE.U32 R2, R7, 0x2, R2 ;  /* 0x0000000207028825 */ /* 0x001fca00078e0002 */
[----:B------:R2:W-:Y:S02]  /*1320*/  @!P0 STG.E.U16 desc[UR6][R2.64], R9 ;  /* 0x0000000902008986 */ /* 0x0005e4000c101506 */
.L_x_624:
[----:B------:R-:W-:Y:S05]  /*1330*/  BSYNC.RECONVERGENT B0 ;  /* 0x0000000000007941 */ /* 0x000fea0003800200 */
.L_x_618:
[----:B------:R-:W-:Y:S05]  /*1340*/  WARPSYNC.ALL ;  /* 0x0000000000007948 */ /* 0x000fea0003800000 */
[----:B------:R-:W-:-:S13]  /*1350*/  ISETP.GE.U32.AND P0, PT, R5, R6, PT ;  /* 0x000000060500720c */ /* 0x000fda0003f06070 */
[----:B------:R-:W-:Y:S05]  /*1360*/  @P0 EXIT ;  /* 0x000000000000094d */ /* 0x000fea0003800000 */
[----:B012---:R-:W0:Y:S01]  /*1370*/  LDC.64 R2, c[0x0][0x388] ;  /* 0x0000e200ff027b82 */ /* 0x007e220000000a00 */
[----:B------:R-:W-:-:S04]  /*1380*/  IMAD.IADD R5, R0, 0x1, R5 ;  /* 0x0000000100057824 */ /* 0x000fc800078e0205 */
[----:B0-----:R-:W-:-:S05]  /*1390*/  IMAD.WIDE.U32 R2, R5, 0x2, R2 ;  /* 0x0000000205027825 */ /* 0x001fca00078e0002 */
[----:B------:R-:W-:Y:S01]  /*13a0*/  STG.E.U16 desc[UR6][R2.64], R8 ;  /* 0x0000000802007986 */ /* 0x000fe2000c101506 */
[----:B------:R-:W-:Y:S05]  /*13b0*/  EXIT ;  /* 0x000000000000794d */ /* 0x000fea0003800000 */
.L_x_601:
[----:B------:R-:W0:Y:S01]  /*13c0*/  S2R R5, SR_TID.X ;  /* 0x0000000000057919 */ /* 0x000e220000002100 */
[----:B------:R-:W1:Y:S02]  /*13d0*/  LDC.64 R2, c[0x0][0x390] ;  /* 0x0000e400ff027b82 */ /* 0x000e640000000a00 */
[----:B-1----:R-:W-:-:S04]  /*13e0*/  IMAD.WIDE.U32 R2, R0, 0x2, R2 ;  /* 0x0000000200027825 */ /* 0x002fc800078e0002 */
[----:B0-----:R-:W-:-:S05]  /*13f0*/  IMAD.WIDE.U32 R12, R5, 0x4, R2 ;  /* 0x00000004050c7825 */ /* 0x001fca00078e0002 */
[----:B------:R-:W2:Y:S04]  /*1400*/  LDG.E R2, desc[UR6][R12.64] ;  /* 0x000000060c027981 */ /* 0x000ea8000c1e1900 */
[----:B------:R-:W3:Y:S04]  /*1410*/  LDG.E R8, desc[UR6][R12.64+0x200] ;  /* 0x000200060c087981 */ /* 0x000ee8000c1e1900 */
[----:B------:R-:W4:Y:S04]  /*1420*/  LDG.E R7, desc[UR6][R12.64+0x400] ;  /* 0x000400060c077981 */ /* 0x000f28000c1e1900 */
[----:B------:R0:W5:Y:S01]  /*1430*/  LDG.E R3, desc[UR6][R12.64+0x600] ;  /* 0x000600060c037981 */ /* 0x000162000c1e1900 */
[----:B------:R-:W-:Y:S01]  /*1440*/  USHF.L.U32 UR5, UR4, 0x10, URZ ;  /* 0x0000001004057899 */ /* 0x000fe200080006ff */
[C---:B--2---:R-:W-:Y:S01]  /*1450*/  IMAD.U32 R6, R2.reuse, 0x10000, RZ ;  /* 0x0001000002067824 */ /* 0x044fe200078e00ff */
[----:B------:R-:W-:-:S04]  /*1460*/  PRMT R4, R2, 0x7632, R4 ;  /* 0x0000763202047816 */ /* 0x000fc80000000004 */
[----:B------:R-:W-:Y:S01]  /*1470*/  FADD.FTZ R2, -RZ, |UR5| ;  /* 0x40000005ff027e21 */ /* 0x000fe20008010100 */
[----:B------:R-:W-:Y:S01]  /*1480*/  FADD.FTZ R9, |R6|, -RZ ;  /* 0x800000ff06097221 */ /* 0x000fe20000010200 */
[----:B------:R-:W-:-:S04]  /*1490*/  IMAD.U32 R4, R4, 0x10000, RZ ;  /* 0x0001000004047824 */ /* 0x000fc800078e00ff */
[-C--:B------:R-:W-:Y:S01]  /*14a0*/  VIMNMX R6, PT, PT, R2, R9.reuse, !PT ;  /* 0x0000000902067248 */ /* 0x080fe20007fe0100 */
[----:B------:R-:W-:Y:S01]  /*14b0*/  FADD.FTZ R17, |R4|, -RZ ;  /* 0x800000ff04117221 */ /* 0x000fe20000010200 */
[----:B------:R-:W-:Y:S01]  /*14c0*/  VIMNMX R10, PT, PT, R2, R9, PT ;  /* 0x00000009020a7248 */ /* 0x000fe20003fe0100 */
[----:B---3--:R-:W-:Y:S01]  /*14d0*/  IMAD.U32 R4, R8, 0x10000, RZ ;  /* 0x0001000008047824 */ /* 0x008fe200078e00ff */
[----:B------:R-:W-:Y:S02]  /*14e0*/  LOP3.LUT R11, R6, 0xfe000000, RZ, 0xc0, !PT ;  /* 0xfe000000060b7812 */ /* 0x000fe400078ec0ff */
[----:B------:R-:W-:Y:S01]  /*14f0*/  VIMNMX R9, PT, PT, R2, R17, !PT ;  /* 0x0000001102097248 */ /* 0x000fe20007fe0100 */
[----:B------:R-:W-:Y:S01]  /*1500*/  FADD.FTZ R19, |R4|, -RZ ;  /* 0x800000ff04137221 */ /* 0x000fe20000010200 */
[----:B------:R-:W-:Y:S02]  /*1510*/  LOP3.LUT R15, R11, 0x7e800000, RZ, 0x3c, !PT ;  /* 0x7e8000000b0f7812 */ /* 0x000fe400078e3cff */
[----:B0-----:R-:W-:-:S02]  /*1520*/  LOP3.LUT R12, R9, 0xfe000000, RZ, 0xc0, !PT ;  /* 0xfe000000090c7812 */ /* 0x001fc400078ec0ff */
[----:B------:R-:W-:Y:S01]  /*1530*/  VIMNMX R13, PT, PT, R2, R17, PT ;  /* 0x00000011020d7248 */ /* 0x000fe20003fe0100 */
[-C--:B------:R-:W-:Y:S01]  /*1540*/  FMUL.FTZ R4, R10, R15.reuse ;  /* 0x0000000f0a047220 */ /* 0x080fe20000410000 */
[----:B------:R-:W-:Y:S01]  /*1550*/  LOP3.LUT R14, R12, 0x7e800000, RZ, 0x3c, !PT ;  /* 0x7e8000000c0e7812 */ /* 0x000fe200078e3cff */
[----:B------:R-:W-:Y:S01]  /*1560*/  FMUL.FTZ R15, R6, R15 ;  /* 0x0000000f060f7220 */ /* 0x000fe20000410000 */
[----:B------:R-:W-:Y:S01]  /*1570*/  FSETP.NEU.FTZ.AND P0, PT, R10, RZ, PT ;  /* 0x000000ff0a00720b */ /* 0x000fe20003f1d000 */
[----:B------:R-:W-:Y:S01]  /*1580*/  FMUL.FTZ R4, R4, R4 ;  /* 0x0000000404047220 */ /* 0x000fe20000410000 */
[C---:B------:R-:W-:Y:S01]  /*1590*/  FSETP.NEU.FTZ.AND P2, PT, R13.reuse, RZ, PT ;  /* 0x000000ff0d00720b */ /* 0x040fe20003f5d000 */
[-C--:B------:R-:W-:Y:S01]  /*15a0*/  FMUL.FTZ R17, R13, R14.reuse ;  /* 0x0000000e0d117220 */ /* 0x080fe20000410000 */
[----:B------:R-:W-:Y:S01]  /*15b0*/  LOP3.LUT R11, R11, 0x800000, RZ, 0xfc, !PT ;  /* 0x008000000b0b7812 */ /* 0x000fe200078efcff */
[----:B------:R-:W-:Y:S01]  /*15c0*/  FFMA.FTZ R16, R15, R15, R4 ;  /* 0x0000000f0f107223 */ /* 0x000fe20000010004 */
[----:B------:R-:W-:Y:S01]  /*15d0*/  VIMNMX R4, PT, PT, R2, R19, !PT ;  /* 0x0000001302047248 */ /* 0x000fe20007fe0100 */
[----:B------:R-:W-:Y:S01]  /*15e0*/  FMUL.FTZ R15, R9, R14 ;  /* 0x0000000e090f7220 */ /* 0x000fe20000410000 */
[----:B------:R-:W-:Y:S01]  /*15f0*/  FMUL.FTZ R18, R17, R17 ;  /* 0x0000001111127220 */ /* 0x000fe20000410000 */
[----:B------:R-:W-:Y:S01]  /*1600*/  FSETP.NEU.FTZ.AND P1, PT, R10, +INF , PT ;  /* 0x7f8000000a00780b */ /* 0x000fe20003f3d000 */
[----:B----4-:R-:W-:Y:S01]  /*1610*/  IMAD.U32 R10, R7, 0x10000, RZ ;  /* 0x00010000070a7824 */ /* 0x010fe200078e00ff */
[----:B------:R-:W-:Y:S01]  /*1620*/  LOP3.LUT R14, R4, 0xfe000000, RZ, 0xc0, !PT ;  /* 0xfe000000040e7812 */ /* 0x000fe200078ec0ff */
[----:B------:R-:W-:Y:S01]  /*1630*/  FFMA.FTZ R18, R15, R15, R18 ;  /* 0x0000000f0f127223 */ /* 0x000fe20000010012 */
[----:B------:R-:W-:Y:S01]  /*1640*/  VIMNMX R15, PT, PT, R2, R19, PT ;  /* 0x00000013020f7248 */ /* 0x000fe20003fe0100 */
[----:B------:R-:W0:Y:S01]  /*1650*/  MUFU.SQRT R16, R16 ;  /* 0x0000001000107308 */ /* 0x000e220000002000 */
[----:B------:R-:W-:-:S05]  /*1660*/  LOP3.LUT R17, R14, 0x7e800000, RZ, 0x3c, !PT ;  /* 0x7e8000000e117812 */ /* 0x000fca00078e3cff */
[-C--:B------:R-:W-:Y:S01]  /*1670*/  FMUL.FTZ R19, R15, R17.reuse ;  /* 0x000000110f137220 */ /* 0x080fe20000410000 */
[----:B------:R-:W-:Y:S01]  /*1680*/  FMUL.FTZ R17, R4, R17 ;  /* 0x0000001104117220 */ /* 0x000fe20000410000 */
[----:B------:R-:W1:Y:S02]  /*1690*/  MUFU.SQRT R18, R18 ;  /* 0x0000001200127308 */ /* 0x000e640000002000 */
[----:B------:R-:W-:-:S04]  /*16a0*/  FMUL.FTZ R20, R19, R19 ;  /* 0x0000001313147220 */ /* 0x000fc80000410000 */
[----:B------:R-:W-:Y:S01]  /*16b0*/  FFMA.FTZ R20, R17, R17, R20 ;  /* 0x0000001111147223 */ /* 0x000fe20000010014 */
[----:B------:R-:W-:Y:S01]  /*16c0*/  LOP3.LUT R17, R12, 0x800000, RZ, 0xfc, !PT ;  /* 0x008000000c117812 */ /* 0x000fe200078efcff */
[----:B-----5:R-:W-:Y:S02]  /*16d0*/  IMAD.U32 R12, R3, 0x10000, RZ ;  /* 0x00010000030c7824 */ /* 0x020fe400078e00ff */
[----:B0-----:R-:W-:Y:S01]  /*16e0*/  @P0 FMUL.FTZ R6, R16, R11 ;  /* 0x0000000b10060220 */ /* 0x001fe20000410000 */
[----:B------:R-:W-:Y:S01]  /*16f0*/  FSETP.NEU.FTZ.AND P0, PT, R13, +INF , PT ;  /* 0x7f8000000d00780b */ /* 0x000fe20003f1d000 */
[----:B------:R-:W-:Y:S01]  /*1700*/  FADD.FTZ R13, |R10|, -RZ ;  /* 0x800000ff0a0d7221 */ /* 0x000fe20000010200 */
[----:B------:R-:W0:Y:S01]  /*1710*/  MUFU.SQRT R20, R20 ;  /* 0x0000001400147308 */ /* 0x000e220000002000 */
[----:B------:R-:W-:Y:S01]  /*1720*/  PRMT R3, R8, 0x7632, R3 ;  /* 0x0000763208037816 */ /* 0x000fe20000000003 */
[----:B------:R-:W-:Y:S01]  /*1730*/  FADD.FTZ R21, |R12|, -RZ ;  /* 0x800000ff0c157221 */ /* 0x000fe20000010200 */
[----:B------:R-:W-:Y:S01]  /*1740*/  FSEL R6, R6, +INF , P1 ;  /* 0x7f80000006067808 */ /* 0x000fe20000800000 */
[----:B-1----:R-:W-:Y:S01]  /*1750*/  @P2 FMUL.FTZ R9, R18, R17 ;  /* 0x0000001112092220 */ /* 0x002fe20000410000 */
[----:B------:R-:W-:Y:S01]  /*1760*/  FSETP.NEU.FTZ.AND P2, PT, R15, RZ, PT ;  /* 0x000000ff0f00720b */ /* 0x000fe20003f5d000 */
[----:B------:R-:W-:Y:S01]  /*1770*/  IMAD.U32 R17, R3, 0x10000, RZ ;  /* 0x0001000003117824 */ /* 0x000fe200078e00ff */
[----:B------:R-:W-:-:S02]  /*1780*/  VIMNMX R8, PT, PT, R2, R13, !PT ;  /* 0x0000000d02087248 */ /* 0x000fc40007fe0100 */
[----:B------:R-:W-:Y:S01]  /*1790*/  FSEL R9, R9, +INF , P0 ;  /* 0x7f80000009097808 */ /* 0x000fe20000000000 */
[----:B------:R-:W-:Y:S01]  /*17a0*/  FADD.FTZ R17, |R17|, -RZ ;  /* 0x800000ff11117221 */ /* 0x000fe20000010200 */
[----:B------:R-:W-:Y:S02]  /*17b0*/  LOP3.LUT R11, R14, 0x800000, RZ, 0xfc, !PT ;  /* 0x008000000e0b7812 */ /* 0x000fe400078efcff */
[----:B------:R-:W-:Y:S02]  /*17c0*/  LOP3.LUT R19, R8, 0xfe000000, RZ, 0xc0, !PT ;  /* 0xfe00000008137812 */ /* 0x000fe400078ec0ff */
[----:B------:R-:W-:Y:S02]  /*17d0*/  F2FP.BF16.F32.PACK_AB R6, R9, R6 ;  /* 0x000000060906723e */ /* 0x000fe400000010ff */
[----:B------:R-:W-:Y:S01]  /*17e0*/  PRMT R9, R7, 0x7632, R9 ;  /* 0x0000763207097816 */ /* 0x000fe20000000009 */
[----:B0-----:R-:W-:Y:S01]  /*17f0*/  @P2 FMUL.FTZ R4, R20, R11 ;  /* 0x0000000b14042220 */ /* 0x001fe20000410000 */
[----:B------:R-:W-:-:S02]  /*1800*/  VIMNMX R7, PT, PT, R2, R21, !PT ;  /* 0x0000001502077248 */ /* 0x000fc40007fe0100 */
[C---:B------:R-:W-:Y:S02]  /*1810*/  VIMNMX R11, PT, PT, R2.reuse, R13, PT ;  /* 0x0000000d020b7248 */ /* 0x040fe40003fe0100 */
[----:B------:R-:W-:Y:S02]  /*1820*/  LOP3.LUT R12, R19, 0x7e800000, RZ, 0x3c, !PT ;  /* 0x7e800000130c7812 */ /* 0x000fe400078e3cff */
[----:B------:R-:W-:Y:S01]  /*1830*/  FSETP.NEU.FTZ.AND P1, PT, R15, +INF , PT ;  /* 0x7f8000000f00780b */ /* 0x000fe20003f3d000 */
[----:B------:R-:W-:Y:S01]  /*1840*/  IMAD.U32 R15, R9, 0x10000, RZ ;  /* 0x00010000090f7824 */ /* 0x000fe200078e00ff */
[----:B------:R-:W-:Y:S01]  /*1850*/  LOP3.LUT R10, R7, 0xfe000000, RZ, 0xc0, !PT ;  /* 0xfe000000070a7812 */ /* 0x000fe200078ec0ff */
[-C--:B------:R-:W-:Y:S01]  /*1860*/  FMUL.FTZ R13, R11, R12.reuse ;  /* 0x0000000c0b0d7220 */ /* 0x080fe20000410000 */
[----:B------:R-:W-:Y:S01]  /*1870*/  VIMNMX R9, PT, PT, R2, R21, PT ;  /* 0x0000001502097248 */ /* 0x000fe20003fe0100 */
[----:B------:R-:W-:Y:S01]  /*1880*/  FADD.FTZ R15, |R15|, -RZ ;  /* 0x800000ff0f0f7221 */ /* 0x000fe20000010200 */
[----:B------:R-:W-:Y:S01]  /*1890*/  LOP3.LUT R16, R10, 0x7e800000, RZ, 0x3c, !PT ;  /* 0x7e8000000a107812 */ /* 0x000fe200078e3cff */
[----:B------:R-:W-:Y:S01]  /*18a0*/  FMUL.FTZ R14, R8, R12 ;  /* 0x0000000c080e7220 */ /* 0x000fe20000410000 */
[----:B------:R-:W-:Y:S01]  /*18b0*/  FMUL.FTZ R13, R13, R13 ;  /* 0x0000000d0d0d7220 */ /* 0x000fe20000410000 */
[----:B------:R-:W-:-:S02]  /*18c0*/  VIMNMX R12, PT, PT, R2, R17, !PT ;  /* 0x00000011020c7248 */ /* 0x000fc40007fe0100 */
[----:B------:R-:W-:Y:S01]  /*18d0*/  FMUL.FTZ R18, R9, R16 ;  /* 0x0000001009127220 */ /* 0x000fe20000410000 */
[----:B------:R-:W-:Y:S01]  /*18e0*/  FFMA.FTZ R24, R14, R14, R13 ;  /* 0x0000000e0e187223 */ /* 0x000fe2000001000d */
[----:B------:R-:W-:Y:S01]  /*18f0*/  PRMT R3, R3, 0x7632, R3 ;  /* 0x0000763203037816 */ /* 0x000fe20000000003 */
[----:B------:R-:W-:Y:S01]  /*1900*/  FMUL.FTZ R16, R7, R16 ;  /* 0x0000001007107220 */ /* 0x000fe20000410000 */
[----:B------:R-:W-:Y:S01]  /*1910*/  VIMNMX R13, PT, PT, R2, R15, !PT ;  /* 0x0000000f020d7248 */ /* 0x000fe20007fe0100 */
[----:B------:R-:W-:Y:S01]  /*1920*/  FMUL.FTZ R21, R18, R18 ;  /* 0x0000001212157220 */ /* 0x000fe20000410000 */
[----:B------:R-:W-:Y:S01]  /*1930*/  LOP3.LUT R20, R12, 0xfe000000, RZ, 0xc0, !PT ;  /* 0xfe0000000c147812 */ /* 0x000fe200078ec0ff */
[----:B------:R-:W-:Y:S01]  /*1940*/  IMAD.U32 R3, R3, 0x10000, RZ ;  /* 0x0001000003037824 */ /* 0x000fe200078e00ff */
[----:B------:R-:W-:Y:S01]  /*1950*/  VIMNMX R17, PT, PT, R2, R17, PT ;  /* 0x0000001102117248 */ /* 0x000fe20003fe0100 */
[----:B------:R-:W-:Y:S01]  /*1960*/  FFMA.FTZ R21, R16, R16, R21 ;  /* 0x0000001010157223 */ /* 0x000fe20000010015 */
[----:B------:R-:W-:Y:S01]  /*1970*/  LOP3.LUT R18, R13, 0xfe000000, RZ, 0xc0, !PT ;  /* 0xfe0000000d127812 */ /* 0x000fe200078ec0ff */
[----:B------:R-:W-:Y:S01]  /*1980*/  FADD.FTZ R3, |R3|, -RZ ;  /* 0x800000ff03037221 */ /* 0x000fe20000010200 */
[----:B------:R-:W-:-:S02]  /*1990*/  LOP3.LUT R14, R20, 0x7e800000, RZ, 0x3c, !PT ;  /* 0x7e800000140e7812 */ /* 0x000fc400078e3cff */
[----:B------:R-:W-:Y:S01]  /*19a0*/  VIMNMX R15, PT, PT, R2, R15, PT ;  /* 0x0000000f020f7248 */ /* 0x000fe20003fe0100 */
[----:B------:R-:W-:Y:S01]  /*19b0*/  MUFU.SQRT R21, R21 ;  /* 0x0000001500157308 */ /* 0x000fe20000002000 */
[----:B------:R-:W-:Y:S01]  /*19c0*/  LOP3.LUT R22, R18, 0x7e800000, RZ, 0x3c, !PT ;  /* 0x7e80000012167812 */ /* 0x000fe200078e3cff */
[-C--:B------:R-:W-:Y:S01]  /*19d0*/  FMUL.FTZ R16, R17, R14.reuse ;  /* 0x0000000e11107220 */ /* 0x080fe20000410000 */
[----:B------:R-:W-:Y:S01]  /*19e0*/  FMUL.FTZ R23, R12, R14 ;  /* 0x0000000e0c177220 */ /* 0x000fe20000410000 */
[----:B------:R-:W-:Y:S02]  /*19f0*/  VIMNMX R14, PT, PT, R2, R3, !PT ;  /* 0x00000003020e7248 */ /* 0x000fe40007fe0100 */
[----:B------:R-:W-:Y:S01]  /*1a00*/  FMUL.FTZ R25, R15, R22 ;  /* 0x000000160f197220 */ /* 0x000fe20000410000 */
[----:B------:R-:W-:Y:S01]  /*1a10*/  FMUL.FTZ R16, R16, R16 ;  /* 0x0000001010107220 */ /* 0x000fe20000410000 */
[----:B------:R-:W-:Y:S01]  /*1a20*/  FMUL.FTZ R22, R13, R22 ;  /* 0x000000160d167220 */ /* 0x000fe20000410000 */
[----:B------:R-:W-:Y:S01]  /*1a30*/  FSETP.NEU.FTZ.AND P5, PT, R17, RZ, PT ;  /* 0x000000ff1100720b */ /* 0x000fe20003fbd000 */
[----:B------:R-:W-:Y:S01]  /*1a40*/  FMUL.FTZ R25, R25, R25 ;  /* 0x0000001919197220 */ /* 0x000fe20000410000 */
[----:B------:R-:W-:Y:S01]  /*1a50*/  FFMA.FTZ R23, R23, R23, R16 ;  /* 0x0000001717177223 */ /* 0x000fe20000010010 */
[----:B------:R-:W-:-:S02]  /*1a60*/  LOP3.LUT R16, R14, 0xfe000000, RZ, 0xc0, !PT ;  /* 0xfe0000000e107812 */ /* 0x000fc400078ec0ff */
[----:B------:R-:W-:Y:S01]  /*1a70*/  FFMA.FTZ R25, R22, R22, R25 ;  /* 0x0000001616197223 */ /* 0x000fe20000010019 */
[----:B------:R-:W-:Y:S02]  /*1a80*/  VIMNMX R22, PT, PT, R2, R3, PT ;  /* 0x0000000302167248 */ /* 0x000fe40003fe0100 */
[----:B------:R-:W-:Y:S01]  /*1a90*/  LOP3.LUT R27, R16, 0x7e800000, RZ, 0x3c, !PT ;  /* 0x7e800000101b7812 */ /* 0x000fe200078e3cff */
[----:B------:R-:W0:Y:S01]  /*1aa0*/  MUFU.SQRT R23, R23 ;  /* 0x0000001700177308 */ /* 0x000e220000002000 */
[----:B------:R-:W-:Y:S01]  /*1ab0*/  FSETP.NEU.FTZ.AND P0, PT, R17, +INF , PT ;  /* 0x7f8000001100780b */ /* 0x000fe20003f1d000 */
[----:B------:R-:W1:Y:S01]  /*1ac0*/  LDC.64 R2, c[0x0][0x388] ;  /* 0x0000e200ff027b82 */ /* 0x000e620000000a00 */
[----:B------:R-:W-:Y:S02]  /*1ad0*/  FSETP.NEU.FTZ.AND P2, PT, R15, RZ, PT ;  /* 0x000000ff0f00720b */ /* 0x000fe40003f5d000 */
[----:B------:R-:W-:Y:S02]  /*1ae0*/  FSETP.NEU.FTZ.AND P3, PT, R9, RZ, PT ;  /* 0x000000ff0900720b */ /* 0x000fe40003f7d000 */
[----:B------:R-:W-:Y:S01]  /*1af0*/  FSETP.NEU.FTZ.AND P6, PT, R11, RZ, PT ;  /* 0x000000ff0b00720b */ /* 0x000fe20003fdd000 */
[----:B------:R2:W3:Y:S01]  /*1b00*/  MUFU.SQRT R17, R24 ;  /* 0x0000001800117308 */ /* 0x0004e20000002000 */
[----:B------:R-:W-:-:S02]  /*1b10*/  FSETP.NEU.FTZ.AND P4, PT, R22, RZ, PT ;  /* 0x000000ff1600720b */ /* 0x000fc40003f9d000 */
[----:B------:R-:W-:Y:S02]  /*1b20*/  LOP3.LUT R20, R20, 0x800000, RZ, 0xfc, !PT ;  /* 0x0080000014147812 */ /* 0x000fe400078efcff */
[----:B------:R-:W-:Y:S02]  /*1b30*/  LOP3.LUT R18, R18, 0x800000, RZ, 0xfc, !PT ;  /* 0x0080000012127812 */ /* 0x000fe400078efcff */
[----:B------:R-:W-:Y:S01]  /*1b40*/  LOP3.LUT R10, R10, 0x800000, RZ, 0xfc, !PT ;  /* 0x008000000a0a7812 */ /* 0x000fe200078efcff */
[----:B------:R-:W4:Y:S01]  /*1b50*/  MUFU.SQRT R25, R25 ;  /* 0x0000001900197308 */ /* 0x000f220000002000 */
[-C--:B--2---:R-:W-:Y:S01]  /*1b60*/  FMUL.FTZ R24, R22, R27.reuse ;  /* 0x0000001b16187220 */ /* 0x084fe20000410000 */
[----:B------:R-:W-:Y:S01]  /*1b70*/  FMUL.FTZ R27, R14, R27 ;  /* 0x0000001b0e1b7220 */ /* 0x000fe20000410000 */
[----:B0-----:R-:W-:Y:S01]  /*1b80*/  @P5 FMUL.FTZ R12, R23, R20 ;  /* 0x00000014170c5220 */ /* 0x001fe20000410000 */
[----:B------:R-:W-:Y:S01]  /*1b90*/  FSETP.NEU.FTZ.AND P5, PT, R11, +INF , PT ;  /* 0x7f8000000b00780b */ /* 0x000fe20003fbd000 */
[----:B------:R-:W-:Y:S01]  /*1ba0*/  FMUL.FTZ R24, R24, R24 ;  /* 0x0000001818187220 */ /* 0x000fe20000410000 */
[----:B------:R-:W-:Y:S01]  /*1bb0*/  LOP3.LUT R26, R19, 0x800000, RZ, 0xfc, !PT ;  /* 0x00800000131a7812 */ /* 0x000fe200078efcff */
[----:B------:R-:W-:Y:S01]  /*1bc0*/  @P3 FMUL.FTZ R7, R21, R10 ;  /* 0x0000000a15073220 */ /* 0x000fe20000410000 */
[----:B------:R-:W-:Y:S01]  /*1bd0*/  LOP3.LUT R11, R16, 0x800000, RZ, 0xfc, !PT ;  /* 0x00800000100b7812 */ /* 0x000fe200078efcff */
[----:B------:R-:W-:Y:S01]  /*1be0*/  FFMA.FTZ R24, R27, R27, R24 ;  /* 0x0000001b1b187223 */ /* 0x000fe20000010018 */
[----:B------:R-:W-:Y:S01]  /*1bf0*/  FSETP.NEU.FTZ.AND P3, PT, R22, +INF , PT ;  /* 0x7f8000001600780b */ /* 0x000fe20003f7d000 */
[----:B---3--:R-:W-:Y:S01]  /*1c00*/  @P6 FMUL.FTZ R8, R17, R26 ;  /* 0x0000001a11086220 */ /* 0x008fe20000410000 */
[----:B------:R-:W-:Y:S01]  /*1c10*/  FSETP.NEU.FTZ.AND P6, PT, R15, +INF , PT ;  /* 0x7f8000000f00780b */ /* 0x000fe20003fdd000 */
[----:B-1----:R-:W-:Y:S01]  /*1c20*/  IMAD.WIDE.U32 R2, R0, 0x2, R2 ;  /* 0x0000000200027825 */ /* 0x002fe200078e0002 */
[----:B------:R-:W-:Y:S01]  /*1c30*/  FSEL R4, R4, +INF , P1 ;  /* 0x7f80000004047808 */ /* 0x000fe20000800000 */
[----:B------:R-:W0:Y:S01]  /*1c40*/  MUFU.SQRT R24, R24 ;  /* 0x0000001800187308 */ /* 0x000e220000002000 */
[----:B------:R-:W-:Y:S01]  /*1c50*/  FSEL R8, R8, +INF , P5 ;  /* 0x7f80000008087808 */ /* 0x000fe20002800000 */
[----:B----4-:R-:W-:Y:S01]  /*1c60*/  @P2 FMUL.FTZ R13, R25, R18 ;  /* 0x00000012190d2220 */ /* 0x010fe20000410000 */
[----:B------:R-:W-:Y:S01]  /*1c70*/  FSETP.NEU.FTZ.AND P2, PT, R9, +INF , PT ;  /* 0x7f8000000900780b */ /* 0x000fe20003f5d000 */
[----:B------:R-:W-:-:S03]  /*1c80*/  IMAD.WIDE.U32 R2, R5, 0x4, R2 ;  /* 0x0000000405027825 */ /* 0x000fc600078e0002 */
[----:B------:R-:W-:Y:S02]  /*1c90*/  FSEL R0, R7, +INF , P2 ;  /* 0x7f80000007007808 */ /* 0x000fe40001000000 */
[----:B------:R-:W-:Y:S01]  /*1ca0*/  FSEL R7, R12, +INF , P0 ;  /* 0x7f8000000c077808 */ /* 0x000fe20000000000 */
[----:B------:R-:W-:Y:S01]  /*1cb0*/  STG.E desc[UR6][R2.64], R6 ;  /* 0x0000000602007986 */ /* 0x000fe2000c101906 */
[----:B------:R-:W-:Y:S02]  /*1cc0*/  FSEL R13, R13, +INF , P6 ;  /* 0x7f8000000d0d7808 */ /* 0x000fe40003000000 */
[----:B------:R-:W-:Y:S02]  /*1cd0*/  F2FP.BF16.F32.PACK_AB R7, R7, R4 ;  /* 0x000000040707723e */ /* 0x000fe400000010ff */
[----:B------:R-:W-:Y:S01]  /*1ce0*/  F2FP.BF16.F32.PACK_AB R13, R13, R8 ;  /* 0x000000080d0d723e */ /* 0x000fe200000010ff */
[----:B0-----:R-:W-:Y:S02]  /*1cf0*/  @P4 FMUL.FTZ R14, R24, R11 ;  /* 0x0000000b180e4220 */ /* 0x001fe40000410000 */
[----:B------:R-:W-:Y:S03]  /*1d00*/  STG.E desc[UR6][R2.64+0x200], R7 ;  /* 0x0002000702007986 */ /* 0x000fe6000c101906 */
[----:B------:R-:W-:Y:S01]  /*1d10*/  FSEL R9, R14, +INF , P3 ;  /* 0x7f8000000e097808 */ /* 0x000fe20001800000 */
[----:B------:R-:W-:Y:S03]  /*1d20*/  STG.E desc[UR6][R2.64+0x400], R13 ;  /* 0x0004000d02007986 */ /* 0x000fe6000c101906 */
[----:B------:R-:W-:-:S05]  /*1d30*/  F2FP.BF16.F32.PACK_AB R9, R9, R0 ;  /* 0x000000000909723e */ /* 0x000fca00000010ff */
[----:B------:R-:W-:Y:S01]  /*1d40*/  STG.E desc[UR6][R2.64+0x600], R9 ;  /* 0x0006000902007986 */ /* 0x000fe2000c101906 */
[----:B------:R-:W-:Y:S05]  /*1d50*/  EXIT ;  /* 0x000000000000794d */ /* 0x000fea0003800000 */
.L_x_625:
        /* <DEDUP_REMOVED lines=10> */
.L_x_17910:


//--------------------- .text._ZN2at6native29vectorized_elementwise_kernelILi4ENS0_13AUnaryFunctorIN3c108BFloat16ES4_S4_ZZZNS0_17hypot_kernel_cudaERNS_18TensorIteratorBaseEENKUlvE_clEvENKUlvE2_clEvEUlS4_S4_E_EESt5arrayIPcLm2EEEEviT0_T1_ --------------------------
	.section	.text._ZN2at6native29vectorized_elementwise_kernelILi4ENS0_13AUnaryFunctorIN3c108BFloat16ES4_S4_ZZZNS0_17hypot_kernel_cudaERNS_18TensorIteratorBaseEENKUlvE_clEvENKUlvE2_clEvEUlS4_S4_E_EESt5arrayIPcLm2EEEEviT0_T1_,"ax",@progbits
	.align	128
        .global         _ZN2at6native29vectorized_elementwise_kernelILi4ENS0_13AUnaryFunctorIN3c108BFloat16ES4_S4_ZZZNS0_17hypot_kernel_cudaERNS_18TensorIteratorBaseEENKUlvE_clEvENKUlvE2_clEvEUlS4_S4_E_EESt5arrayIPcLm2EEEEviT0_T1_
        .type           _ZN2at6native29vectorized_elementwise_kernelILi4ENS0_13AUnaryFunctorIN3c108BFloat16ES4_S4_ZZZNS0_17hypot_kernel_cudaERNS_18TensorIteratorBaseEENKUlvE_clEvENKUlvE2_clEvEUlS4_S4_E_EESt5arrayIPcLm2EEEEviT0_T1_,@function
        .size           _ZN2at6native29vectorized_elementwise_kernelILi4ENS0_13AUnaryFunctorIN3c108BFloat16ES4_S4_ZZZNS0_17hypot_kernel_cudaERNS_18TensorIteratorBaseEENKUlvE_clEvENKUlvE2_clEvEUlS4_S4_E_EESt5arrayIPcLm2EEEEviT0_T1_,(.L_x_17911 - _ZN2at6native29vectorized_elementwise_kernelILi4ENS0_13AUnaryFunctorIN3c108BFloat16ES4_S4_ZZZNS0_17hypot_kernel_cudaERNS_18TensorIteratorBaseEENKUlvE_clEvENKUlvE2_clEvEUlS4_S4_E_EESt5arrayIPcLm2EEEEviT0_T1_)
        .other          _ZN2at6native29vectorized_elementwise_kernelILi4ENS0_13AUnaryFunctorIN3c108BFloat16ES4_S4_ZZZNS0_17hypot_kernel_cudaERNS_18TensorIteratorBaseEENKUlvE_clEvENKUlvE2_clEvEUlS4_S4_E_EESt5arrayIPcLm2EEEEviT0_T1_,@"STO_CUDA_ENTRY STV_DEFAULT"
_ZN2at6native29vectorized_elementwise_kernelILi4ENS0_13AUnaryFunctorIN3c108BFloat16ES4_S4_ZZZNS0_17hypot_kernel_cudaERNS_18TensorIteratorBaseEENKUlvE_clEvENKUlvE2_clEvEUlS4_S4_E_EESt5arrayIPcLm2EEEEviT0_T1_:
.text._ZN2at6native29vectorized_elementwise_kernelILi4ENS0_13AUnaryFunctorIN3c108BFloat16ES4_S4_ZZZNS0_17hypot_kernel_cudaERNS_18TensorIteratorBaseEENKUlvE_clEvENKUlvE2_clEvEUlS4_S4_E_EESt5arrayIPcLm2EEEEviT0_T1_:
        /* <DEDUP_REMOVED lines=99> */
.L_x_628:
[----:B------:R-:W-:Y:S05]  /*0630*/  BSYNC.RECONVERGENT B0 ;  /* 0x0000000000007941 */ /* 0x000fea0003800200 */
.L_x_627:
        /* <DEDUP_REMOVED lines=24> */
.L_x_630:
[----:B------:R-:W-:Y:S05]  /*07c0*/  BSYNC.RECONVERGENT B0 ;  /* 0x0000000000007941 */ /* 0x000fea0003800200 */
.L_x_629:
        /* <DEDUP_REMOVED lines=24> */
.L_x_632:
[----:B------:R-:W-:Y:S05]  /*0950*/  BSYNC.RECONVERGENT B0 ;  /* 0x0000000000007941 */ /* 0x000fea0003800200 */
.L_x_631:
        /* <DEDUP_REMOVED lines=21> */
.L_x_634:
[----:B------:R-:W-:Y:S05]  /*0ab0*/  BSYNC.RECONVERGENT B0 ;  /* 0x0000000000007941 */ /* 0x000fea0003800200 */
.L_x_633:
        /* <DEDUP_REMOVED lines=21> */
.L_x_636:
[----:B------:R-:W-:Y:S05]  /*0c10*/  BSYNC.RECONVERGENT B0 ;  /* 0x0000000000007941 */ /* 0x000fea0003800200 */
.L_x_635:
        /* <DEDUP_REMOVED lines=21> */
.L_x_638:
[----:B------:R-:W-:Y:S05]  /*0d70*/  BSYNC.RECONVERGENT B0 ;  /* 0x0000000000007941 */ /* 0x000fea0003800200 */
.L_x_637:
        /* <DEDUP_REMOVED lines=21> */
.L_x_640:
[----:B------:R-:W-:Y:S05]  /*0ed0*/  BSYNC.RECONVERGENT B0 ;  /* 0x0000000000007941 */ /* 0x000fea0003800200 */
.L_x_639:
        /* <DEDUP_REMOVED lines=21> */
.L_x_642:
[----:B------:R-:W-:Y:S05]  /*1030*/  BSYNC.RECONVERGENT B0 ;  /* 0x0000000000007941 */ /* 0x000fea0003800200 */
.L_x_641:
        /* <DEDUP_REMOVED lines=18> */
.L_x_645:
[----:B------:R-:W-:-:S13]  /*1160*/  ISETP.GE.U32.AND P0, PT, R5, R6, PT ;  /* 0x000000060500720c */ /* 0x000fda0003f06070 */
[----:B------:R-:W-:Y:S05]  /*1170*/  @P0 BRA `(.L_x_647) ;  /* 0x0000000000300947 */ /* 0x000fea0003800000 */
[----:B0-----:R-:W0:Y:S01]  /*1180*/  LDC.64 R2, c[0x0][0x388] ;  /* 0x0000e200ff027b82 */ /* 0x001e220000000a00 */
[----:B------:R-:W-:Y:S02]  /*1190*/  IMAD.IADD R11, R0, 0x1, R5 ;  /* 0x00000001000b7824 */ /* 0x000fe400078e0205 */
[----:B------:R-:W-:Y:S02]  /*11a0*/  VIADD R5, R5, 0x80 ;  /* 0x0000008005057836 */ /* 0x000fe40000000000 */
[----:B0-----:R-:W-:-:S05]  /*11b0*/  IMAD.WIDE.U32 R2, R11, 0x2, R2 ;  /* 0x000000020b027825 */ /* 0x001fca00078e0002 */
[----:B------:R1:W-:Y:S02]  /*11c0*/  STG.E.U16 desc[UR6][R2.64], R14 ;  /* 0x0000000e02007986 */ /* 0x0003e4000c101506 */
.L_x_646:
[----:B------:R-:W-:-:S13]  /*11d0*/  ISETP.GE.U32.AND P0, PT, R5, R6, PT ;  /* 0x000000060500720c */ /* 0x000fda0003f06070 */
[----:B------:R-:W-:Y:S05]  /*11e0*/  @P0 BRA `(.L_x_648) ;  /* 0x0000000000340947 */ /* 0x000fea0003800000 */
[----:B01----:R-:W0:Y:S01]  /*11f0*/  LDC.64 R2, c[0x0][0x388] ;  /* 0x0000e200ff027b82 */ /* 0x003e220000000a00 */
[----:B------:R-:W-:Y:S02]  /*1200*/  IMAD.IADD R11, R0, 0x1, R5 ;  /* 0x00000001000b7824 */ /* 0x000fe400078e0205 */
[----:B------:R-:W-:Y:S02]  /*1210*/  VIADD R5, R5, 0x80 ;  /* 0x0000008005057836 */ /* 0x000fe40000000000 */
[----:B0-----:R-:W-:-:S05]  /*1220*/  IMAD.WIDE.U32 R2, R11, 0x2, R2 ;  /* 0x000000020b027825 */ /* 0x001fca00078e0002 */
[----:B-----5:R1:W-:Y:S02]  /*1230*/  STG.E.U16 desc[UR6][R2.64], R7 ;  /* 0x0000000702007986 */ /* 0x0203e4000c101506 */
.L_x_647:
        /* <DEDUP_REMOVED lines=8> */
.L_x_648:
[----:B------:R-:W-:Y:S05]  /*12c0*/  BSYNC.RELIABLE B1 ;  /* 0x0000000000017941 */ /* 0x000fea0003800100 */
.L_x_644:
[----:B------:R-:W-:-:S13]  /*12d0*/  ISETP.GE.U32.AND P0, PT, R5, R6, PT ;  /* 0x000000060500720c */ /* 0x000fda0003f06070 */
[----:B012---:R-:W0:Y:S01]  /*12e0*/  @!P0 LDC.64 R2, c[0x0][0x388] ;  /* 0x0000e200ff028b82 */ /* 0x007e220000000a00 */
[----:B-----5:R-:W-:Y:S01]  /*12f0*/  @!P0 IADD3 R7, PT, PT, R0, R5, RZ ;  /* 0x0000000500078210 */ /* 0x020fe20007ffe0ff */
[----:B------:R-:W-:-:S04]  /*1300*/  @!P0 VIADD R5, R5, 0x80 ;  /* 0x0000008005058836 */ /* 0x000fc80000000000 */
[----:B0-----:R-:W-:-:S05]  /*1310*/  @!P0 IMAD.WIDE.U32 R2, R7, 0x2, R2 ;  /* 0x0000000207028825 */ /* 0x001fca00078e0002 */
[----:B------:R2:W-:Y:S02]  /*1320*/  @!P0 STG.E.U16 desc[UR6][R2.64], R9 ;  /* 0x0000000902008986 */ /* 0x0005e4000c101506 */
.L_x_649:
[----:B------:R-:W-:Y:S05]  /*1330*/  BSYNC.RECONVERGENT B0 ;  /* 0x0000000000007941 */ /* 0x000fea0003800200 */
.L_x_643:
        /* <DEDUP_REMOVED lines=8> */
.L_x_626:
[----:B------:R-:W0:Y:S01]  /*13c0*/  S2R R5, SR_TID.X ;  /* 0x0000000000057919 */ /* 0x000e220000002100 */
[----:B------:R-:W1:Y:S02]  /*13d0*/  LDC.64 R2, c[0x0][0x390] ;  /* 0x0000e400ff027b82 */ /* 0x000e640000000a00 */
[----:B-1----:R-:W-:-:S04]  /*13e0*/  IMAD.WIDE.U32 R2, R0, 0x2, R2 ;  /* 0x0000000200027825 */ /* 0x002fc800078e0002 */
[----:B0-----:R-:W-:-:S05]  /*13f0*/  IMAD.WIDE.U32 R6, R5, 0x8, R2 ;  /* 0x0000000805067825 */ /* 0x001fca00078e0002 */
[----:B------:R-:W2:Y:S04]  /*1400*/  LDG.E.64 R16, desc[UR6][R6.64] ;  /* 0x0000000606107981 */ /* 0x000ea8000c1e1b00 */
[----:B------:R0:W3:Y:S01]  /*1410*/  LDG.E.64 R2, desc[UR6][R6.64+0x400] ;  /* 0x0004000606027981 */ /* 0x0000e2000c1e1b00 */
[----:B------:R-:W-:-:S06]  /*1420*/  USHF.L.U32 UR5, UR4, 0x10, URZ ;  /* 0x0000001004057899 */ /* 0x000fcc00080006ff */
[----:B------:R-:W-:Y:S01]  /*1430*/  FADD.FTZ R15, -RZ, |UR5| ;  /* 0x40000005ff0f7e21 */ /* 0x000fe20008010100 */
[----:B--2---:R-:W-:Y:S01]  /*1440*/  IMAD.U32 R4, R16, 0x10000, RZ ;  /* 0x0001000010047824 */ /* 0x004fe200078e00ff */
[C---:B------:R-:W-:Y:S01]  /*1450*/  PRMT R8, R17.reuse, 0x7632, R8 ;  /* 0x0000763211087816 */ /* 0x040fe20000000008 */
[----:B------:R-:W-:Y:S02]  /*1460*/  IMAD.U32 R11, R17, 0x10000, RZ ;  /* 0x00010000110b7824 */ /* 0x000fe400078e00ff */
[----:B------:R-:W-:Y:S01]  /*1470*/  FADD.FTZ R12, |R4|, -RZ ;  /* 0x800000ff040c7221 */ /* 0x000fe20000010200 */
[----:B------:R-:W-:Y:S01]  /*1480*/  PRMT R4, R16, 0x7632, R4 ;  /* 0x0000763210047816 */ /* 0x000fe20000000004 */
[----:B------:R-:W-:Y:S01]  /*1490*/  FADD.FTZ R14, |R11|, -RZ ;  /* 0x800000ff0b0e7221 */ /* 0x000fe20000010200 */
[----:B------:R-:W-:Y:S02]  /*14a0*/  IMAD.U32 R18, R8, 0x10000, RZ ;  /* 0x0001000008127824 */ /* 0x000fe400078e00ff */
[CC--:B------:R-:W-:Y:S01]  /*14b0*/  VIMNMX R9, PT, PT, R15.reuse, R12.reuse, !PT ;  /* 0x0000000c0f097248 */ /* 0x0c0fe20007fe0100 */
[----:B0-----:R-:W-:Y:S01]  /*14c0*/  IMAD.U32 R6, R4, 0x10000, RZ ;  /* 0x0001000004067824 */ /* 0x001fe200078e00ff */
[----:B------:R-:W-:Y:S01]  /*14d0*/  VIMNMX R12, PT, PT, R15, R12, PT ;  /* 0x0000000c0f0c7248 */ /* 0x000fe20003fe0100 */
[----:B------:R-:W-:Y:S01]  /*14e0*/  FADD.FTZ R24, |R18|, -RZ ;  /* 0x800000ff12187221 */ /* 0x000fe20000010200 */
[----:B------:R-:W-:Y:S01]  /*14f0*/  LOP3.LUT R10, R9, 0xfe000000, RZ, 0xc0, !PT ;  /* 0xfe000000090a7812 */ /* 0x000fe200078ec0ff */
[----:B------:R-:W-:Y:S01]  /*1500*/  FADD.FTZ R16, |R6|, -RZ ;  /* 0x800000ff06107221 */ /* 0x000fe20000010200 */
[----:B------:R-:W-:-:S02]  /*1510*/  VIMNMX R7, PT, PT, R15, R14, !PT ;  /* 0x0000000e0f077248 */ /* 0x000fc40007fe0100 */
[----:B------:R-:W-:Y:S02]  /*1520*/  LOP3.LUT R4, R10, 0x7e800000, RZ, 0x3c, !PT ;  /* 0x7e8000000a047812 */ /* 0x000fe400078e3cff */
[----:B------:R-:W-:Y:S02]  /*1530*/  LOP3.LUT R11, R7, 0xfe000000, RZ, 0xc0, !PT ;  /* 0xfe000000070b7812 */ /* 0x000fe400078ec0ff */
[----:B------:R-:W-:Y:S01]  /*1540*/  VIMNMX R13, PT, PT, R15, R14, PT ;  /* 0x0000000e0f0d7248 */ /* 0x000fe20003fe0100 */
[-C--:B------:R-:W-:Y:S01]  /*1550*/  FMUL.FTZ R6, R12, R4.reuse ;  /* 0x000000040c067220 */ /* 0x080fe20000410000 */
[----:B------:R-:W-:Y:S01]  /*1560*/  FMUL.FTZ R8, R9, R4 ;  /* 0x0000000409087220 */ /* 0x000fe20000410000 */
[----:B------:R-:W-:Y:S02]  /*1570*/  LOP3.LUT R14, R11, 0x7e800000, RZ, 0x3c, !PT ;  /* 0x7e8000000b0e7812 */ /* 0x000fe400078e3cff */
[----:B------:R-:W-:Y:S01]  /*1580*/  FMUL.FTZ R17, R6, R6 ;  /* 0x0000000606117220 */ /* 0x000fe20000410000 */
[----:B------:R-:W-:-:S02]  /*1590*/  VIMNMX R6, PT, PT, R15, R24, !PT ;  /* 0x000000180f067248 */ /* 0x000fc40007fe0100 */
[----:B------:R-:W-:Y:S01]  /*15a0*/  VIMNMX R4, PT, PT, R15, R16, !PT ;  /* 0x000000100f047248 */ /* 0x000fe20007fe0100 */
[----:B------:R-:W-:Y:S01]  /*15b0*/  FFMA.FTZ R18, R8, R8, R17 ;  /* 0x0000000808127223 */ /* 0x000fe20000010011 */
[-C--:B------:R-:W-:Y:S01]  /*15c0*/  FMUL.FTZ R8, R13, R14.reuse ;  /* 0x0000000e0d087220 */ /* 0x080fe20000410000 */
[----:B------:R-:W-:Y:S01]  /*15d0*/  FMUL.FTZ R20, R7, R14 ;  /* 0x0000000e07147220 */ /* 0x000fe20000410000 */
[----:B------:R-:W-:Y:S02]  /*15e0*/  LOP3.LUT R14, R6, 0xfe000000, RZ, 0xc0, !PT ;  /* 0xfe000000060e7812 */ /* 0x000fe400078ec0ff */
[----:B------:R-:W-:Y:S01]  /*15f0*/  LOP3.LUT R17, R4, 0xfe000000, RZ, 0xc0, !PT ;  /* 0xfe00000004117812 */ /* 0x000fe200078ec0ff */
[----:B------:R-:W-:Y:S01]  /*1600*/  FMUL.FTZ R21, R8, R8 ;  /* 0x0000000808157220 */ /* 0x000fe20000410000 */
[C---:B------:R-:W-:Y:S01]  /*1610*/  VIMNMX R8, PT, PT, R15.reuse, R24, PT ;  /* 0x000000180f087248 */ /* 0x040fe20003fe0100 */
[----:B------:R-:W0:Y:S01]  /*1620*/  MUFU.SQRT R18, R18 ;  /* 0x0000001200127308 */ /* 0x000e220000002000 */
[----:B------:R-:W-:Y:S01]  /*1630*/  LOP3.LUT R23, R14, 0x7e800000, RZ, 0x3c, !PT ;  /* 0x7e8000000e177812 */ /* 0x000fe200078e3cff */
[----:B------:R-:W-:Y:S01]  /*1640*/  FFMA.FTZ R22, R20, R20, R21 ;  /* 0x0000001414167223 */ /* 0x000fe20000010015 */
[----:B------:R-:W-:-:S02]  /*1650*/  VIMNMX R16, PT, PT, R15, R16, PT ;  /* 0x000000100f107248 */ /* 0x000fc40003fe0100 */
[----:B------:R-:W-:Y:S01]  /*1660*/  LOP3.LUT R19, R17, 0x7e800000, RZ, 0x3c, !PT ;  /* 0x7e80000011137812 */ /* 0x000fe200078e3cff */
[-C--:B------:R-:W-:Y:S01]  /*1670*/  FMUL.FTZ R24, R8, R23.reuse ;  /* 0x0000001708187220 */ /* 0x080fe20000410000 */
[----:B------:R-:W-:Y:S01]  /*1680*/  FMUL.FTZ R23, R6, R23 ;  /* 0x0000001706177220 */ /* 0x000fe20000410000 */
[----:B------:R-:W-:Y:S02]  /*1690*/  FSETP.NEU.FTZ.AND P2, PT, R12, RZ, PT ;  /* 0x000000ff0c00720b */ /* 0x000fe40003f5d000 */
[-C--:B------:R-:W-:Y:S01]  /*16a0*/  FMUL.FTZ R20, R16, R19.reuse ;  /* 0x0000001310147220 */ /* 0x080fe20000410000 */
[----:B------:R-:W-:Y:S01]  /*16b0*/  FMUL.FTZ R24, R24, R24 ;  /* 0x0000001818187220 */ /* 0x000fe20000410000 */
[----:B------:R-:W-:Y:S01]  /*16c0*/  FMUL.FTZ R21, R4, R19 ;  /* 0x0000001304157220 */ /* 0x000fe20000410000 */
[----:B------:R-:W-:Y:S01]  /*16d0*/  FSETP.NEU.FTZ.AND P1, PT, R12, +INF , PT ;  /* 0x7f8000000c00780b */ /* 0x000fe20003f3d000 */
[----:B------:R-:W-:Y:S01]  /*16e0*/  FMUL.FTZ R20, R20, R20 ;  /* 0x0000001414147220 */ /* 0x000fe20000410000 */
[----:B------:R-:W-:Y:S01]  /*16f0*/  FFMA.FTZ R24, R23, R23, R24 ;  /* 0x0000001717187223 */ /* 0x000fe20000010018 */
[----:B------:R-:W1:Y:S01]  /*1700*/  MUFU.SQRT R19, R22 ;  /* 0x0000001600137308 */ /* 0x000e620000002000 */
[----:B------:R-:W-:Y:S01]  /*1710*/  FSETP.NEU.FTZ.AND P5, PT, R13, RZ, PT ;  /* 0x000000ff0d00720b */ /* 0x000fe20003fbd000 */
[----:B------:R-:W-:Y:S01]  /*1720*/  FFMA.FTZ R20, R21, R21, R20 ;  /* 0x0000001515147223 */ /* 0x000fe20000010014 */
[----:B------:R-:W-:-:S02]  /*1730*/  FSETP.NEU.FTZ.AND P0, PT, R13, +INF , PT ;  /* 0x7f8000000d00780b */ /* 0x000fc40003f1d000 */
[----:B------:R-:W-:Y:S02]  /*1740*/  LOP3.LUT R13, R10, 0x800000, RZ, 0xfc, !PT ;  /* 0x008000000a0d7812 */ /* 0x000fe400078efcff */
[----:B------:R-:W-:Y:S01]  /*1750*/  FSETP.NEU.FTZ.AND P6, PT, R8, RZ, PT ;  /* 0x000000ff0800720b */ /* 0x000fe20003fdd000 */
[----:B------:R-:W2:Y:S01]  /*1760*/  MUFU.SQRT R12, R24 ;  /* 0x00000018000c7308 */ /* 0x000ea20000002000 */
[----:B------:R-:W-:Y:S01]  /*1770*/  FSETP.NEU.FTZ.AND P4, PT, R16, RZ, PT ;  /* 0x000000ff1000720b */ /* 0x000fe20003f9d000 */
[----:B0-----:R-:W-:Y:S01]  /*1780*/  @P2 FMUL.FTZ R9, R18, R13 ;  /* 0x0000000d12092220 */ /* 0x001fe20000410000 */
[----:B---3--:R-:W-:Y:S01]  /*1790*/  IMAD.U32 R13, R2, 0x10000, RZ ;  /* 0x00010000020d7824 */ /* 0x008fe200078e00ff */
[----:B------:R-:W-:Y:S02]  /*17a0*/  LOP3.LUT R10, R11, 0x800000, RZ, 0xfc, !PT ;  /* 0x008000000b0a7812 */ /* 0x000fe400078efcff */
[----:B------:R-:W-:Y:S01]  /*17b0*/  LOP3.LUT R11, R14, 0x800000, RZ, 0xfc, !PT ;  /* 0x008000000e0b7812 */ /* 0x000fe200078efcff */
[----:B------:R-:W-:Y:S01]  /*17c0*/  FADD.FTZ R18, |R13|, -RZ ;  /* 0x800000ff0d127221 */ /* 0x000fe20000010200 */
[----:B------:R-:W0:Y:S01]  /*17d0*/  MUFU.SQRT R20, R20 ;  /* 0x0000001400147308 */ /* 0x000e220000002000 */
[----:B------:R-:W-:Y:S01]  /*17e0*/  PRMT R2, R2, 0x7632, R2 ;  /* 0x0000763202027816 */ /* 0x000fe20000000002 */
[----:B-1----:R-:W-:Y:S01]  /*17f0*/  @P5 FMUL.FTZ R7, R19, R10 ;  /* 0x0000000a13075220 */ /* 0x002fe20000410000 */
[----:B------:R-:W-:-:S02]  /*1800*/  LOP3.LUT R17, R17, 0x800000, RZ, 0xfc, !PT ;  /* 0x0080000011117812 */ /* 0x000fc400078efcff */
[C---:B------:R-:W-:Y:S01]  /*1810*/  PRMT R10, R3.reuse, 0x7632, R10 ;  /* 0x00007632030a7816 */ /* 0x040fe2000000000a */
[----:B------:R-:W-:Y:S01]  /*1820*/  IMAD.U32 R3, R3, 0x10000, RZ ;  /* 0x0001000003037824 */ /* 0x000fe200078e00ff */
[----:B------:R-:W-:Y:S01]  /*1830*/  FSETP.NEU.FTZ.AND P3, PT, R16, +INF , PT ;  /* 0x7f8000001000780b */ /* 0x000fe20003f7d000 */
[----:B------:R-:W-:Y:S02]  /*1840*/  IMAD.U32 R2, R2, 0x10000, RZ ;  /* 0x0001000002027824 */ /* 0x000fe400078e00ff */
[----:B--2---:R-:W-:Y:S01]  /*1850*/  @P6 FMUL.FTZ R6, R12, R11 ;  /* 0x0000000b0c066220 */ /* 0x004fe20000410000 */
[CC--:B------:R-:W-:Y:S01]  /*1860*/  VIMNMX R12, PT, PT, R15.reuse, R18.reuse, !PT ;  /* 0x000000120f0c7248 */ /* 0x0c0fe20007fe0100 */
[----:B------:R-:W-:Y:S02]  /*1870*/  IMAD.U32 R10, R10, 0x10000, RZ ;  /* 0x000100000a0a7824 */ /* 0x000fe400078e00ff */
[----:B------:R-:W-:Y:S01]  /*1880*/  FADD.FTZ R2, |R2|, -RZ ;  /* 0x800000ff02027221 */ /* 0x000fe20000010200 */
[----:B------:R-:W-:-:S02]  /*1890*/  VIMNMX R18, PT, PT, R15, R18, PT ;  /* 0x000000120f127248 */ /* 0x000fc40003fe0100 */
[----:B------:R-:W-:Y:S01]  /*18a0*/  LOP3.LUT R19, R12, 0xfe000000, RZ, 0xc0, !PT ;  /* 0xfe0000000c137812 */ /* 0x000fe200078ec0ff */
[----:B------:R-:W-:Y:S01]  /*18b0*/  FADD.FTZ R16, |R10|, -RZ ;  /* 0x800000ff0a107221 */ /* 0x000fe20000010200 */
[----:B0-----:R-:W-:Y:S01]  /*18c0*/  @P4 FMUL.FTZ R4, R20, R17 ;  /* 0x0000001114044220 */ /* 0x001fe20000410000 */
[----:B------:R-:W-:Y:S01]  /*18d0*/  FADD.FTZ R20, |R3|, -RZ ;  /* 0x800000ff03147221 */ /* 0x000fe20000010200 */
[----:B------:R-:W-:Y:S02]  /*18e0*/  LOP3.LUT R3, R19, 0x7e800000, RZ, 0x3c, !PT ;  /* 0x7e80000013037812 */ /* 0x000fe400078e3cff */
[C---:B------:R-:W-:Y:S02]  /*18f0*/  VIMNMX R11, PT, PT, R15.reuse, R2, !PT ;  /* 0x000000020f0b7248 */ /* 0x040fe40007fe0100 */
[C---:B------:R-:W-:Y:S02]  /*1900*/  VIMNMX R10, PT, PT, R15.reuse, R20, !PT ;  /* 0x000000140f0a7248 */ /* 0x040fe40007fe0100 */
[----:B------:R-:W-:Y:S01]  /*1910*/  VIMNMX R14, PT, PT, R15, R2, PT ;  /* 0x000000020f0e7248 */ /* 0x000fe20003fe0100 */
[-C--:B------:R-:W-:Y:S01]  /*1920*/  FMUL.FTZ R2, R18, R3.reuse ;  /* 0x0000000312027220 */ /* 0x080fe20000410000 */
[----:B------:R-:W-:Y:S01]  /*1930*/  LOP3.LUT R21, R10, 0xfe000000, RZ, 0xc0, !PT ;  /* 0xfe0000000a157812 */ /* 0x000fe200078ec0ff */
[----:B------:R-:W-:Y:S01]  /*1940*/  FMUL.FTZ R3, R12, R3 ;  /* 0x000000030c037220 */ /* 0x000fe20000410000 */
[----:B------:R-:W-:Y:S01]  /*1950*/  LOP3.LUT R22, R11, 0xfe000000, RZ, 0xc0, !PT ;  /* 0xfe0000000b167812 */ /* 0x000fe200078ec0ff */
[----:B------:R-:W-:Y:S01]  /*1960*/  FMUL.FTZ R2, R2, R2 ;  /* 0x0000000202027220 */ /* 0x000fe20000410000 */
[----:B------:R-:W-:-:S02]  /*1970*/  VIMNMX R20, PT, PT, R15, R20, PT ;  /* 0x000000140f147248 */ /* 0x000fc40003fe0100 */
[----:B------:R-:W-:Y:S01]  /*1980*/  LOP3.LUT R23, R21, 0x7e800000, RZ, 0x3c, !PT ;  /* 0x7e80000015177812 */ /* 0x000fe200078e3cff */
[----:B------:R-:W-:Y:S01]  /*1990*/  FFMA.FTZ R24, R3, R3, R2 ;  /* 0x0000000303187223 */ /* 0x000fe20000010002 */
[----:B------:R-:W-:Y:S02]  /*19a0*/  LOP3.LUT R17, R22, 0x7e800000, RZ, 0x3c, !PT ;  /* 0x7e80000016117812 */ /* 0x000fe400078e3cff */
[CC--:B------:R-:W-:Y:S01]  /*19b0*/  VIMNMX R13, PT, PT, R15.reuse, R16.reuse, !PT ;  /* 0x000000100f0d7248 */ /* 0x0c0fe20007fe0100 */
[----:B------:R-:W-:Y:S01]  /*19c0*/  FMUL.FTZ R3, R20, R23 ;  /* 0x0000001714037220 */ /* 0x000fe20000410000 */
[----:B------:R-:W-:Y:S01]  /*19d0*/  VIMNMX R16, PT, PT, R15, R16, PT ;  /* 0x000000100f107248 */ /* 0x000fe20003fe0100 */
[----:B------:R-:W-:Y:S01]  /*19e0*/  FMUL.FTZ R2, R14, R17 ;  /* 0x000000110e027220 */ /* 0x000fe20000410000 */
[----:B------:R-:W-:Y:S01]  /*19f0*/  LOP3.LUT R15, R13, 0xfe000000, RZ, 0xc0, !PT ;  /* 0xfe0000000d0f7812 */ /* 0x000fe200078ec0ff */
[----:B------:R-:W-:Y:S01]  /*1a00*/  FMUL.FTZ R23, R10, R23 ;  /* 0x000000170a177220 */ /* 0x000fe20000410000 */
[----:B------:R-:W-:Y:S01]  /*1a10*/  FMUL.FTZ R26, R3, R3 ;  /* 0x00000003031a7220 */ /* 0x000fe20000410000 */
[----:B------:R-:W-:Y:S01]  /*1a20*/  FMUL.FTZ R17, R11, R17 ;  /* 0x000000110b117220 */ /* 0x000fe20000410000 */
[----:B------:R-:W-:Y:S01]  /*1a30*/  FMUL.FTZ R2, R2, R2 ;  /* 0x0000000202027220 */ /* 0x000fe20000410000 */
[----:B------:R-:W-:Y:S01]  /*1a40*/  LOP3.LUT R3, R15, 0x7e800000, RZ, 0x3c, !PT ;  /* 0x7e8000000f037812 */ /* 0x000fe200078e3cff */
[----:B------:R-:W-:Y:S01]  /*1a50*/  FFMA.FTZ R26, R23, R23, R26 ;  /* 0x00000017171a7223 */ /* 0x000fe2000001001a */
[----:B------:R-:W-:Y:S01]  /*1a60*/  FSETP.NEU.FTZ.AND P2, PT, R8, +INF , PT ;  /* 0x7f8000000800780b */ /* 0x000fe20003f5d000 */
[----:B------:R-:W-:Y:S01]  /*1a70*/  FFMA.FTZ R23, R17, R17, R2 ;  /* 0x0000001111177223 */ /* 0x000fe20000010002 */
[----:B------:R-:W0:Y:S01]  /*1a80*/  MUFU.SQRT R24, R24 ;  /* 0x0000001800187308 */ /* 0x000e220000002000 */
[-C--:B------:R-:W-:Y:S01]  /*1a90*/  FMUL.FTZ R2, R16, R3.reuse ;  /* 0x0000000310027220 */ /* 0x080fe20000410000 */
[----:B------:R-:W-:Y:S01]  /*1aa0*/  FMUL.FTZ R25, R13, R3 ;  /* 0x000000030d197220 */ /* 0x000fe20000410000 */
[----:B------:R-:W-:-:S02]  /*1ab0*/  FSEL R9, R9, +INF , P1 ;  /* 0x7f80000009097808 */ /* 0x000fc40000800000 */
[----:B------:R-:W-:Y:S01]  /*1ac0*/  FMUL.FTZ R28, R2, R2 ;  /* 0x00000002021c7220 */ /* 0x000fe20000410000 */
[----:B------:R-:W-:Y:S01]  /*1ad0*/  FSEL R7, R7, +INF , P0 ;  /* 0x7f80000007077808 */ /* 0x000fe20000000000 */
[----:B------:R-:W1:Y:S01]  /*1ae0*/  LDC.64 R2, c[0x0][0x388] ;  /* 0x0000e200ff027b82 */ /* 0x000e620000000a00 */
[----:B------:R-:W2:Y:S01]  /*1af0*/  MUFU.SQRT R17, R26 ;  /* 0x0000001a00117308 */ /* 0x000ea20000002000 */
[----:B------:R-:W-:Y:S01]  /*1b00*/  FFMA.FTZ R28, R25, R25, R28 ;  /* 0x00000019191c7223 */ /* 0x000fe2000001001c */
[----:B------:R-:W-:Y:S02]  /*1b10*/  FSETP.NEU.FTZ.AND P6, PT, R18, RZ, PT ;  /* 0x000000ff1200720b */ /* 0x000fe40003fdd000 */
[----:B------:R-:W-:Y:S02]  /*1b20*/  FSETP.NEU.FTZ.AND P5, PT, R14, RZ, PT ;  /* 0x000000ff0e00720b */ /* 0x000fe40003fbd000 */
[----:B------:R-:W-:Y:S02]  /*1b30*/  FSETP.NEU.FTZ.AND P1, PT, R20, RZ, PT ;  /* 0x000000ff1400720b */ /* 0x000fe40003f3d000 */
[----:B------:R-:W3:Y:S01]  /*1b40*/  MUFU.SQRT R23, R23 ;  /* 0x0000001700177308 */ /* 0x000ee20000002000 */
[----:B------:R-:W-:-:S02]  /*1b50*/  FSETP.NEU.FTZ.AND P0, PT, R16, RZ, PT ;  /* 0x000000ff1000720b */ /* 0x000fc40003f1d000 */
[----:B------:R-:W-:Y:S02]  /*1b60*/  FSETP.NEU.FTZ.AND P4, PT, R18, +INF , PT ;  /* 0x7f8000001200780b */ /* 0x000fe40003f9d000 */
[----:B------:R-:W-:Y:S02]  /*1b70*/  LOP3.LUT R19, R19, 0x800000, RZ, 0xfc, !PT ;  /* 0x0080000013137812 */ /* 0x000fe400078efcff */
[----:B------:R-:W-:Y:S01]  /*1b80*/  LOP3.LUT R22, R22, 0x800000, RZ, 0xfc, !PT ;  /* 0x0080000016167812 */ /* 0x000fe200078efcff */
[----:B------:R-:W4:Y:S01]  /*1b90*/  MUFU.SQRT R8, R28 ;  /* 0x0000001c00087308 */ /* 0x000f220000002000 */
[----:B------:R-:W-:Y:S01]  /*1ba0*/  LOP3.LUT R18, R21, 0x800000, RZ, 0xfc, !PT ;  /* 0x0080000015127812 */ /* 0x000fe200078efcff */
[----:B0-----:R-:W-:Y:S01]  /*1bb0*/  @P6 FMUL.FTZ R12, R24, R19 ;  /* 0x00000013180c6220 */ /* 0x001fe20000410000 */
[----:B------:R-:W-:Y:S02]  /*1bc0*/  LOP3.LUT R15, R15, 0x800000, RZ, 0xfc, !PT ;  /* 0x008000000f0f7812 */ /* 0x000fe400078efcff */
[----:B------:R-:W-:Y:S01]  /*1bd0*/  FSETP.NEU.FTZ.AND P6, PT, R20, +INF , PT ;  /* 0x7f8000001400780b */ /* 0x000fe20003fdd000 */
[----:B--2---:R-:W-:Y:S01]  /*1be0*/  @P1 FMUL.FTZ R10, R17, R18 ;  /* 0x00000012110a1220 */ /* 0x004fe20000410000 */
[----:B------:R-:W-:Y:S01]  /*1bf0*/  FSETP.NEU.FTZ.AND P1, PT, R16, +INF , PT ;  /* 0x7f8000001000780b */ /* 0x000fe20003f3d000 */
[----:B-1----:R-:W-:-:S04]  /*1c00*/  IMAD.WIDE.U32 R2, R0, 0x2, R2 ;  /* 0x0000000200027825 */ /* 0x002fc800078e0002 */
[----:B---3--:R-:W-:Y:S01]  /*1c10*/  @P5 FMUL.FTZ R11, R23, R22 ;  /* 0x00000016170b5220 */ /* 0x008fe20000410000 */
[----:B------:R-:W-:Y:S02]  /*1c20*/  FSETP.NEU.FTZ.AND P5, PT, R14, +INF , PT ;  /* 0x7f8000000e00780b */ /* 0x000fe40003fbd000 */
[----:B------:R-:W-:Y:S02]  /*1c30*/  FSEL R12, R12, +INF , P4 ;  /* 0x7f8000000c0c7808 */ /* 0x000fe40002000000 */
[----:B------:R-:W-:Y:S01]  /*1c40*/  FSEL R10, R10, +INF , P6 ;  /* 0x7f8000000a0a7808 */ /* 0x000fe20003000000 */
[----:B------:R-:W-:Y:S01]  /*1c50*/  IMAD.WIDE.U32 R2, R5, 0x8, R2 ;  /* 0x0000000805027825 */ /* 0x000fe200078e0002 */
[----:B------:R-:W-:-:S03]  /*1c60*/  FSEL R4, R4, +INF , P3 ;  /* 0x7f80000004047808 */ /* 0x000fc60001800000 */
[----:B----4-:R-:W-:Y:S01]  /*1c70*/  @P0 FMUL.FTZ R13, R8, R15 ;  /* 0x0000000f080d0220 */ /* 0x010fe20000410000 */
[----:B------:R-:W-:Y:S02]  /*1c80*/  FSEL R6, R6, +INF , P2 ;  /* 0x7f80000006067808 */ /* 0x000fe40001000000 */
[----:B------:R-:W-:Y:S02]  /*1c90*/  FSEL R11, R11, +INF , P5 ;  /* 0x7f8000000b0b7808 */ /* 0x000fe40002800000 */
[----:B------:R-:W-:Y:S02]  /*1ca0*/  FSEL R13, R13, +INF , P1 ;  /* 0x7f8000000d0d7808 */ /* 0x000fe40000800000 */
[----:B------:R-:W-:Y:S02]  /*1cb0*/  F2FP.BF16.F32.PACK_AB R4, R4, R9 ;  /* 0x000000090404723e */ /* 0x000fe400000010ff */
[----:B------:R-:W-:Y:S02]  /*1cc0*/  F2FP.BF16.F32.PACK_AB R5, R6, R7 ;  /* 0x000000070605723e */ /* 0x000fe400000010ff */
[----:B------:R-:W-:-:S02]  /*1cd0*/  F2FP.BF16.F32.PACK_AB R12, R11, R12 ;  /* 0x0000000c0b0c723e */ /* 0x000fc400000010ff */
[----:B------:R-:W-:Y:S01]  /*1ce0*/  F2FP.BF16.F32.PACK_AB R13, R13, R10 ;  /* 0x0000000a0d0d723e */ /* 0x000fe200000010ff */
[----:B------:R-:W-:Y:S04]  /*1cf0*/  STG.E.64 desc[UR6][R2.64], R4 ;  /* 0x0000000402007986 */ /* 0x000fe8000c101b06 */
[----:B------:R-:W-:Y:S01]  /*1d00*/  STG.E.64 desc[UR6][R2.64+0x400], R12 ;  /* 0x0004000c02007986 */ /* 0x000fe2000c101b06 */
[----:B------:R-:W-:Y:S05]  /*1d10*/  EXIT ;  /* 0x000000000000794d */ /* 0x000fea0003800000 */
.L_x_650:
        /* <DEDUP_REMOVED lines=14> */
.L_x_17911:


//--------------------- .text._ZN2at6native29vectorized_elementwise_kernelILi8ENS0_13AUnaryFunctorIN3c108BFloat16ES4_S4_ZZZNS0_17hypot_kernel_cudaERNS_18TensorIteratorBaseEENKUlvE_clEvENKUlvE2_clEvEUlS4_S4_E_EESt5arrayIPcLm2EEEEviT0_T1_ --------------------------
	.section	.text._ZN2at6native29vectorized_elementwise_kernelILi8ENS0_13AUnaryFunctorIN3c108BFloat16ES4_S4_ZZZNS0_17hypot_kernel_cudaERNS_18TensorIteratorBaseEENKUlvE_clEvENKUlvE2_clEvEUlS4_S4_E_EESt5arrayIPcLm2EEEEviT0_T1_,"ax",@progbits
	.align	128
        .global         _ZN2at6native29vectorized_elementwise_kernelILi8ENS0_13AUnaryFunctorIN3c108BFloat16ES4_S4_ZZZNS0_17hypot_kernel_cudaERNS_18TensorIteratorBaseEENKUlvE_clEvENKUlvE2_clEvEUlS4_S4_E_EESt5arrayIPcLm2EEEEviT0_T1_
        .type           _ZN2at6native29vectorized_elementwise_kernelILi8ENS0_13AUnaryFunctorIN3c108BFloat16ES4_S4_ZZZNS0_17hypot_kernel_cudaERNS_18TensorIteratorBaseEENKUlvE_clEvENKUlvE2_clEvEUlS4_S4_E_EESt5arrayIPcLm2EEEEviT0_T1_,@function
        .size           _ZN2at6native29vectorized_elementwise_kernelILi8ENS0_13AUnaryFunctorIN3c108BFloat16ES4_S4_ZZZNS0_17hypot_kernel_cudaERNS_18TensorIteratorBaseEENKUlvE_clEvENKUlvE2_clEvEUlS4_S4_E_EESt5arrayIPcLm2EEEEviT0_T1_,(.L_x_17912 - _ZN2at6native29vectorized_elementwise_kernelILi8ENS0_13AUnaryFunctorIN3c108BFloat16ES4_S4_ZZZNS0_17hypot_kernel_cudaERNS_18TensorIteratorBaseEENKUlvE_clEvENKUlvE2_clEvEUlS4_S4_E_EESt5arrayIPcLm2EEEEviT0_T1_)
        .other          _ZN2at6native29vectorized_elementwise_kernelILi8ENS0_13AUnaryFunctorIN3c108BFloat16ES4_S4_ZZZNS0_17hypot_kernel_cudaERNS_18TensorIteratorBaseEENKUlvE_clEvENKUlvE2_clEvEUlS4_S4_E_EESt5arrayIPcLm2EEEEviT0_T1_,@"STO_CUDA_ENTRY STV_DEFAULT"
_ZN2at6native29vectorized_elementwise_kernelILi8ENS0_13AUnaryFunctorIN3c108BFloat16ES4_S4_ZZZNS0_17hypot_kernel_cudaERNS_18TensorIteratorBaseEENKUlvE_clEvENKUlvE2_clEvEUlS4_S4_E_EESt5arrayIPcLm2EEEEviT0_T1_:
.text._ZN2at6native29vectorized_elementwise_kernelILi8ENS0_13AUnaryFunctorIN3c108BFloat16ES4_S4_ZZZNS0_17hypot_kernel_cudaERNS_18TensorIteratorBaseEENKUlvE_clEvENKUlvE2_clEvEUlS4_S4_E_EESt5arrayIPcLm2EEEEviT0_T1_:
        /* <DEDUP_REMOVED lines=99> */
.L_x_653:
[----:B------:R-:W-:Y:S05]  /*0630*/  BSYNC.RECONVERGENT B0 ;  /* 0x0000000000007941 */ /* 0x000fea0003800200 */
.L_x_652:
        /* <DEDUP_REMOVED lines=24> */
.L_x_655:
[----:B------:R-:W-:Y:S05]  /*07c0*/  BSYNC.RECONVERGENT B0 ;  /* 0x0000000000007941 */ /* 0x000fea0003800200 */
.L_x_654:
        /* <DEDUP_REMOVED lines=24> */
.L_x_657:
[----:B------:R-:W-:Y:S05]  /*0950*/  BSYNC.RECONVERGENT B0 ;  /* 0x0000000000007941 */ /* 0x000fea0003800200 */
.L_x_656:
        /* <DEDUP_REMOVED lines=21> */
.L_x_659:
[----:B------:R-:W-:Y:S05]  /*0ab0*/  BSYNC.RECONVERGENT B0 ;  /* 0x0000000000007941 */ /* 0x000fea0003800200 */
.L_x_658:
        /* <DEDUP_REMOVED lines=21> */
.L_x_661:
[----:B------:R-:W-:Y:S05]  /*0c10*/  BSYNC.RECONVERGENT B0 ;  /* 0x0000000000007941 */ /* 0x000fea0003800200 */
.L_x_660:
        /* <DEDUP_REMOVED lines=21> */
.L_x_663:
[----:B------:R-:W-:Y:S05]  /*0d70*/  BSYNC.RECONVERGENT B0 ;  /* 0x0000000000007941 */ /* 0x000fea0003800200 */
.L_x_662:
        /* <DEDUP_REMOVED lines=21> */
.L_x_665:
[----:B------:R-:W-:Y:S05]  /*0ed0*/  BSYNC.RECONVERGENT B0 ;  /* 0x0000000000007941 */ /* 0x000fea0003800200 */
.L_x_664:
        /* <DEDUP_REMOVED lines=21> */
.L_x_667:
[----:B------:R-:W-:Y:S05]  /*1030*/  BSYNC.RECONVERGENT B0 ;  /* 0x0000000000007941 */ /* 0x000fea0003800200 */
.L_x_666:
        /* <DEDUP_REMOVED lines=18> */
.L_x_670:
[----:B------:R-:W-:-:S13]  /*1160*/  ISETP.GE.U32.AND P0, PT, R5, R6, PT ;  /* 0x000000060500720c */ /* 0x000fda0003f06070 */
[----:B------:R-:W-:Y:S05]  /*1170*/  @P0 BRA `(.L_x_672) ;  /* 0x0000000000300947 */ /* 0x000fea0003800000 */
[----:B0-----:R-:W0:Y:S01]  /*1180*/  LDC.64 R2, c[0x0][0x388] ;  /* 0x0000e200ff027b82 */ /* 0x001e220000000a00 */
[----:B------:R-:W-:Y:S02]  /*1190*/  IMAD.IADD R11, R0, 0x1, R5 ;  /* 0x00000001000b7824 */ /* 0x000fe400078e0205 */
[----:B------:R-:W-:Y:S02]  /*11a0*/  VIADD R5, R5, 0x80 ;  /* 0x0000008005057836 */ /* 0x000fe40000000000 */
[----:B0-----:R-:W-:-:S05]  /*11b0*/  IMAD.WIDE.U32 R2, R11, 0x2, R2 ;  /* 0x000000020b027825 */ /* 0x001fca00078e0002 */
[----:B------:R1:W-:Y:S02]  /*11c0*/  STG.E.U16 desc[UR6][R2.64], R14 ;  /* 0x0000000e02007986 */ /* 0x0003e4000c101506 */
.L_x_671:
[----:B------:R-:W-:-:S13]  /*11d0*/  ISETP.GE.U32.AND P0, PT, R5, R6, PT ;  /* 0x000000060500720c */ /* 0x000fda0003f06070 */
[----:B------:R-:W-:Y:S05]  /*11e0*/  @P0 BRA `(.L_x_673) ;  /* 0x0000000000340947 */ /* 0x000fea0003800000 */
[----:B01----:R-:W0:Y:S01]  /*11f0*/  LDC.64 R2, c[0x0][0x388] ;  /* 0x0000e200ff027b82 */ /* 0x003e220000000a00 */
[----:B------:R-:W-:Y:S02]  /*1200*/  IMAD.IADD R11, R0, 0x1, R5 ;  /* 0x00000001000b7824 */ /* 0x000fe400078e0205 */
[----:B------:R-:W-:Y:S02]  /*1210*/  VIADD R5, R5, 0x80 ;  /* 0x0000008005057836 */ /* 0x000fe40000000000 */
[----:B0-----:R-:W-:-:S05]  /*1220*/  IMAD.WIDE.U32 R2, R11, 0x2, R2 ;  /* 0x000000020b027825 */ /* 0x001fca00078e0002 */
[----:B-----5:R1:W-:Y:S02]  /*1230*/  STG.E.U16 desc[UR6][R2.64], R7 ;  /* 0x0000000702007986 */ /* 0x0203e4000c101506 */
.L_x_672:
        /* <DEDUP_REMOVED lines=8> */
.L_x_673:
[----:B------:R-:W-:Y:S05]  /*12c0*/  BSYNC.RELIABLE B1 ;  /* 0x0000000000017941 */ /* 0x000fea0003800100 */
.L_x_669:
[----:B------:R-:W-:-:S13]  /*12d0*/  ISETP.GE.U32.AND P0, PT, R5, R6, PT ;  /* 0x000000060500720c */ /* 0x000fda0003f06070 */
[----:B012---:R-:W0:Y:S01]  /*12e0*/  @!P0 LDC.64 R2, c[0x0][0x388] ;  /* 0x0000e200ff028b82 */ /* 0x007e220000000a00 */
[----:B-----5:R-:W-:Y:S01]  /*12f0*/  @!P0 IADD3 R7, PT, PT, R0, R5, RZ ;  /* 0x0000000500078210 */ /* 0x020fe20007ffe0ff */
[----:B------:R-:W-:-:S04]  /*1300*/  @!P0 VIADD R5, R5, 0x80 ;  /* 0x0000008005058836 */ /* 0x000fc80000000000 */
[----:B0-----:R-:W-:-:S05]  /*1310*/  @!P0 IMAD.WIDE.U32 R2, R7, 0x2, R2 ;  /* 0x0000000207028825 */ /* 0x001fca00078e0002 */
[----:B------:R2:W-:Y:S02]  /*1320*/  @!P0 STG.E.U16 desc[UR6][R2.64], R9 ;  /* 0x0000000902008986 */ /* 0x0005e4000c101506 */
.L_x_674:
[----:B------:R-:W-:Y:S05]  /*1330*/  BSYNC.RECONVERGENT B0 ;  /* 0x0000000000007941 */ /* 0x000fea0003800200 */
.L_x_668:
        /* <DEDUP_REMOVED lines=8> */
.L_x_651:
[----:B------:R-:W0:Y:S01]  /*13c0*/  S2R R4, SR_TID.X ;  /* 0x0000000000047919 */ /* 0x000e220000002100 */
[----:B------:R-:W1:Y:S02]  /*13d0*/  LDC.64 R2, c[0x0][0x390] ;  /* 0x0000e400ff027b82 */ /* 0x000e640000000a00 */
[----:B-1----:R-:W-:-:S04]  /*13e0*/  IMAD.WIDE.U32 R2, R0, 0x2, R2 ;  /* 0x0000000200027825 */ /* 0x002fc800078e0002 */
[----:B0-----:R-:W-:-:S06]  /*13f0*/  IMAD.WIDE.U32 R8, R4, 0x10, R2 ;  /* 0x0000001004087825 */ /* 0x001fcc00078e0002 */
[----:B------:R-:W2:Y:S01]  /*1400*/  LDG.E.128 R8, desc[UR6][R8.64] ;  /* 0x0000000608087981 */ /* 0x000ea2000c1e1d00 */
[----:B------:R-:W-:-:S06]  /*1410*/  USHF.L.U32 UR5, UR4, 0x10, URZ ;  /* 0x0000001004057899 */ /* 0x000fcc00080006ff */
[----:B------:R-:W-:Y:S01]  /*1420*/  FADD.FTZ R14, -RZ, |UR5| ;  /* 0x40000005ff0e7e21 */ /* 0x000fe20008010100 */
[C---:B--2---:R-:W-:Y:S01]  /*1430*/  IMAD.U32 R2, R10.reuse, 0x10000, RZ ;  /* 0x000100000a027824 */ /* 0x044fe200078e00ff */
[----:B------:R-:W-:-:S03]  /*1440*/  PRMT R10, R10, 0x7632, R10 ;  /* 0x000076320a0a7816 */ /* 0x000fc6000000000a */
[----:B------:R-:W-:Y:S02]  /*1450*/  FADD.FTZ R3, |R2|, -RZ ;  /* 0x800000ff02037221 */ /* 0x000fe40000010200 */
[----:B------:R-:W-:-:S03]  /*1460*/  IMAD.U32 R10, R10, 0x10000, RZ ;  /* 0x000100000a0a7824 */ /* 0x000fc600078e00ff */
[-C--:B------:R-:W-:Y:S01]  /*1470*/  VIMNMX R6, PT, PT, R14, R3.reuse, !PT ;  /* 0x000000030e067248 */ /* 0x080fe20007fe0100 */
[----:B------:R-:W-:Y:S01]  /*1480*/  FADD.FTZ R27, |R10|, -RZ ;  /* 0x800000ff0a1b7221 */ /* 0x000fe20000010200 */
[----:B------:R-:W-:Y:S01]  /*1490*/  VIMNMX R2, PT, PT, R14, R3, PT ;  /* 0x000000030e027248 */ /* 0x000fe20003fe0100 */
[----:B------:R-:W-:Y:S01]  /*14a0*/  IMAD.U32 R3, R9, 0x10000, RZ ;  /* 0x0001000009037824 */ /* 0x000fe200078e00ff */
[----:B------:R-:W-:Y:S02]  /*14b0*/  LOP3.LUT R7, R6, 0xfe000000, RZ, 0xc0, !PT ;  /* 0xfe00000006077812 */ /* 0x000fe400078ec0ff */
[----:B------:R-:W-:Y:S01]  /*14c0*/  FSETP.NEU.FTZ.AND P3, PT, R2, RZ, PT ;  /* 0x000000ff0200720b */ /* 0x000fe20003f7d000 */
[----:B------:R-:W-:Y:S01]  /*14d0*/  FADD.FTZ R13, |R3|, -RZ ;  /* 0x800000ff030d7221 */ /* 0x000fe20000010200 */
[----:B------:R-:W-:Y:S02]  /*14e0*/  LOP3.LUT R5, R7, 0x7e800000, RZ, 0x3c, !PT ;  /* 0x7e80000007057812 */ /* 0x000fe400078e3cff */
[----:B------:R-:W-:-:S02]  /*14f0*/  PRMT R9, R9, 0x7632, R9 ;  /* 0x0000763209097816 */ /* 0x000fc40000000009 */
[----:B------:R-:W-:Y:S01]  /*1500*/  VIMNMX R15, PT, PT, R14, R13, PT ;  /* 0x0000000d0e0f7248 */ /* 0x000fe20003fe0100 */
[-C--:B------:R-:W-:Y:S01]  /*1510*/  FMUL.FTZ R12, R2, R5.reuse ;  /* 0x00000005020c7220 */ /* 0x080fe20000410000 */
[----:B------:R-:W-:Y:S01]  /*1520*/  FMUL.FTZ R3, R6, R5 ;  /* 0x0000000506037220 */ /* 0x000fe20000410000 */
[----:B------:R-:W-:Y:S01]  /*1530*/  VIMNMX R5, PT, PT, R14, R13, !PT ;  /* 0x0000000d0e057248 */ /* 0x000fe20007fe0100 */
[----:B------:R-:W-:Y:S02]  /*1540*/  IMAD.U32 R13, R8, 0x10000, RZ ;  /* 0x00010000080d7824 */ /* 0x000fe400078e00ff */
[----:B------:R-:W-:Y:S01]  /*1550*/  FMUL.FTZ R12, R12, R12 ;  /* 0x0000000c0c0c7220 */ /* 0x000fe20000410000 */
[----:B------:R-:W-:Y:S01]  /*1560*/  LOP3.LUT R7, R7, 0x800000, RZ, 0xfc, !PT ;  /* 0x0080000007077812 */ /* 0x000fe200078efcff */
[----:B------:R-:W-:Y:S01]  /*1570*/  IMAD.U32 R9, R9, 0x10000, RZ ;  /* 0x0001000009097824 */ /* 0x000fe200078e00ff */
[----:B------:R-:W-:Y:S01]  /*1580*/  FSETP.NEU.FTZ.AND P1, PT, R15, RZ, PT ;  /* 0x000000ff0f00720b */ /* 0x000fe20003f3d000 */
[--C-:B------:R-:W-:Y:S01]  /*1590*/  FFMA.FTZ R18, R3, R3, R12.reuse ;  /* 0x0000000303127223 */ /* 0x100fe2000001000c */
[----:B------:R-:W-:Y:S01]  /*15a0*/  LOP3.LUT R3, R5, 0xfe000000, RZ, 0xc0, !PT ;  /* 0xfe00000005037812 */ /* 0x000fe200078ec0ff */
[----:B------:R-:W-:Y:S01]  /*15b0*/  FADD.FTZ R13, |R13|, -RZ ;  /* 0x800000ff0d0d7221 */ /* 0x000fe20000010200 */
[----:B------:R-:W-:-:S02]  /*15c0*/  PRMT R12, R8, 0x7632, R12 ;  /* 0x00007632080c7816 */ /* 0x000fc4000000000c */
[----:B------:R-:W-:Y:S01]  /*15d0*/  LOP3.LUT R16, R3, 0x7e800000, RZ, 0x3c, !PT ;  /* 0x7e80000003107812 */ /* 0x000fe200078e3cff */
[----:B------:R-:W0:Y:S01]  /*15e0*/  MUFU.SQRT R18, R18 ;  /* 0x0000001200127308 */ /* 0x000e220000002000 */
[C---:B------:R-:W-:Y:S01]  /*15f0*/  PRMT R8, R11.reuse, 0x7632, R8 ;  /* 0x000076320b087816 */ /* 0x040fe20000000008 */
[----:B------:R-:W-:Y:S01]  /*1600*/  IMAD.U32 R11, R11, 0x10000, RZ ;  /* 0x000100000b0b7824 */ /* 0x000fe200078e00ff */
[C---:B------:R-:W-:Y:S01]  /*1610*/  FSETP.NEU.FTZ.AND P0, PT, R15.reuse, +INF , PT ;  /* 0x7f8000000f00780b */ /* 0x040fe20003f1d000 */
[-C--:B------:R-:W-:Y:S01]  /*1620*/  FMUL.FTZ R17, R15, R16.reuse ;  /* 0x000000100f117220 */ /* 0x080fe20000410000 */
[----:B------:R-:W-:Y:S01]  /*1630*/  FADD.FTZ R15, |R9|, -RZ ;  /* 0x800000ff090f7221 */ /* 0x000fe20000010200 */
[----:B------:R-:W-:Y:S01]  /*1640*/  FMUL.FTZ R16, R5, R16 ;  /* 0x0000001005107220 */ /* 0x000fe20000410000 */
[----:B------:R-:W-:Y:S02]  /*1650*/  IMAD.U32 R12, R12, 0x10000, RZ ;  /* 0x000100000c0c7824 */ /* 0x000fe400078e00ff */
[----:B------:R-:W-:Y:S01]  /*1660*/  FMUL.FTZ R19, R17, R17 ;  /* 0x0000001111137220 */ /* 0x000fe20000410000 */
[----:B------:R-:W-:Y:S01]  /*1670*/  IMAD.U32 R8, R8, 0x10000, RZ ;  /* 0x0001000008087824 */ /* 0x000fe200078e00ff */
[----:B------:R-:W-:Y:S01]  /*1680*/  VIMNMX R10, PT, PT, R14, R15, !PT ;  /* 0x0000000f0e0a7248 */ /* 0x000fe20007fe0100 */
[----:B------:R-:W-:Y:S01]  /*1690*/  FADD.FTZ R25, |R12|, -RZ ;  /* 0x800000ff0c197221 */ /* 0x000fe20000010200 */
[----:B------:R-:W-:Y:S01]  /*16a0*/  FFMA.FTZ R19, R16, R16, R19 ;  /* 0x0000001010137223 */ /* 0x000fe20000010013 */
[----:B------:R-:W-:Y:S01]  /*16b0*/  VIMNMX R16, PT, PT, R14, R27, PT ;  /* 0x0000001b0e107248 */ /* 0x000fe20003fe0100 */
[----:B------:R-:W-:Y:S01]  /*16c0*/  FADD.FTZ R23, |R8|, -RZ ;  /* 0x800000ff08177221 */ /* 0x000fe20000010200 */
[----:B------:R-:W-:Y:S01]  /*16d0*/  LOP3.LUT R20, R10, 0xfe000000, RZ, 0xc0, !PT ;  /* 0xfe0000000a147812 */ /* 0x000fe200078ec0ff */
[----:B0-----:R-:W-:Y:S01]  /*16e0*/  @P3 FMUL.FTZ R6, R18, R7 ;  /* 0x0000000712063220 */ /* 0x001fe20000410000 */
[----:B------:R-:W-:Y:S01]  /*16f0*/  FADD.FTZ R7, |R11|, -RZ ;  /* 0x800000ff0b077221 */ /* 0x000fe20000010200 */
[----:B------:R-:W-:Y:S01]  /*1700*/  VIMNMX R11, PT, PT, R14, R27, !PT ;  /* 0x0000001b0e0b7248 */ /* 0x000fe20007fe0100 */
[----:B------:R-:W0:Y:S01]  /*1710*/  MUFU.SQRT R19, R19 ;  /* 0x0000001300137308 */ /* 0x000e220000002000 */
[----:B------:R-:W-:-:S02]  /*1720*/  FSETP.NEU.FTZ.AND P2, PT, R2, +INF , PT ;  /* 0x7f8000000200780b */ /* 0x000fc40003f5d000 */
[----:B------:R-:W-:Y:S02]  /*1730*/  LOP3.LUT R21, R11, 0xfe000000, RZ, 0xc0, !PT ;  /* 0xfe0000000b157812 */ /* 0x000fe400078ec0ff */
[----:B------:R-:W-:Y:S02]  /*1740*/  VIMNMX R15, PT, PT, R14, R15, PT ;  /* 0x0000000f0e0f7248 */ /* 0x000fe40003fe0100 */
[----:B------:R-:W-:Y:S02]  /*1750*/  LOP3.LUT R22, R21, 0x7e800000, RZ, 0x3c, !PT ;  /* 0x7e80000015167812 */ /* 0x000fe400078e3cff */
[----:B------:R-:W-:Y:S02]  /*1760*/  LOP3.LUT R18, R20, 0x7e800000, RZ, 0x3c, !PT ;  /* 0x7e80000014127812 */ /* 0x000fe400078e3cff */
[-C--:B------:R-:W-:Y:S01]  /*1770*/  VIMNMX R2, PT, PT, R14, R13.reuse, PT ;  /* 0x0000000d0e027248 */ /* 0x080fe20003fe0100 */
[----:B------:R-:W-:Y:S01]  /*1780*/  FMUL.FTZ R24, R16, R22 ;  /* 0x0000001610187220 */ /* 0x000fe20000410000 */
[----:B------:R-:W-:-:S02]  /*1790*/  VIMNMX R9, PT, PT, R14, R13, !PT ;  /* 0x0000000d0e097248 */ /* 0x000fc40007fe0100 */
[-C--:B------:R-:W-:Y:S01]  /*17a0*/  VIMNMX R13, PT, PT, R14, R25.reuse, PT ;  /* 0x000000190e0d7248 */ /* 0x080fe20003fe0100 */
[----:B------:R-:W-:Y:S01]  /*17b0*/  FMUL.FTZ R24, R24, R24 ;  /* 0x0000001818187220 */ /* 0x000fe20000410000 */
[C---:B------:R-:W-:Y:S01]  /*17c0*/  VIMNMX R8, PT, PT, R14.reuse, R25, !PT ;  /* 0x000000190e087248 */ /* 0x040fe20007fe0100 */
[----:B------:R-:W-:Y:S01]  /*17d0*/  FMUL.FTZ R25, R11, R22 ;  /* 0x000000160b197220 */ /* 0x000fe20000410000 */
[----:B------:R-:W-:Y:S01]  /*17e0*/  FMUL.FTZ R22, R15, R18 ;  /* 0x000000120f167220 */ /* 0x000fe20000410000 */
[C---:B------:R-:W-:Y:S02]  /*17f0*/  VIMNMX R17, PT, PT, R14.reuse, R7, PT ;  /* 0x000000070e117248 */ /* 0x040fe40003fe0100 */
[----:B------:R-:W-:Y:S01]  /*1800*/  FFMA.FTZ R25, R25, R25, R24 ;  /* 0x0000001919197223 */ /* 0x000fe20000010018 */
[----:B------:R-:W-:Y:S01]  /*1810*/  VIMNMX R7, PT, PT, R14, R7, !PT ;  /* 0x000000070e077248 */ /* 0x000fe20007fe0100 */
[----:B------:R-:W-:Y:S01]  /*1820*/  FMUL.FTZ R26, R22, R22 ;  /* 0x00000016161a7220 */ /* 0x000fe20000410000 */
[CC--:B------:R-:W-:Y:S01]  /*1830*/  VIMNMX R12, PT, PT, R14.reuse, R23.reuse, PT ;  /* 0x000000170e0c7248 */ /* 0x0c0fe20003fe0100 */
[----:B------:R-:W1:Y:S01]  /*1840*/  MUFU.SQRT R22, R25 ;  /* 0x0000001900167308 */ /* 0x000e620000002000 */
[----:B------:R-:W-:Y:S01]  /*1850*/  VIMNMX R14, PT, PT, R14, R23, !PT ;  /* 0x000000170e0e7248 */ /* 0x000fe20007fe0100 */
[----:B------:R-:W-:Y:S01]  /*1860*/  FMUL.FTZ R23, R10, R18 ;  /* 0x000000120a177220 */ /* 0x000fe20000410000 */
[----:B------:R-:W-:-:S02]  /*1870*/  LOP3.LUT R24, R3, 0x800000, RZ, 0xfc, !PT ;  /* 0x0080000003187812 */ /* 0x000fc400078efcff */
[----:B------:R-:W-:Y:S01]  /*1880*/  LOP3.LUT R18, R9, 0xfe000000, RZ, 0xc0, !PT ;  /* 0xfe00000009127812 */ /* 0x000fe200078ec0ff */
[----:B------:R-:W-:Y:S01]  /*1890*/  FFMA.FTZ R3, R23, R23, R26 ;  /* 0x0000001717037223 */ /* 0x000fe2000001001a */
[----:B------:R-:W-:Y:S01]  /*18a0*/  FSETP.NEU.FTZ.AND P3, PT, R16, RZ, PT ;  /* 0x000000ff1000720b */ /* 0x000fe20003f7d000 */
[----:B0-----:R-:W-:Y:S01]  /*18b0*/  @P1 FMUL.FTZ R5, R19, R24 ;  /* 0x0000001813051220 */ /* 0x001fe20000410000 */
[----:B------:R-:W-:Y:S02]  /*18c0*/  LOP3.LUT R23, R18, 0x7e800000, RZ, 0x3c, !PT ;  /* 0x7e80000012177812 */ /* 0x000fe400078e3cff */
[----:B------:R-:W-:Y:S01]  /*18d0*/  LOP3.LUT R19, R7, 0xfe000000, RZ, 0xc0, !PT ;  /* 0xfe00000007137812 */ /* 0x000fe200078ec0ff */
[----:B------:R-:W0:Y:S01]  /*18e0*/  MUFU.SQRT R3, R3 ;  /* 0x0000000300037308 */ /* 0x000e220000002000 */
[----:B------:R-:W-:Y:S01]  /*18f0*/  LOP3.LUT R21, R21, 0x800000, RZ, 0xfc, !PT ;  /* 0x0080000015157812 */ /* 0x000fe200078efcff */
[-C--:B------:R-:W-:Y:S01]  /*1900*/  FMUL.FTZ R24, R2, R23.reuse ;  /* 0x0000001702187220 */ /* 0x080fe20000410000 */
[----:B------:R-:W-:Y:S01]  /*1910*/  LOP3.LUT R26, R19, 0x7e800000, RZ, 0x3c, !PT ;  /* 0x7e800000131a7812 */ /* 0x000fe200078e3cff */
[----:B------:R-:W-:Y:S01]  /*1920*/  FMUL.FTZ R23, R9, R23 ;  /* 0x0000001709177220 */ /* 0x000fe20000410000 */
[----:B------:R-:W-:Y:S01]  /*1930*/  FSETP.NEU.FTZ.AND P1, PT, R15, RZ, PT ;  /* 0x000000ff0f00720b */ /* 0x000fe20003f3d000 */
[----:B------:R-:W-:Y:S01]  /*1940*/  FMUL.FTZ R24, R24, R24 ;  /* 0x0000001818187220 */ /* 0x000fe20000410000 */
[----:B------:R-:W-:Y:S01]  /*1950*/  LOP3.LUT R20, R20, 0x800000, RZ, 0xfc, !PT ;  /* 0x0080000014147812 */ /* 0x000fe200078efcff */
[----:B-1----:R-:W-:Y:S01]  /*1960*/  @P3 FMUL.FTZ R11, R22, R21 ;  /* 0x00000015160b3220 */ /* 0x002fe20000410000 */
[-C--:B------:R-:W-:Y:S01]  /*1970*/  FMUL.FTZ R22, R17, R26.reuse ;  /* 0x0000001a11167220 */ /* 0x080fe20000410000 */
[----:B------:R-:W-:Y:S01]  /*1980*/  LOP3.LUT R21, R8, 0xfe000000, RZ, 0xc0, !PT ;  /* 0xfe00000008157812 */ /* 0x000fe200078ec0ff */
[----:B------:R-:W-:Y:S01]  /*1990*/  FFMA.FTZ R24, R23, R23, R24 ;  /* 0x0000001717187223 */ /* 0x000fe20000010018 */
[----:B------:R-:W-:Y:S01]  /*19a0*/  FMUL.FTZ R23, R7, R26 ;  /* 0x0000001a07177220 */ /* 0x000fe20000410000 */
[----:B------:R-:W-:Y:S01]  /*19b0*/  FMUL.FTZ R26, R22, R22 ;  /* 0x00000016161a7220 */ /* 0x000fe20000410000 */
[----:B------:R-:W-:-:S02]  /*19c0*/  LOP3.LUT R22, R21, 0x7e800000, RZ, 0x3c, !PT ;  /* 0x7e80000015167812 */ /* 0x000fc400078e3cff */
[----:B------:R-:W-:Y:S01]  /*19d0*/  FSETP.NEU.FTZ.AND P6, PT, R2, RZ, PT ;  /* 0x000000ff0200720b */ /* 0x000fe20003fdd000 */
[----:B------:R-:W-:Y:S01]  /*19e0*/  FFMA.FTZ R23, R23, R23, R26 ;  /* 0x0000001717177223 */ /* 0x000fe2000001001a */
[----:B0-----:R-:W-:Y:S01]  /*19f0*/  @P1 FMUL.FTZ R10, R3, R20 ;  /* 0x00000014030a1220 */ /* 0x001fe20000410000 */
[----:B------:R-:W-:Y:S01]  /*1a00*/  LOP3.LUT R20, R14, 0xfe000000, RZ, 0xc0, !PT ;  /* 0xfe0000000e147812 */ /* 0x000fe200078ec0ff */
[-C--:B------:R-:W-:Y:S01]  /*1a10*/  FMUL.FTZ R3, R13, R22.reuse ;  /* 0x000000160d037220 */ /* 0x080fe20000410000 */
[----:B------:R-:W-:Y:S01]  /*1a20*/  FMUL.FTZ R26, R8, R22 ;  /* 0x00000016081a7220 */ /* 0x000fe20000410000 */
[----:B------:R-:W-:Y:S01]  /*1a30*/  FSETP.NEU.FTZ.AND P4, PT, R2, +INF , PT ;  /* 0x7f8000000200780b */ /* 0x000fe20003f9d000 */
[----:B------:R-:W-:Y:S01]  /*1a40*/  MUFU.SQRT R22, R24 ;  /* 0x0000001800167308 */ /* 0x000fe20000002000 */
[----:B------:R-:W-:Y:S01]  /*1a50*/  LOP3.LUT R25, R20, 0x7e800000, RZ, 0x3c, !PT ;  /* 0x7e80000014197812 */ /* 0x000fe200078e3cff */
[----:B------:R-:W-:Y:S01]  /*1a60*/  FMUL.FTZ R3, R3, R3 ;  /* 0x0000000303037220 */ /* 0x000fe20000410000 */
[----:B------:R-:W-:-:S02]  /*1a70*/  FSETP.NEU.FTZ.AND P1, PT, R17, RZ, PT ;  /* 0x000000ff1100720b */ /* 0x000fc40003f3d000 */
[----:B------:R-:W-:Y:S01]  /*1a80*/  FSETP.NEU.FTZ.AND P3, PT, R17, +INF , PT ;  /* 0x7f8000001100780b */ /* 0x000fe20003f7d000 */
[-C--:B------:R-:W-:Y:S01]  /*1a90*/  FMUL.FTZ R27, R12, R25.reuse ;  /* 0x000000190c1b7220 */ /* 0x080fe20000410000 */
[----:B------:R-:W-:Y:S01]  /*1aa0*/  FFMA.FTZ R26, R26, R26, R3 ;  /* 0x0000001a1a1a7223 */ /* 0x000fe20000010003 */
[----:B------:R-:W-:Y:S01]  /*1ab0*/  FMUL.FTZ R25, R14, R25 ;  /* 0x000000190e197220 */ /* 0x000fe20000410000 */
[----:B------:R-:W0:Y:S01]  /*1ac0*/  LDC.64 R2, c[0x0][0x388] ;  /* 0x0000e200ff027b82 */ /* 0x000e220000000a00 */
[----:B------:R-:W-:Y:S01]  /*1ad0*/  FMUL.FTZ R28, R27, R27 ;  /* 0x0000001b1b1c7220 */ /* 0x000fe20000410000 */
[----:B------:R-:W1:Y:S01]  /*1ae0*/  MUFU.SQRT R23, R23 ;  /* 0x0000001700177308 */ /* 0x000e620000002000 */
[----:B------:R-:W-:Y:S02]  /*1af0*/  FSETP.NEU.FTZ.AND P5, PT, R13, RZ, PT ;  /* 0x000000ff0d00720b */ /* 0x000fe40003fbd000 */
[----:B------:R-:W-:Y:S01]  /*1b00*/  FFMA.FTZ R28, R25, R25, R28 ;  /* 0x00000019191c7223 */ /* 0x000fe2000001001c */
[----:B------:R-:W-:-:S02]  /*1b10*/  FSEL R5, R5, +INF , P0 ;  /* 0x7f80000005057808 */ /* 0x000fc40000000000 */
[----:B------:R-:W-:Y:S02]  /*1b20*/  FSETP.NEU.FTZ.AND P0, PT, R12, RZ, PT ;  /* 0x000000ff0c00720b */ /* 0x000fe40003f1d000 */
[----:B------:R-:W2:Y:S01]  /*1b30*/  MUFU.SQRT R24, R26 ;  /* 0x0000001a00187308 */ /* 0x000ea20000002000 */
[----:B------:R-:W-:Y:S02]  /*1b40*/  FSEL R6, R6, +INF , P2 ;  /* 0x7f80000006067808 */ /* 0x000fe40001000000 */
[----:B------:R-:W-:Y:S02]  /*1b50*/  FSETP.NEU.FTZ.AND P2, PT, R16, +INF , PT ;  /* 0x7f8000001000780b */ /* 0x000fe40003f5d000 */
[----:B------:R-:W-:Y:S02]  /*1b60*/  LOP3.LUT R16, R19, 0x800000, RZ, 0xfc, !PT ;  /* 0x0080000013107812 */ /* 0x000fe400078efcff */
[----:B------:R-:W-:Y:S01]  /*1b70*/  LOP3.LUT R25, R18, 0x800000, RZ, 0xfc, !PT ;  /* 0x0080000012197812 */ /* 0x000fe200078efcff */
[----:B------:R-:W3:Y:S01]  /*1b80*/  MUFU.SQRT R17, R28 ;  /* 0x0000001c00117308 */ /* 0x000ee20000002000 */
[----:B------:R-:W-:Y:S01]  /*1b90*/  LOP3.LUT R21, R21, 0x800000, RZ, 0xfc, !PT ;  /* 0x0080000015157812 */ /* 0x000fe200078efcff */
[----:B-1----:R-:W-:Y:S01]  /*1ba0*/  @P1 FMUL.FTZ R7, R23, R16 ;  /* 0x0000001017071220 */ /* 0x002fe20000410000 */
[----:B------:R-:W-:Y:S01]  /*1bb0*/  LOP3.LUT R20, R20, 0x800000, RZ, 0xfc, !PT ;  /* 0x0080000014147812 */ /* 0x000fe200078efcff */
[----:B------:R-:W-:Y:S01]  /*1bc0*/  @P6 FMUL.FTZ R9, R22, R25 ;  /* 0x0000001916096220 */ /* 0x000fe20000410000 */
[----:B------:R-:W-:Y:S01]  /*1bd0*/  FSETP.NEU.FTZ.AND P6, PT, R15, +INF , PT ;  /* 0x7f8000000f00780b */ /* 0x000fe20003fdd000 */
[----:B0-----:R-:W-:Y:S01]  /*1be0*/  IMAD.WIDE.U32 R2, R0, 0x2, R2 ;  /* 0x0000000200027825 */ /* 0x001fe200078e0002 */
[----:B------:R-:W-:-:S03]  /*1bf0*/  FSETP.NEU.FTZ.AND P1, PT, R12, +INF , PT ;  /* 0x7f8000000c00780b */ /* 0x000fc60003f3d000 */
[----:B--2---:R-:W-:Y:S01]  /*1c00*/  @P5 FMUL.FTZ R8, R24, R21 ;  /* 0x0000001518085220 */ /* 0x004fe20000410000 */
[----:B------:R-:W-:Y:S01]  /*1c10*/  FSETP.NEU.FTZ.AND P5, PT, R13, +INF , PT ;  /* 0x7f8000000d00780b */ /* 0x000fe20003fbd000 */
[----:B------:R-:W-:Y:S01]  /*1c20*/  IMAD.WIDE.U32 R2, R4, 0x10, R2 ;  /* 0x0000001004027825 */ /* 0x000fe200078e0002 */
[----:B------:R-:W-:Y:S02]  /*1c30*/  FSEL R0, R7, +INF , P3 ;  /* 0x7f80000007007808 */ /* 0x000fe40001800000 */
[----:B------:R-:W-:Y:S01]  /*1c40*/  FSEL R4, R9, +INF , P4 ;  /* 0x7f80000009047808 */ /* 0x000fe20002000000 */
[----:B---3--:R-:W-:Y:S01]  /*1c50*/  @P0 FMUL.FTZ R14, R17, R20 ;  /* 0x00000014110e0220 */ /* 0x008fe20000410000 */
[----:B------:R-:W-:Y:S02]  /*1c60*/  FSEL R7, R8, +INF , P5 ;  /* 0x7f80000008077808 */ /* 0x000fe40002800000 */
[----:B------:R-:W-:Y:S02]  /*1c70*/  FSEL R11, R11, +INF , P2 ;  /* 0x7f8000000b0b7808 */ /* 0x000fe40001000000 */
[----:B------:R-:W-:-:S02]  /*1c80*/  FSEL R10, R10, +INF , P6 ;  /* 0x7f8000000a0a7808 */ /* 0x000fc40003000000 */
[----:B------:R-:W-:Y:S02]  /*1c90*/  FSEL R9, R14, +INF , P1 ;  /* 0x7f8000000e097808 */ /* 0x000fe40000800000 */
[----:B------:R-:W-:Y:S02]  /*1ca0*/  F2FP.BF16.F32.PACK_AB R4, R7, R4 ;  /* 0x000000040704723e */ /* 0x000fe400000010ff */
[----:B------:R-:W-:Y:S02]  /*1cb0*/  F2FP.BF16.F32.PACK_AB R6, R11, R6 ;  /* 0x000000060b06723e */ /* 0x000fe400000010ff */
[----:B------:R-:W-:Y:S02]  /*1cc0*/  F2FP.BF16.F32.PACK_AB R5, R10, R5 ;  /* 0x000000050a05723e */ /* 0x000fe400000010ff */
[----:B------:R-:W-:-:S05]  /*1cd0*/  F2FP.BF16.F32.PACK_AB R7, R9, R0 ;  /* 0x000000000907723e */ /* 0x000fca00000010ff */
[----:B------:R-:W-:Y:S01]  /*1ce0*/  STG.E.128 desc[UR6][R2.64], R4 ;  /* 0x0000000402007986 */ /* 0x000fe2000c101d06 */
[----:B------:R-:W-:Y:S05]  /*1cf0*/  EXIT ;  /* 0x000000000000794d */ /* 0x000fea0003800000 */
.L_x_675:
        /* <DEDUP_REMOVED lines=16> */
.L_x_17912:


//--------------------- .text._ZN2at6native18elementwise_kernelILi128ELi4EZNS0_15gpu_kernel_implINS0_13BinaryFunctorIN3c108BFloat16ES5_S5_ZZZNS0_17hypot_kernel_cudaERNS_18TensorIteratorBaseEENKUlvE_clEvENKUlvE2_clEvEUlS5_S5_E_EEEEvS7_RKT_EUliE_EEviT1_ --------------------------
	.section	.text._ZN2at6native18elementwise_kernelILi128ELi4EZNS0_15gpu_kernel_implINS0_13BinaryFunctorIN3c108BFloat16ES5_S5_ZZZNS0_17hypot_kernel_cudaERNS_18TensorIteratorBaseEENKUlvE_clEvENKUlvE2_clEvEUlS5_S5_E_EEEEvS7_RKT_EUliE_EEviT1_,"ax",@progbits
	.align	128
        .global         _ZN2at6native18elementwise_kernelILi128ELi4EZNS0_15gpu_kernel_implINS0_13BinaryFunctorIN3c108BFloat16ES5_S5_ZZZNS0_17hypot_kernel_cudaERNS_18TensorIteratorBaseEENKUlvE_clEvENKUlvE2_clEvEUlS5_S5_E_EEEEvS7_RKT_EUliE_EEviT1_
        .type           _ZN2at6native18elementwise_kernelILi128ELi4EZNS0_15gpu_kernel_implINS0_13BinaryFunctorIN3c108BFloat16ES5_S5_ZZZNS0_17hypot_kernel_cudaERNS_18TensorIteratorBaseEENKUlvE_clEvENKUlvE2_clEvEUlS5_S5_E_EEEEvS7_RKT_EUliE_EEviT1_,@function
        .size           _ZN2at6native18elementwise_kernelILi128ELi4EZNS0_15gpu_kernel_implINS0_13BinaryFunctorIN3c108BFloat16ES5_S5_ZZZNS0_17hypot_kernel_cudaERNS_18TensorIteratorBaseEENKUlvE_clEvENKUlvE2_clEvEUlS5_S5_E_EEEEvS7_RKT_EUliE_EEviT1_,(.L_x_17913 - _ZN2at6native18elementwise_kernelILi128ELi4EZNS0_15gpu_kernel_implINS0_13BinaryFunctorIN3c108BFloat16ES5_S5_ZZZNS0_17hypot_kernel_cudaERNS_18TensorIteratorBaseEENKUlvE_clEvENKUlvE2_clEvEUlS5_S5_E_EEEEvS7_RKT_EUliE_EEviT1_)
        .other          _ZN2at6native18elementwise_kernelILi128ELi4EZNS0_15gpu_kernel_implINS0_13BinaryFunctorIN3c108BFloat16ES5_S5_ZZZNS0_17hypot_kernel_cudaERNS_18TensorIteratorBaseEENKUlvE_clEvENKUlvE2_clEvEUlS5_S5_E_EEEEvS7_RKT_EUliE_EEviT1_,@"STO_CUDA_ENTRY STV_DEFAULT"
_ZN2at6native18elementwise_kernelILi128ELi4EZNS0_15gpu_kernel_implINS0_13BinaryFunctorIN3c108BFloat16ES5_S5_ZZZNS0_17hypot_kernel_cudaERNS_18TensorIteratorBaseEENKUlvE_clEvENKUlvE2_clEvEUlS5_S5_E_EEEEvS7_RKT_EUliE_EEviT1_:
.text._ZN2at6native18elementwise_kernelILi128ELi4EZNS0_15gpu_kernel_implINS0_13BinaryFunctorIN3c108BFloat16ES5_S5_ZZZNS0_17hypot_kernel_cudaERNS_18TensorIteratorBaseEENKUlvE_clEvENKUlvE2_clEvEUlS5_S5_E_EEEEvS7_RKT_EUliE_EEviT1_:
        /* <DEDUP_REMOVED lines=10> */
[----:B------:R-:W3:Y:S01]  /*00a0*/  LDCU.U8 UR43, c[0x0][0x601] ;  /* 0x0000c020ff2b77ac */ /* 0x000ee20008000000 */
        /* <DEDUP_REMOVED lines=9> */
[----:B------:R-:W-:Y:S02]  /*0140*/  IMAD.MOV.U32 R0, RZ, RZ, RZ ;  /* 0x000000ffff007224 */ /* 0x000fe400078e00ff */
[----:B------:R-:W-:-:S04]  /*0150*/  IMAD.MOV.U32 R16, RZ, RZ, RZ ;  /* 0x000000ffff107224 */ /* 0x000fc800078e00ff */
[----:B------:R-:W-:Y:S05]  /*0160*/  BRA.U !UP0, `(.L_x_678) ;  /* 0x0000001508707547 */ /* 0x000fea000b800000 */
[----:B------:R-:W0:Y:S01]  /*0170*/  LDCU.64 UR4, c[0x0][0x390] ;  /* 0x00007200ff0477ac */ /* 0x000e220008000a00 */
[----:B------:R-:W-:Y:S01]  /*0180*/  IMAD.MOV.U32 R16, RZ, RZ, RZ ;  /* 0x000000ffff107224 */ /* 0x000fe200078e00ff */
[----:B------:R-:W1:Y:S01]  /*0190*/  LDCU UR6, c[0x0][0x38c] ;  /* 0x00007180ff0677ac */ /* 0x000e620008000800 */
[----:B------:R-:W2:Y:S01]  /*01a0*/  LDCU.64 UR8, c[0x0][0x4b8] ;  /* 0x00009700ff0877ac */ /* 0x000ea20008000a00 */
[----:B------:R-:W-:Y:S01]  /*01b0*/  UISETP.NE.AND UP0, UPT, UR41, URZ, UPT ;  /* 0x000000ff2900728c */ /* 0x000fe2000bf05270 */
[----:B0-----:R-:W-:Y:S01]  /*01c0*/  IMAD.HI.U32 R2, R17, UR4, R16 ;  /* 0x0000000411027c27 */ /* 0x001fe2000f8e0010 */
[----:B------:R-:W0:Y:S04]  /*01d0*/  LDCU UR4, c[0x0][0x4c0] ;  /* 0x00009800ff0477ac */ /* 0x000e280008000800 */
[----:B------:R-:W-:-:S05]  /*01e0*/  SHF.R.U32.HI R3, RZ, UR5, R2 ;  /* 0x00000005ff037c19 */ /* 0x000fca0008011602 */
[----:B------:R-:W-:-:S04]  /*01f0*/  IMAD.MOV R18, RZ, RZ, -R3 ;  /* 0x000000ffff127224 */ /* 0x000fc800078e0a03 */
[----:B-1----:R-:W-:-:S04]  /*0200*/  IMAD R18, R18, UR6, R17 ;  /* 0x0000000612127c24 */ /* 0x002fc8000f8e0211 */
[C---:B--2---:R-:W-:Y:S02]  /*0210*/  IMAD R16, R18.reuse, UR8, RZ ;  /* 0x0000000812107c24 */ /* 0x044fe4000f8e02ff */
[C---:B------:R-:W-:Y:S02]  /*0220*/  IMAD R0, R18.reuse, UR9, RZ ;  /* 0x0000000912007c24 */ /* 0x040fe4000f8e02ff */
[----:B0-----:R-:W-:Y:S01]  /*0230*/  IMAD R18, R18, UR4, RZ ;  /* 0x0000000412127c24 */ /* 0x001fe2000f8e02ff */
[----:B------:R-:W-:Y:S06]  /*0240*/  BRA.U !UP0, `(.L_x_678) ;  /* 0x0000001508387547 */ /* 0x000fec000b800000 */
[----:B------:R-:W0:Y:S01]  /*0250*/  LDCU.64 UR6, c[0x0][0x398] ;  /* 0x00007300ff0677ac */ /* 0x000e220008000a00 */
[----:B------:R-:W-:Y:S01]  /*0260*/  IMAD.MOV.U32 R2, RZ, RZ, RZ ;  /* 0x000000ffff027224 */ /* 0x000fe200078e00ff */
[----:B------:R-:W1:Y:S01]  /*0270*/  LDCU UR4, c[0x0][0x3a0] ;  /* 0x00007400ff0477ac */ /* 0x000e620008000800 */
[----:B------:R-:W2:Y:S01]  /*0280*/  LDCU UR5, c[0x0][0x4c4] ;  /* 0x00009880ff0577ac */ /* 0x000ea20008000800 */
[----:B------:R-:W3:Y:S01]  /*0290*/  LDCU.64 UR8, c[0x0][0x4c8] ;  /* 0x00009900ff0877ac */ /* 0x000ee20008000a00 */
[----:B------:R-:W-:Y:S01]  /*02a0*/  UISETP.NE.AND UP0, UPT, UR38, 0x2, UPT ;  /* 0x000000022600788c */ /* 0x000fe2000bf05270 */
[----:B0-----:R-:W-:-:S05]  /*02b0*/  IMAD.HI.U32 R4, R3, UR7, R2 ;  /* 0x0000000703047c27 */ /* 0x001fca000f8e0002 */
[----:B-1----:R-:W-:-:S04]  /*02c0*/  SHF.R.U32.HI R5, RZ, UR4, R4 ;  /* 0x00000004ff057c19 */ /* 0x002fc80008011604 */
[----:B------:R-:W-:-:S05]  /*02d0*/  IADD3 R2, PT, PT, -R5, RZ, RZ ;  /* 0x000000ff05027210 */ /* 0x000fca0007ffe1ff */
[----:B------:R-:W-:-:S04]  /*02e0*/  IMAD R3, R2, UR6, R3 ;  /* 0x0000000602037c24 */ /* 0x000fc8000f8e0203 */
[C---:B--2---:R-:W-:Y:S02]  /*02f0*/  IMAD R16, R3.reuse, UR5, R16 ;  /* 0x0000000503107c24 */ /* 0x044fe4000f8e0210 */
[C---:B---3--:R-:W-:Y:S02]  /*0300*/  IMAD R0, R3.reuse, UR8, R0 ;  /* 0x0000000803007c24 */ /* 0x048fe4000f8e0200 */
[----:B------:R-:W-:Y:S01]  /*0310*/  IMAD R18, R3, UR9, R18 ;  /* 0x0000000903127c24 */ /* 0x000fe2000f8e0212 */
[----:B------:R-:W-:Y:S06]  /*0320*/  BRA.U !UP0, `(.L_x_678) ;  /* 0x0000001508007547 */ /* 0x000fec000b800000 */
[----:B------:R-:W0:Y:S01]  /*0330*/  LDCU.64 UR4, c[0x0][0x3a8] ;  /* 0x00007500ff0477ac */ /* 0x000e220008000a00 */
[----:B------:R-:W-:Y:S01]  /*0340*/  IMAD.MOV.U32 R4, RZ, RZ, RZ ;  /* 0x000000ffff047224 */ /* 0x000fe200078e00ff */
[----:B------:R-:W1:Y:S01]  /*0350*/  LDCU UR6, c[0x0][0x3a4] ;  /* 0x00007480ff0677ac */ /* 0x000e620008000800 */
[----:B------:R-:W2:Y:S01]  /*0360*/  LDCU.64 UR8, c[0x0][0x4d0] ;  /* 0x00009a00ff0877ac */ /* 0x000ea20008000a00 */
[----:B------:R-:W-:Y:S01]  /*0370*/  UISETP.NE.AND UP0, UPT, UR38, 0x3, UPT ;  /* 0x000000032600788c */ /* 0x000fe2000bf05270 */
[----:B0-----:R-:W-:Y:S01]  /*0380*/  IMAD.HI.U32 R2, R5, UR4, R4 ;  /* 0x0000000405027c27 */ /* 0x001fe2000f8e0004 */
[----:B------:R-:W0:Y:S04]  /*0390*/  LDCU UR4, c[0x0][0x4d8] ;  /* 0x00009b00ff0477ac */ /* 0x000e280008000800 */
[----:B------:R-:W-:-:S05]  /*03a0*/  SHF.R.U32.HI R3, RZ, UR5, R2 ;  /* 0x00000005ff037c19 */ /* 0x000fca0008011602 */
[----:B------:R-:W-:-:S04]  /*03b0*/  IMAD.MOV R4, RZ, RZ, -R3 ;  /* 0x000000ffff047224 */ /* 0x000fc800078e0a03 */
[----:B-1----:R-:W-:-:S04]  /*03c0*/  IMAD R5, R4, UR6, R5 ;  /* 0x0000000604057c24 */ /* 0x002fc8000f8e0205 */
[C---:B--2---:R-:W-:Y:S02]  /*03d0*/  IMAD R16, R5.reuse, UR8, R16 ;  /* 0x0000000805107c24 */ /* 0x044fe4000f8e0210 */
[C---:B------:R-:W-:Y:S02]  /*03e0*/  IMAD R0, R5.reuse, UR9, R0 ;  /* 0x0000000905007c24 */ /* 0x040fe4000f8e0200 */
[----:B0-----:R-:W-:Y:S01]  /*03f0*/  IMAD R18, R5, UR4, R18 ;  /* 0x0000000405127c24 */ /* 0x001fe2000f8e0212 */
        /* <DEDUP_REMOVED lines=8> */
[----:B-1----:R-:W-:-:S05]  /*0480*/  SHF.R.U32.HI R5, RZ, UR4, R4 ;  /* 0x00000004ff057c19 */ /* 0x002fca0008011604 */
[----:B------:R-:W-:-:S04]  /*0490*/  IMAD.MOV R2, RZ, RZ, -R5 ;  /* 0x000000ffff027224 */ /* 0x000fc800078e0a05 */
        /* <DEDUP_REMOVED lines=20> */
[----:B------:R-:W-:Y:S01]  /*05e0*/  HFMA2 R2, -RZ, RZ, 0, 0 ;  /* 0x00000000ff027431 */ /* 0x000fe200000001ff */
        /* <DEDUP_REMOVED lines=47> */
[----:B------:R-:W-:-:S04]  /*08e0*/  SHF.R.U32.HI R3, RZ, UR5, R2 ;  /* 0x00000005ff037c19 */ /* 0x000fc80008011602 */
[----:B------:R-:W-:-:S05]  /*08f0*/  IADD3 R4, PT, PT, -R3, RZ, RZ ;  /* 0x000000ff03047210 */ /* 0x000fca0007ffe1ff */
        /* <DEDUP_REMOVED lines=48> */
[----:B------:R-:W-:Y:S01]  /*0c00*/  MOV R4, RZ ;  /* 0x000000ff00047202 */ /* 0x000fe20000000f00 */
[----:B------:R-:W1:Y:S01]  /*0c10*/  LDCU UR6, c[0x0][0x41c] ;  /* 0x00008380ff0677ac */ /* 0x000e620008000800 */
[----:B------:R-:W2:Y:S01]  /*0c20*/  LDCU.64 UR8, c[0x0][0x548] ;  /* 0x0000a900ff0877ac */ /* 0x000ea20008000a00 */
[----:B------:R-:W-:Y:S02]  /*0c30*/  UISETP.NE.AND UP0, UPT, UR38, 0xd, UPT ;  /* 0x0000000d2600788c */ /* 0x000fe4000bf05270 */
        /* <DEDUP_REMOVED lines=166> */
[----:B------:R-:W2:Y:S02]  /*16a0*/  LDCU.64 UR8, c[0x0][0x5d8] ;  /* 0x0000bb00ff0877ac */ /* 0x000ea40008000a00 */
[----:B0-----:R-:W-:Y:S01]  /*16b0*/  IMAD.HI.U32 R2, R5, UR4, R4 ;  /* 0x0000000405027c27 */ /* 0x001fe2000f8e0004 */
[----:B------:R-:W0:Y:S04]  /*16c0*/  LDCU UR4, c[0x0][0x5e0] ;  /* 0x0000bc00ff0477ac */ /* 0x000e280008000800 */
[----:B------:R-:W-:-:S05]  /*16d0*/  SHF.R.U32.HI R2, RZ, UR5, R2 ;  /* 0x00000005ff027c19 */ /* 0x000fca0008011602 */
[----:B------:R-:W-:-:S04]  /*16e0*/  IMAD.MOV R3, RZ, RZ, -R2 ;  /* 0x000000ffff037224 */ /* 0x000fc800078e0a02 */
[----:B-1----:R-:W-:-:S04]  /*16f0*/  IMAD R5, R3, UR6, R5 ;  /* 0x0000000603057c24 */ /* 0x002fc8000f8e0205 */
[C---:B--2---:R-:W-:Y:S02]  /*1700*/  IMAD R16, R5.reuse, UR8, R16 ;  /* 0x0000000805107c24 */ /* 0x044fe4000f8e0210 */
[C---:B------:R-:W-:Y:S02]  /*1710*/  IMAD R0, R5.reuse, UR9, R0 ;  /* 0x0000000905007c24 */ /* 0x040fe4000f8e0200 */
[----:B0-----:R-:W-:-:S07]  /*1720*/  IMAD R18, R5, UR4, R18 ;  /* 0x0000000405127c24 */ /* 0x001fce000f8e0212 */
.L_x_678:
        /* <DEDUP_REMOVED lines=19> */
.L_x_682:
[----:B------:R-:W2:Y:S02]  /*1860*/  LDG.E.U8 R2, desc[UR36][R2.64] ;  /* 0x0000002402027981 */ /* 0x000ea4000c1e1100 */
[----:B--2---:R-:W-:-:S04]  /*1870*/  I2FP.F32.U32 R0, R2 ;  /* 0x0000000200007245 */ /* 0x004fc80000201000 */
[----:B------:R-:W-:-:S04]  /*1880*/  F2FP.BF16.F32.PACK_AB R0, RZ, R0 ;  /* 0x00000000ff00723e */ /* 0x000fc800000010ff */
[----:B------:R-:W-:Y:S01]  /*1890*/  PRMT R19, R0, 0x7610, R19 ;  /* 0x0000761000137816 */ /* 0x000fe20000000013 */
[----:B------:R-:W-:Y:S06]  /*18a0*/  BRA `(.L_x_684) ;  /* 0x0000000c00c07947 */ /* 0x000fec0003800000 */
.L_x_681:
        /* <DEDUP_REMOVED lines=11> */
.L_x_686:
[----:B------:R-:W2:Y:S02]  /*1960*/  LDG.E R2, desc[UR36][R2.64] ;  /* 0x0000002402027981 */ /* 0x000ea4000c1e1900 */
[----:B--2---:R-:W-:-:S04]  /*1970*/  I2FP.F32.S32 R0, R2 ;  /* 0x0000000200007245 */ /* 0x004fc80000201400 */
[----:B------:R-:W-:-:S04]  /*1980*/  F2FP.BF16.F32.PACK_AB R0, RZ, R0 ;  /* 0x00000000ff00723e */ /* 0x000fc800000010ff */
[----:B------:R-:W-:Y:S01]  /*1990*/  PRMT R19, R0, 0x7610, R19 ;  /* 0x0000761000137816 */ /* 0x000fe20000000013 */
[----:B------:R-:W-:Y:S06]  /*19a0*/  BRA `(.L_x_684) ;  /* 0x0000000c00807947 */ /* 0x000fec0003800000 */
.L_x_685:
[----:B------:R-:W2:Y:S02]  /*19b0*/  LDG.E.U16 R2, desc[UR36][R2.64] ;  /* 0x0000002402027981 */ /* 0x000ea4000c1e1500 */
[----:B--2---:R-:W0:Y:S02]  /*19c0*/  I2F.S16 R0, R2 ;  /* 0x0000000200007306 */ /* 0x004e240000101400 */
[----:B0-----:R-:W-:-:S04]  /*19d0*/  F2FP.BF16.F32.PACK_AB R0, RZ, R0 ;  /* 0x00000000ff00723e */ /* 0x001fc800000010ff */
[----:B------:R-:W-:Y:S01]  /*19e0*/  PRMT R19, R0, 0x7610, R19 ;  /* 0x0000761000137816 */ /* 0x000fe20000000013 */
[----:B------:R-:W-:Y:S06]  /*19f0*/  BRA `(.L_x_684) ;  /* 0x0000000c006c7947 */ /* 0x000fec0003800000 */
.L_x_680:
        /* <DEDUP_REMOVED lines=9> */
.L_x_688:
[----:B------:R-:W2:Y:S02]  /*1a90*/  LDG.E.U16 R0, desc[UR36][R2.64] ;  /* 0x0000002402007981 */ /* 0x000ea4000c1e1500 */
[----:B--2---:R-:W-:-:S05]  /*1aa0*/  HADD2.F32 R0, -RZ, R0.H0_H0 ;  /* 0x20000000ff007230 */ /* 0x004fca0000004100 */
[----:B------:R-:W-:-:S04]  /*1ab0*/  F2FP.BF16.F32.PACK_AB R0, RZ, R0 ;  /* 0x00000000ff00723e */ /* 0x000fc800000010ff */
[----:B------:R-:W-:Y:S01]  /*1ac0*/  PRMT R19, R0, 0x7610, R19 ;  /* 0x0000761000137816 */ /* 0x000fe20000000013 */
[----:B------:R-:W-:Y:S06]  /*1ad0*/  BRA `(.L_x_684) ;  /* 0x0000000c00347947 */ /* 0x000fec0003800000 */
.L_x_687:
        /* <DEDUP_REMOVED lines=9> */
.L_x_690:
[----:B------:R-:W2:Y:S02]  /*1b70*/  LDG.E.U16 R2, desc[UR36][R2.64] ;  /* 0x0000002402027981 */ /* 0x000ea4000c1e1500 */
[----:B--2---:R-:W-:-:S05]  /*1b80*/  HADD2.F32 R0, -RZ, R2.H0_H0 ;  /* 0x20000002ff007230 */ /* 0x004fca0000004100 */
[----:B------:R-:W-:-:S04]  /*1b90*/  F2FP.BF16.F32.PACK_AB R0, RZ, R0 ;  /* 0x00000000ff00723e */ /* 0x000fc800000010ff */
[----:B------:R-:W-:Y:S01]  /*1ba0*/  PRMT R19, R0, 0x7610, R19 ;  /* 0x0000761000137816 */ /* 0x000fe20000000013 */
[----:B------:R-:W-:Y:S06]  /*1bb0*/  BRA `(.L_x_684) ;  /* 0x0000000800fc7947 */ /* 0x000fec0003800000 */
.L_x_689:
        /* <DEDUP_REMOVED lines=9> */
.L_x_679:
        /* <DEDUP_REMOVED lines=14> */
.L_x_693:
        /* <DEDUP_REMOVED lines=9> */
.L_x_692:
        /* <DEDUP_REMOVED lines=27> */
.L_x_695:
[----:B------:R-:W2:Y:S02]  /*1f70*/  LDG.E.U8 R2, desc[UR36][R2.64] ;  /* 0x0000002402027981 */ /* 0x000ea4000c1e1100 */
[C---:B--2---:R-:W-:Y:S01]  /*1f80*/  IMAD.SHL.U32 R4, R2.reuse, 0x2000000, RZ ;  /* 0x0200000002047824 */ /* 0x044fe200078e00ff */
[----:B------:R-:W-:-:S04]  /*1f90*/  SHF.L.U32 R5, R2, 0x8, RZ ;  /* 0x0000000802057819 */ /* 0x000fc800000006ff */
        /* <DEDUP_REMOVED lines=8> */
[----:B------:R-:W-:-:S04]  /*2020*/  F2FP.BF16.F32.PACK_AB R0, RZ, R0 ;  /* 0x00000000ff00723e */ /* 0x000fc800000010ff */
[----:B------:R-:W-:Y:S01]  /*2030*/  PRMT R19, R0, 0x7610, R19 ;  /* 0x0000761000137816 */ /* 0x000fe20000000013 */
[----:B------:R-:W-:Y:S06]  /*2040*/  BRA `(.L_x_684) ;  /* 0x0000000400d87947 */ /* 0x000fec0003800000 */
.L_x_694:
[----:B------:R0:W5:Y:S01]  /*2050*/  LDG.E.U16 R19, desc[UR36][R2.64] ;  /* 0x0000002402137981 */ /* 0x000162000c1e1500 */
[----:B------:R-:W-:Y:S05]  /*2060*/  BRA `(.L_x_684) ;  /* 0x0000000400d07947 */ /* 0x000fea0003800000 */
.L_x_691:
        /* <DEDUP_REMOVED lines=13> */
.L_x_698:
        /* <DEDUP_REMOVED lines=21> */
.L_x_702:
[----:B------:R-:W-:Y:S05]  /*2290*/  BSYNC.RECONVERGENT B1 ;  /* 0x0000000000017941 */ /* 0x000fea0003800200 */
.L_x_701:
[----:B------:R-:W-:Y:S01]  /*22a0*/  IMAD.SHL.U32 R0, R0, 0x100000, RZ ;  /* 0x0010000000007824 */ /* 0x000fe200078e00ff */
[----:B------:R-:W-:-:S04]  /*22b0*/  LEA R2, R2, 0x3b800000, 0x17 ;  /* 0x3b80000002027811 */ /* 0x000fc800078eb8ff */
[----:B------:R-:W-:-:S07]  /*22c0*/  LOP3.LUT R0, R2, R0, R7, 0xfe, !PT ;  /* 0x0000000002007212 */ /* 0x000fce00078efe07 */
.L_x_700:
[----:B------:R-:W-:Y:S05]  /*22d0*/  BSYNC.RECONVERGENT B0 ;  /* 0x0000000000007941 */ /* 0x000fea0003800200 */
.L_x_699:
[----:B------:R-:W-:-:S04]  /*22e0*/  F2FP.BF16.F32.PACK_AB R0, RZ, R0 ;  /* 0x00000000ff00723e */ /* 0x000fc800000010ff */
[----:B------:R-:W-:Y:S01]  /*22f0*/  PRMT R19, R0, 0x7610, R19 ;  /* 0x0000761000137816 */ /* 0x000fe20000000013 */
[----:B------:R-:W-:Y:S06]  /*2300*/  BRA `(.L_x_684) ;  /* 0x0000000400287947 */ /* 0x000fec0003800000 */
.L_x_697:
        /* <DEDUP_REMOVED lines=21> */
.L_x_706:
[----:B------:R-:W-:Y:S05]  /*2460*/  BSYNC.RECONVERGENT B1 ;  /* 0x0000000000017941 */ /* 0x000fea0003800200 */
.L_x_705:
[----:B------:R-:W-:Y:S01]  /*2470*/  IMAD.SHL.U32 R0, R0, 0x200000, RZ ;  /* 0x0020000000007824 */ /* 0x000fe200078e00ff */
[----:B------:R-:W-:-:S04]  /*2480*/  LEA R2, R2, 0x37800000, 0x17 ;  /* 0x3780000002027811 */ /* 0x000fc800078eb8ff */
[----:B------:R-:W-:-:S07]  /*2490*/  LOP3.LUT R0, R2, R0, R7, 0xfe, !PT ;  /* 0x0000000002007212 */ /* 0x000fce00078efe07 */
.L_x_704:
[----:B------:R-:W-:Y:S05]  /*24a0*/  BSYNC.RECONVERGENT B0 ;  /* 0x0000000000007941 */ /* 0x000fea0003800200 */
.L_x_703:
[----:B------:R-:W-:-:S04]  /*24b0*/  F2FP.BF16.F32.PACK_AB R0, RZ, R0 ;  /* 0x00000000ff00723e */ /* 0x000fc800000010ff */
[----:B------:R-:W-:Y:S01]  /*24c0*/  PRMT R19, R0, 0x7610, R19 ;  /* 0x0000761000137816 */ /* 0x000fe20000000013 */
[----:B------:R-:W-:Y:S06]  /*24d0*/  BRA `(.L_x_684) ;  /* 0x0000000000b47947 */ /* 0x000fec0003800000 */
.L_x_696:
[----:B------:R-:W-:-:S09]  /*24e0*/  UISETP.NE.AND UP0, UPT, UR4, 0x1c, UPT ;  /* 0x0000001c0400788c */ /* 0x000fd2000bf05270 */
[----:B------:R-:W-:Y:S05]  /*24f0*/  BRA.U !UP0, `(.L_x_707) ;  /* 0x00000001089c7547 */ /* 0x000fea000b800000 */
[----:B------:R-:W-:-:S09]  /*2500*/  UISETP.NE.AND UP0, UPT, UR4, 0x1d, UPT ;  /* 0x0000001d0400788c */ /* 0x000fd2000bf05270 */
[----:B------:R-:W-:Y:S05]  /*2510*/  BRA.U !UP0, `(.L_x_708) ;  /* 0x0000000108807547 */ /* 0x000fea000b800000 */
[----:B------:R-:W-:-:S09]  /*2520*/  UISETP.NE.AND UP0, UPT, UR4, 0x2c, UPT ;  /* 0x0000002c0400788c */ /* 0x000fd2000bf05270 */
[----:B------:R-:W-:Y:S05]  /*2530*/  BRA.U !UP0, `(.L_x_709) ;  /* 0x0000000108487547 */ /* 0x000fea000b800000 */
.L_x_683:
        /* <DEDUP_REMOVED lines=16> */
.L_x_710:
[----:B------:R-:W-:Y:S01]  /*2640*/  PRMT R19, RZ, 0x7610, R19 ;  /* 0x00007610ff137816 */ /* 0x000fe20000000013 */
[----:B------:R-:W-:Y:S06]  /*2650*/  BRA `(.L_x_684) ;  /* 0x0000000000547947 */ /* 0x000fec0003800000 */
.L_x_709:
        /* <DEDUP_REMOVED lines=8> */
.L_x_712:
[----:B------:R-:W-:Y:S05]  /*26e0*/  BSYNC.RECONVERGENT B0 ;  /* 0x0000000000007941 */ /* 0x000fea0003800200 */
.L_x_711:
[----:B------:R-:W-:-:S04]  /*26f0*/  F2FP.BF16.F32.PACK_AB R0, RZ, R0 ;  /* 0x00000000ff00723e */ /* 0x000fc800000010ff */
[----:B------:R-:W-:Y:S01]  /*2700*/  PRMT R19, R0, 0x7610, R19 ;  /* 0x0000761000137816 */ /* 0x000fe20000000013 */
[----:B------:R-:W-:Y:S06]  /*2710*/  BRA `(.L_x_684) ;  /* 0x0000000000247947 */ /* 0x000fec0003800000 */
.L_x_708:
[----:B------:R-:W2:Y:S02]  /*2720*/  LDG.E.64 R2, desc[UR36][R2.64] ;  /* 0x0000002402027981 */ /* 0x000ea4000c1e1b00 */
[----:B--2---:R-:W0:Y:S02]  /*2730*/  I2F.U64 R0, R2 ;  /* 0x0000000200007312 */ /* 0x004e240000301000 */
[----:B0-----:R-:W-:-:S04]  /*2740*/  F2FP.BF16.F32.PACK_AB R0, RZ, R0 ;  /* 0x00000000ff00723e */ /* 0x001fc800000010ff */
[----:B------:R-:W-:Y:S01]  /*2750*/  PRMT R19, R0, 0x7610, R19 ;  /* 0x0000761000137816 */ /* 0x000fe20000000013 */
[----:B------:R-:W-:Y:S06]  /*2760*/  BRA `(.L_x_684) ;  /* 0x0000000000107947 */ /* 0x000fec0003800000 */
.L_x_707:
[----:B------:R-:W2:Y:S02]  /*2770*/  LDG.E R2, desc[UR36][R2.64] ;  /* 0x0000002402027981 */ /* 0x000ea4000c1e1900 */
[----:B--2---:R-:W-:-:S04]  /*2780*/  I2FP.F32.U32 R0, R2 ;  /* 0x0000000200007245 */ /* 0x004fc80000201000 */
[----:B------:R-:W-:-:S04]  /*2790*/  F2FP.BF16.F32.PACK_AB R0, RZ, R0 ;  /* 0x00000000ff00723e */ /* 0x000fc800000010ff */
[----:B------:R-:W-:-:S07]  /*27a0*/  PRMT R19, R0, 0x7610, R19 ;  /* 0x0000761000137816 */ /* 0x000fce0000000013 */
.L_x_684:
        /* <DEDUP_REMOVED lines=18> */
.L_x_716:
[----:B------:R-:W2:Y:S02]  /*28d0*/  LDG.E.U8 R2, desc[UR36][R2.64] ;  /* 0x0000002402027981 */ /* 0x000ea4000c1e1100 */
[----:B--2---:R-:W-:-:S04]  /*28e0*/  I2FP.F32.U32 R0, R2 ;  /* 0x0000000200007245 */ /* 0x004fc80000201000 */
[----:B------:R-:W-:Y:S01]  /*28f0*/  F2FP.BF16.F32.PACK_AB R0, RZ, R0 ;  /* 0x00000000ff00723e */ /* 0x000fe200000010ff */
[----:B------:R-:W-:Y:S06]  /*2900*/  BRA `(.L_x_718) ;  /* 0x0000000c00847947 */ /* 0x000fec0003800000 */
.L_x_715:
        /* <DEDUP_REMOVED lines=10> */
.L_x_720:
[----:B------:R-:W2:Y:S02]  /*29b0*/  LDG.E R2, desc[UR36][R2.64] ;  /* 0x0000002402027981 */ /* 0x000ea4000c1e1900 */
[----:B--2---:R-:W-:-:S04]  /*29c0*/  I2FP.F32.S32 R0, R2 ;  /* 0x0000000200007245 */ /* 0x004fc80000201400 */
[----:B------:R-:W-:Y:S01]  /*29d0*/  F2FP.BF16.F32.PACK_AB R0, RZ, R0 ;  /* 0x00000000ff00723e */ /* 0x000fe200000010ff */
[----:B------:R-:W-:Y:S06]  /*29e0*/  BRA `(.L_x_718) ;  /* 0x0000000c004c7947 */ /* 0x000fec0003800000 */
.L_x_719:
[----:B------:R-:W2:Y:S02]  /*29f0*/  LDG.E.U16 R2, desc[UR36][R2.64] ;  /* 0x0000002402027981 */ /* 0x000ea4000c1e1500 */
[----:B--2---:R-:W0:Y:S02]  /*2a00*/  I2F.S16 R0, R2 ;  /* 0x0000000200007306 */ /* 0x004e240000101400 */
[----:B0-----:R-:W-:Y:S01]  /*2a10*/  F2FP.BF16.F32.PACK_AB R0, RZ, R0 ;  /* 0x00000000ff00723e */ /* 0x001fe200000010ff */
[----:B------:R-:W-:Y:S06]  /*2a20*/  BRA `(.L_x_718) ;  /* 0x0000000c003c7947 */ /* 0x000fec0003800000 */
.L_x_714:
        /* <DEDUP_REMOVED lines=9> */
.L_x_722:
[----:B------:R-:W2:Y:S02]  /*2ac0*/  LDG.E.U16 R0, desc[UR36][R2.64] ;  /* 0x0000002402007981 */ /* 0x000ea4000c1e1500 */
[----:B--2---:R-:W-:-:S05]  /*2ad0*/  HADD2.F32 R0, -RZ, R0.H0_H0 ;  /* 0x20000000ff007230 */ /* 0x004fca0000004100 */
[----:B------:R-:W-:Y:S01]  /*2ae0*/  F2FP.BF16.F32.PACK_AB R0, RZ, R0 ;  /* 0x00000000ff00723e */ /* 0x000fe200000010ff */
[----:B------:R-:W-:Y:S06]  /*2af0*/  BRA `(.L_x_718) ;  /* 0x0000000c00087947 */ /* 0x000fec0003800000 */
.L_x_721:
        /* <DEDUP_REMOVED lines=9> */
.L_x_724:
[----:B------:R-:W2:Y:S02]  /*2b90*/  LDG.E.U16 R2, desc[UR36][R2.64] ;  /* 0x0000002402027981 */ /* 0x000ea4000c1e1500 */
[----:B--2---:R-:W-:-:S05]  /*2ba0*/  HADD2.F32 R0, -RZ, R2.H0_H0 ;  /* 0x20000002ff007230 */ /* 0x004fca0000004100 */
[----:B------:R-:W-:Y:S01]  /*2bb0*/  F2FP.BF16.F32.PACK_AB R0, RZ, R0 ;  /* 0x00000000ff00723e */ /* 0x000fe200000010ff */
[----:B------:R-:W-:Y:S06]  /*2bc0*/  BRA `(.L_x_718) ;  /* 0x0000000800d47947 */ /* 0x000fec0003800000 */
.L_x_723:
        /* <DEDUP_REMOVED lines=8> */
.L_x_713:
        /* <DEDUP_REMOVED lines=13> */
.L_x_727:
        /* <DEDUP_REMOVED lines=8> */
.L_x_726:
        /* <DEDUP_REMOVED lines=27> */
.L_x_729:
        /* <DEDUP_REMOVED lines=13> */
.L_x_728:
[----:B------:R0:W5:Y:S01]  /*3020*/  LDG.E.U16 R0, desc[UR36][R2.64] ;  /* 0x0000002402007981 */ /* 0x000162000c1e1500 */
[----:B------:R-:W-:Y:S05]  /*3030*/  BRA `(.L_x_718) ;  /* 0x0000000400b87947 */ /* 0x000fea0003800000 */
.L_x_725:
        /* <DEDUP_REMOVED lines=12> */
.L_x_732:
        /* <DEDUP_REMOVED lines=21> */
.L_x_736:
[----:B------:R-:W-:Y:S05]  /*3250*/  BSYNC.RECONVERGENT B1 ;  /* 0x0000000000017941 */ /* 0x000fea0003800200 */
.L_x_735:
[----:B------:R-:W-:Y:S01]  /*3260*/  IMAD.SHL.U32 R0, R0, 0x100000, RZ ;  /* 0x0010000000007824 */ /* 0x000fe200078e00ff */
[----:B------:R-:W-:-:S04]  /*3270*/  LEA R2, R2, 0x3b800000, 0x17 ;  /* 0x3b80000002027811 */ /* 0x000fc800078eb8ff */
[----:B------:R-:W-:-:S07]  /*3280*/  LOP3.LUT R0, R2, R0, R7, 0xfe, !PT ;  /* 0x0000000002007212 */ /* 0x000fce00078efe07 */
.L_x_734:
[----:B------:R-:W-:Y:S05]  /*3290*/  BSYNC.RECONVERGENT B0 ;  /* 0x0000000000007941 */ /* 0x000fea0003800200 */
.L_x_733:
[----:B------:R-:W-:Y:S01]  /*32a0*/  F2FP.BF16.F32.PACK_AB R0, RZ, R0 ;  /* 0x00000000ff00723e */ /* 0x000fe200000010ff */
[----:B------:R-:W-:Y:S06]  /*32b0*/  BRA `(.L_x_718) ;  /* 0x0000000400187947 */ /* 0x000fec0003800000 */
.L_x_731:
        /* <DEDUP_REMOVED lines=21> */
.L_x_740:
[----:B------:R-:W-:Y:S05]  /*3410*/  BSYNC.RECONVERGENT B1 ;  /* 0x0000000000017941 */ /* 0x000fea0003800200 */
.L_x_739:
[----:B------:R-:W-:Y:S01]  /*3420*/  IMAD.SHL.U32 R0, R0, 0x200000, RZ ;  /* 0x0020000000007824 */ /* 0x000fe200078e00ff */
[----:B------:R-:W-:-:S04]  /*3430*/  LEA R2, R2, 0x37800000, 0x17 ;  /* 0x3780000002027811 */ /* 0x000fc800078eb8ff */
[----:B------:R-:W-:-:S07]  /*3440*/  LOP3.LUT R0, R2, R0, R7, 0xfe, !PT ;  /* 0x0000000002007212 */ /* 0x000fce00078efe07 */
.L_x_738:
[----:B------:R-:W-:Y:S05]  /*3450*/  BSYNC.RECONVERGENT B0 ;  /* 0x0000000000007941 */ /* 0x000fea0003800200 */
.L_x_737:
[----:B------:R-:W-:Y:S01]  /*3460*/  F2FP.BF16.F32.PACK_AB R0, RZ, R0 ;  /* 0x00000000ff00723e */ /* 0x000fe200000010ff */
[----:B------:R-:W-:Y:S06]  /*3470*/  BRA `(.L_x_718) ;  /* 0x0000000000a87947 */ /* 0x000fec0003800000 */
.L_x_730:
[----:B------:R-:W-:-:S09]  /*3480*/  UISETP.NE.AND UP0, UPT, UR4, 0x1c, UPT ;  /* 0x0000001c0400788c */ /* 0x000fd2000bf05270 */
[----:B------:R-:W-:Y:S05]  /*3490*/  BRA.U !UP0, `(.L_x_741) ;  /* 0x0000000108947547 */ /* 0x000fea000b800000 */
[----:B------:R-:W-:-:S09]  /*34a0*/  UISETP.NE.AND UP0, UPT, UR4, 0x1d, UPT ;  /* 0x0000001d0400788c */ /* 0x000fd2000bf05270 */
[----:B------:R-:W-:Y:S05]  /*34b0*/  BRA.U !UP0, `(.L_x_742) ;  /* 0x00000001087c7547 */ /* 0x000fea000b800000 */
[----:B------:R-:W-:-:S09]  /*34c0*/  UISETP.NE.AND UP0, UPT, UR4, 0x2c, UPT ;  /* 0x0000002c0400788c */ /* 0x000fd2000bf05270 */
[----:B------:R-:W-:Y:S05]  /*34d0*/  BRA.U !UP0, `(.L_x_743) ;  /* 0x0000000108487547 */ /* 0x000fea000b800000 */
.L_x_717:
        /* <DEDUP_REMOVED lines=11> */
[----:B------:R-:W-:Y:S02]  /*3590*/  IMAD.U32 R7, RZ, RZ, UR7 ;  /* 0x00000007ff077e24 */ /* 0x000fe4000f8e00ff */
[----:B---3--:R-:W-:Y:S02]  /*35a0*/  IMAD.U32 R10, RZ, RZ, UR8 ;  /* 0x00000008ff0a7e24 */ /* 0x008fe4000f8e00ff */
[----:B------:R-:W-:-:S07]  /*35b0*/  IMAD.U32 R11, RZ, RZ, UR9 ;  /* 0x00000009ff0b7e24 */ /* 0x000fce000f8e00ff */
[----:B------:R-:W-:-:S07]  /*35c0*/  LEPC R20, `(.L_x_744) ;  /* 0x000000001014794e */ /* 0x000fce0000000000 */
[----:B--2--5:R-:W-:Y:S05]  /*35d0*/  CALL.ABS.NOINC R2 ;  /* 0x0000000002007343 */ /* 0x024fea0003c00000 */
.L_x_744:
[----:B------:R-:W-:Y:S01]  /*35e0*/  PRMT R0, RZ, 0x7610, R0 ;  /* 0x00007610ff007816 */ /* 0x000fe20000000000 */
[----:B------:R-:W-:Y:S06]  /*35f0*/  BRA `(.L_x_718) ;  /* 0x0000000000487947 */ /* 0x000fec0003800000 */
.L_x_743:
        /* <DEDUP_REMOVED lines=8> */
.L_x_746:
[----:B------:R-:W-:Y:S05]  /*3680*/  BSYNC.RECONVERGENT B0 ;  /* 0x0000000000007941 */ /* 0x000fea0003800200 */
.L_x_745:
[----:B------:R-:W-:Y:S01]  /*3690*/  F2FP.BF16.F32.PACK_AB R0, RZ, R0 ;  /* 0x00000000ff00723e */ /* 0x000fe200000010ff */
[----:B------:R-:W-:Y:S06]  /*36a0*/  BRA `(.L_x_718) ;  /* 0x00000000001c7947 */ /* 0x000fec0003800000 */
.L_x_742:
[----:B------:R-:W2:Y:S02]  /*36b0*/  LDG.E.64 R2, desc[UR36][R2.64] ;  /* 0x0000002402027981 */ /* 0x000ea4000c1e1b00 */
[----:B--2---:R-:W0:Y:S02]  /*36c0*/  I2F.U64 R0, R2 ;  /* 0x0000000200007312 */ /* 0x004e240000301000 */
[----:B0-----:R-:W-:Y:S01]  /*36d0*/  F2FP.BF16.F32.PACK_AB R0, RZ, R0 ;  /* 0x00000000ff00723e */ /* 0x001fe200000010ff */
[----:B------:R-:W-:Y:S06]  /*36e0*/  BRA `(.L_x_718) ;  /* 0x00000000000c7947 */ /* 0x000fec0003800000 */
.L_x_741:
[----:B------:R-:W2:Y:S02]  /*36f0*/  LDG.E R2, desc[UR36][R2.64] ;  /* 0x0000002402027981 */ /* 0x000ea4000c1e1900 */
[----:B--2---:R-:W-:-:S04]  /*3700*/  I2FP.F32.U32 R0, R2 ;  /* 0x0000000200007245 */ /* 0x004fc80000201000 */
[----:B------:R-:W-:-:S07]  /*3710*/  F2FP.BF16.F32.PACK_AB R0, RZ, R0 ;  /* 0x00000000ff00723e */ /* 0x000fce00000010ff */
.L_x_718:
[----:B-----5:R-:W-:Y:S01]  /*3720*/  SHF.L.U32 R0, R0, 0x10, RZ ;  /* 0x0000001000007819 */ /* 0x020fe200000006ff */
[----:B------:R-:W-:Y:S01]  /*3730*/  IMAD.U32 R19, R19, 0x10000, RZ ;  /* 0x0001000013137824 */ /* 0x000fe200078e00ff */
[----:B------:R-:W1:Y:S03]  /*3740*/  LDCU.64 UR6, c[0x0][0x5e8] ;  /* 0x0000bd00ff0677ac */ /* 0x000e660008000a00 */
[----:B------:R-:W-:Y:S01]  /*3750*/  FADD.FTZ R19, |R19|, -RZ ;  /* 0x800000ff13137221 */ /* 0x000fe20000010200 */
[----:B------:R-:W-:Y:S01]  /*3760*/  FADD.FTZ R0, |R0|, -RZ ;  /* 0x800000ff00007221 */ /* 0x000fe20000010200 */
        /* <DEDUP_REMOVED lines=32> */
.L_x_750:
[----:B-1----:R-:W-:-:S06]  /*3970*/  IMAD.U32 R5, R5, 0x10000, RZ ;  /* 0x0001000005057824 */ /* 0x002fcc00078e00ff */
[----:B------:R-:W1:Y:S02]  /*3980*/  F2I.S64.TRUNC R4, R5 ;  /* 0x0000000500047311 */ /* 0x000e64000020d900 */
[----:B-1----:R1:W-:Y:S01]  /*3990*/  STG.E.U8 desc[UR36][R2.64], R4 ;  /* 0x0000000402007986 */ /* 0x0023e2000c101124 */
[----:B------:R-:W-:Y:S05]  /*39a0*/  BRA `(.L_x_752) ;  /* 0x0000000c00707947 */ /* 0x000fea0003800000 */
.L_x_749:
        /* <DEDUP_REMOVED lines=10> */
.L_x_754:
[----:B-1----:R-:W-:-:S06]  /*3a50*/  IMAD.U32 R5, R5, 0x10000, RZ ;  /* 0x0001000005057824 */ /* 0x002fcc00078e00ff */
[----:B------:R-:W1:Y:S02]  /*3a60*/  F2I.FTZ.TRUNC.NTZ R5, R5 ;  /* 0x0000000500057305 */ /* 0x000e64000021f100 */
[----:B-1----:R3:W-:Y:S01]  /*3a70*/  STG.E desc[UR36][R2.64], R5 ;  /* 0x0000000502007986 */ /* 0x0027e2000c101924 */
[----:B------:R-:W-:Y:S05]  /*3a80*/  BRA `(.L_x_752) ;  /* 0x0000000c00387947 */ /* 0x000fea0003800000 */
.L_x_753:
[----:B-1----:R-:W-:-:S06]  /*3a90*/  SHF.L.U32 R5, R5, 0x10, RZ ;  /* 0x0000001005057819 */ /* 0x002fcc00000006ff */
[----:B------:R-:W1:Y:S02]  /*3aa0*/  F2I.FTZ.TRUNC.NTZ R5, R5 ;  /* 0x0000000500057305 */ /* 0x000e64000021f100 */
[----:B-1----:R2:W-:Y:S01]  /*3ab0*/  STG.E.U16 desc[UR36][R2.64], R5 ;  /* 0x0000000502007986 */ /* 0x0025e2000c101524 */
[----:B------:R-:W-:Y:S05]  /*3ac0*/  BRA `(.L_x_752) ;  /* 0x0000000c00287947 */ /* 0x000fea0003800000 */
.L_x_748:
        /* <DEDUP_REMOVED lines=9> */
.L_x_756:
[----:B01----:R-:W-:-:S05]  /*3b60*/  IMAD.U32 R0, R5, 0x10000, RZ ;  /* 0x0001000005007824 */ /* 0x003fca00078e00ff */
[----:B------:R-:W-:-:S05]  /*3b70*/  F2FP.F16.F32.PACK_AB R0, RZ, R0 ;  /* 0x00000000ff00723e */ /* 0x000fca00000000ff */
[----:B------:R0:W-:Y:S01]  /*3b80*/  STG.E.U16 desc[UR36][R2.64], R0 ;  /* 0x0000000002007986 */ /* 0x0001e2000c101524 */
[----:B------:R-:W-:Y:S05]  /*3b90*/  BRA `(.L_x_752) ;  /* 0x0000000800f47947 */ /* 0x000fea0003800000 */
.L_x_755:
        /* <DEDUP_REMOVED lines=10> */
.L_x_758:
[----:B-1----:R-:W-:-:S05]  /*3c40*/  IMAD.U32 R5, R5, 0x10000, RZ ;  /* 0x0001000005057824 */ /* 0x002fca00078e00ff */
[----:B------:R-:W-:-:S04]  /*3c50*/  F2FP.F16.F32.PACK_AB R5, RZ, R5 ;  /* 0x00000005ff05723e */ /* 0x000fc800000000ff */
[----:B------:R-:W-:-:S05]  /*3c60*/  PRMT R5, R5, 0x5410, RZ ;  /* 0x0000541005057816 */ /* 0x000fca00000000ff */
[----:B------:R1:W-:Y:S01]  /*3c70*/  STG.E desc[UR36][R2.64], R5 ;  /* 0x0000000502007986 */ /* 0x0003e2000c101924 */
[----:B------:R-:W-:Y:S05]  /*3c80*/  BRA `(.L_x_752) ;  /* 0x0000000800b87947 */ /* 0x000fea0003800000 */
.L_x_757:
[----:B-1----:R-:W-:-:S05]  /*3c90*/  SHF.L.U32 R4, R5, 0x10, RZ ;  /* 0x0000001005047819 */ /* 0x002fca00000006ff */
[----:B------:R-:W-:-:S06]  /*3ca0*/  FMUL.FTZ R4, R4, 1 ;  /* 0x3f80000004047820 */ /* 0x000fcc0000410000 */
[----:B------:R-:W1:Y:S02]  /*3cb0*/  F2F.F64.F32 R4, R4 ;  /* 0x0000000400047310 */ /* 0x000e640000201800 */
[----:B-1----:R1:W-:Y:S01]  /*3cc0*/  STG.E.64 desc[UR36][R2.64], R4 ;  /* 0x0000000402007986 */ /* 0x0023e2000c101b24 */
[----:B------:R-:W-:Y:S05]  /*3cd0*/  BRA `(.L_x_752) ;  /* 0x0000000800a47947 */ /* 0x000fea0003800000 */
.L_x_747:
        /* <DEDUP_REMOVED lines=13> */
.L_x_761:
[----:B-1----:R-:W-:Y:S01]  /*3db0*/  IMAD.U32 R5, R5, 0x10000, RZ ;  /* 0x0001000005057824 */ /* 0x002fe200078e00ff */
[----:B------:R-:W-:-:S03]  /*3dc0*/  CS2R R6, SRZ ;  /* 0x0000000000067805 */ /* 0x000fc6000001ff00 */
[----:B------:R-:W-:-:S06]  /*3dd0*/  FMUL.FTZ R5, R5, 1 ;  /* 0x3f80000005057820 */ /* 0x000fcc0000410000 */
[----:B------:R-:W1:Y:S02]  /*3de0*/  F2F.F64.F32 R4, R5 ;  /* 0x0000000500047310 */ /* 0x000e640000201800 */
[----:B-1----:R1:W-:Y:S01]  /*3df0*/  STG.E.128 desc[UR36][R2.64], R4 ;  /* 0x0000000402007986 */ /* 0x0023e2000c101d24 */
[----:B------:R-:W-:Y:S05]  /*3e00*/  BRA `(.L_x_752) ;  /* 0x0000000800587947 */ /* 0x000fea0003800000 */
.L_x_760:
[----:B------:R-:W-:-:S09]  /*3e10*/  UISETP.NE.AND UP0, UPT, UR4, 0xf, UPT ;  /* 0x0000000f0400788c */ /* 0x000fd2000bf05270 */
[----:B------:R-:W-:Y:S05]  /*3e20*/  BRA.U !UP0, `(.L_x_762) ;  /* 0x0000000108a07547 */ /* 0x000fea000b800000 */
[----:B------:R-:W-:-:S09]  /*3e30*/  UISETP.NE.AND UP0, UPT, UR4, 0x17, UPT ;  /* 0x000000170400788c */ /* 0x000fd2000bf05270 */
[----:B------:R-:W-:Y:S05]  /*3e40*/  BRA.U !UP0, `(.L_x_763) ;  /* 0x00000001084c7547 */ /* 0x000fea000b800000 */
[----:B------:R-:W-:-:S09]  /*3e50*/  UISETP.NE.AND UP0, UPT, UR4, 0x18, UPT ;  /* 0x000000180400788c */ /* 0x000fd2000bf05270 */
[----:B------:R-:W-:Y:S05]  /*3e60*/  BRA.U UP0, `(.L_x_751) ;  /* 0x0000000500a07547 */ /* 0x000fea000b800000 */
[----:B-1----:R-:W-:Y:S01]  /*3e70*/  IMAD.U32 R7, R5, 0x10000, RZ ;  /* 0x0001000005077824 */ /* 0x002fe200078e00ff */
[----:B------:R-:W-:Y:S01]  /*3e80*/  BSSY.RECONVERGENT B0, `(.L_x_764) ;  /* 0x000000c000007945 */ /* 0x000fe20003800200 */
[----:B0-----:R-:W-:-:S03]  /*3e90*/  IMAD.MOV.U32 R0, RZ, RZ, 0x7f ;  /* 0x0000007fff007424 */ /* 0x001fc600078e00ff */
        /* <DEDUP_REMOVED lines=10> */
.L_x_765:
[----:B------:R-:W-:Y:S05]  /*3f40*/  BSYNC.RECONVERGENT B0 ;  /* 0x0000000000007941 */ /* 0x000fea0003800200 */
.L_x_764:
[----:B------:R-:W-:-:S05]  /*3f50*/  LOP3.LUT R5, R0, 0x80, R5, 0xf8, !PT ;  /* 0x0000008000057812 */ /* 0x000fca00078ef805 */
[----:B------:R0:W-:Y:S01]  /*3f60*/  STG.E.U8 desc[UR36][R2.64], R5 ;  /* 0x0000000502007986 */ /* 0x0001e2000c101124 */
[----:B------:R-:W-:Y:S05]  /*3f70*/  BRA `(.L_x_752) ;  /* 0x0000000400fc7947 */ /* 0x000fea0003800000 */
.L_x_763:
[----:B-1----:R-:W-:Y:S01]  /*3f80*/  IMAD.U32 R7, R5, 0x10000, RZ ;  /* 0x0001000005077824 */ /* 0x002fe200078e00ff */
[----:B------:R-:W-:Y:S04]  /*3f90*/  BSSY.RECONVERGENT B0, `(.L_x_766) ;  /* 0x000000e000007945 */ /* 0x000fe80003800200 */
[----:B------:R-:W-:Y:S02]  /*3fa0*/  LOP3.LUT R6, R7, 0x7fffffff, RZ, 0xc0, !PT ;  /* 0x7fffffff07067812 */ /* 0x000fe400078ec0ff */
[----:B------:R-:W-:Y:S02]  /*3fb0*/  SHF.R.U32.HI R5, RZ, 0x18, R7 ;  /* 0x00000018ff057819 */ /* 0x000fe40000011607 */
[----:B------:R-:W-:-:S13]  /*3fc0*/  ISETP.GE.U32.AND P1, PT, R6, 0x47800000, PT ;  /* 0x478000000600780c */ /* 0x000fda0003f26070 */
[----:B------:R-:W-:Y:S02]  /*3fd0*/  @P1 ISETP.GT.U32.AND P0, PT, R6, 0x7f800000, PT ;  /* 0x7f8000000600180c */ /* 0x000fe40003f04070 */
[----:B0-----:R-:W-:-:S04]  /*3fe0*/  @P1 MOV R0, 0x7f ;  /* 0x0000007f00001802 */ /* 0x001fc80000000f00 */
[----:B------:R-:W-:Y:S01]  /*3ff0*/  @P1 SEL R0, R0, 0x7c, P0 ;  /* 0x0000007c00001807 */ /* 0x000fe20000000000 */
[----:B------:R-:W-:Y:S06]  /*4000*/  @P1 BRA `(.L_x_767) ;  /* 0x0000000000181947 */ /* 0x000fec0003800000 */
[----:B------:R-:W-:-:S13]  /*4010*/  ISETP.GT.U32.AND P0, PT, R6, 0x387fffff, PT ;  /* 0x387fffff0600780c */ /* 0x000fda0003f04070 */
[----:B------:R-:W-:-:S04]  /*4020*/  @P0 SHF.R.U32.HI R0, RZ, 0x15, R7 ;  /* 0x00000015ff000819 */ /* 0x000fc80000011607 */
[----:B------:R-:W-:Y:S01]  /*4030*/  @P0 LOP3.LUT R4, R0, 0x1, RZ, 0xc0, !PT ;  /* 0x0000000100040812 */ /* 0x000fe200078ec0ff */
[----:B------:R-:W-:-:S03]  /*4040*/  @!P0 FADD.FTZ R0, R6, 128 ;  /* 0x4300000006008421 */ /* 0x000fc60000010000 */
[----:B------:R-:W-:-:S04]  /*4050*/  @P0 IADD3 R4, PT, PT, R7, 0x80fffff, R4 ;  /* 0x080fffff07040810 */ /* 0x000fc80007ffe004 */
[----:B------:R-:W-:-:S07]  /*4060*/  @P0 SHF.R.U32.HI R0, RZ, 0x15, R4 ;  /* 0x00000015ff000819 */ /* 0x000fce0000011604 */
.L_x_767:
[----:B------:R-:W-:Y:S05]  /*4070*/  BSYNC.RECONVERGENT B0 ;  /* 0x0000000000007941 */ /* 0x000fea0003800200 */
.L_x_766:
[----:B------:R-:W-:-:S05]  /*4080*/  LOP3.LUT R5, R0, 0x80, R5, 0xf8, !PT ;  /* 0x0000008000057812 */ /* 0x000fca00078ef805 */
[----:B------:R0:W-:Y:S01]  /*4090*/  STG.E.U8 desc[UR36][R2.64], R5 ;  /* 0x0000000502007986 */ /* 0x0001e2000c101124 */
[----:B------:R-:W-:Y:S05]  /*40a0*/  BRA `(.L_x_752) ;  /* 0x0000000400b07947 */ /* 0x000fea0003800000 */
.L_x_762:
[----:B-1----:R1:W-:Y:S01]  /*40b0*/  STG.E.U16 desc[UR36][R2.64], R5 ;  /* 0x0000000502007986 */ /* 0x0023e2000c101524 */
[----:B------:R-:W-:Y:S05]  /*40c0*/  BRA `(.L_x_752) ;  /* 0x0000000400a87947 */ /* 0x000fea0003800000 */
.L_x_759:
        /* <DEDUP_REMOVED lines=12> */
.L_x_770:
        /* <DEDUP_REMOVED lines=13> */
.L_x_773:
[----:B------:R-:W-:-:S04]  /*4260*/  SHF.R.U32.HI R0, RZ, 0x14, R5 ;  /* 0x00000014ff007819 */ /* 0x000fc80000011605 */
[----:B------:R-:W-:-:S04]  /*4270*/  LOP3.LUT R0, R0, 0x1, RZ, 0xc0, !PT ;  /* 0x0000000100007812 */ /* 0x000fc800078ec0ff */
[----:B------:R-:W-:-:S04]  /*4280*/  IADD3 R0, PT, PT, R5, 0x487ffff, R0 ;  /* 0x0487ffff05007810 */ /* 0x000fc80007ffe000 */
[----:B------:R-:W-:-:S04]  /*4290*/  SHF.R.U32.HI R0, RZ, 0x14, R0 ;  /* 0x00000014ff007819 */ /* 0x000fc80000011600 */
[----:B------:R-:W-:-:S07]  /*42a0*/  LOP3.LUT R4, R0, 0xff, RZ, 0xc0, !PT ;  /* 0x000000ff00047812 */ /* 0x000fce00078ec0ff */
.L_x_774:
[----:B------:R-:W-:-:S04]  /*42b0*/  SHF.R.U32.HI R5, RZ, 0x18, R5 ;  /* 0x00000018ff057819 */ /* 0x000fc80000011605 */
[----:B------:R-:W-:-:S04]  /*42c0*/  LOP3.LUT R4, R4, 0x80, R5, 0xf8, !PT ;  /* 0x0000008004047812 */ /* 0x000fc800078ef805 */
[----:B------:R-:W-:-:S07]  /*42d0*/  PRMT R0, R4, 0x7610, R0 ;  /* 0x0000761004007816 */ /* 0x000fce0000000000 */
.L_x_772:
[----:B------:R-:W-:Y:S05]  /*42e0*/  BSYNC.RECONVERGENT B0 ;  /* 0x0000000000007941 */ /* 0x000fea0003800200 */
.L_x_771:
[----:B------:R0:W-:Y:S01]  /*42f0*/  STG.E.U8 desc[UR36][R2.64], R0 ;  /* 0x0000000002007986 */ /* 0x0001e2000c101124 */
[----:B------:R-:W-:Y:S05]  /*4300*/  BRA `(.L_x_752) ;  /* 0x0000000400187947 */ /* 0x000fea0003800000 */
.L_x_769:
        /* <DEDUP_REMOVED lines=13> */
.L_x_777:
[----:B------:R-:W-:-:S04]  /*43e0*/  SHF.R.U32.HI R0, RZ, 0x15, R5 ;  /* 0x00000015ff007819 */ /* 0x000fc80000011605 */
[----:B------:R-:W-:-:S04]  /*43f0*/  LOP3.LUT R0, R0, 0x1, RZ, 0xc0, !PT ;  /* 0x0000000100007812 */ /* 0x000fc800078ec0ff */
[----:B------:R-:W-:-:S04]  /*4400*/  IADD3 R0, PT, PT, R5, 0x88fffff, R0 ;  /* 0x088fffff05007810 */ /* 0x000fc80007ffe000 */
[----:B------:R-:W-:-:S04]  /*4410*/  SHF.R.U32.HI R0, RZ, 0x15, R0 ;  /* 0x00000015ff007819 */ /* 0x000fc80000011600 */
[----:B------:R-:W-:-:S07]  /*4420*/  LOP3.LUT R4, R0, 0xff, RZ, 0xc0, !PT ;  /* 0x000000ff00047812 */ /* 0x000fce00078ec0ff */
.L_x_778:
[----:B------:R-:W-:-:S04]  /*4430*/  SHF.R.U32.HI R5, RZ, 0x18, R5 ;  /* 0x00000018ff057819 */ /* 0x000fc80000011605 */
[----:B------:R-:W-:-:S04]  /*4440*/  LOP3.LUT R4, R4, 0x80, R5, 0xf8, !PT ;  /* 0x0000008004047812 */ /* 0x000fc800078ef805 */
[----:B------:R-:W-:-:S07]  /*4450*/  PRMT R0, R4, 0x7610, R0 ;  /* 0x0000761004007816 */ /* 0x000fce0000000000 */
.L_x_776:
[----:B------:R-:W-:Y:S05]  /*4460*/  BSYNC.RECONVERGENT B0 ;  /* 0x0000000000007941 */ /* 0x000fea0003800200 */
.L_x_775:
[----:B------:R0:W-:Y:S01]  /*4470*/  STG.E.U8 desc[UR36][R2.64], R0 ;  /* 0x0000000002007986 */ /* 0x0001e2000c101124 */
[----:B------:R-:W-:Y:S05]  /*4480*/  BRA `(.L_x_752) ;  /* 0x0000000000b87947 */ /* 0x000fea0003800000 */
.L_x_768:
[----:B------:R-:W-:-:S09]  /*4490*/  UISETP.NE.AND UP0, UPT, UR4, 0x1c, UPT ;  /* 0x0000001c0400788c */ /* 0x000fd2000bf05270 */
[----:B------:R-:W-:Y:S05]  /*44a0*/  BRA.U !UP0, `(.L_x_779) ;  /* 0x0000000108a47547 */ /* 0x000fea000b800000 */
[----:B------:R-:W-:-:S09]  /*44b0*/  UISETP.NE.AND UP0, UPT, UR4, 0x1d, UPT ;  /* 0x0000001d0400788c */ /* 0x000fd2000bf05270 */
[----:B------:R-:W-:Y:S05]  /*44c0*/  BRA.U !UP0, `(.L_x_780) ;  /* 0x00000001088c7547 */ /* 0x000fea000b800000 */
[----:B------:R-:W-:-:S09]  /*44d0*/  UISETP.NE.AND UP0, UPT, UR4, 0x2c, UPT ;  /* 0x0000002c0400788c */ /* 0x000fd2000bf05270 */
[----:B------:R-:W-:Y:S05]  /*44e0*/  BRA.U !UP0, `(.L_x_781) ;  /* 0x0000000108447547 */ /* 0x000fea000b800000 */
.L_x_751:
[----:B0-----:R-:W-:Y:S01]  /*44f0*/  MOV R0, 0x0 ;  /* 0x0000000000007802 */ /* 0x001fe20000000f00 */
[----:B------:R-:W0:Y:S01]  /*4500*/  LDCU.64 UR6, c[0x4][0x128] ;  /* 0x01002500ff0677ac */ /* 0x000e220008000a00 */
[----:B------:R-:W-:Y:S02]  /*4510*/  HFMA2 R8, -RZ, RZ, 0, 6.020069122314453125e-06 ;  /* 0x00000065ff087431 */ /* 0x000fe400000001ff */
[----:B------:R-:W-:Y:S01]  /*4520*/  IMAD.MOV.U32 R12, RZ, RZ, 0x1 ;  /* 0x00000001ff0c7424 */ /* 0x000fe200078e00ff */
[----:B------:R2:W3:Y:S01]  /*4530*/  LDC.64 R2, c[0x4][R0] ;  /* 0x0100000000027b82 */ /* 0x0004e20000000a00 */
[----:B------:R-:W4:Y:S01]  /*4540*/  LDCU.64 UR8, c[0x4][0x130] ;  /* 0x01002600ff0877ac */ /* 0x000f220008000a00 */
[----:B------:R-:W-:Y:S01]  /*4550*/  IMAD.MOV.U32 R13, RZ, RZ, RZ ;  /* 0x000000ffff0d7224 */ /* 0x000fe200078e00ff */
[----:B------:R-:W5:Y:S01]  /*4560*/  LDCU.64 UR4, c[0x4][0x40] ;  /* 0x01000800ff0477ac */ /* 0x000f620008000a00 */
[----:B0-----:R-:W-:Y:S01]  /*4570*/  MOV R4, UR6 ;  /* 0x0000000600047c02 */ /* 0x001fe20008000f00 */
[----:B-1----:R-:W-:-:S02]  /*4580*/  IMAD.U32 R5, RZ, RZ, UR7 ;  /* 0x00000007ff057e24 */ /* 0x002fc4000f8e00ff */
[----:B----4-:R-:W-:Y:S02]  /*4590*/  IMAD.U32 R6, RZ, RZ, UR8 ;  /* 0x00000008ff067e24 */ /* 0x010fe4000f8e00ff */
[----:B------:R-:W-:Y:S02]  /*45a0*/  IMAD.U32 R7, RZ, RZ, UR9 ;  /* 0x00000009ff077e24 */ /* 0x000fe4000f8e00ff */
[----:B-----5:R-:W-:Y:S02]  /*45b0*/  IMAD.U32 R10, RZ, RZ, UR4 ;  /* 0x00000004ff0a7e24 */ /* 0x020fe4000f8e00ff */
[----:B--2---:R-:W-:-:S07]  /*45c0*/  IMAD.U32 R11, RZ, RZ, UR5 ;  /* 0x00000005ff0b7e24 */ /* 0x004fce000f8e00ff */
[----:B------:R-:W-:-:S07]  /*45d0*/  LEPC R20, `(.L_x_782) ;  /* 0x000000001014794e */ /* 0x000fce0000000000 */
[----:B---3--:R-:W-:Y:S05]  /*45e0*/  CALL.ABS.NOINC R2 ;  /* 0x0000000002007343 */ /* 0x008fea0003c00000 */
.L_x_782:
[----:B------:R-:W-:Y:S05]  /*45f0*/  BRA `(.L_x_752) ;  /* 0x00000000005c7947 */ /* 0x000fea0003800000 */
.L_x_781:
        /* <DEDUP_REMOVED lines=8> */
[----:B------:R-:W-:Y:S01]  /*4680*/  @P1 ISETP.EQ.U32.AND P2, PT, R0, 0x1, P0 ;  /* 0x000000010000180c */ /* 0x000fe20000742070 */
[----:B------:R-:W-:Y:S01]  /*4690*/  @P1 VIADD R0, R6, 0x1 ;  /* 0x0000000106001836 */ /* 0x000fe20000000000 */
[----:B------:R-:W-:Y:S02]  /*46a0*/  PLOP3.LUT P0, PT, PT, PT, PT, 0x80, 0x8 ;  /* 0x000000000008781c */ /* 0x000fe40003f0f070 */
[----:B------:R-:W-:-:S13]  /*46b0*/  @P1 PLOP3.LUT P0, PT, P2, PT, PT, 0x80, 0x8 ;  /* 0x000000000008181c */ /* 0x000fda000170f070 */
[----:B------:R-:W-:-:S05]  /*46c0*/  @!P0 IADD3 R0, PT, PT, R6, RZ, RZ ;  /* 0x000000ff06008210 */ /* 0x000fca0007ffe0ff */
[----:B------:R-:W-:-:S05]  /*46d0*/  @P1 IMAD.MOV.U32 R5, RZ, RZ, R0 ;  /* 0x000000ffff051224 */ /* 0x000fca00078e0000 */
[----:B------:R0:W-:Y:S01]  /*46e0*/  STG.E.U8 desc[UR36][R2.64], R5 ;  /* 0x0000000502007986 */ /* 0x0001e2000c101124 */
[----:B------:R-:W-:Y:S05]  /*46f0*/  BRA `(.L_x_752) ;  /* 0x00000000001c7947 */ /* 0x000fea0003800000 */
.L_x_780:
[----:B-1----:R-:W-:-:S06]  /*4700*/  IMAD.U32 R5, R5, 0x10000, RZ ;  /* 0x0001000005057824 */ /* 0x002fcc00078e00ff */
[----:B------:R-:W1:Y:S02]  /*4710*/  F2I.U64.TRUNC R4, R5 ;  /* 0x0000000500047311 */ /* 0x000e64000020d800 */
[----:B-1----:R1:W-:Y:S01]  /*4720*/  STG.E.64 desc[UR36][R2.64], R4 ;  /* 0x0000000402007986 */ /* 0x0023e2000c101b24 */
[----:B------:R-:W-:Y:S05]  /*4730*/  BRA `(.L_x_752) ;  /* 0x00000000000c7947 */ /* 0x000fea0003800000 */
.L_x_779:
[----:B-1----:R-:W-:-:S06]  /*4740*/  IMAD.U32 R5, R5, 0x10000, RZ ;  /* 0x0001000005057824 */ /* 0x002fcc00078e00ff */
[----:B------:R-:W1:Y:S02]  /*4750*/  F2I.FTZ.U32.TRUNC.NTZ R5, R5 ;  /* 0x0000000500057305 */ /* 0x000e64000021f000 */
[----:B-1----:R1:W-:Y:S02]  /*4760*/  STG.E desc[UR36][R2.64], R5 ;  /* 0x0000000502007986 */ /* 0x0023e4000c101924 */
.L_x_752:
[----:B------:R-:W-:-:S07]  /*4770*/  VIADD R17, R17, 0x80 ;  /* 0x0000008011117836 */ /* 0x000fce0000000000 */
.L_x_677:
[----:B------:R-:W-:Y:S05]  /*4780*/  BSYNC.RECONVERGENT B6 ;  /* 0x0000000000067941 */ /* 0x000fea0003800200 */
.L_x_676:
[----:B------:R-:W5:Y:S01]  /*4790*/  LDCU UR4, c[0x0][0x380] ;  /* 0x00007000ff0477ac */ /* 0x000f620008000800 */
[----:B------:R-:W-:Y:S01]  /*47a0*/  BSSY.RECONVERGENT B6, `(.L_x_783) ;  /* 0x0000469000067945 */ /* 0x000fe20003800200 */
[----:B-----5:R-:W-:-:S13]  /*47b0*/  ISETP.GE.AND P0, PT, R17, UR4, PT ;  /* 0x0000000411007c0c */ /* 0x020fda000bf06270 */
[----:B------:R-:W-:Y:S05]  /*47c0*/  @P0 BRA `(.L_x_784) ;  /* 0x0000004400980947 */ /* 0x000fea0003800000 */
[----:B------:R-:W5:Y:S01]  /*47d0*/  LDCU UR4, c[0x0][0x388] ;  /* 0x00007100ff0477ac */ /* 0x000f620008000800 */
[----:B0-----:R-:W-:Y:S02]  /*47e0*/  HFMA2 R0, -RZ, RZ, 0, 0 ;  /* 0x00000000ff007431 */ /* 0x001fe400000001ff */
[----:B------:R-:W-:Y:S02]  /*47f0*/  IMAD.MOV.U32 R18, RZ, RZ, RZ ;  /* 0x000000ffff127224 */ /* 0x000fe400078e00ff */
        /* <DEDUP_REMOVED lines=8> */
[----:B-1234-:R-:W-:Y:S01]  /*4880*/  IMAD.HI.U32 R2, R17, UR4, R16 ;  /* 0x0000000411027c27 */ /* 0x01efe2000f8e0010 */
[----:B------:R-:W1:Y:S04]  /*4890*/  LDCU UR4, c[0x0][0x4c0] ;  /* 0x00009800ff0477ac */ /* 0x000e680008000800 */
[----:B------:R-:W-:-:S05]  /*48a0*/  SHF.R.U32.HI R3, RZ, UR5, R2 ;  /* 0x00000005ff037c19 */ /* 0x000fca0008011602 */
[----:B------:R-:W-:-:S04]  /*48b0*/  IMAD.MOV R18, RZ, RZ, -R3 ;  /* 0x000000ffff127224 */ /* 0x000fc800078e0a03 */
[----:B0-----:R-:W-:-:S04]  /*48c0*/  IMAD R18, R18, UR6, R17 ;  /* 0x0000000612127c24 */ /* 0x001fc8000f8e0211 */
[C---:B-----5:R-:W-:Y:S02]  /*48d0*/  IMAD R16, R18.reuse, UR8, RZ ;  /* 0x0000000812107c24 */ /* 0x060fe4000f8e02ff */
[C---:B------:R-:W-:Y:S02]  /*48e0*/  IMAD R0, R18.reuse, UR9, RZ ;  /* 0x0000000912007c24 */ /* 0x040fe4000f8e02ff */
[----:B-1----:R-:W-:Y:S01]  /*48f0*/  IMAD R18, R18, UR4, RZ ;  /* 0x0000000412127c24 */ /* 0x002fe2000f8e02ff */
        /* <DEDUP_REMOVED lines=335> */
.L_x_785:
        /* <DEDUP_REMOVED lines=19> */
.L_x_789:
[----:B------:R-:W2:Y:S02]  /*5f20*/  LDG.E.U8 R2, desc[UR36][R2.64] ;  /* 0x0000002402027981 */ /* 0x000ea4000c1e1100 */
[----:B--2---:R-:W-:-:S04]  /*5f30*/  I2FP.F32.U32 R0, R2 ;  /* 0x0000000200007245 */ /* 0x004fc80000201000 */
[----:B------:R-:W-:-:S04]  /*5f40*/  F2FP.BF16.F32.PACK_AB R0, RZ, R0 ;  /* 0x00000000ff00723e */ /* 0x000fc800000010ff */
[----:B------:R-:W-:Y:S01]  /*5f50*/  PRMT R19, R0, 0x7610, R19 ;  /* 0x0000761000137816 */ /* 0x000fe20000000013 */
[----:B------:R-:W-:Y:S06]  /*5f60*/  BRA `(.L_x_791) ;  /* 0x0000000c00c07947 */ /* 0x000fec0003800000 */
.L_x_788:
        /* <DEDUP_REMOVED lines=11> */
.L_x_793:
[----:B------:R-:W2:Y:S02]  /*6020*/  LDG.E R2, desc[UR36][R2.64] ;  /* 0x0000002402027981 */ /* 0x000ea4000c1e1900 */
[----:B--2---:R-:W-:-:S04]  /*6030*/  I2FP.F32.S32 R0, R2 ;  /* 0x0000000200007245 */ /* 0x004fc80000201400 */
[----:B------:R-:W-:-:S04]  /*6040*/  F2FP.BF16.F32.PACK_AB R0, RZ, R0 ;  /* 0x00000000ff00723e */ /* 0x000fc800000010ff */
[----:B------:R-:W-:Y:S01]  /*6050*/  PRMT R19, R0, 0x7610, R19 ;  /* 0x0000761000137816 */ /* 0x000fe20000000013 */
[----:B------:R-:W-:Y:S06]  /*6060*/  BRA `(.L_x_791) ;  /* 0x0000000c00807947 */ /* 0x000fec0003800000 */
.L_x_792:
[----:B------:R-:W2:Y:S02]  /*6070*/  LDG.E.U16 R2, desc[UR36][R2.64] ;  /* 0x0000002402027981 */ /* 0x000ea4000c1e1500 */
[----:B--2---:R-:W0:Y:S02]  /*6080*/  I2F.S16 R0, R2 ;  /* 0x0000000200007306 */ /* 0x004e240000101400 */
[----:B0-----:R-:W-:-:S04]  /*6090*/  F2FP.BF16.F32.PACK_AB R0, RZ, R0 ;  /* 0x00000000ff00723e */ /* 0x001fc800000010ff */
[----:B------:R-:W-:Y:S01]  /*60a0*/  PRMT R19, R0, 0x7610, R19 ;  /* 0x0000761000137816 */ /* 0x000fe20000000013 */
[----:B------:R-:W-:Y:S06]  /*60b0*/  BRA `(.L_x_791) ;  /* 0x0000000c006c7947 */ /* 0x000fec0003800000 */
.L_x_787:
        /* <DEDUP_REMOVED lines=9> */
.L_x_795:
[----:B------:R-:W2:Y:S02]  /*6150*/  LDG.E.U16 R0, desc[UR36][R2.64] ;  /* 0x0000002402007981 */ /* 0x000ea4000c1e1500 */
[----:B--2---:R-:W-:-:S05]  /*6160*/  HADD2.F32 R0, -RZ, R0.H0_H0 ;  /* 0x20000000ff007230 */ /* 0x004fca0000004100 */
[----:B------:R-:W-:-:S04]  /*6170*/  F2FP.BF16.F32.PACK_AB R0, RZ, R0 ;  /* 0x00000000ff00723e */ /* 0x000fc800000010ff */
[----:B------:R-:W-:Y:S01]  /*6180*/  PRMT R19, R0, 0x7610, R19 ;  /* 0x0000761000137816 */ /* 0x000fe20000000013 */
[----:B------:R-:W-:Y:S06]  /*6190*/  BRA `(.L_x_791) ;  /* 0x0000000c00347947 */ /* 0x000fec0003800000 */
.L_x_794:
        /* <DEDUP_REMOVED lines=9> */
.L_x_797:
[----:B------:R-:W2:Y:S02]  /*6230*/  LDG.E.U16 R2, desc[UR36][R2.64] ;  /* 0x0000002402027981 */ /* 0x000ea4000c1e1500 */
[----:B--2---:R-:W-:-:S05]  /*6240*/  HADD2.F32 R0, -RZ, R2.H0_H0 ;  /* 0x20000002ff007230 */ /* 0x004fca0000004100 */
[----:B------:R-:W-:-:S04]  /*6250*/  F2FP.BF16.F32.PACK_AB R0, RZ, R0 ;  /* 0x00000000ff00723e */ /* 0x000fc800000010ff */
[----:B------:R-:W-:Y:S01]  /*6260*/  PRMT R19, R0, 0x7610, R19 ;  /* 0x0000761000137816 */ /* 0x000fe20000000013 */
[----:B------:R-:W-:Y:S06]  /*6270*/  BRA `(.L_x_791) ;  /* 0x0000000800fc7947 */ /* 0x000fec0003800000 */
.L_x_796:
        /* <DEDUP_REMOVED lines=9> */
.L_x_786:
        /* <DEDUP_REMOVED lines=14> */
.L_x_800:
        /* <DEDUP_REMOVED lines=9> */
.L_x_799:
        /* <DEDUP_REMOVED lines=27> */
.L_x_802:
        /* <DEDUP_REMOVED lines=11> */
[----:B------:R-:W-:-:S04]  /*66e0*/  F2FP.BF16.F32.PACK_AB R0, RZ, R0 ;  /* 0x00000000ff00723e */ /* 0x000fc800000010ff */
[----:B------:R-:W-:Y:S01]  /*66f0*/  PRMT R19, R0, 0x7610, R19 ;  /* 0x0000761000137816 */ /* 0x000fe20000000013 */
[----:B------:R-:W-:Y:S06]  /*6700*/  BRA `(.L_x_791) ;  /* 0x0000000400d87947 */ /* 0x000fec0003800000 */
.L_x_801:
[----:B------:R0:W5:Y:S01]  /*6710*/  LDG.E.U16 R19, desc[UR36][R2.64] ;  /* 0x0000002402137981 */ /* 0x000162000c1e1500 */
[----:B------:R-:W-:Y:S05]  /*6720*/  BRA `(.L_x_791) ;  /* 0x0000000400d07947 */ /* 0x000fea0003800000 */
.L_x_798:
        /* <DEDUP_REMOVED lines=13> */
.L_x_805:
        /* <DEDUP_REMOVED lines=21> */
.L_x_809:
[----:B------:R-:W-:Y:S05]  /*6950*/  BSYNC.RECONVERGENT B1 ;  /* 0x0000000000017941 */ /* 0x000fea0003800200 */
.L_x_808:
[----:B------:R-:W-:Y:S02]  /*6960*/  SHF.L.U32 R0, R0, 0x14, RZ ;  /* 0x0000001400007819 */ /* 0x000fe400000006ff */
[----:B------:R-:W-:-:S04]  /*6970*/  LEA R2, R2, 0x3b800000, 0x17 ;  /* 0x3b80000002027811 */ /* 0x000fc800078eb8ff */
[----:B------:R-:W-:-:S07]  /*6980*/  LOP3.LUT R0, R2, R0, R7, 0xfe, !PT ;  /* 0x0000000002007212 */ /* 0x000fce00078efe07 */
.L_x_807:
[----:B------:R-:W-:Y:S05]  /*6990*/  BSYNC.RECONVERGENT B0 ;  /* 0x0000000000007941 */ /* 0x000fea0003800200 */
.L_x_806:
[----:B------:R-:W-:-:S04]  /*69a0*/  F2FP.BF16.F32.PACK_AB R0, RZ, R0 ;  /* 0x00000000ff00723e */ /* 0x000fc800000010ff */
[----:B------:R-:W-:Y:S01]  /*69b0*/  PRMT R19, R0, 0x7610, R19 ;  /* 0x0000761000137816 */ /* 0x000fe20000000013 */
[----:B------:R-:W-:Y:S06]  /*69c0*/  BRA `(.L_x_791) ;  /* 0x0000000400287947 */ /* 0x000fec0003800000 */
.L_x_804:
        /* <DEDUP_REMOVED lines=21> */
.L_x_813:
[----:B------:R-:W-:Y:S05]  /*6b20*/  BSYNC.RECONVERGENT B1 ;  /* 0x0000000000017941 */ /* 0x000fea0003800200 */
.L_x_812:
[----:B------:R-:W-:Y:S01]  /*6b30*/  IMAD.SHL.U32 R0, R0, 0x200000, RZ ;  /* 0x0020000000007824 */ /* 0x000fe200078e00ff */
[----:B------:R-:W-:-:S04]  /*6b40*/  LEA R2, R2, 0x37800000, 0x17 ;  /* 0x3780000002027811 */ /* 0x000fc800078eb8ff */
[----:B------:R-:W-:-:S07]  /*6b50*/  LOP3.LUT R0, R2, R0, R7, 0xfe, !PT ;  /* 0x0000000002007212 */ /* 0x000fce00078efe07 */
.L_x_811:
[----:B------:R-:W-:Y:S05]  /*6b60*/  BSYNC.RECONVERGENT B0 ;  /* 0x0000000000007941 */ /* 0x000fea0003800200 */
.L_x_810:
[----:B------:R-:W-:-:S04]  /*6b70*/  F2FP.BF16.F32.PACK_AB R0, RZ, R0 ;  /* 0x00000000ff00723e */ /* 0x000fc800000010ff */
[----:B------:R-:W-:Y:S01]  /*6b80*/  PRMT R19, R0, 0x7610, R19 ;  /* 0x0000761000137816 */ /* 0x000fe20000000013 */
[----:B------:R-:W-:Y:S06]  /*6b90*/  BRA `(.L_x_791) ;  /* 0x0000000000b47947 */ /* 0x000fec0003800000 */
.L_x_803:
        /* <DEDUP_REMOVED lines=14> */
.L_x_817:
[----:B------:R-:W-:Y:S05]  /*6c80*/  BSYNC.RECONVERGENT B0 ;  /* 0x0000000000007941 */ /* 0x000fea0003800200 */
.L_x_816:
[----:B------:R-:W-:-:S04]  /*6c90*/  F2FP.BF16.F32.PACK_AB R0, RZ, R0 ;  /* 0x00000000ff00723e */ /* 0x000fc800000010ff */
[----:B------:R-:W-:Y:S01]  /*6ca0*/  PRMT R19, R0, 0x7610, R19 ;  /* 0x0000761000137816 */ /* 0x000fe20000000013 */
[----:B------:R-:W-:Y:S06]  /*6cb0*/  BRA `(.L_x_791) ;  /* 0x00000000006c7947 */ /* 0x000fec0003800000 */
.L_x_790:
        /* <DEDUP_REMOVED lines=16> */
.L_x_818:
[----:B------:R-:W-:Y:S01]  /*6dc0*/  PRMT R19, RZ, 0x7610, R19 ;  /* 0x00007610ff137816 */ /* 0x000fe20000000013 */
[----:B------:R-:W-:Y:S06]  /*6dd0*/  BRA `(.L_x_791) ;  /* 0x0000000000247947 */ /* 0x000fec0003800000 */
.L_x_815:
[----:B------:R-:W2:Y:S02]  /*6de0*/  LDG.E.64 R2, desc[UR36][R2.64] ;  /* 0x0000002402027981 */ /* 0x000ea4000c1e1b00 */
[----:B--2---:R-:W0:Y:S02]  /*6df0*/  I2F.U64 R0, R2 ;  /* 0x0000000200007312 */ /* 0x004e240000301000 */
[----:B0-----:R-:W-:-:S04]  /*6e00*/  F2FP.BF16.F32.PACK_AB R0, RZ, R0 ;  /* 0x00000000ff00723e */ /* 0x001fc800000010ff */
[----:B------:R-:W-:Y:S01]  /*6e10*/  PRMT R19, R0, 0x7610, R19 ;  /* 0x0000761000137816 */ /* 0x000fe20000000013 */
[----:B------:R-:W-:Y:S06]  /*6e20*/  BRA `(.L_x_791) ;  /* 0x0000000000107947 */ /* 0x000fec0003800000 */
.L_x_814:
[----:B------:R-:W2:Y:S02]  /*6e30*/  LDG.E R2, desc[UR36][R2.64] ;  /* 0x0000002402027981 */ /* 0x000ea4000c1e1900 */
[----:B--2---:R-:W-:-:S04]  /*6e40*/  I2FP.F32.U32 R0, R2 ;  /* 0x0000000200007245 */ /* 0x004fc80000201000 */
[----:B------:R-:W-:-:S04]  /*6e50*/  F2FP.BF16.F32.PACK_AB R0, RZ, R0 ;  /* 0x00000000ff00723e */ /* 0x000fc800000010ff */
[----:B------:R-:W-:-:S07]  /*6e60*/  PRMT R19, R0, 0x7610, R19 ;  /* 0x0000761000137816 */ /* 0x000fce0000000013 */
.L_x_791:
[----:B------:R-:W0:Y:S01]  /*6e70*/  LDCU.64 UR6, c[0x0][0x5f8] ;  /* 0x0000bf00ff0677ac */ /* 0x000e220008000a00 */
[----:B------:R-:W-:-:S04]  /*6e80*/  UPRMT UR4, UR42, 0x9910, URZ ;  /* 0x000099102a047896 */ /* 0x000fc800080000ff */
[----:B------:R-:W-:Y:S01]  /*6e90*/  UISETP.GT.AND UP0, UPT, UR4, 0x9, UPT ;  /* 0x000000090400788c */ /* 0x000fe2000bf04270 */
[----:B0-----:R-:W-:-:S04]  /*6ea0*/  IADD3 R2, P0, PT, R18, UR6, RZ ;  /* 0x0000000612027c10 */ /* 0x001fc8000ff1e0ff */
[----:B------:R-:W-:-:S04]  /*6eb0*/  IADD3.X R3, PT, PT, RZ, UR7, RZ, P0, !PT ;  /* 0x00000007ff037c10 */ /* 0x000fc800087fe4ff */
        /* <DEDUP_REMOVED lines=13> */
.L_x_822:
[----:B------:R-:W2:Y:S02]  /*6f90*/  LDG.E.U8 R2, desc[UR36][R2.64] ;  /* 0x0000002402027981 */ /* 0x000ea4000c1e1100 */
[----:B--2---:R-:W-:-:S04]  /*6fa0*/  I2FP.F32.U32 R0, R2 ;  /* 0x0000000200007245 */ /* 0x004fc80000201000 */
[----:B------:R-:W-:Y:S01]  /*6fb0*/  F2FP.BF16.F32.PACK_AB R0, RZ, R0 ;  /* 0x00000000ff00723e */ /* 0x000fe200000010ff */
[----:B------:R-:W-:Y:S06]  /*6fc0*/  BRA `(.L_x_824) ;  /* 0x0000000c00847947 */ /* 0x000fec0003800000 */
.L_x_821:
        /* <DEDUP_REMOVED lines=10> */
.L_x_826:
[----:B------:R-:W2:Y:S02]  /*7070*/  LDG.E R2, desc[UR36][R2.64] ;  /* 0x0000002402027981 */ /* 0x000ea4000c1e1900 */
[----:B--2---:R-:W-:-:S04]  /*7080*/  I2FP.F32.S32 R0, R2 ;  /* 0x0000000200007245 */ /* 0x004fc80000201400 */
[----:B------:R-:W-:Y:S01]  /*7090*/  F2FP.BF16.F32.PACK_AB R0, RZ, R0 ;  /* 0x00000000ff00723e */ /* 0x000fe200000010ff */
[----:B------:R-:W-:Y:S06]  /*70a0*/  BRA `(.L_x_824) ;  /* 0x0000000c004c7947 */ /* 0x000fec0003800000 */
.L_x_825:
[----:B------:R-:W2:Y:S02]  /*70b0*/  LDG.E.U16 R2, desc[UR36][R2.64] ;  /* 0x0000002402027981 */ /* 0x000ea4000c1e1500 */
[----:B--2---:R-:W0:Y:S02]  /*70c0*/  I2F.S16 R0, R2 ;  /* 0x0000000200007306 */ /* 0x004e240000101400 */
[----:B0-----:R-:W-:Y:S01]  /*70d0*/  F2FP.BF16.F32.PACK_AB R0, RZ, R0 ;  /* 0x00000000ff00723e */ /* 0x001fe200000010ff */
[----:B------:R-:W-:Y:S06]  /*70e0*/  BRA `(.L_x_824) ;  /* 0x0000000c003c7947 */ /* 0x000fec0003800000 */
.L_x_820:
        /* <DEDUP_REMOVED lines=9> */
.L_x_828:
[----:B------:R-:W2:Y:S02]  /*7180*/  LDG.E.U16 R0, desc[UR36][R2.64] ;  /* 0x0000002402007981 */ /* 0x000ea4000c1e1500 */
[----:B--2---:R-:W-:-:S05]  /*7190*/  HADD2.F32 R0, -RZ, R0.H0_H0 ;  /* 0x20000000ff007230 */ /* 0x004fca0000004100 */
[----:B------:R-:W-:Y:S01]  /*71a0*/  F2FP.BF16.F32.PACK_AB R0, RZ, R0 ;  /* 0x00000000ff00723e */ /* 0x000fe200000010ff */
[----:B------:R-:W-:Y:S06]  /*71b0*/  BRA `(.L_x_824) ;  /* 0x0000000c00087947 */ /* 0x000fec0003800000 */
.L_x_827:
        /* <DEDUP_REMOVED lines=9> */
.L_x_830:
[----:B------:R-:W2:Y:S02]  /*7250*/  LDG.E.U16 R2, desc[UR36][R2.64] ;  /* 0x0000002402027981 */ /* 0x000ea4000c1e1500 */
[----:B--2---:R-:W-:-:S05]  /*7260*/  HADD2.F32 R0, -RZ, R2.H0_H0 ;  /* 0x20000002ff007230 */ /* 0x004fca0000004100 */
[----:B------:R-:W-:Y:S01]  /*7270*/  F2FP.BF16.F32.PACK_AB R0, RZ, R0 ;  /* 0x00000000ff00723e */ /* 0x000fe200000010ff */
[----:B------:R-:W-:Y:S06]  /*7280*/  BRA `(.L_x_824) ;  /* 0x0000000800d47947 */ /* 0x000fec0003800000 */
.L_x_829:
        /* <DEDUP_REMOVED lines=8> */
.L_x_819:
        /* <DEDUP_REMOVED lines=13> */
.L_x_833:
        /* <DEDUP_REMOVED lines=8> */
.L_x_832:
        /* <DEDUP_REMOVED lines=27> */
.L_x_835:
[----:B------:R-:W2:Y:S02]  /*7610*/  LDG.E.U8 R2, desc[UR36][R2.64] ;  /* 0x0000002402027981 */ /* 0x000ea4000c1e1100 */
[C---:B--2---:R-:W-:Y:S02]  /*7620*/  IMAD.SHL.U32 R0, R2.reuse, 0x2000000, RZ ;  /* 0x0200000002007824 */ /* 0x044fe400078e00ff */
        /* <DEDUP_REMOVED lines=11> */
.L_x_834:
[----:B------:R0:W5:Y:S01]  /*76e0*/  LDG.E.U16 R0, desc[UR36][R2.64] ;  /* 0x0000002402007981 */ /* 0x000162000c1e1500 */
[----:B------:R-:W-:Y:S05]  /*76f0*/  BRA `(.L_x_824) ;  /* 0x0000000400b87947 */ /* 0x000fea0003800000 */
.L_x_831:
        /* <DEDUP_REMOVED lines=12> */
.L_x_838:
        /* <DEDUP_REMOVED lines=21> */
.L_x_842:
[----:B------:R-:W-:Y:S05]  /*7910*/  BSYNC.RECONVERGENT B1 ;  /* 0x0000000000017941 */ /* 0x000fea0003800200 */
.L_x_841:
[----:B------:R-:W-:Y:S01]  /*7920*/  IMAD.SHL.U32 R0, R0, 0x100000, RZ ;  /* 0x0010000000007824 */ /* 0x000fe200078e00ff */
[----:B------:R-:W-:-:S04]  /*7930*/  LEA R2, R2, 0x3b800000, 0x17 ;  /* 0x3b80000002027811 */ /* 0x000fc800078eb8ff */
[----:B------:R-:W-:-:S07]  /*7940*/  LOP3.LUT R0, R2, R0, R7, 0xfe, !PT ;  /* 0x0000000002007212 */ /* 0x000fce00078efe07 */
.L_x_840:
[----:B------:R-:W-:Y:S05]  /*7950*/  BSYNC.RECONVERGENT B0 ;  /* 0x0000000000007941 */ /* 0x000fea0003800200 */
.L_x_839:
[----:B------:R-:W-:Y:S01]  /*7960*/  F2FP.BF16.F32.PACK_AB R0, RZ, R0 ;  /* 0x00000000ff00723e */ /* 0x000fe200000010ff */
[----:B------:R-:W-:Y:S06]  /*7970*/  BRA `(.L_x_824) ;  /* 0x0000000400187947 */ /* 0x000fec0003800000 */
.L_x_837:
        /* <DEDUP_REMOVED lines=21> */
.L_x_846:
[----:B------:R-:W-:Y:S05]  /*7ad0*/  BSYNC.RECONVERGENT B1 ;  /* 0x0000000000017941 */ /* 0x000fea0003800200 */
.L_x_845:
[----:B------:R-:W-:Y:S01]  /*7ae0*/  IMAD.SHL.U32 R0, R0, 0x200000, RZ ;  /* 0x0020000000007824 */ /* 0x000fe200078e00ff */
[----:B------:R-:W-:-:S04]  /*7af0*/  LEA R2, R2, 0x37800000, 0x17 ;  /* 0x3780000002027811 */ /* 0x000fc800078eb8ff */
[----:B------:R-:W-:-:S07]  /*7b00*/  LOP3.LUT R0, R2, R0, R7, 0xfe, !PT ;  /* 0x0000000002007212 */ /* 0x000fce00078efe07 */
.L_x_844:
[----:B------:R-:W-:Y:S05]  /*7b10*/  BSYNC.RECONVERGENT B0 ;  /* 0x0000000000007941 */ /* 0x000fea0003800200 */
.L_x_843:
[----:B------:R-:W-:Y:S01]  /*7b20*/  F2FP.BF16.F32.PACK_AB R0, RZ, R0 ;  /* 0x00000000ff00723e */ /* 0x000fe200000010ff */
[----:B------:R-:W-:Y:S06]  /*7b30*/  BRA `(.L_x_824) ;  /* 0x0000000000a87947 */ /* 0x000fec0003800000 */
.L_x_836:
        /* <DEDUP_REMOVED lines=14> */
.L_x_850:
[----:B------:R-:W-:Y:S05]  /*7c20*/  BSYNC.RECONVERGENT B0 ;  /* 0x0000000000007941 */ /* 0x000fea0003800200 */
.L_x_849:
[----:B------:R-:W-:Y:S01]  /*7c30*/  F2FP.BF16.F32.PACK_AB R0, RZ, R0 ;  /* 0x00000000ff00723e */ /* 0x000fe200000010ff */
[----:B------:R-:W-:Y:S06]  /*7c40*/  BRA `(.L_x_824) ;  /* 0x0000000000647947 */ /* 0x000fec0003800000 */
.L_x_823:
        /* <DEDUP_REMOVED lines=16> */
.L_x_851:
[----:B------:R-:W-:Y:S01]  /*7d50*/  PRMT R0, RZ, 0x7610, R0 ;  /* 0x00007610ff007816 */ /* 0x000fe20000000000 */
[----:B------:R-:W-:Y:S06]  /*7d60*/  BRA `(.L_x_824) ;  /* 0x00000000001c7947 */ /* 0x000fec0003800000 */
.L_x_848:
[----:B------:R-:W2:Y:S02]  /*7d70*/  LDG.E.64 R2, desc[UR36][R2.64] ;  /* 0x0000002402027981 */ /* 0x000ea4000c1e1b00 */
[----:B--2---:R-:W0:Y:S02]  /*7d80*/  I2F.U64 R0, R2 ;  /* 0x0000000200007312 */ /* 0x004e240000301000 */
[----:B0-----:R-:W-:Y:S01]  /*7d90*/  F2FP.BF16.F32.PACK_AB R0, RZ, R0 ;  /* 0x00000000ff00723e */ /* 0x001fe200000010ff */
[----:B------:R-:W-:Y:S06]  /*7da0*/  BRA `(.L_x_824) ;  /* 0x00000000000c7947 */ /* 0x000fec0003800000 */
.L_x_847:
[----:B------:R-:W2:Y:S02]  /*7db0*/  LDG.E R2, desc[UR36][R2.64] ;  /* 0x0000002402027981 */ /* 0x000ea4000c1e1900 */
[----:B--2---:R-:W-:-:S04]  /*7dc0*/  I2FP.F32.U32 R0, R2 ;  /* 0x0000000200007245 */ /* 0x004fc80000201000 */
[----:B------:R-:W-:-:S07]  /*7dd0*/  F2FP.BF16.F32.PACK_AB R0, RZ, R0 ;  /* 0x00000000ff00723e */ /* 0x000fce00000010ff */
.L_x_824:
[----:B-----5:R-:W-:Y:S01]  /*7de0*/  IMAD.U32 R19, R19, 0x10000, RZ ;  /* 0x0001000013137824 */ /* 0x020fe200078e00ff */
[----:B------:R-:W1:Y:S01]  /*7df0*/  LDCU.64 UR6, c[0x0][0x5e8] ;  /* 0x0000bd00ff0677ac */ /* 0x000e620008000a00 */
[----:B------:R-:W-:Y:S02]  /*7e00*/  IMAD.U32 R0, R0, 0x10000, RZ ;  /* 0x0001000000007824 */ /* 0x000fe400078e00ff */
[----:B------:R-:W-:Y:S01]  /*7e10*/  FADD.FTZ R19, |R19|, -RZ ;  /* 0x800000ff13137221 */ /* 0x000fe20000010200 */
[----:B------:R-:W-:Y:S01]  /*7e20*/  UPRMT UR4, UR43, 0x9910, URZ ;  /* 0x000099102b047896 */ /* 0x000fe200080000ff */
[----:B------:R-:W-:-:S03]  /*7e30*/  FADD.FTZ R0, |R0|, -RZ ;  /* 0x800000ff00007221 */ /* 0x000fc60000010200 */
[----:B------:R-:W-:Y:S02]  /*7e40*/  UISETP.GT.AND UP0, UPT, UR4, 0x9, UPT ;  /* 0x000000090400788c */ /* 0x000fe4000bf04270 */
[CC--:B0-----:R-:W-:Y:S02]  /*7e50*/  VIMNMX R2, PT, PT, R19.reuse, R0.reuse, !PT ;  /* 0x0000000013027248 */ /* 0x0c1fe40007fe0100 */
[----:B------:R-:W-:Y:S02]  /*7e60*/  VIMNMX R0, PT, PT, R19, R0, PT ;  /* 0x0000000013007248 */ /* 0x000fe40003fe0100 */
[----:B------:R-:W-:Y:S02]  /*7e70*/  LOP3.LUT R3, R2, 0xfe000000, RZ, 0xc0, !PT ;  /* 0xfe00000002037812 */ /* 0x000fe400078ec0ff */
[----:B------:R-:W-:Y:S02]  /*7e80*/  FSETP.NEU.FTZ.AND P0, PT, R0, RZ, PT ;  /* 0x000000ff0000720b */ /* 0x000fe40003f1d000 */
[----:B------:R-:W-:-:S02]  /*7e90*/  LOP3.LUT R5, R3, 0x7e800000, RZ, 0x3c, !PT ;  /* 0x7e80000003057812 */ /* 0x000fc400078e3cff */
        /* <DEDUP_REMOVED lines=25> */
.L_x_855:
[----:B-1----:R-:W-:-:S06]  /*8030*/  SHF.L.U32 R5, R5, 0x10, RZ ;  /* 0x0000001005057819 */ /* 0x002fcc00000006ff */
[----:B------:R-:W1:Y:S02]  /*8040*/  F2I.S64.TRUNC R4, R5 ;  /* 0x0000000500047311 */ /* 0x000e64000020d900 */
[----:B-1----:R1:W-:Y:S01]  /*8050*/  STG.E.U8 desc[UR36][R2.64], R4 ;  /* 0x0000000402007986 */ /* 0x0023e2000c101124 */
[----:B------:R-:W-:Y:S05]  /*8060*/  BRA `(.L_x_857) ;  /* 0x0000000c006c7947 */ /* 0x000fea0003800000 */
.L_x_854:
        /* <DEDUP_REMOVED lines=10> */
.L_x_859:
[----:B-1----:R-:W-:-:S06]  /*8110*/  IMAD.U32 R5, R5, 0x10000, RZ ;  /* 0x0001000005057824 */ /* 0x002fcc00078e00ff */
[----:B------:R-:W1:Y:S02]  /*8120*/  F2I.FTZ.TRUNC.NTZ R5, R5 ;  /* 0x0000000500057305 */ /* 0x000e64000021f100 */
[----:B-1----:R1:W-:Y:S01]  /*8130*/  STG.E desc[UR36][R2.64], R5 ;  /* 0x0000000502007986 */ /* 0x0023e2000c101924 */
[----:B------:R-:W-:Y:S05]  /*8140*/  BRA `(.L_x_857) ;  /* 0x0000000c00347947 */ /* 0x000fea0003800000 */
.L_x_858:
[----:B-1----:R-:W-:-:S06]  /*8150*/  IMAD.U32 R5, R5, 0x10000, RZ ;  /* 0x0001000005057824 */ /* 0x002fcc00078e00ff */
[----:B------:R-:W1:Y:S02]  /*8160*/  F2I.FTZ.TRUNC.NTZ R5, R5 ;  /* 0x0000000500057305 */ /* 0x000e64000021f100 */
[----:B-1----:R1:W-:Y:S01]  /*8170*/  STG.E.U16 desc[UR36][R2.64], R5 ;  /* 0x0000000502007986 */ /* 0x0023e2000c101524 */
[----:B------:R-:W-:Y:S05]  /*8180*/  BRA `(.L_x_857) ;  /* 0x0000000c00247947 */ /* 0x000fea0003800000 */
.L_x_853:
        /* <DEDUP_REMOVED lines=9> */
.L_x_861:
[----:B01----:R-:W-:-:S05]  /*8220*/  IMAD.U32 R0, R5, 0x10000, RZ ;  /* 0x0001000005007824 */ /* 0x003fca00078e00ff */
[----:B------:R-:W-:-:S05]  /*8230*/  F2FP.F16.F32.PACK_AB R0, RZ, R0 ;  /* 0x00000000ff00723e */ /* 0x000fca00000000ff */
[----:B------:R0:W-:Y:S01]  /*8240*/  STG.E.U16 desc[UR36][R2.64], R0 ;  /* 0x0000000002007986 */ /* 0x0001e2000c101524 */
[----:B------:R-:W-:Y:S05]  /*8250*/  BRA `(.L_x_857) ;  /* 0x0000000800f07947 */ /* 0x000fea0003800000 */
.L_x_860:
        /* <DEDUP_REMOVED lines=10> */
.L_x_863:
[----:B-1----:R-:W-:-:S05]  /*8300*/  IMAD.U32 R5, R5, 0x10000, RZ ;  /* 0x0001000005057824 */ /* 0x002fca00078e00ff */
[----:B------:R-:W-:-:S04]  /*8310*/  F2FP.F16.F32.PACK_AB R5, RZ, R5 ;  /* 0x00000005ff05723e */ /* 0x000fc800000000ff */
[----:B------:R-:W-:-:S05]  /*8320*/  PRMT R5, R5, 0x5410, RZ ;  /* 0x0000541005057816 */ /* 0x000fca00000000ff */
[----:B------:R1:W-:Y:S01]  /*8330*/  STG.E desc[UR36][R2.64], R5 ;  /* 0x0000000502007986 */ /* 0x0003e2000c101924 */
[----:B------:R-:W-:Y:S05]  /*8340*/  BRA `(.L_x_857) ;  /* 0x0000000800b47947 */ /* 0x000fea0003800000 */
.L_x_862:
[----:B-1----:R-:W-:-:S04]  /*8350*/  IMAD.U32 R4, R5, 0x10000, RZ ;  /* 0x0001000005047824 */ /* 0x002fc800078e00ff */
[----:B------:R-:W-:-:S06]  /*8360*/  FMUL.FTZ R4, R4, 1 ;  /* 0x3f80000004047820 */ /* 0x000fcc0000410000 */
[----:B------:R-:W1:Y:S02]  /*8370*/  F2F.F64.F32 R4, R4 ;  /* 0x0000000400047310 */ /* 0x000e640000201800 */
[----:B-1----:R1:W-:Y:S01]  /*8380*/  STG.E.64 desc[UR36][R2.64], R4 ;  /* 0x0000000402007986 */ /* 0x0023e2000c101b24 */
[----:B------:R-:W-:Y:S05]  /*8390*/  BRA `(.L_x_857) ;  /* 0x0000000800a07947 */ /* 0x000fea0003800000 */
.L_x_852:
        /* <DEDUP_REMOVED lines=14> */
.L_x_867:
        /* <DEDUP_REMOVED lines=18> */
.L_x_870:
[----:B------:R-:W-:-:S04]  /*85a0*/  SHF.R.U32.HI R5, RZ, 0x18, R5 ;  /* 0x00000018ff057819 */ /* 0x000fc80000011605 */
[----:B------:R-:W-:-:S07]  /*85b0*/  LOP3.LUT R0, R0, 0x80, R5, 0xf8, !PT ;  /* 0x0000008000007812 */ /* 0x000fce00078ef805 */
.L_x_869:
[----:B------:R-:W-:Y:S05]  /*85c0*/  BSYNC.RECONVERGENT B0 ;  /* 0x0000000000007941 */ /* 0x000fea0003800200 */
.L_x_868:
[----:B------:R4:W-:Y:S01]  /*85d0*/  STG.E.U8 desc[UR36][R2.64], R0 ;  /* 0x0000000002007986 */ /* 0x0009e2000c101124 */
[----:B------:R-:W-:Y:S05]  /*85e0*/  BRA `(.L_x_857) ;  /* 0x00000008000c7947 */ /* 0x000fea0003800000 */
.L_x_866:
        /* <DEDUP_REMOVED lines=18> */
.L_x_873:
[----:B------:R-:W-:-:S04]  /*8710*/  SHF.R.U32.HI R5, RZ, 0x18, R5 ;  /* 0x00000018ff057819 */ /* 0x000fc80000011605 */
[----:B------:R-:W-:-:S07]  /*8720*/  LOP3.LUT R0, R0, 0x80, R5, 0xf8, !PT ;  /* 0x0000008000007812 */ /* 0x000fce00078ef805 */
.L_x_872:
[----:B------:R-:W-:Y:S05]  /*8730*/  BSYNC.RECONVERGENT B0 ;  /* 0x0000000000007941 */ /* 0x000fea0003800200 */
.L_x_871:
[----:B------:R0:W-:Y:S01]  /*8740*/  STG.E.U8 desc[UR36][R2.64], R0 ;  /* 0x0000000002007986 */ /* 0x0001e2000c101124 */
[----:B------:R-:W-:Y:S05]  /*8750*/  BRA `(.L_x_857) ;  /* 0x0000000400b07947 */ /* 0x000fea0003800000 */
.L_x_865:
        /* <DEDUP_REMOVED lines=22> */
.L_x_875:
[----:B-1----:R-:W-:-:S06]  /*88c0*/  IMAD.U32 R5, R5, 0x10000, RZ ;  /* 0x0001000005057824 */ /* 0x002fcc00078e00ff */
[----:B------:R-:W1:Y:S02]  /*88d0*/  F2I.U64.TRUNC R4, R5 ;  /* 0x0000000500047311 */ /* 0x000e64000020d800 */
[----:B-1----:R2:W-:Y:S01]  /*88e0*/  STG.E.64 desc[UR36][R2.64], R4 ;  /* 0x0000000402007986 */ /* 0x0025e2000c101b24 */
[----:B------:R-:W-:Y:S05]  /*88f0*/  BRA `(.L_x_857) ;  /* 0x0000000400487947 */ /* 0x000fea0003800000 */
.L_x_874:
[----:B-1----:R-:W-:-:S06]  /*8900*/  IMAD.U32 R5, R5, 0x10000, RZ ;  /* 0x0001000005057824 */ /* 0x002fcc00078e00ff */
[----:B------:R-:W1:Y:S02]  /*8910*/  F2I.FTZ.U32.TRUNC.NTZ R5, R5 ;  /* 0x0000000500057305 */ /* 0x000e64000021f000 */
[----:B-1----:R1:W-:Y:S01]  /*8920*/  STG.E desc[UR36][R2.64], R5 ;  /* 0x0000000502007986 */ /* 0x0023e2000c101924 */
[----:B------:R-:W-:Y:S05]  /*8930*/  BRA `(.L_x_857) ;  /* 0x0000000400387947 */ /* 0x000fea0003800000 */
.L_x_864:
        /* <DEDUP_REMOVED lines=11> */
.L_x_877:
[----:B-1----:R-:W-:Y:S01]  /*89f0*/  IMAD.U32 R5, R5, 0x10000, RZ ;  /* 0x0001000005057824 */ /* 0x002fe200078e00ff */
[----:B------:R-:W-:-:S03]  /*8a00*/  CS2R R6, SRZ ;  /* 0x0000000000067805 */ /* 0x000fc6000001ff00 */
[----:B------:R-:W-:-:S06]  /*8a10*/  FMUL.FTZ R5, R5, 1 ;  /* 0x3f80000005057820 */ /* 0x000fcc0000410000 */
[----:B------:R-:W1:Y:S02]  /*8a20*/  F2F.F64.F32 R4, R5 ;  /* 0x0000000500047310 */ /* 0x000e640000201800 */
[----:B-1----:R1:W-:Y:S01]  /*8a30*/  STG.E.128 desc[UR36][R2.64], R4 ;  /* 0x0000000402007986 */ /* 0x0023e2000c101d24 */
[----:B------:R-:W-:Y:S05]  /*8a40*/  BRA `(.L_x_857) ;  /* 0x0000000000f47947 */ /* 0x000fea0003800000 */
.L_x_876:
[----:B------:R-:W-:-:S09]  /*8a50*/  UISETP.NE.AND UP0, UPT, UR4, 0xf, UPT ;  /* 0x0000000f0400788c */ /* 0x000fd2000bf05270 */
[----:B------:R-:W-:Y:S05]  /*8a60*/  BRA.U !UP0, `(.L_x_878) ;  /* 0x0000000108e87547 */ /* 0x000fea000b800000 */
[----:B------:R-:W-:-:S09]  /*8a70*/  UISETP.NE.AND UP0, UPT, UR4, 0x17, UPT ;  /* 0x000000170400788c */ /* 0x000fd2000bf05270 */
[----:B------:R-:W-:Y:S05]  /*8a80*/  BRA.U !UP0, `(.L_x_879) ;  /* 0x0000000108907547 */ /* 0x000fea000b800000 */
[----:B------:R-:W-:-:S09]  /*8a90*/  UISETP.NE.AND UP0, UPT, UR4, 0x18, UPT ;  /* 0x000000180400788c */ /* 0x000fd2000bf05270 */
[----:B------:R-:W-:Y:S05]  /*8aa0*/  BRA.U !UP0, `(.L_x_880) ;  /* 0x0000000108447547 */ /* 0x000fea000b800000 */
.L_x_856:
[----:B0-----:R-:W-:Y:S01]  /*8ab0*/  MOV R0, 0x0 ;  /* 0x0000000000007802 */ /* 0x001fe20000000f00 */
[----:B------:R-:W0:Y:S01]  /*8ac0*/  LDCU.64 UR4, c[0x4][0x128] ;  /* 0x01002500ff0477ac */ /* 0x000e220008000a00 */
[----:B------:R-:W-:Y:S02]  /*8ad0*/  IMAD.MOV.U32 R8, RZ, RZ, 0x65 ;  /* 0x00000065ff087424 */ /* 0x000fe400078e00ff */
[----:B------:R2:W3:Y:S01]  /*8ae0*/  LDC.64 R2, c[0x4][R0] ;  /* 0x0100000000027b82 */ /* 0x0004e20000000a00 */
[----:B------:R-:W4:Y:S01]  /*8af0*/  LDCU.64 UR6, c[0x4][0x130] ;  /* 0x01002600ff0677ac */ /* 0x000f220008000a00 */
[----:B------:R-:W-:Y:S02]  /*8b00*/  IMAD.MOV.U32 R12, RZ, RZ, 0x1 ;  /* 0x00000001ff0c7424 */ /* 0x000fe400078e00ff */
[----:B------:R-:W-:Y:S01]  /*8b10*/  IMAD.MOV.U32 R13, RZ, RZ, RZ ;  /* 0x000000ffff0d7224 */ /* 0x000fe200078e00ff */
[----:B------:R-:W5:Y:S01]  /*8b20*/  LDCU.64 UR8, c[0x4][0x40] ;  /* 0x01000800ff0877ac */ /* 0x000f620008000a00 */
[----:B0-----:R-:W-:-:S02]  /*8b30*/  IMAD.U32 R4, RZ, RZ, UR4 ;  /* 0x00000004ff047e24 */ /* 0x001fc4000f8e00ff */
[----:B-1----:R-:W-:Y:S02]  /*8b40*/  IMAD.U32 R5, RZ, RZ, UR5 ;  /* 0x00000005ff057e24 */ /* 0x002fe4000f8e00ff */
[----:B----4-:R-:W-:Y:S02]  /*8b50*/  IMAD.U32 R6, RZ, RZ, UR6 ;  /* 0x00000006ff067e24 */ /* 0x010fe4000f8e00ff */
[----:B------:R-:W-:Y:S01]  /*8b60*/  IMAD.U32 R7, RZ, RZ, UR7 ;  /* 0x00000007ff077e24 */ /* 0x000fe2000f8e00ff */
[----:B-----5:R-:W-:Y:S01]  /*8b70*/  MOV R10, UR8 ;  /* 0x00000008000a7c02 */ /* 0x020fe20008000f00 */
[----:B--2---:R-:W-:-:S07]  /*8b80*/  IMAD.U32 R11, RZ, RZ, UR9 ;  /* 0x00000009ff0b7e24 */ /* 0x004fce000f8e00ff */
[----:B------:R-:W-:-:S07]  /*8b90*/  LEPC R20, `(.L_x_881) ;  /* 0x000000001014794e */ /* 0x000fce0000000000 */
[----:B---3--:R-:W-:Y:S05]  /*8ba0*/  CALL.ABS.NOINC R2 ;  /* 0x0000000002007343 */ /* 0x008fea0003c00000 */
.L_x_881:
[----:B------:R-:W-:Y:S05]  /*8bb0*/  BRA `(.L_x_857) ;  /* 0x0000000000987947 */ /* 0x000fea0003800000 */
.L_x_880:
[----:B-1----:R-:W-:Y:S01]  /*8bc0*/  IMAD.U32 R7, R5, 0x10000, RZ ;  /* 0x0001000005077824 */ /* 0x002fe200078e00ff */
[----:B------:R-:W-:Y:S01]  /*8bd0*/  BSSY.RECONVERGENT B0, `(.L_x_882) ;  /* 0x000000c000007945 */ /* 0x000fe20003800200 */
[----:B0-----:R-:W-:-:S03]  /*8be0*/  HFMA2 R0, -RZ, RZ, 0, 7.569789886474609375e-06 ;  /* 0x0000007fff007431 */ /* 0x001fc600000001ff */
        /* <DEDUP_REMOVED lines=10> */
.L_x_883:
[----:B------:R-:W-:Y:S05]  /*8c90*/  BSYNC.RECONVERGENT B0 ;  /* 0x0000000000007941 */ /* 0x000fea0003800200 */
.L_x_882:
[----:B------:R-:W-:-:S05]  /*8ca0*/  LOP3.LUT R5, R0, 0x80, R5, 0xf8, !PT ;  /* 0x0000008000057812 */ /* 0x000fca00078ef805 */
[----:B------:R0:W-:Y:S01]  /*8cb0*/  STG.E.U8 desc[UR36][R2.64], R5 ;  /* 0x0000000502007986 */ /* 0x0001e2000c101124 */
[----:B------:R-:W-:Y:S05]  /*8cc0*/  BRA `(.L_x_857) ;  /* 0x0000000000547947 */ /* 0x000fea0003800000 */
.L_x_879:
        /* <DEDUP_REMOVED lines=12> */
.L_x_885:
[----:B0-----:R-:W-:Y:S01]  /*8d90*/  IMAD.MOV.U32 R0, RZ, RZ, 0x7f ;  /* 0x0000007fff007424 */ /* 0x001fe200078e00ff */
[----:B------:R-:W-:-:S04]  /*8da0*/  ISETP.GT.U32.AND P0, PT, R4, 0x7f800000, PT ;  /* 0x7f8000000400780c */ /* 0x000fc80003f04070 */
[----:B------:R-:W-:-:S09]  /*8db0*/  SEL R0, R0, 0x7c, P0 ;  /* 0x0000007c00007807 */ /* 0x000fd20000000000 */
.L_x_886:
[----:B------:R-:W-:Y:S05]  /*8dc0*/  BSYNC.RECONVERGENT B0 ;  /* 0x0000000000007941 */ /* 0x000fea0003800200 */
.L_x_884:
[----:B------:R-:W-:-:S04]  /*8dd0*/  SHF.R.U32.HI R5, RZ, 0x18, R5 ;  /* 0x00000018ff057819 */ /* 0x000fc80000011605 */
[----:B------:R-:W-:-:S05]  /*8de0*/  LOP3.LUT R5, R0, 0x80, R5, 0xf8, !PT ;  /* 0x0000008000057812 */ /* 0x000fca00078ef805 */
[----:B------:R0:W-:Y:S01]  /*8df0*/  STG.E.U8 desc[UR36][R2.64], R5 ;  /* 0x0000000502007986 */ /* 0x0001e2000c101124 */
[----:B------:R-:W-:Y:S05]  /*8e00*/  BRA `(.L_x_857) ;  /* 0x0000000000047947 */ /* 0x000fea0003800000 */
.L_x_878:
[----:B-1----:R1:W-:Y:S02]  /*8e10*/  STG.E.U16 desc[UR36][R2.64], R5 ;  /* 0x0000000502007986 */ /* 0x0023e4000c101524 */
.L_x_857:
[----:B------:R-:W-:-:S07]  /*8e20*/  VIADD R17, R17, 0x80 ;  /* 0x0000008011117836 */ /* 0x000fce0000000000 */
.L_x_784:
[----:B------:R-:W-:Y:S05]  /*8e30*/  BSYNC.RECONVERGENT B6 ;  /* 0x0000000000067941 */ /* 0x000fea0003800200 */
.L_x_783:
[----:B------:R-:W5:Y:S01]  /*8e40*/  LDCU UR4, c[0x0][0x380] ;  /* 0x00007000ff0477ac */ /* 0x000f620008000800 */
[----:B------:R-:W-:Y:S01]  /*8e50*/  BSSY.RECONVERGENT B6, `(.L_x_887) ;  /* 0x0000469000067945 */ /* 0x000fe20003800200 */
[----:B-----5:R-:W-:-:S13]  /*8e60*/  ISETP.GE.AND P0, PT, R17, UR4, PT ;  /* 0x0000000411007c0c */ /* 0x020fda000bf06270 */
[----:B------:R-:W-:Y:S05]  /*8e70*/  @P0 BRA `(.L_x_888) ;  /* 0x0000004400980947 */ /* 0x000fea0003800000 */
[----:B------:R-:W5:Y:S01]  /*8e80*/  LDCU UR4, c[0x0][0x388] ;  /* 0x00007100ff0477ac */ /* 0x000f620008000800 */
[----:B------:R-:W-:Y:S01]  /*8e90*/  IMAD.MOV.U32 R18, RZ, RZ, RZ ;  /* 0x000000ffff127224 */ /* 0x000fe200078e00ff */
[----:B------:R-:W-:Y:S01]  /*8ea0*/  MOV R16, RZ ;  /* 0x000000ff00107202 */ /* 0x000fe20000000f00 */
[----:B0---4-:R-:W-:Y:S01]  /*8eb0*/  IMAD.MOV.U32 R0, RZ, RZ, RZ ;  /* 0x000000ffff007224 */ /* 0x011fe200078e00ff */
[----:B-----5:R-:W-:-:S09]  /*8ec0*/  UISETP.NE.AND UP0, UPT, UR4, URZ, UPT ;  /* 0x000000ff0400728c */ /* 0x020fd2000bf05270 */
[----:B------:R-:W-:Y:S05]  /*8ed0*/  BRA.U !UP0, `(.L_x_889) ;  /* 0x0000001508707547 */ /* 0x000fea000b800000 */
[----:B------:R-:W1:Y:S01]  /*8ee0*/  LDCU.64 UR4, c[0x0][0x390] ;  /* 0x00007200ff0477ac */ /* 0x000e620008000a00 */
[----:B------:R-:W-:Y:S01]  /*8ef0*/  IMAD.MOV.U32 R16, RZ, RZ, RZ ;  /* 0x000000ffff107224 */ /* 0x000fe200078e00ff */
[----:B------:R-:W0:Y:S01]  /*8f00*/  LDCU UR6, c[0x0][0x38c] ;  /* 0x00007180ff0677ac */ /* 0x000e220008000800 */
[----:B------:R-:W4:Y:S01]  /*8f10*/  LDCU.64 UR8, c[0x0][0x4b8] ;  /* 0x00009700ff0877ac */ /* 0x000f220008000a00 */
[----:B------:R-:W-:Y:S01]  /*8f20*/  UISETP.NE.AND UP0, UPT, UR41, URZ, UPT ;  /* 0x000000ff2900728c */ /* 0x000fe2000bf05270 */
[----:B-123--:R-:W-:Y:S01]  /*8f30*/  IMAD.HI.U32 R2, R17, UR4, R16 ;  /* 0x0000000411027c27 */ /* 0x00efe2000f8e0010 */
[----:B------:R-:W1:Y:S04]  /*8f40*/  LDCU UR4, c[0x0][0x4c0] ;  /* 0x00009800ff0477ac */ /* 0x000e680008000800 */
[----:B------:R-:W-:-:S05]  /*8f50*/  SHF.R.U32.HI R3, RZ, UR5, R2 ;  /* 0x00000005ff037c19 */ /* 0x000fca0008011602 */
[----:B------:R-:W-:-:S04]  /*8f60*/  IMAD.MOV R18, RZ, RZ, -R3 ;  /* 0x000000ffff127224 */ /* 0x000fc800078e0a03 */
[----:B0-----:R-:W-:-:S04]  /*8f70*/  IMAD R18, R18, UR6, R17 ;  /* 0x0000000612127c24 */ /* 0x001fc8000f8e0211 */
[C---:B----4-:R-:W-:Y:S02]  /*8f80*/  IMAD R16, R18.reuse, UR8, RZ ;  /* 0x0000000812107c24 */ /* 0x050fe4000f8e02ff */
        /* <DEDUP_REMOVED lines=337> */
.L_x_889:
[----:B------:R-:W1:Y:S01]  /*a4a0*/  LDCU.64 UR6, c[0x0][0x5f0] ;  /* 0x0000be00ff0677ac */ /* 0x000e620008000a00 */
[----:B------:R-:W-:-:S04]  /*a4b0*/  UPRMT UR4, UR39, 0x9910, URZ ;  /* 0x0000991027047896 */ /* 0x000fc800080000ff */
[----:B------:R-:W-:Y:S01]  /*a4c0*/  UISETP.GT.AND UP0, UPT, UR4, 0x9, UPT ;  /* 0x000000090400788c */ /* 0x000fe2000bf04270 */
[----:B-123--:R-:W-:-:S05]  /*a4d0*/  IADD3 R2, P0, PT, R0, UR6, RZ ;  /* 0x0000000600027c10 */ /* 0x00efca000ff1e0ff */
        /* <DEDUP_REMOVED lines=15> */
.L_x_893:
[----:B------:R-:W2:Y:S02]  /*a5d0*/  LDG.E.U8 R2, desc[UR36][R2.64] ;  /* 0x0000002402027981 */ /* 0x000ea4000c1e1100 */
[----:B--2---:R-:W-:-:S04]  /*a5e0*/  I2FP.F32.U32 R0, R2 ;  /* 0x0000000200007245 */ /* 0x004fc80000201000 */
[----:B------:R-:W-:-:S04]  /*a5f0*/  F2FP.BF16.F32.PACK_AB R0, RZ, R0 ;  /* 0x00000000ff00723e */ /* 0x000fc800000010ff */
[----:B------:R-:W-:Y:S01]  /*a600*/  PRMT R19, R0, 0x7610, R19 ;  /* 0x0000761000137816 */ /* 0x000fe20000000013 */
[----:B------:R-:W-:Y:S06]  /*a610*/  BRA `(.L_x_895) ;  /* 0x0000000c00c07947 */ /* 0x000fec0003800000 */
.L_x_892:
        /* <DEDUP_REMOVED lines=11> */
.L_x_897:
[----:B------:R-:W2:Y:S02]  /*a6d0*/  LDG.E R2, desc[UR36][R2.64] ;  /* 0x0000002402027981 */ /* 0x000ea4000c1e1900 */
[----:B--2---:R-:W-:-:S04]  /*a6e0*/  I2FP.F32.S32 R0, R2 ;  /* 0x0000000200007245 */ /* 0x004fc80000201400 */
[----:B------:R-:W-:-:S04]  /*a6f0*/  F2FP.BF16.F32.PACK_AB R0, RZ, R0 ;  /* 0x00000000ff00723e */ /* 0x000fc800000010ff */
[----:B------:R-:W-:Y:S01]  /*a700*/  PRMT R19, R0, 0x7610, R19 ;  /* 0x0000761000137816 */ /* 0x000fe20000000013 */
[----:B------:R-:W-:Y:S06]  /*a710*/  BRA `(.L_x_895) ;  /* 0x0000000c00807947 */ /* 0x000fec0003800000 */
.L_x_896:
[----:B------:R-:W2:Y:S02]  /*a720*/  LDG.E.U16 R2, desc[UR36][R2.64] ;  /* 0x0000002402027981 */ /* 0x000ea4000c1e1500 */
[----:B--2---:R-:W0:Y:S02]  /*a730*/  I2F.S16 R0, R2 ;  /* 0x0000000200007306 */ /* 0x004e240000101400 */
[----:B0-----:R-:W-:-:S04]  /*a740*/  F2FP.BF16.F32.PACK_AB R0, RZ, R0 ;  /* 0x00000000ff00723e */ /* 0x001fc800000010ff */
[----:B------:R-:W-:Y:S01]  /*a750*/  PRMT R19, R0, 0x7610, R19 ;  /* 0x0000761000137816 */ /* 0x000fe20000000013 */
[----:B------:R-:W-:Y:S06]  /*a760*/  BRA `(.L_x_895) ;  /* 0x0000000c006c7947 */ /* 0x000fec0003800000 */
.L_x_891:
        /* <DEDUP_REMOVED lines=9> */
.L_x_899:
[----:B------:R-:W2:Y:S02]  /*a800*/  LDG.E.U16 R0, desc[UR36][R2.64] ;  /* 0x0000002402007981 */ /* 0x000ea4000c1e1500 */
[----:B--2---:R-:W-:-:S05]  /*a810*/  HADD2.F32 R0, -RZ, R0.H0_H0 ;  /* 0x20000000ff007230 */ /* 0x004fca0000004100 */
[----:B------:R-:W-:-:S04]  /*a820*/  F2FP.BF16.F32.PACK_AB R0, RZ, R0 ;  /* 0x00000000ff00723e */ /* 0x000fc800000010ff */
[----:B------:R-:W-:Y:S01]  /*a830*/  PRMT R19, R0, 0x7610, R19 ;  /* 0x0000761000137816 */ /* 0x000fe20000000013 */
[----:B------:R-:W-:Y:S06]  /*a840*/  BRA `(.L_x_895) ;  /* 0x0000000c00347947 */ /* 0x000fec0003800000 */
.L_x_898:
        /* <DEDUP_REMOVED lines=9> */
.L_x_901:
[----:B------:R-:W2:Y:S02]  /*a8e0*/  LDG.E.U16 R2, desc[UR36][R2.64] ;  /* 0x0000002402027981 */ /* 0x000ea4000c1e1500 */
[----:B--2---:R-:W-:-:S05]  /*a8f0*/  HADD2.F32 R0, -RZ, R2.H0_H0 ;  /* 0x20000002ff007230 */ /* 0x004fca0000004100 */
[----:B------:R-:W-:-:S04]  /*a900*/  F2FP.BF16.F32.PACK_AB R0, RZ, R0 ;  /* 0x00000000ff00723e */ /* 0x000fc800000010ff */
[----:B------:R-:W-:Y:S01]  /*a910*/  PRMT R19, R0, 0x7610, R19 ;  /* 0x0000761000137816 */ /* 0x000fe20000000013 */
[----:B------:R-:W-:Y:S06]  /*a920*/  BRA `(.L_x_895) ;  /* 0x0000000800fc7947 */ /* 0x000fec0003800000 */
.L_x_900:
        /* <DEDUP_REMOVED lines=9> */
.L_x_890:
        /* <DEDUP_REMOVED lines=14> */
.L_x_904:
        /* <DEDUP_REMOVED lines=9> */
.L_x_903:
        /* <DEDUP_REMOVED lines=27> */
.L_x_906:
        /* <DEDUP_REMOVED lines=14> */
.L_x_905:
[----:B------:R0:W5:Y:S01]  /*adc0*/  LDG.E.U16 R19, desc[UR36][R2.64] ;  /* 0x0000002402137981 */ /* 0x000162000c1e1500 */
[----:B------:R-:W-:Y:S05]  /*add0*/  BRA `(.L_x_895) ;  /* 0x0000000400d07947 */ /* 0x000fea0003800000 */
.L_x_902:
        /* <DEDUP_REMOVED lines=13> */
.L_x_909:
        /* <DEDUP_REMOVED lines=21> */
.L_x_913:
[----:B------:R-:W-:Y:S05]  /*b000*/  BSYNC.RECONVERGENT B1 ;  /* 0x0000000000017941 */ /* 0x000fea0003800200 */
.L_x_912:
[----:B------:R-:W-:Y:S01]  /*b010*/  IMAD.SHL.U32 R0, R0, 0x100000, RZ ;  /* 0x0010000000007824 */ /* 0x000fe200078e00ff */
[----:B------:R-:W-:-:S04]  /*b020*/  LEA R2, R2, 0x3b800000, 0x17 ;  /* 0x3b80000002027811 */ /* 0x000fc800078eb8ff */
[----:B------:R-:W-:-:S07]  /*b030*/  LOP3.LUT R0, R2, R0, R7, 0xfe, !PT ;  /* 0x0000000002007212 */ /* 0x000fce00078efe07 */
.L_x_911:
[----:B------:R-:W-:Y:S05]  /*b040*/  BSYNC.RECONVERGENT B0 ;  /* 0x0000000000007941 */ /* 0x000fea0003800200 */
.L_x_910:
[----:B------:R-:W-:-:S04]  /*b050*/  F2FP.BF16.F32.PACK_AB R0, RZ, R0 ;  /* 0x00000000ff00723e */ /* 0x000fc800000010ff */
[----:B------:R-:W-:Y:S01]  /*b060*/  PRMT R19, R0, 0x7610, R19 ;  /* 0x0000761000137816 */ /* 0x000fe20000000013 */
[----:B------:R-:W-:Y:S06]  /*b070*/  BRA `(.L_x_895) ;  /* 0x0000000400287947 */ /* 0x000fec0003800000 */
.L_x_908:
        /* <DEDUP_REMOVED lines=21> */
.L_x_917:
[----:B------:R-:W-:Y:S05]  /*b1d0*/  BSYNC.RECONVERGENT B1 ;  /* 0x0000000000017941 */ /* 0x000fea0003800200 */
.L_x_916:
[----:B------:R-:W-:Y:S01]  /*b1e0*/  IMAD.SHL.U32 R0, R0, 0x200000, RZ ;  /* 0x0020000000007824 */ /* 0x000fe200078e00ff */
[----:B------:R-:W-:-:S04]  /*b1f0*/  LEA R2, R2, 0x37800000, 0x17 ;  /* 0x3780000002027811 */ /* 0x000fc800078eb8ff */
[----:B------:R-:W-:-:S07]  /*b200*/  LOP3.LUT R0, R2, R0, R7, 0xfe, !PT ;  /* 0x0000000002007212 */ /* 0x000fce00078efe07 */
.L_x_915:
[----:B------:R-:W-:Y:S05]  /*b210*/  BSYNC.RECONVERGENT B0 ;  /* 0x0000000000007941 */ /* 0x000fea0003800200 */
.L_x_914:
[----:B------:R-:W-:-:S04]  /*b220*/  F2FP.BF16.F32.PACK_AB R0, RZ, R0 ;  /* 0x00000000ff00723e */ /* 0x000fc800000010ff */
[----:B------:R-:W-:Y:S01]  /*b230*/  PRMT R19, R0, 0x7610, R19 ;  /* 0x0000761000137816 */ /* 0x000fe20000000013 */
[----:B------:R-:W-:Y:S06]  /*b240*/  BRA `(.L_x_895) ;  /* 0x0000000000b47947 */ /* 0x000fec0003800000 */
.L_x_907:
        /* <DEDUP_REMOVED lines=14> */
.L_x_921:
[----:B------:R-:W-:Y:S05]  /*b330*/  BSYNC.RECONVERGENT B0 ;  /* 0x0000000000007941 */ /* 0x000fea0003800200 */
.L_x_920:
[----:B------:R-:W-:-:S04]  /*b340*/  F2FP.BF16.F32.PACK_AB R0, RZ, R0 ;  /* 0x00000000ff00723e */ /* 0x000fc800000010ff */
[----:B------:R-:W-:Y:S01]  /*b350*/  PRMT R19, R0, 0x7610, R19 ;  /* 0x0000761000137816 */ /* 0x000fe20000000013 */
[----:B------:R-:W-:Y:S06]  /*b360*/  BRA `(.L_x_895) ;  /* 0x00000000006c7947 */ /* 0x000fec0003800000 */
.L_x_894:
        /* <DEDUP_REMOVED lines=11> */
[----:B------:R-:W-:Y:S01]  /*b420*/  IMAD.U32 R7, RZ, RZ, UR7 ;  /* 0x00000007ff077e24 */ /* 0x000fe2000f8e00ff */
[----:B---3--:R-:W-:Y:S01]  /*b430*/  MOV R10, UR8 ;  /* 0x00000008000a7c02 */ /* 0x008fe20008000f00 */
[----:B------:R-:W-:-:S07]  /*b440*/  IMAD.U32 R11, RZ, RZ, UR9 ;  /* 0x00000009ff0b7e24 */ /* 0x000fce000f8e00ff */
[----:B------:R-:W-:-:S07]  /*b450*/  LEPC R20, `(.L_x_922) ;  /* 0x000000001014794e */ /* 0x000fce0000000000 */
[----:B--2---:R-:W-:Y:S05]  /*b460*/  CALL.ABS.NOINC R2 ;  /* 0x0000000002007343 */ /* 0x004fea0003c00000 */
.L_x_922:
[----:B------:R-:W-:Y:S01]  /*b470*/  PRMT R19, RZ, 0x7610, R19 ;  /* 0x00007610ff137816 */ /* 0x000fe20000000013 */
[----:B------:R-:W-:Y:S06]  /*b480*/  BRA `(.L_x_895) ;  /* 0x0000000000247947 */ /* 0x000fec0003800000 */
.L_x_919:
[----:B------:R-:W2:Y:S02]  /*b490*/  LDG.E.64 R2, desc[UR36][R2.64] ;  /* 0x0000002402027981 */ /* 0x000ea4000c1e1b00 */
[----:B--2---:R-:W0:Y:S02]  /*b4a0*/  I2F.U64 R0, R2 ;  /* 0x0000000200007312 */ /* 0x004e240000301000 */
[----:B0-----:R-:W-:-:S04]  /*b4b0*/  F2FP.BF16.F32.PACK_AB R0, RZ, R0 ;  /* 0x00000000ff00723e */ /* 0x001fc800000010ff */
[----:B------:R-:W-:Y:S01]  /*b4c0*/  PRMT R19, R0, 0x7610, R19 ;  /* 0x0000761000137816 */ /* 0x000fe20000000013 */
[----:B------:R-:W-:Y:S06]  /*b4d0*/  BRA `(.L_x_895) ;  /* 0x0000000000107947 */ /* 0x000fec0003800000 */
.L_x_918:
[----:B------:R-:W2:Y:S02]  /*b4e0*/  LDG.E R2, desc[UR36][R2.64] ;  /* 0x0000002402027981 */ /* 0x000ea4000c1e1900 */
[----:B--2---:R-:W-:-:S04]  /*b4f0*/  I2FP.F32.U32 R0, R2 ;  /* 0x0000000200007245 */ /* 0x004fc80000201000 */
[----:B------:R-:W-:-:S04]  /*b500*/  F2FP.BF16.F32.PACK_AB R0, RZ, R0 ;  /* 0x00000000ff00723e */ /* 0x000fc800000010ff */
[----:B------:R-:W-:-:S07]  /*b510*/  PRMT R19, R0, 0x7610, R19 ;  /* 0x0000761000137816 */ /* 0x000fce0000000013 */
.L_x_895:
        /* <DEDUP_REMOVED lines=18> */
.L_x_926:
[----:B------:R-:W2:Y:S02]  /*b640*/  LDG.E.U8 R2, desc[UR36][R2.64] ;  /* 0x0000002402027981 */ /* 0x000ea4000c1e1100 */
[----:B--2---:R-:W-:-:S04]  /*b650*/  I2FP.F32.U32 R0, R2 ;  /* 0x0000000200007245 */ /* 0x004fc80000201000 */
[----:B------:R-:W-:Y:S01]  /*b660*/  F2FP.BF16.F32.PACK_AB R0, RZ, R0 ;  /* 0x00000000ff00723e */ /* 0x000fe200000010ff */
[----:B------:R-:W-:Y:S06]  /*b670*/  BRA `(.L_x_928) ;  /* 0x0000000c00847947 */ /* 0x000fec0003800000 */
.L_x_925:
        /* <DEDUP_REMOVED lines=10> */
.L_x_930:
[----:B------:R-:W2:Y:S02]  /*b720*/  LDG.E R2, desc[UR36][R2.64] ;  /* 0x0000002402027981 */ /* 0x000ea4000c1e1900 */
[----:B--2---:R-:W-:-:S04]  /*b730*/  I2FP.F32.S32 R0, R2 ;  /* 0x0000000200007245 */ /* 0x004fc80000201400 */
[----:B------:R-:W-:Y:S01]  /*b740*/  F2FP.BF16.F32.PACK_AB R0, RZ, R0 ;  /* 0x00000000ff00723e */ /* 0x000fe200000010ff */
[----:B------:R-:W-:Y:S06]  /*b750*/  BRA `(.L_x_928) ;  /* 0x0000000c004c7947 */ /* 0x000fec0003800000 */
.L_x_929:
[----:B------:R-:W2:Y:S02]  /*b760*/  LDG.E.U16 R2, desc[UR36][R2.64] ;  /* 0x0000002402027981 */ /* 0x000ea4000c1e1500 */
[----:B--2---:R-:W0:Y:S02]  /*b770*/  I2F.S16 R0, R2 ;  /* 0x0000000200007306 */ /* 0x004e240000101400 */
[----:B0-----:R-:W-:Y:S01]  /*b780*/  F2FP.BF16.F32.PACK_AB R0, RZ, R0 ;  /* 0x00000000ff00723e */ /* 0x001fe200000010ff */
[----:B------:R-:W-:Y:S06]  /*b790*/  BRA `(.L_x_928) ;  /* 0x0000000c003c7947 */ /* 0x000fec0003800000 */
.L_x_924:
        /* <DEDUP_REMOVED lines=9> */
.L_x_932:
[----:B------:R-:W2:Y:S02]  /*b830*/  LDG.E.U16 R0, desc[UR36][R2.64] ;  /* 0x0000002402007981 */ /* 0x000ea4000c1e1500 */
[----:B--2---:R-:W-:-:S05]  /*b840*/  HADD2.F32 R0, -RZ, R0.H0_H0 ;  /* 0x20000000ff007230 */ /* 0x004fca0000004100 */
[----:B------:R-:W-:Y:S01]  /*b850*/  F2FP.BF16.F32.PACK_AB R0, RZ, R0 ;  /* 0x00000000ff00723e */ /* 0x000fe200000010ff */
[----:B------:R-:W-:Y:S06]  /*b860*/  BRA `(.L_x_928) ;  /* 0x0000000c00087947 */ /* 0x000fec0003800000 */
.L_x_931:
        /* <DEDUP_REMOVED lines=9> */
.L_x_934:
[----:B------:R-:W2:Y:S02]  /*b900*/  LDG.E.U16 R2, desc[UR36][R2.64] ;  /* 0x0000002402027981 */ /* 0x000ea4000c1e1500 */
[----:B--2---:R-:W-:-:S05]  /*b910*/  HADD2.F32 R0, -RZ, R2.H0_H0 ;  /* 0x20000002ff007230 */ /* 0x004fca0000004100 */
[----:B------:R-:W-:Y:S01]  /*b920*/  F2FP.BF16.F32.PACK_AB R0, RZ, R0 ;  /* 0x00000000ff00723e */ /* 0x000fe200000010ff */
[----:B------:R-:W-:Y:S06]  /*b930*/  BRA `(.L_x_928) ;  /* 0x0000000800d47947 */ /* 0x000fec0003800000 */
.L_x_933:
        /* <DEDUP_REMOVED lines=8> */
.L_x_923:
        /* <DEDUP_REMOVED lines=13> */
.L_x_937:
        /* <DEDUP_REMOVED lines=8> */
.L_x_936:
[----:B------:R-:W-:-:S09]  /*bb10*/  UISETP.NE.AND UP0, UPT, UR4, 0xf, UPT ;  /* 0x0000000f0400788c */ /* 0x000fd2000bf05270 */
[----:B------:R-:W-:Y:S05]  /*bb20*/  BRA.U !UP0, `(.L_x_938) ;  /* 0x0000000108987547 */ /* 0x000fea000b800000 */
[----:B------:R-:W-:-:S09]  /*bb30*/  UISETP.NE.AND UP0, UPT, UR4, 0x17, UPT ;  /* 0x000000170400788c */ /* 0x000fd2000bf05270 */
[----:B------:R-:W-:Y:S05]  /*bb40*/  BRA.U !UP0, `(.L_x_939) ;  /* 0x00000001085c7547 */ /* 0x000fea000b800000 */
[----:B------:R-:W-:-:S09]  /*bb50*/  UISETP.NE.AND UP0, UPT, UR4, 0x18, UPT ;  /* 0x000000180400788c */ /* 0x000fd2000bf05270 */
[----:B------:R-:W-:Y:S05]  /*bb60*/  BRA.U UP0, `(.L_x_927) ;  /* 0x0000000500e47547 */ /* 0x000fea000b800000 */
[----:B------:R-:W2:Y:S01]  /*bb70*/  LDG.E.U8 R0, desc[UR36][R2.64] ;  /* 0x0000002402007981 */ /* 0x000ea2000c1e1100 */
[----:B------:R-:W-:Y:S01]  /*bb80*/  IMAD.MOV.U32 R6, RZ, RZ, 0x1f ;  /* 0x0000001fff067424 */ /* 0x000fe200078e00ff */
[----:B--2---:R-:W-:-:S04]  /*bb90*/  SHF.L.U32 R0, R0, 0x18, RZ ;  /* 0x0000001800007819 */ /* 0x004fc800000006ff */
        /* <DEDUP_REMOVED lines=18> */
.L_x_939:
        /* <DEDUP_REMOVED lines=13> */
.L_x_938:
[----:B------:R0:W5:Y:S01]  /*bd90*/  LDG.E.U16 R0, desc[UR36][R2.64] ;  /* 0x0000002402007981 */ /* 0x000162000c1e1500 */
[----:B------:R-:W-:Y:S05]  /*bda0*/  BRA `(.L_x_928) ;  /* 0x0000000400b87947 */ /* 0x000fea0003800000 */
.L_x_935:
        /* <DEDUP_REMOVED lines=12> */
.L_x_942:
        /* <DEDUP_REMOVED lines=21> */
.L_x_946:
[----:B------:R-:W-:Y:S05]  /*bfc0*/  BSYNC.RECONVERGENT B1 ;  /* 0x0000000000017941 */ /* 0x000fea0003800200 */
.L_x_945:
[----:B------:R-:W-:Y:S01]  /*bfd0*/  IMAD.SHL.U32 R0, R0, 0x100000, RZ ;  /* 0x0010000000007824 */ /* 0x000fe200078e00ff */
[----:B------:R-:W-:-:S04]  /*bfe0*/  LEA R2, R2, 0x3b800000, 0x17 ;  /* 0x3b80000002027811 */ /* 0x000fc800078eb8ff */
[----:B------:R-:W-:-:S07]  /*bff0*/  LOP3.LUT R0, R2, R0, R7, 0xfe, !PT ;  /* 0x0000000002007212 */ /* 0x000fce00078efe07 */
.L_x_944:
[----:B------:R-:W-:Y:S05]  /*c000*/  BSYNC.RECONVERGENT B0 ;  /* 0x0000000000007941 */ /* 0x000fea0003800200 */
.L_x_943:
[----:B------:R-:W-:Y:S01]  /*c010*/  F2FP.BF16.F32.PACK_AB R0, RZ, R0 ;  /* 0x00000000ff00723e */ /* 0x000fe200000010ff */
[----:B------:R-:W-:Y:S06]  /*c020*/  BRA `(.L_x_928) ;  /* 0x0000000400187947 */ /* 0x000fec0003800000 */
.L_x_941:
        /* <DEDUP_REMOVED lines=21> */
.L_x_950:
[----:B------:R-:W-:Y:S05]  /*c180*/  BSYNC.RECONVERGENT B1 ;  /* 0x0000000000017941 */ /* 0x000fea0003800200 */
.L_x_949:
[----:B------:R-:W-:Y:S02]  /*c190*/  SHF.L.U32 R0, R0, 0x15, RZ ;  /* 0x0000001500007819 */ /* 0x000fe400000006ff */
[----:B------:R-:W-:-:S04]  /*c1a0*/  LEA R2, R2, 0x37800000, 0x17 ;  /* 0x3780000002027811 */ /* 0x000fc800078eb8ff */
[----:B------:R-:W-:-:S07]  /*c1b0*/  LOP3.LUT R0, R2, R0, R7, 0xfe, !PT ;  /* 0x0000000002007212 */ /* 0x000fce00078efe07 */
.L_x_948:
[----:B------:R-:W-:Y:S05]  /*c1c0*/  BSYNC.RECONVERGENT B0 ;  /* 0x0000000000007941 */ /* 0x000fea0003800200 */
.L_x_947:
[----:B------:R-:W-:Y:S01]  /*c1d0*/  F2FP.BF16.F32.PACK_AB R0, RZ, R0 ;  /* 0x00000000ff00723e */ /* 0x000fe200000010ff */
[----:B------:R-:W-:Y:S06]  /*c1e0*/  BRA `(.L_x_928) ;  /* 0x0000000000a87947 */ /* 0x000fec0003800000 */
.L_x_940:
        /* <DEDUP_REMOVED lines=14> */
.L_x_954:
[----:B------:R-:W-:Y:S05]  /*c2d0*/  BSYNC.RECONVERGENT B0 ;  /* 0x0000000000007941 */ /* 0x000fea0003800200 */
.L_x_953:
[----:B------:R-:W-:Y:S01]  /*c2e0*/  F2FP.BF16.F32.PACK_AB R0, RZ, R0 ;  /* 0x00000000ff00723e */ /* 0x000fe200000010ff */
[----:B------:R-:W-:Y:S06]  /*c2f0*/  BRA `(.L_x_928) ;  /* 0x0000000000647947 */ /* 0x000fec0003800000 */
.L_x_927:
[----:B------:R-:W-:Y:S01]  /*c300*/  MOV R2, 0x0 ;  /* 0x0000000000027802 */ /* 0x000fe20000000f00 */
[----:B------:R-:W0:Y:S01]  /*c310*/  LDCU.64 UR4, c[0x4][0x128] ;  /* 0x01002500ff0477ac */ /* 0x000e220008000a00 */
[----:B------:R-:W-:Y:S02]  /*c320*/  HFMA2 R13, -RZ, RZ, 0, 0 ;  /* 0x00000000ff0d7431 */ /* 0x000fe400000001ff */
[----:B------:R-:W-:Y:S01]  /*c330*/  IMAD.MOV.U32 R8, RZ, RZ, 0x4e ;  /* 0x0000004eff087424 */ /* 0x000fe200078e00ff */
[----:B------:R-:W1:Y:S01]  /*c340*/  LDCU.64 UR6, c[0x4][0x130] ;  /* 0x01002600ff0677ac */ /* 0x000e620008000a00 */
[----:B------:R-:W2:Y:S01]  /*c350*/  LDC.64 R2, c[0x4][R2] ;  /* 0x0100000002027b82 */ /* 0x000ea20000000a00 */
[----:B------:R-:W-:Y:S01]  /*c360*/  IMAD.MOV.U32 R12, RZ, RZ, 0x1 ;  /* 0x00000001ff0c7424 */ /* 0x000fe200078e00ff */
[----:B------:R-:W3:Y:S01]  /*c370*/  LDCU.64 UR8, c[0x4][0x38] ;  /* 0x01000700ff0877ac */ /* 0x000ee20008000a00 */
[----:B0-----:R-:W-:Y:S02]  /*c380*/  IMAD.U32 R4, RZ, RZ, UR4 ;  /* 0x00000004ff047e24 */ /* 0x001fe4000f8e00ff */
[----:B------:R-:W-:Y:S01]  /*c390*/  IMAD.U32 R5, RZ, RZ, UR5 ;  /* 0x00000005ff057e24 */ /* 0x000fe2000f8e00ff */
[----:B-1----:R-:W-:Y:S01]  /*c3a0*/  MOV R6, UR6 ;  /* 0x0000000600067c02 */ /* 0x002fe20008000f00 */
[----:B------:R-:W-:-:S02]  /*c3b0*/  IMAD.U32 R7, RZ, RZ, UR7 ;  /* 0x00000007ff077e24 */ /* 0x000fc4000f8e00ff */
[----:B---3--:R-:W-:Y:S02]  /*c3c0*/  IMAD.U32 R10, RZ, RZ, UR8 ;  /* 0x00000008ff0a7e24 */ /* 0x008fe4000f8e00ff */
[----:B------:R-:W-:-:S07]  /*c3d0*/  IMAD.U32 R11, RZ, RZ, UR9 ;  /* 0x00000009ff0b7e24 */ /* 0x000fce000f8e00ff */
[----:B------:R-:W-:-:S07]  /*c3e0*/  LEPC R20, `(.L_x_955) ;  /* 0x000000001014794e */ /* 0x000fce0000000000 */
[----:B--2--5:R-:W-:Y:S05]  /*c3f0*/  CALL.ABS.NOINC R2 ;  /* 0x0000000002007343 */ /* 0x024fea0003c00000 */
.L_x_955:
[----:B------:R-:W-:Y:S01]  /*c400*/  PRMT R0, RZ, 0x7610, R0 ;  /* 0x00007610ff007816 */ /* 0x000fe20000000000 */
[----:B------:R-:W-:Y:S06]  /*c410*/  BRA `(.L_x_928) ;  /* 0x00000000001c7947 */ /* 0x000fec0003800000 */
.L_x_952:
[----:B------:R-:W2:Y:S02]  /*c420*/  LDG.E.64 R2, desc[UR36][R2.64] ;  /* 0x0000002402027981 */ /* 0x000ea4000c1e1b00 */
[----:B--2---:R-:W0:Y:S02]  /*c430*/  I2F.U64 R0, R2 ;  /* 0x0000000200007312 */ /* 0x004e240000301000 */
[----:B0-----:R-:W-:Y:S01]  /*c440*/  F2FP.BF16.F32.PACK_AB R0, RZ, R0 ;  /* 0x00000000ff00723e */ /* 0x001fe200000010ff */
[----:B------:R-:W-:Y:S06]  /*c450*/  BRA `(.L_x_928) ;  /* 0x00000000000c7947 */ /* 0x000fec0003800000 */
.L_x_951:
[----:B------:R-:W2:Y:S02]  /*c460*/  LDG.E R2, desc[UR36][R2.64] ;  /* 0x0000002402027981 */ /* 0x000ea4000c1e1900 */
[----:B--2---:R-:W-:-:S04]  /*c470*/  I2FP.F32.U32 R0, R2 ;  /* 0x0000000200007245 */ /* 0x004fc80000201000 */
[----:B------:R-:W-:-:S07]  /*c480*/  F2FP.BF16.F32.PACK_AB R0, RZ, R0 ;  /* 0x00000000ff00723e */ /* 0x000fce00000010ff */
.L_x_928:
        /* <DEDUP_REMOVED lines=37> */
.L_x_959:
[----:B-1----:R-:W-:-:S06]  /*c6e0*/  IMAD.U32 R5, R5, 0x10000, RZ ;  /* 0x0001000005057824 */ /* 0x002fcc00078e00ff */
[----:B------:R-:W1:Y:S02]  /*c6f0*/  F2I.S64.TRUNC R4, R5 ;  /* 0x0000000500047311 */ /* 0x000e64000020d900 */
[----:B-1----:R1:W-:Y:S01]  /*c700*/  STG.E.U8 desc[UR36][R2.64], R4 ;  /* 0x0000000402007986 */ /* 0x0023e2000c101124 */
[----:B------:R-:W-:Y:S05]  /*c710*/  BRA `(.L_x_961) ;  /* 0x0000000c006c7947 */ /* 0x000fea0003800000 */
.L_x_958:
        /* <DEDUP_REMOVED lines=10> */
.L_x_963:
[----:B-1----:R-:W-:-:S06]  /*c7c0*/  IMAD.U32 R5, R5, 0x10000, RZ ;  /* 0x0001000005057824 */ /* 0x002fcc00078e00ff */
[----:B------:R-:W1:Y:S02]  /*c7d0*/  F2I.FTZ.TRUNC.NTZ R5, R5 ;  /* 0x0000000500057305 */ /* 0x000e64000021f100 */
[----:B-1----:R1:W-:Y:S01]  /*c7e0*/  STG.E desc[UR36][R2.64], R5 ;  /* 0x0000000502007986 */ /* 0x0023e2000c101924 */
[----:B------:R-:W-:Y:S05]  /*c7f0*/  BRA `(.L_x_961) ;  /* 0x0000000c00347947 */ /* 0x000fea0003800000 */
.L_x_962:
[----:B-1----:R-:W-:-:S06]  /*c800*/  IMAD.U32 R5, R5, 0x10000, RZ ;  /* 0x0001000005057824 */ /* 0x002fcc00078e00ff */
[----:B------:R-:W1:Y:S02]  /*c810*/  F2I.FTZ.TRUNC.NTZ R5, R5 ;  /* 0x0000000500057305 */ /* 0x000e64000021f100 */
[----:B-1----:R1:W-:Y:S01]  /*c820*/  STG.E.U16 desc[UR36][R2.64], R5 ;  /* 0x0000000502007986 */ /* 0x0023e2000c101524 */
[----:B------:R-:W-:Y:S05]  /*c830*/  BRA `(.L_x_961) ;  /* 0x0000000c00247947 */ /* 0x000fea0003800000 */
.L_x_957:
        /* <DEDUP_REMOVED lines=9> */
.L_x_965:
[----:B01----:R-:W-:-:S05]  /*c8d0*/  IMAD.U32 R0, R5, 0x10000, RZ ;  /* 0x0001000005007824 */ /* 0x003fca00078e00ff */
[----:B------:R-:W-:-:S05]  /*c8e0*/  F2FP.F16.F32.PACK_AB R0, RZ, R0 ;  /* 0x00000000ff00723e */ /* 0x000fca00000000ff */
[----:B------:R0:W-:Y:S01]  /*c8f0*/  STG.E.U16 desc[UR36][R2.64], R0 ;  /* 0x0000000002007986 */ /* 0x0001e2000c101524 */
[----:B------:R-:W-:Y:S05]  /*c900*/  BRA `(.L_x_961) ;  /* 0x0000000800f07947 */ /* 0x000fea0003800000 */
.L_x_964:
        /* <DEDUP_REMOVED lines=10> */
.L_x_967:
[----:B-1----:R-:W-:-:S05]  /*c9b0*/  IMAD.U32 R5, R5, 0x10000, RZ ;  /* 0x0001000005057824 */ /* 0x002fca00078e00ff */
[----:B------:R-:W-:-:S04]  /*c9c0*/  F2FP.F16.F32.PACK_AB R5, RZ, R5 ;  /* 0x00000005ff05723e */ /* 0x000fc800000000ff */
[----:B------:R-:W-:-:S05]  /*c9d0*/  PRMT R5, R5, 0x5410, RZ ;  /* 0x0000541005057816 */ /* 0x000fca00000000ff */
[----:B------:R1:W-:Y:S01]  /*c9e0*/  STG.E desc[UR36][R2.64], R5 ;  /* 0x0000000502007986 */ /* 0x0003e2000c101924 */
[----:B------:R-:W-:Y:S05]  /*c9f0*/  BRA `(.L_x_961) ;  /* 0x0000000800b47947 */ /* 0x000fea0003800000 */
.L_x_966:
[----:B-1----:R-:W-:-:S04]  /*ca00*/  IMAD.U32 R4, R5, 0x10000, RZ ;  /* 0x0001000005047824 */ /* 0x002fc800078e00ff */
[----:B------:R-:W-:-:S06]  /*ca10*/  FMUL.FTZ R4, R4, 1 ;  /* 0x3f80000004047820 */ /* 0x000fcc0000410000 */
[----:B------:R-:W1:Y:S02]  /*ca20*/  F2F.F64.F32 R4, R4 ;  /* 0x0000000400047310 */ /* 0x000e640000201800 */
[----:B-1----:R1:W-:Y:S01]  /*ca30*/  STG.E.64 desc[UR36][R2.64], R4 ;  /* 0x0000000402007986 */ /* 0x0023e2000c101b24 */
[----:B------:R-:W-:Y:S05]  /*ca40*/  BRA `(.L_x_961) ;  /* 0x0000000800a07947 */ /* 0x000fea0003800000 */
.L_x_956:
        /* <DEDUP_REMOVED lines=14> */
.L_x_971:
        /* <DEDUP_REMOVED lines=18> */
.L_x_974:
[----:B------:R-:W-:-:S04]  /*cc50*/  SHF.R.U32.HI R5, RZ, 0x18, R5 ;  /* 0x00000018ff057819 */ /* 0x000fc80000011605 */
[----:B------:R-:W-:-:S07]  /*cc60*/  LOP3.LUT R0, R0, 0x80, R5, 0xf8, !PT ;  /* 0x0000008000007812 */ /* 0x000fce00078ef805 */
.L_x_973:
[----:B------:R-:W-:Y:S05]  /*cc70*/  BSYNC.RECONVERGENT B0 ;  /* 0x0000000000007941 */ /* 0x000fea0003800200 */
.L_x_972:
[----:B------:R0:W-:Y:S01]  /*cc80*/  STG.E.U8 desc[UR36][R2.64], R0 ;  /* 0x0000000002007986 */ /* 0x0001e2000c101124 */
[----:B------:R-:W-:Y:S05]  /*cc90*/  BRA `(.L_x_961) ;  /* 0x00000008000c7947 */ /* 0x000fea0003800000 */
.L_x_970:
        /* <DEDUP_REMOVED lines=18> */
.L_x_977:
[----:B------:R-:W-:-:S04]  /*cdc0*/  SHF.R.U32.HI R5, RZ, 0x18, R5 ;  /* 0x00000018ff057819 */ /* 0x000fc80000011605 */
[----:B------:R-:W-:-:S07]  /*cdd0*/  LOP3.LUT R0, R0, 0x80, R5, 0xf8, !PT ;  /* 0x0000008000007812 */ /* 0x000fce00078ef805 */
.L_x_976:
[----:B------:R-:W-:Y:S05]  /*cde0*/  BSYNC.RECONVERGENT B0 ;  /* 0x0000000000007941 */ /* 0x000fea0003800200 */
.L_x_975:
[----:B------:R0:W-:Y:S01]  /*cdf0*/  STG.E.U8 desc[UR36][R2.64], R0 ;  /* 0x0000000002007986 */ /* 0x0001e2000c101124 */
[----:B------:R-:W-:Y:S05]  /*ce00*/  BRA `(.L_x_961) ;  /* 0x0000000400b07947 */ /* 0x000fea0003800000 */
.L_x_969:
        /* <DEDUP_REMOVED lines=22> */
.L_x_979:
[----:B-1----:R-:W-:-:S06]  /*cf70*/  IMAD.U32 R5, R5, 0x10000, RZ ;  /* 0x0001000005057824 */ /* 0x002fcc00078e00ff */
[----:B------:R-:W1:Y:S02]  /*cf80*/  F2I.U64.TRUNC R4, R5 ;  /* 0x0000000500047311 */ /* 0x000e64000020d800 */
[----:B-1----:R1:W-:Y:S01]  /*cf90*/  STG.E.64 desc[UR36][R2.64], R4 ;  /* 0x0000000402007986 */ /* 0x0023e2000c101b24 */
[----:B------:R-:W-:Y:S05]  /*cfa0*/  BRA `(.L_x_961) ;  /* 0x0000000400487947 */ /* 0x000fea0003800000 */
.L_x_978:
[----:B-1----:R-:W-:-:S06]  /*cfb0*/  IMAD.U32 R5, R5, 0x10000, RZ ;  /* 0x0001000005057824 */ /* 0x002fcc00078e00ff */
[----:B------:R-:W1:Y:S02]  /*cfc0*/  F2I.FTZ.U32.TRUNC.NTZ R5, R5 ;  /* 0x0000000500057305 */ /* 0x000e64000021f000 */
[----:B-1----:R1:W-:Y:S01]  /*cfd0*/  STG.E desc[UR36][R2.64], R5 ;  /* 0x0000000502007986 */ /* 0x0023e2000c101924 */
[----:B------:R-:W-:Y:S05]  /*cfe0*/  BRA `(.L_x_961) ;  /* 0x0000000400387947 */ /* 0x000fea0003800000 */
.L_x_968:
        /* <DEDUP_REMOVED lines=11> */
.L_x_981:
[----:B-1----:R-:W-:Y:S02]  /*d0a0*/  SHF.L.U32 R5, R5, 0x10, RZ ;  /* 0x0000001005057819 */ /* 0x002fe400000006ff */
[----:B------:R-:W-:-:S03]  /*d0b0*/  CS2R R6, SRZ ;  /* 0x0000000000067805 */ /* 0x000fc6000001ff00 */
[----:B------:R-:W-:-:S06]  /*d0c0*/  FMUL.FTZ R5, R5, 1 ;  /* 0x3f80000005057820 */ /* 0x000fcc0000410000 */
[----:B------:R-:W1:Y:S02]  /*d0d0*/  F2F.F64.F32 R4, R5 ;  /* 0x0000000500047310 */ /* 0x000e640000201800 */
[----:B-1----:R1:W-:Y:S01]  /*d0e0*/  STG.E.128 desc[UR36][R2.64], R4 ;  /* 0x0000000402007986 */ /* 0x0023e2000c101d24 */
[----:B------:R-:W-:Y:S05]  /*d0f0*/  BRA `(.L_x_961) ;  /* 0x0000000000f47947 */ /* 0x000fea0003800000 */
.L_x_980:
[----:B------:R-:W-:-:S09]  /*d100*/  UISETP.NE.AND UP0, UPT, UR4, 0xf, UPT ;  /* 0x0000000f0400788c */ /* 0x000fd2000bf05270 */
[----:B------:R-:W-:Y:S05]  /*d110*/  BRA.U !UP0, `(.L_x_982) ;  /* 0x0000000108e87547 */ /* 0x000fea000b800000 */
[----:B------:R-:W-:-:S09]  /*d120*/  UISETP.NE.AND UP0, UPT, UR4, 0x17, UPT ;  /* 0x000000170400788c */ /* 0x000fd2000bf05270 */
[----:B------:R-:W-:Y:S05]  /*d130*/  BRA.U !UP0, `(.L_x_983) ;  /* 0x0000000108907547 */ /* 0x000fea000b800000 */
[----:B------:R-:W-:-:S09]  /*d140*/  UISETP.NE.AND UP0, UPT, UR4, 0x18, UPT ;  /* 0x000000180400788c */ /* 0x000fd2000bf05270 */
[----:B------:R-:W-:Y:S05]  /*d150*/  BRA.U !UP0, `(.L_x_984) ;  /* 0x0000000108447547 */ /* 0x000fea000b800000 */
.L_x_960:
        /* <DEDUP_REMOVED lines=11> */
[----:B------:R-:W-:Y:S02]  /*d210*/  IMAD.U32 R7, RZ, RZ, UR7 ;  /* 0x00000007ff077e24 */ /* 0x000fe4000f8e00ff */
[----:B-----5:R-:W-:Y:S01]  /*d220*/  IMAD.U32 R10, RZ, RZ, UR8 ;  /* 0x00000008ff0a7e24 */ /* 0x020fe2000f8e00ff */
[----:B--2---:R-:W-:-:S07]  /*d230*/  MOV R11, UR9 ;  /* 0x00000009000b7c02 */ /* 0x004fce0008000f00 */
[----:B------:R-:W-:-:S07]  /*d240*/  LEPC R20, `(.L_x_985) ;  /* 0x000000001014794e */ /* 0x000fce0000000000 */
[----:B---3--:R-:W-:Y:S05]  /*d250*/  CALL.ABS.NOINC R2 ;  /* 0x0000000002007343 */ /* 0x008fea0003c00000 */
.L_x_985:
[----:B------:R-:W-:Y:S05]  /*d260*/  BRA `(.L_x_961) ;  /* 0x0000000000987947 */ /* 0x000fea0003800000 */
.L_x_984:
        /* <DEDUP_REMOVED lines=13> */
.L_x_987:
[----:B------:R-:W-:Y:S05]  /*d340*/  BSYNC.RECONVERGENT B0 ;  /* 0x0000000000007941 */ /* 0x000fea0003800200 */
.L_x_986:
[----:B------:R-:W-:-:S05]  /*d350*/  LOP3.LUT R5, R0, 0x80, R5, 0xf8, !PT ;  /* 0x0000008000057812 */ /* 0x000fca00078ef805 */
[----:B------:R4:W-:Y:S01]  /*d360*/  STG.E.U8 desc[UR36][R2.64], R5 ;  /* 0x0000000502007986 */ /* 0x0009e2000c101124 */
[----:B------:R-:W-:Y:S05]  /*d370*/  BRA `(.L_x_961) ;  /* 0x0000000000547947 */ /* 0x000fea0003800000 */
.L_x_983:
        /* <DEDUP_REMOVED lines=12> */
.L_x_989:
[----:B0-----:R-:W-:Y:S01]  /*d440*/  IMAD.MOV.U32 R0, RZ, RZ, 0x7f ;  /* 0x0000007fff007424 */ /* 0x001fe200078e00ff */
[----:B------:R-:W-:-:S04]  /*d450*/  ISETP.GT.U32.AND P0, PT, R4, 0x7f800000, PT ;  /* 0x7f8000000400780c */ /* 0x000fc80003f04070 */
[----:B------:R-:W-:-:S09]  /*d460*/  SEL R0, R0, 0x7c, P0 ;  /* 0x0000007c00007807 */ /* 0x000fd20000000000 */
.L_x_990:
[----:B------:R-:W-:Y:S05]  /*d470*/  BSYNC.RECONVERGENT B0 ;  /* 0x0000000000007941 */ /* 0x000fea0003800200 */
.L_x_988:
[----:B------:R-:W-:-:S04]  /*d480*/  SHF.R.U32.HI R5, RZ, 0x18, R5 ;  /* 0x00000018ff057819 */ /* 0x000fc80000011605 */
[----:B------:R-:W-:-:S05]  /*d490*/  LOP3.LUT R5, R0, 0x80, R5, 0xf8, !PT ;  /* 0x0000008000057812 */ /* 0x000fca00078ef805 */
[----:B------:R3:W-:Y:S01]  /*d4a0*/  STG.E.U8 desc[UR36][R2.64], R5 ;  /* 0x0000000502007986 */ /* 0x0007e2000c101124 */
[----:B------:R-:W-:Y:S05]  /*d4b0*/  BRA `(.L_x_961) ;  /* 0x0000000000047947 */ /* 0x000fea0003800000 */
.L_x_982:
[----:B-1----:R1:W-:Y:S02]  /*d4c0*/  STG.E.U16 desc[UR36][R2.64], R5 ;  /* 0x0000000502007986 */ /* 0x0023e4000c101524 */
.L_x_961:
[----:B------:R-:W-:-:S07]  /*d4d0*/  VIADD R17, R17, 0x80 ;  /* 0x0000008011117836 */ /* 0x000fce0000000000 */
.L_x_888:
[----:B------:R-:W-:Y:S05]  /*d4e0*/  BSYNC.RECONVERGENT B6 ;  /* 0x0000000000067941 */ /* 0x000fea0003800200 */
.L_x_887:
[----:B------:R-:W5:Y:S02]  /*d4f0*/  LDCU UR4, c[0x0][0x380] ;  /* 0x00007000ff0477ac */ /* 0x000f640008000800 */
[----:B-----5:R-:W-:-:S13]  /*d500*/  ISETP.GE.AND P0, PT, R17, UR4, PT ;  /* 0x0000000411007c0c */ /* 0x020fda000bf06270 */
[----:B------:R-:W-:Y:S05]  /*d510*/  @P0 EXIT ;  /* 0x000000000000094d */ /* 0x000fea0003800000 */
[----:B------:R-:W5:Y:S01]  /*d520*/  LDCU UR4, c[0x0][0x388] ;  /* 0x00007100ff0477ac */ /* 0x000f620008000800 */
[----:B------:R-:W-:Y:S02]  /*d530*/  IMAD.MOV.U32 R18, RZ, RZ, RZ ;  /* 0x000000ffff127224 */ /* 0x000fe400078e00ff */
[----:B0---4-:R-:W-:Y:S02]  /*d540*/  IMAD.MOV.U32 R0, RZ, RZ, RZ ;  /* 0x000000ffff007224 */ /* 0x011fe400078e00ff */
[----:B------:R-:W-:Y:S01]  /*d550*/  IMAD.MOV.U32 R16, RZ, RZ, RZ ;  /* 0x000000ffff107224 */ /* 0x000fe200078e00ff */
[----:B-----5:R-:W-:-:S09]  /*d560*/  UISETP.NE.AND UP0, UPT, UR4, URZ, UPT ;  /* 0x000000ff0400728c */ /* 0x020fd2000bf05270 */
[----:B------:R-:W-:Y:S05]  /*d570*/  BRA.U !UP0, `(.L_x_991) ;  /* 0x0000001508707547 */ /* 0x000fea000b800000 */
[----:B------:R-:W1:Y:S01]  /*d580*/  LDCU.64 UR4, c[0x0][0x390] ;  /* 0x00007200ff0477ac */ /* 0x000e620008000a00 */
[----:B------:R-:W-:Y:S01]  /*d590*/  HFMA2 R16, -RZ, RZ, 0, 0 ;  /* 0x00000000ff107431 */ /* 0x000fe200000001ff */
[----:B------:R-:W0:Y:S01]  /*d5a0*/  LDCU UR6, c[0x0][0x38c] ;  /* 0x00007180ff0677ac */ /* 0x000e220008000800 */
[----:B------:R-:W4:Y:S01]  /*d5b0*/  LDCU.64 UR8, c[0x0][0x4b8] ;  /* 0x00009700ff0877ac */ /* 0x000f220008000a00 */
[----:B------:R-:W-:Y:S02]  /*d5c0*/  UISETP.NE.AND UP0, UPT, UR41, URZ, UPT ;  /* 0x000000ff2900728c */ /* 0x000fe4000bf05270 */
        /* <DEDUP_REMOVED lines=38> */
[----:B------:R-:W-:Y:S01]  /*d830*/  MOV R2, RZ ;  /* 0x000000ff00027202 */ /* 0x000fe20000000f00 */
        /* <DEDUP_REMOVED lines=41> */
[----:B------:R-:W-:Y:S01]  /*dad0*/  HFMA2 R4, -RZ, RZ, 0, 0 ;  /* 0x00000000ff047431 */ /* 0x000fe200000001ff */
        /* <DEDUP_REMOVED lines=253> */
[----:B------:R-:W2:Y:S03]  /*eab0*/  LDCU.64 UR8, c[0x0][0x5d8] ;  /* 0x0000bb00ff0877ac */ /* 0x000ea60008000a00 */
        /* <DEDUP_REMOVED lines=8> */
.L_x_991:
[----:B------:R-:W0:Y:S01]  /*eb40*/  LDCU.64 UR6, c[0x0][0x5e8] ;  /* 0x0000bd00ff0677ac */ /* 0x000e220008000a00 */
[----:B------:R-:W1:Y:S01]  /*eb50*/  LDCU.64 UR8, c[0x0][0x5f0] ;  /* 0x0000be00ff0877ac */ /* 0x000e620008000a00 */
[----:B------:R-:W-:-:S04]  /*eb60*/  UPRMT UR4, UR39, 0x9910, URZ ;  /* 0x0000991027047896 */ /* 0x000fc800080000ff */
[----:B------:R-:W-:Y:S01]  /*eb70*/  UISETP.GT.AND UP0, UPT, UR4, 0x9, UPT ;  /* 0x000000090400788c */ /* 0x000fe2000bf04270 */
[----:B0-----:R-:W-:Y:S02]  /*eb80*/  IADD3 R16, P0, PT, R16, UR6, RZ ;  /* 0x0000000610107c10 */ /* 0x001fe4000ff1e0ff */
[----:B-123--:R-:W-:-:S03]  /*eb90*/  IADD3 R2, P1, PT, R0, UR8, RZ ;  /* 0x0000000800027c10 */ /* 0x00efc6000ff3e0ff */
[----:B------:R-:W-:Y:S02]  /*eba0*/  IMAD.X R17, RZ, RZ, UR7, P0 ;  /* 0x00000007ff117e24 */ /* 0x000fe400080e06ff */
        /* <DEDUP_REMOVED lines=15> */
.L_x_995:
[----:B------:R-:W2:Y:S02]  /*eca0*/  LDG.E.U8 R2, desc[UR36][R2.64] ;  /* 0x0000002402027981 */ /* 0x000ea4000c1e1100 */
[----:B--2---:R-:W-:-:S04]  /*ecb0*/  I2FP.F32.U32 R0, R2 ;  /* 0x0000000200007245 */ /* 0x004fc80000201000 */
[----:B------:R-:W-:-:S04]  /*ecc0*/  F2FP.BF16.F32.PACK_AB R0, RZ, R0 ;  /* 0x00000000ff00723e */ /* 0x000fc800000010ff */
[----:B------:R-:W-:Y:S01]  /*ecd0*/  PRMT R19, R0, 0x7610, R19 ;  /* 0x0000761000137816 */ /* 0x000fe20000000013 */
[----:B------:R-:W-:Y:S06]  /*ece0*/  BRA `(.L_x_997) ;  /* 0x0000000c00c07947 */ /* 0x000fec0003800000 */
.L_x_994:
        /* <DEDUP_REMOVED lines=11> */
.L_x_999:
[----:B------:R-:W2:Y:S02]  /*eda0*/  LDG.E R2, desc[UR36][R2.64] ;  /* 0x0000002402027981 */ /* 0x000ea4000c1e1900 */
[----:B--2---:R-:W-:-:S04]  /*edb0*/  I2FP.F32.S32 R0, R2 ;  /* 0x0000000200007245 */ /* 0x004fc80000201400 */
[----:B------:R-:W-:-:S04]  /*edc0*/  F2FP.BF16.F32.PACK_AB R0, RZ, R0 ;  /* 0x00000000ff00723e */ /* 0x000fc800000010ff */
[----:B------:R-:W-:Y:S01]  /*edd0*/  PRMT R19, R0, 0x7610, R19 ;  /* 0x0000761000137816 */ /* 0x000fe20000000013 */
[----:B------:R-:W-:Y:S06]  /*ede0*/  BRA `(.L_x_997) ;  /* 0x0000000c00807947 */ /* 0x000fec0003800000 */
.L_x_998:
[----:B------:R-:W2:Y:S02]  /*edf0*/  LDG.E.U16 R2, desc[UR36][R2.64] ;  /* 0x0000002402027981 */ /* 0x000ea4000c1e1500 */
[----:B--2---:R-:W0:Y:S02]  /*ee00*/  I2F.S16 R0, R2 ;  /* 0x0000000200007306 */ /* 0x004e240000101400 */
[----:B0-----:R-:W-:-:S04]  /*ee10*/  F2FP.BF16.F32.PACK_AB R0, RZ, R0 ;  /* 0x00000000ff00723e */ /* 0x001fc800000010ff */
[----:B------:R-:W-:Y:S01]  /*ee20*/  PRMT R19, R0, 0x7610, R19 ;  /* 0x0000761000137816 */ /* 0x000fe20000000013 */
[----:B------:R-:W-:Y:S06]  /*ee30*/  BRA `(.L_x_997) ;  /* 0x0000000c006c7947 */ /* 0x000fec0003800000 */
.L_x_993:
        /* <DEDUP_REMOVED lines=9> */
.L_x_1001:
[----:B------:R-:W2:Y:S02]  /*eed0*/  LDG.E.U16 R0, desc[UR36][R2.64] ;  /* 0x0000002402007981 */ /* 0x000ea4000c1e1500 */
[----:B--2---:R-:W-:-:S05]  /*eee0*/  HADD2.F32 R0, -RZ, R0.H0_H0 ;  /* 0x20000000ff007230 */ /* 0x004fca0000004100 */
[----:B------:R-:W-:-:S04]  /*eef0*/  F2FP.BF16.F32.PACK_AB R0, RZ, R0 ;  /* 0x00000000ff00723e */ /* 0x000fc800000010ff */
[----:B------:R-:W-:Y:S01]  /*ef00*/  PRMT R19, R0, 0x7610, R19 ;  /* 0x0000761000137816 */ /* 0x000fe20000000013 */
[----:B------:R-:W-:Y:S06]  /*ef10*/  BRA `(.L_x_997) ;  /* 0x0000000c00347947 */ /* 0x000fec0003800000 */
.L_x_1000:
        /* <DEDUP_REMOVED lines=9> */
.L_x_1003:
[----:B------:R-:W2:Y:S02]  /*efb0*/  LDG.E.U16 R2, desc[UR36][R2.64] ;  /* 0x0000002402027981 */ /* 0x000ea4000c1e1500 */
[----:B--2---:R-:W-:-:S05]  /*efc0*/  HADD2.F32 R0, -RZ, R2.H0_H0 ;  /* 0x20000002ff007230 */ /* 0x004fca0000004100 */
[----:B------:R-:W-:-:S04]  /*efd0*/  F2FP.BF16.F32.PACK_AB R0, RZ, R0 ;  /* 0x00000000ff00723e */ /* 0x000fc800000010ff */
[----:B------:R-:W-:Y:S01]  /*efe0*/  PRMT R19, R0, 0x7610, R19 ;  /* 0x0000761000137816 */ /* 0x000fe20000000013 */
[----:B------:R-:W-:Y:S06]  /*eff0*/  BRA `(.L_x_997) ;  /* 0x0000000800fc7947 */ /* 0x000fec0003800000 */
.L_x_1002:
        /* <DEDUP_REMOVED lines=9> */
.L_x_992:
        /* <DEDUP_REMOVED lines=14> */
.L_x_1006:
        /* <DEDUP_REMOVED lines=9> */
.L_x_1005:
        /* <DEDUP_REMOVED lines=27> */
.L_x_1008:
        /* <DEDUP_REMOVED lines=14> */
.L_x_1007:
[----:B------:R0:W5:Y:S01]  /*f490*/  LDG.E.U16 R19, desc[UR36][R2.64] ;  /* 0x0000002402137981 */ /* 0x000162000c1e1500 */
[----:B------:R-:W-:Y:S05]  /*f4a0*/  BRA `(.L_x_997) ;  /* 0x0000000400d07947 */ /* 0x000fea0003800000 */
.L_x_1004:
        /* <DEDUP_REMOVED lines=13> */
.L_x_1011:
        /* <DEDUP_REMOVED lines=21> */
.L_x_1015:
[----:B------:R-:W-:Y:S05]  /*f6d0*/  BSYNC.RECONVERGENT B1 ;  /* 0x0000000000017941 */ /* 0x000fea0003800200 */
.L_x_1014:
[----:B------:R-:W-:Y:S01]  /*f6e0*/  IMAD.SHL.U32 R0, R0, 0x100000, RZ ;  /* 0x0010000000007824 */ /* 0x000fe200078e00ff */
[----:B------:R-:W-:-:S04]  /*f6f0*/  LEA R2, R2, 0x3b800000, 0x17 ;  /* 0x3b80000002027811 */ /* 0x000fc800078eb8ff */
[----:B------:R-:W-:-:S07]  /*f700*/  LOP3.LUT R0, R2, R0, R7, 0xfe, !PT ;  /* 0x0000000002007212 */ /* 0x000fce00078efe07 */
.L_x_1013:
[----:B------:R-:W-:Y:S05]  /*f710*/  BSYNC.RECONVERGENT B0 ;  /* 0x0000000000007941 */ /* 0x000fea0003800200 */
.L_x_1012:
[----:B------:R-:W-:-:S04]  /*f720*/  F2FP.BF16.F32.PACK_AB R0, RZ, R0 ;  /* 0x00000000ff00723e */ /* 0x000fc800000010ff */
[----:B------:R-:W-:Y:S01]  /*f730*/  PRMT R19, R0, 0x7610, R19 ;  /* 0x0000761000137816 */ /* 0x000fe20000000013 */
[----:B------:R-:W-:Y:S06]  /*f740*/  BRA `(.L_x_997) ;  /* 0x0000000400287947 */ /* 0x000fec0003800000 */
.L_x_1010:
        /* <DEDUP_REMOVED lines=21> */
.L_x_1019:
[----:B------:R-:W-:Y:S05]  /*f8a0*/  BSYNC.RECONVERGENT B1 ;  /* 0x0000000000017941 */ /* 0x000fea0003800200 */
.L_x_1018:
[----:B------:R-:W-:Y:S01]  /*f8b0*/  IMAD.SHL.U32 R0, R0, 0x200000, RZ ;  /* 0x0020000000007824 */ /* 0x000fe200078e00ff */
[----:B------:R-:W-:-:S04]  /*f8c0*/  LEA R2, R2, 0x37800000, 0x17 ;  /* 0x3780000002027811 */ /* 0x000fc800078eb8ff */
[----:B------:R-:W-:-:S07]  /*f8d0*/  LOP3.LUT R0, R2, R0, R7, 0xfe, !PT ;  /* 0x0000000002007212 */ /* 0x000fce00078efe07 */
.L_x_1017:
[----:B------:R-:W-:Y:S05]  /*f8e0*/  BSYNC.RECONVERGENT B0 ;  /* 0x0000000000007941 */ /* 0x000fea0003800200 */
.L_x_1016:
[----:B------:R-:W-:-:S04]  /*f8f0*/  F2FP.BF16.F32.PACK_AB R0, RZ, R0 ;  /* 0x00000000ff00723e */ /* 0x000fc800000010ff */
[----:B------:R-:W-:Y:S01]  /*f900*/  PRMT R19, R0, 0x7610, R19 ;  /* 0x0000761000137816 */ /* 0x000fe20000000013 */
[----:B------:R-:W-:Y:S06]  /*f910*/  BRA `(.L_x_997) ;  /* 0x0000000000b47947 */ /* 0x000fec0003800000 */
.L_x_1009:
        /* <DEDUP_REMOVED lines=14> */
.L_x_1023:
[----:B------:R-:W-:Y:S05]  /*fa00*/  BSYNC.RECONVERGENT B0 ;  /* 0x0000000000007941 */ /* 0x000fea0003800200 */
.L_x_1022:
[----:B------:R-:W-:-:S04]  /*fa10*/  F2FP.BF16.F32.PACK_AB R0, RZ, R0 ;  /* 0x00000000ff00723e */ /* 0x000fc800000010ff */
[----:B------:R-:W-:Y:S01]  /*fa20*/  PRMT R19, R0, 0x7610, R19 ;  /* 0x0000761000137816 */ /* 0x000fe20000000013 */
[----:B------:R-:W-:Y:S06]  /*fa30*/  BRA `(.L_x_997) ;  /* 0x00000000006c7947 */ /* 0x000fec0003800000 */
.L_x_996:
        /* <DEDUP_REMOVED lines=16> */
.L_x_1024:
[----:B------:R-:W-:Y:S01]  /*fb40*/  PRMT R19, RZ, 0x7610, R19 ;  /* 0x00007610ff137816 */ /* 0x000fe20000000013 */
[----:B------:R-:W-:Y:S06]  /*fb50*/  BRA `(.L_x_997) ;  /* 0x0000000000247947 */ /* 0x000fec0003800000 */
.L_x_1021:
[----:B------:R-:W2:Y:S02]  /*fb60*/  LDG.E.64 R2, desc[UR36][R2.64] ;  /* 0x0000002402027981 */ /* 0x000ea4000c1e1b00 */
[----:B--2---:R-:W0:Y:S02]  /*fb70*/  I2F.U64 R0, R2 ;  /* 0x0000000200007312 */ /* 0x004e240000301000 */
[----:B0-----:R-:W-:-:S04]  /*fb80*/  F2FP.BF16.F32.PACK_AB R0, RZ, R0 ;  /* 0x00000000ff00723e */ /* 0x001fc800000010ff */
[----:B------:R-:W-:Y:S01]  /*fb90*/  PRMT R19, R0, 0x7610, R19 ;  /* 0x0000761000137816 */ /* 0x000fe20000000013 */
[----:B------:R-:W-:Y:S06]  /*fba0*/  BRA `(.L_x_997) ;  /* 0x0000000000107947 */ /* 0x000fec0003800000 */
.L_x_1020:
[----:B------:R-:W2:Y:S02]  /*fbb0*/  LDG.E R2, desc[UR36][R2.64] ;  /* 0x0000002402027981 */ /* 0x000ea4000c1e1900 */
[----:B--2---:R-:W-:-:S04]  /*fbc0*/  I2FP.F32.U32 R0, R2 ;  /* 0x0000000200007245 */ /* 0x004fc80000201000 */
[----:B------:R-:W-:-:S04]  /*fbd0*/  F2FP.BF16.F32.PACK_AB R0, RZ, R0 ;  /* 0x00000000ff00723e */ /* 0x000fc800000010ff */
[----:B------:R-:W-:-:S07]  /*fbe0*/  PRMT R19, R0, 0x7610, R19 ;  /* 0x0000761000137816 */ /* 0x000fce0000000013 */
.L_x_997:
        /* <DEDUP_REMOVED lines=18> */
.L_x_1028:
[----:B------:R-:W2:Y:S02]  /*fd10*/  LDG.E.U8 R2, desc[UR36][R2.64] ;  /* 0x0000002402027981 */ /* 0x000ea4000c1e1100 */
[----:B--2---:R-:W-:-:S04]  /*fd20*/  I2FP.F32.U32 R0, R2 ;  /* 0x0000000200007245 */ /* 0x004fc80000201000 */
[----:B------:R-:W-:Y:S01]  /*fd30*/  F2FP.BF16.F32.PACK_AB R0, RZ, R0 ;  /* 0x00000000ff00723e */ /* 0x000fe200000010ff */
[----:B------:R-:W-:Y:S06]  /*fd40*/  BRA `(.L_x_1030) ;  /* 0x0000000c00847947 */ /* 0x000fec0003800000 */
.L_x_1027:
        /* <DEDUP_REMOVED lines=10> */
.L_x_1032:
[----:B------:R-:W2:Y:S02]  /*fdf0*/  LDG.E R2, desc[UR36][R2.64] ;  /* 0x0000002402027981 */ /* 0x000ea4000c1e1900 */
[----:B--2---:R-:W-:-:S04]  /*fe00*/  I2FP.F32.S32 R0, R2 ;  /* 0x0000000200007245 */ /* 0x004fc80000201400 */
[----:B------:R-:W-:Y:S01]  /*fe10*/  F2FP.BF16.F32.PACK_AB R0, RZ, R0 ;  /* 0x00000000ff00723e */ /* 0x000fe200000010ff */
[----:B------:R-:W-:Y:S06]  /*fe20*/  BRA `(.L_x_1030) ;  /* 0x0000000c004c7947 */ /* 0x000fec0003800000 */
.L_x_1031:
[----:B------:R-:W2:Y:S02]  /*fe30*/  LDG.E.U16 R2, desc[UR36][R2.64] ;  /* 0x0000002402027981 */ /* 0x000ea4000c1e1500 */
[----:B--2---:R-:W0:Y:S02]  /*fe40*/  I2F.S16 R0, R2 ;  /* 0x0000000200007306 */ /* 0x004e240000101400 */
[----:B0-----:R-:W-:Y:S01]  /*fe50*/  F2FP.BF16.F32.PACK_AB R0, RZ, R0 ;  /* 0x00000000ff00723e */ /* 0x001fe200000010ff */
[----:B------:R-:W-:Y:S06]  /*fe60*/  BRA `(.L_x_1030) ;  /* 0x0000000c003c7947 */ /* 0x000fec0003800000 */
.L_x_1026:
        /* <DEDUP_REMOVED lines=9> */
.L_x_1034:
[----:B------:R-:W2:Y:S02]  /*ff00*/  LDG.E.U16 R0, desc[UR36][R2.64] ;  /* 0x0000002402007981 */ /* 0x000ea4000c1e1500 */
[----:B--2---:R-:W-:-:S05]  /*ff10*/  HADD2.F32 R0, -RZ, R0.H0_H0 ;  /* 0x20000000ff007230 */ /* 0x004fca0000004100 */
[----:B------:R-:W-:Y:S01]  /*ff20*/  F2FP.BF16.F32.PACK_AB R0, RZ, R0 ;  /* 0x00000000ff00723e */ /* 0x000fe200000010ff */
[----:B------:R-:W-:Y:S06]  /*ff30*/  BRA `(.L_x_1030) ;  /* 0x0000000c00087947 */ /* 0x000fec0003800000 */
.L_x_1033:
        /* <DEDUP_REMOVED lines=9> */
.L_x_1036:
[----:B------:R-:W2:Y:S02]  /*ffd0*/  LDG.E.U16 R2, desc[UR36][R2.64] ;  /* 0x0000002402027981 */ /* 0x000ea4000c1e1500 */
[----:B--2---:R-:W-:-:S05]  /*ffe0*/  HADD2.F32 R0, -RZ, R2.H0_H0 ;  /* 0x20000002ff007230 */ /* 0x004fca0000004100 */
[----:B------:R-:W-:Y:S01]  /*fff0*/  F2FP.BF16.F32.PACK_AB R0, RZ, R0 ;  /* 0x00000000ff00723e */ /* 0x000fe200000010ff */
[----:B------:R-:W-:Y:S06]  /*10000*/  BRA `(.L_x_1030) ;  /* 0x0000000800d47947 */ /* 0x000fec0003800000 */
.L_x_1035:
        /* <DEDUP_REMOVED lines=8> */
.L_x_1025:
        /* <DEDUP_REMOVED lines=13> */
.L_x_1039:
        /* <DEDUP_REMOVED lines=8> */
.L_x_1038:
        /* <DEDUP_REMOVED lines=27> */
.L_x_1041:
        /* <DEDUP_REMOVED lines=13> */
.L_x_1040:
[----:B------:R0:W5:Y:S01]  /*10460*/  LDG.E.U16 R0, desc[UR36][R2.64] ;  /* 0x0000002402007981 */ /* 0x000162000c1e1500 */
[----:B------:R-:W-:Y:S05]  /*10470*/  BRA `(.L_x_1030) ;  /* 0x0000000400b87947 */ /* 0x000fea0003800000 */
.L_x_1037:
        /* <DEDUP_REMOVED lines=12> */
.L_x_1044:
        /* <DEDUP_REMOVED lines=21> */
.L_x_1048:
[----:B------:R-:W-:Y:S05]  /*10690*/  BSYNC.RECONVERGENT B1 ;  /* 0x0000000000017941 */ /* 0x000fea0003800200 */
.L_x_1047:
[----:B------:R-:W-:Y:S01]  /*106a0*/  IMAD.SHL.U32 R0, R0, 0x100000, RZ ;  /* 0x0010000000007824 */ /* 0x000fe200078e00ff */
[----:B------:R-:W-:-:S04]  /*106b0*/  LEA R2, R2, 0x3b800000, 0x17 ;  /* 0x3b80000002027811 */ /* 0x000fc800078eb8ff */
[----:B------:R-:W-:-:S07]  /*106c0*/  LOP3.LUT R0, R2, R0, R7, 0xfe, !PT ;  /* 0x0000000002007212 */ /* 0x000fce00078efe07 */
.L_x_1046:
[----:B------:R-:W-:Y:S05]  /*106d0*/  BSYNC.RECONVERGENT B0 ;  /* 0x0000000000007941 */ /* 0x000fea0003800200 */
.L_x_1045:
[----:B------:R-:W-:Y:S01]  /*106e0*/  F2FP.BF16.F32.PACK_AB R0, RZ, R0 ;  /* 0x00000000ff00723e */ /* 0x000fe200000010ff */
[----:B------:R-:W-:Y:S06]  /*106f0*/  BRA `(.L_x_1030) ;  /* 0x0000000400187947 */ /* 0x000fec0003800000 */
.L_x_1043:
        /* <DEDUP_REMOVED lines=21> */
.L_x_1052:
[----:B------:R-:W-:Y:S05]  /*10850*/  BSYNC.RECONVERGENT B1 ;  /* 0x0000000000017941 */ /* 0x000fea0003800200 */
.L_x_1051:
[----:B------:R-:W-:Y:S02]  /*10860*/  SHF.L.U32 R0, R0, 0x15, RZ ;  /* 0x0000001500007819 */ /* 0x000fe400000006ff */
[----:B------:R-:W-:-:S04]  /*10870*/  LEA R2, R2, 0x37800000, 0x17 ;  /* 0x3780000002027811 */ /* 0x000fc800078eb8ff */
[----:B------:R-:W-:-:S07]  /*10880*/  LOP3.LUT R0, R2, R0, R7, 0xfe, !PT ;  /* 0x0000000002007212 */ /* 0x000fce00078efe07 */
.L_x_1050:
[----:B------:R-:W-:Y:S05]  /*10890*/  BSYNC.RECONVERGENT B0 ;  /* 0x0000000000007941 */ /* 0x000fea0003800200 */
.L_x_1049:
[----:B------:R-:W-:Y:S01]  /*108a0*/  F2FP.BF16.F32.PACK_AB R0, RZ, R0 ;  /* 0x00000000ff00723e */ /* 0x000fe200000010ff */
[----:B------:R-:W-:Y:S06]  /*108b0*/  BRA `(.L_x_1030) ;  /* 0x0000000000a87947 */ /* 0x000fec0003800000 */
.L_x_1042:
        /* <DEDUP_REMOVED lines=14> */
.L_x_1056:
[----:B------:R-:W-:Y:S05]  /*109a0*/  BSYNC.RECONVERGENT B0 ;  /* 0x0000000000007941 */ /* 0x000fea0003800200 */
.L_x_1055:
[----:B------:R-:W-:Y:S01]  /*109b0*/  F2FP.BF16.F32.PACK_AB R0, RZ, R0 ;  /* 0x00000000ff00723e */ /* 0x000fe200000010ff */
[----:B------:R-:W-:Y:S06]  /*109c0*/  BRA `(.L_x_1030) ;  /* 0x0000000000647947 */ /* 0x000fec0003800000 */
.L_x_1029:
        /* <DEDUP_REMOVED lines=16> */
.L_x_1057:
[----:B------:R-:W-:Y:S01]  /*10ad0*/  PRMT R0, RZ, 0x7610, R0 ;  /* 0x00007610ff007816 */ /* 0x000fe20000000000 */
[----:B------:R-:W-:Y:S06]  /*10ae0*/  BRA `(.L_x_1030) ;  /* 0x00000000001c7947 */ /* 0x000fec0003800000 */
.L_x_1054:
[----:B------:R-:W2:Y:S02]  /*10af0*/  LDG.E.64 R2, desc[UR36][R2.64] ;  /* 0x0000002402027981 */ /* 0x000ea4000c1e1b00 */
[----:B--2---:R-:W0:Y:S02]  /*10b00*/  I2F.U64 R0, R2 ;  /* 0x0000000200007312 */ /* 0x004e240000301000 */
[----:B0-----:R-:W-:Y:S01]  /*10b10*/  F2FP.BF16.F32.PACK_AB R0, RZ, R0 ;  /* 0x00000000ff00723e */ /* 0x001fe200000010ff */
[----:B------:R-:W-:Y:S06]  /*10b20*/  BRA `(.L_x_1030) ;  /* 0x00000000000c7947 */ /* 0x000fec0003800000 */
.L_x_1053:
[----:B------:R-:W2:Y:S02]  /*10b30*/  LDG.E R2, desc[UR36][R2.64] ;  /* 0x0000002402027981 */ /* 0x000ea4000c1e1900 */
[----:B--2---:R-:W-:-:S04]  /*10b40*/  I2FP.F32.U32 R0, R2 ;  /* 0x0000000200007245 */ /* 0x004fc80000201000 */
[----:B------:R-:W-:-:S07]  /*10b50*/  F2FP.BF16.F32.PACK_AB R0, RZ, R0 ;  /* 0x00000000ff00723e */ /* 0x000fce00000010ff */
.L_x_1030:
[----:B-----5:R-:W-:Y:S01]  /*10b60*/  IMAD.U32 R19, R19, 0x10000, RZ ;  /* 0x0001000013137824 */ /* 0x020fe200078e00ff */
[----:B------:R-:W-:Y:S01]  /*10b70*/  UPRMT UR4, UR43, 0x9910, URZ ;  /* 0x000099102b047896 */ /* 0x000fe200080000ff */
[----:B------:R-:W-:Y:S02]  /*10b80*/  IMAD.U32 R0, R0, 0x10000, RZ ;  /* 0x0001000000007824 */ /* 0x000fe400078e00ff */
[----:B------:R-:W-:Y:S01]  /*10b90*/  FADD.FTZ R19, |R19|, -RZ ;  /* 0x800000ff13137221 */ /* 0x000fe20000010200 */
[----:B------:R-:W-:Y:S01]  /*10ba0*/  UISETP.GT.AND UP0, UPT, UR4, 0x9, UPT ;  /* 0x000000090400788c */ /* 0x000fe2000bf04270 */
[----:B------:R-:W-:-:S05]  /*10bb0*/  FADD.FTZ R0, |R0|, -RZ ;  /* 0x800000ff00007221 */ /* 0x000fca0000010200 */
[CC--:B0-----:R-:W-:Y:S02]  /*10bc0*/  VIMNMX R2, PT, PT, R19.reuse, R0.reuse, !PT ;  /* 0x0000000013027248 */ /* 0x0c1fe40007fe0100 */
        /* <DEDUP_REMOVED lines=23> */
[----:B-1----:R-:W-:-:S04]  /*10d40*/  IMAD.U32 R0, R3, 0x10000, RZ ;  /* 0x0001000003007824 */ /* 0x002fc800078e00ff */
[----:B------:R-:W1:Y:S02]  /*10d50*/  F2I.FTZ.TRUNC.NTZ R3, R0 ;  /* 0x0000000000037305 */ /* 0x000e64000021f100 */
[----:B-1----:R-:W-:Y:S01]  /*10d60*/  STG.E.U8 desc[UR36][R16.64], R3 ;  /* 0x0000000310007986 */ /* 0x002fe2000c101124 */
[----:B------:R-:W-:Y:S05]  /*10d70*/  EXIT ;  /* 0x000000000000794d */ /* 0x000fea0003800000 */
.L_x_1061:
[----:B-1----:R-:W-:-:S06]  /*10d80*/  IMAD.U32 R3, R3, 0x10000, RZ ;  /* 0x0001000003037824 */ /* 0x002fcc00078e00ff */
[----:B0-----:R-:W0:Y:S02]  /*10d90*/  F2I.S64.TRUNC R2, R3 ;  /* 0x0000000300027311 */ /* 0x001e24000020d900 */
[----:B0-----:R-:W-:Y:S01]  /*10da0*/  STG.E.U8 desc[UR36][R16.64], R2 ;  /* 0x0000000210007986 */ /* 0x001fe2000c101124 */
[----:B------:R-:W-:Y:S05]  /*10db0*/  EXIT ;  /* 0x000000000000794d */ /* 0x000fea0003800000 */
.L_x_1060:
        /* <DEDUP_REMOVED lines=10> */
.L_x_1064:
[----:B-1----:R-:W-:-:S06]  /*10e60*/  SHF.L.U32 R3, R3, 0x10, RZ ;  /* 0x0000001003037819 */ /* 0x002fcc00000006ff */
[----:B------:R-:W1:Y:S02]  /*10e70*/  F2I.FTZ.TRUNC.NTZ R3, R3 ;  /* 0x0000000300037305 */ /* 0x000e64000021f100 */
[----:B-1----:R-:W-:Y:S01]  /*10e80*/  STG.E desc[UR36][R16.64], R3 ;  /* 0x0000000310007986 */ /* 0x002fe2000c101924 */
[----:B------:R-:W-:Y:S05]  /*10e90*/  EXIT ;  /* 0x000000000000794d */ /* 0x000fea0003800000 */
.L_x_1063:
[----:B-1----:R-:W-:-:S06]  /*10ea0*/  IMAD.U32 R3, R3, 0x10000, RZ ;  /* 0x0001000003037824 */ /* 0x002fcc00078e00ff */
[----:B------:R-:W1:Y:S02]  /*10eb0*/  F2I.FTZ.TRUNC.NTZ R3, R3 ;  /* 0x0000000300037305 */ /* 0x000e64000021f100 */
[----:B-1----:R-:W-:Y:S01]  /*10ec0*/  STG.E.U16 desc[UR36][R16.64], R3 ;  /* 0x0000000310007986 */ /* 0x002fe2000c101524 */
[----:B------:R-:W-:Y:S05]  /*10ed0*/  EXIT ;  /* 0x000000000000794d */ /* 0x000fea0003800000 */
.L_x_1059:
        /* <DEDUP_REMOVED lines=9> */
.L_x_1066:
[----:B-1----:R-:W-:-:S05]  /*10f70*/  IMAD.U32 R0, R3, 0x10000, RZ ;  /* 0x0001000003007824 */ /* 0x002fca00078e00ff */
[----:B------:R-:W-:-:S05]  /*10f80*/  F2FP.F16.F32.PACK_AB R0, RZ, R0 ;  /* 0x00000000ff00723e */ /* 0x000fca00000000ff */
[----:B------:R-:W-:Y:S01]  /*10f90*/  STG.E.U16 desc[UR36][R16.64], R0 ;  /* 0x0000000010007986 */ /* 0x000fe2000c101524 */
[----:B------:R-:W-:Y:S05]  /*10fa0*/  EXIT ;  /* 0x000000000000794d */ /* 0x000fea0003800000 */
.L_x_1065:
        /* <DEDUP_REMOVED lines=10> */
.L_x_1068:
[----:B-1----:R-:W-:-:S04]  /*11050*/  SHF.L.U32 R3, R3, 0x10, RZ ;  /* 0x0000001003037819 */ /* 0x002fc800000006ff */
[----:B------:R-:W-:-:S04]  /*11060*/  F2FP.F16.F32.PACK_AB R3, RZ, R3 ;  /* 0x00000003ff03723e */ /* 0x000fc800000000ff */
[----:B------:R-:W-:-:S05]  /*11070*/  PRMT R3, R3, 0x5410, RZ ;  /* 0x0000541003037816 */ /* 0x000fca00000000ff */
[----:B------:R-:W-:Y:S01]  /*11080*/  STG.E desc[UR36][R16.64], R3 ;  /* 0x0000000310007986 */ /* 0x000fe2000c101924 */
[----:B------:R-:W-:Y:S05]  /*11090*/  EXIT ;  /* 0x000000000000794d */ /* 0x000fea0003800000 */
.L_x_1067:
[----:B01----:R-:W-:-:S04]  /*110a0*/  IMAD.U32 R2, R3, 0x10000, RZ ;  /* 0x0001000003027824 */ /* 0x003fc800078e00ff */
[----:B------:R-:W-:-:S06]  /*110b0*/  FMUL.FTZ R2, R2, 1 ;  /* 0x3f80000002027820 */ /* 0x000fcc0000410000 */
[----:B------:R-:W0:Y:S02]  /*110c0*/  F2F.F64.F32 R2, R2 ;  /* 0x0000000200027310 */ /* 0x000e240000201800 */
[----:B0-----:R-:W-:Y:S01]  /*110d0*/  STG.E.64 desc[UR36][R16.64], R2 ;  /* 0x0000000210007986 */ /* 0x001fe2000c101b24 */
[----:B------:R-:W-:Y:S05]  /*110e0*/  EXIT ;  /* 0x000000000000794d */ /* 0x000fea0003800000 */
.L_x_1058:
        /* <DEDUP_REMOVED lines=14> */
.L_x_1072:
[----:B-1----:R-:W-:Y:S01]  /*111d0*/  IMAD.U32 R3, R3, 0x10000, RZ ;  /* 0x0001000003037824 */ /* 0x002fe200078e00ff */
[----:B------:R-:W-:Y:S01]  /*111e0*/  BSSY.RECONVERGENT B0, `(.L_x_1073) ;  /* 0x0000013000007945 */ /* 0x000fe20003800200 */
[----:B------:R-:W-:-:S03]  /*111f0*/  IMAD.MOV.U32 R8, RZ, RZ, 0x80 ;  /* 0x00000080ff087424 */ /* 0x000fc600078e00ff */
        /* <DEDUP_REMOVED lines=14> */
.L_x_1075:
[----:B------:R-:W-:-:S04]  /*112e0*/  SHF.R.U32.HI R3, RZ, 0x18, R3 ;  /* 0x00000018ff037819 */ /* 0x000fc80000011603 */
[----:B------:R-:W-:-:S04]  /*112f0*/  LOP3.LUT R0, R0, 0x80, R3, 0xf8, !PT ;  /* 0x0000008000007812 */ /* 0x000fc800078ef803 */
[----:B------:R-:W-:-:S07]  /*11300*/  PRMT R8, R0, 0x7610, R8 ;  /* 0x0000761000087816 */ /* 0x000fce0000000008 */
.L_x_1074:
[----:B------:R-:W-:Y:S05]  /*11310*/  BSYNC.RECONVERGENT B0 ;  /* 0x0000000000007941 */ /* 0x000fea0003800200 */
.L_x_1073:
[----:B------:R-:W-:Y:S01]  /*11320*/  STG.E.U8 desc[UR36][R16.64], R8 ;  /* 0x0000000810007986 */ /* 0x000fe2000c101124 */
[----:B------:R-:W-:Y:S05]  /*11330*/  EXIT ;  /* 0x000000000000794d */ /* 0x000fea0003800000 */
.L_x_1071:
        /* <DEDUP_REMOVED lines=17> */
.L_x_1078:
[----:B------:R-:W-:-:S04]  /*11450*/  SHF.R.U32.HI R3, RZ, 0x18, R3 ;  /* 0x00000018ff037819 */ /* 0x000fc80000011603 */
[----:B------:R-:W-:-:S04]  /*11460*/  LOP3.LUT R0, R0, 0x80, R3, 0xf8, !PT ;  /* 0x0000008000007812 */ /* 0x000fc800078ef803 */
[----:B------:R-:W-:-:S07]  /*11470*/  PRMT R8, R0, 0x7610, R8 ;  /* 0x0000761000087816 */ /* 0x000fce0000000008 */
.L_x_1077:
[----:B------:R-:W-:Y:S05]  /*11480*/  BSYNC.RECONVERGENT B0 ;  /* 0x0000000000007941 */ /* 0x000fea0003800200 */
.L_x_1076:
[----:B------:R-:W-:Y:S01]  /*11490*/  STG.E.U8 desc[UR36][R16.64], R8 ;  /* 0x0000000810007986 */ /* 0x000fe2000c101124 */
[----:B------:R-:W-:Y:S05]  /*114a0*/  EXIT ;  /* 0x000000000000794d */ /* 0x000fea0003800000 */
.L_x_1070:
        /* <DEDUP_REMOVED lines=22> */
.L_x_1080:
[----:B-1----:R-:W-:-:S06]  /*11610*/  SHF.L.U32 R3, R3, 0x10, RZ ;  /* 0x0000001003037819 */ /* 0x002fcc00000006ff */
[----:B0-----:R-:W0:Y:S02]  /*11620*/  F2I.U64.TRUNC R2, R3 ;  /* 0x0000000300027311 */ /* 0x001e24000020d800 */
[----:B0-----:R-:W-:Y:S01]  /*11630*/  STG.E.64 desc[UR36][R16.64], R2 ;  /* 0x0000000210007986 */ /* 0x001fe2000c101b24 */
[----:B------:R-:W-:Y:S05]  /*11640*/  EXIT ;  /* 0x000000000000794d */ /* 0x000fea0003800000 */
.L_x_1079:
[----:B-1----:R-:W-:-:S06]  /*11650*/  IMAD.U32 R3, R3, 0x10000, RZ ;  /* 0x0001000003037824 */ /* 0x002fcc00078e00ff */
[----:B------:R-:W1:Y:S02]  /*11660*/  F2I.FTZ.U32.TRUNC.NTZ R3, R3 ;  /* 0x0000000300037305 */ /* 0x000e64000021f000 */
[----:B-1----:R-:W-:Y:S01]  /*11670*/  STG.E desc[UR36][R16.64], R3 ;  /* 0x0000000310007986 */ /* 0x002fe2000c101924 */
[----:B------:R-:W-:Y:S05]  /*11680*/  EXIT ;  /* 0x000000000000794d */ /* 0x000fea0003800000 */
.L_x_1069:
        /* <DEDUP_REMOVED lines=11> */
.L_x_1082:
[----:B-1----:R-:W-:Y:S01]  /*11740*/  IMAD.U32 R3, R3, 0x10000, RZ ;  /* 0x0001000003037824 */ /* 0x002fe200078e00ff */
[----:B------:R-:W-:-:S03]  /*11750*/  CS2R R6, SRZ ;  /* 0x0000000000067805 */ /* 0x000fc6000001ff00 */
[----:B------:R-:W-:-:S04]  /*11760*/  FMUL.FTZ R3, R3, 1 ;  /* 0x3f80000003037820 */ /* 0x000fc80000410000 */
[----:B------:R-:W1:Y:S02]  /*11770*/  F2F.F64.F32 R4, R3 ;  /* 0x0000000300047310 */ /* 0x000e640000201800 */
[----:B-1----:R-:W-:Y:S01]  /*11780*/  STG.E.128 desc[UR36][R16.64], R4 ;  /* 0x0000000410007986 */ /* 0x002fe2000c101d24 */
[----:B------:R-:W-:Y:S05]  /*11790*/  EXIT ;  /* 0x000000000000794d */ /* 0x000fea0003800000 */
.L_x_1081:
[----:B------:R-:W-:-:S09]  /*117a0*/  UISETP.NE.AND UP0, UPT, UR4, 0xf, UPT ;  /* 0x0000000f0400788c */ /* 0x000fd2000bf05270 */
[----:B------:R-:W-:Y:S05]  /*117b0*/  BRA.U !UP0, `(.L_x_1083) ;  /* 0x0000000108e87547 */ /* 0x000fea000b800000 */
[----:B------:R-:W-:-:S09]  /*117c0*/  UISETP.NE.AND UP0, UPT, UR4, 0x17, UPT ;  /* 0x000000170400788c */ /* 0x000fd2000bf05270 */
[----:B------:R-:W-:Y:S05]  /*117d0*/  BRA.U !UP0, `(.L_x_1084) ;  /* 0x0000000108907547 */ /* 0x000fea000b800000 */
[----:B------:R-:W-:-:S09]  /*117e0*/  UISETP.NE.AND UP0, UPT, UR4, 0x18, UPT ;  /* 0x000000180400788c */ /* 0x000fd2000bf05270 */
[----:B------:R-:W-:Y:S05]  /*117f0*/  BRA.U !UP0, `(.L_x_1085) ;  /* 0x0000000108447547 */ /* 0x000fea000b800000 */
.L_x_1062:
        /* <DEDUP_REMOVED lines=12> */
[----:B----4-:R-:W-:Y:S02]  /*118c0*/  IMAD.U32 R10, RZ, RZ, UR8 ;  /* 0x00000008ff0a7e24 */ /* 0x010fe4000f8e00ff */
[----:B0-----:R-:W-:-:S07]  /*118d0*/  IMAD.U32 R11, RZ, RZ, UR9 ;  /* 0x00000009ff0b7e24 */ /* 0x001fce000f8e00ff */
[----:B------:R-:W-:-:S07]  /*118e0*/  LEPC R20, `(.L_x_1086) ;  /* 0x000000001014794e */ /* 0x000fce0000000000 */
[----:B-1----:R-:W-:Y:S05]  /*118f0*/  CALL.ABS.NOINC R2 ;  /* 0x0000000002007343 */ /* 0x002fea0003c00000 */
.L_x_1086:
[----:B------:R-:W-:Y:S05]  /*11900*/  EXIT ;  /* 0x000000000000794d */ /* 0x000fea0003800000 */
.L_x_1085:
        /* <DEDUP_REMOVED lines=13> */
.L_x_1088:
[----:B------:R-:W-:Y:S05]  /*119e0*/  BSYNC.RECONVERGENT B0 ;  /* 0x0000000000007941 */ /* 0x000fea0003800200 */
.L_x_1087:
[----:B------:R-:W-:-:S05]  /*119f0*/  LOP3.LUT R3, R0, 0x80, R3, 0xf8, !PT ;  /* 0x0000008000037812 */ /* 0x000fca00078ef803 */
[----:B------:R-:W-:Y:S01]  /*11a00*/  STG.E.U8 desc[UR36][R16.64], R3 ;  /* 0x0000000310007986 */ /* 0x000fe2000c101124 */
[----:B------:R-:W-:Y:S05]  /*11a10*/  EXIT ;  /* 0x000000000000794d */ /* 0x000fea0003800000 */
.L_x_1084:
[----:B-1----:R-:W-:Y:S01]  /*11a20*/  IMAD.U32 R3, R3, 0x10000, RZ ;  /* 0x0001000003037824 */ /* 0x002fe200078e00ff */
[----:B------:R-:W-:Y:S04]  /*11a30*/  BSSY.RECONVERGENT B0, `(.L_x_1089) ;  /* 0x000000e000007945 */ /* 0x000fe80003800200 */
        /* <DEDUP_REMOVED lines=10> */
.L_x_1090:
[----:B------:R-:W-:Y:S01]  /*11ae0*/  IMAD.MOV.U32 R0, RZ, RZ, 0x7f ;  /* 0x0000007fff007424 */ /* 0x000fe200078e00ff */
[----:B------:R-:W-:-:S04]  /*11af0*/  ISETP.GT.U32.AND P0, PT, R2, 0x7f800000, PT ;  /* 0x7f8000000200780c */ /* 0x000fc80003f04070 */
[----:B------:R-:W-:-:S09]  /*11b00*/  SEL R0, R0, 0x7c, P0 ;  /* 0x0000007c00007807 */ /* 0x000fd20000000000 */
.L_x_1091:
[----:B------:R-:W-:Y:S05]  /*11b10*/  BSYNC.RECONVERGENT B0 ;  /* 0x0000000000007941 */ /* 0x000fea0003800200 */
.L_x_1089:
[----:B------:R-:W-:-:S04]  /*11b20*/  SHF.R.U32.HI R3, RZ, 0x18, R3 ;  /* 0x00000018ff037819 */ /* 0x000fc80000011603 */
[----:B------:R-:W-:-:S05]  /*11b30*/  LOP3.LUT R3, R0, 0x80, R3, 0xf8, !PT ;  /* 0x0000008000037812 */ /* 0x000fca00078ef803 */
[----:B------:R-:W-:Y:S01]  /*11b40*/  STG.E.U8 desc[UR36][R16.64], R3 ;  /* 0x0000000310007986 */ /* 0x000fe2000c101124 */
[----:B------:R-:W-:Y:S05]  /*11b50*/  EXIT ;  /* 0x000000000000794d */ /* 0x000fea0003800000 */
.L_x_1083:
[----:B-1----:R-:W-:Y:S01]  /*11b60*/  STG.E.U16 desc[UR36][R16.64], R3 ;  /* 0x0000000310007986 */ /* 0x002fe2000c101524 */
[----:B------:R-:W-:Y:S05]  /*11b70*/  EXIT ;  /* 0x000000000000794d */ /* 0x000fea0003800000 */
.L_x_1092:
        /* <DEDUP_REMOVED lines=16> */
.L_x_17913:


//--------------------- .text._ZN2at6native27unrolled_elementwise_kernelINS0_13BinaryFunctorIN3c108BFloat16ES4_S4_ZZZNS0_17hypot_kernel_cudaERNS_18TensorIteratorBaseEENKUlvE_clEvENKUlvE2_clEvEUlS4_S4_E_EESt5arrayIPcLm3EELi4E23TrivialOffsetCalculatorILi2EjESE_ILi1EjENS0_6memory12LoadWithCastILi2EEENSH_13StoreWithCastILi1EEEEEviT_T0_T2_T3_T4_T5_ --------------------------
	.section	.text._ZN2at6native27unrolled_elementwise_kernelINS0_13BinaryFunctorIN3c108BFloat16ES4_S4_ZZZNS0_17hypot_kernel_cudaERNS_18TensorIteratorBaseEENKUlvE_clEvENKUlvE2_clEvEUlS4_S4_E_EESt5arrayIPcLm3EELi4E23TrivialOffsetCalculatorILi2EjESE_ILi1EjENS0_6memory12LoadWithCastILi2EEENSH_13StoreWithCastILi1EEEEEviT_T0_T2_T3_T4_T5_,"ax",@progbits
	.align	128
        .global         _ZN2at6native27unrolled_elementwise_kernelINS0_13BinaryFunctorIN3c108BFloat16ES4_S4_ZZZNS0_17hypot_kernel_cudaERNS_18TensorIteratorBaseEENKUlvE_clEvENKUlvE2_clEvEUlS4_S4_E_EESt5arrayIPcLm3EELi4E23TrivialOffsetCalculatorILi2EjESE_ILi1EjENS0_6memory12LoadWithCastILi2EEENSH_13StoreWithCastILi1EEEEEviT_T0_T2_T3_T4_T5_
        .type           _ZN2at6native27unrolled_elementwise_kernelINS0_13BinaryFunctorIN3c108BFloat16ES4_S4_ZZZNS0_17hypot_kernel_cudaERNS_18TensorIteratorBaseEENKUlvE_clEvENKUlvE2_clEvEUlS4_S4_E_EESt5arrayIPcLm3EELi4E23TrivialOffsetCalculatorILi2EjESE_ILi1EjENS0_6memory12LoadWithCastILi2EEENSH_13StoreWithCastILi1EEEEEviT_T0_T2_T3_T4_T5_,@function
        .size           _ZN2at6native27unrolled_elementwise_kernelINS0_13BinaryFunctorIN3c108BFloat16ES4_S4_ZZZNS0_17hypot_kernel_cudaERNS_18TensorIteratorBaseEENKUlvE_clEvENKUlvE2_clEvEUlS4_S4_E_EESt5arrayIPcLm3EELi4E23TrivialOffsetCalculatorILi2EjESE_ILi1EjENS0_6memory12LoadWithCastILi2EEENSH_13StoreWithCastILi1EEEEEviT_T0_T2_T3_T4_T5_,(.L_x_17914 - _ZN2at6native27unrolled_elementwise_kernelINS0_13BinaryFunctorIN3c108BFloat16ES4_S4_ZZZNS0_17hypot_kernel_cudaERNS_18TensorIteratorBaseEENKUlvE_clEvENKUlvE2_clEvEUlS4_S4_E_EESt5arrayIPcLm3EELi4E23TrivialOffsetCalculatorILi2EjESE_ILi1EjENS0_6memory12LoadWithCastILi2EEENSH_13StoreWithCastILi1EEEEEviT_T0_T2_T3_T4_T5_)
        .other          _ZN2at6native27unrolled_elementwise_kernelINS0_13BinaryFunctorIN3c108BFloat16ES4_S4_ZZZNS0_17hypot_kernel_cudaERNS_18TensorIteratorBaseEENKUlvE_clEvENKUlvE2_clEvEUlS4_S4_E_EESt5arrayIPcLm3EELi4E23TrivialOffsetCalculatorILi2EjESE_ILi1EjENS0_6memory12LoadWithCastILi2EEENSH_13StoreWithCastILi1EEEEEviT_T0_T2_T3_T4_T5_,@"STO_CUDA_ENTRY STV_DEFAULT"
_ZN2at6native27unrolled_elementwise_kernelINS0_13BinaryFunctorIN3c108BFloat16ES4_S4_ZZZNS0_17hypot_kernel_cudaERNS_18TensorIteratorBaseEENKUlvE_clEvENKUlvE2_clEvEUlS4_S4_E_EESt5arrayIPcLm3EELi4E23TrivialOffsetCalculatorILi2EjESE_ILi1EjENS0_6memory12LoadWithCastILi2EEENSH_13StoreWithCastILi1EEEEEviT_T0_T2_T3_T4_T5_:
.text._ZN2at6native27unrolled_elementwise_kernelINS0_13BinaryFunctorIN3c108BFloat16ES4_S4_ZZZNS0_17hypot_kernel_cudaERNS_18TensorIteratorBaseEENKUlvE_clEvENKUlvE2_clEvEUlS4_S4_E_EESt5arrayIPcLm3EELi4E23TrivialOffsetCalculatorILi2EjESE_ILi1EjENS0_6memory12LoadWithCastILi2EEENSH_13StoreWithCastILi1EEEEEviT_T0_T2_T3_T4_T5_:
        /* <DEDUP_REMOVED lines=8> */
[----:B------:R-:W-:Y:S01]  /*0080*/  PRMT R22, RZ, 0x7610, R22 ;  /* 0x00007610ff167816 */ /* 0x000fe20000000016 */
[----:B------:R-:W0:Y:S01]  /*0090*/  LDCU.U8 UR39, c[0x0][0x3a5] ;  /* 0x000074a0ff2777ac */ /* 0x000e220008000000 */
        /* <DEDUP_REMOVED lines=26> */
.L_x_1098:
[----:B------:R-:W2:Y:S02]  /*0240*/  LDG.E.U8 R4, desc[UR36][R4.64] ;  /* 0x0000002404047981 */ /* 0x000ea4000c1e1100 */
[----:B--2---:R-:W-:-:S04]  /*0250*/  I2FP.F32.U32 R0, R4 ;  /* 0x0000000400007245 */ /* 0x004fc80000201000 */
[----:B------:R-:W-:-:S04]  /*0260*/  F2FP.BF16.F32.PACK_AB R0, RZ, R0 ;  /* 0x00000000ff00723e */ /* 0x000fc800000010ff */
[----:B------:R-:W-:Y:S01]  /*0270*/  PRMT R28, R0, 0x7610, R28 ;  /* 0x00007610001c7816 */ /* 0x000fe2000000001c */
[----:B------:R-:W-:Y:S06]  /*0280*/  BRA `(.L_x_1100) ;  /* 0x0000000c00c47947 */ /* 0x000fec0003800000 */
.L_x_1097:
        /* <DEDUP_REMOVED lines=11> */
.L_x_1102:
[----:B------:R-:W2:Y:S02]  /*0340*/  LDG.E R4, desc[UR36][R4.64] ;  /* 0x0000002404047981 */ /* 0x000ea4000c1e1900 */
[----:B--2---:R-:W-:-:S04]  /*0350*/  I2FP.F32.S32 R0, R4 ;  /* 0x0000000400007245 */ /* 0x004fc80000201400 */
[----:B------:R-:W-:-:S04]  /*0360*/  F2FP.BF16.F32.PACK_AB R0, RZ, R0 ;  /* 0x00000000ff00723e */ /* 0x000fc800000010ff */
[----:B------:R-:W-:Y:S01]  /*0370*/  PRMT R28, R0, 0x7610, R28 ;  /* 0x00007610001c7816 */ /* 0x000fe2000000001c */
[----:B------:R-:W-:Y:S06]  /*0380*/  BRA `(.L_x_1100) ;  /* 0x0000000c00847947 */ /* 0x000fec0003800000 */
.L_x_1101:
[----:B------:R-:W2:Y:S02]  /*0390*/  LDG.E.U16 R4, desc[UR36][R4.64] ;  /* 0x0000002404047981 */ /* 0x000ea4000c1e1500 */
[----:B--2---:R-:W0:Y:S02]  /*03a0*/  I2F.S16 R0, R4 ;  /* 0x0000000400007306 */ /* 0x004e240000101400 */
[----:B0-----:R-:W-:-:S04]  /*03b0*/  F2FP.BF16.F32.PACK_AB R0, RZ, R0 ;  /* 0x00000000ff00723e */ /* 0x001fc800000010ff */
[----:B------:R-:W-:Y:S01]  /*03c0*/  PRMT R28, R0, 0x7610, R28 ;  /* 0x00007610001c7816 */ /* 0x000fe2000000001c */
[----:B------:R-:W-:Y:S06]  /*03d0*/  BRA `(.L_x_1100) ;  /* 0x0000000c00707947 */ /* 0x000fec0003800000 */
.L_x_1096:
        /* <DEDUP_REMOVED lines=9> */
.L_x_1104:
[----:B------:R-:W2:Y:S02]  /*0470*/  LDG.E.U16 R0, desc[UR36][R4.64] ;  /* 0x0000002404007981 */ /* 0x000ea4000c1e1500 */
[----:B--2---:R-:W-:-:S05]  /*0480*/  HADD2.F32 R0, -RZ, R0.H0_H0 ;  /* 0x20000000ff007230 */ /* 0x004fca0000004100 */
[----:B------:R-:W-:-:S04]  /*0490*/  F2FP.BF16.F32.PACK_AB R0, RZ, R0 ;  /* 0x00000000ff00723e */ /* 0x000fc800000010ff */
[----:B------:R-:W-:Y:S01]  /*04a0*/  PRMT R28, R0, 0x7610, R28 ;  /* 0x00007610001c7816 */ /* 0x000fe2000000001c */
[----:B------:R-:W-:Y:S06]  /*04b0*/  BRA `(.L_x_1100) ;  /* 0x0000000c00387947 */ /* 0x000fec0003800000 */
.L_x_1103:
        /* <DEDUP_REMOVED lines=9> */
.L_x_1106:
[----:B------:R-:W2:Y:S02]  /*0550*/  LDG.E.U16 R4, desc[UR36][R4.64] ;  /* 0x0000002404047981 */ /* 0x000ea4000c1e1500 */
[----:B--2---:R-:W-:-:S05]  /*0560*/  HADD2.F32 R0, -RZ, R4.H0_H0 ;  /* 0x20000004ff007230 */ /* 0x004fca0000004100 */
[----:B------:R-:W-:-:S04]  /*0570*/  F2FP.BF16.F32.PACK_AB R0, RZ, R0 ;  /* 0x00000000ff00723e */ /* 0x000fc800000010ff */
[----:B------:R-:W-:Y:S01]  /*0580*/  PRMT R28, R0, 0x7610, R28 ;  /* 0x00007610001c7816 */ /* 0x000fe2000000001c */
[----:B------:R-:W-:Y:S06]  /*0590*/  BRA `(.L_x_1100) ;  /* 0x0000000c00007947 */ /* 0x000fec0003800000 */
.L_x_1105:
        /* <DEDUP_REMOVED lines=9> */
.L_x_1095:
        /* <DEDUP_REMOVED lines=14> */
.L_x_1109:
        /* <DEDUP_REMOVED lines=9> */
.L_x_1108:
        /* <DEDUP_REMOVED lines=27> */
.L_x_1111:
        /* <DEDUP_REMOVED lines=15> */
.L_x_1110:
[----:B------:R0:W5:Y:S01]  /*0a40*/  LDG.E.U16 R28, desc[UR36][R4.64] ;  /* 0x00000024041c7981 */ /* 0x000162000c1e1500 */
[----:B------:R-:W-:Y:S05]  /*0a50*/  BRA `(.L_x_1100) ;  /* 0x0000000400d07947 */ /* 0x000fea0003800000 */
.L_x_1107:
        /* <DEDUP_REMOVED lines=13> */
.L_x_1114:
        /* <DEDUP_REMOVED lines=21> */
.L_x_1118:
[----:B------:R-:W-:Y:S05]  /*0c80*/  BSYNC.RECONVERGENT B1 ;  /* 0x0000000000017941 */ /* 0x000fea0003800200 */
.L_x_1117:
[----:B------:R-:W-:Y:S01]  /*0c90*/  IMAD.SHL.U32 R0, R0, 0x100000, RZ ;  /* 0x0010000000007824 */ /* 0x000fe200078e00ff */
[----:B------:R-:W-:-:S04]  /*0ca0*/  LEA R3, R3, 0x3b800000, 0x17 ;  /* 0x3b80000003037811 */ /* 0x000fc800078eb8ff */
[----:B------:R-:W-:-:S07]  /*0cb0*/  LOP3.LUT R0, R3, R0, R7, 0xfe, !PT ;  /* 0x0000000003007212 */ /* 0x000fce00078efe07 */
.L_x_1116:
[----:B------:R-:W-:Y:S05]  /*0cc0*/  BSYNC.RECONVERGENT B0 ;  /* 0x0000000000007941 */ /* 0x000fea0003800200 */
.L_x_1115:
[----:B------:R-:W-:-:S04]  /*0cd0*/  F2FP.BF16.F32.PACK_AB R0, RZ, R0 ;  /* 0x00000000ff00723e */ /* 0x000fc800000010ff */
[----:B------:R-:W-:Y:S01]  /*0ce0*/  PRMT R28, R0, 0x7610, R28 ;  /* 0x00007610001c7816 */ /* 0x000fe2000000001c */
[----:B------:R-:W-:Y:S06]  /*0cf0*/  BRA `(.L_x_1100) ;  /* 0x0000000400287947 */ /* 0x000fec0003800000 */
.L_x_1113:
        /* <DEDUP_REMOVED lines=21> */
.L_x_1122:
[----:B------:R-:W-:Y:S05]  /*0e50*/  BSYNC.RECONVERGENT B1 ;  /* 0x0000000000017941 */ /* 0x000fea0003800200 */
.L_x_1121:
[----:B------:R-:W-:Y:S01]  /*0e60*/  IMAD.SHL.U32 R0, R0, 0x200000, RZ ;  /* 0x0020000000007824 */ /* 0x000fe200078e00ff */
[----:B------:R-:W-:-:S04]  /*0e70*/  LEA R3, R3, 0x37800000, 0x17 ;  /* 0x3780000003037811 */ /* 0x000fc800078eb8ff */
[----:B------:R-:W-:-:S07]  /*0e80*/  LOP3.LUT R0, R3, R0, R7, 0xfe, !PT ;  /* 0x0000000003007212 */ /* 0x000fce00078efe07 */
.L_x_1120:
[----:B------:R-:W-:Y:S05]  /*0e90*/  BSYNC.RECONVERGENT B0 ;  /* 0x0000000000007941 */ /* 0x000fea0003800200 */
.L_x_1119:
[----:B------:R-:W-:-:S04]  /*0ea0*/  F2FP.BF16.F32.PACK_AB R0, RZ, R0 ;  /* 0x00000000ff00723e */ /* 0x000fc800000010ff */
[----:B------:R-:W-:Y:S01]  /*0eb0*/  PRMT R28, R0, 0x7610, R28 ;  /* 0x00007610001c7816 */ /* 0x000fe2000000001c */
[----:B------:R-:W-:Y:S06]  /*0ec0*/  BRA `(.L_x_1100) ;  /* 0x0000000000b47947 */ /* 0x000fec0003800000 */
.L_x_1112:
[----:B------:R-:W-:-:S09]  /*0ed0*/  UISETP.NE.AND UP0, UPT, UR4, 0x1c, UPT ;  /* 0x0000001c0400788c */ /* 0x000fd2000bf05270 */
[----:B------:R-:W-:Y:S05]  /*0ee0*/  BRA.U !UP0, `(.L_x_1123) ;  /* 0x00000001089c7547 */ /* 0x000fea000b800000 */
[----:B------:R-:W-:-:S09]  /*0ef0*/  UISETP.NE.AND UP0, UPT, UR4, 0x1d, UPT ;  /* 0x0000001d0400788c */ /* 0x000fd2000bf05270 */
[----:B------:R-:W-:Y:S05]  /*0f00*/  BRA.U !UP0, `(.L_x_1124) ;  /* 0x0000000108807547 */ /* 0x000fea000b800000 */
[----:B------:R-:W-:-:S09]  /*0f10*/  UISETP.NE.AND UP0, UPT, UR4, 0x2c, UPT ;  /* 0x0000002c0400788c */ /* 0x000fd2000bf05270 */
[----:B------:R-:W-:Y:S05]  /*0f20*/  BRA.U !UP0, `(.L_x_1125) ;  /* 0x0000000108487547 */ /* 0x000fea000b800000 */
.L_x_1099:
        /* <DEDUP_REMOVED lines=16> */
.L_x_1126:
[----:B------:R-:W-:Y:S01]  /*1030*/  PRMT R28, RZ, 0x7610, R28 ;  /* 0x00007610ff1c7816 */ /* 0x000fe2000000001c */
[----:B------:R-:W-:Y:S06]  /*1040*/  BRA `(.L_x_1100) ;  /* 0x0000000000547947 */ /* 0x000fec0003800000 */
.L_x_1125:
        /* <DEDUP_REMOVED lines=8> */
.L_x_1128:
[----:B------:R-:W-:Y:S05]  /*10d0*/  BSYNC.RECONVERGENT B0 ;  /* 0x0000000000007941 */ /* 0x000fea0003800200 */
.L_x_1127:
[----:B------:R-:W-:-:S04]  /*10e0*/  F2FP.BF16.F32.PACK_AB R0, RZ, R0 ;  /* 0x00000000ff00723e */ /* 0x000fc800000010ff */
[----:B------:R-:W-:Y:S01]  /*10f0*/  PRMT R28, R0, 0x7610, R28 ;  /* 0x00007610001c7816 */ /* 0x000fe2000000001c */
[----:B------:R-:W-:Y:S06]  /*1100*/  BRA `(.L_x_1100) ;  /* 0x0000000000247947 */ /* 0x000fec0003800000 */
.L_x_1124:
[----:B------:R-:W2:Y:S02]  /*1110*/  LDG.E.64 R4, desc[UR36][R4.64] ;  /* 0x0000002404047981 */ /* 0x000ea4000c1e1b00 */
[----:B--2---:R-:W0:Y:S02]  /*1120*/  I2F.U64 R0, R4 ;  /* 0x0000000400007312 */ /* 0x004e240000301000 */
[----:B0-----:R-:W-:-:S04]  /*1130*/  F2FP.BF16.F32.PACK_AB R0, RZ, R0 ;  /* 0x00000000ff00723e */ /* 0x001fc800000010ff */
[----:B------:R-:W-:Y:S01]  /*1140*/  PRMT R28, R0, 0x7610, R28 ;  /* 0x00007610001c7816 */ /* 0x000fe2000000001c */
[----:B------:R-:W-:Y:S06]  /*1150*/  BRA `(.L_x_1100) ;  /* 0x0000000000107947 */ /* 0x000fec0003800000 */
.L_x_1123:
[----:B------:R-:W2:Y:S02]  /*1160*/  LDG.E R4, desc[UR36][R4.64] ;  /* 0x0000002404047981 */ /* 0x000ea4000c1e1900 */
[----:B--2---:R-:W-:-:S04]  /*1170*/  I2FP.F32.U32 R0, R4 ;  /* 0x0000000400007245 */ /* 0x004fc80000201000 */
[----:B------:R-:W-:-:S04]  /*1180*/  F2FP.BF16.F32.PACK_AB R0, RZ, R0 ;  /* 0x00000000ff00723e */ /* 0x000fc800000010ff */
[----:B------:R-:W-:-:S07]  /*1190*/  PRMT R28, R0, 0x7610, R28 ;  /* 0x00007610001c7816 */ /* 0x000fce000000001c */
.L_x_1100:
[----:B0-----:R-:W0:Y:S01]  /*11a0*/  LDC.64 R4, c[0x0][0x398] ;  /* 0x0000e600ff047b82 */ /* 0x001e220000000a00 */
[----:B------:R-:W1:Y:S01]  /*11b0*/  LDCU UR5, c[0x0][0x3ac] ;  /* 0x00007580ff0577ac */ /* 0x000e620008000800 */
        /* <DEDUP_REMOVED lines=19> */
.L_x_1132:
[----:B------:R-:W2:Y:S02]  /*12f0*/  LDG.E.U8 R4, desc[UR36][R4.64] ;  /* 0x0000002404047981 */ /* 0x000ea4000c1e1100 */
[----:B--2---:R-:W-:-:S04]  /*1300*/  I2FP.F32.U32 R0, R4 ;  /* 0x0000000400007245 */ /* 0x004fc80000201000 */
[----:B------:R-:W-:-:S04]  /*1310*/  F2FP.BF16.F32.PACK_AB R0, RZ, R0 ;  /* 0x00000000ff00723e */ /* 0x000fc800000010ff */
[----:B------:R-:W-:Y:S01]  /*1320*/  PRMT R22, R0, 0x7610, R22 ;  /* 0x0000761000167816 */ /* 0x000fe20000000016 */
[----:B------:R-:W-:Y:S06]  /*1330*/  BRA `(.L_x_1134) ;  /* 0x0000000c00c47947 */ /* 0x000fec0003800000 */
.L_x_1131:
        /* <DEDUP_REMOVED lines=11> */
.L_x_1136:
[----:B------:R-:W2:Y:S02]  /*13f0*/  LDG.E R4, desc[UR36][R4.64] ;  /* 0x0000002404047981 */ /* 0x000ea4000c1e1900 */
[----:B--2---:R-:W-:-:S04]  /*1400*/  I2FP.F32.S32 R0, R4 ;  /* 0x0000000400007245 */ /* 0x004fc80000201400 */
[----:B------:R-:W-:-:S04]  /*1410*/  F2FP.BF16.F32.PACK_AB R0, RZ, R0 ;  /* 0x00000000ff00723e */ /* 0x000fc800000010ff */
[----:B------:R-:W-:Y:S01]  /*1420*/  PRMT R22, R0, 0x7610, R22 ;  /* 0x0000761000167816 */ /* 0x000fe20000000016 */
[----:B------:R-:W-:Y:S06]  /*1430*/  BRA `(.L_x_1134) ;  /* 0x0000000c00847947 */ /* 0x000fec0003800000 */
.L_x_1135:
[----:B------:R-:W2:Y:S02]  /*1440*/  LDG.E.U16 R4, desc[UR36][R4.64] ;  /* 0x0000002404047981 */ /* 0x000ea4000c1e1500 */
[----:B--2---:R-:W0:Y:S02]  /*1450*/  I2F.S16 R0, R4 ;  /* 0x0000000400007306 */ /* 0x004e240000101400 */
[----:B0-----:R-:W-:-:S04]  /*1460*/  F2FP.BF16.F32.PACK_AB R0, RZ, R0 ;  /* 0x00000000ff00723e */ /* 0x001fc800000010ff */
[----:B------:R-:W-:Y:S01]  /*1470*/  PRMT R22, R0, 0x7610, R22 ;  /* 0x0000761000167816 */ /* 0x000fe20000000016 */
[----:B------:R-:W-:Y:S06]  /*1480*/  BRA `(.L_x_1134) ;  /* 0x0000000c00707947 */ /* 0x000fec0003800000 */
.L_x_1130:
        /* <DEDUP_REMOVED lines=9> */
.L_x_1138:
[----:B------:R-:W2:Y:S02]  /*1520*/  LDG.E.U16 R0, desc[UR36][R4.64] ;  /* 0x0000002404007981 */ /* 0x000ea4000c1e1500 */
[----:B--2---:R-:W-:-:S05]  /*1530*/  HADD2.F32 R0, -RZ, R0.H0_H0 ;  /* 0x20000000ff007230 */ /* 0x004fca0000004100 */
[----:B------:R-:W-:-:S04]  /*1540*/  F2FP.BF16.F32.PACK_AB R0, RZ, R0 ;  /* 0x00000000ff00723e */ /* 0x000fc800000010ff */
[----:B------:R-:W-:Y:S01]  /*1550*/  PRMT R22, R0, 0x7610, R22 ;  /* 0x0000761000167816 */ /* 0x000fe20000000016 */
[----:B------:R-:W-:Y:S06]  /*1560*/  BRA `(.L_x_1134) ;  /* 0x0000000c00387947 */ /* 0x000fec0003800000 */
.L_x_1137:
        /* <DEDUP_REMOVED lines=9> */
.L_x_1140:
[----:B------:R-:W2:Y:S02]  /*1600*/  LDG.E.U16 R4, desc[UR36][R4.64] ;  /* 0x0000002404047981 */ /* 0x000ea4000c1e1500 */
[----:B--2---:R-:W-:-:S05]  /*1610*/  HADD2.F32 R0, -RZ, R4.H0_H0 ;  /* 0x20000004ff007230 */ /* 0x004fca0000004100 */
[----:B------:R-:W-:-:S04]  /*1620*/  F2FP.BF16.F32.PACK_AB R0, RZ, R0 ;  /* 0x00000000ff00723e */ /* 0x000fc800000010ff */
[----:B------:R-:W-:Y:S01]  /*1630*/  PRMT R22, R0, 0x7610, R22 ;  /* 0x0000761000167816 */ /* 0x000fe20000000016 */
[----:B------:R-:W-:Y:S06]  /*1640*/  BRA `(.L_x_1134) ;  /* 0x0000000c00007947 */ /* 0x000fec0003800000 */
.L_x_1139:
        /* <DEDUP_REMOVED lines=9> */
.L_x_1129:
        /* <DEDUP_REMOVED lines=14> */
.L_x_1143:
        /* <DEDUP_REMOVED lines=9> */
.L_x_1142:
        /* <DEDUP_REMOVED lines=27> */
.L_x_1145:
        /* <DEDUP_REMOVED lines=15> */
.L_x_1144:
[----:B------:R0:W5:Y:S01]  /*1af0*/  LDG.E.U16 R22, desc[UR36][R4.64] ;  /* 0x0000002404167981 */ /* 0x000162000c1e1500 */
[----:B------:R-:W-:Y:S05]  /*1b00*/  BRA `(.L_x_1134) ;  /* 0x0000000400d07947 */ /* 0x000fea0003800000 */
.L_x_1141:
        /* <DEDUP_REMOVED lines=13> */
.L_x_1148:
        /* <DEDUP_REMOVED lines=21> */
.L_x_1152:
[----:B------:R-:W-:Y:S05]  /*1d30*/  BSYNC.RECONVERGENT B1 ;  /* 0x0000000000017941 */ /* 0x000fea0003800200 */
.L_x_1151:
[----:B------:R-:W-:Y:S01]  /*1d40*/  IMAD.SHL.U32 R0, R0, 0x100000, RZ ;  /* 0x0010000000007824 */ /* 0x000fe200078e00ff */
[----:B------:R-:W-:-:S04]  /*1d50*/  LEA R3, R3, 0x3b800000, 0x17 ;  /* 0x3b80000003037811 */ /* 0x000fc800078eb8ff */
[----:B------:R-:W-:-:S07]  /*1d60*/  LOP3.LUT R0, R3, R0, R7, 0xfe, !PT ;  /* 0x0000000003007212 */ /* 0x000fce00078efe07 */
.L_x_1150:
[----:B------:R-:W-:Y:S05]  /*1d70*/  BSYNC.RECONVERGENT B0 ;  /* 0x0000000000007941 */ /* 0x000fea0003800200 */
.L_x_1149:
[----:B------:R-:W-:-:S04]  /*1d80*/  F2FP.BF16.F32.PACK_AB R0, RZ, R0 ;  /* 0x00000000ff00723e */ /* 0x000fc800000010ff */
[----:B------:R-:W-:Y:S01]  /*1d90*/  PRMT R22, R0, 0x7610, R22 ;  /* 0x0000761000167816 */ /* 0x000fe20000000016 */
[----:B------:R-:W-:Y:S06]  /*1da0*/  BRA `(.L_x_1134) ;  /* 0x0000000400287947 */ /* 0x000fec0003800000 */
.L_x_1147:
        /* <DEDUP_REMOVED lines=21> */
.L_x_1156:
[----:B------:R-:W-:Y:S05]  /*1f00*/  BSYNC.RECONVERGENT B1 ;  /* 0x0000000000017941 */ /* 0x000fea0003800200 */
.L_x_1155:
[----:B------:R-:W-:Y:S01]  /*1f10*/  IMAD.SHL.U32 R0, R0, 0x200000, RZ ;  /* 0x0020000000007824 */ /* 0x000fe200078e00ff */
[----:B------:R-:W-:-:S04]  /*1f20*/  LEA R3, R3, 0x37800000, 0x17 ;  /* 0x3780000003037811 */ /* 0x000fc800078eb8ff */
[----:B------:R-:W-:-:S07]  /*1f30*/  LOP3.LUT R0, R3, R0, R7, 0xfe, !PT ;  /* 0x0000000003007212 */ /* 0x000fce00078efe07 */
.L_x_1154:
[----:B------:R-:W-:Y:S05]  /*1f40*/  BSYNC.RECONVERGENT B0 ;  /* 0x0000000000007941 */ /* 0x000fea0003800200 */
.L_x_1153:
[----:B------:R-:W-:-:S04]  /*1f50*/  F2FP.BF16.F32.PACK_AB R0, RZ, R0 ;  /* 0x00000000ff00723e */ /* 0x000fc800000010ff */
[----:B------:R-:W-:Y:S01]  /*1f60*/  PRMT R22, R0, 0x7610, R22 ;  /* 0x0000761000167816 */ /* 0x000fe20000000016 */
[----:B------:R-:W-:Y:S06]  /*1f70*/  BRA `(.L_x_1134) ;  /* 0x0000000000b47947 */ /* 0x000fec0003800000 */
.L_x_1146:
[----:B------:R-:W-:-:S09]  /*1f80*/  UISETP.NE.AND UP0, UPT, UR4, 0x1c, UPT ;  /* 0x0000001c0400788c */ /* 0x000fd2000bf05270 */
[----:B------:R-:W-:Y:S05]  /*1f90*/  BRA.U !UP0, `(.L_x_1157) ;  /* 0x00000001089c7547 */ /* 0x000fea000b800000 */
[----:B------:R-:W-:-:S09]  /*1fa0*/  UISETP.NE.AND UP0, UPT, UR4, 0x1d, UPT ;  /* 0x0000001d0400788c */ /* 0x000fd2000bf05270 */
[----:B------:R-:W-:Y:S05]  /*1fb0*/  BRA.U !UP0, `(.L_x_1158) ;  /* 0x0000000108807547 */ /* 0x000fea000b800000 */
[----:B------:R-:W-:-:S09]  /*1fc0*/  UISETP.NE.AND UP0, UPT, UR4, 0x2c, UPT ;  /* 0x0000002c0400788c */ /* 0x000fd2000bf05270 */
[----:B------:R-:W-:Y:S05]  /*1fd0*/  BRA.U !UP0, `(.L_x_1159) ;  /* 0x0000000108487547 */ /* 0x000fea000b800000 */
.L_x_1133:
        /* <DEDUP_REMOVED lines=16> */
.L_x_1160:
[----:B------:R-:W-:Y:S01]  /*20e0*/  PRMT R22, RZ, 0x7610, R22 ;  /* 0x00007610ff167816 */ /* 0x000fe20000000016 */
[----:B------:R-:W-:Y:S06]  /*20f0*/  BRA `(.L_x_1134) ;  /* 0x0000000000547947 */ /* 0x000fec0003800000 */
.L_x_1159:
        /* <DEDUP_REMOVED lines=8> */
.L_x_1162:
[----:B------:R-:W-:Y:S05]  /*2180*/  BSYNC.RECONVERGENT B0 ;  /* 0x0000000000007941 */ /* 0x000fea0003800200 */
.L_x_1161:
[----:B------:R-:W-:-:S04]  /*2190*/  F2FP.BF16.F32.PACK_AB R0, RZ, R0 ;  /* 0x00000000ff00723e */ /* 0x000fc800000010ff */
[----:B------:R-:W-:Y:S01]  /*21a0*/  PRMT R22, R0, 0x7610, R22 ;  /* 0x0000761000167816 */ /* 0x000fe20000000016 */
[----:B------:R-:W-:Y:S06]  /*21b0*/  BRA `(.L_x_1134) ;  /* 0x0000000000247947 */ /* 0x000fec0003800000 */
.L_x_1158:
[----:B------:R-:W2:Y:S02]  /*21c0*/  LDG.E.64 R4, desc[UR36][R4.64] ;  /* 0x0000002404047981 */ /* 0x000ea4000c1e1b00 */
[----:B--2---:R-:W0:Y:S02]  /*21d0*/  I2F.U64 R0, R4 ;  /* 0x0000000400007312 */ /* 0x004e240000301000 */
[----:B0-----:R-:W-:-:S04]  /*21e0*/  F2FP.BF16.F32.PACK_AB R0, RZ, R0 ;  /* 0x00000000ff00723e */ /* 0x001fc800000010ff */
[----:B------:R-:W-:Y:S01]  /*21f0*/  PRMT R22, R0, 0x7610, R22 ;  /* 0x0000761000167816 */ /* 0x000fe20000000016 */
[----:B------:R-:W-:Y:S06]  /*2200*/  BRA `(.L_x_1134) ;  /* 0x0000000000107947 */ /* 0x000fec0003800000 */
.L_x_1157:
[----:B------:R-:W2:Y:S02]  /*2210*/  LDG.E R4, desc[UR36][R4.64] ;  /* 0x0000002404047981 */ /* 0x000ea4000c1e1900 */
[----:B--2---:R-:W-:-:S04]  /*2220*/  I2FP.F32.U32 R0, R4 ;  /* 0x0000000400007245 */ /* 0x004fc80000201000 */
[----:B------:R-:W-:-:S04]  /*2230*/  F2FP.BF16.F32.PACK_AB R0, RZ, R0 ;  /* 0x00000000ff00723e */ /* 0x000fc800000010ff */
[----:B------:R-:W-:-:S07]  /*2240*/  PRMT R22, R0, 0x7610, R22 ;  /* 0x0000761000167816 */ /* 0x000fce0000000016 */
.L_x_1134:
[----:B------:R-:W-:-:S07]  /*2250*/  VIADD R17, R25, 0x80 ;  /* 0x0000008019117836 */ /* 0x000fce0000000000 */
.L_x_1094:
[----:B------:R-:W-:Y:S05]  /*2260*/  BSYNC.RECONVERGENT B6 ;  /* 0x0000000000067941 */ /* 0x000fea0003800200 */
.L_x_1093:
[----:B------:R-:W-:Y:S01]  /*2270*/  ISETP.GE.AND P0, PT, R17, R16, PT ;  /* 0x000000101100720c */ /* 0x000fe20003f06270 */
[----:B------:R-:W-:Y:S01]  /*2280*/  BSSY.RECONVERGENT B6, `(.L_x_1163) ;  /* 0x000021c000067945 */ /* 0x000fe20003800200 */
[----:B------:R-:W-:Y:S02]  /*2290*/  PRMT R26, RZ, 0x7610, R26 ;  /* 0x00007610ff1a7816 */ /* 0x000fe4000000001a */
[----:B------:R-:W-:-:S09]  /*22a0*/  PRMT R27, RZ, 0x7610, R27 ;  /* 0x00007610ff1b7816 */ /* 0x000fd2000000001b */
        /* <DEDUP_REMOVED lines=23> */
.L_x_1168:
[----:B------:R-:W2:Y:S02]  /*2420*/  LDG.E.U8 R4, desc[UR36][R4.64] ;  /* 0x0000002404047981 */ /* 0x000ea4000c1e1100 */
[----:B--2---:R-:W-:-:S04]  /*2430*/  I2FP.F32.U32 R0, R4 ;  /* 0x0000000400007245 */ /* 0x004fc80000201000 */
[----:B------:R-:W-:-:S04]  /*2440*/  F2FP.BF16.F32.PACK_AB R0, RZ, R0 ;  /* 0x00000000ff00723e */ /* 0x000fc800000010ff */
[----:B------:R-:W-:Y:S01]  /*2450*/  PRMT R26, R0, 0x7610, R26 ;  /* 0x00007610001a7816 */ /* 0x000fe2000000001a */
[----:B------:R-:W-:Y:S06]  /*2460*/  BRA `(.L_x_1170) ;  /* 0x0000000c00c47947 */ /* 0x000fec0003800000 */
.L_x_1167:
        /* <DEDUP_REMOVED lines=11> */
.L_x_1172:
[----:B------:R-:W2:Y:S02]  /*2520*/  LDG.E R4, desc[UR36][R4.64] ;  /* 0x0000002404047981 */ /* 0x000ea4000c1e1900 */
[----:B--2---:R-:W-:-:S04]  /*2530*/  I2FP.F32.S32 R0, R4 ;  /* 0x0000000400007245 */ /* 0x004fc80000201400 */
[----:B------:R-:W-:-:S04]  /*2540*/  F2FP.BF16.F32.PACK_AB R0, RZ, R0 ;  /* 0x00000000ff00723e */ /* 0x000fc800000010ff */
[----:B------:R-:W-:Y:S01]  /*2550*/  PRMT R26, R0, 0x7610, R26 ;  /* 0x00007610001a7816 */ /* 0x000fe2000000001a */
[----:B------:R-:W-:Y:S06]  /*2560*/  BRA `(.L_x_1170) ;  /* 0x0000000c00847947 */ /* 0x000fec0003800000 */
.L_x_1171:
[----:B------:R-:W2:Y:S02]  /*2570*/  LDG.E.U16 R4, desc[UR36][R4.64] ;  /* 0x0000002404047981 */ /* 0x000ea4000c1e1500 */
[----:B--2---:R-:W0:Y:S02]  /*2580*/  I2F.S16 R0, R4 ;  /* 0x0000000400007306 */ /* 0x004e240000101400 */
[----:B0-----:R-:W-:-:S04]  /*2590*/  F2FP.BF16.F32.PACK_AB R0, RZ, R0 ;  /* 0x00000000ff00723e */ /* 0x001fc800000010ff */
[----:B------:R-:W-:Y:S01]  /*25a0*/  PRMT R26, R0, 0x7610, R26 ;  /* 0x00007610001a7816 */ /* 0x000fe2000000001a */
[----:B------:R-:W-:Y:S06]  /*25b0*/  BRA `(.L_x_1170) ;  /* 0x0000000c00707947 */ /* 0x000fec0003800000 */
.L_x_1166:
        /* <DEDUP_REMOVED lines=9> */
.L_x_1174:
[----:B------:R-:W2:Y:S02]  /*2650*/  LDG.E.U16 R0, desc[UR36][R4.64] ;  /* 0x0000002404007981 */ /* 0x000ea4000c1e1500 */
[----:B--2---:R-:W-:-:S05]  /*2660*/  HADD2.F32 R0, -RZ, R0.H0_H0 ;  /* 0x20000000ff007230 */ /* 0x004fca0000004100 */
[----:B------:R-:W-:-:S04]  /*2670*/  F2FP.BF16.F32.PACK_AB R0, RZ, R0 ;  /* 0x00000000ff00723e */ /* 0x000fc800000010ff */
[----:B------:R-:W-:Y:S01]  /*2680*/  PRMT R26, R0, 0x7610, R26 ;  /* 0x00007610001a7816 */ /* 0x000fe2000000001a */
[----:B------:R-:W-:Y:S06]  /*2690*/  BRA `(.L_x_1170) ;  /* 0x0000000c00387947 */ /* 0x000fec0003800000 */
.L_x_1173:
        /* <DEDUP_REMOVED lines=9> */
.L_x_1176:
[----:B------:R-:W2:Y:S02]  /*2730*/  LDG.E.U16 R4, desc[UR36][R4.64] ;  /* 0x0000002404047981 */ /* 0x000ea4000c1e1500 */
[----:B--2---:R-:W-:-:S05]  /*2740*/  HADD2.F32 R0, -RZ, R4.H0_H0 ;  /* 0x20000004ff007230 */ /* 0x004fca0000004100 */
[----:B------:R-:W-:-:S04]  /*2750*/  F2FP.BF16.F32.PACK_AB R0, RZ, R0 ;  /* 0x00000000ff00723e */ /* 0x000fc800000010ff */
[----:B------:R-:W-:Y:S01]  /*2760*/  PRMT R26, R0, 0x7610, R26 ;  /* 0x00007610001a7816 */ /* 0x000fe2000000001a */
[----:B------:R-:W-:Y:S06]  /*2770*/  BRA `(.L_x_1170) ;  /* 0x0000000c00007947 */ /* 0x000fec0003800000 */
.L_x_1175:
        /* <DEDUP_REMOVED lines=9> */
.L_x_1165:
        /* <DEDUP_REMOVED lines=14> */
.L_x_1179:
        /* <DEDUP_REMOVED lines=9> */
.L_x_1178:
        /* <DEDUP_REMOVED lines=27> */
.L_x_1181:
        /* <DEDUP_REMOVED lines=15> */
.L_x_1180:
[----:B------:R0:W5:Y:S01]  /*2c20*/  LDG.E.U16 R26, desc[UR36][R4.64] ;  /* 0x00000024041a7981 */ /* 0x000162000c1e1500 */
[----:B------:R-:W-:Y:S05]  /*2c30*/  BRA `(.L_x_1170) ;  /* 0x0000000400d07947 */ /* 0x000fea0003800000 */
.L_x_1177:
        /* <DEDUP_REMOVED lines=13> */
.L_x_1184:
        /* <DEDUP_REMOVED lines=21> */
.L_x_1188:
[----:B------:R-:W-:Y:S05]  /*2e60*/  BSYNC.RECONVERGENT B1 ;  /* 0x0000000000017941 */ /* 0x000fea0003800200 */
.L_x_1187:
[----:B------:R-:W-:Y:S01]  /*2e70*/  IMAD.SHL.U32 R0, R0, 0x100000, RZ ;  /* 0x0010000000007824 */ /* 0x000fe200078e00ff */
[----:B------:R-:W-:-:S04]  /*2e80*/  LEA R3, R3, 0x3b800000, 0x17 ;  /* 0x3b80000003037811 */ /* 0x000fc800078eb8ff */
[----:B------:R-:W-:-:S07]  /*2e90*/  LOP3.LUT R0, R3, R0, R7, 0xfe, !PT ;  /* 0x0000000003007212 */ /* 0x000fce00078efe07 */
.L_x_1186:
[----:B------:R-:W-:Y:S05]  /*2ea0*/  BSYNC.RECONVERGENT B0 ;  /* 0x0000000000007941 */ /* 0x000fea0003800200 */
.L_x_1185:
[----:B------:R-:W-:-:S04]  /*2eb0*/  F2FP.BF16.F32.PACK_AB R0, RZ, R0 ;  /* 0x00000000ff00723e */ /* 0x000fc800000010ff */
[----:B------:R-:W-:Y:S01]  /*2ec0*/  PRMT R26, R0, 0x7610, R26 ;  /* 0x00007610001a7816 */ /* 0x000fe2000000001a */
[----:B------:R-:W-:Y:S06]  /*2ed0*/  BRA `(.L_x_1170) ;  /* 0x0000000400287947 */ /* 0x000fec0003800000 */
.L_x_1183:
        /* <DEDUP_REMOVED lines=21> */
.L_x_1192:
[----:B------:R-:W-:Y:S05]  /*3030*/  BSYNC.RECONVERGENT B1 ;  /* 0x0000000000017941 */ /* 0x000fea0003800200 */
.L_x_1191:
[----:B------:R-:W-:Y:S01]  /*3040*/  IMAD.SHL.U32 R0, R0, 0x200000, RZ ;  /* 0x0020000000007824 */ /* 0x000fe200078e00ff */
[----:B------:R-:W-:-:S04]  /*3050*/  LEA R3, R3, 0x37800000, 0x17 ;  /* 0x3780000003037811 */ /* 0x000fc800078eb8ff */
[----:B------:R-:W-:-:S07]  /*3060*/  LOP3.LUT R0, R3, R0, R7, 0xfe, !PT ;  /* 0x0000000003007212 */ /* 0x000fce00078efe07 */
.L_x_1190:
[----:B------:R-:W-:Y:S05]  /*3070*/  BSYNC.RECONVERGENT B0 ;  /* 0x0000000000007941 */ /* 0x000fea0003800200 */
.L_x_1189:
[----:B------:R-:W-:-:S04]  /*3080*/  F2FP.BF16.F32.PACK_AB R0, RZ, R0 ;  /* 0x00000000ff00723e */ /* 0x000fc800000010ff */
[----:B------:R-:W-:Y:S01]  /*3090*/  PRMT R26, R0, 0x7610, R26 ;  /* 0x00007610001a7816 */ /* 0x000fe2000000001a */
[----:B------:R-:W-:Y:S06]  /*30a0*/  BRA `(.L_x_1170) ;  /* 0x0000000000b47947 */ /* 0x000fec0003800000 */
.L_x_1182:
        /* <DEDUP_REMOVED lines=14> */
.L_x_1196:
[----:B------:R-:W-:Y:S05]  /*3190*/  BSYNC.RECONVERGENT B0 ;  /* 0x0000000000007941 */ /* 0x000fea0003800200 */
.L_x_1195:
[----:B------:R-:W-:-:S04]  /*31a0*/  F2FP.BF16.F32.PACK_AB R0, RZ, R0 ;  /* 0x00000000ff00723e */ /* 0x000fc800000010ff */
[----:B------:R-:W-:Y:S01]  /*31b0*/  PRMT R26, R0, 0x7610, R26 ;  /* 0x00007610001a7816 */ /* 0x000fe2000000001a */
[----:B------:R-:W-:Y:S06]  /*31c0*/  BRA `(.L_x_1170) ;  /* 0x00000000006c7947 */ /* 0x000fec0003800000 */
.L_x_1169:
        /* <DEDUP_REMOVED lines=16> */
.L_x_1197:
[----:B------:R-:W-:Y:S01]  /*32d0*/  PRMT R26, RZ, 0x7610, R26 ;  /* 0x00007610ff1a7816 */ /* 0x000fe2000000001a */
[----:B------:R-:W-:Y:S06]  /*32e0*/  BRA `(.L_x_1170) ;  /* 0x0000000000247947 */ /* 0x000fec0003800000 */
.L_x_1194:
[----:B------:R-:W2:Y:S02]  /*32f0*/  LDG.E.64 R4, desc[UR36][R4.64] ;  /* 0x0000002404047981 */ /* 0x000ea4000c1e1b00 */
[----:B--2---:R-:W0:Y:S02]  /*3300*/  I2F.U64 R0, R4 ;  /* 0x0000000400007312 */ /* 0x004e240000301000 */
[----:B0-----:R-:W-:-:S04]  /*3310*/  F2FP.BF16.F32.PACK_AB R0, RZ, R0 ;  /* 0x00000000ff00723e */ /* 0x001fc800000010ff */
[----:B------:R-:W-:Y:S01]  /*3320*/  PRMT R26, R0, 0x7610, R26 ;  /* 0x00007610001a7816 */ /* 0x000fe2000000001a */
[----:B------:R-:W-:Y:S06]  /*3330*/  BRA `(.L_x_1170) ;  /* 0x0000000000107947 */ /* 0x000fec0003800000 */
.L_x_1193:
[----:B------:R-:W2:Y:S02]  /*3340*/  LDG.E R4, desc[UR36][R4.64] ;  /* 0x0000002404047981 */ /* 0x000ea4000c1e1900 */
[----:B--2---:R-:W-:-:S04]  /*3350*/  I2FP.F32.U32 R0, R4 ;  /* 0x0000000400007245 */ /* 0x004fc80000201000 */
[----:B------:R-:W-:-:S04]  /*3360*/  F2FP.BF16.F32.PACK_AB R0, RZ, R0 ;  /* 0x00000000ff00723e */ /* 0x000fc800000010ff */
[----:B------:R-:W-:-:S07]  /*3370*/  PRMT R26, R0, 0x7610, R26 ;  /* 0x00007610001a7816 */ /* 0x000fce000000001a */
.L_x_1170:
        /* <DEDUP_REMOVED lines=21> */
.L_x_1201:
[----:B------:R-:W2:Y:S02]  /*34d0*/  LDG.E.U8 R4, desc[UR36][R4.64] ;  /* 0x0000002404047981 */ /* 0x000ea4000c1e1100 */
[----:B--2---:R-:W-:-:S04]  /*34e0*/  I2FP.F32.U32 R0, R4 ;  /* 0x0000000400007245 */ /* 0x004fc80000201000 */
[----:B------:R-:W-:-:S04]  /*34f0*/  F2FP.BF16.F32.PACK_AB R0, RZ, R0 ;  /* 0x00000000ff00723e */ /* 0x000fc800000010ff */
[----:B------:R-:W-:Y:S01]  /*3500*/  PRMT R27, R0, 0x7610, R27 ;  /* 0x00007610001b7816 */ /* 0x000fe2000000001b */
[----:B------:R-:W-:Y:S06]  /*3510*/  BRA `(.L_x_1203) ;  /* 0x0000000c00c47947 */ /* 0x000fec0003800000 */
.L_x_1200:
        /* <DEDUP_REMOVED lines=11> */
.L_x_1205:
[----:B------:R-:W2:Y:S02]  /*35d0*/  LDG.E R4, desc[UR36][R4.64] ;  /* 0x0000002404047981 */ /* 0x000ea4000c1e1900 */
[----:B--2---:R-:W-:-:S04]  /*35e0*/  I2FP.F32.S32 R0, R4 ;  /* 0x0000000400007245 */ /* 0x004fc80000201400 */
[----:B------:R-:W-:-:S04]  /*35f0*/  F2FP.BF16.F32.PACK_AB R0, RZ, R0 ;  /* 0x00000000ff00723e */ /* 0x000fc800000010ff */
[----:B------:R-:W-:Y:S01]  /*3600*/  PRMT R27, R0, 0x7610, R27 ;  /* 0x00007610001b7816 */ /* 0x000fe2000000001b */
[----:B------:R-:W-:Y:S06]  /*3610*/  BRA `(.L_x_1203) ;  /* 0x0000000c00847947 */ /* 0x000fec0003800000 */
.L_x_1204:
[----:B------:R-:W2:Y:S02]  /*3620*/  LDG.E.U16 R4, desc[UR36][R4.64] ;  /* 0x0000002404047981 */ /* 0x000ea4000c1e1500 */
[----:B--2---:R-:W0:Y:S02]  /*3630*/  I2F.S16 R0, R4 ;  /* 0x0000000400007306 */ /* 0x004e240000101400 */
[----:B0-----:R-:W-:-:S04]  /*3640*/  F2FP.BF16.F32.PACK_AB R0, RZ, R0 ;  /* 0x00000000ff00723e */ /* 0x001fc800000010ff */
[----:B------:R-:W-:Y:S01]  /*3650*/  PRMT R27, R0, 0x7610, R27 ;  /* 0x00007610001b7816 */ /* 0x000fe2000000001b */
[----:B------:R-:W-:Y:S06]  /*3660*/  BRA `(.L_x_1203) ;  /* 0x0000000c00707947 */ /* 0x000fec0003800000 */
.L_x_1199:
        /* <DEDUP_REMOVED lines=9> */
.L_x_1207:
[----:B------:R-:W2:Y:S02]  /*3700*/  LDG.E.U16 R0, desc[UR36][R4.64] ;  /* 0x0000002404007981 */ /* 0x000ea4000c1e1500 */
[----:B--2---:R-:W-:-:S05]  /*3710*/  HADD2.F32 R0, -RZ, R0.H0_H0 ;  /* 0x20000000ff007230 */ /* 0x004fca0000004100 */
[----:B------:R-:W-:-:S04]  /*3720*/  F2FP.BF16.F32.PACK_AB R0, RZ, R0 ;  /* 0x00000000ff00723e */ /* 0x000fc800000010ff */
[----:B------:R-:W-:Y:S01]  /*3730*/  PRMT R27, R0, 0x7610, R27 ;  /* 0x00007610001b7816 */ /* 0x000fe2000000001b */
[----:B------:R-:W-:Y:S06]  /*3740*/  BRA `(.L_x_1203) ;  /* 0x0000000c00387947 */ /* 0x000fec0003800000 */
.L_x_1206:
        /* <DEDUP_REMOVED lines=9> */
.L_x_1209:
[----:B------:R-:W2:Y:S02]  /*37e0*/  LDG.E.U16 R4, desc[UR36][R4.64] ;  /* 0x0000002404047981 */ /* 0x000ea4000c1e1500 */
[----:B--2---:R-:W-:-:S05]  /*37f0*/  HADD2.F32 R0, -RZ, R4.H0_H0 ;  /* 0x20000004ff007230 */ /* 0x004fca0000004100 */
[----:B------:R-:W-:-:S04]  /*3800*/  F2FP.BF16.F32.PACK_AB R0, RZ, R0 ;  /* 0x00000000ff00723e */ /* 0x000fc800000010ff */
[----:B------:R-:W-:Y:S01]  /*3810*/  PRMT R27, R0, 0x7610, R27 ;  /* 0x00007610001b7816 */ /* 0x000fe2000000001b */
[----:B------:R-:W-:Y:S06]  /*3820*/  BRA `(.L_x_1203) ;  /* 0x0000000c00007947 */ /* 0x000fec0003800000 */
.L_x_1208:
        /* <DEDUP_REMOVED lines=9> */
.L_x_1198:
        /* <DEDUP_REMOVED lines=14> */
.L_x_1212:
        /* <DEDUP_REMOVED lines=9> */
.L_x_1211:
        /* <DEDUP_REMOVED lines=27> */
.L_x_1214:
        /* <DEDUP_REMOVED lines=15> */
.L_x_1213:
[----:B------:R0:W5:Y:S01]  /*3cd0*/  LDG.E.U16 R27, desc[UR36][R4.64] ;  /* 0x00000024041b7981 */ /* 0x000162000c1e1500 */
[----:B------:R-:W-:Y:S05]  /*3ce0*/  BRA `(.L_x_1203) ;  /* 0x0000000400d07947 */ /* 0x000fea0003800000 */
.L_x_1210:
        /* <DEDUP_REMOVED lines=13> */
.L_x_1217:
        /* <DEDUP_REMOVED lines=21> */
.L_x_1221:
[----:B------:R-:W-:Y:S05]  /*3f10*/  BSYNC.RECONVERGENT B1 ;  /* 0x0000000000017941 */ /* 0x000fea0003800200 */
.L_x_1220:
[----:B------:R-:W-:Y:S01]  /*3f20*/  IMAD.SHL.U32 R0, R0, 0x100000, RZ ;  /* 0x0010000000007824 */ /* 0x000fe200078e00ff */
[----:B------:R-:W-:-:S04]  /*3f30*/  LEA R3, R3, 0x3b800000, 0x17 ;  /* 0x3b80000003037811 */ /* 0x000fc800078eb8ff */
[----:B------:R-:W-:-:S07]  /*3f40*/  LOP3.LUT R0, R3, R0, R7, 0xfe, !PT ;  /* 0x0000000003007212 */ /* 0x000fce00078efe07 */
.L_x_1219:
[----:B------:R-:W-:Y:S05]  /*3f50*/  BSYNC.RECONVERGENT B0 ;  /* 0x0000000000007941 */ /* 0x000fea0003800200 */
.L_x_1218:
[----:B------:R-:W-:-:S04]  /*3f60*/  F2FP.BF16.F32.PACK_AB R0, RZ, R0 ;  /* 0x00000000ff00723e */ /* 0x000fc800000010ff */
[----:B------:R-:W-:Y:S01]  /*3f70*/  PRMT R27, R0, 0x7610, R27 ;  /* 0x00007610001b7816 */ /* 0x000fe2000000001b */
[----:B------:R-:W-:Y:S06]  /*3f80*/  BRA `(.L_x_1203) ;  /* 0x0000000400287947 */ /* 0x000fec0003800000 */
.L_x_1216:
        /* <DEDUP_REMOVED lines=21> */
.L_x_1225:
[----:B------:R-:W-:Y:S05]  /*40e0*/  BSYNC.RECONVERGENT B1 ;  /* 0x0000000000017941 */ /* 0x000fea0003800200 */
.L_x_1224:
[----:B------:R-:W-:Y:S01]  /*40f0*/  IMAD.SHL.U32 R0, R0, 0x200000, RZ ;  /* 0x0020000000007824 */ /* 0x000fe200078e00ff */
[----:B------:R-:W-:-:S04]  /*4100*/  LEA R3, R3, 0x37800000, 0x17 ;  /* 0x3780000003037811 */ /* 0x000fc800078eb8ff */
[----:B------:R-:W-:-:S07]  /*4110*/  LOP3.LUT R0, R3, R0, R7, 0xfe, !PT ;  /* 0x0000000003007212 */ /* 0x000fce00078efe07 */
.L_x_1223:
[----:B------:R-:W-:Y:S05]  /*4120*/  BSYNC.RECONVERGENT B0 ;  /* 0x0000000000007941 */ /* 0x000fea0003800200 */
.L_x_1222:
[----:B------:R-:W-:-:S04]  /*4130*/  F2FP.BF16.F32.PACK_AB R0, RZ, R0 ;  /* 0x00000000ff00723e */ /* 0x000fc800000010ff */
[----:B------:R-:W-:Y:S01]  /*4140*/  PRMT R27, R0, 0x7610, R27 ;  /* 0x00007610001b7816 */ /* 0x000fe2000000001b */
[----:B------:R-:W-:Y:S06]  /*4150*/  BRA `(.L_x_1203) ;  /* 0x0000000000b47947 */ /* 0x000fec0003800000 */
.L_x_1215:
        /* <DEDUP_REMOVED lines=14> */
.L_x_1229:
[----:B------:R-:W-:Y:S05]  /*4240*/  BSYNC.RECONVERGENT B0 ;  /* 0x0000000000007941 */ /* 0x000fea0003800200 */
.L_x_1228:
[----:B------:R-:W-:-:S04]  /*4250*/  F2FP.BF16.F32.PACK_AB R0, RZ, R0 ;  /* 0x00000000ff00723e */ /* 0x000fc800000010ff */
[----:B------:R-:W-:Y:S01]  /*4260*/  PRMT R27, R0, 0x7610, R27 ;  /* 0x00007610001b7816 */ /* 0x000fe2000000001b */
[----:B------:R-:W-:Y:S06]  /*4270*/  BRA `(.L_x_1203) ;  /* 0x00000000006c7947 */ /* 0x000fec0003800000 */
.L_x_1202:
        /* <DEDUP_REMOVED lines=16> */
.L_x_1230:
[----:B------:R-:W-:Y:S01]  /*4380*/  PRMT R27, RZ, 0x7610, R27 ;  /* 0x00007610ff1b7816 */ /* 0x000fe2000000001b */
[----:B------:R-:W-:Y:S06]  /*4390*/  BRA `(.L_x_1203) ;  /* 0x0000000000247947 */ /* 0x000fec0003800000 */
.L_x_1227:
[----:B------:R-:W2:Y:S02]  /*43a0*/  LDG.E.64 R4, desc[UR36][R4.64] ;  /* 0x0000002404047981 */ /* 0x000ea4000c1e1b00 */
[----:B--2---:R-:W0:Y:S02]  /*43b0*/  I2F.U64 R0, R4 ;  /* 0x0000000400007312 */ /* 0x004e240000301000 */
[----:B0-----:R-:W-:-:S04]  /*43c0*/  F2FP.BF16.F32.PACK_AB R0, RZ, R0 ;  /* 0x00000000ff00723e */ /* 0x001fc800000010ff */
[----:B------:R-:W-:Y:S01]  /*43d0*/  PRMT R27, R0, 0x7610, R27 ;  /* 0x00007610001b7816 */ /* 0x000fe2000000001b */
[----:B------:R-:W-:Y:S06]  /*43e0*/  BRA `(.L_x_1203) ;  /* 0x0000000000107947 */ /* 0x000fec0003800000 */
.L_x_1226:
[----:B------:R-:W2:Y:S02]  /*43f0*/  LDG.E R4, desc[UR36][R4.64] ;  /* 0x0000002404047981 */ /* 0x000ea4000c1e1900 */
[----:B--2---:R-:W-:-:S04]  /*4400*/  I2FP.F32.U32 R0, R4 ;  /* 0x0000000400007245 */ /* 0x004fc80000201000 */
[----:B------:R-:W-:-:S04]  /*4410*/  F2FP.BF16.F32.PACK_AB R0, RZ, R0 ;  /* 0x00000000ff00723e */ /* 0x000fc800000010ff */
[----:B------:R-:W-:-:S07]  /*4420*/  PRMT R27, R0, 0x7610, R27 ;  /* 0x00007610001b7816 */ /* 0x000fce000000001b */
.L_x_1203:
[----:B------:R-:W-:-:S07]  /*4430*/  VIADD R17, R17, 0x80 ;  /* 0x0000008011117836 */ /* 0x000fce0000000000 */
.L_x_1164:
[----:B------:R-:W-:Y:S05]  /*4440*/  BSYNC.RECONVERGENT B6 ;  /* 0x0000000000067941 */ /* 0x000fea0003800200 */
.L_x_1163:
        /* <DEDUP_REMOVED lines=27> */
.L_x_1236:
[----:B------:R-:W2:Y:S02]  /*4600*/  LDG.E.U8 R4, desc[UR36][R4.64] ;  /* 0x0000002404047981 */ /* 0x000ea4000c1e1100 */
[----:B--2---:R-:W-:-:S04]  /*4610*/  I2FP.F32.U32 R0, R4 ;  /* 0x0000000400007245 */ /* 0x004fc80000201000 */
[----:B------:R-:W-:-:S04]  /*4620*/  F2FP.BF16.F32.PACK_AB R0, RZ, R0 ;  /* 0x00000000ff00723e */ /* 0x000fc800000010ff */
[----:B------:R-:W-:Y:S01]  /*4630*/  PRMT R18, R0, 0x7610, R18 ;  /* 0x0000761000127816 */ /* 0x000fe20000000012 */
[----:B------:R-:W-:Y:S06]  /*4640*/  BRA `(.L_x_1238) ;  /* 0x0000000c00c47947 */ /* 0x000fec0003800000 */
.L_x_1235:
        /* <DEDUP_REMOVED lines=11> */
.L_x_1240:
[----:B------:R-:W2:Y:S02]  /*4700*/  LDG.E R4, desc[UR36][R4.64] ;  /* 0x0000002404047981 */ /* 0x000ea4000c1e1900 */
[----:B--2---:R-:W-:-:S04]  /*4710*/  I2FP.F32.S32 R0, R4 ;  /* 0x0000000400007245 */ /* 0x004fc80000201400 */
[----:B------:R-:W-:-:S04]  /*4720*/  F2FP.BF16.F32.PACK_AB R0, RZ, R0 ;  /* 0x00000000ff00723e */ /* 0x000fc800000010ff */
[----:B------:R-:W-:Y:S01]  /*4730*/  PRMT R18, R0, 0x7610, R18 ;  /* 0x0000761000127816 */ /* 0x000fe20000000012 */
[----:B------:R-:W-:Y:S06]  /*4740*/  BRA `(.L_x_1238) ;  /* 0x0000000c00847947 */ /* 0x000fec0003800000 */
.L_x_1239:
[----:B------:R-:W2:Y:S02]  /*4750*/  LDG.E.U16 R4, desc[UR36][R4.64] ;  /* 0x0000002404047981 */ /* 0x000ea4000c1e1500 */
[----:B--2---:R-:W0:Y:S02]  /*4760*/  I2F.S16 R0, R4 ;  /* 0x0000000400007306 */ /* 0x004e240000101400 */
[----:B0-----:R-:W-:-:S04]  /*4770*/  F2FP.BF16.F32.PACK_AB R0, RZ, R0 ;  /* 0x00000000ff00723e */ /* 0x001fc800000010ff */
[----:B------:R-:W-:Y:S01]  /*4780*/  PRMT R18, R0, 0x7610, R18 ;  /* 0x0000761000127816 */ /* 0x000fe20000000012 */
[----:B------:R-:W-:Y:S06]  /*4790*/  BRA `(.L_x_1238) ;  /* 0x0000000c00707947 */ /* 0x000fec0003800000 */
.L_x_1234:
        /* <DEDUP_REMOVED lines=9> */
.L_x_1242:
[----:B------:R-:W2:Y:S02]  /*4830*/  LDG.E.U16 R0, desc[UR36][R4.64] ;  /* 0x0000002404007981 */ /* 0x000ea4000c1e1500 */
[----:B--2---:R-:W-:-:S05]  /*4840*/  HADD2.F32 R0, -RZ, R0.H0_H0 ;  /* 0x20000000ff007230 */ /* 0x004fca0000004100 */
[----:B------:R-:W-:-:S04]  /*4850*/  F2FP.BF16.F32.PACK_AB R0, RZ, R0 ;  /* 0x00000000ff00723e */ /* 0x000fc800000010ff */
[----:B------:R-:W-:Y:S01]  /*4860*/  PRMT R18, R0, 0x7610, R18 ;  /* 0x0000761000127816 */ /* 0x000fe20000000012 */
[----:B------:R-:W-:Y:S06]  /*4870*/  BRA `(.L_x_1238) ;  /* 0x0000000c00387947 */ /* 0x000fec0003800000 */
.L_x_1241:
        /* <DEDUP_REMOVED lines=9> */
.L_x_1244:
[----:B------:R-:W2:Y:S02]  /*4910*/  LDG.E.U16 R4, desc[UR36][R4.64] ;  /* 0x0000002404047981 */ /* 0x000ea4000c1e1500 */
[----:B--2---:R-:W-:-:S05]  /*4920*/  HADD2.F32 R0, -RZ, R4.H0_H0 ;  /* 0x20000004ff007230 */ /* 0x004fca0000004100 */
[----:B------:R-:W-:-:S04]  /*4930*/  F2FP.BF16.F32.PACK_AB R0, RZ, R0 ;  /* 0x00000000ff00723e */ /* 0x000fc800000010ff */
[----:B------:R-:W-:Y:S01]  /*4940*/  PRMT R18, R0, 0x7610, R18 ;  /* 0x0000761000127816 */ /* 0x000fe20000000012 */
[----:B------:R-:W-:Y:S06]  /*4950*/  BRA `(.L_x_1238) ;  /* 0x0000000c00007947 */ /* 0x000fec0003800000 */
.L_x_1243:
        /* <DEDUP_REMOVED lines=9> */
.L_x_1233:
        /* <DEDUP_REMOVED lines=14> */
.L_x_1247:
        /* <DEDUP_REMOVED lines=9> */
.L_x_1246:
        /* <DEDUP_REMOVED lines=27> */
.L_x_1249:
        /* <DEDUP_REMOVED lines=15> */
.L_x_1248:
[----:B------:R0:W5:Y:S01]  /*4e00*/  LDG.E.U16 R18, desc[UR36][R4.64] ;  /* 0x0000002404127981 */ /* 0x000162000c1e1500 */
[----:B------:R-:W-:Y:S05]  /*4e10*/  BRA `(.L_x_1238) ;  /* 0x0000000400d07947 */ /* 0x000fea0003800000 */
.L_x_1245:
        /* <DEDUP_REMOVED lines=13> */
.L_x_1252:
        /* <DEDUP_REMOVED lines=21> */
.L_x_1256:
[----:B------:R-:W-:Y:S05]  /*5040*/  BSYNC.RECONVERGENT B1 ;  /* 0x0000000000017941 */ /* 0x000fea0003800200 */
.L_x_1255:
[----:B------:R-:W-:Y:S01]  /*5050*/  IMAD.SHL.U32 R0, R0, 0x100000, RZ ;  /* 0x0010000000007824 */ /* 0x000fe200078e00ff */
[----:B------:R-:W-:-:S04]  /*5060*/  LEA R3, R3, 0x3b800000, 0x17 ;  /* 0x3b80000003037811 */ /* 0x000fc800078eb8ff */
[----:B------:R-:W-:-:S07]  /*5070*/  LOP3.LUT R0, R3, R0, R7, 0xfe, !PT ;  /* 0x0000000003007212 */ /* 0x000fce00078efe07 */
.L_x_1254:
[----:B------:R-:W-:Y:S05]  /*5080*/  BSYNC.RECONVERGENT B0 ;  /* 0x0000000000007941 */ /* 0x000fea0003800200 */
.L_x_1253:
[----:B------:R-:W-:-:S04]  /*5090*/  F2FP.BF16.F32.PACK_AB R0, RZ, R0 ;  /* 0x00000000ff00723e */ /* 0x000fc800000010ff */
[----:B------:R-:W-:Y:S01]  /*50a0*/  PRMT R18, R0, 0x7610, R18 ;  /* 0x0000761000127816 */ /* 0x000fe20000000012 */
[----:B------:R-:W-:Y:S06]  /*50b0*/  BRA `(.L_x_1238) ;  /* 0x0000000400287947 */ /* 0x000fec0003800000 */
.L_x_1251:
        /* <DEDUP_REMOVED lines=21> */
.L_x_1260:
[----:B------:R-:W-:Y:S05]  /*5210*/  BSYNC.RECONVERGENT B1 ;  /* 0x0000000000017941 */ /* 0x000fea0003800200 */
.L_x_1259:
[----:B------:R-:W-:Y:S01]  /*5220*/  IMAD.SHL.U32 R0, R0, 0x200000, RZ ;  /* 0x0020000000007824 */ /* 0x000fe200078e00ff */
[----:B------:R-:W-:-:S04]  /*5230*/  LEA R3, R3, 0x37800000, 0x17 ;  /* 0x3780000003037811 */ /* 0x000fc800078eb8ff */
[----:B------:R-:W-:-:S07]  /*5240*/  LOP3.LUT R0, R3, R0, R7, 0xfe, !PT ;  /* 0x0000000003007212 */ /* 0x000fce00078efe07 */
.L_x_1258:
[----:B------:R-:W-:Y:S05]  /*5250*/  BSYNC.RECONVERGENT B0 ;  /* 0x0000000000007941 */ /* 0x000fea0003800200 */
.L_x_1257:
[----:B------:R-:W-:-:S04]  /*5260*/  F2FP.BF16.F32.PACK_AB R0, RZ, R0 ;  /* 0x00000000ff00723e */ /* 0x000fc800000010ff */
[----:B------:R-:W-:Y:S01]  /*5270*/  PRMT R18, R0, 0x7610, R18 ;  /* 0x0000761000127816 */ /* 0x000fe20000000012 */
[----:B------:R-:W-:Y:S06]  /*5280*/  BRA `(.L_x_1238) ;  /* 0x0000000000b47947 */ /* 0x000fec0003800000 */
.L_x_1250:
        /* <DEDUP_REMOVED lines=14> */
.L_x_1264:
[----:B------:R-:W-:Y:S05]  /*5370*/  BSYNC.RECONVERGENT B0 ;  /* 0x0000000000007941 */ /* 0x000fea0003800200 */
.L_x_1263:
[----:B------:R-:W-:-:S04]  /*5380*/  F2FP.BF16.F32.PACK_AB R0, RZ, R0 ;  /* 0x00000000ff00723e */ /* 0x000fc800000010ff */
[----:B------:R-:W-:Y:S01]  /*5390*/  PRMT R18, R0, 0x7610, R18 ;  /* 0x0000761000127816 */ /* 0x000fe20000000012 */
[----:B------:R-:W-:Y:S06]  /*53a0*/  BRA `(.L_x_1238) ;  /* 0x00000000006c7947 */ /* 0x000fec0003800000 */
.L_x_1237:
        /* <DEDUP_REMOVED lines=16> */
.L_x_1265:
[----:B------:R-:W-:Y:S01]  /*54b0*/  PRMT R18, RZ, 0x7610, R18 ;  /* 0x00007610ff127816 */ /* 0x000fe20000000012 */
[----:B------:R-:W-:Y:S06]  /*54c0*/  BRA `(.L_x_1238) ;  /* 0x0000000000247947 */ /* 0x000fec0003800000 */
.L_x_1262:
[----:B------:R-:W2:Y:S02]  /*54d0*/  LDG.E.64 R4, desc[UR36][R4.64] ;  /* 0x0000002404047981 */ /* 0x000ea4000c1e1b00 */
[----:B--2---:R-:W0:Y:S02]  /*54e0*/  I2F.U64 R0, R4 ;  /* 0x0000000400007312 */ /* 0x004e240000301000 */
[----:B0-----:R-:W-:-:S04]  /*54f0*/  F2FP.BF16.F32.PACK_AB R0, RZ, R0 ;  /* 0x00000000ff00723e */ /* 0x001fc800000010ff */
[----:B------:R-:W-:Y:S01]  /*5500*/  PRMT R18, R0, 0x7610, R18 ;  /* 0x0000761000127816 */ /* 0x000fe20000000012 */
[----:B------:R-:W-:Y:S06]  /*5510*/  BRA `(.L_x_1238) ;  /* 0x0000000000107947 */ /* 0x000fec0003800000 */
.L_x_1261:
[----:B------:R-:W2:Y:S02]  /*5520*/  LDG.E R4, desc[UR36][R4.64] ;  /* 0x0000002404047981 */ /* 0x000ea4000c1e1900 */
[----:B--2---:R-:W-:-:S04]  /*5530*/  I2FP.F32.U32 R0, R4 ;  /* 0x0000000400007245 */ /* 0x004fc80000201000 */
[----:B------:R-:W-:-:S04]  /*5540*/  F2FP.BF16.F32.PACK_AB R0, RZ, R0 ;  /* 0x00000000ff00723e */ /* 0x000fc800000010ff */
[----:B------:R-:W-:-:S07]  /*5550*/  PRMT R18, R0, 0x7610, R18 ;  /* 0x0000761000127816 */ /* 0x000fce0000000012 */
.L_x_1238:
[----:B------:R-:W1:Y:S01]  /*5560*/  LDCU.U8 UR6, c[0x0][0x3a5] ;  /* 0x000074a0ff0677ac */ /* 0x000e620008000000 */
[----:B0-----:R-:W0:Y:S01]  /*5570*/  LDC.64 R4, c[0x0][0x398] ;  /* 0x0000e600ff047b82 */ /* 0x001e220000000a00 */
[----:B------:R-:W2:Y:S01]  /*5580*/  LDCU UR5, c[0x0][0x3ac] ;  /* 0x00007580ff0577ac */ /* 0x000ea20008000800 */
[----:B-1----:R-:W-:-:S04]  /*5590*/  UPRMT UR4, UR6, 0x9910, URZ ;  /* 0x0000991006047896 */ /* 0x002fc800080000ff */
[----:B------:R-:W-:Y:S01]  /*55a0*/  UISETP.GT.AND UP0, UPT, UR4, 0x9, UPT ;  /* 0x000000090400788c */ /* 0x000fe2000bf04270 */
[----:B--2---:R-:W-:-:S05]  /*55b0*/  IMAD R19, R19, UR5, RZ ;  /* 0x0000000513137c24 */ /* 0x004fca000f8e02ff */
        /* <DEDUP_REMOVED lines=16> */
.L_x_1269:
[----:B------:R-:W2:Y:S02]  /*56c0*/  LDG.E.U8 R4, desc[UR36][R4.64] ;  /* 0x0000002404047981 */ /* 0x000ea4000c1e1100 */
[----:B--2---:R-:W-:-:S04]  /*56d0*/  I2FP.F32.U32 R0, R4 ;  /* 0x0000000400007245 */ /* 0x004fc80000201000 */
[----:B------:R-:W-:-:S04]  /*56e0*/  F2FP.BF16.F32.PACK_AB R0, RZ, R0 ;  /* 0x00000000ff00723e */ /* 0x000fc800000010ff */
[----:B------:R-:W-:Y:S01]  /*56f0*/  PRMT R24, R0, 0x7610, R24 ;  /* 0x0000761000187816 */ /* 0x000fe20000000018 */
[----:B------:R-:W-:Y:S06]  /*5700*/  BRA `(.L_x_1271) ;  /* 0x0000000c00c47947 */ /* 0x000fec0003800000 */
.L_x_1268:
        /* <DEDUP_REMOVED lines=11> */
.L_x_1273:
[----:B------:R-:W2:Y:S02]  /*57c0*/  LDG.E R4, desc[UR36][R4.64] ;  /* 0x0000002404047981 */ /* 0x000ea4000c1e1900 */
[----:B--2---:R-:W-:-:S04]  /*57d0*/  I2FP.F32.S32 R0, R4 ;  /* 0x0000000400007245 */ /* 0x004fc80000201400 */
[----:B------:R-:W-:-:S04]  /*57e0*/  F2FP.BF16.F32.PACK_AB R0, RZ, R0 ;  /* 0x00000000ff00723e */ /* 0x000fc800000010ff */
[----:B------:R-:W-:Y:S01]  /*57f0*/  PRMT R24, R0, 0x7610, R24 ;  /* 0x0000761000187816 */ /* 0x000fe20000000018 */
[----:B------:R-:W-:Y:S06]  /*5800*/  BRA `(.L_x_1271) ;  /* 0x0000000c00847947 */ /* 0x000fec0003800000 */
.L_x_1272:
[----:B------:R-:W2:Y:S02]  /*5810*/  LDG.E.U16 R4, desc[UR36][R4.64] ;  /* 0x0000002404047981 */ /* 0x000ea4000c1e1500 */
[----:B--2---:R-:W0:Y:S02]  /*5820*/  I2F.S16 R0, R4 ;  /* 0x0000000400007306 */ /* 0x004e240000101400 */
[----:B0-----:R-:W-:-:S04]  /*5830*/  F2FP.BF16.F32.PACK_AB R0, RZ, R0 ;  /* 0x00000000ff00723e */ /* 0x001fc800000010ff */
[----:B------:R-:W-:Y:S01]  /*5840*/  PRMT R24, R0, 0x7610, R24 ;  /* 0x0000761000187816 */ /* 0x000fe20000000018 */
[----:B------:R-:W-:Y:S06]  /*5850*/  BRA `(.L_x_1271) ;  /* 0x0000000c00707947 */ /* 0x000fec0003800000 */
.L_x_1267:
        /* <DEDUP_REMOVED lines=9> */
.L_x_1275:
[----:B------:R-:W2:Y:S02]  /*58f0*/  LDG.E.U16 R0, desc[UR36][R4.64] ;  /* 0x0000002404007981 */ /* 0x000ea4000c1e1500 */
[----:B--2---:R-:W-:-:S05]  /*5900*/  HADD2.F32 R0, -RZ, R0.H0_H0 ;  /* 0x20000000ff007230 */ /* 0x004fca0000004100 */
[----:B------:R-:W-:-:S04]  /*5910*/  F2FP.BF16.F32.PACK_AB R0, RZ, R0 ;  /* 0x00000000ff00723e */ /* 0x000fc800000010ff */
[----:B------:R-:W-:Y:S01]  /*5920*/  PRMT R24, R0, 0x7610, R24 ;  /* 0x0000761000187816 */ /* 0x000fe20000000018 */
[----:B------:R-:W-:Y:S06]  /*5930*/  BRA `(.L_x_1271) ;  /* 0x0000000c00387947 */ /* 0x000fec0003800000 */
.L_x_1274:
        /* <DEDUP_REMOVED lines=9> */
.L_x_1277:
[----:B------:R-:W2:Y:S02]  /*59d0*/  LDG.E.U16 R4, desc[UR36][R4.64] ;  /* 0x0000002404047981 */ /* 0x000ea4000c1e1500 */
[----:B--2---:R-:W-:-:S05]  /*59e0*/  HADD2.F32 R0, -RZ, R4.H0_H0 ;  /* 0x20000004ff007230 */ /* 0x004fca0000004100 */
[----:B------:R-:W-:-:S04]  /*59f0*/  F2FP.BF16.F32.PACK_AB R0, RZ, R0 ;  /* 0x00000000ff00723e */ /* 0x000fc800000010ff */
[----:B------:R-:W-:Y:S01]  /*5a00*/  PRMT R24, R0, 0x7610, R24 ;  /* 0x0000761000187816 */ /* 0x000fe20000000018 */
[----:B------:R-:W-:Y:S06]  /*5a10*/  BRA `(.L_x_1271) ;  /* 0x0000000c00007947 */ /* 0x000fec0003800000 */
.L_x_1276:
        /* <DEDUP_REMOVED lines=9> */
.L_x_1266:
        /* <DEDUP_REMOVED lines=14> */
.L_x_1280:
        /* <DEDUP_REMOVED lines=9> */
.L_x_1279:
        /* <DEDUP_REMOVED lines=27> */
.L_x_1282:
        /* <DEDUP_REMOVED lines=15> */
.L_x_1281:
[----:B------:R0:W5:Y:S01]  /*5ec0*/  LDG.E.U16 R24, desc[UR36][R4.64] ;  /* 0x0000002404187981 */ /* 0x000162000c1e1500 */
[----:B------:R-:W-:Y:S05]  /*5ed0*/  BRA `(.L_x_1271) ;  /* 0x0000000400d07947 */ /* 0x000fea0003800000 */
.L_x_1278:
        /* <DEDUP_REMOVED lines=13> */
.L_x_1285:
        /* <DEDUP_REMOVED lines=21> */
.L_x_1289:
[----:B------:R-:W-:Y:S05]  /*6100*/  BSYNC.RECONVERGENT B1 ;  /* 0x0000000000017941 */ /* 0x000fea0003800200 */
.L_x_1288:
[----:B------:R-:W-:Y:S01]  /*6110*/  IMAD.SHL.U32 R0, R0, 0x100000, RZ ;  /* 0x0010000000007824 */ /* 0x000fe200078e00ff */
[----:B------:R-:W-:-:S04]  /*6120*/  LEA R3, R3, 0x3b800000, 0x17 ;  /* 0x3b80000003037811 */ /* 0x000fc800078eb8ff */
[----:B------:R-:W-:-:S07]  /*6130*/  LOP3.LUT R0, R3, R0, R7, 0xfe, !PT ;  /* 0x0000000003007212 */ /* 0x000fce00078efe07 */
.L_x_1287:
[----:B------:R-:W-:Y:S05]  /*6140*/  BSYNC.RECONVERGENT B0 ;  /* 0x0000000000007941 */ /* 0x000fea0003800200 */
.L_x_1286:
[----:B------:R-:W-:-:S04]  /*6150*/  F2FP.BF16.F32.PACK_AB R0, RZ, R0 ;  /* 0x00000000ff00723e */ /* 0x000fc800000010ff */
[----:B------:R-:W-:Y:S01]  /*6160*/  PRMT R24, R0, 0x7610, R24 ;  /* 0x0000761000187816 */ /* 0x000fe20000000018 */
[----:B------:R-:W-:Y:S06]  /*6170*/  BRA `(.L_x_1271) ;  /* 0x0000000400287947 */ /* 0x000fec0003800000 */
.L_x_1284:
        /* <DEDUP_REMOVED lines=21> */
.L_x_1293:
[----:B------:R-:W-:Y:S05]  /*62d0*/  BSYNC.RECONVERGENT B1 ;  /* 0x0000000000017941 */ /* 0x000fea0003800200 */
.L_x_1292:
[----:B------:R-:W-:Y:S01]  /*62e0*/  IMAD.SHL.U32 R0, R0, 0x200000, RZ ;  /* 0x0020000000007824 */ /* 0x000fe200078e00ff */
[----:B------:R-:W-:-:S04]  /*62f0*/  LEA R3, R3, 0x37800000, 0x17 ;  /* 0x3780000003037811 */ /* 0x000fc800078eb8ff */
[----:B------:R-:W-:-:S07]  /*6300*/  LOP3.LUT R0, R3, R0, R7, 0xfe, !PT ;  /* 0x0000000003007212 */ /* 0x000fce00078efe07 */
.L_x_1291:
[----:B------:R-:W-:Y:S05]  /*6310*/  BSYNC.RECONVERGENT B0 ;  /* 0x0000000000007941 */ /* 0x000fea0003800200 */
.L_x_1290:
[----:B------:R-:W-:-:S04]  /*6320*/  F2FP.BF16.F32.PACK_AB R0, RZ, R0 ;  /* 0x00000000ff00723e */ /* 0x000fc800000010ff */
[----:B------:R-:W-:Y:S01]  /*6330*/  PRMT R24, R0, 0x7610, R24 ;  /* 0x0000761000187816 */ /* 0x000fe20000000018 */
[----:B------:R-:W-:Y:S06]  /*6340*/  BRA `(.L_x_1271) ;  /* 0x0000000000b47947 */ /* 0x000fec0003800000 */
.L_x_1283:
        /* <DEDUP_REMOVED lines=14> */
.L_x_1297:
[----:B------:R-:W-:Y:S05]  /*6430*/  BSYNC.RECONVERGENT B0 ;  /* 0x0000000000007941 */ /* 0x000fea0003800200 */
.L_x_1296:
[----:B------:R-:W-:-:S04]  /*6440*/  F2FP.BF16.F32.PACK_AB R0, RZ, R0 ;  /* 0x00000000ff00723e */ /* 0x000fc800000010ff */
[----:B------:R-:W-:Y:S01]  /*6450*/  PRMT R24, R0, 0x7610, R24 ;  /* 0x0000761000187816 */ /* 0x000fe20000000018 */
[----:B------:R-:W-:Y:S06]  /*6460*/  BRA `(.L_x_1271) ;  /* 0x00000000006c7947 */ /* 0x000fec0003800000 */
.L_x_1270:
        /* <DEDUP_REMOVED lines=16> */
.L_x_1298:
[----:B------:R-:W-:Y:S01]  /*6570*/  PRMT R24, RZ, 0x7610, R24 ;  /* 0x00007610ff187816 */ /* 0x000fe20000000018 */
[----:B------:R-:W-:Y:S06]  /*6580*/  BRA `(.L_x_1271) ;  /* 0x0000000000247947 */ /* 0x000fec0003800000 */
.L_x_1295:
[----:B------:R-:W2:Y:S02]  /*6590*/  LDG.E.64 R4, desc[UR36][R4.64] ;  /* 0x0000002404047981 */ /* 0x000ea4000c1e1b00 */
[----:B--2---:R-:W0:Y:S02]  /*65a0*/  I2F.U64 R0, R4 ;  /* 0x0000000400007312 */ /* 0x004e240000301000 */
[----:B0-----:R-:W-:-:S04]  /*65b0*/  F2FP.BF16.F32.PACK_AB R0, RZ, R0 ;  /* 0x00000000ff00723e */ /* 0x001fc800000010ff */
[----:B------:R-:W-:Y:S01]  /*65c0*/  PRMT R24, R0, 0x7610, R24 ;  /* 0x0000761000187816 */ /* 0x000fe20000000018 */
[----:B------:R-:W-:Y:S06]  /*65d0*/  BRA `(.L_x_1271) ;  /* 0x0000000000107947 */ /* 0x000fec0003800000 */
.L_x_1294:
[----:B------:R-:W2:Y:S02]  /*65e0*/  LDG.E R4, desc[UR36][R4.64] ;  /* 0x0000002404047981 */ /* 0x000ea4000c1e1900 */
[----:B--2---:R-:W-:-:S04]  /*65f0*/  I2FP.F32.U32 R0, R4 ;  /* 0x0000000400007245 */ /* 0x004fc80000201000 */
[----:B------:R-:W-:-:S04]  /*6600*/  F2FP.BF16.F32.PACK_AB R0, RZ, R0 ;  /* 0x00000000ff00723e */ /* 0x000fc800000010ff */
[----:B------:R-:W-:-:S07]  /*6610*/  PRMT R24, R0, 0x7610, R24 ;  /* 0x0000761000187816 */ /* 0x000fce0000000018 */
.L_x_1271:
[----:B------:R-:W-:-:S07]  /*6620*/  VIADD R17, R17, 0x80 ;  /* 0x0000008011117836 */ /* 0x000fce0000000000 */
.L_x_1232:
[----:B------:R-:W-:Y:S05]  /*6630*/  BSYNC.RECONVERGENT B6 ;  /* 0x0000000000067941 */ /* 0x000fea0003800200 */
.L_x_1231:
        /* <DEDUP_REMOVED lines=27> */
.L_x_1304:
[----:B------:R-:W2:Y:S02]  /*67f0*/  LDG.E.U8 R4, desc[UR36][R4.64] ;  /* 0x0000002404047981 */ /* 0x000ea4000c1e1100 */
[----:B--2---:R-:W-:-:S04]  /*6800*/  I2FP.F32.U32 R0, R4 ;  /* 0x0000000400007245 */ /* 0x004fc80000201000 */
[----:B------:R-:W-:-:S04]  /*6810*/  F2FP.BF16.F32.PACK_AB R0, RZ, R0 ;  /* 0x00000000ff00723e */ /* 0x000fc800000010ff */
[----:B------:R-:W-:Y:S01]  /*6820*/  PRMT R19, R0, 0x7610, R19 ;  /* 0x0000761000137816 */ /* 0x000fe20000000013 */
[----:B------:R-:W-:Y:S06]  /*6830*/  BRA `(.L_x_1306) ;  /* 0x0000000c00c47947 */ /* 0x000fec0003800000 */
.L_x_1303:
        /* <DEDUP_REMOVED lines=11> */
.L_x_1308:
[----:B------:R-:W2:Y:S02]  /*68f0*/  LDG.E R4, desc[UR36][R4.64] ;  /* 0x0000002404047981 */ /* 0x000ea4000c1e1900 */
[----:B--2---:R-:W-:-:S04]  /*6900*/  I2FP.F32.S32 R0, R4 ;  /* 0x0000000400007245 */ /* 0x004fc80000201400 */
[----:B------:R-:W-:-:S04]  /*6910*/  F2FP.BF16.F32.PACK_AB R0, RZ, R0 ;  /* 0x00000000ff00723e */ /* 0x000fc800000010ff */
[----:B------:R-:W-:Y:S01]  /*6920*/  PRMT R19, R0, 0x7610, R19 ;  /* 0x0000761000137816 */ /* 0x000fe20000000013 */
[----:B------:R-:W-:Y:S06]  /*6930*/  BRA `(.L_x_1306) ;  /* 0x0000000c00847947 */ /* 0x000fec0003800000 */
.L_x_1307:
[----:B------:R-:W2:Y:S02]  /*6940*/  LDG.E.U16 R4, desc[UR36][R4.64] ;  /* 0x0000002404047981 */ /* 0x000ea4000c1e1500 */
[----:B--2---:R-:W0:Y:S02]  /*6950*/  I2F.S16 R0, R4 ;  /* 0x0000000400007306 */ /* 0x004e240000101400 */
[----:B0-----:R-:W-:-:S04]  /*6960*/  F2FP.BF16.F32.PACK_AB R0, RZ, R0 ;  /* 0x00000000ff00723e */ /* 0x001fc800000010ff */
[----:B------:R-:W-:Y:S01]  /*6970*/  PRMT R19, R0, 0x7610, R19 ;  /* 0x0000761000137816 */ /* 0x000fe20000000013 */
[----:B------:R-:W-:Y:S06]  /*6980*/  BRA `(.L_x_1306) ;  /* 0x0000000c00707947 */ /* 0x000fec0003800000 */
.L_x_1302:
        /* <DEDUP_REMOVED lines=9> */
.L_x_1310:
[----:B------:R-:W2:Y:S02]  /*6a20*/  LDG.E.U16 R0, desc[UR36][R4.64] ;  /* 0x0000002404007981 */ /* 0x000ea4000c1e1500 */
[----:B--2---:R-:W-:-:S05]  /*6a30*/  HADD2.F32 R0, -RZ, R0.H0_H0 ;  /* 0x20000000ff007230 */ /* 0x004fca0000004100 */
[----:B------:R-:W-:-:S04]  /*6a40*/  F2FP.BF16.F32.PACK_AB R0, RZ, R0 ;  /* 0x00000000ff00723e */ /* 0x000fc800000010ff */
[----:B------:R-:W-:Y:S01]  /*6a50*/  PRMT R19, R0, 0x7610, R19 ;  /* 0x0000761000137816 */ /* 0x000fe20000000013 */
[----:B------:R-:W-:Y:S06]  /*6a60*/  BRA `(.L_x_1306) ;  /* 0x0000000c00387947 */ /* 0x000fec0003800000 */
.L_x_1309:
        /* <DEDUP_REMOVED lines=9> */
.L_x_1312:
[----:B------:R-:W2:Y:S02]  /*6b00*/  LDG.E.U16 R4, desc[UR36][R4.64] ;  /* 0x0000002404047981 */ /* 0x000ea4000c1e1500 */
[----:B--2---:R-:W-:-:S05]  /*6b10*/  HADD2.F32 R0, -RZ, R4.H0_H0 ;  /* 0x20000004ff007230 */ /* 0x004fca0000004100 */
[----:B------:R-:W-:-:S04]  /*6b20*/  F2FP.BF16.F32.PACK_AB R0, RZ, R0 ;  /* 0x00000000ff00723e */ /* 0x000fc800000010ff */
[----:B------:R-:W-:Y:S01]  /*6b30*/  PRMT R19, R0, 0x7610, R19 ;  /* 0x0000761000137816 */ /* 0x000fe20000000013 */
[----:B------:R-:W-:Y:S06]  /*6b40*/  BRA `(.L_x_1306) ;  /* 0x0000000c00007947 */ /* 0x000fec0003800000 */
.L_x_1311:
        /* <DEDUP_REMOVED lines=9> */
.L_x_1301:
        /* <DEDUP_REMOVED lines=14> */
.L_x_1315:
        /* <DEDUP_REMOVED lines=9> */
.L_x_1314:
        /* <DEDUP_REMOVED lines=27> */
.L_x_1317:
        /* <DEDUP_REMOVED lines=15> */
.L_x_1316:
[----:B------:R0:W5:Y:S01]  /*6ff0*/  LDG.E.U16 R19, desc[UR36][R4.64] ;  /* 0x0000002404137981 */ /* 0x000162000c1e1500 */
[----:B------:R-:W-:Y:S05]  /*7000*/  BRA `(.L_x_1306) ;  /* 0x0000000400d07947 */ /* 0x000fea0003800000 */
.L_x_1313:
        /* <DEDUP_REMOVED lines=13> */
.L_x_1320:
        /* <DEDUP_REMOVED lines=21> */
.L_x_1324:
[----:B------:R-:W-:Y:S05]  /*7230*/  BSYNC.RECONVERGENT B1 ;  /* 0x0000000000017941 */ /* 0x000fea0003800200 */
.L_x_1323:
[----:B------:R-:W-:Y:S01]  /*7240*/  IMAD.SHL.U32 R0, R0, 0x100000, RZ ;  /* 0x0010000000007824 */ /* 0x000fe200078e00ff */
[----:B------:R-:W-:-:S04]  /*7250*/  LEA R3, R3, 0x3b800000, 0x17 ;  /* 0x3b80000003037811 */ /* 0x000fc800078eb8ff */
[----:B------:R-:W-:-:S07]  /*7260*/  LOP3.LUT R0, R3, R0, R7, 0xfe, !PT ;  /* 0x0000000003007212 */ /* 0x000fce00078efe07 */
.L_x_1322:
[----:B------:R-:W-:Y:S05]  /*7270*/  BSYNC.RECONVERGENT B0 ;  /* 0x0000000000007941 */ /* 0x000fea0003800200 */
.L_x_1321:
[----:B------:R-:W-:-:S04]  /*7280*/  F2FP.BF16.F32.PACK_AB R0, RZ, R0 ;  /* 0x00000000ff00723e */ /* 0x000fc800000010ff */
[----:B------:R-:W-:Y:S01]  /*7290*/  PRMT R19, R0, 0x7610, R19 ;  /* 0x0000761000137816 */ /* 0x000fe20000000013 */
[----:B------:R-:W-:Y:S06]  /*72a0*/  BRA `(.L_x_1306) ;  /* 0x0000000400287947 */ /* 0x000fec0003800000 */
.L_x_1319:
        /* <DEDUP_REMOVED lines=21> */
.L_x_1328:
[----:B------:R-:W-:Y:S05]  /*7400*/  BSYNC.RECONVERGENT B1 ;  /* 0x0000000000017941 */ /* 0x000fea0003800200 */
.L_x_1327:
[----:B------:R-:W-:Y:S01]  /*7410*/  IMAD.SHL.U32 R0, R0, 0x200000, RZ ;  /* 0x0020000000007824 */ /* 0x000fe200078e00ff */
[----:B------:R-:W-:-:S04]  /*7420*/  LEA R3, R3, 0x37800000, 0x17 ;  /* 0x3780000003037811 */ /* 0x000fc800078eb8ff */
[----:B------:R-:W-:-:S07]  /*7430*/  LOP3.LUT R0, R3, R0, R7, 0xfe, !PT ;  /* 0x0000000003007212 */ /* 0x000fce00078efe07 */
.L_x_1326:
[----:B------:R-:W-:Y:S05]  /*7440*/  BSYNC.RECONVERGENT B0 ;  /* 0x0000000000007941 */ /* 0x000fea0003800200 */
.L_x_1325:
[----:B------:R-:W-:-:S04]  /*7450*/  F2FP.BF16.F32.PACK_AB R0, RZ, R0 ;  /* 0x00000000ff00723e */ /* 0x000fc800000010ff */
[----:B------:R-:W-:Y:S01]  /*7460*/  PRMT R19, R0, 0x7610, R19 ;  /* 0x0000761000137816 */ /* 0x000fe20000000013 */
[----:B------:R-:W-:Y:S06]  /*7470*/  BRA `(.L_x_1306) ;  /* 0x0000000000b47947 */ /* 0x000fec0003800000 */
.L_x_1318:
        /* <DEDUP_REMOVED lines=14> */
.L_x_1332:
[----:B------:R-:W-:Y:S05]  /*7560*/  BSYNC.RECONVERGENT B0 ;  /* 0x0000000000007941 */ /* 0x000fea0003800200 */
.L_x_1331:
[----:B------:R-:W-:-:S04]  /*7570*/  F2FP.BF16.F32.PACK_AB R0, RZ, R0 ;  /* 0x00000000ff00723e */ /* 0x000fc800000010ff */
[----:B------:R-:W-:Y:S01]  /*7580*/  PRMT R19, R0, 0x7610, R19 ;  /* 0x0000761000137816 */ /* 0x000fe20000000013 */
[----:B------:R-:W-:Y:S06]  /*7590*/  BRA `(.L_x_1306) ;  /* 0x00000000006c7947 */ /* 0x000fec0003800000 */
.L_x_1305:
        /* <DEDUP_REMOVED lines=16> */
.L_x_1333:
[----:B------:R-:W-:Y:S01]  /*76a0*/  PRMT R19, RZ, 0x7610, R19 ;  /* 0x00007610ff137816 */ /* 0x000fe20000000013 */
[----:B------:R-:W-:Y:S06]  /*76b0*/  BRA `(.L_x_1306) ;  /* 0x0000000000247947 */ /* 0x000fec0003800000 */
.L_x_1330:
[----:B------:R-:W2:Y:S02]  /*76c0*/  LDG.E.64 R4, desc[UR36][R4.64] ;  /* 0x0000002404047981 */ /* 0x000ea4000c1e1b00 */
[----:B--2---:R-:W0:Y:S02]  /*76d0*/  I2F.U64 R0, R4 ;  /* 0x0000000400007312 */ /* 0x004e240000301000 */
[----:B0-----:R-:W-:-:S04]  /*76e0*/  F2FP.BF16.F32.PACK_AB R0, RZ, R0 ;  /* 0x00000000ff00723e */ /* 0x001fc800000010ff */
[----:B------:R-:W-:Y:S01]  /*76f0*/  PRMT R19, R0, 0x7610, R19 ;  /* 0x0000761000137816 */ /* 0x000fe20000000013 */
[----:B------:R-:W-:Y:S06]  /*7700*/  BRA `(.L_x_1306) ;  /* 0x0000000000107947 */ /* 0x000fec0003800000 */
.L_x_1329:
[----:B------:R-:W2:Y:S02]  /*7710*/  LDG.E R4, desc[UR36][R4.64] ;  /* 0x0000002404047981 */ /* 0x000ea4000c1e1900 */
[----:B--2---:R-:W-:-:S04]  /*7720*/  I2FP.F32.U32 R0, R4 ;  /* 0x0000000400007245 */ /* 0x004fc80000201000 */
[----:B------:R-:W-:-:S04]  /*7730*/  F2FP.BF16.F32.PACK_AB R0, RZ, R0 ;  /* 0x00000000ff00723e */ /* 0x000fc800000010ff */
[----:B------:R-:W-:-:S07]  /*7740*/  PRMT R19, R0, 0x7610, R19 ;  /* 0x0000761000137816 */ /* 0x000fce0000000013 */
.L_x_1306:
        /* <DEDUP_REMOVED lines=21> */
.L_x_1337:
[----:B------:R-:W2:Y:S02]  /*78a0*/  LDG.E.U8 R4, desc[UR36][R4.64] ;  /* 0x0000002404047981 */ /* 0x000ea4000c1e1100 */
[----:B--2---:R-:W-:-:S04]  /*78b0*/  I2FP.F32.U32 R0, R4 ;  /* 0x0000000400007245 */ /* 0x004fc80000201000 */
[----:B------:R-:W-:Y:S01]  /*78c0*/  F2FP.BF16.F32.PACK_AB R0, RZ, R0 ;  /* 0x00000000ff00723e */ /* 0x000fe200000010ff */
[----:B------:R-:W-:Y:S06]  /*78d0*/  BRA `(.L_x_1300) ;  /* 0x0000000c00887947 */ /* 0x000fec0003800000 */
.L_x_1336:
        /* <DEDUP_REMOVED lines=10> */
.L_x_1340:
[----:B------:R-:W2:Y:S02]  /*7980*/  LDG.E R4, desc[UR36][R4.64] ;  /* 0x0000002404047981 */ /* 0x000ea4000c1e1900 */
[----:B--2---:R-:W-:-:S04]  /*7990*/  I2FP.F32.S32 R0, R4 ;  /* 0x0000000400007245 */ /* 0x004fc80000201400 */
[----:B------:R-:W-:Y:S01]  /*79a0*/  F2FP.BF16.F32.PACK_AB R0, RZ, R0 ;  /* 0x00000000ff00723e */ /* 0x000fe200000010ff */
[----:B------:R-:W-:Y:S06]  /*79b0*/  BRA `(.L_x_1300) ;  /* 0x0000000c00507947 */ /* 0x000fec0003800000 */
.L_x_1339:
[----:B------:R-:W2:Y:S02]  /*79c0*/  LDG.E.U16 R4, desc[UR36][R4.64] ;  /* 0x0000002404047981 */ /* 0x000ea4000c1e1500 */
[----:B--2---:R-:W0:Y:S02]  /*79d0*/  I2F.S16 R0, R4 ;  /* 0x0000000400007306 */ /* 0x004e240000101400 */
[----:B0-----:R-:W-:Y:S01]  /*79e0*/  F2FP.BF16.F32.PACK_AB R0, RZ, R0 ;  /* 0x00000000ff00723e */ /* 0x001fe200000010ff */
[----:B------:R-:W-:Y:S06]  /*79f0*/  BRA `(.L_x_1300) ;  /* 0x0000000c00407947 */ /* 0x000fec0003800000 */
.L_x_1335:
        /* <DEDUP_REMOVED lines=9> */
.L_x_1342:
[----:B------:R-:W2:Y:S02]  /*7a90*/  LDG.E.U16 R0, desc[UR36][R4.64] ;  /* 0x0000002404007981 */ /* 0x000ea4000c1e1500 */
[----:B--2---:R-:W-:-:S05]  /*7aa0*/  HADD2.F32 R0, -RZ, R0.H0_H0 ;  /* 0x20000000ff007230 */ /* 0x004fca0000004100 */
[----:B------:R-:W-:Y:S01]  /*7ab0*/  F2FP.BF16.F32.PACK_AB R0, RZ, R0 ;  /* 0x00000000ff00723e */ /* 0x000fe200000010ff */
[----:B------:R-:W-:Y:S06]  /*7ac0*/  BRA `(.L_x_1300) ;  /* 0x0000000c000c7947 */ /* 0x000fec0003800000 */
.L_x_1341:
        /* <DEDUP_REMOVED lines=9> */
.L_x_1344:
[----:B------:R-:W2:Y:S02]  /*7b60*/  LDG.E.U16 R4, desc[UR36][R4.64] ;  /* 0x0000002404047981 */ /* 0x000ea4000c1e1500 */
[----:B--2---:R-:W-:-:S05]  /*7b70*/  HADD2.F32 R0, -RZ, R4.H0_H0 ;  /* 0x20000004ff007230 */ /* 0x004fca0000004100 */
[----:B------:R-:W-:Y:S01]  /*7b80*/  F2FP.BF16.F32.PACK_AB R0, RZ, R0 ;  /* 0x00000000ff00723e */ /* 0x000fe200000010ff */
[----:B------:R-:W-:Y:S06]  /*7b90*/  BRA `(.L_x_1300) ;  /* 0x0000000800d87947 */ /* 0x000fec0003800000 */
.L_x_1343:
        /* <DEDUP_REMOVED lines=8> */
.L_x_1334:
        /* <DEDUP_REMOVED lines=13> */
.L_x_1347:
        /* <DEDUP_REMOVED lines=8> */
.L_x_1346:
        /* <DEDUP_REMOVED lines=27> */
.L_x_1349:
        /* <DEDUP_REMOVED lines=14> */
.L_x_1348:
[----:B------:R1:W5:Y:S01]  /*8000*/  LDG.E.U16 R0, desc[UR36][R4.64] ;  /* 0x0000002404007981 */ /* 0x000362000c1e1500 */
[----:B------:R-:W-:Y:S05]  /*8010*/  BRA `(.L_x_1300) ;  /* 0x0000000400b87947 */ /* 0x000fea0003800000 */
.L_x_1345:
        /* <DEDUP_REMOVED lines=12> */
.L_x_1352:
        /* <DEDUP_REMOVED lines=21> */
.L_x_1356:
[----:B------:R-:W-:Y:S05]  /*8230*/  BSYNC.RECONVERGENT B1 ;  /* 0x0000000000017941 */ /* 0x000fea0003800200 */
.L_x_1355:
[----:B------:R-:W-:Y:S01]  /*8240*/  IMAD.SHL.U32 R0, R0, 0x100000, RZ ;  /* 0x0010000000007824 */ /* 0x000fe200078e00ff */
[----:B------:R-:W-:-:S04]  /*8250*/  LEA R3, R3, 0x3b800000, 0x17 ;  /* 0x3b80000003037811 */ /* 0x000fc800078eb8ff */
[----:B------:R-:W-:-:S07]  /*8260*/  LOP3.LUT R0, R3, R0, R7, 0xfe, !PT ;  /* 0x0000000003007212 */ /* 0x000fce00078efe07 */
.L_x_1354:
[----:B------:R-:W-:Y:S05]  /*8270*/  BSYNC.RECONVERGENT B0 ;  /* 0x0000000000007941 */ /* 0x000fea0003800200 */
.L_x_1353:
[----:B------:R-:W-:Y:S01]  /*8280*/  F2FP.BF16.F32.PACK_AB R0, RZ, R0 ;  /* 0x00000000ff00723e */ /* 0x000fe200000010ff */
[----:B------:R-:W-:Y:S06]  /*8290*/  BRA `(.L_x_1300) ;  /* 0x0000000400187947 */ /* 0x000fec0003800000 */
.L_x_1351:
        /* <DEDUP_REMOVED lines=21> */
.L_x_1360:
[----:B------:R-:W-:Y:S05]  /*83f0*/  BSYNC.RECONVERGENT B1 ;  /* 0x0000000000017941 */ /* 0x000fea0003800200 */
.L_x_1359:
[----:B------:R-:W-:Y:S01]  /*8400*/  IMAD.SHL.U32 R0, R0, 0x200000, RZ ;  /* 0x0020000000007824 */ /* 0x000fe200078e00ff */
[----:B------:R-:W-:-:S04]  /*8410*/  LEA R3, R3, 0x37800000, 0x17 ;  /* 0x3780000003037811 */ /* 0x000fc800078eb8ff */
[----:B------:R-:W-:-:S07]  /*8420*/  LOP3.LUT R0, R3, R0, R7, 0xfe, !PT ;  /* 0x0000000003007212 */ /* 0x000fce00078efe07 */
.L_x_1358:
[----:B------:R-:W-:Y:S05]  /*8430*/  BSYNC.RECONVERGENT B0 ;  /* 0x0000000000007941 */ /* 0x000fea0003800200 */
.L_x_1357:
[----:B------:R-:W-:Y:S01]  /*8440*/  F2FP.BF16.F32.PACK_AB R0, RZ, R0 ;  /* 0x00000000ff00723e */ /* 0x000fe200000010ff */
[----:B------:R-:W-:Y:S06]  /*8450*/  BRA `(.L_x_1300) ;  /* 0x0000000000a87947 */ /* 0x000fec0003800000 */
.L_x_1350:
        /* <DEDUP_REMOVED lines=14> */
.L_x_1364:
[----:B------:R-:W-:Y:S05]  /*8540*/  BSYNC.RECONVERGENT B0 ;  /* 0x0000000000007941 */ /* 0x000fea0003800200 */
.L_x_1363:
[----:B------:R-:W-:Y:S01]  /*8550*/  F2FP.BF16.F32.PACK_AB R0, RZ, R0 ;  /* 0x00000000ff00723e */ /* 0x000fe200000010ff */
[----:B------:R-:W-:Y:S06]  /*8560*/  BRA `(.L_x_1300) ;  /* 0x0000000000647947 */ /* 0x000fec0003800000 */
.L_x_1338:
        /* <DEDUP_REMOVED lines=16> */
.L_x_1365:
[----:B------:R-:W-:Y:S01]  /*8670*/  PRMT R0, RZ, 0x7610, R0 ;  /* 0x00007610ff007816 */ /* 0x000fe20000000000 */
[----:B------:R-:W-:Y:S06]  /*8680*/  BRA `(.L_x_1300) ;  /* 0x00000000001c7947 */ /* 0x000fec0003800000 */
.L_x_1362:
[----:B------:R-:W2:Y:S02]  /*8690*/  LDG.E.64 R4, desc[UR36][R4.64] ;  /* 0x0000002404047981 */ /* 0x000ea4000c1e1b00 */
[----:B--2---:R-:W0:Y:S02]  /*86a0*/  I2F.U64 R0, R4 ;  /* 0x0000000400007312 */ /* 0x004e240000301000 */
[----:B0-----:R-:W-:Y:S01]  /*86b0*/  F2FP.BF16.F32.PACK_AB R0, RZ, R0 ;  /* 0x00000000ff00723e */ /* 0x001fe200000010ff */
[----:B------:R-:W-:Y:S06]  /*86c0*/  BRA `(.L_x_1300) ;  /* 0x00000000000c7947 */ /* 0x000fec0003800000 */
.L_x_1361:
[----:B------:R-:W2:Y:S02]  /*86d0*/  LDG.E R4, desc[UR36][R4.64] ;  /* 0x0000002404047981 */ /* 0x000ea4000c1e1900 */
[----:B--2---:R-:W-:-:S04]  /*86e0*/  I2FP.F32.U32 R0, R4 ;  /* 0x0000000400007245 */ /* 0x004fc80000201000 */
[----:B------:R-:W-:-:S07]  /*86f0*/  F2FP.BF16.F32.PACK_AB R0, RZ, R0 ;  /* 0x00000000ff00723e */ /* 0x000fce00000010ff */
.L_x_1300:
[----:B------:R-:W-:Y:S05]  /*8700*/  BSYNC.RECONVERGENT B6 ;  /* 0x0000000000067941 */ /* 0x000fea0003800200 */
.L_x_1299:
[----:B------:R-:W2:Y:S01]  /*8710*/  LDC.U8 R17, c[0x0][0x3b0] ;  /* 0x0000ec00ff117b82 */ /* 0x000ea20000000000 */
[CC--:B------:R-:W-:Y:S01]  /*8720*/  ISETP.GE.AND P2, PT, R25.reuse, R16.reuse, PT ;  /* 0x000000101900720c */ /* 0x0c0fe20003f46270 */
[C---:B------:R-:W-:Y:S01]  /*8730*/  VIADD R3, R25.reuse, 0x100 ;  /* 0x0000010019037836 */ /* 0x040fe20000000000 */
[----:B------:R-:W-:Y:S01]  /*8740*/  BSSY.RECONVERGENT B0, `(.L_x_1366) ;  /* 0x000001a000007945 */ /* 0x000fe20003800200 */
[C---:B01----:R-:W-:Y:S02]  /*8750*/  VIADD R5, R25.reuse, 0x180 ;  /* 0x0000018019057836 */ /* 0x043fe40000000000 */
[----:B------:R-:W-:Y:S01]  /*8760*/  VIADD R23, R25, 0x80 ;  /* 0x0000008019177836 */ /* 0x000fe20000000000 */
[-C--:B------:R-:W-:Y:S02]  /*8770*/  ISETP.GE.AND P0, PT, R3, R16.reuse, PT ;  /* 0x000000100300720c */ /* 0x080fe40003f06270 */
[-C--:B------:R-:W-:Y:S02]  /*8780*/  ISETP.GE.AND P1, PT, R5, R16.reuse, PT ;  /* 0x000000100500720c */ /* 0x080fe40003f26270 */
[----:B------:R-:W-:-:S03]  /*8790*/  ISETP.GE.AND P3, PT, R23, R16, PT ;  /* 0x000000101700720c */ /* 0x000fc60003f66270 */
[----:B------:R-:W-:Y:S10]  /*87a0*/  @P2 BRA `(.L_x_1367) ;  /* 0x00000000004c2947 */ /* 0x000ff40003800000 */
[----:B-----5:R-:W-:Y:S02]  /*87b0*/  IMAD.U32 R28, R28, 0x10000, RZ ;  /* 0x000100001c1c7824 */ /* 0x020fe400078e00ff */
[----:B------:R-:W-:Y:S02]  /*87c0*/  IMAD.U32 R22, R22, 0x10000, RZ ;  /* 0x0001000016167824 */ /* 0x000fe400078e00ff */
        /* <DEDUP_REMOVED lines=16> */
[----:B------:R-:W0:Y:S03]  /*88d0*/  F2F.BF16.F32 R3, R3 ;  /* 0x0000000300037304 */ /* 0x000e260000202000 */
.L_x_1367:
[----:B------:R-:W-:Y:S05]  /*88e0*/  BSYNC.RECONVERGENT B0 ;  /* 0x0000000000007941 */ /* 0x000fea0003800200 */
.L_x_1366:
[----:B------:R-:W-:Y:S04]  /*88f0*/  BSSY.RECONVERGENT B0, `(.L_x_1368) ;  /* 0x0000015000007945 */ /* 0x000fe80003800200 */
[----:B------:R-:W-:Y:S05]  /*8900*/  @P3 BRA `(.L_x_1369) ;  /* 0x00000000004c3947 */ /* 0x000fea0003800000 */
        /* <DEDUP_REMOVED lines=17> */
[----:B------:R-:W-:-:S06]  /*8a20*/  FSEL R22, R4, +INF , P3 ;  /* 0x7f80000004167808 */ /* 0x000fcc0001800000 */
[----:B------:R-:W1:Y:S03]  /*8a30*/  F2F.BF16.F32 R22, R22 ;  /* 0x0000001600167304 */ /* 0x000e660000202000 */
.L_x_1369:
[----:B------:R-:W-:Y:S05]  /*8a40*/  BSYNC.RECONVERGENT B0 ;  /* 0x0000000000007941 */ /* 0x000fea0003800200 */
.L_x_1368:
        /* <DEDUP_REMOVED lines=16> */
[----:B------:R-:W3:Y:S02]  /*8b50*/  MUFU.SQRT R8, R8 ;  /* 0x0000000800087308 */ /* 0x000ee40000002000 */
[----:B---3--:R-:W-:Y:S01]  /*8b60*/  @P0 FMUL.FTZ R4, R8, R7 ;  /* 0x0000000708040220 */ /* 0x008fe20000410000 */
[----:B------:R-:W-:-:S04]  /*8b70*/  FSETP.NEU.FTZ.AND P0, PT, R5, +INF , PT ;  /* 0x7f8000000500780b */ /* 0x000fc80003f1d000 */
[----:B------:R-:W-:-:S06]  /*8b80*/  FSEL R18, R4, +INF , P0 ;  /* 0x7f80000004127808 */ /* 0x000fcc0000000000 */
[----:B------:R-:W3:Y:S03]  /*8b90*/  F2F.BF16.F32 R18, R18 ;  /* 0x0000001200127304 */ /* 0x000ee60000202000 */
.L_x_1371:
[----:B------:R-:W-:Y:S05]  /*8ba0*/  BSYNC.RECONVERGENT B0 ;  /* 0x0000000000007941 */ /* 0x000fea0003800200 */
.L_x_1370:
        /* <DEDUP_REMOVED lines=16> */
[----:B------:R-:W4:Y:S02]  /*8cb0*/  MUFU.SQRT R6, R6 ;  /* 0x0000000600067308 */ /* 0x000f240000002000 */
[----:B----4-:R-:W-:Y:S01]  /*8cc0*/  @P0 FMUL.FTZ R4, R6, R5 ;  /* 0x0000000506040220 */ /* 0x010fe20000410000 */
[----:B------:R-:W-:-:S04]  /*8cd0*/  FSETP.NEU.FTZ.AND P0, PT, R0, +INF , PT ;  /* 0x7f8000000000780b */ /* 0x000fc80003f1d000 */
[----:B------:R-:W-:-:S06]  /*8ce0*/  FSEL R19, R4, +INF , P0 ;  /* 0x7f80000004137808 */ /* 0x000fcc0000000000 */
[----:B------:R-:W4:Y:S03]  /*8cf0*/  F2F.BF16.F32 R19, R19 ;  /* 0x0000001300137304 */ /* 0x000f260000202000 */
.L_x_1373:
[----:B------:R-:W-:Y:S05]  /*8d00*/  BSYNC.RECONVERGENT B0 ;  /* 0x0000000000007941 */ /* 0x000fea0003800200 */
.L_x_1372:
        /* <DEDUP_REMOVED lines=25> */
.L_x_1379:
[----:B------:R-:W-:Y:S02]  /*8ea0*/  IMAD.U32 R5, R3, 0x10000, RZ ;  /* 0x0001000003057824 */ /* 0x000fe400078e00ff */
[----:B------:R-:W-:-:S04]  /*8eb0*/  IMAD.MOV.U32 R25, RZ, RZ, R23 ;  /* 0x000000ffff197224 */ /* 0x000fc800078e0017 */
[----:B------:R-:W0:Y:S02]  /*8ec0*/  F2I.S64.TRUNC R4, R5 ;  /* 0x0000000500047311 */ /* 0x000e24000020d900 */
[----:B0-----:R0:W-:Y:S01]  /*8ed0*/  STG.E.U8 desc[UR36][R8.64], R4 ;  /* 0x0000000408007986 */ /* 0x0011e2000c101124 */
[----:B------:R-:W-:Y:S05]  /*8ee0*/  BRA `(.L_x_1375) ;  /* 0x0000000c00c07947 */ /* 0x000fea0003800000 */
.L_x_1378:
        /* <DEDUP_REMOVED lines=11> */
.L_x_1382:
[----:B------:R-:W-:Y:S02]  /*8fa0*/  IMAD.U32 R3, R3, 0x10000, RZ ;  /* 0x0001000003037824 */ /* 0x000fe400078e00ff */
[----:B------:R-:W-:-:S04]  /*8fb0*/  IMAD.MOV.U32 R25, RZ, RZ, R23 ;  /* 0x000000ffff197224 */ /* 0x000fc800078e0017 */
[----:B------:R-:W0:Y:S02]  /*8fc0*/  F2I.FTZ.TRUNC.NTZ R3, R3 ;  /* 0x0000000300037305 */ /* 0x000e24000021f100 */
[----:B0-----:R0:W-:Y:S01]  /*8fd0*/  STG.E desc[UR36][R8.64], R3 ;  /* 0x0000000308007986 */ /* 0x0011e2000c101924 */
[----:B------:R-:W-:Y:S05]  /*8fe0*/  BRA `(.L_x_1375) ;  /* 0x0000000c00807947 */ /* 0x000fea0003800000 */
.L_x_1381:
[----:B------:R-:W-:Y:S02]  /*8ff0*/  IMAD.U32 R3, R3, 0x10000, RZ ;  /* 0x0001000003037824 */ /* 0x000fe400078e00ff */
[----:B------:R-:W-:-:S04]  /*9000*/  IMAD.MOV.U32 R25, RZ, RZ, R23 ;  /* 0x000000ffff197224 */ /* 0x000fc800078e0017 */
[----:B------:R-:W0:Y:S02]  /*9010*/  F2I.FTZ.TRUNC.NTZ R3, R3 ;  /* 0x0000000300037305 */ /* 0x000e24000021f100 */
[----:B0-----:R0:W-:Y:S01]  /*9020*/  STG.E.U16 desc[UR36][R8.64], R3 ;  /* 0x0000000308007986 */ /* 0x0011e2000c101524 */
[----:B------:R-:W-:Y:S05]  /*9030*/  BRA `(.L_x_1375) ;  /* 0x0000000c006c7947 */ /* 0x000fea0003800000 */
.L_x_1377:
        /* <DEDUP_REMOVED lines=10> */
.L_x_1384:
[----:B------:R-:W-:Y:S02]  /*90e0*/  IMAD.U32 R0, R3, 0x10000, RZ ;  /* 0x0001000003007824 */ /* 0x000fe400078e00ff */
[----:B------:R-:W-:-:S03]  /*90f0*/  IMAD.MOV.U32 R25, RZ, RZ, R23 ;  /* 0x000000ffff197224 */ /* 0x000fc600078e0017 */
[----:B------:R-:W-:-:S05]  /*9100*/  F2FP.F16.F32.PACK_AB R0, RZ, R0 ;  /* 0x00000000ff00723e */ /* 0x000fca00000000ff */
[----:B------:R0:W-:Y:S01]  /*9110*/  STG.E.U16 desc[UR36][R8.64], R0 ;  /* 0x0000000008007986 */ /* 0x0001e2000c101524 */
[----:B------:R-:W-:Y:S05]  /*9120*/  BRA `(.L_x_1375) ;  /* 0x0000000c00307947 */ /* 0x000fea0003800000 */
.L_x_1383:
        /* <DEDUP_REMOVED lines=11> */
.L_x_1386:
[----:B------:R-:W-:Y:S02]  /*91e0*/  IMAD.U32 R3, R3, 0x10000, RZ ;  /* 0x0001000003037824 */ /* 0x000fe400078e00ff */
[----:B------:R-:W-:-:S03]  /*91f0*/  IMAD.MOV.U32 R25, RZ, RZ, R23 ;  /* 0x000000ffff197224 */ /* 0x000fc600078e0017 */
[----:B------:R-:W-:-:S04]  /*9200*/  F2FP.F16.F32.PACK_AB R3, RZ, R3 ;  /* 0x00000003ff03723e */ /* 0x000fc800000000ff */
[----:B------:R-:W-:-:S05]  /*9210*/  PRMT R3, R3, 0x5410, RZ ;  /* 0x0000541003037816 */ /* 0x000fca00000000ff */
[----:B------:R0:W-:Y:S01]  /*9220*/  STG.E desc[UR36][R8.64], R3 ;  /* 0x0000000308007986 */ /* 0x0001e2000c101924 */
[----:B------:R-:W-:Y:S05]  /*9230*/  BRA `(.L_x_1375) ;  /* 0x0000000800ec7947 */ /* 0x000fea0003800000 */
.L_x_1385:
[----:B------:R-:W-:Y:S02]  /*9240*/  IMAD.U32 R4, R3, 0x10000, RZ ;  /* 0x0001000003047824 */ /* 0x000fe400078e00ff */
[----:B------:R-:W-:Y:S02]  /*9250*/  IMAD.MOV.U32 R25, RZ, RZ, R23 ;  /* 0x000000ffff197224 */ /* 0x000fe400078e0017 */
[----:B------:R-:W-:-:S06]  /*9260*/  FMUL.FTZ R4, R4, 1 ;  /* 0x3f80000004047820 */ /* 0x000fcc0000410000 */
[----:B------:R-:W0:Y:S02]  /*9270*/  F2F.F64.F32 R4, R4 ;  /* 0x0000000400047310 */ /* 0x000e240000201800 */
[----:B0-----:R0:W-:Y:S01]  /*9280*/  STG.E.64 desc[UR36][R8.64], R4 ;  /* 0x0000000408007986 */ /* 0x0011e2000c101b24 */
[----:B------:R-:W-:Y:S05]  /*9290*/  BRA `(.L_x_1375) ;  /* 0x0000000800d47947 */ /* 0x000fea0003800000 */
.L_x_1376:
        /* <DEDUP_REMOVED lines=14> */
.L_x_1389:
[----:B------:R-:W-:Y:S01]  /*9380*/  IMAD.U32 R3, R3, 0x10000, RZ ;  /* 0x0001000003037824 */ /* 0x000fe200078e00ff */
[----:B------:R-:W-:Y:S01]  /*9390*/  CS2R R6, SRZ ;  /* 0x0000000000067805 */ /* 0x000fe2000001ff00 */
[----:B------:R-:W-:Y:S02]  /*93a0*/  IMAD.MOV.U32 R25, RZ, RZ, R23 ;  /* 0x000000ffff197224 */ /* 0x000fe400078e0017 */
[----:B------:R-:W-:-:S04]  /*93b0*/  FMUL.FTZ R3, R3, 1 ;  /* 0x3f80000003037820 */ /* 0x000fc80000410000 */
[----:B------:R-:W0:Y:S02]  /*93c0*/  F2F.F64.F32 R4, R3 ;  /* 0x0000000300047310 */ /* 0x000e240000201800 */
[----:B0-----:R0:W-:Y:S01]  /*93d0*/  STG.E.128 desc[UR36][R8.64], R4 ;  /* 0x0000000408007986 */ /* 0x0011e2000c101d24 */
[----:B------:R-:W-:Y:S05]  /*93e0*/  BRA `(.L_x_1375) ;  /* 0x0000000800807947 */ /* 0x000fea0003800000 */
.L_x_1388:
        /* <DEDUP_REMOVED lines=19> */
.L_x_1393:
[----:B------:R-:W-:Y:S05]  /*9520*/  BSYNC.RECONVERGENT B0 ;  /* 0x0000000000007941 */ /* 0x000fea0003800200 */
.L_x_1392:
[----:B------:R-:W-:Y:S01]  /*9530*/  LOP3.LUT R5, R0, 0x80, R5, 0xf8, !PT ;  /* 0x0000008000057812 */ /* 0x000fe200078ef805 */
[----:B------:R-:W-:-:S04]  /*9540*/  IMAD.MOV.U32 R25, RZ, RZ, R23 ;  /* 0x000000ffff197224 */ /* 0x000fc800078e0017 */
[----:B------:R0:W-:Y:S01]  /*9550*/  STG.E.U8 desc[UR36][R8.64], R5 ;  /* 0x0000000508007986 */ /* 0x0001e2000c101124 */
[----:B------:R-:W-:Y:S05]  /*9560*/  BRA `(.L_x_1375) ;  /* 0x0000000800207947 */ /* 0x000fea0003800000 */
.L_x_1391:
        /* <DEDUP_REMOVED lines=15> */
.L_x_1395:
[----:B------:R-:W-:Y:S05]  /*9660*/  BSYNC.RECONVERGENT B0 ;  /* 0x0000000000007941 */ /* 0x000fea0003800200 */
.L_x_1394:
[----:B------:R-:W-:Y:S01]  /*9670*/  LOP3.LUT R5, R0, 0x80, R5, 0xf8, !PT ;  /* 0x0000008000057812 */ /* 0x000fe200078ef805 */
[----:B------:R-:W-:-:S04]  /*9680*/  IMAD.MOV.U32 R25, RZ, RZ, R23 ;  /* 0x000000ffff197224 */ /* 0x000fc800078e0017 */
[----:B------:R0:W-:Y:S01]  /*9690*/  STG.E.U8 desc[UR36][R8.64], R5 ;  /* 0x0000000508007986 */ /* 0x0001e2000c101124 */
[----:B------:R-:W-:Y:S05]  /*96a0*/  BRA `(.L_x_1375) ;  /* 0x0000000400d07947 */ /* 0x000fea0003800000 */
.L_x_1390:
[----:B------:R0:W-:Y:S01]  /*96b0*/  STG.E.U16 desc[UR36][R8.64], R3 ;  /* 0x0000000308007986 */ /* 0x0001e2000c101524 */
[----:B------:R-:W-:Y:S01]  /*96c0*/  IMAD.MOV.U32 R25, RZ, RZ, R23 ;  /* 0x000000ffff197224 */ /* 0x000fe200078e0017 */
[----:B------:R-:W-:Y:S06]  /*96d0*/  BRA `(.L_x_1375) ;  /* 0x0000000400c47947 */ /* 0x000fec0003800000 */
.L_x_1387:
        /* <DEDUP_REMOVED lines=13> */
.L_x_1398:
        /* <DEDUP_REMOVED lines=13> */
.L_x_1401:
[----:B------:R-:W-:-:S04]  /*9880*/  SHF.R.U32.HI R0, RZ, 0x14, R3 ;  /* 0x00000014ff007819 */ /* 0x000fc80000011603 */
[----:B------:R-:W-:-:S04]  /*9890*/  LOP3.LUT R0, R0, 0x1, RZ, 0xc0, !PT ;  /* 0x0000000100007812 */ /* 0x000fc800078ec0ff */
[----:B------:R-:W-:-:S04]  /*98a0*/  IADD3 R0, PT, PT, R3, 0x487ffff, R0 ;  /* 0x0487ffff03007810 */ /* 0x000fc80007ffe000 */
[----:B------:R-:W-:-:S04]  /*98b0*/  SHF.R.U32.HI R0, RZ, 0x14, R0 ;  /* 0x00000014ff007819 */ /* 0x000fc80000011600 */
[----:B------:R-:W-:-:S07]  /*98c0*/  LOP3.LUT R0, R0, 0xff, RZ, 0xc0, !PT ;  /* 0x000000ff00007812 */ /* 0x000fce00078ec0ff */
.L_x_1402:
[----:B------:R-:W-:-:S04]  /*98d0*/  SHF.R.U32.HI R3, RZ, 0x18, R3 ;  /* 0x00000018ff037819 */ /* 0x000fc80000011603 */
[----:B------:R-:W-:-:S04]  /*98e0*/  LOP3.LUT R0, R0, 0x80, R3, 0xf8, !PT ;  /* 0x0000008000007812 */ /* 0x000fc800078ef803 */
[----:B------:R-:W-:-:S07]  /*98f0*/  PRMT R4, R0, 0x7610, R4 ;  /* 0x0000761000047816 */ /* 0x000fce0000000004 */
.L_x_1400:
[----:B------:R-:W-:Y:S05]  /*9900*/  BSYNC.RECONVERGENT B0 ;  /* 0x0000000000007941 */ /* 0x000fea0003800200 */
.L_x_1399:
[----:B------:R0:W-:Y:S01]  /*9910*/  STG.E.U8 desc[UR36][R8.64], R4 ;  /* 0x0000000408007986 */ /* 0x0001e2000c101124 */
[----:B------:R-:W-:Y:S01]  /*9920*/  IMAD.MOV.U32 R25, RZ, RZ, R23 ;  /* 0x000000ffff197224 */ /* 0x000fe200078e0017 */
[----:B------:R-:W-:Y:S06]  /*9930*/  BRA `(.L_x_1375) ;  /* 0x00000004002c7947 */ /* 0x000fec0003800000 */
.L_x_1397:
        /* <DEDUP_REMOVED lines=13> */
.L_x_1405:
[----:B------:R-:W-:-:S04]  /*9a10*/  SHF.R.U32.HI R0, RZ, 0x15, R3 ;  /* 0x00000015ff007819 */ /* 0x000fc80000011603 */
[----:B------:R-:W-:-:S04]  /*9a20*/  LOP3.LUT R0, R0, 0x1, RZ, 0xc0, !PT ;  /* 0x0000000100007812 */ /* 0x000fc800078ec0ff */
[----:B------:R-:W-:-:S04]  /*9a30*/  IADD3 R0, PT, PT, R3, 0x88fffff, R0 ;  /* 0x088fffff03007810 */ /* 0x000fc80007ffe000 */
[----:B------:R-:W-:-:S04]  /*9a40*/  SHF.R.U32.HI R0, RZ, 0x15, R0 ;  /* 0x00000015ff007819 */ /* 0x000fc80000011600 */
[----:B------:R-:W-:-:S07]  /*9a50*/  LOP3.LUT R0, R0, 0xff, RZ, 0xc0, !PT ;  /* 0x000000ff00007812 */ /* 0x000fce00078ec0ff */
.L_x_1406:
[----:B------:R-:W-:-:S04]  /*9a60*/  SHF.R.U32.HI R3, RZ, 0x18, R3 ;  /* 0x00000018ff037819 */ /* 0x000fc80000011603 */
[----:B------:R-:W-:-:S04]  /*9a70*/  LOP3.LUT R0, R0, 0x80, R3, 0xf8, !PT ;  /* 0x0000008000007812 */ /* 0x000fc800078ef803 */
[----:B------:R-:W-:-:S07]  /*9a80*/  PRMT R4, R0, 0x7610, R4 ;  /* 0x0000761000047816 */ /* 0x000fce0000000004 */
.L_x_1404:
[----:B------:R-:W-:Y:S05]  /*9a90*/  BSYNC.RECONVERGENT B0 ;  /* 0x0000000000007941 */ /* 0x000fea0003800200 */
.L_x_1403:
[----:B------:R0:W-:Y:S01]  /*9aa0*/  STG.E.U8 desc[UR36][R8.64], R4 ;  /* 0x0000000408007986 */ /* 0x0001e2000c101124 */
[----:B------:R-:W-:Y:S01]  /*9ab0*/  IMAD.MOV.U32 R25, RZ, RZ, R23 ;  /* 0x000000ffff197224 */ /* 0x000fe200078e0017 */
[----:B------:R-:W-:Y:S06]  /*9ac0*/  BRA `(.L_x_1375) ;  /* 0x0000000000c87947 */ /* 0x000fec0003800000 */
.L_x_1396:
[----:B------:R-:W-:-:S13]  /*9ad0*/  ISETP.NE.AND P0, PT, R0, 0x1c, PT ;  /* 0x0000001c0000780c */ /* 0x000fda0003f05270 */
[----:B------:R-:W-:Y:S05]  /*9ae0*/  @!P0 BRA `(.L_x_1407) ;  /* 0x0000000000b08947 */ /* 0x000fea0003800000 */
[----:B------:R-:W-:-:S13]  /*9af0*/  ISETP.NE.AND P0, PT, R0, 0x1d, PT ;  /* 0x0000001d0000780c */ /* 0x000fda0003f05270 */
[----:B------:R-:W-:Y:S05]  /*9b00*/  @!P0 BRA `(.L_x_1408) ;  /* 0x0000000000948947 */ /* 0x000fea0003800000 */
[----:B------:R-:W-:-:S13]  /*9b10*/  ISETP.NE.AND P0, PT, R0, 0x2c, PT ;  /* 0x0000002c0000780c */ /* 0x000fda0003f05270 */
[----:B------:R-:W-:Y:S05]  /*9b20*/  @!P0 BRA `(.L_x_1409) ;  /* 0x0000000000488947 */ /* 0x000fea0003800000 */
.L_x_1380:
        /* <DEDUP_REMOVED lines=16> */
.L_x_1410:
[----:B------:R-:W-:Y:S01]  /*9c30*/  IMAD.MOV.U32 R25, RZ, RZ, R23 ;  /* 0x000000ffff197224 */ /* 0x000fe200078e0017 */
[----:B------:R-:W-:Y:S06]  /*9c40*/  BRA `(.L_x_1375) ;  /* 0x0000000000687947 */ /* 0x000fec0003800000 */
.L_x_1409:
        /* <DEDUP_REMOVED lines=17> */
.L_x_1408:
[----:B------:R-:W-:Y:S02]  /*9d60*/  IMAD.U32 R4, R3, 0x10000, RZ ;  /* 0x0001000003047824 */ /* 0x000fe400078e00ff */
[----:B------:R-:W-:-:S04]  /*9d70*/  IMAD.MOV.U32 R25, RZ, RZ, R23 ;  /* 0x000000ffff197224 */ /* 0x000fc800078e0017 */
[----:B------:R-:W0:Y:S02]  /*9d80*/  F2I.U64.TRUNC R4, R4 ;  /* 0x0000000400047311 */ /* 0x000e24000020d800 */
[----:B0-----:R0:W-:Y:S01]  /*9d90*/  STG.E.64 desc[UR36][R8.64], R4 ;  /* 0x0000000408007986 */ /* 0x0011e2000c101b24 */
[----:B------:R-:W-:Y:S05]  /*9da0*/  BRA `(.L_x_1375) ;  /* 0x0000000000107947 */ /* 0x000fea0003800000 */
.L_x_1407:
[----:B------:R-:W-:Y:S02]  /*9db0*/  IMAD.U32 R3, R3, 0x10000, RZ ;  /* 0x0001000003037824 */ /* 0x000fe400078e00ff */
[----:B------:R-:W-:-:S04]  /*9dc0*/  IMAD.MOV.U32 R25, RZ, RZ, R23 ;  /* 0x000000ffff197224 */ /* 0x000fc800078e0017 */
[----:B------:R-:W0:Y:S02]  /*9dd0*/  F2I.FTZ.U32.TRUNC.NTZ R3, R3 ;  /* 0x0000000300037305 */ /* 0x000e24000021f000 */
[----:B0-----:R0:W-:Y:S02]  /*9de0*/  STG.E desc[UR36][R8.64], R3 ;  /* 0x0000000308007986 */ /* 0x0011e4000c101924 */
.L_x_1375:
[----:B------:R-:W-:Y:S05]  /*9df0*/  BSYNC.RECONVERGENT B6 ;  /* 0x0000000000067941 */ /* 0x000fea0003800200 */
.L_x_1374:
        /* <DEDUP_REMOVED lines=21> */
[----:B------:R-:W-:-:S04]  /*9f50*/  IMAD.U32 R22, R22, 0x10000, RZ ;  /* 0x0001000016167824 */ /* 0x000fc800078e00ff */
[----:B------:R-:W0:Y:S02]  /*9f60*/  F2I.FTZ.TRUNC.NTZ R3, R22 ;  /* 0x0000001600037305 */ /* 0x000e24000021f100 */
[----:B0-----:R0:W-:Y:S01]  /*9f70*/  STG.E.U8 desc[UR36][R8.64], R3 ;  /* 0x0000000308007986 */ /* 0x0011e2000c101124 */
[----:B------:R-:W-:Y:S05]  /*9f80*/  BRA `(.L_x_1418) ;  /* 0x0000000c007c7947 */ /* 0x000fea0003800000 */
.L_x_1416:
[----:B------:R-:W-:-:S06]  /*9f90*/  IMAD.U32 R5, R22, 0x10000, RZ ;  /* 0x0001000016057824 */ /* 0x000fcc00078e00ff */
[----:B------:R-:W0:Y:S02]  /*9fa0*/  F2I.S64.TRUNC R4, R5 ;  /* 0x0000000500047311 */ /* 0x000e24000020d900 */
[----:B0-----:R0:W-:Y:S01]  /*9fb0*/  STG.E.U8 desc[UR36][R8.64], R4 ;  /* 0x0000000408007986 */ /* 0x0011e2000c101124 */
[----:B------:R-:W-:Y:S05]  /*9fc0*/  BRA `(.L_x_1418) ;  /* 0x0000000c006c7947 */ /* 0x000fea0003800000 */
.L_x_1415:
        /* <DEDUP_REMOVED lines=8> */
[----:B0-----:R0:W-:Y:S01]  /*a050*/  STG.E.64 desc[UR36][R8.64], R4 ;  /* 0x0000000408007986 */ /* 0x0011e2000c101b24 */
[----:B------:R-:W-:Y:S05]  /*a060*/  BRA `(.L_x_1418) ;  /* 0x0000000c00447947 */ /* 0x000fea0003800000 */
.L_x_1420:
[----:B------:R-:W-:-:S04]  /*a070*/  IMAD.U32 R22, R22, 0x10000, RZ ;  /* 0x0001000016167824 */ /* 0x000fc800078e00ff */
[----:B------:R-:W0:Y:S02]  /*a080*/  F2I.FTZ.TRUNC.NTZ R3, R22 ;  /* 0x0000001600037305 */ /* 0x000e24000021f100 */
[----:B0-----:R0:W-:Y:S01]  /*a090*/  STG.E desc[UR36][R8.64], R3 ;  /* 0x0000000308007986 */ /* 0x0011e2000c101924 */
[----:B------:R-:W-:Y:S05]  /*a0a0*/  BRA `(.L_x_1418) ;  /* 0x0000000c00347947 */ /* 0x000fea0003800000 */
.L_x_1419:
[----:B------:R-:W-:-:S04]  /*a0b0*/  IMAD.U32 R22, R22, 0x10000, RZ ;  /* 0x0001000016167824 */ /* 0x000fc800078e00ff */
[----:B------:R-:W0:Y:S02]  /*a0c0*/  F2I.FTZ.TRUNC.NTZ R3, R22 ;  /* 0x0000001600037305 */ /* 0x000e24000021f100 */
[----:B0-----:R0:W-:Y:S01]  /*a0d0*/  STG.E.U16 desc[UR36][R8.64], R3 ;  /* 0x0000000308007986 */ /* 0x0011e2000c101524 */
[----:B------:R-:W-:Y:S05]  /*a0e0*/  BRA `(.L_x_1418) ;  /* 0x0000000c00247947 */ /* 0x000fea0003800000 */
.L_x_1414:
[----:B------:R-:W-:-:S13]  /*a0f0*/  ISETP.GT.AND P0, PT, R0, 0x6, PT ;  /* 0x000000060000780c */ /* 0x000fda0003f04270 */
[----:B------:R-:W-:Y:S05]  /*a100*/  @P0 BRA `(.L_x_1421) ;  /* 0x00000000002c0947 */ /* 0x000fea0003800000 */
[----:B------:R-:W-:-:S13]  /*a110*/  ISETP.NE.AND P0, PT, R0, 0x5, PT ;  /* 0x000000050000780c */ /* 0x000fda0003f05270 */
[----:B------:R-:W-:Y:S05]  /*a120*/  @!P0 BRA `(.L_x_1422) ;  /* 0x0000000000148947 */ /* 0x000fea0003800000 */
[----:B------:R-:W-:-:S13]  /*a130*/  ISETP.NE.AND P0, PT, R0, 0x6, PT ;  /* 0x000000060000780c */ /* 0x000fda0003f05270 */
[----:B------:R-:W-:Y:S05]  /*a140*/  @P0 BRA `(.L_x_1417) ;  /* 0x0000000800300947 */ /* 0x000fea0003800000 */
[----:B------:R-:W-:-:S05]  /*a150*/  IMAD.U32 R3, R22, 0x10000, RZ ;  /* 0x0001000016037824 */ /* 0x000fca00078e00ff */
[----:B------:R0:W-:Y:S01]  /*a160*/  STG.E desc[UR36][R8.64], R3 ;  /* 0x0000000308007986 */ /* 0x0001e2000c101924 */
[----:B------:R-:W-:Y:S05]  /*a170*/  BRA `(.L_x_1418) ;  /* 0x0000000c00007947 */ /* 0x000fea0003800000 */
.L_x_1422:
[----:B------:R-:W-:-:S05]  /*a180*/  IMAD.U32 R0, R22, 0x10000, RZ ;  /* 0x0001000016007824 */ /* 0x000fca00078e00ff */
[----:B------:R-:W-:-:S05]  /*a190*/  F2FP.F16.F32.PACK_AB R0, RZ, R0 ;  /* 0x00000000ff00723e */ /* 0x000fca00000000ff */
[----:B------:R0:W-:Y:S01]  /*a1a0*/  STG.E.U16 desc[UR36][R8.64], R0 ;  /* 0x0000000008007986 */ /* 0x0001e2000c101524 */
[----:B------:R-:W-:Y:S05]  /*a1b0*/  BRA `(.L_x_1418) ;  /* 0x0000000800f07947 */ /* 0x000fea0003800000 */
.L_x_1421:
        /* <DEDUP_REMOVED lines=8> */
[----:B------:R1:W-:Y:S01]  /*a240*/  STG.E.64 desc[UR36][R8.64], R22 ;  /* 0x0000001608007986 */ /* 0x0003e2000c101b24 */
[----:B------:R-:W-:Y:S05]  /*a250*/  BRA `(.L_x_1418) ;  /* 0x0000000800c87947 */ /* 0x000fea0003800000 */
.L_x_1424:
[----:B------:R-:W-:-:S05]  /*a260*/  IMAD.U32 R22, R22, 0x10000, RZ ;  /* 0x0001000016167824 */ /* 0x000fca00078e00ff */
[----:B------:R-:W-:-:S04]  /*a270*/  F2FP.F16.F32.PACK_AB R3, RZ, R22 ;  /* 0x00000016ff03723e */ /* 0x000fc800000000ff */
[----:B------:R-:W-:-:S05]  /*a280*/  PRMT R3, R3, 0x5410, RZ ;  /* 0x0000541003037816 */ /* 0x000fca00000000ff */
[----:B------:R2:W-:Y:S01]  /*a290*/  STG.E desc[UR36][R8.64], R3 ;  /* 0x0000000308007986 */ /* 0x0005e2000c101924 */
[----:B------:R-:W-:Y:S05]  /*a2a0*/  BRA `(.L_x_1418) ;  /* 0x0000000800b47947 */ /* 0x000fea0003800000 */
.L_x_1423:
[----:B------:R-:W-:-:S04]  /*a2b0*/  IMAD.U32 R4, R22, 0x10000, RZ ;  /* 0x0001000016047824 */ /* 0x000fc800078e00ff */
[----:B------:R-:W-:-:S06]  /*a2c0*/  FMUL.FTZ R4, R4, 1 ;  /* 0x3f80000004047820 */ /* 0x000fcc0000410000 */
[----:B------:R-:W0:Y:S02]  /*a2d0*/  F2F.F64.F32 R4, R4 ;  /* 0x0000000400047310 */ /* 0x000e240000201800 */
[----:B0-----:R0:W-:Y:S01]  /*a2e0*/  STG.E.64 desc[UR36][R8.64], R4 ;  /* 0x0000000408007986 */ /* 0x0011e2000c101b24 */
[----:B------:R-:W-:Y:S05]  /*a2f0*/  BRA `(.L_x_1418) ;  /* 0x0000000800a07947 */ /* 0x000fea0003800000 */
.L_x_1413:
        /* <DEDUP_REMOVED lines=12> */
[----:B0-----:R0:W-:Y:S01]  /*a3c0*/  STG.E.U16 desc[UR36][R8.64], R3 ;  /* 0x0000000308007986 */ /* 0x0011e2000c101524 */
[----:B------:R-:W-:Y:S05]  /*a3d0*/  BRA `(.L_x_1418) ;  /* 0x0000000800687947 */ /* 0x000fea0003800000 */
.L_x_1428:
        /* <DEDUP_REMOVED lines=17> */
.L_x_1431:
[----:B------:R-:W-:-:S04]  /*a4f0*/  SHF.R.U32.HI R3, RZ, 0x18, R5 ;  /* 0x00000018ff037819 */ /* 0x000fc80000011605 */
[----:B------:R-:W-:-:S04]  /*a500*/  LOP3.LUT R0, R0, 0x80, R3, 0xf8, !PT ;  /* 0x0000008000007812 */ /* 0x000fc800078ef803 */
[----:B------:R-:W-:-:S07]  /*a510*/  PRMT R4, R0, 0x7610, R4 ;  /* 0x0000761000047816 */ /* 0x000fce0000000004 */
.L_x_1430:
[----:B------:R-:W-:Y:S05]  /*a520*/  BSYNC.RECONVERGENT B0 ;  /* 0x0000000000007941 */ /* 0x000fea0003800200 */
.L_x_1429:
[----:B------:R0:W-:Y:S01]  /*a530*/  STG.E.U8 desc[UR36][R8.64], R4 ;  /* 0x0000000408007986 */ /* 0x0001e2000c101124 */
[----:B------:R-:W-:Y:S05]  /*a540*/  BRA `(.L_x_1418) ;  /* 0x00000008000c7947 */ /* 0x000fea0003800000 */
.L_x_1427:
        /* <DEDUP_REMOVED lines=17> */
.L_x_1434:
[----:B------:R-:W-:-:S04]  /*a660*/  SHF.R.U32.HI R3, RZ, 0x18, R5 ;  /* 0x00000018ff037819 */ /* 0x000fc80000011605 */
[----:B------:R-:W-:-:S04]  /*a670*/  LOP3.LUT R0, R0, 0x80, R3, 0xf8, !PT ;  /* 0x0000008000007812 */ /* 0x000fc800078ef803 */
[----:B------:R-:W-:-:S07]  /*a680*/  PRMT R4, R0, 0x7610, R4 ;  /* 0x0000761000047816 */ /* 0x000fce0000000004 */
.L_x_1433:
[----:B------:R-:W-:Y:S05]  /*a690*/  BSYNC.RECONVERGENT B0 ;  /* 0x0000000000007941 */ /* 0x000fea0003800200 */
.L_x_1432:
[----:B------:R0:W-:Y:S01]  /*a6a0*/  STG.E.U8 desc[UR36][R8.64], R4 ;  /* 0x0000000408007986 */ /* 0x0001e2000c101124 */
[----:B------:R-:W-:Y:S05]  /*a6b0*/  BRA `(.L_x_1418) ;  /* 0x0000000400b07947 */ /* 0x000fea0003800000 */
.L_x_1426:
[----:B------:R-:W-:-:S13]  /*a6c0*/  ISETP.NE.AND P0, PT, R0, 0x1c, PT ;  /* 0x0000001c0000780c */ /* 0x000fda0003f05270 */
[----:B------:R-:W-:Y:S05]  /*a6d0*/  @!P0 BRA `(.L_x_1435) ;  /* 0x0000000000608947 */ /* 0x000fea0003800000 */
[----:B------:R-:W-:-:S13]  /*a6e0*/  ISETP.NE.AND P0, PT, R0, 0x1d, PT ;  /* 0x0000001d0000780c */ /* 0x000fda0003f05270 */
[----:B------:R-:W-:Y:S05]  /*a6f0*/  @!P0 BRA `(.L_x_1436) ;  /* 0x0000000000488947 */ /* 0x000fea0003800000 */
[----:B------:R-:W-:-:S13]  /*a700*/  ISETP.NE.AND P0, PT, R0, 0x2c, PT ;  /* 0x0000002c0000780c */ /* 0x000fda0003f05270 */
[----:B------:R-:W-:Y:S05]  /*a710*/  @P0 BRA `(.L_x_1417) ;  /* 0x0000000000bc0947 */ /* 0x000fea0003800000 */
[----:B------:R-:W-:-:S05]  /*a720*/  IMAD.U32 R22, R22, 0x10000, RZ ;  /* 0x0001000016167824 */ /* 0x000fca00078e00ff */
        /* <DEDUP_REMOVED lines=15> */
.L_x_1436:
[----:B------:R-:W-:-:S06]  /*a820*/  IMAD.U32 R4, R22, 0x10000, RZ ;  /* 0x0001000016047824 */ /* 0x000fcc00078e00ff */
[----:B------:R-:W0:Y:S02]  /*a830*/  F2I.U64.TRUNC R4, R4 ;  /* 0x0000000400047311 */ /* 0x000e24000020d800 */
[----:B0-----:R0:W-:Y:S01]  /*a840*/  STG.E.64 desc[UR36][R8.64], R4 ;  /* 0x0000000408007986 */ /* 0x0011e2000c101b24 */
[----:B------:R-:W-:Y:S05]  /*a850*/  BRA `(.L_x_1418) ;  /* 0x0000000400487947 */ /* 0x000fea0003800000 */
.L_x_1435:
[----:B------:R-:W-:-:S04]  /*a860*/  IMAD.U32 R22, R22, 0x10000, RZ ;  /* 0x0001000016167824 */ /* 0x000fc800078e00ff */
[----:B------:R-:W0:Y:S02]  /*a870*/  F2I.FTZ.U32.TRUNC.NTZ R3, R22 ;  /* 0x0000001600037305 */ /* 0x000e24000021f000 */
[----:B0-----:R0:W-:Y:S01]  /*a880*/  STG.E desc[UR36][R8.64], R3 ;  /* 0x0000000308007986 */ /* 0x0011e2000c101924 */
[----:B------:R-:W-:Y:S05]  /*a890*/  BRA `(.L_x_1418) ;  /* 0x0000000400387947 */ /* 0x000fea0003800000 */
.L_x_1425:
        /* <DEDUP_REMOVED lines=9> */
[----:B------:R0:W-:Y:S01]  /*a930*/  STG.E.U8 desc[UR36][R8.64], R3 ;  /* 0x0000000308007986 */ /* 0x0001e2000c101124 */
[----:B------:R-:W-:Y:S05]  /*a940*/  BRA `(.L_x_1418) ;  /* 0x00000004000c7947 */ /* 0x000fea0003800000 */
.L_x_1438:
[----:B------:R-:W-:Y:S01]  /*a950*/  IMAD.U32 R22, R22, 0x10000, RZ ;  /* 0x0001000016167824 */ /* 0x000fe200078e00ff */
[----:B------:R-:W-:-:S03]  /*a960*/  CS2R R6, SRZ ;  /* 0x0000000000067805 */ /* 0x000fc6000001ff00 */
[----:B------:R-:W-:-:S06]  /*a970*/  FMUL.FTZ R4, R22, 1 ;  /* 0x3f80000016047820 */ /* 0x000fcc0000410000 */
[----:B------:R-:W0:Y:S02]  /*a980*/  F2F.F64.F32 R4, R4 ;  /* 0x0000000400047310 */ /* 0x000e240000201800 */
[----:B0-----:R0:W-:Y:S01]  /*a990*/  STG.E.128 desc[UR36][R8.64], R4 ;  /* 0x0000000408007986 */ /* 0x0011e2000c101d24 */
[----:B------:R-:W-:Y:S05]  /*a9a0*/  BRA `(.L_x_1418) ;  /* 0x0000000000f47947 */ /* 0x000fea0003800000 */
.L_x_1437:
[----:B------:R-:W-:-:S13]  /*a9b0*/  ISETP.NE.AND P0, PT, R0, 0xf, PT ;  /* 0x0000000f0000780c */ /* 0x000fda0003f05270 */
[----:B------:R-:W-:Y:S05]  /*a9c0*/  @!P0 BRA `(.L_x_1439) ;  /* 0x0000000000e88947 */ /* 0x000fea0003800000 */
[----:B------:R-:W-:-:S13]  /*a9d0*/  ISETP.NE.AND P0, PT, R0, 0x17, PT ;  /* 0x000000170000780c */ /* 0x000fda0003f05270 */
[----:B------:R-:W-:Y:S05]  /*a9e0*/  @!P0 BRA `(.L_x_1440) ;  /* 0x0000000000908947 */ /* 0x000fea0003800000 */
[----:B------:R-:W-:-:S13]  /*a9f0*/  ISETP.NE.AND P0, PT, R0, 0x18, PT ;  /* 0x000000180000780c */ /* 0x000fda0003f05270 */
[----:B------:R-:W-:Y:S05]  /*aa00*/  @!P0 BRA `(.L_x_1441) ;  /* 0x0000000000448947 */ /* 0x000fea0003800000 */
.L_x_1417:
        /* <DEDUP_REMOVED lines=16> */
.L_x_1442:
[----:B------:R-:W-:Y:S05]  /*ab10*/  BRA `(.L_x_1418) ;  /* 0x0000000000987947 */ /* 0x000fea0003800000 */
.L_x_1441:
        /* <DEDUP_REMOVED lines=13> */
.L_x_1444:
[----:B------:R-:W-:Y:S05]  /*abf0*/  BSYNC.RECONVERGENT B0 ;  /* 0x0000000000007941 */ /* 0x000fea0003800200 */
.L_x_1443:
[----:B------:R-:W-:-:S05]  /*ac00*/  LOP3.LUT R3, R0, 0x80, R3, 0xf8, !PT ;  /* 0x0000008000037812 */ /* 0x000fca00078ef803 */
[----:B------:R0:W-:Y:S01]  /*ac10*/  STG.E.U8 desc[UR36][R8.64], R3 ;  /* 0x0000000308007986 */ /* 0x0001e2000c101124 */
[----:B------:R-:W-:Y:S05]  /*ac20*/  BRA `(.L_x_1418) ;  /* 0x0000000000547947 */ /* 0x000fea0003800000 */
.L_x_1440:
        /* <DEDUP_REMOVED lines=12> */
.L_x_1446:
[----:B------:R-:W-:Y:S01]  /*acf0*/  IMAD.MOV.U32 R0, RZ, RZ, 0x7f ;  /* 0x0000007fff007424 */ /* 0x000fe200078e00ff */
[----:B------:R-:W-:-:S04]  /*ad00*/  ISETP.GT.U32.AND P0, PT, R4, 0x7f800000, PT ;  /* 0x7f8000000400780c */ /* 0x000fc80003f04070 */
[----:B------:R-:W-:-:S09]  /*ad10*/  SEL R0, R0, 0x7c, P0 ;  /* 0x0000007c00007807 */ /* 0x000fd20000000000 */
.L_x_1447:
[----:B------:R-:W-:Y:S05]  /*ad20*/  BSYNC.RECONVERGENT B0 ;  /* 0x0000000000007941 */ /* 0x000fea0003800200 */
.L_x_1445:
[----:B------:R-:W-:-:S04]  /*ad30*/  SHF.R.U32.HI R3, RZ, 0x18, R3 ;  /* 0x00000018ff037819 */ /* 0x000fc80000011603 */
[----:B------:R-:W-:-:S05]  /*ad40*/  LOP3.LUT R3, R0, 0x80, R3, 0xf8, !PT ;  /* 0x0000008000037812 */ /* 0x000fca00078ef803 */
[----:B------:R0:W-:Y:S01]  /*ad50*/  STG.E.U8 desc[UR36][R8.64], R3 ;  /* 0x0000000308007986 */ /* 0x0001e2000c101124 */
[----:B------:R-:W-:Y:S05]  /*ad60*/  BRA `(.L_x_1418) ;  /* 0x0000000000047947 */ /* 0x000fea0003800000 */
.L_x_1439:
[----:B------:R0:W-:Y:S02]  /*ad70*/  STG.E.U16 desc[UR36][R8.64], R22 ;  /* 0x0000001608007986 */ /* 0x0001e4000c101524 */
.L_x_1418:
[----:B------:R-:W-:-:S05]  /*ad80*/  VIADD R25, R25, 0x80 ;  /* 0x0000008019197836 */ /* 0x000fca0000000000 */
[----:B------:R-:W-:-:S13]  /*ad90*/  ISETP.GE.AND P0, PT, R25, R16, PT ;  /* 0x000000101900720c */ /* 0x000fda0003f06270 */
[----:B------:R-:W-:Y:S05]  /*ada0*/  @P0 BRA `(.L_x_1412) ;  /* 0x0000000c00d80947 */ /* 0x000fea0003800000 */
[----:B------:R-:W5:Y:S01]  /*adb0*/  LDCU UR4, c[0x0][0x3b4] ;  /* 0x00007680ff0477ac */ /* 0x000f620008000800 */
[----:B012---:R-:W0:Y:S01]  /*adc0*/  LDC.64 R8, c[0x0][0x388] ;  /* 0x0000e200ff087b82 */ /* 0x007e220000000a00 */
        /* <DEDUP_REMOVED lines=20> */
.L_x_1451:
[----:B---3--:R-:W-:-:S06]  /*af10*/  IMAD.U32 R5, R18, 0x10000, RZ ;  /* 0x0001000012057824 */ /* 0x008fcc00078e00ff */
[----:B------:R-:W0:Y:S02]  /*af20*/  F2I.S64.TRUNC R4, R5 ;  /* 0x0000000500047311 */ /* 0x000e24000020d900 */
[----:B0-----:R0:W-:Y:S01]  /*af30*/  STG.E.U8 desc[UR36][R8.64], R4 ;  /* 0x0000000408007986 */ /* 0x0011e2000c101124 */
[----:B------:R-:W-:Y:S05]  /*af40*/  BRA `(.L_x_1453) ;  /* 0x0000000c006c7947 */ /* 0x000fea0003800000 */
.L_x_1450:
        /* <DEDUP_REMOVED lines=10> */
.L_x_1455:
[----:B---3--:R-:W-:-:S04]  /*aff0*/  IMAD.U32 R18, R18, 0x10000, RZ ;  /* 0x0001000012127824 */ /* 0x008fc800078e00ff */
[----:B------:R-:W0:Y:S02]  /*b000*/  F2I.FTZ.TRUNC.NTZ R3, R18 ;  /* 0x0000001200037305 */ /* 0x000e24000021f100 */
[----:B0-----:R0:W-:Y:S01]  /*b010*/  STG.E desc[UR36][R8.64], R3 ;  /* 0x0000000308007986 */ /* 0x0011e2000c101924 */
[----:B------:R-:W-:Y:S05]  /*b020*/  BRA `(.L_x_1453) ;  /* 0x0000000c00347947 */ /* 0x000fea0003800000 */
.L_x_1454:
[----:B---3--:R-:W-:-:S04]  /*b030*/  IMAD.U32 R18, R18, 0x10000, RZ ;  /* 0x0001000012127824 */ /* 0x008fc800078e00ff */
[----:B------:R-:W0:Y:S02]  /*b040*/  F2I.FTZ.TRUNC.NTZ R3, R18 ;  /* 0x0000001200037305 */ /* 0x000e24000021f100 */
[----:B0-----:R0:W-:Y:S01]  /*b050*/  STG.E.U16 desc[UR36][R8.64], R3 ;  /* 0x0000000308007986 */ /* 0x0011e2000c101524 */
[----:B------:R-:W-:Y:S05]  /*b060*/  BRA `(.L_x_1453) ;  /* 0x0000000c00247947 */ /* 0x000fea0003800000 */
.L_x_1449:
        /* <DEDUP_REMOVED lines=9> */
.L_x_1457:
[----:B---3--:R-:W-:-:S05]  /*b100*/  IMAD.U32 R0, R18, 0x10000, RZ ;  /* 0x0001000012007824 */ /* 0x008fca00078e00ff */
[----:B------:R-:W-:-:S05]  /*b110*/  F2FP.F16.F32.PACK_AB R0, RZ, R0 ;  /* 0x00000000ff00723e */ /* 0x000fca00000000ff */
[----:B------:R0:W-:Y:S01]  /*b120*/  STG.E.U16 desc[UR36][R8.64], R0 ;  /* 0x0000000008007986 */ /* 0x0001e2000c101524 */
[----:B------:R-:W-:Y:S05]  /*b130*/  BRA `(.L_x_1453) ;  /* 0x0000000800f07947 */ /* 0x000fea0003800000 */
.L_x_1456:
        /* <DEDUP_REMOVED lines=10> */
.L_x_1459:
[----:B---3--:R-:W-:-:S05]  /*b1e0*/  IMAD.U32 R18, R18, 0x10000, RZ ;  /* 0x0001000012127824 */ /* 0x008fca00078e00ff */
[----:B------:R-:W-:-:S04]  /*b1f0*/  F2FP.F16.F32.PACK_AB R3, RZ, R18 ;  /* 0x00000012ff03723e */ /* 0x000fc800000000ff */
[----:B------:R-:W-:-:S05]  /*b200*/  PRMT R3, R3, 0x5410, RZ ;  /* 0x0000541003037816 */ /* 0x000fca00000000ff */
[----:B------:R0:W-:Y:S01]  /*b210*/  STG.E desc[UR36][R8.64], R3 ;  /* 0x0000000308007986 */ /* 0x0001e2000c101924 */
[----:B------:R-:W-:Y:S05]  /*b220*/  BRA `(.L_x_1453) ;  /* 0x0000000800b47947 */ /* 0x000fea0003800000 */
.L_x_1458:
[----:B---3--:R-:W-:-:S04]  /*b230*/  IMAD.U32 R4, R18, 0x10000, RZ ;  /* 0x0001000012047824 */ /* 0x008fc800078e00ff */
[----:B------:R-:W-:-:S06]  /*b240*/  FMUL.FTZ R4, R4, 1 ;  /* 0x3f80000004047820 */ /* 0x000fcc0000410000 */
[----:B------:R-:W0:Y:S02]  /*b250*/  F2F.F64.F32 R4, R4 ;  /* 0x0000000400047310 */ /* 0x000e240000201800 */
[----:B0-----:R0:W-:Y:S01]  /*b260*/  STG.E.64 desc[UR36][R8.64], R4 ;  /* 0x0000000408007986 */ /* 0x0011e2000c101b24 */
[----:B------:R-:W-:Y:S05]  /*b270*/  BRA `(.L_x_1453) ;  /* 0x0000000800a07947 */ /* 0x000fea0003800000 */
.L_x_1448:
        /* <DEDUP_REMOVED lines=14> */
.L_x_1463:
        /* <DEDUP_REMOVED lines=17> */
.L_x_1466:
[----:B------:R-:W-:-:S04]  /*b470*/  SHF.R.U32.HI R3, RZ, 0x18, R5 ;  /* 0x00000018ff037819 */ /* 0x000fc80000011605 */
[----:B------:R-:W-:-:S04]  /*b480*/  LOP3.LUT R0, R0, 0x80, R3, 0xf8, !PT ;  /* 0x0000008000007812 */ /* 0x000fc800078ef803 */
[----:B------:R-:W-:-:S07]  /*b490*/  PRMT R4, R0, 0x7610, R4 ;  /* 0x0000761000047816 */ /* 0x000fce0000000004 */
.L_x_1465:
[----:B------:R-:W-:Y:S05]  /*b4a0*/  BSYNC.RECONVERGENT B0 ;  /* 0x0000000000007941 */ /* 0x000fea0003800200 */
.L_x_1464:
[----:B------:R0:W-:Y:S01]  /*b4b0*/  STG.E.U8 desc[UR36][R8.64], R4 ;  /* 0x0000000408007986 */ /* 0x0001e2000c101124 */
[----:B------:R-:W-:Y:S05]  /*b4c0*/  BRA `(.L_x_1453) ;  /* 0x00000008000c7947 */ /* 0x000fea0003800000 */
.L_x_1462:
        /* <DEDUP_REMOVED lines=17> */
.L_x_1469:
[----:B------:R-:W-:-:S04]  /*b5e0*/  SHF.R.U32.HI R3, RZ, 0x18, R5 ;  /* 0x00000018ff037819 */ /* 0x000fc80000011605 */
[----:B------:R-:W-:-:S04]  /*b5f0*/  LOP3.LUT R0, R0, 0x80, R3, 0xf8, !PT ;  /* 0x0000008000007812 */ /* 0x000fc800078ef803 */
[----:B------:R-:W-:-:S07]  /*b600*/  PRMT R4, R0, 0x7610, R4 ;  /* 0x0000761000047816 */ /* 0x000fce0000000004 */
.L_x_1468:
[----:B------:R-:W-:Y:S05]  /*b610*/  BSYNC.RECONVERGENT B0 ;  /* 0x0000000000007941 */ /* 0x000fea0003800200 */
.L_x_1467:
[----:B------:R0:W-:Y:S01]  /*b620*/  STG.E.U8 desc[UR36][R8.64], R4 ;  /* 0x0000000408007986 */ /* 0x0001e2000c101124 */
[----:B------:R-:W-:Y:S05]  /*b630*/  BRA `(.L_x_1453) ;  /* 0x0000000400b07947 */ /* 0x000fea0003800000 */
.L_x_1461:
        /* <DEDUP_REMOVED lines=22> */
.L_x_1471:
[----:B---3--:R-:W-:-:S06]  /*b7a0*/  IMAD.U32 R4, R18, 0x10000, RZ ;  /* 0x0001000012047824 */ /* 0x008fcc00078e00ff */
[----:B------:R-:W0:Y:S02]  /*b7b0*/  F2I.U64.TRUNC R4, R4 ;  /* 0x0000000400047311 */ /* 0x000e24000020d800 */
[----:B0-----:R0:W-:Y:S01]  /*b7c0*/  STG.E.64 desc[UR36][R8.64], R4 ;  /* 0x0000000408007986 */ /* 0x0011e2000c101b24 */
[----:B------:R-:W-:Y:S05]  /*b7d0*/  BRA `(.L_x_1453) ;  /* 0x0000000400487947 */ /* 0x000fea0003800000 */
.L_x_1470:
[----:B---3--:R-:W-:-:S04]  /*b7e0*/  IMAD.U32 R18, R18, 0x10000, RZ ;  /* 0x0001000012127824 */ /* 0x008fc800078e00ff */
[----:B------:R-:W0:Y:S02]  /*b7f0*/  F2I.FTZ.U32.TRUNC.NTZ R3, R18 ;  /* 0x0000001200037305 */ /* 0x000e24000021f000 */
[----:B0-----:R0:W-:Y:S01]  /*b800*/  STG.E desc[UR36][R8.64], R3 ;  /* 0x0000000308007986 */ /* 0x0011e2000c101924 */
[----:B------:R-:W-:Y:S05]  /*b810*/  BRA `(.L_x_1453) ;  /* 0x0000000400387947 */ /* 0x000fea0003800000 */
.L_x_1460:
        /* <DEDUP_REMOVED lines=11> */
.L_x_1473:
[----:B---3--:R-:W-:Y:S01]  /*b8d0*/  IMAD.U32 R18, R18, 0x10000, RZ ;  /* 0x0001000012127824 */ /* 0x008fe200078e00ff */
[----:B------:R-:W-:-:S03]  /*b8e0*/  CS2R R6, SRZ ;  /* 0x0000000000067805 */ /* 0x000fc6000001ff00 */
[----:B------:R-:W-:-:S06]  /*b8f0*/  FMUL.FTZ R4, R18, 1 ;  /* 0x3f80000012047820 */ /* 0x000fcc0000410000 */
[----:B------:R-:W0:Y:S02]  /*b900*/  F2F.F64.F32 R4, R4 ;  /* 0x0000000400047310 */ /* 0x000e240000201800 */
[----:B0-----:R3:W-:Y:S01]  /*b910*/  STG.E.128 desc[UR36][R8.64], R4 ;  /* 0x0000000408007986 */ /* 0x0017e2000c101d24 */
[----:B------:R-:W-:Y:S05]  /*b920*/  BRA `(.L_x_1453) ;  /* 0x0000000000f47947 */ /* 0x000fea0003800000 */
.L_x_1472:
[----:B------:R-:W-:-:S13]  /*b930*/  ISETP.NE.AND P0, PT, R0, 0xf, PT ;  /* 0x0000000f0000780c */ /* 0x000fda0003f05270 */
[----:B------:R-:W-:Y:S05]  /*b940*/  @!P0 BRA `(.L_x_1474) ;  /* 0x0000000000e88947 */ /* 0x000fea0003800000 */
[----:B------:R-:W-:-:S13]  /*b950*/  ISETP.NE.AND P0, PT, R0, 0x17, PT ;  /* 0x000000170000780c */ /* 0x000fda0003f05270 */
[----:B------:R-:W-:Y:S05]  /*b960*/  @!P0 BRA `(.L_x_1475) ;  /* 0x0000000000908947 */ /* 0x000fea0003800000 */
[----:B------:R-:W-:-:S13]  /*b970*/  ISETP.NE.AND P0, PT, R0, 0x18, PT ;  /* 0x000000180000780c */ /* 0x000fda0003f05270 */
[----:B------:R-:W-:Y:S05]  /*b980*/  @!P0 BRA `(.L_x_1476) ;  /* 0x0000000000448947 */ /* 0x000fea0003800000 */
.L_x_1452:
        /* <DEDUP_REMOVED lines=16> */
.L_x_1477:
[----:B------:R-:W-:Y:S05]  /*ba90*/  BRA `(.L_x_1453) ;  /* 0x0000000000987947 */ /* 0x000fea0003800000 */
.L_x_1476:
        /* <DEDUP_REMOVED lines=13> */
.L_x_1479:
[----:B------:R-:W-:Y:S05]  /*bb70*/  BSYNC.RECONVERGENT B0 ;  /* 0x0000000000007941 */ /* 0x000fea0003800200 */
.L_x_1478:
[----:B------:R-:W-:-:S05]  /*bb80*/  LOP3.LUT R3, R0, 0x80, R3, 0xf8, !PT ;  /* 0x0000008000037812 */ /* 0x000fca00078ef803 */
[----:B------:R1:W-:Y:S01]  /*bb90*/  STG.E.U8 desc[UR36][R8.64], R3 ;  /* 0x0000000308007986 */ /* 0x0003e2000c101124 */
[----:B------:R-:W-:Y:S05]  /*bba0*/  BRA `(.L_x_1453) ;  /* 0x0000000000547947 */ /* 0x000fea0003800000 */
.L_x_1475:
        /* <DEDUP_REMOVED lines=12> */
.L_x_1481:
[----:B------:R-:W-:Y:S01]  /*bc70*/  IMAD.MOV.U32 R0, RZ, RZ, 0x7f ;  /* 0x0000007fff007424 */ /* 0x000fe200078e00ff */
[----:B------:R-:W-:-:S04]  /*bc80*/  ISETP.GT.U32.AND P0, PT, R4, 0x7f800000, PT ;  /* 0x7f8000000400780c */ /* 0x000fc80003f04070 */
[----:B------:R-:W-:-:S09]  /*bc90*/  SEL R0, R0, 0x7c, P0 ;  /* 0x0000007c00007807 */ /* 0x000fd20000000000 */
.L_x_1482:
[----:B------:R-:W-:Y:S05]  /*bca0*/  BSYNC.RECONVERGENT B0 ;  /* 0x0000000000007941 */ /* 0x000fea0003800200 */
.L_x_1480:
[----:B------:R-:W-:-:S04]  /*bcb0*/  SHF.R.U32.HI R3, RZ, 0x18, R3 ;  /* 0x00000018ff037819 */ /* 0x000fc80000011603 */
[----:B------:R-:W-:-:S05]  /*bcc0*/  LOP3.LUT R3, R0, 0x80, R3, 0xf8, !PT ;  /* 0x0000008000037812 */ /* 0x000fca00078ef803 */
[----:B------:R2:W-:Y:S01]  /*bcd0*/  STG.E.U8 desc[UR36][R8.64], R3 ;  /* 0x0000000308007986 */ /* 0x0005e2000c101124 */
[----:B------:R-:W-:Y:S05]  /*bce0*/  BRA `(.L_x_1453) ;  /* 0x0000000000047947 */ /* 0x000fea0003800000 */
.L_x_1474:
[----:B---3--:R0:W-:Y:S02]  /*bcf0*/  STG.E.U16 desc[UR36][R8.64], R18 ;  /* 0x0000001208007986 */ /* 0x0081e4000c101524 */
.L_x_1453:
[----:B------:R-:W-:-:S07]  /*bd00*/  VIADD R25, R25, 0x80 ;  /* 0x0000008019197836 */ /* 0x000fce0000000000 */
.L_x_1412:
[----:B------:R-:W-:Y:S05]  /*bd10*/  BSYNC.RECONVERGENT B6 ;  /* 0x0000000000067941 */ /* 0x000fea0003800200 */
.L_x_1411:
[----:B------:R-:W-:-:S13]  /*bd20*/  ISETP.GE.AND P0, PT, R25, R16, PT ;  /* 0x000000101900720c */ /* 0x000fda0003f06270 */
[----:B------:R-:W-:Y:S05]  /*bd30*/  @P0 EXIT ;  /* 0x000000000000094d */ /* 0x000fea0003800000 */
[----:B0--3--:R-:W0:Y:S01]  /*bd40*/  LDC.64 R4, c[0x0][0x388] ;  /* 0x0000e200ff047b82 */ /* 0x009e220000000a00 */
        /* <DEDUP_REMOVED lines=16> */
[----:B----4-:R-:W-:-:S06]  /*be50*/  IMAD.U32 R19, R19, 0x10000, RZ ;  /* 0x0001000013137824 */ /* 0x010fcc00078e00ff */
[----:B------:R-:W0:Y:S02]  /*be60*/  F2I.FTZ.TRUNC.NTZ R19, R19 ;  /* 0x0000001300137305 */ /* 0x000e24000021f100 */
[----:B0-----:R-:W-:Y:S01]  /*be70*/  STG.E.U8 desc[UR36][R2.64], R19 ;  /* 0x0000001302007986 */ /* 0x001fe2000c101124 */
[----:B------:R-:W-:Y:S05]  /*be80*/  EXIT ;  /* 0x000000000000794d */ /* 0x000fea0003800000 */
.L_x_1486:
[----:B----4-:R-:W-:-:S06]  /*be90*/  IMAD.U32 R5, R19, 0x10000, RZ ;  /* 0x0001000013057824 */ /* 0x010fcc00078e00ff */
[----:B------:R-:W0:Y:S02]  /*bea0*/  F2I.S64.TRUNC R4, R5 ;  /* 0x0000000500047311 */ /* 0x000e24000020d900 */
[----:B0-----:R-:W-:Y:S01]  /*beb0*/  STG.E.U8 desc[UR36][R2.64], R4 ;  /* 0x0000000402007986 */ /* 0x001fe2000c101124 */
[----:B------:R-:W-:Y:S05]  /*bec0*/  EXIT ;  /* 0x000000000000794d */ /* 0x000fea0003800000 */
.L_x_1485:
        /* <DEDUP_REMOVED lines=8> */
[----:B0-----:R-:W-:Y:S01]  /*bf50*/  STG.E.64 desc[UR36][R2.64], R4 ;  /* 0x0000000402007986 */ /* 0x001fe2000c101b24 */
[----:B------:R-:W-:Y:S05]  /*bf60*/  EXIT ;  /* 0x000000000000794d */ /* 0x000fea0003800000 */
.L_x_1489:
[----:B----4-:R-:W-:-:S06]  /*bf70*/  IMAD.U32 R19, R19, 0x10000, RZ ;  /* 0x0001000013137824 */ /* 0x010fcc00078e00ff */
[----:B------:R-:W0:Y:S02]  /*bf80*/  F2I.FTZ.TRUNC.NTZ R19, R19 ;  /* 0x0000001300137305 */ /* 0x000e24000021f100 */
[----:B0-----:R-:W-:Y:S01]  /*bf90*/  STG.E desc[UR36][R2.64], R19 ;  /* 0x0000001302007986 */ /* 0x001fe2000c101924 */
[----:B------:R-:W-:Y:S05]  /*bfa0*/  EXIT ;  /* 0x000000000000794d */ /* 0x000fea0003800000 */
.L_x_1488:
[----:B----4-:R-:W-:-:S06]  /*bfb0*/  IMAD.U32 R19, R19, 0x10000, RZ ;  /* 0x0001000013137824 */ /* 0x010fcc00078e00ff */
[----:B------:R-:W0:Y:S02]  /*bfc0*/  F2I.FTZ.TRUNC.NTZ R19, R19 ;  /* 0x0000001300137305 */ /* 0x000e24000021f100 */
[----:B0-----:R-:W-:Y:S01]  /*bfd0*/  STG.E.U16 desc[UR36][R2.64], R19 ;  /* 0x0000001302007986 */ /* 0x001fe2000c101524 */
[----:B------:R-:W-:Y:S05]  /*bfe0*/  EXIT ;  /* 0x000000000000794d */ /* 0x000fea0003800000 */
.L_x_1484:
[----:B------:R-:W-:-:S13]  /*bff0*/  ISETP.GT.AND P0, PT, R0, 0x6, PT ;  /* 0x000000060000780c */ /* 0x000fda0003f04270 */
[----:B------:R-:W-:Y:S05]  /*c000*/  @P0 BRA `(.L_x_1490) ;  /* 0x00000000002c0947 */ /* 0x000fea0003800000 */
[----:B------:R-:W-:-:S13]  /*c010*/  ISETP.NE.AND P0, PT, R0, 0x5, PT ;  /* 0x000000050000780c */ /* 0x000fda0003f05270 */
[----:B------:R-:W-:Y:S05]  /*c020*/  @!P0 BRA `(.L_x_1491) ;  /* 0x0000000000148947 */ /* 0x000fea0003800000 */
[----:B------:R-:W-:-:S13]  /*c030*/  ISETP.NE.AND P0, PT, R0, 0x6, PT ;  /* 0x000000060000780c */ /* 0x000fda0003f05270 */
[----:B------:R-:W-:Y:S05]  /*c040*/  @P0 BRA `(.L_x_1487) ;  /* 0x0000000800300947 */ /* 0x000fea0003800000 */
[----:B----4-:R-:W-:-:S05]  /*c050*/  IMAD.U32 R19, R19, 0x10000, RZ ;  /* 0x0001000013137824 */ /* 0x010fca00078e00ff */
[----:B------:R-:W-:Y:S01]  /*c060*/  STG.E desc[UR36][R2.64], R19 ;  /* 0x0000001302007986 */ /* 0x000fe2000c101924 */
[----:B------:R-:W-:Y:S05]  /*c070*/  EXIT ;  /* 0x000000000000794d */ /* 0x000fea0003800000 */
.L_x_1491:
[----:B----4-:R-:W-:-:S05]  /*c080*/  IMAD.U32 R0, R19, 0x10000, RZ ;  /* 0x0001000013007824 */ /* 0x010fca00078e00ff */
[----:B------:R-:W-:-:S05]  /*c090*/  F2FP.F16.F32.PACK_AB R0, RZ, R0 ;  /* 0x00000000ff00723e */ /* 0x000fca00000000ff */
[----:B------:R-:W-:Y:S01]  /*c0a0*/  STG.E.U16 desc[UR36][R2.64], R0 ;  /* 0x0000000002007986 */ /* 0x000fe2000c101524 */
[----:B------:R-:W-:Y:S05]  /*c0b0*/  EXIT ;  /* 0x000000000000794d */ /* 0x000fea0003800000 */
.L_x_1490:
        /* <DEDUP_REMOVED lines=8> */
[----:B------:R-:W-:Y:S01]  /*c140*/  STG.E.64 desc[UR36][R2.64], R4 ;  /* 0x0000000402007986 */ /* 0x000fe2000c101b24 */
[----:B------:R-:W-:Y:S05]  /*c150*/  EXIT ;  /* 0x000000000000794d */ /* 0x000fea0003800000 */
.L_x_1493:
[----:B----4-:R-:W-:-:S05]  /*c160*/  IMAD.U32 R19, R19, 0x10000, RZ ;  /* 0x0001000013137824 */ /* 0x010fca00078e00ff */
[----:B------:R-:W-:-:S04]  /*c170*/  F2FP.F16.F32.PACK_AB R5, RZ, R19 ;  /* 0x00000013ff05723e */ /* 0x000fc800000000ff */
[----:B------:R-:W-:-:S05]  /*c180*/  PRMT R5, R5, 0x5410, RZ ;  /* 0x0000541005057816 */ /* 0x000fca00000000ff */
[----:B------:R-:W-:Y:S01]  /*c190*/  STG.E desc[UR36][R2.64], R5 ;  /* 0x0000000502007986 */ /* 0x000fe2000c101924 */
[----:B------:R-:W-:Y:S05]  /*c1a0*/  EXIT ;  /* 0x000000000000794d */ /* 0x000fea0003800000 */
.L_x_1492:
[----:B----4-:R-:W-:-:S04]  /*c1b0*/  IMAD.U32 R4, R19, 0x10000, RZ ;  /* 0x0001000013047824 */ /* 0x010fc800078e00ff */
[----:B------:R-:W-:-:S06]  /*c1c0*/  FMUL.FTZ R4, R4, 1 ;  /* 0x3f80000004047820 */ /* 0x000fcc0000410000 */
[----:B------:R-:W0:Y:S02]  /*c1d0*/  F2F.F64.F32 R4, R4 ;  /* 0x0000000400047310 */ /* 0x000e240000201800 */
[----:B0-----:R-:W-:Y:S01]  /*c1e0*/  STG.E.64 desc[UR36][R2.64], R4 ;  /* 0x0000000402007986 */ /* 0x001fe2000c101b24 */
[----:B------:R-:W-:Y:S05]  /*c1f0*/  EXIT ;  /* 0x000000000000794d */ /* 0x000fea0003800000 */
.L_x_1483:
        /* <DEDUP_REMOVED lines=12> */
[----:B0-----:R-:W-:Y:S01]  /*c2c0*/  STG.E.U16 desc[UR36][R2.64], R5 ;  /* 0x0000000502007986 */ /* 0x001fe2000c101524 */
[----:B------:R-:W-:Y:S05]  /*c2d0*/  EXIT ;  /* 0x000000000000794d */ /* 0x000fea0003800000 */
.L_x_1497:
        /* <DEDUP_REMOVED lines=18> */
.L_x_1500:
[----:B------:R-:W-:-:S04]  /*c400*/  SHF.R.U32.HI R5, RZ, 0x18, R5 ;  /* 0x00000018ff057819 */ /* 0x000fc80000011605 */
[----:B------:R-:W-:-:S07]  /*c410*/  LOP3.LUT R0, R0, 0x80, R5, 0xf8, !PT ;  /* 0x0000008000007812 */ /* 0x000fce00078ef805 */
.L_x_1499:
[----:B------:R-:W-:Y:S05]  /*c420*/  BSYNC.RECONVERGENT B0 ;  /* 0x0000000000007941 */ /* 0x000fea0003800200 */
.L_x_1498:
[----:B------:R-:W-:Y:S01]  /*c430*/  STG.E.U8 desc[UR36][R2.64], R0 ;  /* 0x0000000002007986 */ /* 0x000fe2000c101124 */
[----:B------:R-:W-:Y:S05]  /*c440*/  EXIT ;  /* 0x000000000000794d */ /* 0x000fea0003800000 */
.L_x_1496:
        /* <DEDUP_REMOVED lines=18> */
.L_x_1503:
[----:B------:R-:W-:-:S04]  /*c570*/  SHF.R.U32.HI R5, RZ, 0x18, R5 ;  /* 0x00000018ff057819 */ /* 0x000fc80000011605 */
[----:B------:R-:W-:-:S07]  /*c580*/  LOP3.LUT R0, R0, 0x80, R5, 0xf8, !PT ;  /* 0x0000008000007812 */ /* 0x000fce00078ef805 */
.L_x_1502:
[----:B------:R-:W-:Y:S05]  /*c590*/  BSYNC.RECONVERGENT B0 ;  /* 0x0000000000007941 */ /* 0x000fea0003800200 */
.L_x_1501:
[----:B------:R-:W-:Y:S01]  /*c5a0*/  STG.E.U8 desc[UR36][R2.64], R0 ;  /* 0x0000000002007986 */ /* 0x000fe2000c101124 */
[----:B------:R-:W-:Y:S05]  /*c5b0*/  EXIT ;  /* 0x000000000000794d */ /* 0x000fea0003800000 */
.L_x_1495:
[----:B------:R-:W-:-:S13]  /*c5c0*/  ISETP.NE.AND P0, PT, R0, 0x1c, PT ;  /* 0x0000001c0000780c */ /* 0x000fda0003f05270 */
[----:B------:R-:W-:Y:S05]  /*c5d0*/  @!P0 BRA `(.L_x_1504) ;  /* 0x0000000000608947 */ /* 0x000fea0003800000 */
[----:B------:R-:W-:-:S13]  /*c5e0*/  ISETP.NE.AND P0, PT, R0, 0x1d, PT ;  /* 0x0000001d0000780c */ /* 0x000fda0003f05270 */
[----:B------:R-:W-:Y:S05]  /*c5f0*/  @!P0 BRA `(.L_x_1505) ;  /* 0x0000000000488947 */ /* 0x000fea0003800000 */
[----:B------:R-:W-:-:S13]  /*c600*/  ISETP.NE.AND P0, PT, R0, 0x2c, PT ;  /* 0x0000002c0000780c */ /* 0x000fda0003f05270 */
[----:B------:R-:W-:Y:S05]  /*c610*/  @P0 BRA `(.L_x_1487) ;  /* 0x0000000000bc0947 */ /* 0x000fea0003800000 */
[----:B----4-:R-:W-:Y:S02]  /*c620*/  IMAD.U32 R19, R19, 0x10000, RZ ;  /* 0x0001000013137824 */ /* 0x010fe400078e00ff */
        /* <DEDUP_REMOVED lines=15> */
.L_x_1505:
[----:B----4-:R-:W-:-:S06]  /*c720*/  IMAD.U32 R4, R19, 0x10000, RZ ;  /* 0x0001000013047824 */ /* 0x010fcc00078e00ff */
[----:B------:R-:W0:Y:S02]  /*c730*/  F2I.U64.TRUNC R4, R4 ;  /* 0x0000000400047311 */ /* 0x000e24000020d800 */
[----:B0-----:R-:W-:Y:S01]  /*c740*/  STG.E.64 desc[UR36][R2.64], R4 ;  /* 0x0000000402007986 */ /* 0x001fe2000c101b24 */
[----:B------:R-:W-:Y:S05]  /*c750*/  EXIT ;  /* 0x000000000000794d */ /* 0x000fea0003800000 */
.L_x_1504:
[----:B----4-:R-:W-:-:S06]  /*c760*/  IMAD.U32 R19, R19, 0x10000, RZ ;  /* 0x0001000013137824 */ /* 0x010fcc00078e00ff */
[----:B------:R-:W0:Y:S02]  /*c770*/  F2I.FTZ.U32.TRUNC.NTZ R19, R19 ;  /* 0x0000001300137305 */ /* 0x000e24000021f000 */
[----:B0-----:R-:W-:Y:S01]  /*c780*/  STG.E desc[UR36][R2.64], R19 ;  /* 0x0000001302007986 */ /* 0x001fe2000c101924 */
[----:B------:R-:W-:Y:S05]  /*c790*/  EXIT ;  /* 0x000000000000794d */ /* 0x000fea0003800000 */
.L_x_1494:
        /* <DEDUP_REMOVED lines=9> */
[----:B------:R-:W-:Y:S01]  /*c830*/  STG.E.U8 desc[UR36][R2.64], R5 ;  /* 0x0000000502007986 */ /* 0x000fe2000c101124 */
[----:B------:R-:W-:Y:S05]  /*c840*/  EXIT ;  /* 0x000000000000794d */ /* 0x000fea0003800000 */
.L_x_1507:
[----:B----4-:R-:W-:Y:S01]  /*c850*/  IMAD.U32 R19, R19, 0x10000, RZ ;  /* 0x0001000013137824 */ /* 0x010fe200078e00ff */
[----:B------:R-:W-:-:S03]  /*c860*/  CS2R R6, SRZ ;  /* 0x0000000000067805 */ /* 0x000fc6000001ff00 */
[----:B------:R-:W-:-:S06]  /*c870*/  FMUL.FTZ R4, R19, 1 ;  /* 0x3f80000013047820 */ /* 0x000fcc0000410000 */
[----:B------:R-:W0:Y:S02]  /*c880*/  F2F.F64.F32 R4, R4 ;  /* 0x0000000400047310 */ /* 0x000e240000201800 */
[----:B0-----:R-:W-:Y:S01]  /*c890*/  STG.E.128 desc[UR36][R2.64], R4 ;  /* 0x0000000402007986 */ /* 0x001fe2000c101d24 */
[----:B------:R-:W-:Y:S05]  /*c8a0*/  EXIT ;  /* 0x000000000000794d */ /* 0x000fea0003800000 */
.L_x_1506:
[----:B------:R-:W-:-:S13]  /*c8b0*/  ISETP.NE.AND P0, PT, R0, 0xf, PT ;  /* 0x0000000f0000780c */ /* 0x000fda0003f05270 */
[----:B------:R-:W-:Y:S05]  /*c8c0*/  @!P0 BRA `(.L_x_1508) ;  /* 0x0000000000e88947 */ /* 0x000fea0003800000 */
[----:B------:R-:W-:-:S13]  /*c8d0*/  ISETP.NE.AND P0, PT, R0, 0x17, PT ;  /* 0x000000170000780c */ /* 0x000fda0003f05270 */
[----:B------:R-:W-:Y:S05]  /*c8e0*/  @!P0 BRA `(.L_x_1509) ;  /* 0x0000000000908947 */ /* 0x000fea0003800000 */
[----:B------:R-:W-:-:S13]  /*c8f0*/  ISETP.NE.AND P0, PT, R0, 0x18, PT ;  /* 0x000000180000780c */ /* 0x000fda0003f05270 */
[----:B------:R-:W-:Y:S05]  /*c900*/  @!P0 BRA `(.L_x_1510) ;  /* 0x0000000000448947 */ /* 0x000fea0003800000 */
.L_x_1487:
[----:B------:R-:W-:Y:S01]  /*c910*/  MOV R0, 0x0 ;  /* 0x0000000000007802 */ /* 0x000fe20000000f00 */
[----:B------:R-:W0:Y:S01]  /*c920*/  LDCU.64 UR4, c[0x4][0x128] ;  /* 0x01002500ff0477ac */ /* 0x000e220008000a00 */
[----:B------:R-:W-:Y:S02]  /*c930*/  IMAD.MOV.U32 R8, RZ, RZ, 0x65 ;  /* 0x00000065ff087424 */ /* 0x000fe400078e00ff */
[----:B------:R1:W2:Y:S01]  /*c940*/  LDC.64 R2, c[0x4][R0] ;  /* 0x0100000000027b82 */ /* 0x0002a20000000a00 */
[----:B------:R-:W3:Y:S01]  /*c950*/  LDCU.64 UR6, c[0x4][0x130] ;  /* 0x01002600ff0677ac */ /* 0x000ee20008000a00 */
[----:B------:R-:W-:Y:S02]  /*c960*/  IMAD.MOV.U32 R12, RZ, RZ, 0x1 ;  /* 0x00000001ff0c7424 */ /* 0x000fe400078e00ff */
[----:B------:R-:W-:Y:S01]  /*c970*/  IMAD.MOV.U32 R13, RZ, RZ, RZ ;  /* 0x000000ffff0d7224 */ /* 0x000fe200078e00ff */
[----:B------:R-:W5:Y:S01]  /*c980*/  LDCU.64 UR8, c[0x4][0x40] ;  /* 0x01000800ff0877ac */ /* 0x000f620008000a00 */
[----:B0-----:R-:W-:-:S02]  /*c990*/  IMAD.U32 R4, RZ, RZ, UR4 ;  /* 0x00000004ff047e24 */ /* 0x001fc4000f8e00ff */
[----:B------:R-:W-:Y:S02]  /*c9a0*/  IMAD.U32 R5, RZ, RZ, UR5 ;  /* 0x00000005ff057e24 */ /* 0x000fe4000f8e00ff */
[----:B---3--:R-:W-:Y:S02]  /*c9b0*/  IMAD.U32 R6, RZ, RZ, UR6 ;  /* 0x00000006ff067e24 */ /* 0x008fe4000f8e00ff */
[----:B------:R-:W-:Y:S02]  /*c9c0*/  IMAD.U32 R7, RZ, RZ, UR7 ;  /* 0x00000007ff077e24 */ /* 0x000fe4000f8e00ff */
[----:B-----5:R-:W-:Y:S02]  /*c9d0*/  IMAD.U32 R10, RZ, RZ, UR8 ;  /* 0x00000008ff0a7e24 */ /* 0x020fe4000f8e00ff */
[----:B-1----:R-:W-:-:S07]  /*c9e0*/  IMAD.U32 R11, RZ, RZ, UR9 ;  /* 0x00000009ff0b7e24 */ /* 0x002fce000f8e00ff */
[----:B------:R-:W-:-:S07]  /*c9f0*/  LEPC R20, `(.L_x_1511) ;  /* 0x000000001014794e */ /* 0x000fce0000000000 */
[----:B--2-4-:R-:W-:Y:S05]  /*ca00*/  CALL.ABS.NOINC R2 ;  /* 0x0000000002007343 */ /* 0x014fea0003c00000 */
.L_x_1511:
[----:B------:R-:W-:Y:S05]  /*ca10*/  EXIT ;  /* 0x000000000000794d */ /* 0x000fea0003800000 */
.L_x_1510:
        /* <DEDUP_REMOVED lines=13> */
.L_x_1513:
[----:B------:R-:W-:Y:S05]  /*caf0*/  BSYNC.RECONVERGENT B0 ;  /* 0x0000000000007941 */ /* 0x000fea0003800200 */
.L_x_1512:
[----:B------:R-:W-:-:S05]  /*cb00*/  LOP3.LUT R5, R0, 0x80, R5, 0xf8, !PT ;  /* 0x0000008000057812 */ /* 0x000fca00078ef805 */
[----:B------:R-:W-:Y:S01]  /*cb10*/  STG.E.U8 desc[UR36][R2.64], R5 ;  /* 0x0000000502007986 */ /* 0x000fe2000c101124 */
[----:B------:R-:W-:Y:S05]  /*cb20*/  EXIT ;  /* 0x000000000000794d */ /* 0x000fea0003800000 */
.L_x_1509:
        /* <DEDUP_REMOVED lines=12> */
.L_x_1515:
[----:B------:R-:W-:Y:S01]  /*cbf0*/  IMAD.MOV.U32 R0, RZ, RZ, 0x7f ;  /* 0x0000007fff007424 */ /* 0x000fe200078e00ff */
[----:B------:R-:W-:-:S04]  /*cc00*/  ISETP.GT.U32.AND P0, PT, R4, 0x7f800000, PT ;  /* 0x7f8000000400780c */ /* 0x000fc80003f04070 */
[----:B------:R-:W-:-:S09]  /*cc10*/  SEL R0, R0, 0x7c, P0 ;  /* 0x0000007c00007807 */ /* 0x000fd20000000000 */
.L_x_1516:
[----:B------:R-:W-:Y:S05]  /*cc20*/  BSYNC.RECONVERGENT B0 ;  /* 0x0000000000007941 */ /* 0x000fea0003800200 */
.L_x_1514:
[----:B------:R-:W-:-:S04]  /*cc30*/  SHF.R.U32.HI R5, RZ, 0x18, R5 ;  /* 0x00000018ff057819 */ /* 0x000fc80000011605 */
[----:B------:R-:W-:-:S05]  /*cc40*/  LOP3.LUT R5, R0, 0x80, R5, 0xf8, !PT ;  /* 0x0000008000057812 */ /* 0x000fca00078ef805 */
[----:B------:R-:W-:Y:S01]  /*cc50*/  STG.E.U8 desc[UR36][R2.64], R5 ;  /* 0x0000000502007986 */ /* 0x000fe2000c101124 */
[----:B------:R-:W-:Y:S05]  /*cc60*/  EXIT ;  /* 0x000000000000794d */ /* 0x000fea0003800000 */
.L_x_1508:
[----:B----4-:R-:W-:Y:S01]  /*cc70*/  STG.E.U16 desc[UR36][R2.64], R19 ;  /* 0x0000001302007986 */ /* 0x010fe2000c101524 */
[----:B------:R-:W-:Y:S05]  /*cc80*/  EXIT ;  /* 0x000000000000794d */ /* 0x000fea0003800000 */
.L_x_1517:
        /* <DEDUP_REMOVED lines=15> */
.L_x_17914:


//--------------------- .text._ZN2at6native18elementwise_kernelILi128ELi4EZNS0_22gpu_kernel_impl_nocastINS0_13BinaryFunctorIN3c108BFloat16ES5_S5_ZZZNS0_17hypot_kernel_cudaERNS_18TensorIteratorBaseEENKUlvE_clEvENKUlvE2_clEvEUlS5_S5_E_EEEEvS7_RKT_EUliE_EEviT1_ --------------------------
	.section	.text._ZN2at6native18elementwise_kernelILi128ELi4EZNS0_22gpu_kernel_impl_nocastINS0_13BinaryFunctorIN3c108BFloat16ES5_S5_ZZZNS0_17hypot_kernel_cudaERNS_18TensorIteratorBaseEENKUlvE_clEvENKUlvE2_clEvEUlS5_S5_E_EEEEvS7_RKT_EUliE_EEviT1_,"ax",@progbits
	.align	128
        .global         _ZN2at6native18elementwise_kernelILi128ELi4EZNS0_22gpu_kernel_impl_nocastINS0_13BinaryFunctorIN3c108BFloat16ES5_S5_ZZZNS0_17hypot_kernel_cudaERNS_18TensorIteratorBaseEENKUlvE_clEvENKUlvE2_clEvEUlS5_S5_E_EEEEvS7_RKT_EUliE_EEviT1_
        .type           _ZN2at6native18elementwise_kernelILi128ELi4EZNS0_22gpu_kernel_impl_nocastINS0_13BinaryFunctorIN3c108BFloat16ES5_S5_ZZZNS0_17hypot_kernel_cudaERNS_18TensorIteratorBaseEENKUlvE_clEvENKUlvE2_clEvEUlS5_S5_E_EEEEvS7_RKT_EUliE_EEviT1_,@function
        .size           _ZN2at6native18elementwise_kernelILi128ELi4EZNS0_22gpu_kernel_impl_nocastINS0_13BinaryFunctorIN3c108BFloat16ES5_S5_ZZZNS0_17hypot_kernel_cudaERNS_18TensorIteratorBaseEENKUlvE_clEvENKUlvE2_clEvEUlS5_S5_E_EEEEvS7_RKT_EUliE_EEviT1_,(.L_x_17915 - _ZN2at6native18elementwise_kernelILi128ELi4EZNS0_22gpu_kernel_impl_nocastINS0_13BinaryFunctorIN3c108BFloat16ES5_S5_ZZZNS0_17hypot_kernel_cudaERNS_18TensorIteratorBaseEENKUlvE_clEvENKUlvE2_clEvEUlS5_S5_E_EEEEvS7_RKT_EUliE_EEviT1_)
        .other          _ZN2at6native18elementwise_kernelILi128ELi4EZNS0_22gpu_kernel_impl_nocastINS0_13BinaryFunctorIN3c108BFloat16ES5_S5_ZZZNS0_17hypot_kernel_cudaERNS_18TensorIteratorBaseEENKUlvE_clEvENKUlvE2_clEvEUlS5_S5_E_EEEEvS7_RKT_EUliE_EEviT1_,@"STO_CUDA_ENTRY STV_DEFAULT"
_ZN2at6native18elementwise_kernelILi128ELi4EZNS0_22gpu_kernel_impl_nocastINS0_13BinaryFunctorIN3c108BFloat16ES5_S5_ZZZNS0_17hypot_kernel_cudaERNS_18TensorIteratorBaseEENKUlvE_clEvENKUlvE2_clEvEUlS5_S5_E_EEEEvS7_RKT_EUliE_EEviT1_:
.text._ZN2at6native18elementwise_kernelILi128ELi4EZNS0_22gpu_kernel_impl_nocastINS0_13BinaryFunctorIN3c108BFloat16ES5_S5_ZZZNS0_17hypot_kernel_cudaERNS_18TensorIteratorBaseEENKUlvE_clEvENKUlvE2_clEvEUlS5_S5_E_EEEEvS7_RKT_EUliE_EEviT1_:
[----:B------:R-:W-:Y:S08]  /*0000*/  LDC R1, c[0x0][0x37c] ;  /* 0x0000df00ff017b82 */ /* 0x000ff00000000800 */
[----:B------:R-:W0:Y:S01]  /*0010*/  LDC R2, c[0x0][0x388] ;  /* 0x0000e200ff027b82 */ /* 0x000e220000000800 */
[----:B------:R-:W1:Y:S01]  /*0020*/  S2R R3, SR_TID.X ;  /* 0x0000000000037919 */ /* 0x000e620000002100 */
[----:B------:R-:W2:Y:S06]  /*0030*/  LDCU.64 UR6, c[0x0][0x358] ;  /* 0x00006b00ff0677ac */ /* 0x000eac0008000a00 */
[----:B------:R-:W3:Y:S01]  /*0040*/  S2UR UR4, SR_CTAID.X ;  /* 0x00000000000479c3 */ /* 0x000ee20000002500 */
[----:B0-----:R-:W-:Y:S01]  /*0050*/  ISETP.NE.AND P0, PT, R2, RZ, PT ;  /* 0x000000ff0200720c */ /* 0x001fe20003f05270 */
[----:B---3--:R-:W-:-:S06]  /*0060*/  USHF.L.U32 UR4, UR4, 0x9, URZ ;  /* 0x0000000904047899 */ /* 0x008fcc00080006ff */
[----:B-1----:R-:W-:-:S06]  /*0070*/  LOP3.LUT R3, R3, UR4, RZ, 0xfc, !PT ;  /* 0x0000000403037c12 */ /* 0x002fcc000f8efcff */
[----:B--2---:R-:W-:Y:S05]  /*0080*/  @P0 BRA `(.L_x_1518) ;  /* 0x0000000400e00947 */ /* 0x004fea0003800000 */
[----:B------:R-:W0:Y:S01]  /*0090*/  LDCU UR4, c[0x0][0x380] ;  /* 0x00007000ff0477ac */ /* 0x000e220008000800 */
[----:B------:R-:W-:Y:S04]  /*00a0*/  BSSY.RECONVERGENT B0, `(.L_x_1519) ;  /* 0x0000059000007945 */ /* 0x000fe80003800200 */
[----:B------:R-:W-:Y:S01]  /*00b0*/  BSSY.RELIABLE B1, `(.L_x_1520) ;  /* 0x000003d000017945 */ /* 0x000fe20003800100 */
[----:B0-----:R-:W-:-:S13]  /*00c0*/  ISETP.GE.AND P0, PT, R3, UR4, PT ;  /* 0x0000000403007c0c */ /* 0x001fda000bf06270 */
[----:B------:R-:W-:Y:S05]  /*00d0*/  @P0 BRA `(.L_x_1521) ;  /* 0x0000000000dc0947 */ /* 0x000fea0003800000 */
[----:B------:R-:W0:Y:S08]  /*00e0*/  LDC.64 R4, c[0x0][0x5f0] ;  /* 0x00017c00ff047b82 */ /* 0x000e300000000a00 */
[----:B------:R-:W1:Y:S01]  /*00f0*/  LDC.64 R6, c[0x0][0x5f8] ;  /* 0x00017e00ff067b82 */ /* 0x000e620000000a00 */
[----:B0-----:R-:W2:Y:S04]  /*0100*/  LDG.E.U16 R4, desc[UR6][R4.64] ;  /* 0x0000000604047981 */ /* 0x001ea8000c1e1500 */
[----:B-1----:R-:W3:Y:S01]  /*0110*/  LDG.E.U16 R6, desc[UR6][R6.64] ;  /* 0x0000000606067981 */ /* 0x002ee2000c1e1500 */
[----:B------:R-:W-:-:S02]  /*0120*/  IADD3 R3, PT, PT, R3, 0x80, RZ ;  /* 0x0000008003037810 */ /* 0x000fc40007ffe0ff */
[----:B--2---:R-:W-:Y:S02]  /*0130*/  SHF.L.U32 R0, R4, 0x10, RZ ;  /* 0x0000001004007819 */ /* 0x004fe400000006ff */
[----:B------:R-:W0:Y:S03]  /*0140*/  LDC.64 R4, c[0x0][0x5e8] ;  /* 0x00017a00ff047b82 */ /* 0x000e260000000a00 */
[----:B------:R-:W-:Y:S01]  /*0150*/  FADD.FTZ R0, |R0|, -RZ ;  /* 0x800000ff00007221 */ /* 0x000fe20000010200 */
[----:B---3--:R-:W-:-:S05]  /*0160*/  SHF.L.U32 R2, R6, 0x10, RZ ;  /* 0x0000001006027819 */ /* 0x008fca00000006ff */
        /* <DEDUP_REMOVED lines=20> */
[----:B0-----:R-:W0:Y:S08]  /*02b0*/  LDC.64 R4, c[0x0][0x5f0] ;  /* 0x00017c00ff047b82 */ /* 0x001e300000000a00 */
        /* <DEDUP_REMOVED lines=24> */
[----:B0-----:R0:W-:Y:S02]  /*0440*/  STG.E.U16 desc[UR6][R4.64], R2 ;  /* 0x0000000204007986 */ /* 0x0011e4000c101506 */
.L_x_1521:
[----:B------:R-:W-:-:S13]  /*0450*/  ISETP.GE.AND P0, PT, R3, UR4, PT ;  /* 0x0000000403007c0c */ /* 0x000fda000bf06270 */
[----:B------:R-:W-:Y:S05]  /*0460*/  @P0 BREAK.RELIABLE B1 ;  /* 0x0000000000010942 */ /* 0x000fea0003800100 */
[----:B------:R-:W-:Y:S05]  /*0470*/  @P0 BRA `(.L_x_1522) ;  /* 0x00000000006c0947 */ /* 0x000fea0003800000 */
[----:B------:R-:W-:Y:S05]  /*0480*/  BSYNC.RELIABLE B1 ;  /* 0x0000000000017941 */ /* 0x000fea0003800100 */
.L_x_1520:
        /* <DEDUP_REMOVED lines=26> */
.L_x_1522:
[----:B------:R-:W-:Y:S05]  /*0630*/  BSYNC.RECONVERGENT B0 ;  /* 0x0000000000007941 */ /* 0x000fea0003800200 */
.L_x_1519:
[----:B------:R-:W-:Y:S05]  /*0640*/  WARPSYNC.ALL ;  /* 0x0000000000007948 */ /* 0x000fea0003800000 */
[----:B------:R-:W-:-:S13]  /*0650*/  ISETP.GE.AND P0, PT, R3, UR4, PT ;  /* 0x0000000403007c0c */ /* 0x000fda000bf06270 */
[----:B------:R-:W-:Y:S05]  /*0660*/  @P0 EXIT ;  /* 0x000000000000094d */ /* 0x000fea0003800000 */
[----:B01----:R-:W0:Y:S08]  /*0670*/  LDC.64 R2, c[0x0][0x5f0] ;  /* 0x00017c00ff027b82 */ /* 0x003e300000000a00 */
[----:B------:R-:W1:Y:S01]  /*0680*/  LDC.64 R4, c[0x0][0x5f8] ;  /* 0x00017e00ff047b82 */ /* 0x000e620000000a00 */
[----:B0-----:R-:W2:Y:S04]  /*0690*/  LDG.E.U16 R2, desc[UR6][R2.64] ;  /* 0x0000000602027981 */ /* 0x001ea8000c1e1500 */
[----:B-1----:R-:W3:Y:S01]  /*06a0*/  LDG.E.U16 R4, desc[UR6][R4.64] ;  /* 0x0000000604047981 */ /* 0x002ee2000c1e1500 */
[----:B--2---:R-:W-:-:S05]  /*06b0*/  SHF.L.U32 R0, R2, 0x10, RZ ;  /* 0x0000001002007819 */ /* 0x004fca00000006ff */
        /* <DEDUP_REMOVED lines=12> */
[----:B------:R-:W-:Y:S02]  /*0780*/  FFMA.FTZ R7, R7, R7, R2 ;  /* 0x0000000707077223 */ /* 0x000fe40000010002 */
[----:B------:R-:W0:Y:S04]  /*0790*/  LDC.64 R2, c[0x0][0x5e8] ;  /* 0x00017a00ff027b82 */ /* 0x000e280000000a00 */
[----:B------:R-:W1:Y:S02]  /*07a0*/  MUFU.SQRT R7, R7 ;  /* 0x0000000700077308 */ /* 0x000e640000002000 */
[----:B-1----:R-:W-:Y:S01]  /*07b0*/  @P0 FMUL.FTZ R6, R7, R8 ;  /* 0x0000000807060220 */ /* 0x002fe20000410000 */
[----:B------:R-:W-:-:S04]  /*07c0*/  FSETP.NEU.FTZ.AND P0, PT, R0, +INF , PT ;  /* 0x7f8000000000780b */ /* 0x000fc80003f1d000 */
[----:B------:R-:W-:-:S04]  /*07d0*/  FSEL R6, R6, +INF , P0 ;  /* 0x7f80000006067808 */ /* 0x000fc80000000000 */
[----:B------:R-:W-:-:S05]  /*07e0*/  F2FP.BF16.F32.PACK_AB R6, RZ, R6 ;  /* 0x00000006ff06723e */ /* 0x000fca00000010ff */
[----:B0-----:R-:W-:Y:S01]  /*07f0*/  STG.E.U16 desc[UR6][R2.64], R6 ;  /* 0x0000000602007986 */ /* 0x001fe2000c101506 */
[----:B------:R-:W-:Y:S05]  /*0800*/  EXIT ;  /* 0x000000000000794d */ /* 0x000fea0003800000 */
.L_x_1518:
        /* <DEDUP_REMOVED lines=14> */
[----:B0-----:R-:W-:Y:S01]  /*08f0*/  IMAD.HI.U32 R8, R3, UR8, R4 ;  /* 0x0000000803087c27 */ /* 0x001fe2000f8e0004 */
[----:B------:R-:W0:Y:S04]  /*0900*/  LDCU UR8, c[0x0][0x4c0] ;  /* 0x00009800ff0877ac */ /* 0x000e280008000800 */
[----:B------:R-:W-:-:S04]  /*0910*/  SHF.R.U32.HI R9, RZ, UR9, R8 ;  /* 0x00000009ff097c19 */ /* 0x000fc80008011608 */
[----:B------:R-:W-:-:S05]  /*0920*/  IADD3 R4, PT, PT, -R9, RZ, RZ ;  /* 0x000000ff09047210 */ /* 0x000fca0007ffe1ff */
[----:B-1----:R-:W-:-:S04]  /*0930*/  IMAD R4, R4, UR5, R3 ;  /* 0x0000000504047c24 */ /* 0x002fc8000f8e0203 */
[C---:B--2---:R-:W-:Y:S02]  /*0940*/  IMAD R5, R4.reuse, UR10, RZ ;  /* 0x0000000a04057c24 */ /* 0x044fe4000f8e02ff */
[C---:B------:R-:W-:Y:S02]  /*0950*/  IMAD R6, R4.reuse, UR11, RZ ;  /* 0x0000000b04067c24 */ /* 0x040fe4000f8e02ff */
[----:B0-----:R-:W-:Y:S01]  /*0960*/  IMAD R4, R4, UR8, RZ ;  /* 0x0000000804047c24 */ /* 0x001fe2000f8e02ff */
[----:B------:R-:W-:Y:S06]  /*0970*/  @!P0 BRA `(.L_x_1526) ;  /* 0x0000001400348947 */ /* 0x000fec0003800000 */
[----:B------:R-:W0:Y:S01]  /*0980*/  LDCU.64 UR8, c[0x0][0x398] ;  /* 0x00007300ff0877ac */ /* 0x000e220008000a00 */
[----:B------:R-:W-:Y:S02]  /*0990*/  MOV R8, RZ ;  /* 0x000000ff00087202 */ /* 0x000fe40000000f00 */
[----:B------:R-:W-:Y:S01]  /*09a0*/  ISETP.NE.AND P0, PT, R0, 0x2, PT ;  /* 0x000000020000780c */ /* 0x000fe20003f05270 */
[----:B------:R-:W1:Y:S01]  /*09b0*/  LDCU UR5, c[0x0][0x3a0] ;  /* 0x00007400ff0577ac */ /* 0x000e620008000800 */
[----:B------:R-:W2:Y:S01]  /*09c0*/  LDCU UR10, c[0x0][0x4c4] ;  /* 0x00009880ff0a77ac */ /* 0x000ea20008000800 */
[----:B------:R-:W3:Y:S01]  /*09d0*/  LDCU.64 UR12, c[0x0][0x4c8] ;  /* 0x00009900ff0c77ac */ /* 0x000ee20008000a00 */
[----:B0-----:R-:W-:-:S05]  /*09e0*/  IMAD.HI.U32 R10, R9, UR9, R8 ;  /* 0x00000009090a7c27 */ /* 0x001fca000f8e0008 */
[----:B-1----:R-:W-:-:S04]  /*09f0*/  SHF.R.U32.HI R11, RZ, UR5, R10 ;  /* 0x00000005ff0b7c19 */ /* 0x002fc8000801160a */
[----:B------:R-:W-:-:S05]  /*0a00*/  IADD3 R7, PT, PT, -R11, RZ, RZ ;  /* 0x000000ff0b077210 */ /* 0x000fca0007ffe1ff */
[----:B------:R-:W-:-:S04]  /*0a10*/  IMAD R9, R7, UR8, R9 ;  /* 0x0000000807097c24 */ /* 0x000fc8000f8e0209 */
[C---:B--2---:R-:W-:Y:S02]  /*0a20*/  IMAD R5, R9.reuse, UR10, R5 ;  /* 0x0000000a09057c24 */ /* 0x044fe4000f8e0205 */
[C---:B---3--:R-:W-:Y:S02]  /*0a30*/  IMAD R6, R9.reuse, UR12, R6 ;  /* 0x0000000c09067c24 */ /* 0x048fe4000f8e0206 */
[----:B------:R-:W-:Y:S01]  /*0a40*/  IMAD R4, R9, UR13, R4 ;  /* 0x0000000d09047c24 */ /* 0x000fe2000f8e0204 */
[----:B------:R-:W-:Y:S06]  /*0a50*/  @!P0 BRA `(.L_x_1526) ;  /* 0x0000001000fc8947 */ /* 0x000fec0003800000 */
[----:B------:R-:W0:Y:S01]  /*0a60*/  LDCU.64 UR8, c[0x0][0x3a8] ;  /* 0x00007500ff0877ac */ /* 0x000e220008000a00 */
[----:B------:R-:W-:Y:S01]  /*0a70*/  HFMA2 R10, -RZ, RZ, 0, 0 ;  /* 0x00000000ff0a7431 */ /* 0x000fe200000001ff */
[----:B------:R-:W-:Y:S01]  /*0a80*/  ISETP.NE.AND P0, PT, R0, 0x3, PT ;  /* 0x000000030000780c */ /* 0x000fe20003f05270 */
[----:B------:R-:W1:Y:S01]  /*0a90*/  LDCU UR5, c[0x0][0x3a4] ;  /* 0x00007480ff0577ac */ /* 0x000e620008000800 */
[----:B------:R-:W2:Y:S02]  /*0aa0*/  LDCU.64 UR10, c[0x0][0x4d0] ;  /* 0x00009a00ff0a77ac */ /* 0x000ea40008000a00 */
        /* <DEDUP_REMOVED lines=24> */
[----:B------:R-:W-:Y:S02]  /*0c30*/  MOV R10, RZ ;  /* 0x000000ff000a7202 */ /* 0x000fe40000000f00 */
[----:B------:R-:W-:Y:S01]  /*0c40*/  ISETP.NE.AND P0, PT, R0, 0x5, PT ;  /* 0x000000050000780c */ /* 0x000fe20003f05270 */
[----:B------:R-:W1:Y:S01]  /*0c50*/  LDCU UR5, c[0x0][0x3bc] ;  /* 0x00007780ff0577ac */ /* 0x000e620008000800 */
[----:B------:R-:W2:Y:S01]  /*0c60*/  LDCU.64 UR10, c[0x0][0x4e8] ;  /* 0x00009d00ff0a77ac */ /* 0x000ea20008000a00 */
        /* <DEDUP_REMOVED lines=10> */
[----:B------:R-:W-:Y:S01]  /*0d10*/  HFMA2 R8, -RZ, RZ, 0, 0 ;  /* 0x00000000ff087431 */ /* 0x000fe200000001ff */
        /* <DEDUP_REMOVED lines=250> */
[----:B------:R-:W-:Y:S01]  /*1cc0*/  ISETP.NE.AND P0, PT, R0, 0x18, PT ;  /* 0x000000180000780c */ /* 0x000fe20003f05270 */
[----:B------:R-:W0:Y:S01]  /*1cd0*/  LDCU.64 UR8, c[0x0][0x4a0] ;  /* 0x00009400ff0877ac */ /* 0x000e220008000a00 */
[----:B------:R-:W-:Y:S01]  /*1ce0*/  HFMA2 R8, -RZ, RZ, 0, 0 ;  /* 0x00000000ff087431 */ /* 0x000fe200000001ff */
[----:B------:R-:W1:Y:S01]  /*1cf0*/  LDCU UR5, c[0x0][0x4a8] ;  /* 0x00009500ff0577ac */ /* 0x000e620008000800 */
[----:B------:R-:W2:Y:S09]  /*1d00*/  LDCU.64 UR10, c[0x0][0x5d0] ;  /* 0x0000ba00ff0a77ac */ /* 0x000eb20008000a00 */
[----:B------:R-:W3:Y:S01]  /*1d10*/  @P0 LDC.64 R14, c[0x0][0x4b0] ;  /* 0x00012c00ff0e0b82 */ /* 0x000ee20000000a00 */
[----:B0-----:R-:W-:Y:S01]  /*1d20*/  IMAD.HI.U32 R12, R9, UR9, R8 ;  /* 0x00000009090c7c27 */ /* 0x001fe2000f8e0008 */
[----:B------:R-:W0:Y:S06]  /*1d30*/  LDCU UR9, c[0x0][0x5cc] ;  /* 0x0000b980ff0977ac */ /* 0x000e2c0008000800 */
[----:B------:R-:W4:Y:S01]  /*1d40*/  @P0 LDC R17, c[0x0][0x4ac] ;  /* 0x00012b00ff110b82 */ /* 0x000f220000000800 */
[----:B-1----:R-:W-:-:S02]  /*1d50*/  SHF.R.U32.HI R13, RZ, UR5, R12 ;  /* 0x00000005ff0d7c19 */ /* 0x002fc4000801160c */
[----:B------:R-:W-:Y:S02]  /*1d60*/  @P0 MOV R12, RZ ;  /* 0x000000ff000c0202 */ /* 0x000fe40000000f00 */
[----:B------:R-:W-:-:S03]  /*1d70*/  IADD3 R7, PT, PT, -R13, RZ, RZ ;  /* 0x000000ff0d077210 */ /* 0x000fc60007ffe1ff */
[----:B------:R-:W1:Y:S02]  /*1d80*/  @P0 LDC.64 R10, c[0x0][0x5d8] ;  /* 0x00017600ff0a0b82 */ /* 0x000e640000000a00 */
[----:B------:R-:W-:-:S06]  /*1d90*/  IMAD R9, R7, UR8, R9 ;  /* 0x0000000807097c24 */ /* 0x000fcc000f8e0209 */
[----:B------:R-:W5:Y:S01]  /*1da0*/  @P0 LDC R16, c[0x0][0x5e0] ;  /* 0x00017800ff100b82 */ /* 0x000f620000000800 */
[----:B---3--:R-:W-:-:S04]  /*1db0*/  @P0 IMAD.HI.U32 R8, R13, R14, R12 ;  /* 0x0000000e0d080227 */ /* 0x008fc800078e000c */
[C---:B0-----:R-:W-:Y:S01]  /*1dc0*/  IMAD R5, R9.reuse, UR9, R5 ;  /* 0x0000000909057c24 */ /* 0x041fe2000f8e0205 */
[----:B------:R-:W-:Y:S01]  /*1dd0*/  @P0 SHF.R.U32.HI R8, RZ, R15, R8 ;  /* 0x0000000fff080219 */ /* 0x000fe20000011608 */
[C---:B--2---:R-:W-:Y:S02]  /*1de0*/  IMAD R6, R9.reuse, UR10, R6 ;  /* 0x0000000a09067c24 */ /* 0x044fe4000f8e0206 */
[----:B------:R-:W-:Y:S01]  /*1df0*/  IMAD R4, R9, UR11, R4 ;  /* 0x0000000b09047c24 */ /* 0x000fe2000f8e0204 */
[----:B------:R-:W-:-:S05]  /*1e00*/  @P0 IADD3 R12, PT, PT, -R8, RZ, RZ ;  /* 0x000000ff080c0210 */ /* 0x000fca0007ffe1ff */
[----:B----4-:R-:W-:-:S04]  /*1e10*/  @P0 IMAD R13, R12, R17, R13 ;  /* 0x000000110c0d0224 */ /* 0x010fc800078e020d */
[C---:B-1----:R-:W-:Y:S02]  /*1e20*/  @P0 IMAD R5, R13.reuse, R10, R5 ;  /* 0x0000000a0d050224 */ /* 0x042fe400078e0205 */
[C---:B------:R-:W-:Y:S02]  /*1e30*/  @P0 IMAD R6, R13.reuse, R11, R6 ;  /* 0x0000000b0d060224 */ /* 0x040fe400078e0206 */
[----:B-----5:R-:W-:-:S07]  /*1e40*/  @P0 IMAD R4, R13, R16, R4 ;  /* 0x000000100d040224 */ /* 0x020fce00078e0204 */
.L_x_1526:
[----:B------:R-:W0:Y:S02]  /*1e50*/  LDCU.128 UR8, c[0x0][0x5f0] ;  /* 0x0000be00ff0877ac */ /* 0x000e240008000c00 */
[----:B0-----:R-:W-:Y:S02]  /*1e60*/  IADD3 R6, P0, PT, R6, UR8, RZ ;  /* 0x0000000806067c10 */ /* 0x001fe4000ff1e0ff */
[----:B------:R-:W-:Y:S02]  /*1e70*/  IADD3 R8, P1, PT, R4, UR10, RZ ;  /* 0x0000000a04087c10 */ /* 0x000fe4000ff3e0ff */
[----:B------:R-:W-:Y:S01]  /*1e80*/  IADD3.X R7, PT, PT, RZ, UR9, RZ, P0, !PT ;  /* 0x00000009ff077c10 */ /* 0x000fe200087fe4ff */
[----:B------:R-:W0:Y:S01]  /*1e90*/  LDCU.64 UR8, c[0x0][0x5e8] ;  /* 0x0000bd00ff0877ac */ /* 0x000e220008000a00 */
[----:B------:R-:W-:-:S03]  /*1ea0*/  IADD3.X R9, PT, PT, RZ, UR11, RZ, P1, !PT ;  /* 0x0000000bff097c10 */ /* 0x000fc60008ffe4ff */
[----:B------:R-:W2:Y:S04]  /*1eb0*/  LDG.E.U16 R6, desc[UR6][R6.64] ;  /* 0x0000000606067981 */ /* 0x000ea8000c1e1500 */
[----:B------:R-:W3:Y:S01]  /*1ec0*/  LDG.E.U16 R8, desc[UR6][R8.64] ;  /* 0x0000000608087981 */ /* 0x000ee2000c1e1500 */
[----:B------:R-:W-:Y:S02]  /*1ed0*/  IADD3 R3, PT, PT, R3, 0x80, RZ ;  /* 0x0000008003037810 */ /* 0x000fe40007ffe0ff */
[----:B--2---:R-:W-:Y:S02]  /*1ee0*/  SHF.L.U32 R4, R6, 0x10, RZ ;  /* 0x0000001006047819 */ /* 0x004fe400000006ff */
[----:B---3--:R-:W-:-:S03]  /*1ef0*/  SHF.L.U32 R10, R8, 0x10, RZ ;  /* 0x00000010080a7819 */ /* 0x008fc600000006ff */
        /* <DEDUP_REMOVED lines=16> */
[----:B0-----:R-:W-:Y:S02]  /*2000*/  IADD3 R4, P0, PT, R5, UR8, RZ ;  /* 0x0000000805047c10 */ /* 0x001fe4000ff1e0ff */
[----:B------:R-:W-:Y:S02]  /*2010*/  F2FP.BF16.F32.PACK_AB R10, RZ, R10 ;  /* 0x0000000aff0a723e */ /* 0x000fe400000010ff */
[----:B------:R-:W-:Y:S02]  /*2020*/  IADD3.X R5, PT, PT, RZ, UR9, RZ, P0, !PT ;  /* 0x00000009ff057c10 */ /* 0x000fe400087fe4ff */
[----:B------:R-:W-:-:S03]  /*2030*/  ISETP.GE.AND P0, PT, R3, UR4, PT ;  /* 0x0000000403007c0c */ /* 0x000fc6000bf06270 */
[----:B------:R0:W-:Y:S10]  /*2040*/  STG.E.U16 desc[UR6][R4.64], R10 ;  /* 0x0000000a04007986 */ /* 0x0001f4000c101506 */
        /* <DEDUP_REMOVED lines=8> */
[----:B-1----:R-:W-:Y:S01]  /*20d0*/  IMAD.HI.U32 R8, R3, UR8, R4 ;  /* 0x0000000803087c27 */ /* 0x002fe2000f8e0004 */
[----:B------:R-:W1:Y:S04]  /*20e0*/  LDCU UR8, c[0x0][0x4c0] ;  /* 0x00009800ff0877ac */ /* 0x000e680008000800 */
[----:B------:R-:W-:-:S04]  /*20f0*/  SHF.R.U32.HI R9, RZ, UR9, R8 ;  /* 0x00000009ff097c19 */ /* 0x000fc80008011608 */
[----:B------:R-:W-:-:S05]  /*2100*/  IADD3 R4, PT, PT, -R9, RZ, RZ ;  /* 0x000000ff09047210 */ /* 0x000fca0007ffe1ff */
[----:B0-----:R-:W-:-:S04]  /*2110*/  IMAD R4, R4, UR5, R3 ;  /* 0x0000000504047c24 */ /* 0x001fc8000f8e0203 */
[C---:B--2---:R-:W-:Y:S02]  /*2120*/  IMAD R5, R4.reuse, UR10, RZ ;  /* 0x0000000a04057c24 */ /* 0x044fe4000f8e02ff */
[C---:B------:R-:W-:Y:S02]  /*2130*/  IMAD R6, R4.reuse, UR11, RZ ;  /* 0x0000000b04067c24 */ /* 0x040fe4000f8e02ff */
[----:B-1----:R-:W-:Y:S01]  /*2140*/  IMAD R4, R4, UR8, RZ ;  /* 0x0000000804047c24 */ /* 0x002fe2000f8e02ff */
        /* <DEDUP_REMOVED lines=334> */
.L_x_1528:
        /* <DEDUP_REMOVED lines=29> */
[----:B------:R-:W-:-:S05]  /*3800*/  IADD3.X R5, PT, PT, RZ, UR9, RZ, P0, !PT ;  /* 0x00000009ff057c10 */ /* 0x000fca00087fe4ff */
[----:B------:R0:W-:Y:S04]  /*3810*/  STG.E.U16 desc[UR6][R4.64], R10 ;  /* 0x0000000a04007986 */ /* 0x0001e8000c101506 */
.L_x_1525:
[----:B------:R-:W-:-:S13]  /*3820*/  ISETP.GE.AND P0, PT, R3, UR4, PT ;  /* 0x0000000403007c0c */ /* 0x000fda000bf06270 */
[----:B------:R-:W-:Y:S05]  /*3830*/  @P0 BREAK.RELIABLE B1 ;  /* 0x0000000000010942 */ /* 0x000fea0003800100 */
[----:B------:R-:W-:Y:S05]  /*3840*/  @P0 BRA `(.L_x_1527) ;  /* 0x0000001400f00947 */ /* 0x000fea0003800000 */
[----:B------:R-:W-:Y:S05]  /*3850*/  BSYNC.RELIABLE B1 ;  /* 0x0000000000017941 */ /* 0x000fea0003800100 */
.L_x_1524:
        /* <DEDUP_REMOVED lines=348> */
.L_x_1529:
        /* <DEDUP_REMOVED lines=31> */
.L_x_1527:
[----:B------:R-:W-:Y:S05]  /*5010*/  BSYNC.RECONVERGENT B0 ;  /* 0x0000000000007941 */ /* 0x000fea0003800200 */
.L_x_1523:
        /* <DEDUP_REMOVED lines=9> */
[----:B--2---:R-:W-:Y:S01]  /*50b0*/  IMAD.HI.U32 R6, R3, UR4, R4 ;  /* 0x0000000403067c27 */ /* 0x004fe2000f8e0004 */
[----:B------:R-:W2:Y:S04]  /*50c0*/  LDCU UR4, c[0x0][0x4c0] ;  /* 0x00009800ff0477ac */ /* 0x000ea80008000800 */
[----:B------:R-:W-:-:S04]  /*50d0*/  SHF.R.U32.HI R7, RZ, UR5, R6 ;  /* 0x00000005ff077c19 */ /* 0x000fc80008011606 */
[----:B------:R-:W-:-:S05]  /*50e0*/  IADD3 R4, PT, PT, -R7, RZ, RZ ;  /* 0x000000ff07047210 */ /* 0x000fca0007ffe1ff */
[----:B0-----:R-:W-:-:S04]  /*50f0*/  IMAD R2, R4, UR8, R3 ;  /* 0x0000000804027c24 */ /* 0x001fc8000f8e0203 */
[C---:B-1----:R-:W-:Y:S02]  /*5100*/  IMAD R3, R2.reuse, UR10, RZ ;  /* 0x0000000a02037c24 */ /* 0x042fe4000f8e02ff */
[C---:B------:R-:W-:Y:S02]  /*5110*/  IMAD R4, R2.reuse, UR11, RZ ;  /* 0x0000000b02047c24 */ /* 0x040fe4000f8e02ff */
[----:B--2---:R-:W-:Y:S01]  /*5120*/  IMAD R2, R2, UR4, RZ ;  /* 0x0000000402027c24 */ /* 0x004fe2000f8e02ff */
        /* <DEDUP_REMOVED lines=313> */
[----:B------:R-:W2:Y:S09]  /*64c0*/  LDCU UR5, c[0x0][0x5cc] ;  /* 0x0000b980ff0577ac */ /* 0x000eb20008000800 */
[----:B------:R-:W3:Y:S01]  /*64d0*/  @P0 LDC.64 R12, c[0x0][0x4b0] ;  /* 0x00012c00ff0c0b82 */ /* 0x000ee20000000a00 */
[----:B------:R-:W4:Y:S01]  /*64e0*/  LDCU.64 UR10, c[0x0][0x5d0] ;  /* 0x0000ba00ff0a77ac */ /* 0x000f220008000a00 */
[----:B0-----:R-:W-:-:S06]  /*64f0*/  IMAD.HI.U32 R10, R7, UR9, R6 ;  /* 0x00000009070a7c27 */ /* 0x001fcc000f8e0006 */
[----:B------:R-:W0:Y:S01]  /*6500*/  @P0 LDC R15, c[0x0][0x4ac] ;  /* 0x00012b00ff0f0b82 */ /* 0x000e220000000800 */
[----:B-1----:R-:W-:Y:S02]  /*6510*/  SHF.R.U32.HI R11, RZ, UR4, R10 ;  /* 0x00000004ff0b7c19 */ /* 0x002fe4000801160a */
[----:B------:R-:W-:Y:S02]  /*6520*/  @P0 MOV R10, RZ ;  /* 0x000000ff000a0202 */ /* 0x000fe40000000f00 */
[----:B------:R-:W-:-:S03]  /*6530*/  IADD3 R5, PT, PT, -R11, RZ, RZ ;  /* 0x000000ff0b057210 */ /* 0x000fc60007ffe1ff */
[----:B------:R-:W1:Y:S02]  /*6540*/  @P0 LDC.64 R8, c[0x0][0x5d8] ;  /* 0x00017600ff080b82 */ /* 0x000e640000000a00 */
[----:B------:R-:W-:-:S06]  /*6550*/  IMAD R7, R5, UR8, R7 ;  /* 0x0000000805077c24 */ /* 0x000fcc000f8e0207 */
[----:B------:R-:W5:Y:S01]  /*6560*/  @P0 LDC R6, c[0x0][0x5e0] ;  /* 0x00017800ff060b82 */ /* 0x000f620000000800 */
[----:B---3--:R-:W-:-:S04]  /*6570*/  @P0 IMAD.HI.U32 R0, R11, R12, R10 ;  /* 0x0000000c0b000227 */ /* 0x008fc800078e000a */
[C---:B--2---:R-:W-:Y:S01]  /*6580*/  IMAD R3, R7.reuse, UR5, R3 ;  /* 0x0000000507037c24 */ /* 0x044fe2000f8e0203 */
[----:B------:R-:W-:Y:S01]  /*6590*/  @P0 SHF.R.U32.HI R0, RZ, R13, R0 ;  /* 0x0000000dff000219 */ /* 0x000fe20000011600 */
[C---:B----4-:R-:W-:Y:S02]  /*65a0*/  IMAD R4, R7.reuse, UR10, R4 ;  /* 0x0000000a07047c24 */ /* 0x050fe4000f8e0204 */
[----:B------:R-:W-:Y:S01]  /*65b0*/  IMAD R2, R7, UR11, R2 ;  /* 0x0000000b07027c24 */ /* 0x000fe2000f8e0202 */
[----:B------:R-:W-:-:S05]  /*65c0*/  @P0 IADD3 R10, PT, PT, -R0, RZ, RZ ;  /* 0x000000ff000a0210 */ /* 0x000fca0007ffe1ff */
[----:B0-----:R-:W-:-:S04]  /*65d0*/  @P0 IMAD R11, R15, R10, R11 ;  /* 0x0000000a0f0b0224 */ /* 0x001fc800078e020b */
[C---:B-1----:R-:W-:Y:S02]  /*65e0*/  @P0 IMAD R3, R11.reuse, R8, R3 ;  /* 0x000000080b030224 */ /* 0x042fe400078e0203 */
[C---:B------:R-:W-:Y:S02]  /*65f0*/  @P0 IMAD R4, R11.reuse, R9, R4 ;  /* 0x000000090b040224 */ /* 0x040fe400078e0204 */
[----:B-----5:R-:W-:-:S07]  /*6600*/  @P0 IMAD R2, R11, R6, R2 ;  /* 0x000000060b020224 */ /* 0x020fce00078e0202 */
.L_x_1530:
[----:B------:R-:W0:Y:S01]  /*6610*/  LDCU.128 UR8, c[0x0][0x5f0] ;  /* 0x0000be00ff0877ac */ /* 0x000e220008000c00 */
[----:B------:R-:W1:Y:S01]  /*6620*/  LDCU.64 UR4, c[0x0][0x5e8] ;  /* 0x0000bd00ff0477ac */ /* 0x000e620008000a00 */
[----:B0-----:R-:W-:Y:S02]  /*6630*/  IADD3 R4, P0, PT, R4, UR8, RZ ;  /* 0x0000000804047c10 */ /* 0x001fe4000ff1e0ff */
[----:B------:R-:W-:Y:S02]  /*6640*/  IADD3 R6, P1, PT, R2, UR10, RZ ;  /* 0x0000000a02067c10 */ /* 0x000fe4000ff3e0ff */
[----:B------:R-:W-:Y:S02]  /*6650*/  IADD3.X R5, PT, PT, RZ, UR9, RZ, P0, !PT ;  /* 0x00000009ff057c10 */ /* 0x000fe400087fe4ff */
[----:B------:R-:W-:-:S03]  /*6660*/  IADD3.X R7, PT, PT, RZ, UR11, RZ, P1, !PT ;  /* 0x0000000bff077c10 */ /* 0x000fc60008ffe4ff */
[----:B------:R-:W2:Y:S04]  /*6670*/  LDG.E.U16 R4, desc[UR6][R4.64] ;  /* 0x0000000604047981 */ /* 0x000ea8000c1e1500 */
[----:B------:R-:W3:Y:S01]  /*6680*/  LDG.E.U16 R6, desc[UR6][R6.64] ;  /* 0x0000000606067981 */ /* 0x000ee2000c1e1500 */
        /* <DEDUP_REMOVED lines=19> */
[----:B------:R-:W-:Y:S02]  /*67c0*/  F2FP.BF16.F32.PACK_AB R0, RZ, R0 ;  /* 0x00000000ff00723e */ /* 0x000fe400000010ff */
[----:B------:R-:W-:-:S05]  /*67d0*/  IADD3.X R3, PT, PT, RZ, UR5, RZ, P0, !PT ;  /* 0x00000005ff037c10 */ /* 0x000fca00087fe4ff */
[----:B------:R-:W-:Y:S01]  /*67e0*/  STG.E.U16 desc[UR6][R2.64], R0 ;  /* 0x0000000002007986 */ /* 0x000fe2000c101506 */
[----:B------:R-:W-:Y:S05]  /*67f0*/  EXIT ;  /* 0x000000000000794d */ /* 0x000fea0003800000 */
.L_x_1531:
        /* <DEDUP_REMOVED lines=16> */
.L_x_17915:


//--------------------- .text._ZN2at6native27unrolled_elementwise_kernelINS0_13BinaryFunctorIN3c108BFloat16ES4_S4_ZZZNS0_17hypot_kernel_cudaERNS_18TensorIteratorBaseEENKUlvE_clEvENKUlvE2_clEvEUlS4_S4_E_EESt5arrayIPcLm3EELi4E23TrivialOffsetCalculatorILi2EjESE_ILi1EjENS0_6memory15LoadWithoutCastENSH_16StoreWithoutCastEEEviT_T0_T2_T3_T4_T5_ --------------------------
	.section	.text._ZN2at6native27unrolled_elementwise_kernelINS0_13BinaryFunctorIN3c108BFloat16ES4_S4_ZZZNS0_17hypot_kernel_cudaERNS_18TensorIteratorBaseEENKUlvE_clEvENKUlvE2_clEvEUlS4_S4_E_EESt5arrayIPcLm3EELi4E23TrivialOffsetCalculatorILi2EjESE_ILi1EjENS0_6memory15LoadWithoutCastENSH_16StoreWithoutCastEEEviT_T0_T2_T3_T4_T5_,"ax",@progbits
	.align	128
        .global         _ZN2at6native27unrolled_elementwise_kernelINS0_13BinaryFunctorIN3c108BFloat16ES4_S4_ZZZNS0_17hypot_kernel_cudaERNS_18TensorIteratorBaseEENKUlvE_clEvENKUlvE2_clEvEUlS4_S4_E_EESt5arrayIPcLm3EELi4E23TrivialOffsetCalculatorILi2EjESE_ILi1EjENS0_6memory15LoadWithoutCastENSH_16StoreWithoutCastEEEviT_T0_T2_T3_T4_T5_
        .type           _ZN2at6native27unrolled_elementwise_kernelINS0_13BinaryFunctorIN3c108BFloat16ES4_S4_ZZZNS0_17hypot_kernel_cudaERNS_18TensorIteratorBaseEENKUlvE_clEvENKUlvE2_clEvEUlS4_S4_E_EESt5arrayIPcLm3EELi4E23TrivialOffsetCalculatorILi2EjESE_ILi1EjENS0_6memory15LoadWithoutCastENSH_16StoreWithoutCastEEEviT_T0_T2_T3_T4_T5_,@function
        .size           _ZN2at6native27unrolled_elementwise_kernelINS0_13BinaryFunctorIN3c108BFloat16ES4_S4_ZZZNS0_17hypot_kernel_cudaERNS_18TensorIteratorBaseEENKUlvE_clEvENKUlvE2_clEvEUlS4_S4_E_EESt5arrayIPcLm3EELi4E23TrivialOffsetCalculatorILi2EjESE_ILi1EjENS0_6memory15LoadWithoutCastENSH_16StoreWithoutCastEEEviT_T0_T2_T3_T4_T5_,(.L_x_17916 - _ZN2at6native27unrolled_elementwise_kernelINS0_13BinaryFunctorIN3c108BFloat16ES4_S4_ZZZNS0_17hypot_kernel_cudaERNS_18TensorIteratorBaseEENKUlvE_clEvENKUlvE2_clEvEUlS4_S4_E_EESt5arrayIPcLm3EELi4E23TrivialOffsetCalculatorILi2EjESE_ILi1EjENS0_6memory15LoadWithoutCastENSH_16StoreWithoutCastEEEviT_T0_T2_T3_T4_T5_)
        .other          _ZN2at6native27unrolled_elementwise_kernelINS0_13BinaryFunctorIN3c108BFloat16ES4_S4_ZZZNS0_17hypot_kernel_cudaERNS_18TensorIteratorBaseEENKUlvE_clEvENKUlvE2_clEvEUlS4_S4_E_EESt5arrayIPcLm3EELi4E23TrivialOffsetCalculatorILi2EjESE_ILi1EjENS0_6memory15LoadWithoutCastENSH_16StoreWithoutCastEEEviT_T0_T2_T3_T4_T5_,@"STO_CUDA_ENTRY STV_DEFAULT"
_ZN2at6native27unrolled_elementwise_kernelINS0_13BinaryFunctorIN3c108BFloat16ES4_S4_ZZZNS0_17hypot_kernel_cudaERNS_18TensorIteratorBaseEENKUlvE_clEvENKUlvE2_clEvEUlS4_S4_E_EESt5arrayIPcLm3EELi4E23TrivialOffsetCalculatorILi2EjESE_ILi1EjENS0_6memory15LoadWithoutCastENSH_16StoreWithoutCastEEEviT_T0_T2_T3_T4_T5_:
.text._ZN2at6native27unrolled_elementwise_kernelINS0_13BinaryFunctorIN3c108BFloat16ES4_S4_ZZZNS0_17hypot_kernel_cudaERNS_18TensorIteratorBaseEENKUlvE_clEvENKUlvE2_clEvEUlS4_S4_E_EESt5arrayIPcLm3EELi4E23TrivialOffsetCalculatorILi2EjESE_ILi1EjENS0_6memory15LoadWithoutCastENSH_16StoreWithoutCastEEEviT_T0_T2_T3_T4_T5_:
[----:B------:R-:W-:Y:S01]  /*0000*/  LDC R1, c[0x0][0x37c] ;  /* 0x0000df00ff017b82 */ /* 0x000fe20000000800 */
[----:B------:R-:W0:Y:S07]  /*0010*/  S2R R11, SR_CTAID.X ;  /* 0x00000000000b7919 */ /* 0x000e2e0000002500 */
[----:B------:R-:W0:Y:S01]  /*0020*/  LDC R0, c[0x0][0x380] ;  /* 0x0000e000ff007b82 */ /* 0x000e220000000800 */
[----:B------:R-:W1:Y:S01]  /*0030*/  LDCU.64 UR4, c[0x0][0x358] ;  /* 0x00006b00ff0477ac */ /* 0x000e620008000a00 */
[----:B------:R-:W2:Y:S06]  /*0040*/  S2R R10, SR_TID.X ;  /* 0x00000000000a7919 */ /* 0x000eac0000002100 */
[----:B------:R-:W3:Y:S08]  /*0050*/  LDC.64 R18, c[0x0][0x390] ;  /* 0x0000e400ff127b82 */ /* 0x000ef00000000a00 */
[----:B------:R-:W4:Y:S08]  /*0060*/  LDC.64 R4, c[0x0][0x390] ;  /* 0x0000e400ff047b82 */ /* 0x000f300000000a00 */
[----:B------:R-:W4:Y:S01]  /*0070*/  LDC.64 R6, c[0x0][0x398] ;  /* 0x0000e600ff067b82 */ /* 0x000f220000000a00 */
[--C-:B0-----:R-:W-:Y:S01]  /*0080*/  IMAD R9, R11, -0x200, R0.reuse ;  /* 0xfffffe000b097824 */ /* 0x101fe200078e0200 */
[----:B------:R-:W-:-:S06]  /*0090*/  PRMT R0, RZ, 0x7610, R0 ;  /* 0x00007610ff007816 */ /* 0x000fcc0000000000 */
[----:B------:R-:W0:Y:S01]  /*00a0*/  LDC.64 R14, c[0x0][0x390] ;  /* 0x0000e400ff0e7b82 */ /* 0x000e220000000a00 */
[----:B--2---:R-:W-:Y:S01]  /*00b0*/  IMAD.MOV.U32 R8, RZ, RZ, R10 ;  /* 0x000000ffff087224 */ /* 0x004fe200078e000a */
[----:B------:R-:W-:-:S06]  /*00c0*/  ISETP.GE.AND P0, PT, R10, R9, PT ;  /* 0x000000090a00720c */ /* 0x000fcc0003f06270 */
[----:B------:R-:W2:Y:S07]  /*00d0*/  LDC.64 R12, c[0x0][0x398] ;  /* 0x0000e600ff0c7b82 */ /* 0x000eae0000000a00 */
[----:B------:R-:W-:Y:S01]  /*00e0*/  @!P0 VIADD R10, R8, 0x80 ;  /* 0x00000080080a8836 */ /* 0x000fe20000000000 */
[----:B------:R-:W0:Y:S04]  /*00f0*/  LDC.64 R2, c[0x0][0x398] ;  /* 0x0000e600ff027b82 */ /* 0x000e280000000a00 */
[----:B------:R-:W-:-:S13]  /*0100*/  ISETP.GE.AND P1, PT, R10, R9, PT ;  /* 0x000000090a00720c */ /* 0x000fda0003f26270 */
[----:B------:R-:W-:Y:S01]  /*0110*/  @!P1 IMAD R17, R11, 0x200, R10 ;  /* 0x000002000b119824 */ /* 0x000fe200078e020a */
[----:B------:R-:W-:-:S03]  /*0120*/  @!P1 IADD3 R10, PT, PT, R10, 0x80, RZ ;  /* 0x000000800a0a9810 */ /* 0x000fc60007ffe0ff */
[----:B---3--:R-:W-:Y:S01]  /*0130*/  @!P1 IMAD.WIDE.U32 R18, R17, 0x2, R18 ;  /* 0x0000000211129825 */ /* 0x008fe200078e0012 */
[----:B------:R-:W-:-:S04]  /*0140*/  ISETP.GE.AND P3, PT, R10, R9, PT ;  /* 0x000000090a00720c */ /* 0x000fc80003f66270 */
[----:B-1----:R1:W5:Y:S09]  /*0150*/  @!P1 LDG.E.U16 R0, desc[UR4][R18.64] ;  /* 0x0000000412009981 */ /* 0x002372000c1e1500 */
[----:B------:R-:W-:Y:S01]  /*0160*/  @!P3 IMAD R21, R11, 0x200, R10 ;  /* 0x000002000b15b824 */ /* 0x000fe200078e020a */
[----:B-1----:R-:W1:Y:S01]  /*0170*/  LDC.64 R18, c[0x0][0x390] ;  /* 0x0000e400ff127b82 */ /* 0x002e620000000a00 */
[----:B------:R-:W-:-:S02]  /*0180*/  @!P3 VIADD R10, R10, 0x80 ;  /* 0x000000800a0ab836 */ /* 0x000fc40000000000 */
[----:B----4-:R-:W-:Y:S01]  /*0190*/  @!P3 IMAD.WIDE.U32 R4, R21, 0x2, R4 ;  /* 0x000000021504b825 */ /* 0x010fe200078e0004 */
[----:B------:R-:W-:Y:S02]  /*01a0*/  @!P0 LEA R25, R11, R8, 0x9 ;  /* 0x000000080b198211 */ /* 0x000fe400078e48ff */
[----:B------:R-:W-:Y:S01]  /*01b0*/  ISETP.GE.AND P2, PT, R10, R9, PT ;  /* 0x000000090a00720c */ /* 0x000fe20003f46270 */
[----:B------:R-:W-:Y:S02]  /*01c0*/  @!P3 IMAD.WIDE.U32 R6, R21, 0x2, R6 ;  /* 0x000000021506b825 */ /* 0x000fe400078e0006 */
[----:B------:R-:W3:Y:S01]  /*01d0*/  LDC.64 R20, c[0x0][0x398] ;  /* 0x0000e600ff147b82 */ /* 0x000ee20000000a00 */
[----:B------:R-:W-:Y:S01]  /*01e0*/  PRMT R24, RZ, 0x7610, R24 ;  /* 0x00007610ff187816 */ /* 0x000fe20000000018 */
[----:B0-----:R-:W-:-:S08]  /*01f0*/  @!P1 IMAD.WIDE.U32 R2, R17, 0x2, R2 ;  /* 0x0000000211029825 */ /* 0x001fd000078e0002 */
[----:B------:R-:W-:Y:S02]  /*0200*/  @!P2 IMAD R23, R11, 0x200, R10 ;  /* 0x000002000b17a824 */ /* 0x000fe400078e020a */
[----:B-1----:R-:W-:-:S05]  /*0210*/  @!P0 IMAD.WIDE.U32 R18, R25, 0x2, R18 ;  /* 0x0000000219128825 */ /* 0x002fca00078e0012 */
[----:B------:R-:W5:Y:S01]  /*0220*/  @!P0 LDG.E.U16 R24, desc[UR4][R18.64] ;  /* 0x0000000412188981 */ /* 0x000f62000c1e1500 */
[----:B---3--:R-:W-:Y:S01]  /*0230*/  @!P0 IMAD.WIDE.U32 R20, R25, 0x2, R20 ;  /* 0x0000000219148825 */ /* 0x008fe200078e0014 */
[----:B------:R-:W-:-:S06]  /*0240*/  PRMT R25, RZ, 0x7610, R25 ;  /* 0x00007610ff197816 */ /* 0x000fcc0000000019 */
[----:B------:R-:W5:Y:S01]  /*0250*/  @!P0 LDG.E.U16 R25, desc[UR4][R20.64] ;  /* 0x0000000414198981 */ /* 0x000f62000c1e1500 */
[----:B------:R-:W-:Y:S01]  /*0260*/  ISETP.GE.AND P0, PT, R8, R9, PT ;  /* 0x000000090800720c */ /* 0x000fe20003f06270 */
[----:B------:R-:W-:-:S04]  /*0270*/  @!P2 IMAD.WIDE.U32 R14, R23, 0x2, R14 ;  /* 0x00000002170ea825 */ /* 0x000fc800078e000e */
[----:B--2---:R-:W-:Y:S01]  /*0280*/  @!P2 IMAD.WIDE.U32 R22, R23, 0x2, R12 ;  /* 0x000000021716a825 */ /* 0x004fe200078e000c */
[----:B------:R-:W-:-:S06]  /*0290*/  PRMT R13, RZ, 0x7610, R13 ;  /* 0x00007610ff0d7816 */ /* 0x000fcc000000000d */
[----:B------:R0:W5:Y:S01]  /*02a0*/  @!P1 LDG.E.U16 R13, desc[UR4][R2.64] ;  /* 0x00000004020d9981 */ /* 0x000162000c1e1500 */
[----:B------:R-:W-:Y:S02]  /*02b0*/  PRMT R10, RZ, 0x7610, R10 ;  /* 0x00007610ff0a7816 */ /* 0x000fe4000000000a */
[----:B------:R-:W-:Y:S02]  /*02c0*/  PRMT R16, RZ, 0x7610, R16 ;  /* 0x00007610ff107816 */ /* 0x000fe40000000010 */
[----:B------:R-:W-:Y:S02]  /*02d0*/  PRMT R17, RZ, 0x7610, R17 ;  /* 0x00007610ff117816 */ /* 0x000fe40000000011 */
[----:B------:R1:W5:Y:S01]  /*02e0*/  @!P2 LDG.E.U16 R10, desc[UR4][R14.64] ;  /* 0x000000040e0aa981 */ /* 0x000362000c1e1500 */
[----:B0-----:R-:W0:Y:S01]  /*02f0*/  @!P0 LDC.64 R2, c[0x0][0x388] ;  /* 0x0000e200ff028b82 */ /* 0x001e220000000a00 */
[----:B------:R-:W-:Y:S02]  /*0300*/  PRMT R12, RZ, 0x7610, R12 ;  /* 0x00007610ff0c7816 */ /* 0x000fe4000000000c */
[----:B------:R2:W5:Y:S04]  /*0310*/  @!P3 LDG.E.U16 R16, desc[UR4][R4.64] ;  /* 0x000000040410b981 */ /* 0x000568000c1e1500 */
[----:B------:R3:W5:Y:S01]  /*0320*/  @!P3 LDG.E.U16 R17, desc[UR4][R6.64] ;  /* 0x000000040611b981 */ /* 0x000762000c1e1500 */
[C---:B-1----:R-:W-:Y:S01]  /*0330*/  VIADD R14, R8.reuse, 0x80 ;  /* 0x00000080080e7836 */ /* 0x042fe20000000000 */
[----:B------:R-:W-:Y:S02]  /*0340*/  BSSY.RECONVERGENT B0, `(.L_x_1532) ;  /* 0x000001f000007945 */ /* 0x000fe40003800200 */
[----:B------:R1:W5:Y:S01]  /*0350*/  @!P2 LDG.E.U16 R12, desc[UR4][R22.64] ;  /* 0x00000004160ca981 */ /* 0x000362000c1e1500 */
[C---:B--2---:R-:W-:Y:S01]  /*0360*/  VIADD R4, R8.reuse, 0x100 ;  /* 0x0000010008047836 */ /* 0x044fe20000000000 */
[----:B------:R-:W-:Y:S01]  /*0370*/  @!P0 LEA R5, R11, R8, 0x9 ;  /* 0x000000080b058211 */ /* 0x000fe200078e48ff */
[----:B---3--:R-:W-:-:S02]  /*0380*/  VIADD R6, R8, 0x180 ;  /* 0x0000018008067836 */ /* 0x008fc40000000000 */
[----:B------:R-:W-:Y:S01]  /*0390*/  @!P0 IMAD.MOV.U32 R8, RZ, RZ, R14 ;  /* 0x000000ffff088224 */ /* 0x000fe200078e000e */
[-C--:B------:R-:W-:Y:S02]  /*03a0*/  ISETP.GE.AND P1, PT, R14, R9.reuse, PT ;  /* 0x000000090e00720c */ /* 0x080fe40003f26270 */
[-C--:B------:R-:W-:Y:S02]  /*03b0*/  ISETP.GE.AND P2, PT, R4, R9.reuse, PT ;  /* 0x000000090400720c */ /* 0x080fe40003f46270 */
[-C--:B------:R-:W-:Y:S01]  /*03c0*/  ISETP.GE.AND P3, PT, R6, R9.reuse, PT ;  /* 0x000000090600720c */ /* 0x080fe20003f66270 */
[----:B0-----:R-:W-:Y:S01]  /*03d0*/  @!P0 IMAD.WIDE.U32 R2, R5, 0x2, R2 ;  /* 0x0000000205028825 */ /* 0x001fe200078e0002 */
[----:B------:R-:W-:Y:S01]  /*03e0*/  ISETP.GE.AND P4, PT, R8, R9, PT ;  /* 0x000000090800720c */ /* 0x000fe20003f86270 */
[----:B-1----:R-:W-:-:S12]  /*03f0*/  @P0 BRA `(.L_x_1533) ;  /* 0x00000000004c0947 */ /* 0x002fd80003800000 */
        /* <DEDUP_REMOVED lines=19> */
.L_x_1533:
[----:B------:R-:W-:Y:S05]  /*0530*/  BSYNC.RECONVERGENT B0 ;  /* 0x0000000000007941 */ /* 0x000fea0003800200 */
.L_x_1532:
[----:B------:R-:W-:Y:S04]  /*0540*/  BSSY.RECONVERGENT B0, `(.L_x_1534) ;  /* 0x0000015000007945 */ /* 0x000fe80003800200 */
[----:B------:R-:W-:Y:S05]  /*0550*/  @P1 BRA `(.L_x_1535) ;  /* 0x00000000004c1947 */ /* 0x000fea0003800000 */
[----:B-----5:R-:W-:Y:S01]  /*0560*/  SHF.L.U32 R0, R0, 0x10, RZ ;  /* 0x0000001000007819 */ /* 0x020fe200000006ff */
[----:B------:R-:W-:-:S04]  /*0570*/  IMAD.U32 R13, R13, 0x10000, RZ ;  /* 0x000100000d0d7824 */ /* 0x000fc800078e00ff */
[----:B------:R-:W-:Y:S01]  /*0580*/  FADD.FTZ R0, |R0|, -RZ ;  /* 0x800000ff00007221 */ /* 0x000fe20000010200 */
        /* <DEDUP_REMOVED lines=16> */
.L_x_1535:
[----:B------:R-:W-:Y:S05]  /*0690*/  BSYNC.RECONVERGENT B0 ;  /* 0x0000000000007941 */ /* 0x000fea0003800200 */
.L_x_1534:
        /* <DEDUP_REMOVED lines=21> */
.L_x_1537:
[----:B------:R-:W-:Y:S05]  /*07f0*/  BSYNC.RECONVERGENT B0 ;  /* 0x0000000000007941 */ /* 0x000fea0003800200 */
.L_x_1536:
        /* <DEDUP_REMOVED lines=21> */
.L_x_1539:
[----:B------:R-:W-:Y:S05]  /*0950*/  BSYNC.RECONVERGENT B0 ;  /* 0x0000000000007941 */ /* 0x000fea0003800200 */
.L_x_1538:
[----:B------:R0:W-:Y:S01]  /*0960*/  @!P0 STG.E.U16 desc[UR4][R2.64], R4 ;  /* 0x0000000402008986 */ /* 0x0001e2000c101504 */
[----:B------:R-:W-:Y:S04]  /*0970*/  BSSY.RECONVERGENT B0, `(.L_x_1540) ;  /* 0x000000c000007945 */ /* 0x000fe80003800200 */
[----:B------:R-:W-:Y:S05]  /*0980*/  @P4 BRA `(.L_x_1541) ;  /* 0x0000000000284947 */ /* 0x000fea0003800000 */
[----:B0-----:R-:W0:Y:S01]  /*0990*/  LDC.64 R2, c[0x0][0x388] ;  /* 0x0000e200ff027b82 */ /* 0x001e220000000a00 */
[----:B------:R-:W-:Y:S01]  /*09a0*/  LEA R7, R11, R8, 0x9 ;  /* 0x000000080b077211 */ /* 0x000fe200078e48ff */
[----:B------:R-:W-:-:S05]  /*09b0*/  VIADD R8, R8, 0x80 ;  /* 0x0000008008087836 */ /* 0x000fca0000000000 */
[----:B------:R-:W-:-:S13]  /*09c0*/  ISETP.GE.AND P0, PT, R8, R9, PT ;  /* 0x000000090800720c */ /* 0x000fda0003f06270 */
[----:B-----5:R-:W-:Y:S01]  /*09d0*/  @!P0 IMAD R13, R11, 0x200, R8 ;  /* 0x000002000b0d8824 */ /* 0x020fe200078e0208 */
[----:B------:R-:W-:Y:S01]  /*09e0*/  @!P0 IADD3 R8, PT, PT, R8, 0x80, RZ ;  /* 0x0000008008088810 */ /* 0x000fe20007ffe0ff */
[----:B0-----:R-:W-:-:S04]  /*09f0*/  IMAD.WIDE.U32 R6, R7, 0x2, R2 ;  /* 0x0000000207067825 */ /* 0x001fc800078e0002 */
[----:B------:R-:W-:Y:S01]  /*0a00*/  @!P0 IMAD.WIDE.U32 R2, R13, 0x2, R2 ;  /* 0x000000020d028825 */ /* 0x000fe200078e0002 */
[----:B------:R1:W-:Y:S04]  /*0a10*/  STG.E.U16 desc[UR4][R6.64], R0 ;  /* 0x0000000006007986 */ /* 0x0003e8000c101504 */
[----:B------:R1:W-:Y:S02]  /*0a20*/  @!P0 STG.E.U16 desc[UR4][R2.64], R5 ;  /* 0x0000000502008986 */ /* 0x0003e4000c101504 */
.L_x_1541:
[----:B------:R-:W-:Y:S05]  /*0a30*/  BSYNC.RECONVERGENT B0 ;  /* 0x0000000000007941 */ /* 0x000fea0003800200 */
.L_x_1540:
[----:B------:R-:W-:-:S13]  /*0a40*/  ISETP.GE.AND P0, PT, R8, R9, PT ;  /* 0x000000090800720c */ /* 0x000fda0003f06270 */
[----:B------:R-:W-:Y:S05]  /*0a50*/  @P0 EXIT ;  /* 0x000000000000094d */ /* 0x000fea0003800000 */
[----:B01----:R-:W0:Y:S01]  /*0a60*/  LDC.64 R2, c[0x0][0x388] ;  /* 0x0000e200ff027b82 */ /* 0x003e220000000a00 */
[----:B------:R-:W-:-:S04]  /*0a70*/  IMAD R11, R11, 0x200, R8 ;  /* 0x000002000b0b7824 */ /* 0x000fc800078e0208 */
[----:B0-----:R-:W-:-:S05]  /*0a80*/  IMAD.WIDE.U32 R2, R11, 0x2, R2 ;  /* 0x000000020b027825 */ /* 0x001fca00078e0002 */
[----:B-----5:R-:W-:Y:S01]  /*0a90*/  STG.E.U16 desc[UR4][R2.64], R10 ;  /* 0x0000000a02007986 */ /* 0x020fe2000c101504 */
[----:B------:R-:W-:Y:S05]  /*0aa0*/  EXIT ;  /* 0x000000000000794d */ /* 0x000fea0003800000 */
.L_x_1542:
        /* <DEDUP_REMOVED lines=13> */
.L_x_17916:


//--------------------- .text._ZN2at6native29vectorized_elementwise_kernelILi2ENS0_13BinaryFunctorIN3c108BFloat16ES4_S4_ZZZNS0_17hypot_kernel_cudaERNS_18TensorIteratorBaseEENKUlvE_clEvENKUlvE2_clEvEUlS4_S4_E_EESt5arrayIPcLm3EEEEviT0_T1_ --------------------------
	.section	.text._ZN2at6native29vectorized_elementwise_kernelILi2ENS0_13BinaryFunctorIN3c108BFloat16ES4_S4_ZZZNS0_17hypot_kernel_cudaERNS_18TensorIteratorBaseEENKUlvE_clEvENKUlvE2_clEvEUlS4_S4_E_EESt5arrayIPcLm3EEEEviT0_T1_,"ax",@progbits
	.align	128
        .global         _ZN2at6native29vectorized_elementwise_kernelILi2ENS0_13BinaryFunctorIN3c108BFloat16ES4_S4_ZZZNS0_17hypot_kernel_cudaERNS_18TensorIteratorBaseEENKUlvE_clEvENKUlvE2_clEvEUlS4_S4_E_EESt5arrayIPcLm3EEEEviT0_T1_
        .type           _ZN2at6native29vectorized_elementwise_kernelILi2ENS0_13BinaryFunctorIN3c108BFloat16ES4_S4_ZZZNS0_17hypot_kernel_cudaERNS_18TensorIteratorBaseEENKUlvE_clEvENKUlvE2_clEvEUlS4_S4_E_EESt5arrayIPcLm3EEEEviT0_T1_,@function
        .size           _ZN2at6native29vectorized_elementwise_kernelILi2ENS0_13BinaryFunctorIN3c108BFloat16ES4_S4_ZZZNS0_17hypot_kernel_cudaERNS_18TensorIteratorBaseEENKUlvE_clEvENKUlvE2_clEvEUlS4_S4_E_EESt5arrayIPcLm3EEEEviT0_T1_,(.L_x_17917 - _ZN2at6native29vectorized_elementwise_kernelILi2ENS0_13BinaryFunctorIN3c108BFloat16ES4_S4_ZZZNS0_17hypot_kernel_cudaERNS_18TensorIteratorBaseEENKUlvE_clEvENKUlvE2_clEvEUlS4_S4_E_EESt5arrayIPcLm3EEEEviT0_T1_)
        .other          _ZN2at6native29vectorized_elementwise_kernelILi2ENS0_13BinaryFunctorIN3c108BFloat16ES4_S4_ZZZNS0_17hypot_kernel_cudaERNS_18TensorIteratorBaseEENKUlvE_clEvENKUlvE2_clEvEUlS4_S4_E_EESt5arrayIPcLm3EEEEviT0_T1_,@"STO_CUDA_ENTRY STV_DEFAULT"
_ZN2at6native29vectorized_elementwise_kernelILi2ENS0_13BinaryFunctorIN3c108BFloat16ES4_S4_ZZZNS0_17hypot_kernel_cudaERNS_18TensorIteratorBaseEENKUlvE_clEvENKUlvE2_clEvEUlS4_S4_E_EESt5arrayIPcLm3EEEEviT0_T1_:
.text._ZN2at6native29vectorized_elementwise_kernelILi2ENS0_13BinaryFunctorIN3c108BFloat16ES4_S4_ZZZNS0_17hypot_kernel_cudaERNS_18TensorIteratorBaseEENKUlvE_clEvENKUlvE2_clEvEUlS4_S4_E_EESt5arrayIPcLm3EEEEviT0_T1_:
[----:B------:R-:W-:Y:S01]  /*0000*/  LDC R1, c[0x0][0x37c] ;  /* 0x0000df00ff017b82 */ /* 0x000fe20000000800 */
[----:B------:R-:W0:Y:S01]  /*0010*/  S2R R0, SR_CTAID.X ;  /* 0x0000000000007919 */ /* 0x000e220000002500 */
[----:B------:R-:W1:Y:S01]  /*0020*/  LDCU UR6, c[0x0][0x380] ;  /* 0x00007000ff0677ac */ /* 0x000e620008000800 */
[----:B------:R-:W2:Y:S01]  /*0030*/  LDCU.64 UR4, c[0x0][0x358] ;  /* 0x00006b00ff0477ac */ /* 0x000ea20008000a00 */
[----:B0-----:R-:W-:-:S05]  /*0040*/  IMAD.SHL.U32 R0, R0, 0x400, RZ ;  /* 0x0000040000007824 */ /* 0x001fca00078e00ff */
[----:B-1----:R-:W-:-:S04]  /*0050*/  IADD3 R2, PT, PT, -R0, UR6, RZ ;  /* 0x0000000600027c10 */ /* 0x002fc8000fffe1ff */
[----:B------:R-:W-:-:S13]  /*0060*/  ISETP.GT.U32.AND P0, PT, R2, 0x3ff, PT ;  /* 0x000003ff0200780c */ /* 0x000fda0003f04070 */
[----:B--2---:R-:W-:Y:S05]  /*0070*/  @P0 BRA `(.L_x_1543) ;  /* 0x00000014004c0947 */ /* 0x004fea0003800000 */
[----:B------:R-:W0:Y:S01]  /*0080*/  S2R R23, SR_TID.X ;  /* 0x0000000000177919 */ /* 0x000e220000002100 */
[----:B------:R-:W1:Y:S01]  /*0090*/  LDC.64 R18, c[0x0][0x390] ;  /* 0x0000e400ff127b82 */ /* 0x000e620000000a00 */
[----:B------:R-:W-:-:S07]  /*00a0*/  PRMT R4, RZ, 0x7610, R4 ;  /* 0x00007610ff047816 */ /* 0x000fce0000000004 */
[----:B------:R-:W2:Y:S08]  /*00b0*/  LDC.64 R14, c[0x0][0x398] ;  /* 0x0000e600ff0e7b82 */ /* 0x000eb00000000a00 */
[----:B------:R-:W3:Y:S08]  /*00c0*/  LDC.64 R6, c[0x0][0x390] ;  /* 0x0000e400ff067b82 */ /* 0x000ef00000000a00 */
[----:B------:R-:W4:Y:S01]  /*00d0*/  LDC.64 R16, c[0x0][0x398] ;  /* 0x0000e600ff107b82 */ /* 0x000f220000000a00 */
[----:B0-----:R-:W-:Y:S01]  /*00e0*/  ISETP.GE.U32.AND P0, PT, R23, R2, PT ;  /* 0x000000021700720c */ /* 0x001fe20003f06070 */
[----:B------:R-:W-:-:S06]  /*00f0*/  IMAD.MOV.U32 R3, RZ, RZ, R23 ;  /* 0x000000ffff037224 */ /* 0x000fcc00078e0017 */
[----:B------:R-:W0:Y:S08]  /*0100*/  LDC.64 R12, c[0x0][0x390] ;  /* 0x0000e400ff0c7b82 */ /* 0x000e300000000a00 */
[----:B------:R-:W0:Y:S01]  /*0110*/  LDC.64 R24, c[0x0][0x390] ;  /* 0x0000e400ff187b82 */ /* 0x000e220000000a00 */
[----:B------:R-:W-:-:S05]  /*0120*/  @!P0 VIADD R23, R3, 0x80 ;  /* 0x0000008003178836 */ /* 0x000fca0000000000 */
[----:B------:R-:W-:Y:S02]  /*0130*/  ISETP.GE.U32.AND P1, PT, R23, R2, PT ;  /* 0x000000021700720c */ /* 0x000fe40003f26070 */
[----:B------:R-:W0:Y:S11]  /*0140*/  LDC.64 R20, c[0x0][0x398] ;  /* 0x0000e600ff147b82 */ /* 0x000e360000000a00 */
[----:B------:R-:W-:-:S02]  /*0150*/  @!P1 IMAD.IADD R5, R0, 0x1, R23 ;  /* 0x0000000100059824 */ /* 0x000fc400078e0217 */
[----:B------:R-:W-:Y:S02]  /*0160*/  @!P1 VIADD R23, R23, 0x80 ;  /* 0x0000008017179836 */ /* 0x000fe40000000000 */
[----:B-1----:R-:W-:-:S03]  /*0170*/  @!P1 IMAD.WIDE.U32 R18, R5, 0x2, R18 ;  /* 0x0000000205129825 */ /* 0x002fc600078e0012 */
[-C--:B------:R-:W-:Y:S01]  /*0180*/  ISETP.GE.U32.AND P2, PT, R23, R2.reuse, PT ;  /* 0x000000021700720c */ /* 0x080fe20003f46070 */
[----:B--2---:R-:W-:Y:S01]  /*0190*/  @!P1 IMAD.WIDE.U32 R14, R5, 0x2, R14 ;  /* 0x00000002050e9825 */ /* 0x004fe200078e000e */
[----:B------:R1:W5:Y:S11]  /*01a0*/  @!P1 LDG.E.U16 R4, desc[UR4][R18.64] ;  /* 0x0000000412049981 */ /* 0x000376000c1e1500 */
[C---:B------:R-:W-:Y:S01]  /*01b0*/  @!P2 IADD3 R11, PT, PT, R0.reuse, R23, RZ ;  /* 0x00000017000ba210 */ /* 0x040fe20007ffe0ff */
[----:B------:R-:W-:Y:S01]  /*01c0*/  @!P2 VIADD R23, R23, 0x80 ;  /* 0x000000801717a836 */ /* 0x000fe20000000000 */
[----:B------:R-:W-:Y:S01]  /*01d0*/  PRMT R5, RZ, 0x7610, R5 ;  /* 0x00007610ff057816 */ /* 0x000fe20000000005 */
[----:B-1----:R-:W1:Y:S03]  /*01e0*/  LDC.64 R18, c[0x0][0x398] ;  /* 0x0000e600ff127b82 */ /* 0x002e660000000a00 */
[----:B------:R-:W-:Y:S01]  /*01f0*/  ISETP.GE.U32.AND P3, PT, R23, R2, PT ;  /* 0x000000021700720c */ /* 0x000fe20003f66070 */
[----:B---3--:R-:W-:Y:S01]  /*0200*/  @!P2 IMAD.WIDE.U32 R26, R11, 0x2, R6 ;  /* 0x000000020b1aa825 */ /* 0x008fe200078e0006 */
[----:B------:R2:W5:Y:S11]  /*0210*/  @!P1 LDG.E.U16 R5, desc[UR4][R14.64] ;  /* 0x000000040e059981 */ /* 0x000576000c1e1500 */
[----:B------:R-:W-:-:S02]  /*0220*/  @!P3 IMAD.IADD R9, R0, 0x1, R23 ;  /* 0x000000010009b824 */ /* 0x000fc400078e0217 */
[----:B----4-:R-:W-:Y:S01]  /*0230*/  @!P2 IMAD.WIDE.U32 R16, R11, 0x2, R16 ;  /* 0x000000020b10a825 */ /* 0x010fe200078e0010 */
[----:B------:R-:W-:Y:S01]  /*0240*/  PRMT R6, RZ, 0x7610, R6 ;  /* 0x00007610ff067816 */ /* 0x000fe20000000006 */
[----:B--2---:R-:W2:Y:S02]  /*0250*/  LDC.64 R14, c[0x0][0x398] ;  /* 0x0000e600ff0e7b82 */ /* 0x004ea40000000a00 */
[----:B------:R-:W-:-:S03]  /*0260*/  @!P3 VIADD R23, R23, 0x80 ;  /* 0x000000801717b836 */ /* 0x000fc60000000000 */
[----:B------:R3:W5:Y:S02]  /*0270*/  @!P2 LDG.E.U16 R6, desc[UR4][R26.64] ;  /* 0x000000041a06a981 */ /* 0x000764000c1e1500 */
[----:B------:R-:W-:Y:S02]  /*0280*/  ISETP.GE.U32.AND P4, PT, R23, R2, PT ;  /* 0x000000021700720c */ /* 0x000fe40003f86070 */
[----:B------:R-:W-:Y:S01]  /*0290*/  PRMT R7, RZ, 0x7610, R7 ;  /* 0x00007610ff077816 */ /* 0x000fe20000000007 */
[----:B---3--:R-:W3:Y:S05]  /*02a0*/  LDC.64 R26, c[0x0][0x390] ;  /* 0x0000e400ff1a7b82 */ /* 0x008eea0000000a00 */
[----:B------:R4:W5:Y:S05]  /*02b0*/  @!P2 LDG.E.U16 R7, desc[UR4][R16.64] ;  /* 0x000000041007a981 */ /* 0x00096a000c1e1500 */
[----:B------:R-:W-:-:S02]  /*02c0*/  @!P4 IMAD.IADD R11, R0, 0x1, R23 ;  /* 0x00000001000bc824 */ /* 0x000fc400078e0217 */
[----:B------:R-:W-:Y:S01]  /*02d0*/  @!P4 VIADD R23, R23, 0x80 ;  /* 0x000000801717c836 */ /* 0x000fe20000000000 */
[----:B------:R-:W-:Y:S01]  /*02e0*/  PRMT R10, RZ, 0x7610, R10 ;  /* 0x00007610ff0a7816 */ /* 0x000fe2000000000a */
[----:B0-----:R-:W-:Y:S01]  /*02f0*/  @!P3 IMAD.WIDE.U32 R24, R9, 0x2, R24 ;  /* 0x000000020918b825 */ /* 0x001fe200078e0018 */
[----:B------:R-:W-:Y:S01]  /*0300*/  PRMT R8, RZ, 0x7610, R8 ;  /* 0x00007610ff087816 */ /* 0x000fe20000000008 */
[----:B----4-:R-:W0:Y:S01]  /*0310*/  LDC.64 R16, c[0x0][0x390] ;  /* 0x0000e400ff107b82 */ /* 0x010e220000000a00 */
[----:B------:R-:W-:Y:S01]  /*0320*/  ISETP.GE.U32.AND P1, PT, R23, R2, PT ;  /* 0x000000021700720c */ /* 0x000fe20003f26070 */
[----:B------:R-:W-:Y:S01]  /*0330*/  @!P4 IMAD.WIDE.U32 R12, R11, 0x2, R12 ;  /* 0x000000020b0cc825 */ /* 0x000fe200078e000c */
[----:B------:R-:W-:Y:S02]  /*0340*/  PRMT R22, RZ, 0x7610, R22 ;  /* 0x00007610ff167816 */ /* 0x000fe40000000016 */
[----:B------:R-:W5:Y:S01]  /*0350*/  @!P3 LDG.E.U16 R8, desc[UR4][R24.64] ;  /* 0x000000041808b981 */ /* 0x000f62000c1e1500 */
[----:B------:R-:W-:-:S08]  /*0360*/  @!P3 IMAD.WIDE.U32 R20, R9, 0x2, R20 ;  /* 0x000000020914b825 */ /* 0x000fd000078e0014 */
[----:B------:R-:W-:Y:S01]  /*0370*/  @!P1 IADD3 R29, PT, PT, R0, R23, RZ ;  /* 0x00000017001d9210 */ /* 0x000fe20007ffe0ff */
[----:B------:R-:W-:Y:S01]  /*0380*/  @!P1 VIADD R23, R23, 0x80 ;  /* 0x0000008017179836 */ /* 0x000fe20000000000 */
[----:B------:R4:W5:Y:S04]  /*0390*/  @!P4 LDG.E.U16 R10, desc[UR4][R12.64] ;  /* 0x000000040c0ac981 */ /* 0x000968000c1e1500 */
[----:B------:R-:W-:Y:S01]  /*03a0*/  ISETP.GE.U32.AND P2, PT, R23, R2, PT ;  /* 0x000000021700720c */ /* 0x000fe20003f46070 */
[----:B-1----:R-:W-:Y:S01]  /*03b0*/  @!P4 IMAD.WIDE.U32 R18, R11, 0x2, R18 ;  /* 0x000000020b12c825 */ /* 0x002fe200078e0012 */
[----:B------:R-:W-:Y:S02]  /*03c0*/  PRMT R9, RZ, 0x7610, R9 ;  /* 0x00007610ff097816 */ /* 0x000fe40000000009 */
[----:B------:R-:W-:Y:S01]  /*03d0*/  PRMT R11, RZ, 0x7610, R11 ;  /* 0x00007610ff0b7816 */ /* 0x000fe2000000000b */
[----:B----4-:R-:W1:Y:S01]  /*03e0*/  LDC.64 R12, c[0x0][0x398] ;  /* 0x0000e600ff0c7b82 */ /* 0x010e620000000a00 */
[----:B------:R-:W-:-:S02]  /*03f0*/  PRMT R24, RZ, 0x7610, R24 ;  /* 0x00007610ff187816 */ /* 0x000fc40000000018 */
[----:B------:R4:W5:Y:S01]  /*0400*/  @!P3 LDG.E.U16 R9, desc[UR4][R20.64] ;  /* 0x000000041409b981 */ /* 0x000962000c1e1500 */
[----:B---3--:R-:W-:-:S03]  /*0410*/  @!P1 IMAD.WIDE.U32 R26, R29, 0x2, R26 ;  /* 0x000000021d1a9825 */ /* 0x008fc600078e001a */
[----:B------:R3:W5:Y:S01]  /*0420*/  @!P4 LDG.E.U16 R11, desc[UR4][R18.64] ;  /* 0x00000004120bc981 */ /* 0x000762000c1e1500 */
[----:B------:R-:W-:Y:S02]  /*0430*/  @!P2 IMAD.IADD R25, R0, 0x1, R23 ;  /* 0x000000010019a824 */ /* 0x000fe400078e0217 */
[----:B--2---:R-:W-:Y:S01]  /*0440*/  @!P1 IMAD.WIDE.U32 R14, R29, 0x2, R14 ;  /* 0x000000021d0e9825 */ /* 0x004fe200078e000e */
[----:B------:R-:W5:Y:S01]  /*0450*/  @!P1 LDG.E.U16 R22, desc[UR4][R26.64] ;  /* 0x000000041a169981 */ /* 0x000f62000c1e1500 */
[----:B----4-:R-:W2:Y:S02]  /*0460*/  LDC.64 R20, c[0x0][0x398] ;  /* 0x0000e600ff147b82 */ /* 0x010ea40000000a00 */
[----:B------:R-:W-:Y:S01]  /*0470*/  @!P2 VIADD R23, R23, 0x80 ;  /* 0x000000801717a836 */ /* 0x000fe20000000000 */
[----:B------:R4:W5:Y:S05]  /*0480*/  @!P1 LDG.E.U16 R24, desc[UR4][R14.64] ;  /* 0x000000040e189981 */ /* 0x00096a000c1e1500 */
[----:B---3--:R-:W3:Y:S01]  /*0490*/  LDC.64 R18, c[0x0][0x390] ;  /* 0x0000e400ff127b82 */ /* 0x008ee20000000a00 */
[----:B------:R-:W-:Y:S01]  /*04a0*/  ISETP.GE.U32.AND P1, PT, R23, R2, PT ;  /* 0x000000021700720c */ /* 0x000fe20003f26070 */
[----:B0-----:R-:W-:Y:S01]  /*04b0*/  @!P2 IMAD.WIDE.U32 R16, R25, 0x2, R16 ;  /* 0x000000021910a825 */ /* 0x001fe200078e0010 */
[----:B------:R-:W-:-:S03]  /*04c0*/  PRMT R28, RZ, 0x7610, R28 ;  /* 0x00007610ff1c7816 */ /* 0x000fc6000000001c */
[----:B-1----:R-:W-:Y:S02]  /*04d0*/  @!P2 IMAD.WIDE.U32 R12, R25, 0x2, R12 ;  /* 0x00000002190ca825 */ /* 0x002fe400078e000c */
[----:B----4-:R-:W0:Y:S01]  /*04e0*/  LDC.64 R14, c[0x0][0x390] ;  /* 0x0000e400ff0e7b82 */ /* 0x010e220000000a00 */
[----:B------:R1:W5:Y:S05]  /*04f0*/  @!P2 LDG.E.U16 R28, desc[UR4][R16.64] ;  /* 0x00000004101ca981 */ /* 0x00036a000c1e1500 */
[----:B------:R-:W-:-:S04]  /*0500*/  @!P1 IMAD.IADD R25, R0, 0x1, R23 ;  /* 0x0000000100199824 */ /* 0x000fc800078e0217 */
[C---:B--2---:R-:W-:Y:S01]  /*0510*/  @!P1 IMAD.WIDE.U32 R20, R25.reuse, 0x2, R20 ;  /* 0x0000000219149825 */ /* 0x044fe200078e0014 */
[----:B-1----:R-:W-:Y:S02]  /*0520*/  PRMT R16, RZ, 0x7610, R16 ;  /* 0x00007610ff107816 */ /* 0x002fe40000000010 */
[----:B------:R-:W-:Y:S01]  /*0530*/  PRMT R17, RZ, 0x7610, R17 ;  /* 0x00007610ff117816 */ /* 0x000fe20000000011 */
[----:B---3--:R-:W-:-:S05]  /*0540*/  @!P1 IMAD.WIDE.U32 R18, R25, 0x2, R18 ;  /* 0x0000000219129825 */ /* 0x008fca00078e0012 */
[----:B------:R-:W5:Y:S04]  /*0550*/  @!P1 LDG.E.U16 R17, desc[UR4][R20.64] ;  /* 0x0000000414119981 */ /* 0x000f68000c1e1500 */
[----:B------:R-:W5:Y:S01]  /*0560*/  @!P1 LDG.E.U16 R16, desc[UR4][R18.64] ;  /* 0x0000000412109981 */ /* 0x000f62000c1e1500 */
[----:B------:R-:W-:-:S06]  /*0570*/  PRMT R23, RZ, 0x7610, R23 ;  /* 0x00007610ff177816 */ /* 0x000fcc0000000017 */
[----:B------:R1:W5:Y:S02]  /*0580*/  @!P2 LDG.E.U16 R23, desc[UR4][R12.64] ;  /* 0x000000040c17a981 */ /* 0x000364000c1e1500 */
[----:B-1----:R-:W1:Y:S01]  /*0590*/  LDC.64 R12, c[0x0][0x398] ;  /* 0x0000e600ff0c7b82 */ /* 0x002e620000000a00 */
[----:B------:R-:W-:Y:S01]  /*05a0*/  @!P0 IMAD.IADD R27, R0, 0x1, R3 ;  /* 0x00000001001b8824 */ /* 0x000fe200078e0203 */
[----:B------:R-:W-:Y:S02]  /*05b0*/  PRMT R25, RZ, 0x7610, R25 ;  /* 0x00007610ff197816 */ /* 0x000fe40000000019 */
[----:B------:R-:W-:Y:S01]  /*05c0*/  PRMT R26, RZ, 0x7610, R26 ;  /* 0x00007610ff1a7816 */ /* 0x000fe2000000001a */
[----:B0-----:R-:W-:-:S05]  /*05d0*/  @!P0 IMAD.WIDE.U32 R14, R27, 0x2, R14 ;  /* 0x000000021b0e8825 */ /* 0x001fca00078e000e */
[----:B------:R0:W5:Y:S01]  /*05e0*/  @!P0 LDG.E.U16 R25, desc[UR4][R14.64] ;  /* 0x000000040e198981 */ /* 0x000162000c1e1500 */
[----:B-1----:R-:W-:-:S05]  /*05f0*/  @!P0 IMAD.WIDE.U32 R12, R27, 0x2, R12 ;  /* 0x000000021b0c8825 */ /* 0x002fca00078e000c */
[----:B------:R0:W5:Y:S01]  /*0600*/  @!P0 LDG.E.U16 R26, desc[UR4][R12.64] ;  /* 0x000000040c1a8981 */ /* 0x000162000c1e1500 */
[----:B------:R-:W-:Y:S01]  /*0610*/  ISETP.GE.U32.AND P0, PT, R3, R2, PT ;  /* 0x000000020300720c */ /* 0x000fe20003f06070 */
[----:B------:R-:W-:-:S12]  /*0620*/  BSSY.RECONVERGENT B0, `(.L_x_1544) ;  /* 0x0000015000007945 */ /* 0x000fd80003800200 */
[----:B0-----:R-:W-:Y:S05]  /*0630*/  @P0 BRA `(.L_x_1545) ;  /* 0x00000000004c0947 */ /* 0x001fea0003800000 */
        /* <DEDUP_REMOVED lines=19> */
.L_x_1545:
[----:B------:R-:W-:Y:S05]  /*0770*/  BSYNC.RECONVERGENT B0 ;  /* 0x0000000000007941 */ /* 0x000fea0003800200 */
.L_x_1544:
[----:B------:R-:W-:Y:S01]  /*0780*/  VIADD R13, R3, 0x80 ;  /* 0x00000080030d7836 */ /* 0x000fe20000000000 */
[----:B------:R-:W-:Y:S04]  /*0790*/  BSSY.RECONVERGENT B0, `(.L_x_1546) ;  /* 0x0000016000007945 */ /* 0x000fe80003800200 */
[----:B------:R-:W-:-:S13]  /*07a0*/  ISETP.GE.U32.AND P1, PT, R13, R2, PT ;  /* 0x000000020d00720c */ /* 0x000fda0003f26070 */
        /* <DEDUP_REMOVED lines=20> */
.L_x_1547:
[----:B------:R-:W-:Y:S05]  /*08f0*/  BSYNC.RECONVERGENT B0 ;  /* 0x0000000000007941 */ /* 0x000fea0003800200 */
.L_x_1546:
[----:B-----5:R-:W0:Y:S01]  /*0900*/  @!P0 LDC.64 R4, c[0x0][0x388] ;  /* 0x0000e200ff048b82 */ /* 0x020e220000000a00 */
[C---:B------:R-:W-:Y:S01]  /*0910*/  IADD3 R15, PT, PT, R3.reuse, 0x100, RZ ;  /* 0x00000100030f7810 */ /* 0x040fe20007ffe0ff */
[C---:B------:R-:W-:Y:S01]  /*0920*/  VIADD R19, R3.reuse, 0x180 ;  /* 0x0000018003137836 */ /* 0x040fe20000000000 */
[----:B------:R-:W-:Y:S01]  /*0930*/  BSSY.RECONVERGENT B0, `(.L_x_1548) ;  /* 0x0000021000007945 */ /* 0x000fe20003800200 */
[----:B------:R-:W-:Y:S01]  /*0940*/  VIADD R21, R3, 0x200 ;  /* 0x0000020003157836 */ /* 0x000fe20000000000 */
[-C--:B------:R-:W-:Y:S01]  /*0950*/  ISETP.GE.U32.AND P6, PT, R15, R2.reuse, PT ;  /* 0x000000020f00720c */ /* 0x080fe20003fc6070 */
[----:B------:R-:W-:Y:S01]  /*0960*/  VIADD R15, R3, 0x280 ;  /* 0x00000280030f7836 */ /* 0x000fe20000000000 */
[-C--:B------:R-:W-:Y:S01]  /*0970*/  ISETP.GE.U32.AND P1, PT, R19, R2.reuse, PT ;  /* 0x000000021300720c */ /* 0x080fe20003f26070 */
[----:B------:R-:W-:Y:S01]  /*0980*/  VIADD R19, R3, 0x300 ;  /* 0x0000030003137836 */ /* 0x000fe20000000000 */
[-C--:B------:R-:W-:Y:S02]  /*0990*/  ISETP.GE.U32.AND P2, PT, R21, R2.reuse, PT ;  /* 0x000000021500720c */ /* 0x080fe40003f46070 */
[----:B------:R-:W-:Y:S01]  /*09a0*/  ISETP.GE.U32.AND P3, PT, R15, R2, PT ;  /* 0x000000020f00720c */ /* 0x000fe20003f66070 */
[----:B------:R-:W-:Y:S01]  /*09b0*/  @!P0 IMAD.IADD R15, R0, 0x1, R3 ;  /* 0x00000001000f8824 */ /* 0x000fe200078e0203 */
[----:B------:R-:W-:-:S02]  /*09c0*/  IADD3 R21, PT, PT, R3, 0x380, RZ ;  /* 0x0000038003157810 */ /* 0x000fc40007ffe0ff */
[-C--:B------:R-:W-:Y:S02]  /*09d0*/  ISETP.GE.U32.AND P4, PT, R19, R2.reuse, PT ;  /* 0x000000021300720c */ /* 0x080fe40003f86070 */
[----:B------:R-:W-:Y:S01]  /*09e0*/  ISETP.GE.U32.AND P5, PT, R21, R2, PT ;  /* 0x000000021500720c */ /* 0x000fe20003fa6070 */
[----:B0-----:R-:W-:Y:S01]  /*09f0*/  @!P0 IMAD.WIDE.U32 R4, R15, 0x2, R4 ;  /* 0x000000020f048825 */ /* 0x001fe200078e0004 */
[----:B------:R-:W-:Y:S11]  /*0a00*/  @P6 BRA `(.L_x_1549) ;  /* 0x00000000004c6947 */ /* 0x000ff60003800000 */
[----:B------:R-:W-:Y:S02]  /*0a10*/  IMAD.U32 R6, R6, 0x10000, RZ ;  /* 0x0001000006067824 */ /* 0x000fe400078e00ff */
        /* <DEDUP_REMOVED lines=18> */
.L_x_1549:
[----:B------:R-:W-:Y:S05]  /*0b40*/  BSYNC.RECONVERGENT B0 ;  /* 0x0000000000007941 */ /* 0x000fea0003800200 */
.L_x_1548:
[----:B------:R-:W-:Y:S04]  /*0b50*/  BSSY.RECONVERGENT B0, `(.L_x_1550) ;  /* 0x0000015000007945 */ /* 0x000fe80003800200 */
[----:B------:R-:W-:Y:S05]  /*0b60*/  @P1 BRA `(.L_x_1551) ;  /* 0x00000000004c1947 */ /* 0x000fea0003800000 */
[----:B------:R-:W-:Y:S01]  /*0b70*/  SHF.L.U32 R9, R9, 0x10, RZ ;  /* 0x0000001009097819 */ /* 0x000fe200000006ff */
[----:B------:R-:W-:-:S04]  /*0b80*/  IMAD.U32 R8, R8, 0x10000, RZ ;  /* 0x0001000008087824 */ /* 0x000fc800078e00ff */
[----:B------:R-:W-:Y:S01]  /*0b90*/  FADD.FTZ R8, |R8|, -RZ ;  /* 0x800000ff08087221 */ /* 0x000fe20000010200 */
        /* <DEDUP_REMOVED lines=16> */
.L_x_1551:
[----:B------:R-:W-:Y:S05]  /*0ca0*/  BSYNC.RECONVERGENT B0 ;  /* 0x0000000000007941 */ /* 0x000fea0003800200 */
.L_x_1550:
[----:B------:R-:W-:Y:S04]  /*0cb0*/  BSSY.RECONVERGENT B0, `(.L_x_1552) ;  /* 0x0000015000007945 */ /* 0x000fe80003800200 */
[----:B------:R-:W-:Y:S05]  /*0cc0*/  @P2 BRA `(.L_x_1553) ;  /* 0x00000000004c2947 */ /* 0x000fea0003800000 */
        /* <DEDUP_REMOVED lines=19> */
.L_x_1553:
[----:B------:R-:W-:Y:S05]  /*0e00*/  BSYNC.RECONVERGENT B0 ;  /* 0x0000000000007941 */ /* 0x000fea0003800200 */
.L_x_1552:
        /* <DEDUP_REMOVED lines=21> */
.L_x_1555:
[----:B------:R-:W-:Y:S05]  /*0f60*/  BSYNC.RECONVERGENT B0 ;  /* 0x0000000000007941 */ /* 0x000fea0003800200 */
.L_x_1554:
        /* <DEDUP_REMOVED lines=21> */
.L_x_1557:
[----:B------:R-:W-:Y:S05]  /*10c0*/  BSYNC.RECONVERGENT B0 ;  /* 0x0000000000007941 */ /* 0x000fea0003800200 */
.L_x_1556:
        /* <DEDUP_REMOVED lines=21> */
.L_x_1559:
[----:B------:R-:W-:Y:S05]  /*1220*/  BSYNC.RECONVERGENT B0 ;  /* 0x0000000000007941 */ /* 0x000fea0003800200 */
.L_x_1558:
[----:B------:R-:W-:Y:S01]  /*1230*/  @!P0 IMAD.MOV.U32 R3, RZ, RZ, R13 ;  /* 0x000000ffff038224 */ /* 0x000fe200078e000d */
[----:B------:R0:W-:Y:S01]  /*1240*/  @!P0 STG.E.U16 desc[UR4][R4.64], R12 ;  /* 0x0000000c04008986 */ /* 0x0001e2000c101504 */
[----:B------:R-:W-:Y:S04]  /*1250*/  BSSY.RECONVERGENT B0, `(.L_x_1560) ;  /* 0x000002d000007945 */ /* 0x000fe80003800200 */
[----:B------:R-:W-:Y:S01]  /*1260*/  BSSY.RELIABLE B1, `(.L_x_1561) ;  /* 0x0000025000017945 */ /* 0x000fe20003800100 */
[----:B------:R-:W-:-:S13]  /*1270*/  ISETP.GE.U32.AND P0, PT, R3, R2, PT ;  /* 0x000000020300720c */ /* 0x000fda0003f06070 */
[----:B0-----:R-:W-:Y:S05]  /*1280*/  @P0 BRA `(.L_x_1562) ;  /* 0x0000000000300947 */ /* 0x001fea0003800000 */
[----:B------:R-:W0:Y:S01]  /*1290*/  LDC.64 R4, c[0x0][0x388] ;  /* 0x0000e200ff047b82 */ /* 0x000e220000000a00 */
[----:B------:R-:W-:Y:S01]  /*12a0*/  IADD3 R13, PT, PT, R0, R3, RZ ;  /* 0x00000003000d7210 */ /* 0x000fe20007ffe0ff */
        /* <DEDUP_REMOVED lines=10> */
.L_x_1562:
[----:B------:R-:W-:-:S13]  /*1350*/  ISETP.GE.U32.AND P0, PT, R3, R2, PT ;  /* 0x000000020300720c */ /* 0x000fda0003f06070 */
[----:B------:R-:W-:Y:S05]  /*1360*/  @P0 BRA `(.L_x_1564) ;  /* 0x0000000000300947 */ /* 0x000fea0003800000 */
[----:B0-----:R-:W0:Y:S01]  /*1370*/  LDC.64 R4, c[0x0][0x388] ;  /* 0x0000e200ff047b82 */ /* 0x001e220000000a00 */
[----:B------:R-:W-:Y:S01]  /*1380*/  IMAD.IADD R13, R0, 0x1, R3 ;  /* 0x00000001000d7824 */ /* 0x000fe200078e0203 */
[----:B------:R-:W-:-:S03]  /*1390*/  IADD3 R3, PT, PT, R3, 0x80, RZ ;  /* 0x0000008003037810 */ /* 0x000fc60007ffe0ff */
[----:B0-----:R-:W-:-:S05]  /*13a0*/  IMAD.WIDE.U32 R4, R13, 0x2, R4 ;  /* 0x000000020d047825 */ /* 0x001fca00078e0004 */
[----:B------:R1:W-:Y:S02]  /*13b0*/  STG.E.U16 desc[UR4][R4.64], R7 ;  /* 0x0000000704007986 */ /* 0x0003e4000c101504 */
.L_x_1563:
[----:B------:R-:W-:-:S13]  /*13c0*/  ISETP.GE.U32.AND P0, PT, R3, R2, PT ;  /* 0x000000020300720c */ /* 0x000fda0003f06070 */
[----:B------:R-:W-:Y:S05]  /*13d0*/  @P0 BRA `(.L_x_1565) ;  /* 0x0000000000340947 */ /* 0x000fea0003800000 */
[----:B01----:R-:W0:Y:S01]  /*13e0*/  LDC.64 R4, c[0x0][0x388] ;  /* 0x0000e200ff047b82 */ /* 0x003e220000000a00 */
[----:B------:R-:W-:Y:S02]  /*13f0*/  IMAD.IADD R7, R0, 0x1, R3 ;  /* 0x0000000100077824 */ /* 0x000fe400078e0203 */
[----:B------:R-:W-:Y:S02]  /*1400*/  VIADD R3, R3, 0x80 ;  /* 0x0000008003037836 */ /* 0x000fe40000000000 */
[----:B0-----:R-:W-:-:S05]  /*1410*/  IMAD.WIDE.U32 R4, R7, 0x2, R4 ;  /* 0x0000000207047825 */ /* 0x001fca00078e0004 */
[----:B------:R1:W-:Y:S02]  /*1420*/  STG.E.U16 desc[UR4][R4.64], R8 ;  /* 0x0000000804007986 */ /* 0x0003e4000c101504 */
.L_x_1564:
[----:B------:R-:W-:-:S13]  /*1430*/  ISETP.GE.U32.AND P0, PT, R3, R2, PT ;  /* 0x000000020300720c */ /* 0x000fda0003f06070 */
[----:B------:R-:W-:Y:S05]  /*1440*/  @P0 BREAK.RELIABLE B1 ;  /* 0x0000000000010942 */ /* 0x000fea0003800100 */
[----:B------:R-:W-:Y:S05]  /*1450*/  @P0 BRA `(.L_x_1566) ;  /* 0x0000000000300947 */ /* 0x000fea0003800000 */
[----:B01----:R-:W0:Y:S01]  /*1460*/  LDC.64 R4, c[0x0][0x388] ;  /* 0x0000e200ff047b82 */ /* 0x003e220000000a00 */
[----:B------:R-:W-:Y:S02]  /*1470*/  IMAD.IADD R7, R0, 0x1, R3 ;  /* 0x0000000100077824 */ /* 0x000fe400078e0203 */
[----:B------:R-:W-:Y:S02]  /*1480*/  VIADD R3, R3, 0x80 ;  /* 0x0000008003037836 */ /* 0x000fe40000000000 */
[----:B0-----:R-:W-:-:S05]  /*1490*/  IMAD.WIDE.U32 R4, R7, 0x2, R4 ;  /* 0x0000000207047825 */ /* 0x001fca00078e0004 */
[----:B------:R2:W-:Y:S02]  /*14a0*/  STG.E.U16 desc[UR4][R4.64], R9 ;  /* 0x0000000904007986 */ /* 0x0005e4000c101504 */
.L_x_1565:
[----:B------:R-:W-:Y:S05]  /*14b0*/  BSYNC.RELIABLE B1 ;  /* 0x0000000000017941 */ /* 0x000fea0003800100 */
.L_x_1561:
[----:B------:R-:W-:-:S13]  /*14c0*/  ISETP.GE.U32.AND P0, PT, R3, R2, PT ;  /* 0x000000020300720c */ /* 0x000fda0003f06070 */
[----:B012---:R-:W0:Y:S01]  /*14d0*/  @!P0 LDC.64 R4, c[0x0][0x388] ;  /* 0x0000e200ff048b82 */ /* 0x007e220000000a00 */
[----:B------:R-:W-:Y:S01]  /*14e0*/  @!P0 IADD3 R7, PT, PT, R0, R3, RZ ;  /* 0x0000000300078210 */ /* 0x000fe20007ffe0ff */
[----:B------:R-:W-:-:S04]  /*14f0*/  @!P0 VIADD R3, R3, 0x80 ;  /* 0x0000008003038836 */ /* 0x000fc80000000000 */
[----:B0-----:R-:W-:-:S05]  /*1500*/  @!P0 IMAD.WIDE.U32 R4, R7, 0x2, R4 ;  /* 0x0000000207048825 */ /* 0x001fca00078e0004 */
[----:B------:R2:W-:Y:S02]  /*1510*/  @!P0 STG.E.U16 desc[UR4][R4.64], R10 ;  /* 0x0000000a04008986 */ /* 0x0005e4000c101504 */
.L_x_1566:
[----:B------:R-:W-:Y:S05]  /*1520*/  BSYNC.RECONVERGENT B0 ;  /* 0x0000000000007941 */ /* 0x000fea0003800200 */
.L_x_1560:
        /* <DEDUP_REMOVED lines=8> */
.L_x_1543:
[----:B------:R-:W0:Y:S01]  /*15b0*/  S2R R5, SR_TID.X ;  /* 0x0000000000057919 */ /* 0x000e220000002100 */
[----:B------:R-:W1:Y:S08]  /*15c0*/  LDC.64 R2, c[0x0][0x390] ;  /* 0x0000e400ff027b82 */ /* 0x000e700000000a00 */
[----:B------:R-:W2:Y:S01]  /*15d0*/  LDC.64 R6, c[0x0][0x398] ;  /* 0x0000e600ff067b82 */ /* 0x000ea20000000a00 */
[----:B-1----:R-:W-:-:S04]  /*15e0*/  IMAD.WIDE.U32 R2, R0, 0x2, R2 ;  /* 0x0000000200027825 */ /* 0x002fc800078e0002 */
[----:B0-----:R-:W-:-:S04]  /*15f0*/  IMAD.WIDE.U32 R8, R5, 0x4, R2 ;  /* 0x0000000405087825 */ /* 0x001fc800078e0002 */
[----:B--2---:R-:W-:Y:S01]  /*1600*/  IMAD.WIDE.U32 R6, R0, 0x2, R6 ;  /* 0x0000000200067825 */ /* 0x004fe200078e0006 */
[----:B------:R-:W2:Y:S04]  /*1610*/  LDG.E R4, desc[UR4][R8.64+0x200] ;  /* 0x0002000408047981 */ /* 0x000ea8000c1e1900 */
[----:B------:R-:W3:Y:S01]  /*1620*/  LDG.E R10, desc[UR4][R8.64+0x400] ;  /* 0x00040004080a7981 */ /* 0x000ee2000c1e1900 */
[----:B------:R-:W-:-:S03]  /*1630*/  IMAD.WIDE.U32 R12, R5, 0x4, R6 ;  /* 0x00000004050c7825 */ /* 0x000fc600078e0006 */
[----:B------:R-:W4:Y:S04]  /*1640*/  LDG.E R7, desc[UR4][R8.64] ;  /* 0x0000000408077981 */ /* 0x000f28000c1e1900 */
[----:B------:R-:W5:Y:S04]  /*1650*/  LDG.E R15, desc[UR4][R12.64] ;  /* 0x000000040c0f7981 */ /* 0x000f68000c1e1900 */
[----:B------:R-:W3:Y:S04]  /*1660*/  LDG.E R6, desc[UR4][R12.64+0x200] ;  /* 0x000200040c067981 */ /* 0x000ee8000c1e1900 */
[----:B------:R-:W3:Y:S04]  /*1670*/  LDG.E R11, desc[UR4][R12.64+0x400] ;  /* 0x000400040c0b7981 */ /* 0x000ee8000c1e1900 */
[----:B------:R-:W3:Y:S04]  /*1680*/  LDG.E R3, desc[UR4][R8.64+0x600] ;  /* 0x0006000408037981 */ /* 0x000ee8000c1e1900 */
[----:B------:R0:W3:Y:S01]  /*1690*/  LDG.E R2, desc[UR4][R12.64+0x600] ;  /* 0x000600040c027981 */ /* 0x0000e2000c1e1900 */
[C---:B----4-:R-:W-:Y:S01]  /*16a0*/  PRMT R14, R7.reuse, 0x7632, R14 ;  /* 0x00007632070e7816 */ /* 0x050fe2000000000e */
[----:B------:R-:W-:Y:S01]  /*16b0*/  IMAD.U32 R7, R7, 0x10000, RZ ;  /* 0x0001000007077824 */ /* 0x000fe200078e00ff */
[C---:B-----5:R-:W-:Y:S01]  /*16c0*/  PRMT R16, R15.reuse, 0x7632, R16 ;  /* 0x000076320f107816 */ /* 0x060fe20000000010 */
[----:B------:R-:W-:Y:S01]  /*16d0*/  IMAD.U32 R15, R15, 0x10000, RZ ;  /* 0x000100000f0f7824 */ /* 0x000fe200078e00ff */
[----:B------:R-:W-:Y:S01]  /*16e0*/  SHF.L.U32 R17, R14, 0x10, RZ ;  /* 0x000000100e117819 */ /* 0x000fe200000006ff */
[----:B------:R-:W-:-:S02]  /*16f0*/  FADD.FTZ R7, |R7|, -RZ ;  /* 0x800000ff07077221 */ /* 0x000fc40000010200 */
[----:B------:R-:W-:Y:S01]  /*1700*/  FADD.FTZ R14, |R15|, -RZ ;  /* 0x800000ff0f0e7221 */ /* 0x000fe20000010200 */
[----:B------:R-:W-:Y:S02]  /*1710*/  IMAD.U32 R16, R16, 0x10000, RZ ;  /* 0x0001000010107824 */ /* 0x000fe400078e00ff */
[----:B------:R-:W-:Y:S02]  /*1720*/  FADD.FTZ R17, |R17|, -RZ ;  /* 0x800000ff11117221 */ /* 0x000fe40000010200 */
[CC--:B0-----:R-:W-:Y:S01]  /*1730*/  VIMNMX R12, PT, PT, R7.reuse, R14.reuse, !PT ;  /* 0x0000000e070c7248 */ /* 0x0c1fe20007fe0100 */
[----:B------:R-:W-:Y:S01]  /*1740*/  FADD.FTZ R16, |R16|, -RZ ;  /* 0x800000ff10107221 */ /* 0x000fe20000010200 */
[----:B------:R-:W-:Y:S02]  /*1750*/  VIMNMX R9, PT, PT, R7, R14, PT ;  /* 0x0000000e07097248 */ /* 0x000fe40003fe0100 */
[----:B------:R-:W-:Y:S01]  /*1760*/  LOP3.LUT R13, R12, 0xfe000000, RZ, 0xc0, !PT ;  /* 0xfe0000000c0d7812 */ /* 0x000fe200078ec0ff */
[----:B--2---:R-:W-:Y:S01]  /*1770*/  IMAD.U32 R8, R4, 0x10000, RZ ;  /* 0x0001000004087824 */ /* 0x004fe200078e00ff */
[----:B------:R-:W-:-:S02]  /*1780*/  VIMNMX R14, PT, PT, R17, R16, PT ;  /* 0x00000010110e7248 */ /* 0x000fc40003fe0100 */
[----:B------:R-:W-:Y:S01]  /*1790*/  VIMNMX R15, PT, PT, R17, R16, !PT ;  /* 0x00000010110f7248 */ /* 0x000fe20007fe0100 */
[----:B---3--:R-:W-:Y:S01]  /*17a0*/  IMAD.U32 R16, R6, 0x10000, RZ ;  /* 0x0001000006107824 */ /* 0x008fe200078e00ff */
[----:B------:R-:W-:Y:S02]  /*17b0*/  PRMT R7, R4, 0x7632, R7 ;  /* 0x0000763204077816 */ /* 0x000fe40000000007 */
[----:B------:R-:W-:Y:S02]  /*17c0*/  PRMT R6, R6, 0x7632, R6 ;  /* 0x0000763206067816 */ /* 0x000fe40000000006 */
[----:B------:R-:W-:Y:S01]  /*17d0*/  LOP3.LUT R4, R13, 0x7e800000, RZ, 0x3c, !PT ;  /* 0x7e8000000d047812 */ /* 0x000fe200078e3cff */
[----:B------:R-:W-:Y:S01]  /*17e0*/  IMAD.U32 R7, R7, 0x10000, RZ ;  /* 0x0001000007077824 */ /* 0x000fe200078e00ff */
[----:B------:R-:W-:Y:S01]  /*17f0*/  SHF.L.U32 R19, R6, 0x10, RZ ;  /* 0x0000001006137819 */ /* 0x000fe200000006ff */
[----:B------:R-:W-:Y:S01]  /*1800*/  FADD.FTZ R22, |R16|, -RZ ;  /* 0x800000ff10167221 */ /* 0x000fe20000010200 */
[----:B------:R-:W-:Y:S01]  /*1810*/  FADD.FTZ R21, |R8|, -RZ ;  /* 0x800000ff08157221 */ /* 0x000fe20000010200 */
[-C--:B------:R-:W-:Y:S01]  /*1820*/  FMUL.FTZ R6, R9, R4.reuse ;  /* 0x0000000409067220 */ /* 0x080fe20000410000 */
[----:B------:R-:W-:Y:S01]  /*1830*/  LOP3.LUT R16, R15, 0xfe000000, RZ, 0xc0, !PT ;  /* 0xfe0000000f107812 */ /* 0x000fe200078ec0ff */
[----:B------:R-:W-:Y:S01]  /*1840*/  FADD.FTZ R8, |R7|, -RZ ;  /* 0x800000ff07087221 */ /* 0x000fe20000010200 */
[----:B------:R-:W-:Y:S01]  /*1850*/  FMUL.FTZ R7, R12, R4 ;  /* 0x000000040c077220 */ /* 0x000fe20000410000 */
[----:B------:R-:W-:Y:S01]  /*1860*/  FMUL.FTZ R6, R6, R6 ;  /* 0x0000000606067220 */ /* 0x000fe20000410000 */
[----:B------:R-:W-:Y:S01]  /*1870*/  LOP3.LUT R18, R16, 0x7e800000, RZ, 0x3c, !PT ;  /* 0x7e80000010127812 */ /* 0x000fe200078e3cff */
[----:B------:R-:W-:Y:S01]  /*1880*/  FADD.FTZ R19, |R19|, -RZ ;  /* 0x800000ff13137221 */ /* 0x000fe20000010200 */
[-C--:B------:R-:W-:Y:S01]  /*1890*/  VIMNMX R4, PT, PT, R21, R22.reuse, !PT ;  /* 0x0000001615047248 */ /* 0x080fe20007fe0100 */
[----:B------:R-:W-:Y:S01]  /*18a0*/  FFMA.FTZ R20, R7, R7, R6 ;  /* 0x0000000707147223 */ /* 0x000fe20000010006 */
[----:B------:R-:W-:Y:S01]  /*18b0*/  VIMNMX R7, PT, PT, R21, R22, PT ;  /* 0x0000001615077248 */ /* 0x000fe20003fe0100 */
[----:B------:R-:W-:Y:S01]  /*18c0*/  FMUL.FTZ R22, R14, R18 ;  /* 0x000000120e167220 */ /* 0x000fe20000410000 */
[----:B------:R-:W-:-:S02]  /*18d0*/  LOP3.LUT R17, R4, 0xfe000000, RZ, 0xc0, !PT ;  /* 0xfe00000004117812 */ /* 0x000fc400078ec0ff */
[-C--:B------:R-:W-:Y:S01]  /*18e0*/  VIMNMX R6, PT, PT, R8, R19.reuse, !PT ;  /* 0x0000001308067248 */ /* 0x080fe20007fe0100 */
[----:B------:R-:W-:Y:S01]  /*18f0*/  FMUL.FTZ R23, R15, R18 ;  /* 0x000000120f177220 */ /* 0x000fe20000410000 */
[----:B------:R-:W-:Y:S01]  /*1900*/  LOP3.LUT R21, R17, 0x7e800000, RZ, 0x3c, !PT ;  /* 0x7e80000011157812 */ /* 0x000fe200078e3cff */
[----:B------:R-:W-:Y:S01]  /*1910*/  FMUL.FTZ R22, R22, R22 ;  /* 0x0000001616167220 */ /* 0x000fe20000410000 */
[----:B------:R-:W-:Y:S02]  /*1920*/  LOP3.LUT R18, R6, 0xfe000000, RZ, 0xc0, !PT ;  /* 0xfe00000006127812 */ /* 0x000fe400078ec0ff */
[----:B------:R-:W-:Y:S01]  /*1930*/  VIMNMX R8, PT, PT, R8, R19, PT ;  /* 0x0000001308087248 */ /* 0x000fe20003fe0100 */
[----:B------:R-:W-:Y:S01]  /*1940*/  FFMA.FTZ R22, R23, R23, R22 ;  /* 0x0000001717167223 */ /* 0x000fe20000010016 */
[-C--:B------:R-:W-:Y:S01]  /*1950*/  FMUL.FTZ R23, R7, R21.reuse ;  /* 0x0000001507177220 */ /* 0x080fe20000410000 */
[----:B------:R-:W-:Y:S01]  /*1960*/  LOP3.LUT R25, R18, 0x7e800000, RZ, 0x3c, !PT ;  /* 0x7e80000012197812 */ /* 0x000fe200078e3cff */
[----:B------:R-:W-:-:S02]  /*1970*/  FMUL.FTZ R21, R4, R21 ;  /* 0x0000001504157220 */ /* 0x000fc40000410000 */
[----:B------:R-:W-:Y:S02]  /*1980*/  FMUL.FTZ R24, R23, R23 ;  /* 0x0000001717187220 */ /* 0x000fe40000410000 */
[----:B------:R-:W-:Y:S01]  /*1990*/  FMUL.FTZ R23, R8, R25 ;  /* 0x0000001908177220 */ /* 0x000fe20000410000 */
[----:B------:R-:W0:Y:S01]  /*19a0*/  MUFU.SQRT R20, R20 ;  /* 0x0000001400147308 */ /* 0x000e220000002000 */
[----:B------:R-:W-:Y:S01]  /*19b0*/  FFMA.FTZ R21, R21, R21, R24 ;  /* 0x0000001515157223 */ /* 0x000fe20000010018 */
[----:B------:R-:W-:Y:S01]  /*19c0*/  FMUL.FTZ R25, R6, R25 ;  /* 0x0000001906197220 */ /* 0x000fe20000410000 */
[----:B------:R-:W-:Y:S01]  /*19d0*/  FMUL.FTZ R24, R23, R23 ;  /* 0x0000001717187220 */ /* 0x000fe20000410000 */
[----:B------:R-:W-:-:S04]  /*19e0*/  FSETP.NEU.FTZ.AND P0, PT, R9, RZ, PT ;  /* 0x000000ff0900720b */ /* 0x000fc80003f1d000 */
[----:B------:R-:W1:Y:S01]  /*19f0*/  MUFU.SQRT R19, R22 ;  /* 0x0000001600137308 */ /* 0x000e620000002000 */
[----:B------:R-:W-:Y:S01]  /*1a00*/  FFMA.FTZ R24, R25, R25, R24 ;  /* 0x0000001919187223 */ /* 0x000fe20000010018 */
[----:B------:R-:W-:Y:S02]  /*1a10*/  FSETP.NEU.FTZ.AND P2, PT, R14, RZ, PT ;  /* 0x000000ff0e00720b */ /* 0x000fe40003f5d000 */
[----:B------:R-:W-:-:S04]  /*1a20*/  LOP3.LUT R13, R13, 0x800000, RZ, 0xfc, !PT ;  /* 0x008000000d0d7812 */ /* 0x000fc800078efcff */
[----:B------:R-:W2:Y:S01]  /*1a30*/  MUFU.SQRT R24, R24 ;  /* 0x0000001800187308 */ /* 0x000ea20000002000 */
[----:B------:R-:W-:Y:S02]  /*1a40*/  LOP3.LUT R16, R16, 0x800000, RZ, 0xfc, !PT ;  /* 0x0080000010107812 */ /* 0x000fe400078efcff */
[----:B------:R-:W-:Y:S01]  /*1a50*/  FSETP.NEU.FTZ.AND P4, PT, R8, RZ, PT ;  /* 0x000000ff0800720b */ /* 0x000fe20003f9d000 */
[----:B0-----:R-:W-:Y:S01]  /*1a60*/  @P0 FMUL.FTZ R12, R20, R13 ;  /* 0x0000000d140c0220 */ /* 0x001fe20000410000 */
[----:B------:R-:W-:-:S03]  /*1a70*/  FSETP.NEU.FTZ.AND P1, PT, R9, +INF , PT ;  /* 0x7f8000000900780b */ /* 0x000fc60003f3d000 */
[----:B------:R-:W0:Y:S01]  /*1a80*/  MUFU.SQRT R21, R21 ;  /* 0x0000001500157308 */ /* 0x000e220000002000 */
[----:B-1----:R-:W-:Y:S01]  /*1a90*/  @P2 FMUL.FTZ R15, R19, R16 ;  /* 0x00000010130f2220 */ /* 0x002fe20000410000 */
[----:B------:R-:W-:Y:S02]  /*1aa0*/  FSETP.NEU.FTZ.AND P3, PT, R7, RZ, PT ;  /* 0x000000ff0700720b */ /* 0x000fe40003f7d000 */
[----:B------:R-:W-:Y:S02]  /*1ab0*/  FSETP.NEU.FTZ.AND P0, PT, R14, +INF , PT ;  /* 0x7f8000000e00780b */ /* 0x000fe40003f1d000 */
[----:B------:R-:W-:Y:S02]  /*1ac0*/  FSEL R9, R12, +INF , P1 ;  /* 0x7f8000000c097808 */ /* 0x000fe40000800000 */
[----:B------:R-:W-:Y:S02]  /*1ad0*/  LOP3.LUT R13, R18, 0x800000, RZ, 0xfc, !PT ;  /* 0x00800000120d7812 */ /* 0x000fe400078efcff */
[----:B------:R-:W-:-:S02]  /*1ae0*/  FSEL R12, R15, +INF , P0 ;  /* 0x7f8000000f0c7808 */ /* 0x000fc40000000000 */
[----:B------:R-:W-:Y:S01]  /*1af0*/  LOP3.LUT R14, R17, 0x800000, RZ, 0xfc, !PT ;  /* 0x00800000110e7812 */ /* 0x000fe200078efcff */
[----:B--2---:R-:W-:Y:S01]  /*1b00*/  @P4 FMUL.FTZ R6, R24, R13 ;  /* 0x0000000d18064220 */ /* 0x004fe20000410000 */
[----:B------:R-:W-:Y:S01]  /*1b10*/  F2FP.BF16.F32.PACK_AB R9, R12, R9 ;  /* 0x000000090c09723e */ /* 0x000fe200000010ff */
[C---:B------:R-:W-:Y:S01]  /*1b20*/  IMAD.U32 R13, R10.reuse, 0x10000, RZ ;  /* 0x000100000a0d7824 */ /* 0x040fe200078e00ff */
[----:B------:R-:W-:Y:S02]  /*1b30*/  PRMT R12, R10, 0x7632, R12 ;  /* 0x000076320a0c7816 */ /* 0x000fe4000000000c */
[C---:B------:R-:W-:Y:S01]  /*1b40*/  PRMT R10, R11.reuse, 0x7632, R10 ;  /* 0x000076320b0a7816 */ /* 0x040fe2000000000a */
[----:B------:R-:W-:Y:S02]  /*1b50*/  IMAD.U32 R11, R11, 0x10000, RZ ;  /* 0x000100000b0b7824 */ /* 0x000fe400078e00ff */
[----:B0-----:R-:W-:Y:S01]  /*1b60*/  @P3 FMUL.FTZ R4, R21, R14 ;  /* 0x0000000e15043220 */ /* 0x001fe20000410000 */
[----:B------:R-:W-:Y:S01]  /*1b70*/  FADD.FTZ R13, |R13|, -RZ ;  /* 0x800000ff0d0d7221 */ /* 0x000fe20000010200 */
[----:B------:R-:W-:Y:S01]  /*1b80*/  SHF.L.U32 R14, R10, 0x10, RZ ;  /* 0x000000100a0e7819 */ /* 0x000fe200000006ff */
[----:B------:R-:W-:Y:S01]  /*1b90*/  FADD.FTZ R10, |R11|, -RZ ;  /* 0x800000ff0b0a7221 */ /* 0x000fe20000010200 */
[----:B------:R-:W-:-:S02]  /*1ba0*/  IMAD.U32 R12, R12, 0x10000, RZ ;  /* 0x000100000c0c7824 */ /* 0x000fc400078e00ff */
[----:B------:R-:W-:Y:S02]  /*1bb0*/  IMAD.U32 R16, R3, 0x10000, RZ ;  /* 0x0001000003107824 */ /* 0x000fe400078e00ff */
[----:B------:R-:W-:Y:S01]  /*1bc0*/  IMAD.U32 R17, R2, 0x10000, RZ ;  /* 0x0001000002117824 */ /* 0x000fe200078e00ff */
[-C--:B------:R-:W-:Y:S01]  /*1bd0*/  VIMNMX R11, PT, PT, R13, R10.reuse, !PT ;  /* 0x0000000a0d0b7248 */ /* 0x080fe20007fe0100 */
[----:B------:R-:W-:Y:S01]  /*1be0*/  FADD.FTZ R15, |R12|, -RZ ;  /* 0x800000ff0c0f7221 */ /* 0x000fe20000010200 */
[----:B------:R-:W-:Y:S01]  /*1bf0*/  FADD.FTZ R14, |R14|, -RZ ;  /* 0x800000ff0e0e7221 */ /* 0x000fe20000010200 */
[----:B------:R-:W-:Y:S01]  /*1c00*/  FADD.FTZ R16, |R16|, -RZ ;  /* 0x800000ff10107221 */ /* 0x000fe20000010200 */
[----:B------:R-:W-:Y:S01]  /*1c10*/  FADD.FTZ R17, |R17|, -RZ ;  /* 0x800000ff11117221 */ /* 0x000fe20000010200 */
[----:B------:R-:W-:Y:S02]  /*1c20*/  LOP3.LUT R21, R11, 0xfe000000, RZ, 0xc0, !PT ;  /* 0xfe0000000b157812 */ /* 0x000fe400078ec0ff */
[----:B------:R-:W-:-:S02]  /*1c30*/  VIMNMX R12, PT, PT, R13, R10, PT ;  /* 0x0000000a0d0c7248 */ /* 0x000fc40003fe0100 */
[CC--:B------:R-:W-:Y:S02]  /*1c40*/  VIMNMX R13, PT, PT, R15.reuse, R14.reuse, PT ;  /* 0x0000000e0f0d7248 */ /* 0x0c0fe40003fe0100 */
[----:B------:R-:W-:Y:S02]  /*1c50*/  VIMNMX R10, PT, PT, R15, R14, !PT ;  /* 0x0000000e0f0a7248 */ /* 0x000fe40007fe0100 */
[----:B------:R-:W-:Y:S02]  /*1c60*/  PRMT R3, R3, 0x7632, R3 ;  /* 0x0000763203037816 */ /* 0x000fe40000000003 */
[CC--:B------:R-:W-:Y:S02]  /*1c70*/  VIMNMX R15, PT, PT, R16.reuse, R17.reuse, PT ;  /* 0x00000011100f7248 */ /* 0x0c0fe40003fe0100 */
[----:B------:R-:W-:Y:S02]  /*1c80*/  VIMNMX R14, PT, PT, R16, R17, !PT ;  /* 0x00000011100e7248 */ /* 0x000fe40007fe0100 */
[----:B------:R-:W-:-:S02]  /*1c90*/  LOP3.LUT R16, R21, 0x7e800000, RZ, 0x3c, !PT ;  /* 0x7e80000015107812 */ /* 0x000fc400078e3cff */
[----:B------:R-:W-:Y:S01]  /*1ca0*/  PRMT R2, R2, 0x7632, R2 ;  /* 0x0000763202027816 */ /* 0x000fe20000000002 */
[----:B------:R-:W-:Y:S01]  /*1cb0*/  IMAD.U32 R3, R3, 0x10000, RZ ;  /* 0x0001000003037824 */ /* 0x000fe200078e00ff */
[----:B------:R-:W-:Y:S01]  /*1cc0*/  LOP3.LUT R18, R10, 0xfe000000, RZ, 0xc0, !PT ;  /* 0xfe0000000a127812 */ /* 0x000fe200078ec0ff */
[-C--:B------:R-:W-:Y:S01]  /*1cd0*/  FMUL.FTZ R19, R12, R16.reuse ;  /* 0x000000100c137220 */ /* 0x080fe20000410000 */
[----:B------:R-:W-:Y:S01]  /*1ce0*/  LOP3.LUT R17, R14, 0xfe000000, RZ, 0xc0, !PT ;  /* 0xfe0000000e117812 */ /* 0x000fe200078ec0ff */
[----:B------:R-:W-:Y:S01]  /*1cf0*/  IMAD.U32 R23, R2, 0x10000, RZ ;  /* 0x0001000002177824 */ /* 0x000fe200078e00ff */
[----:B------:R-:W-:Y:S01]  /*1d00*/  LOP3.LUT R20, R18, 0x7e800000, RZ, 0x3c, !PT ;  /* 0x7e80000012147812 */ /* 0x000fe200078e3cff */
[----:B------:R-:W-:Y:S01]  /*1d10*/  FADD.FTZ R2, |R3|, -RZ ;  /* 0x800000ff03027221 */ /* 0x000fe20000010200 */
[----:B------:R-:W-:Y:S01]  /*1d20*/  LOP3.LUT R3, R17, 0x7e800000, RZ, 0x3c, !PT ;  /* 0x7e80000011037812 */ /* 0x000fe200078e3cff */
[----:B------:R-:W-:Y:S01]  /*1d30*/  FMUL.FTZ R16, R11, R16 ;  /* 0x000000100b107220 */ /* 0x000fe20000410000 */
[----:B------:R-:W-:Y:S01]  /*1d40*/  FMUL.FTZ R19, R19, R19 ;  /* 0x0000001313137220 */ /* 0x000fe20000410000 */
[----:B------:R-:W-:Y:S01]  /*1d50*/  FADD.FTZ R23, |R23|, -RZ ;  /* 0x800000ff17177221 */ /* 0x000fe20000010200 */
[-C--:B------:R-:W-:Y:S01]  /*1d60*/  FMUL.FTZ R22, R13, R20.reuse ;  /* 0x000000140d167220 */ /* 0x080fe20000410000 */
[----:B------:R-:W-:Y:S01]  /*1d70*/  FMUL.FTZ R24, R10, R20 ;  /* 0x000000140a187220 */ /* 0x000fe20000410000 */
[----:B------:R-:W-:Y:S01]  /*1d80*/  FFMA.FTZ R20, R16, R16, R19 ;  /* 0x0000001010147223 */ /* 0x000fe20000010013 */
[----:B------:R-:W-:Y:S01]  /*1d90*/  FMUL.FTZ R19, R15, R3 ;  /* 0x000000030f137220 */ /* 0x000fe20000410000 */
[----:B------:R-:W-:Y:S01]  /*1da0*/  VIMNMX R16, PT, PT, R2, R23, !PT ;  /* 0x0000001702107248 */ /* 0x000fe20007fe0100 */
[----:B------:R-:W-:-:S02]  /*1db0*/  FMUL.FTZ R25, R22, R22 ;  /* 0x0000001616197220 */ /* 0x000fc40000410000 */
[----:B------:R-:W-:Y:S01]  /*1dc0*/  FMUL.FTZ R22, R19, R19 ;  /* 0x0000001313167220 */ /* 0x000fe20000410000 */
[----:B------:R-:W-:Y:S01]  /*1dd0*/  LOP3.LUT R19, R16, 0xfe000000, RZ, 0xc0, !PT ;  /* 0xfe00000010137812 */ /* 0x000fe200078ec0ff */
[----:B------:R-:W-:Y:S01]  /*1de0*/  FMUL.FTZ R3, R14, R3 ;  /* 0x000000030e037220 */ /* 0x000fe20000410000 */
[----:B------:R-:W-:Y:S01]  /*1df0*/  FFMA.FTZ R24, R24, R24, R25 ;  /* 0x0000001818187223 */ /* 0x000fe20000010019 */
[----:B------:R-:W-:Y:S02]  /*1e00*/  VIMNMX R23, PT, PT, R2, R23, PT ;  /* 0x0000001702177248 */ /* 0x000fe40003fe0100 */
[----:B------:R-:W-:Y:S01]  /*1e10*/  LOP3.LUT R25, R19, 0x7e800000, RZ, 0x3c, !PT ;  /* 0x7e80000013197812 */ /* 0x000fe200078e3cff */
[----:B------:R-:W-:Y:S02]  /*1e20*/  FFMA.FTZ R22, R3, R3, R22 ;  /* 0x0000000303167223 */ /* 0x000fe40000010016 */
[----:B------:R-:W0:Y:S02]  /*1e30*/  LDC.64 R2, c[0x0][0x388] ;  /* 0x0000e200ff027b82 */ /* 0x000e240000000a00 */
[-C--:B------:R-:W-:Y:S01]  /*1e40*/  FMUL.FTZ R26, R23, R25.reuse ;  /* 0x00000019171a7220 */ /* 0x080fe20000410000 */
[----:B------:R-:W-:-:S03]  /*1e50*/  FMUL.FTZ R25, R16, R25 ;  /* 0x0000001910197220 */ /* 0x000fc60000410000 */
[----:B------:R-:W-:Y:S01]  /*1e60*/  FMUL.FTZ R26, R26, R26 ;  /* 0x0000001a1a1a7220 */ /* 0x000fe20000410000 */
[----:B------:R-:W-:-:S03]  /*1e70*/  FSETP.NEU.FTZ.AND P4, PT, R7, +INF , PT ;  /* 0x7f8000000700780b */ /* 0x000fc60003f9d000 */
[----:B------:R-:W-:Y:S01]  /*1e80*/  FFMA.FTZ R26, R25, R25, R26 ;  /* 0x00000019191a7223 */ /* 0x000fe2000001001a */
[----:B------:R-:W1:Y:S01]  /*1e90*/  MUFU.SQRT R20, R20 ;  /* 0x0000001400147308 */ /* 0x000e620000002000 */
[----:B------:R-:W-:Y:S02]  /*1ea0*/  FSETP.NEU.FTZ.AND P1, PT, R12, RZ, PT ;  /* 0x000000ff0c00720b */ /* 0x000fe40003f3d000 */
[----:B------:R-:W-:-:S05]  /*1eb0*/  FSETP.NEU.FTZ.AND P6, PT, R13, RZ, PT ;  /* 0x000000ff0d00720b */ /* 0x000fca0003fdd000 */
[----:B------:R-:W-:Y:S01]  /*1ec0*/  MUFU.SQRT R22, R22 ;  /* 0x0000001600167308 */ /* 0x000fe20000002000 */
[----:B------:R-:W-:Y:S02]  /*1ed0*/  FSETP.NEU.FTZ.AND P5, PT, R15, RZ, PT ;  /* 0x000000ff0f00720b */ /* 0x000fe40003fbd000 */
[----:B------:R-:W-:-:S05]  /*1ee0*/  FSETP.NEU.FTZ.AND P0, PT, R23, RZ, PT ;  /* 0x000000ff1700720b */ /* 0x000fca0003f1d000 */
[----:B------:R-:W2:Y:S08]  /*1ef0*/  MUFU.SQRT R24, R24 ;  /* 0x0000001800187308 */ /* 0x000eb00000002000 */
[----:B------:R-:W3:Y:S01]  /*1f00*/  MUFU.SQRT R7, R26 ;  /* 0x0000001a00077308 */ /* 0x000ee20000002000 */
[----:B0-----:R-:W-:Y:S01]  /*1f10*/  IMAD.WIDE.U32 R2, R0, 0x2, R2 ;  /* 0x0000000200027825 */ /* 0x001fe200078e0002 */
[----:B------:R-:W-:-:S02]  /*1f20*/  LOP3.LUT R21, R21, 0x800000, RZ, 0xfc, !PT ;  /* 0x0080000015157812 */ /* 0x000fc400078efcff */
[----:B------:R-:W-:Y:S02]  /*1f30*/  LOP3.LUT R25, R18, 0x800000, RZ, 0xfc, !PT ;  /* 0x0080000012197812 */ /* 0x000fe400078efcff */
[----:B------:R-:W-:Y:S02]  /*1f40*/  LOP3.LUT R17, R17, 0x800000, RZ, 0xfc, !PT ;  /* 0x0080000011117812 */ /* 0x000fe400078efcff */
[----:B------:R-:W-:Y:S01]  /*1f50*/  LOP3.LUT R0, R19, 0x800000, RZ, 0xfc, !PT ;  /* 0x0080000013007812 */ /* 0x000fe200078efcff */
[----:B-1----:R-:W-:Y:S01]  /*1f60*/  @P1 FMUL.FTZ R11, R20, R21 ;  /* 0x00000015140b1220 */ /* 0x002fe20000410000 */
[----:B--2---:R-:W-:Y:S01]  /*1f70*/  @P6 FMUL.FTZ R10, R24, R25 ;  /* 0x00000019180a6220 */ /* 0x004fe20000410000 */
[----:B------:R-:W-:Y:S01]  /*1f80*/  @P5 FMUL.FTZ R14, R22, R17 ;  /* 0x00000011160e5220 */ /* 0x000fe20000410000 */
[----:B------:R-:W-:Y:S02]  /*1f90*/  FSETP.NEU.FTZ.AND P2, PT, R8, +INF , PT ;  /* 0x7f8000000800780b */ /* 0x000fe40003f5d000 */
[----:B------:R-:W-:-:S02]  /*1fa0*/  FSETP.NEU.FTZ.AND P3, PT, R12, +INF , PT ;  /* 0x7f8000000c00780b */ /* 0x000fc40003f7d000 */
[----:B------:R-:W-:Y:S01]  /*1fb0*/  FSETP.NEU.FTZ.AND P1, PT, R13, +INF , PT ;  /* 0x7f8000000d00780b */ /* 0x000fe20003f3d000 */
[----:B---3--:R-:W-:Y:S01]  /*1fc0*/  @P0 FMUL.FTZ R16, R7, R0 ;  /* 0x0000000007100220 */ /* 0x008fe20000410000 */
[----:B------:R-:W-:Y:S02]  /*1fd0*/  FSETP.NEU.FTZ.AND P6, PT, R15, +INF , PT ;  /* 0x7f8000000f00780b */ /* 0x000fe40003fdd000 */
[----:B------:R-:W-:Y:S02]  /*1fe0*/  FSETP.NEU.FTZ.AND P5, PT, R23, +INF , PT ;  /* 0x7f8000001700780b */ /* 0x000fe40003fbd000 */
[----:B------:R-:W-:Y:S02]  /*1ff0*/  FSEL R4, R4, +INF , P4 ;  /* 0x7f80000004047808 */ /* 0x000fe40002000000 */
[----:B------:R-:W-:Y:S02]  /*2000*/  FSEL R11, R11, +INF , P3 ;  /* 0x7f8000000b0b7808 */ /* 0x000fe40001800000 */
[----:B------:R-:W-:-:S02]  /*2010*/  FSEL R14, R14, +INF , P6 ;  /* 0x7f8000000e0e7808 */ /* 0x000fc40003000000 */
[----:B------:R-:W-:Y:S02]  /*2020*/  FSEL R7, R6, +INF , P2 ;  /* 0x7f80000006077808 */ /* 0x000fe40001000000 */
[----:B------:R-:W-:Y:S02]  /*2030*/  FSEL R10, R10, +INF , P1 ;  /* 0x7f8000000a0a7808 */ /* 0x000fe40000800000 */
[----:B------:R-:W-:Y:S01]  /*2040*/  FSEL R13, R16, +INF , P5 ;  /* 0x7f800000100d7808 */ /* 0x000fe20002800000 */
[----:B------:R-:W-:Y:S01]  /*2050*/  IMAD.WIDE.U32 R2, R5, 0x4, R2 ;  /* 0x0000000405027825 */ /* 0x000fe200078e0002 */
[----:B------:R-:W-:Y:S02]  /*2060*/  F2FP.BF16.F32.PACK_AB R7, R7, R4 ;  /* 0x000000040707723e */ /* 0x000fe400000010ff */
[----:B------:R-:W-:Y:S02]  /*2070*/  F2FP.BF16.F32.PACK_AB R11, R10, R11 ;  /* 0x0000000b0a0b723e */ /* 0x000fe400000010ff */
[----:B------:R-:W-:Y:S01]  /*2080*/  F2FP.BF16.F32.PACK_AB R13, R13, R14 ;  /* 0x0000000e0d0d723e */ /* 0x000fe200000010ff */
[----:B------:R-:W-:Y:S04]  /*2090*/  STG.E desc[UR4][R2.64], R9 ;  /* 0x0000000902007986 */ /* 0x000fe8000c101904 */
[----:B------:R-:W-:Y:S04]  /*20a0*/  STG.E desc[UR4][R2.64+0x200], R7 ;  /* 0x0002000702007986 */ /* 0x000fe8000c101904 */
[----:B------:R-:W-:Y:S04]  /*20b0*/  STG.E desc[UR4][R2.64+0x400], R11 ;  /* 0x0004000b02007986 */ /* 0x000fe8000c101904 */
[----:B------:R-:W-:Y:S01]  /*20c0*/  STG.E desc[UR4][R2.64+0x600], R13 ;  /* 0x0006000d02007986 */ /* 0x000fe2000c101904 */
[----:B------:R-:W-:Y:S05]  /*20d0*/  EXIT ;  /* 0x000000000000794d */ /* 0x000fea0003800000 */
.L_x_1567:
        /* <DEDUP_REMOVED lines=10> */
.L_x_17917:


//--------------------- .text._ZN2at6native29vectorized_elementwise_kernelILi4ENS0_13BinaryFunctorIN3c108BFloat16ES4_S4_ZZZNS0_17hypot_kernel_cudaERNS_18TensorIteratorBaseEENKUlvE_clEvENKUlvE2_clEvEUlS4_S4_E_EESt5arrayIPcLm3EEEEviT0_T1_ --------------------------
	.section	.text._ZN2at6native29vectorized_elementwise_kernelILi4ENS0_13BinaryFunctorIN3c108BFloat16ES4_S4_ZZZNS0_17hypot_kernel_cudaERNS_18TensorIteratorBaseEENKUlvE_clEvENKUlvE2_clEvEUlS4_S4_E_EESt5arrayIPcLm3EEEEviT0_T1_,"ax",@progbits
	.align	128
        .global         _ZN2at6native29vectorized_elementwise_kernelILi4ENS0_13BinaryFunctorIN3c108BFloat16ES4_S4_ZZZNS0_17hypot_kernel_cudaERNS_18TensorIteratorBaseEENKUlvE_clEvENKUlvE2_clEvEUlS4_S4_E_EESt5arrayIPcLm3EEEEviT0_T1_
        .type           _ZN2at6native29vectorized_elementwise_kernelILi4ENS0_13BinaryFunctorIN3c108BFloat16ES4_S4_ZZZNS0_17hypot_kernel_cudaERNS_18TensorIteratorBaseEENKUlvE_clEvENKUlvE2_clEvEUlS4_S4_E_EESt5arrayIPcLm3EEEEviT0_T1_,@function
        .size           _ZN2at6native29vectorized_elementwise_kernelILi4ENS0_13BinaryFunctorIN3c108BFloat16ES4_S4_ZZZNS0_17hypot_kernel_cudaERNS_18TensorIteratorBaseEENKUlvE_clEvENKUlvE2_clEvEUlS4_S4_E_EESt5arrayIPcLm3EEEEviT0_T1_,(.L_x_17918 - _ZN2at6native29vectorized_elementwise_kernelILi4ENS0_13BinaryFunctorIN3c108BFloat16ES4_S4_ZZZNS0_17hypot_kernel_cudaERNS_18TensorIteratorBaseEENKUlvE_clEvENKUlvE2_clEvEUlS4_S4_E_EESt5arrayIPcLm3EEEEviT0_T1_)
        .other          _ZN2at6native29vectorized_elementwise_kernelILi4ENS0_13BinaryFunctorIN3c108BFloat16ES4_S4_ZZZNS0_17hypot_kernel_cudaERNS_18TensorIteratorBaseEENKUlvE_clEvENKUlvE2_clEvEUlS4_S4_E_EESt5arrayIPcLm3EEEEviT0_T1_,@"STO_CUDA_ENTRY STV_DEFAULT"
_ZN2at6native29vectorized_elementwise_kernelILi4ENS0_13BinaryFunctorIN3c108BFloat16ES4_S4_ZZZNS0_17hypot_kernel_cudaERNS_18TensorIteratorBaseEENKUlvE_clEvENKUlvE2_clEvEUlS4_S4_E_EESt5arrayIPcLm3EEEEviT0_T1_:
.text._ZN2at6native29vectorized_elementwise_kernelILi4ENS0_13BinaryFunctorIN3c108BFloat16ES4_S4_ZZZNS0_17hypot_kernel_cudaERNS_18TensorIteratorBaseEENKUlvE_clEvENKUlvE2_clEvEUlS4_S4_E_EESt5arrayIPcLm3EEEEviT0_T1_:
        /* <DEDUP_REMOVED lines=119> */
.L_x_1570:
[----:B------:R-:W-:Y:S05]  /*0770*/  BSYNC.RECONVERGENT B0 ;  /* 0x0000000000007941 */ /* 0x000fea0003800200 */
.L_x_1569:
        /* <DEDUP_REMOVED lines=23> */
.L_x_1572:
[----:B------:R-:W-:Y:S05]  /*08f0*/  BSYNC.RECONVERGENT B0 ;  /* 0x0000000000007941 */ /* 0x000fea0003800200 */
.L_x_1571:
        /* <DEDUP_REMOVED lines=36> */
.L_x_1574:
[----:B------:R-:W-:Y:S05]  /*0b40*/  BSYNC.RECONVERGENT B0 ;  /* 0x0000000000007941 */ /* 0x000fea0003800200 */
.L_x_1573:
        /* <DEDUP_REMOVED lines=21> */
.L_x_1576:
[----:B------:R-:W-:Y:S05]  /*0ca0*/  BSYNC.RECONVERGENT B0 ;  /* 0x0000000000007941 */ /* 0x000fea0003800200 */
.L_x_1575:
        /* <DEDUP_REMOVED lines=21> */
.L_x_1578:
[----:B------:R-:W-:Y:S05]  /*0e00*/  BSYNC.RECONVERGENT B0 ;  /* 0x0000000000007941 */ /* 0x000fea0003800200 */
.L_x_1577:
        /* <DEDUP_REMOVED lines=21> */
.L_x_1580:
[----:B------:R-:W-:Y:S05]  /*0f60*/  BSYNC.RECONVERGENT B0 ;  /* 0x0000000000007941 */ /* 0x000fea0003800200 */
.L_x_1579:
        /* <DEDUP_REMOVED lines=21> */
.L_x_1582:
[----:B------:R-:W-:Y:S05]  /*10c0*/  BSYNC.RECONVERGENT B0 ;  /* 0x0000000000007941 */ /* 0x000fea0003800200 */
.L_x_1581:
        /* <DEDUP_REMOVED lines=21> */
.L_x_1584:
[----:B------:R-:W-:Y:S05]  /*1220*/  BSYNC.RECONVERGENT B0 ;  /* 0x0000000000007941 */ /* 0x000fea0003800200 */
.L_x_1583:
        /* <DEDUP_REMOVED lines=18> */
.L_x_1587:
[----:B------:R-:W-:-:S13]  /*1350*/  ISETP.GE.U32.AND P0, PT, R3, R2, PT ;  /* 0x000000020300720c */ /* 0x000fda0003f06070 */
[----:B------:R-:W-:Y:S05]  /*1360*/  @P0 BRA `(.L_x_1589) ;  /* 0x0000000000300947 */ /* 0x000fea0003800000 */
[----:B0-----:R-:W0:Y:S01]  /*1370*/  LDC.64 R4, c[0x0][0x388] ;  /* 0x0000e200ff047b82 */ /* 0x001e220000000a00 */
[----:B------:R-:W-:Y:S01]  /*1380*/  IMAD.IADD R13, R0, 0x1, R3 ;  /* 0x00000001000d7824 */ /* 0x000fe200078e0203 */
[----:B------:R-:W-:-:S03]  /*1390*/  IADD3 R3, PT, PT, R3, 0x80, RZ ;  /* 0x0000008003037810 */ /* 0x000fc60007ffe0ff */
[----:B0-----:R-:W-:-:S05]  /*13a0*/  IMAD.WIDE.U32 R4, R13, 0x2, R4 ;  /* 0x000000020d047825 */ /* 0x001fca00078e0004 */
[----:B------:R1:W-:Y:S02]  /*13b0*/  STG.E.U16 desc[UR4][R4.64], R7 ;  /* 0x0000000704007986 */ /* 0x0003e4000c101504 */
.L_x_1588:
[----:B------:R-:W-:-:S13]  /*13c0*/  ISETP.GE.U32.AND P0, PT, R3, R2, PT ;  /* 0x000000020300720c */ /* 0x000fda0003f06070 */
[----:B------:R-:W-:Y:S05]  /*13d0*/  @P0 BRA `(.L_x_1590) ;  /* 0x0000000000340947 */ /* 0x000fea0003800000 */
[----:B01----:R-:W0:Y:S01]  /*13e0*/  LDC.64 R4, c[0x0][0x388] ;  /* 0x0000e200ff047b82 */ /* 0x003e220000000a00 */
[----:B------:R-:W-:Y:S02]  /*13f0*/  IMAD.IADD R7, R0, 0x1, R3 ;  /* 0x0000000100077824 */ /* 0x000fe400078e0203 */
[----:B------:R-:W-:Y:S02]  /*1400*/  VIADD R3, R3, 0x80 ;  /* 0x0000008003037836 */ /* 0x000fe40000000000 */
[----:B0-----:R-:W-:-:S05]  /*1410*/  IMAD.WIDE.U32 R4, R7, 0x2, R4 ;  /* 0x0000000207047825 */ /* 0x001fca00078e0004 */
[----:B------:R1:W-:Y:S02]  /*1420*/  STG.E.U16 desc[UR4][R4.64], R8 ;  /* 0x0000000804007986 */ /* 0x0003e4000c101504 */
.L_x_1589:
        /* <DEDUP_REMOVED lines=8> */
.L_x_1590:
[----:B------:R-:W-:Y:S05]  /*14b0*/  BSYNC.RELIABLE B1 ;  /* 0x0000000000017941 */ /* 0x000fea0003800100 */
.L_x_1586:
[----:B------:R-:W-:-:S13]  /*14c0*/  ISETP.GE.U32.AND P0, PT, R3, R2, PT ;  /* 0x000000020300720c */ /* 0x000fda0003f06070 */
[----:B012---:R-:W0:Y:S01]  /*14d0*/  @!P0 LDC.64 R4, c[0x0][0x388] ;  /* 0x0000e200ff048b82 */ /* 0x007e220000000a00 */
[----:B------:R-:W-:Y:S01]  /*14e0*/  @!P0 IADD3 R7, PT, PT, R0, R3, RZ ;  /* 0x0000000300078210 */ /* 0x000fe20007ffe0ff */
[----:B------:R-:W-:-:S04]  /*14f0*/  @!P0 VIADD R3, R3, 0x80 ;  /* 0x0000008003038836 */ /* 0x000fc80000000000 */
[----:B0-----:R-:W-:-:S05]  /*1500*/  @!P0 IMAD.WIDE.U32 R4, R7, 0x2, R4 ;  /* 0x0000000207048825 */ /* 0x001fca00078e0004 */
[----:B------:R2:W-:Y:S02]  /*1510*/  @!P0 STG.E.U16 desc[UR4][R4.64], R10 ;  /* 0x0000000a04008986 */ /* 0x0005e4000c101504 */
.L_x_1591:
[----:B------:R-:W-:Y:S05]  /*1520*/  BSYNC.RECONVERGENT B0 ;  /* 0x0000000000007941 */ /* 0x000fea0003800200 */
.L_x_1585:
        /* <DEDUP_REMOVED lines=8> */
.L_x_1568:
[----:B------:R-:W0:Y:S01]  /*15b0*/  S2R R4, SR_TID.X ;  /* 0x0000000000047919 */ /* 0x000e220000002100 */
[----:B------:R-:W1:Y:S08]  /*15c0*/  LDC.64 R2, c[0x0][0x390] ;  /* 0x0000e400ff027b82 */ /* 0x000e700000000a00 */
[----:B------:R-:W2:Y:S01]  /*15d0*/  LDC.64 R6, c[0x0][0x398] ;  /* 0x0000e600ff067b82 */ /* 0x000ea20000000a00 */
[----:B-1----:R-:W-:-:S04]  /*15e0*/  IMAD.WIDE.U32 R2, R0, 0x2, R2 ;  /* 0x0000000200027825 */ /* 0x002fc800078e0002 */
[----:B0-----:R-:W-:-:S04]  /*15f0*/  IMAD.WIDE.U32 R14, R4, 0x8, R2 ;  /* 0x00000008040e7825 */ /* 0x001fc800078e0002 */
[----:B--2---:R-:W-:Y:S01]  /*1600*/  IMAD.WIDE.U32 R6, R0, 0x2, R6 ;  /* 0x0000000200067825 */ /* 0x004fe200078e0006 */
[----:B------:R-:W2:Y:S04]  /*1610*/  LDG.E.64 R8, desc[UR4][R14.64] ;  /* 0x000000040e087981 */ /* 0x000ea8000c1e1b00 */
[----:B------:R0:W3:Y:S01]  /*1620*/  LDG.E.64 R2, desc[UR4][R14.64+0x400] ;  /* 0x000400040e027981 */ /* 0x0000e2000c1e1b00 */
[----:B------:R-:W-:-:S05]  /*1630*/  IMAD.WIDE.U32 R16, R4, 0x8, R6 ;  /* 0x0000000804107825 */ /* 0x000fca00078e0006 */
[----:B------:R-:W4:Y:S04]  /*1640*/  LDG.E.64 R10, desc[UR4][R16.64] ;  /* 0x00000004100a7981 */ /* 0x000f28000c1e1b00 */
[----:B------:R1:W5:Y:S01]  /*1650*/  LDG.E.64 R6, desc[UR4][R16.64+0x400] ;  /* 0x0004000410067981 */ /* 0x000362000c1e1b00 */
[----:B--2---:R-:W-:-:S04]  /*1660*/  IMAD.U32 R5, R8, 0x10000, RZ ;  /* 0x0001000008057824 */ /* 0x004fc800078e00ff */
[----:B------:R-:W-:Y:S01]  /*1670*/  FADD.FTZ R5, |R5|, -RZ ;  /* 0x800000ff05057221 */ /* 0x000fe20000010200 */
[----:B----4-:R-:W-:-:S04]  /*1680*/  IMAD.U32 R12, R10, 0x10000, RZ ;  /* 0x000100000a0c7824 */ /* 0x010fc800078e00ff */
[----:B------:R-:W-:Y:S01]  /*1690*/  FADD.FTZ R18, |R12|, -RZ ;  /* 0x800000ff0c127221 */ /* 0x000fe20000010200 */
[----:B------:R-:W-:Y:S01]  /*16a0*/  SHF.L.U32 R13, R9, 0x10, RZ ;  /* 0x00000010090d7819 */ /* 0x000fe200000006ff */
[----:B------:R-:W-:-:S03]  /*16b0*/  IMAD.U32 R19, R11, 0x10000, RZ ;  /* 0x000100000b137824 */ /* 0x000fc600078e00ff */
[CC--:B------:R-:W-:Y:S02]  /*16c0*/  VIMNMX R12, PT, PT, R5.reuse, R18.reuse, PT ;  /* 0x00000012050c7248 */ /* 0x0c0fe40003fe0100 */
[----:B------:R-:W-:Y:S01]  /*16d0*/  VIMNMX R5, PT, PT, R5, R18, !PT ;  /* 0x0000001205057248 */ /* 0x000fe20007fe0100 */
[----:B------:R-:W-:Y:S01]  /*16e0*/  FADD.FTZ R20, |R13|, -RZ ;  /* 0x800000ff0d147221 */ /* 0x000fe20000010200 */
[----:B------:R-:W-:Y:S01]  /*16f0*/  PRMT R9, R8, 0x7632, R9 ;  /* 0x0000763208097816 */ /* 0x000fe20000000009 */
[----:B------:R-:W-:Y:S01]  /*1700*/  FADD.FTZ R19, |R19|, -RZ ;  /* 0x800000ff13137221 */ /* 0x000fe20000010200 */
[----:B------:R-:W-:Y:S02]  /*1710*/  PRMT R11, R10, 0x7632, R11 ;  /* 0x000076320a0b7816 */ /* 0x000fe4000000000b */
[----:B0-----:R-:W-:Y:S01]  /*1720*/  LOP3.LUT R14, R5, 0xfe000000, RZ, 0xc0, !PT ;  /* 0xfe000000050e7812 */ /* 0x001fe200078ec0ff */
[C---:B------:R-:W-:Y:S01]  /*1730*/  IMAD.U32 R15, R9.reuse, 0x10000, RZ ;  /* 0x00010000090f7824 */ /* 0x040fe200078e00ff */
[----:B------:R-:W-:Y:S01]  /*1740*/  PRMT R10, R9, 0x7632, R10 ;  /* 0x00007632090a7816 */ /* 0x000fe2000000000a */
[----:B-1----:R-:W-:Y:S01]  /*1750*/  IMAD.U32 R16, R11, 0x10000, RZ ;  /* 0x000100000b107824 */ /* 0x002fe200078e00ff */
[----:B------:R-:W-:-:S02]  /*1760*/  VIMNMX R8, PT, PT, R20, R19, !PT ;  /* 0x0000001314087248 */ /* 0x000fc40007fe0100 */
[----:B------:R-:W-:Y:S02]  /*1770*/  PRMT R11, R11, 0x7632, R11 ;  /* 0x000076320b0b7816 */ /* 0x000fe4000000000b */
[----:B------:R-:W-:Y:S01]  /*1780*/  LOP3.LUT R9, R14, 0x7e800000, RZ, 0x3c, !PT ;  /* 0x7e8000000e097812 */ /* 0x000fe200078e3cff */
[----:B------:R-:W-:Y:S01]  /*1790*/  FADD.FTZ R17, |R15|, -RZ ;  /* 0x800000ff0f117221 */ /* 0x000fe20000010200 */
[----:B------:R-:W-:Y:S01]  /*17a0*/  VIMNMX R13, PT, PT, R20, R19, PT ;  /* 0x00000013140d7248 */ /* 0x000fe20003fe0100 */
[----:B------:R-:W-:Y:S01]  /*17b0*/  FADD.FTZ R22, |R16|, -RZ ;  /* 0x800000ff10167221 */ /* 0x000fe20000010200 */
[----:B------:R-:W-:Y:S01]  /*17c0*/  SHF.L.U32 R20, R11, 0x10, RZ ;  /* 0x000000100b147819 */ /* 0x000fe200000006ff */
[----:B------:R-:W-:Y:S01]  /*17d0*/  IMAD.U32 R10, R10, 0x10000, RZ ;  /* 0x000100000a0a7824 */ /* 0x000fe200078e00ff */
[----:B------:R-:W-:Y:S01]  /*17e0*/  LOP3.LUT R15, R8, 0xfe000000, RZ, 0xc0, !PT ;  /* 0xfe000000080f7812 */ /* 0x000fe200078ec0ff */
[-C--:B------:R-:W-:Y:S01]  /*17f0*/  FMUL.FTZ R16, R12, R9.reuse ;  /* 0x000000090c107220 */ /* 0x080fe20000410000 */
[----:B------:R-:W-:Y:S01]  /*1800*/  FMUL.FTZ R9, R5, R9 ;  /* 0x0000000905097220 */ /* 0x000fe20000410000 */
[----:B------:R-:W-:Y:S01]  /*1810*/  FADD.FTZ R11, |R10|, -RZ ;  /* 0x800000ff0a0b7221 */ /* 0x000fe20000010200 */
[----:B------:R-:W-:Y:S01]  /*1820*/  LOP3.LUT R21, R15, 0x7e800000, RZ, 0x3c, !PT ;  /* 0x7e8000000f157812 */ /* 0x000fe200078e3cff */
[----:B------:R-:W-:Y:S01]  /*1830*/  FMUL.FTZ R18, R16, R16 ;  /* 0x0000001010127220 */ /* 0x000fe20000410000 */
[----:B------:R-:W-:Y:S01]  /*1840*/  FADD.FTZ R20, |R20|, -RZ ;  /* 0x800000ff14147221 */ /* 0x000fe20000010200 */
[----:B------:R-:W-:-:S02]  /*1850*/  VIMNMX R10, PT, PT, R17, R22, !PT ;  /* 0x00000016110a7248 */ /* 0x000fc40007fe0100 */
[----:B------:R-:W-:Y:S01]  /*1860*/  VIMNMX R16, PT, PT, R17, R22, PT ;  /* 0x0000001611107248 */ /* 0x000fe20003fe0100 */
[----:B------:R-:W-:Y:S01]  /*1870*/  FFMA.FTZ R19, R9, R9, R18 ;  /* 0x0000000909137223 */ /* 0x000fe20000010012 */
[----:B------:R-:W-:Y:S01]  /*1880*/  FMUL.FTZ R17, R13, R21 ;  /* 0x000000150d117220 */ /* 0x000fe20000410000 */
[----:B------:R-:W-:-:S03]  /*1890*/  VIMNMX R9, PT, PT, R11, R20, !PT ;  /* 0x000000140b097248 */ /* 0x000fc60007fe0100 */
[----:B------:R-:W-:Y:S01]  /*18a0*/  FMUL.FTZ R23, R17, R17 ;  /* 0x0000001111177220 */ /* 0x000fe20000410000 */
[----:B------:R-:W-:Y:S02]  /*18b0*/  LOP3.LUT R17, R9, 0xfe000000, RZ, 0xc0, !PT ;  /* 0xfe00000009117812 */ /* 0x000fe400078ec0ff */
[----:B------:R-:W-:Y:S02]  /*18c0*/  VIMNMX R11, PT, PT, R11, R20, PT ;  /* 0x000000140b0b7248 */ /* 0x000fe40003fe0100 */
[----:B------:R-:W-:Y:S02]  /*18d0*/  LOP3.LUT R24, R17, 0x7e800000, RZ, 0x3c, !PT ;  /* 0x7e80000011187812 */ /* 0x000fe400078e3cff */
[----:B------:R-:W-:Y:S01]  /*18e0*/  LOP3.LUT R18, R10, 0xfe000000, RZ, 0xc0, !PT ;  /* 0xfe0000000a127812 */ /* 0x000fe200078ec0ff */
[----:B------:R-:W-:Y:S02]  /*18f0*/  FMUL.FTZ R22, R8, R21 ;  /* 0x0000001508167220 */ /* 0x000fe40000410000 */
[-C--:B------:R-:W-:Y:S01]  /*1900*/  FMUL.FTZ R25, R11, R24.reuse ;  /* 0x000000180b197220 */ /* 0x080fe20000410000 */
[----:B------:R-:W-:Y:S01]  /*1910*/  LOP3.LUT R21, R18, 0x7e800000, RZ, 0x3c, !PT ;  /* 0x7e80000012157812 */ /* 0x000fe200078e3cff */
[----:B------:R-:W-:-:S02]  /*1920*/  FMUL.FTZ R24, R9, R24 ;  /* 0x0000001809187220 */ /* 0x000fc40000410000 */
[----:B------:R-:W-:Y:S02]  /*1930*/  FMUL.FTZ R25, R25, R25 ;  /* 0x0000001919197220 */ /* 0x000fe40000410000 */
[-C--:B------:R-:W-:Y:S01]  /*1940*/  FMUL.FTZ R20, R16, R21.reuse ;  /* 0x0000001510147220 */ /* 0x080fe20000410000 */
[----:B------:R-:W-:Y:S01]  /*1950*/  FFMA.FTZ R23, R22, R22, R23 ;  /* 0x0000001616177223 */ /* 0x000fe20000010017 */
[----:B------:R-:W-:Y:S01]  /*1960*/  FFMA.FTZ R25, R24, R24, R25 ;  /* 0x0000001818197223 */ /* 0x000fe20000010019 */
[----:B------:R-:W-:Y:S01]  /*1970*/  FMUL.FTZ R21, R10, R21 ;  /* 0x000000150a157220 */ /* 0x000fe20000410000 */
[----:B------:R-:W-:Y:S01]  /*1980*/  FMUL.FTZ R22, R20, R20 ;  /* 0x0000001414167220 */ /* 0x000fe20000410000 */
[----:B------:R-:W-:Y:S01]  /*1990*/  MUFU.SQRT R19, R19 ;  /* 0x0000001300137308 */ /* 0x000fe20000002000 */
[----:B------:R-:W-:Y:S02]  /*19a0*/  FSETP.NEU.FTZ.AND P5, PT, R13, RZ, PT ;  /* 0x000000ff0d00720b */ /* 0x000fe40003fbd000 */
[----:B------:R-:W-:-:S05]  /*19b0*/  FFMA.FTZ R21, R21, R21, R22 ;  /* 0x0000001515157223 */ /* 0x000fca0000010016 */
[----:B------:R-:W0:Y:S01]  /*19c0*/  MUFU.SQRT R20, R23 ;  /* 0x0000001700147308 */ /* 0x000e220000002000 */
[----:B------:R-:W-:Y:S02]  /*19d0*/  FSETP.NEU.FTZ.AND P2, PT, R12, RZ, PT ;  /* 0x000000ff0c00720b */ /* 0x000fe40003f5d000 */
[----:B------:R-:W-:-:S05]  /*19e0*/  FSETP.NEU.FTZ.AND P6, PT, R11, RZ, PT ;  /* 0x000000ff0b00720b */ /* 0x000fca0003fdd000 */
[----:B------:R-:W1:Y:S01]  /*19f0*/  MUFU.SQRT R25, R25 ;  /* 0x0000001900197308 */ /* 0x000e620000002000 */
[----:B------:R-:W-:Y:S01]  /*1a00*/  FSETP.NEU.FTZ.AND P1, PT, R12, +INF , PT ;  /* 0x7f8000000c00780b */ /* 0x000fe20003f3d000 */
[----:B---3--:R-:W-:Y:S01]  /*1a10*/  IMAD.U32 R12, R2, 0x10000, RZ ;  /* 0x00010000020c7824 */ /* 0x008fe200078e00ff */
[----:B------:R-:W-:Y:S01]  /*1a20*/  FSETP.NEU.FTZ.AND P0, PT, R13, +INF , PT ;  /* 0x7f8000000d00780b */ /* 0x000fe20003f1d000 */
[----:B-----5:R-:W-:Y:S01]  /*1a30*/  IMAD.U32 R13, R6, 0x10000, RZ ;  /* 0x00010000060d7824 */ /* 0x020fe200078e00ff */
[----:B------:R-:W-:-:S03]  /*1a40*/  FSETP.NEU.FTZ.AND P4, PT, R16, RZ, PT ;  /* 0x000000ff1000720b */ /* 0x000fc60003f9d000 */
[----:B------:R-:W2:Y:S01]  /*1a50*/  MUFU.SQRT R21, R21 ;  /* 0x0000001500157308 */ /* 0x000ea20000002000 */
[----:B------:R-:W-:Y:S01]  /*1a60*/  FSETP.NEU.FTZ.AND P3, PT, R16, +INF , PT ;  /* 0x7f8000001000780b */ /* 0x000fe20003f7d000 */
[----:B------:R-:W-:Y:S01]  /*1a70*/  FADD.FTZ R16, |R12|, -RZ ;  /* 0x800000ff0c107221 */ /* 0x000fe20000010200 */
[----:B------:R-:W-:Y:S02]  /*1a80*/  LOP3.LUT R15, R15, 0x800000, RZ, 0xfc, !PT ;  /* 0x008000000f0f7812 */ /* 0x000fe400078efcff */
[----:B------:R-:W-:Y:S02]  /*1a90*/  LOP3.LUT R14, R14, 0x800000, RZ, 0xfc, !PT ;  /* 0x008000000e0e7812 */ /* 0x000fe400078efcff */
[----:B------:R-:W-:Y:S01]  /*1aa0*/  LOP3.LUT R12, R17, 0x800000, RZ, 0xfc, !PT ;  /* 0x00800000110c7812 */ /* 0x000fe200078efcff */
[----:B------:R-:W-:Y:S01]  /*1ab0*/  FADD.FTZ R17, |R13|, -RZ ;  /* 0x800000ff0d117221 */ /* 0x000fe20000010200 */
[----:B------:R-:W-:Y:S01]  /*1ac0*/  PRMT R6, R3, 0x7632, R6 ;  /* 0x0000763203067816 */ /* 0x000fe20000000006 */
[----:B0-----:R-:W-:Y:S01]  /*1ad0*/  @P5 FMUL.FTZ R8, R20, R15 ;  /* 0x0000000f14085220 */ /* 0x001fe20000410000 */
[----:B------:R-:W-:Y:S01]  /*1ae0*/  @P2 FMUL.FTZ R5, R19, R14 ;  /* 0x0000000e13052220 */ /* 0x000fe20000410000 */
[----:B------:R-:W-:Y:S01]  /*1af0*/  PRMT R2, R2, 0x7632, R2 ;  /* 0x0000763202027816 */ /* 0x000fe20000000002 */
[----:B------:R-:W-:-:S02]  /*1b00*/  IMAD.U32 R15, R3, 0x10000, RZ ;  /* 0x00010000030f7824 */ /* 0x000fc400078e00ff */
[----:B-1----:R-:W-:Y:S01]  /*1b10*/  @P6 FMUL.FTZ R9, R25, R12 ;  /* 0x0000000c19096220 */ /* 0x002fe20000410000 */
[----:B------:R-:W-:Y:S02]  /*1b20*/  PRMT R3, R6, 0x7632, R3 ;  /* 0x0000763206037816 */ /* 0x000fe40000000003 */
[C---:B------:R-:W-:Y:S01]  /*1b30*/  PRMT R14, R7.reuse, 0x7632, R14 ;  /* 0x00007632070e7816 */ /* 0x040fe2000000000e */
[----:B------:R-:W-:Y:S01]  /*1b40*/  IMAD.U32 R7, R7, 0x10000, RZ ;  /* 0x0001000007077824 */ /* 0x000fe200078e00ff */
[-C--:B------:R-:W-:Y:S02]  /*1b50*/  VIMNMX R12, PT, PT, R16, R17.reuse, !PT ;  /* 0x00000011100c7248 */ /* 0x080fe40007fe0100 */
[----:B------:R-:W-:Y:S02]  /*1b60*/  LOP3.LUT R18, R18, 0x800000, RZ, 0xfc, !PT ;  /* 0x0080000012127812 */ /* 0x000fe400078efcff */
[----:B------:R-:W-:Y:S01]  /*1b70*/  SHF.L.U32 R2, R2, 0x10, RZ ;  /* 0x0000001002027819 */ /* 0x000fe200000006ff */
[----:B------:R-:W-:Y:S01]  /*1b80*/  FADD.FTZ R15, |R15|, -RZ ;  /* 0x800000ff0f0f7221 */ /* 0x000fe20000010200 */
[----:B------:R-:W-:Y:S01]  /*1b90*/  VIMNMX R13, PT, PT, R16, R17, PT ;  /* 0x00000011100d7248 */ /* 0x000fe20003fe0100 */
[----:B------:R-:W-:-:S02]  /*1ba0*/  IMAD.U32 R3, R3, 0x10000, RZ ;  /* 0x0001000003037824 */ /* 0x000fc400078e00ff */
[----:B------:R-:W-:Y:S01]  /*1bb0*/  FADD.FTZ R16, |R7|, -RZ ;  /* 0x800000ff07107221 */ /* 0x000fe20000010200 */
[----:B------:R-:W-:Y:S01]  /*1bc0*/  LOP3.LUT R22, R12, 0xfe000000, RZ, 0xc0, !PT ;  /* 0xfe0000000c167812 */ /* 0x000fe200078ec0ff */
[----:B--2---:R-:W-:Y:S01]  /*1bd0*/  @P4 FMUL.FTZ R10, R21, R18 ;  /* 0x00000012150a4220 */ /* 0x004fe20000410000 */
[----:B------:R-:W-:Y:S02]  /*1be0*/  IMAD.U32 R17, R6, 0x10000, RZ ;  /* 0x0001000006117824 */ /* 0x000fe400078e00ff */
[----:B------:R-:W-:Y:S01]  /*1bf0*/  FADD.FTZ R7, |R2|, -RZ ;  /* 0x800000ff02077221 */ /* 0x000fe20000010200 */
[----:B------:R-:W-:Y:S02]  /*1c00*/  IMAD.U32 R18, R14, 0x10000, RZ ;  /* 0x000100000e127824 */ /* 0x000fe400078e00ff */
[----:B------:R-:W-:Y:S01]  /*1c10*/  FADD.FTZ R6, |R3|, -RZ ;  /* 0x800000ff03067221 */ /* 0x000fe20000010200 */
[----:B------:R-:W-:Y:S02]  /*1c20*/  LOP3.LUT R2, R22, 0x7e800000, RZ, 0x3c, !PT ;  /* 0x7e80000016027812 */ /* 0x000fe400078e3cff */
[----:B------:R-:W-:-:S02]  /*1c30*/  VIMNMX R14, PT, PT, R15, R16, !PT ;  /* 0x000000100f0e7248 */ /* 0x000fc40007fe0100 */
[----:B------:R-:W-:Y:S01]  /*1c40*/  VIMNMX R19, PT, PT, R15, R16, PT ;  /* 0x000000100f137248 */ /* 0x000fe20003fe0100 */
[----:B------:R-:W-:Y:S01]  /*1c50*/  FADD.FTZ R16, |R17|, -RZ ;  /* 0x800000ff11107221 */ /* 0x000fe20000010200 */
[----:B------:R-:W-:Y:S01]  /*1c60*/  VIMNMX R17, PT, PT, R7, R6, PT ;  /* 0x0000000607117248 */ /* 0x000fe20003fe0100 */
[----:B------:R-:W-:Y:S01]  /*1c70*/  FMUL.FTZ R3, R13, R2 ;  /* 0x000000020d037220 */ /* 0x000fe20000410000 */
[----:B------:R-:W-:Y:S01]  /*1c80*/  LOP3.LUT R20, R14, 0xfe000000, RZ, 0xc0, !PT ;  /* 0xfe0000000e147812 */ /* 0x000fe200078ec0ff */
[----:B------:R-:W-:Y:S01]  /*1c90*/  FADD.FTZ R15, |R18|, -RZ ;  /* 0x800000ff120f7221 */ /* 0x000fe20000010200 */
[----:B------:R-:W-:Y:S01]  /*1ca0*/  VIMNMX R7, PT, PT, R7, R6, !PT ;  /* 0x0000000607077248 */ /* 0x000fe20007fe0100 */
[----:B------:R-:W-:Y:S01]  /*1cb0*/  FMUL.FTZ R2, R12, R2 ;  /* 0x000000020c027220 */ /* 0x000fe20000410000 */
[----:B------:R-:W-:Y:S01]  /*1cc0*/  FMUL.FTZ R3, R3, R3 ;  /* 0x0000000303037220 */ /* 0x000fe20000410000 */
[----:B------:R-:W-:Y:S02]  /*1cd0*/  LOP3.LUT R23, R20, 0x7e800000, RZ, 0x3c, !PT ;  /* 0x7e80000014177812 */ /* 0x000fe400078e3cff */
[----:B------:R-:W-:-:S02]  /*1ce0*/  LOP3.LUT R21, R7, 0xfe000000, RZ, 0xc0, !PT ;  /* 0xfe00000007157812 */ /* 0x000fc400078ec0ff */
[----:B------:R-:W-:Y:S01]  /*1cf0*/  VIMNMX R6, PT, PT, R16, R15, !PT ;  /* 0x0000000f10067248 */ /* 0x000fe20007fe0100 */
[----:B------:R-:W-:Y:S01]  /*1d00*/  FFMA.FTZ R24, R2, R2, R3 ;  /* 0x0000000202187223 */ /* 0x000fe20000010003 */
[----:B------:R-:W-:Y:S01]  /*1d10*/  LOP3.LUT R18, R21, 0x7e800000, RZ, 0x3c, !PT ;  /* 0x7e80000015127812 */ /* 0x000fe200078e3cff */
[----:B------:R-:W-:Y:S01]  /*1d20*/  FMUL.FTZ R3, R19, R23 ;  /* 0x0000001713037220 */ /* 0x000fe20000410000 */
[----:B------:R-:W-:Y:S02]  /*1d30*/  VIMNMX R16, PT, PT, R16, R15, PT ;  /* 0x0000000f10107248 */ /* 0x000fe40003fe0100 */
[----:B------:R-:W-:Y:S01]  /*1d40*/  LOP3.LUT R15, R6, 0xfe000000, RZ, 0xc0, !PT ;  /* 0xfe000000060f7812 */ /* 0x000fe200078ec0ff */
[----:B------:R-:W-:Y:S01]  /*1d50*/  FMUL.FTZ R26, R3, R3 ;  /* 0x00000003031a7220 */ /* 0x000fe20000410000 */
[----:B------:R-:W-:Y:S02]  /*1d60*/  FMUL.FTZ R2, R17, R18 ;  /* 0x0000001211027220 */ /* 0x000fe40000410000 */
[----:B------:R-:W-:Y:S01]  /*1d70*/  LOP3.LUT R3, R15, 0x7e800000, RZ, 0x3c, !PT ;  /* 0x7e8000000f037812 */ /* 0x000fe200078e3cff */
[----:B------:R-:W-:Y:S01]  /*1d80*/  FMUL.FTZ R25, R14, R23 ;  /* 0x000000170e197220 */ /* 0x000fe20000410000 */
[----:B------:R-:W-:-:S03]  /*1d90*/  FMUL.FTZ R23, R2, R2 ;  /* 0x0000000202177220 */ /* 0x000fc60000410000 */
[----:B------:R-:W-:Y:S01]  /*1da0*/  FMUL.FTZ R2, R16, R3 ;  /* 0x0000000310027220 */ /* 0x000fe20000410000 */
[----:B------:R-:W-:Y:S01]  /*1db0*/  FFMA.FTZ R26, R25, R25, R26 ;  /* 0x00000019191a7223 */ /* 0x000fe2000001001a */
[----:B------:R-:W-:Y:S02]  /*1dc0*/  FMUL.FTZ R25, R6, R3 ;  /* 0x0000000306197220 */ /* 0x000fe40000410000 */
[----:B------:R-:W-:Y:S02]  /*1dd0*/  FMUL.FTZ R28, R2, R2 ;  /* 0x00000002021c7220 */ /* 0x000fe40000410000 */
[----:B------:R-:W0:Y:S01]  /*1de0*/  LDC.64 R2, c[0x0][0x388] ;  /* 0x0000e200ff027b82 */ /* 0x000e220000000a00 */
[----:B------:R-:W-:Y:S01]  /*1df0*/  FMUL.FTZ R18, R7, R18 ;  /* 0x0000001207127220 */ /* 0x000fe20000410000 */
[----:B------:R-:W-:-:S03]  /*1e00*/  FFMA.FTZ R28, R25, R25, R28 ;  /* 0x00000019191c7223 */ /* 0x000fc6000001001c */
[----:B------:R-:W-:Y:S01]  /*1e10*/  FFMA.FTZ R23, R18, R18, R23 ;  /* 0x0000001212177223 */ /* 0x000fe20000010017 */
[----:B------:R-:W-:Y:S01]  /*1e20*/  FSETP.NEU.FTZ.AND P2, PT, R11, +INF , PT ;  /* 0x7f8000000b00780b */ /* 0x000fe20003f5d000 */
[----:B------:R-:W1:Y:S01]  /*1e30*/  MUFU.SQRT R24, R24 ;  /* 0x0000001800187308 */ /* 0x000e620000002000 */
[----:B------:R-:W-:Y:S02]  /*1e40*/  FSEL R5, R5, +INF , P1 ;  /* 0x7f80000005057808 */ /* 0x000fe40000800000 */
[----:B------:R-:W-:-:S05]  /*1e50*/  FSEL R8, R8, +INF , P0 ;  /* 0x7f80000008087808 */ /* 0x000fca0000000000 */
[----:B------:R-:W-:Y:S01]  /*1e60*/  MUFU.SQRT R18, R26 ;  /* 0x0000001a00127308 */ /* 0x000fe20000002000 */
[----:B------:R-:W-:Y:S02]  /*1e70*/  FSETP.NEU.FTZ.AND P6, PT, R13, RZ, PT ;  /* 0x000000ff0d00720b */ /* 0x000fe40003fdd000 */
[----:B------:R-:W-:-:S05]  /*1e80*/  FSETP.NEU.FTZ.AND P5, PT, R17, RZ, PT ;  /* 0x000000ff1100720b */ /* 0x000fca0003fbd000 */
[----:B------:R-:W2:Y:S01]  /*1e90*/  MUFU.SQRT R23, R23 ;  /* 0x0000001700177308 */ /* 0x000ea20000002000 */
[----:B------:R-:W-:Y:S02]  /*1ea0*/  FSETP.NEU.FTZ.AND P1, PT, R19, RZ, PT ;  /* 0x000000ff1300720b */ /* 0x000fe40003f3d000 */
[----:B------:R-:W-:-:S05]  /*1eb0*/  FSETP.NEU.FTZ.AND P0, PT, R16, RZ, PT ;  /* 0x000000ff1000720b */ /* 0x000fca0003f1d000 */
[----:B------:R-:W3:Y:S01]  /*1ec0*/  MUFU.SQRT R11, R28 ;  /* 0x0000001c000b7308 */ /* 0x000ee20000002000 */
[----:B------:R-:W-:Y:S01]  /*1ed0*/  LOP3.LUT R25, R22, 0x800000, RZ, 0xfc, !PT ;  /* 0x0080000016197812 */ /* 0x000fe200078efcff */
[----:B0-----:R-:W-:Y:S01]  /*1ee0*/  IMAD.WIDE.U32 R2, R0, 0x2, R2 ;  /* 0x0000000200027825 */ /* 0x001fe200078e0002 */
[----:B------:R-:W-:Y:S02]  /*1ef0*/  FSETP.NEU.FTZ.AND P4, PT, R13, +INF , PT ;  /* 0x7f8000000d00780b */ /* 0x000fe40003f9d000 */
[----:B------:R-:W-:Y:S02]  /*1f00*/  LOP3.LUT R22, R21, 0x800000, RZ, 0xfc, !PT ;  /* 0x0080000015167812 */ /* 0x000fe400078efcff */
[----:B------:R-:W-:Y:S02]  /*1f10*/  LOP3.LUT R13, R20, 0x800000, RZ, 0xfc, !PT ;  /* 0x00800000140d7812 */ /* 0x000fe400078efcff */
[----:B------:R-:W-:Y:S01]  /*1f20*/  LOP3.LUT R0, R15, 0x800000, RZ, 0xfc, !PT ;  /* 0x008000000f007812 */ /* 0x000fe200078efcff */
[----:B-1----:R-:W-:Y:S01]  /*1f30*/  @P6 FMUL.FTZ R12, R24, R25 ;  /* 0x00000019180c6220 */ /* 0x002fe20000410000 */
[----:B--2---:R-:W-:Y:S01]  /*1f40*/  @P5 FMUL.FTZ R7, R23, R22 ;  /* 0x0000001617075220 */ /* 0x004fe20000410000 */
[----:B------:R-:W-:Y:S01]  /*1f50*/  @P1 FMUL.FTZ R14, R18, R13 ;  /* 0x0000000d120e1220 */ /* 0x000fe20000410000 */
[----:B------:R-:W-:-:S02]  /*1f60*/  FSETP.NEU.FTZ.AND P6, PT, R19, +INF , PT ;  /* 0x7f8000001300780b */ /* 0x000fc40003fdd000 */
[----:B------:R-:W-:Y:S01]  /*1f70*/  FSETP.NEU.FTZ.AND P5, PT, R17, +INF , PT ;  /* 0x7f8000001100780b */ /* 0x000fe20003fbd000 */
[----:B---3--:R-:W-:Y:S01]  /*1f80*/  @P0 FMUL.FTZ R6, R11, R0 ;  /* 0x000000000b060220 */ /* 0x008fe20000410000 */
[----:B------:R-:W-:Y:S02]  /*1f90*/  FSETP.NEU.FTZ.AND P1, PT, R16, +INF , PT ;  /* 0x7f8000001000780b */ /* 0x000fe40003f3d000 */
[----:B------:R-:W-:Y:S02]  /*1fa0*/  FSEL R10, R10, +INF , P3 ;  /* 0x7f8000000a0a7808 */ /* 0x000fe40001800000 */
[----:B------:R-:W-:Y:S02]  /*1fb0*/  FSEL R12, R12, +INF , P4 ;  /* 0x7f8000000c0c7808 */ /* 0x000fe40002000000 */
[----:B------:R-:W-:Y:S02]  /*1fc0*/  FSEL R14, R14, +INF , P6 ;  /* 0x7f8000000e0e7808 */ /* 0x000fe40003000000 */
[----:B------:R-:W-:-:S02]  /*1fd0*/  FSEL R9, R9, +INF , P2 ;  /* 0x7f80000009097808 */ /* 0x000fc40001000000 */
[----:B------:R-:W-:Y:S02]  /*1fe0*/  FSEL R7, R7, +INF , P5 ;  /* 0x7f80000007077808 */ /* 0x000fe40002800000 */
[----:B------:R-:W-:Y:S01]  /*1ff0*/  FSEL R11, R6, +INF , P1 ;  /* 0x7f800000060b7808 */ /* 0x000fe20000800000 */
[----:B------:R-:W-:Y:S01]  /*2000*/  IMAD.WIDE.U32 R2, R4, 0x8, R2 ;  /* 0x0000000804027825 */ /* 0x000fe200078e0002 */
[----:B------:R-:W-:Y:S02]  /*2010*/  F2FP.BF16.F32.PACK_AB R4, R10, R5 ;  /* 0x000000050a04723e */ /* 0x000fe400000010ff */
[----:B------:R-:W-:Y:S02]  /*2020*/  F2FP.BF16.F32.PACK_AB R5, R9, R8 ;  /* 0x000000080905723e */ /* 0x000fe400000010ff */
[----:B------:R-:W-:Y:S02]  /*2030*/  F2FP.BF16.F32.PACK_AB R10, R7, R12 ;  /* 0x0000000c070a723e */ /* 0x000fe400000010ff */
[----:B------:R-:W-:Y:S01]  /*2040*/  F2FP.BF16.F32.PACK_AB R11, R11, R14 ;  /* 0x0000000e0b0b723e */ /* 0x000fe200000010ff */
[----:B------:R-:W-:Y:S04]  /*2050*/  STG.E.64 desc[UR4][R2.64], R4 ;  /* 0x0000000402007986 */ /* 0x000fe8000c101b04 */
[----:B------:R-:W-:Y:S01]  /*2060*/  STG.E.64 desc[UR4][R2.64+0x400], R10 ;  /* 0x0004000a02007986 */ /* 0x000fe2000c101b04 */
[----:B------:R-:W-:Y:S05]  /*2070*/  EXIT ;  /* 0x000000000000794d */ /* 0x000fea0003800000 */
.L_x_1592:
        /* <DEDUP_REMOVED lines=16> */
.L_x_17918:


//--------------------- .text._ZN2at6native29vectorized_elementwise_kernelILi8ENS0_13BinaryFunctorIN3c108BFloat16ES4_S4_ZZZNS0_17hypot_kernel_cudaERNS_18TensorIteratorBaseEENKUlvE_clEvENKUlvE2_clEvEUlS4_S4_E_EESt5arrayIPcLm3EEEEviT0_T1_ --------------------------
	.section	.text._ZN2at6native29vectorized_elementwise_kernelILi8ENS0_13BinaryFunctorIN3c108BFloat16ES4_S4_ZZZNS0_17hypot_kernel_cudaERNS_18TensorIteratorBaseEENKUlvE_clEvENKUlvE2_clEvEUlS4_S4_E_EESt5arrayIPcLm3EEEEviT0_T1_,"ax",@progbits
	.align	128
        .global         _ZN2at6native29vectorized_elementwise_kernelILi8ENS0_13BinaryFunctorIN3c108BFloat16ES4_S4_ZZZNS0_17hypot_kernel_cudaERNS_18TensorIteratorBaseEENKUlvE_clEvENKUlvE2_clEvEUlS4_S4_E_EESt5arrayIPcLm3EEEEviT0_T1_
        .type           _ZN2at6native29vectorized_elementwise_kernelILi8ENS0_13BinaryFunctorIN3c108BFloat16ES4_S4_ZZZNS0_17hypot_kernel_cudaERNS_18TensorIteratorBaseEENKUlvE_clEvENKUlvE2_clEvEUlS4_S4_E_EESt5arrayIPcLm3EEEEviT0_T1_,@function
        .size           _ZN2at6native29vectorized_elementwise_kernelILi8ENS0_13BinaryFunctorIN3c108BFloat16ES4_S4_ZZZNS0_17hypot_kernel_cudaERNS_18TensorIteratorBaseEENKUlvE_clEvENKUlvE2_clEvEUlS4_S4_E_EESt5arrayIPcLm3EEEEviT0_T1_,(.L_x_17919 - _ZN2at6native29vectorized_elementwise_kernelILi8ENS0_13BinaryFunctorIN3c108BFloat16ES4_S4_ZZZNS0_17hypot_kernel_cudaERNS_18TensorIteratorBaseEENKUlvE_clEvENKUlvE2_clEvEUlS4_S4_E_EESt5arrayIPcLm3EEEEviT0_T1_)
        .other          _ZN2at6native29vectorized_elementwise_kernelILi8ENS0_13BinaryFunctorIN3c108BFloat16ES4_S4_ZZZNS0_17hypot_kernel_cudaERNS_18TensorIteratorBaseEENKUlvE_clEvENKUlvE2_clEvEUlS4_S4_E_EESt5arrayIPcLm3EEEEviT0_T1_,@"STO_CUDA_ENTRY STV_DEFAULT"
_ZN2at6native29vectorized_elementwise_kernelILi8ENS0_13BinaryFunctorIN3c108BFloat16ES4_S4_ZZZNS0_17hypot_kernel_cudaERNS_18TensorIteratorBaseEENKUlvE_clEvENKUlvE2_clEvEUlS4_S4_E_EESt5arrayIPcLm3EEEEviT0_T1_:
.text._ZN2at6native29vectorized_elementwise_kernelILi8ENS0_13BinaryFunctorIN3c108BFloat16ES4_S4_ZZZNS0_17hypot_kernel_cudaERNS_18TensorIteratorBaseEENKUlvE_clEvENKUlvE2_clEvEUlS4_S4_E_EESt5arrayIPcLm3EEEEviT0_T1_:
        /* <DEDUP_REMOVED lines=119> */
.L_x_1595:
[----:B------:R-:W-:Y:S05]  /*0770*/  BSYNC.RECONVERGENT B0 ;  /* 0x0000000000007941 */ /* 0x000fea0003800200 */
.L_x_1594:
        /* <DEDUP_REMOVED lines=23> */
.L_x_1597:
[----:B------:R-:W-:Y:S05]  /*08f0*/  BSYNC.RECONVERGENT B0 ;  /* 0x0000000000007941 */ /* 0x000fea0003800200 */
.L_x_1596:
        /* <DEDUP_REMOVED lines=36> */
.L_x_1599:
[----:B------:R-:W-:Y:S05]  /*0b40*/  BSYNC.RECONVERGENT B0 ;  /* 0x0000000000007941 */ /* 0x000fea0003800200 */
.L_x_1598:
        /* <DEDUP_REMOVED lines=21> */
.L_x_1601:
[----:B------:R-:W-:Y:S05]  /*0ca0*/  BSYNC.RECONVERGENT B0 ;  /* 0x0000000000007941 */ /* 0x000fea0003800200 */
.L_x_1600:
        /* <DEDUP_REMOVED lines=21> */
.L_x_1603:
[----:B------:R-:W-:Y:S05]  /*0e00*/  BSYNC.RECONVERGENT B0 ;  /* 0x0000000000007941 */ /* 0x000fea0003800200 */
.L_x_1602:
        /* <DEDUP_REMOVED lines=21> */
.L_x_1605:
[----:B------:R-:W-:Y:S05]  /*0f60*/  BSYNC.RECONVERGENT B0 ;  /* 0x0000000000007941 */ /* 0x000fea0003800200 */
.L_x_1604:
        /* <DEDUP_REMOVED lines=21> */
.L_x_1607:
[----:B------:R-:W-:Y:S05]  /*10c0*/  BSYNC.RECONVERGENT B0 ;  /* 0x0000000000007941 */ /* 0x000fea0003800200 */
.L_x_1606:
        /* <DEDUP_REMOVED lines=21> */
.L_x_1609:
[----:B------:R-:W-:Y:S05]  /*1220*/  BSYNC.RECONVERGENT B0 ;  /* 0x0000000000007941 */ /* 0x000fea0003800200 */
.L_x_1608:
        /* <DEDUP_REMOVED lines=18> */
.L_x_1612:
[----:B------:R-:W-:-:S13]  /*1350*/  ISETP.GE.U32.AND P0, PT, R3, R2, PT ;  /* 0x000000020300720c */ /* 0x000fda0003f06070 */
[----:B------:R-:W-:Y:S05]  /*1360*/  @P0 BRA `(.L_x_1614) ;  /* 0x0000000000300947 */ /* 0x000fea0003800000 */
[----:B0-----:R-:W0:Y:S01]  /*1370*/  LDC.64 R4, c[0x0][0x388] ;  /* 0x0000e200ff047b82 */ /* 0x001e220000000a00 */
[----:B------:R-:W-:Y:S01]  /*1380*/  IMAD.IADD R13, R0, 0x1, R3 ;  /* 0x00000001000d7824 */ /* 0x000fe200078e0203 */
[----:B------:R-:W-:-:S03]  /*1390*/  IADD3 R3, PT, PT, R3, 0x80, RZ ;  /* 0x0000008003037810 */ /* 0x000fc60007ffe0ff */
[----:B0-----:R-:W-:-:S05]  /*13a0*/  IMAD.WIDE.U32 R4, R13, 0x2, R4 ;  /* 0x000000020d047825 */ /* 0x001fca00078e0004 */
[----:B------:R1:W-:Y:S02]  /*13b0*/  STG.E.U16 desc[UR4][R4.64], R7 ;  /* 0x0000000704007986 */ /* 0x0003e4000c101504 */
.L_x_1613:
[----:B------:R-:W-:-:S13]  /*13c0*/  ISETP.GE.U32.AND P0, PT, R3, R2, PT ;  /* 0x000000020300720c */ /* 0x000fda0003f06070 */
[----:B------:R-:W-:Y:S05]  /*13d0*/  @P0 BRA `(.L_x_1615) ;  /* 0x0000000000340947 */ /* 0x000fea0003800000 */
[----:B01----:R-:W0:Y:S01]  /*13e0*/  LDC.64 R4, c[0x0][0x388] ;  /* 0x0000e200ff047b82 */ /* 0x003e220000000a00 */
[----:B------:R-:W-:Y:S02]  /*13f0*/  IMAD.IADD R7, R0, 0x1, R3 ;  /* 0x0000000100077824 */ /* 0x000fe400078e0203 */
[----:B------:R-:W-:Y:S02]  /*1400*/  VIADD R3, R3, 0x80 ;  /* 0x0000008003037836 */ /* 0x000fe40000000000 */
[----:B0-----:R-:W-:-:S05]  /*1410*/  IMAD.WIDE.U32 R4, R7, 0x2, R4 ;  /* 0x0000000207047825 */ /* 0x001fca00078e0004 */
[----:B------:R1:W-:Y:S02]  /*1420*/  STG.E.U16 desc[UR4][R4.64], R8 ;  /* 0x0000000804007986 */ /* 0x0003e4000c101504 */
.L_x_1614:
        /* <DEDUP_REMOVED lines=8> */
.L_x_1615:
[----:B------:R-:W-:Y:S05]  /*14b0*/  BSYNC.RELIABLE B1 ;  /* 0x0000000000017941 */ /* 0x000fea0003800100 */
.L_x_1611:
[----:B------:R-:W-:-:S13]  /*14c0*/  ISETP.GE.U32.AND P0, PT, R3, R2, PT ;  /* 0x000000020300720c */ /* 0x000fda0003f06070 */
[----:B012---:R-:W0:Y:S01]  /*14d0*/  @!P0 LDC.64 R4, c[0x0][0x388] ;  /* 0x0000e200ff048b82 */ /* 0x007e220000000a00 */
[----:B------:R-:W-:Y:S01]  /*14e0*/  @!P0 IADD3 R7, PT, PT, R0, R3, RZ ;  /* 0x0000000300078210 */ /* 0x000fe20007ffe0ff */
[----:B------:R-:W-:-:S04]  /*14f0*/  @!P0 VIADD R3, R3, 0x80 ;  /* 0x0000008003038836 */ /* 0x000fc80000000000 */
[----:B0-----:R-:W-:-:S05]  /*1500*/  @!P0 IMAD.WIDE.U32 R4, R7, 0x2, R4 ;  /* 0x0000000207048825 */ /* 0x001fca00078e0004 */
[----:B------:R2:W-:Y:S02]  /*1510*/  @!P0 STG.E.U16 desc[UR4][R4.64], R10 ;  /* 0x0000000a04008986 */ /* 0x0005e4000c101504 */
.L_x_1616:
[----:B------:R-:W-:Y:S05]  /*1520*/  BSYNC.RECONVERGENT B0 ;  /* 0x0000000000007941 */ /* 0x000fea0003800200 */
.L_x_1610:
        /* <DEDUP_REMOVED lines=8> */
.L_x_1593:
[----:B------:R-:W0:Y:S01]  /*15b0*/  S2R R4, SR_TID.X ;  /* 0x0000000000047919 */ /* 0x000e220000002100 */
[----:B------:R-:W1:Y:S08]  /*15c0*/  LDC.64 R2, c[0x0][0x390] ;  /* 0x0000e400ff027b82 */ /* 0x000e700000000a00 */
[----:B------:R-:W2:Y:S01]  /*15d0*/  LDC.64 R6, c[0x0][0x398] ;  /* 0x0000e600ff067b82 */ /* 0x000ea20000000a00 */
[----:B-1----:R-:W-:-:S04]  /*15e0*/  IMAD.WIDE.U32 R2, R0, 0x2, R2 ;  /* 0x0000000200027825 */ /* 0x002fc800078e0002 */
[----:B0-----:R-:W-:-:S04]  /*15f0*/  IMAD.WIDE.U32 R12, R4, 0x10, R2 ;  /* 0x00000010040c7825 */ /* 0x001fc800078e0002 */
[----:B--2---:R-:W-:Y:S02]  /*1600*/  IMAD.WIDE.U32 R2, R0, 0x2, R6 ;  /* 0x0000000200027825 */ /* 0x004fe400078e0006 */
[----:B------:R-:W2:Y:S02]  /*1610*/  LDG.E.128 R12, desc[UR4][R12.64] ;  /* 0x000000040c0c7981 */ /* 0x000ea4000c1e1d00 */
[----:B------:R-:W-:-:S06]  /*1620*/  IMAD.WIDE.U32 R8, R4, 0x10, R2 ;  /* 0x0000001004087825 */ /* 0x000fcc00078e0002 */
[----:B------:R-:W3:Y:S01]  /*1630*/  LDG.E.128 R8, desc[UR4][R8.64] ;  /* 0x0000000408087981 */ /* 0x000ee2000c1e1d00 */
[C---:B--2---:R-:W-:Y:S01]  /*1640*/  PRMT R18, R12.reuse, 0x7632, R18 ;  /* 0x000076320c127816 */ /* 0x044fe20000000012 */
[----:B------:R-:W-:Y:S01]  /*1650*/  IMAD.U32 R7, R12, 0x10000, RZ ;  /* 0x000100000c077824 */ /* 0x000fe200078e00ff */
[C---:B------:R-:W-:Y:S01]  /*1660*/  PRMT R3, R15.reuse, 0x7632, R3 ;  /* 0x000076320f037816 */ /* 0x040fe20000000003 */
[----:B------:R-:W-:Y:S01]  /*1670*/  IMAD.U32 R2, R15, 0x10000, RZ ;  /* 0x000100000f027824 */ /* 0x000fe200078e00ff */
[C---:B------:R-:W-:Y:S01]  /*1680*/  PRMT R6, R14.reuse, 0x7632, R6 ;  /* 0x000076320e067816 */ /* 0x040fe20000000006 */
[----:B------:R-:W-:Y:S02]  /*1690*/  IMAD.U32 R17, R13, 0x10000, RZ ;  /* 0x000100000d117824 */ /* 0x000fe400078e00ff */
[----:B------:R-:W-:Y:S01]  /*16a0*/  FADD.FTZ R7, |R7|, -RZ ;  /* 0x800000ff07077221 */ /* 0x000fe20000010200 */
[----:B------:R-:W-:Y:S01]  /*16b0*/  SHF.L.U32 R19, R14, 0x10, RZ ;  /* 0x000000100e137819 */ /* 0x000fe200000006ff */
[----:B------:R-:W-:-:S02]  /*16c0*/  IMAD.U32 R18, R18, 0x10000, RZ ;  /* 0x0001000012127824 */ /* 0x000fc400078e00ff */
[----:B------:R-:W-:Y:S01]  /*16d0*/  FADD.FTZ R17, |R17|, -RZ ;  /* 0x800000ff11117221 */ /* 0x000fe20000010200 */
[----:B---3--:R-:W-:Y:S01]  /*16e0*/  IMAD.U32 R12, R8, 0x10000, RZ ;  /* 0x00010000080c7824 */ /* 0x008fe200078e00ff */
[C---:B------:R-:W-:Y:S01]  /*16f0*/  PRMT R15, R9.reuse, 0x7632, R15 ;  /* 0x00007632090f7816 */ /* 0x040fe2000000000f */
[----:B------:R-:W-:Y:S01]  /*1700*/  IMAD.U32 R9, R9, 0x10000, RZ ;  /* 0x0001000009097824 */ /* 0x000fe200078e00ff */
[----:B------:R-:W-:Y:S01]  /*1710*/  PRMT R20, R10, 0x7632, R20 ;  /* 0x000076320a147816 */ /* 0x000fe20000000014 */
[----:B------:R-:W-:Y:S01]  /*1720*/  FADD.FTZ R12, |R12|, -RZ ;  /* 0x800000ff0c0c7221 */ /* 0x000fe20000010200 */
[----:B------:R-:W-:Y:S02]  /*1730*/  IMAD.U32 R10, R10, 0x10000, RZ ;  /* 0x000100000a0a7824 */ /* 0x000fe400078e00ff */
[----:B------:R-:W-:Y:S01]  /*1740*/  FADD.FTZ R14, |R9|, -RZ ;  /* 0x800000ff090e7221 */ /* 0x000fe20000010200 */
[----:B------:R-:W-:Y:S01]  /*1750*/  PRMT R16, R11, 0x7632, R16 ;  /* 0x000076320b107816 */ /* 0x000fe20000000010 */
[----:B------:R-:W-:Y:S01]  /*1760*/  FADD.FTZ R19, |R19|, -RZ ;  /* 0x800000ff13137221 */ /* 0x000fe20000010200 */
[----:B------:R-:W-:Y:S01]  /*1770*/  SHF.L.U32 R21, R11, 0x10, RZ ;  /* 0x000000100b157819 */ /* 0x000fe200000006ff */
[----:B------:R-:W-:Y:S01]  /*1780*/  FADD.FTZ R22, |R10|, -RZ ;  /* 0x800000ff0a167221 */ /* 0x000fe20000010200 */
[----:B------:R-:W-:Y:S01]  /*1790*/  PRMT R5, R13, 0x7632, R5 ;  /* 0x000076320d057816 */ /* 0x000fe20000000005 */
[----:B------:R-:W-:Y:S01]  /*17a0*/  FADD.FTZ R9, |R2|, -RZ ;  /* 0x800000ff02097221 */ /* 0x000fe20000010200 */
[-C--:B------:R-:W-:Y:S01]  /*17b0*/  VIMNMX R11, PT, PT, R7, R12.reuse, !PT ;  /* 0x0000000c070b7248 */ /* 0x080fe20007fe0100 */
[----:B------:R-:W-:Y:S01]  /*17c0*/  FADD.FTZ R24, |R21|, -RZ ;  /* 0x800000ff15187221 */ /* 0x000fe20000010200 */
[----:B------:R-:W-:Y:S01]  /*17d0*/  PRMT R13, R8, 0x7632, R13 ;  /* 0x00007632080d7816 */ /* 0x000fe2000000000d */
[----:B------:R-:W-:Y:S01]  /*17e0*/  FADD.FTZ R21, |R18|, -RZ ;  /* 0x800000ff12157221 */ /* 0x000fe20000010200 */
[----:B------:R-:W-:Y:S01]  /*17f0*/  VIMNMX R8, PT, PT, R7, R12, PT ;  /* 0x0000000c07087248 */ /* 0x000fe20003fe0100 */
[----:B------:R-:W-:Y:S01]  /*1800*/  IMAD.U32 R5, R5, 0x10000, RZ ;  /* 0x0001000005057824 */ /* 0x000fe200078e00ff */
[CC--:B------:R-:W-:Y:S01]  /*1810*/  VIMNMX R10, PT, PT, R17.reuse, R14.reuse, PT ;  /* 0x0000000e110a7248 */ /* 0x0c0fe20003fe0100 */
[----:B------:R-:W-:Y:S01]  /*1820*/  IMAD.U32 R20, R20, 0x10000, RZ ;  /* 0x0001000014147824 */ /* 0x000fe200078e00ff */
[----:B------:R-:W-:-:S02]  /*1830*/  VIMNMX R12, PT, PT, R17, R14, !PT ;  /* 0x0000000e110c7248 */ /* 0x000fc40007fe0100 */
[----:B------:R-:W-:Y:S02]  /*1840*/  LOP3.LUT R17, R11, 0xfe000000, RZ, 0xc0, !PT ;  /* 0xfe0000000b117812 */ /* 0x000fe400078ec0ff */
[-C--:B------:R-:W-:Y:S02]  /*1850*/  VIMNMX R2, PT, PT, R19, R22.reuse, PT ;  /* 0x0000001613027248 */ /* 0x080fe40003fe0100 */
[----:B------:R-:W-:Y:S02]  /*1860*/  LOP3.LUT R14, R17, 0x7e800000, RZ, 0x3c, !PT ;  /* 0x7e800000110e7812 */ /* 0x000fe400078e3cff */
[----:B------:R-:W-:Y:S01]  /*1870*/  VIMNMX R7, PT, PT, R19, R22, !PT ;  /* 0x0000001613077248 */ /* 0x000fe20007fe0100 */
[----:B------:R-:W-:Y:S01]  /*1880*/  IMAD.U32 R19, R13, 0x10000, RZ ;  /* 0x000100000d137824 */ /* 0x000fe200078e00ff */
[C---:B------:R-:W-:Y:S01]  /*1890*/  FSETP.NEU.FTZ.AND P1, PT, R8.reuse, RZ, PT ;  /* 0x000000ff0800720b */ /* 0x040fe20003f3d000 */
[CC--:B------:R-:W-:Y:S01]  /*18a0*/  FMUL.FTZ R18, R8.reuse, R14.reuse ;  /* 0x0000000e08127220 */ /* 0x0c0fe20000410000 */
[----:B------:R-:W-:Y:S01]  /*18b0*/  FSETP.NEU.FTZ.AND P2, PT, R8, +INF , PT ;  /* 0x7f8000000800780b */ /* 0x000fe20003f5d000 */
[----:B------:R-:W-:Y:S01]  /*18c0*/  FADD.FTZ R22, |R19|, -RZ ;  /* 0x800000ff13167221 */ /* 0x000fe20000010200 */
[----:B------:R-:W-:Y:S01]  /*18d0*/  FMUL.FTZ R19, R11, R14 ;  /* 0x0000000e0b137220 */ /* 0x000fe20000410000 */
[----:B------:R-:W-:Y:S01]  /*18e0*/  FMUL.FTZ R18, R18, R18 ;  /* 0x0000001212127220 */ /* 0x000fe20000410000 */
[----:B------:R-:W-:-:S02]  /*18f0*/  FSETP.NEU.FTZ.AND P3, PT, R10, RZ, PT ;  /* 0x000000ff0a00720b */ /* 0x000fc40003f7d000 */
[-C--:B------:R-:W-:Y:S01]  /*1900*/  VIMNMX R14, PT, PT, R21, R22.reuse, PT ;  /* 0x00000016150e7248 */ /* 0x080fe20003fe0100 */
[----:B------:R-:W-:Y:S01]  /*1910*/  FFMA.FTZ R18, R19, R19, R18 ;  /* 0x0000001313127223 */ /* 0x000fe20000010012 */
[----:B------:R-:W-:Y:S02]  /*1920*/  LOP3.LUT R19, R12, 0xfe000000, RZ, 0xc0, !PT ;  /* 0xfe0000000c137812 */ /* 0x000fe400078ec0ff */
[----:B------:R-:W-:Y:S01]  /*1930*/  VIMNMX R8, PT, PT, R21, R22, !PT ;  /* 0x0000001615087248 */ /* 0x000fe20007fe0100 */
[----:B------:R-:W-:Y:S01]  /*1940*/  IMAD.U32 R22, R6, 0x10000, RZ ;  /* 0x0001000006167824 */ /* 0x000fe200078e00ff */
[----:B------:R-:W-:Y:S01]  /*1950*/  LOP3.LUT R21, R19, 0x7e800000, RZ, 0x3c, !PT ;  /* 0x7e80000013157812 */ /* 0x000fe200078e3cff */
[----:B------:R-:W-:Y:S01]  /*1960*/  FADD.FTZ R6, |R5|, -RZ ;  /* 0x800000ff05067221 */ /* 0x000fe20000010200 */
[----:B------:R-:W-:Y:S01]  /*1970*/  FSETP.NEU.FTZ.AND P0, PT, R10, +INF , PT ;  /* 0x7f8000000a00780b */ /* 0x000fe20003f1d000 */
[----:B------:R-:W-:Y:S01]  /*1980*/  FADD.FTZ R5, |R22|, -RZ ;  /* 0x800000ff16057221 */ /* 0x000fe20000010200 */
[----:B------:R-:W-:Y:S01]  /*1990*/  SHF.L.U32 R15, R15, 0x10, RZ ;  /* 0x000000100f0f7819 */ /* 0x000fe200000006ff */
[-C--:B------:R-:W-:Y:S01]  /*19a0*/  FMUL.FTZ R10, R10, R21.reuse ;  /* 0x000000150a0a7220 */ /* 0x080fe20000410000 */
[----:B------:R-:W-:Y:S01]  /*19b0*/  FADD.FTZ R22, |R20|, -RZ ;  /* 0x800000ff14167221 */ /* 0x000fe20000010200 */
[----:B------:R-:W0:Y:S01]  /*19c0*/  MUFU.SQRT R18, R18 ;  /* 0x0000001200127308 */ /* 0x000e220000002000 */
[----:B------:R-:W-:Y:S01]  /*19d0*/  FMUL.FTZ R21, R12, R21 ;  /* 0x000000150c157220 */ /* 0x000fe20000410000 */
[----:B------:R-:W-:Y:S01]  /*19e0*/  FMUL.FTZ R20, R10, R10 ;  /* 0x0000000a0a147220 */ /* 0x000fe20000410000 */
[----:B------:R-:W-:Y:S01]  /*19f0*/  FADD.FTZ R23, |R15|, -RZ ;  /* 0x800000ff0f177221 */ /* 0x000fe20000010200 */
[----:B------:R-:W-:-:S02]  /*1a00*/  VIMNMX R10, PT, PT, R5, R22, PT ;  /* 0x00000016050a7248 */ /* 0x000fc40003fe0100 */
[----:B------:R-:W-:Y:S01]  /*1a10*/  FFMA.FTZ R21, R21, R21, R20 ;  /* 0x0000001515157223 */ /* 0x000fe20000010014 */
[----:B------:R-:W-:Y:S02]  /*1a20*/  LOP3.LUT R20, R8, 0xfe000000, RZ, 0xc0, !PT ;  /* 0xfe00000008147812 */ /* 0x000fe400078ec0ff */
[CC--:B------:R-:W-:Y:S02]  /*1a30*/  VIMNMX R15, PT, PT, R6.reuse, R23.reuse, PT ;  /* 0x00000017060f7248 */ /* 0x0c0fe40003fe0100 */
[----:B------:R-:W-:Y:S01]  /*1a40*/  VIMNMX R6, PT, PT, R6, R23, !PT ;  /* 0x0000001706067248 */ /* 0x000fe20007fe0100 */
[----:B------:R-:W1:Y:S01]  /*1a50*/  MUFU.SQRT R21, R21 ;  /* 0x0000001500157308 */ /* 0x000e620000002000 */
[----:B------:R-:W-:Y:S01]  /*1a60*/  VIMNMX R5, PT, PT, R5, R22, !PT ;  /* 0x0000001605057248 */ /* 0x000fe20007fe0100 */
[----:B------:R-:W-:Y:S01]  /*1a70*/  IMAD.U32 R22, R3, 0x10000, RZ ;  /* 0x0001000003167824 */ /* 0x000fe200078e00ff */
[----:B------:R-:W-:Y:S02]  /*1a80*/  LOP3.LUT R23, R20, 0x7e800000, RZ, 0x3c, !PT ;  /* 0x7e80000014177812 */ /* 0x000fe400078e3cff */
[----:B------:R-:W-:-:S02]  /*1a90*/  VIMNMX R13, PT, PT, R9, R24, PT ;  /* 0x00000018090d7248 */ /* 0x000fc40003fe0100 */
[----:B------:R-:W-:Y:S01]  /*1aa0*/  VIMNMX R9, PT, PT, R9, R24, !PT ;  /* 0x0000001809097248 */ /* 0x000fe20007fe0100 */
[----:B------:R-:W-:Y:S01]  /*1ab0*/  IMAD.U32 R24, R16, 0x10000, RZ ;  /* 0x0001000010187824 */ /* 0x000fe200078e00ff */
[----:B------:R-:W-:Y:S01]  /*1ac0*/  LOP3.LUT R17, R17, 0x800000, RZ, 0xfc, !PT ;  /* 0x0080000011117812 */ /* 0x000fe200078efcff */
[----:B------:R-:W-:Y:S01]  /*1ad0*/  FADD.FTZ R16, |R22|, -RZ ;  /* 0x800000ff16107221 */ /* 0x000fe20000010200 */
[----:B------:R-:W-:Y:S01]  /*1ae0*/  LOP3.LUT R3, R6, 0xfe000000, RZ, 0xc0, !PT ;  /* 0xfe00000006037812 */ /* 0x000fe200078ec0ff */
[-C--:B------:R-:W-:Y:S01]  /*1af0*/  FMUL.FTZ R22, R14, R23.reuse ;  /* 0x000000170e167220 */ /* 0x080fe20000410000 */
[----:B------:R-:W-:Y:S01]  /*1b00*/  FMUL.FTZ R23, R8, R23 ;  /* 0x0000001708177220 */ /* 0x000fe20000410000 */
[----:B0-----:R-:W-:Y:S01]  /*1b10*/  @P1 FMUL.FTZ R11, R18, R17 ;  /* 0x00000011120b1220 */ /* 0x001fe20000410000 */
[----:B------:R-:W-:Y:S01]  /*1b20*/  LOP3.LUT R18, R3, 0x7e800000, RZ, 0x3c, !PT ;  /* 0x7e80000003127812 */ /* 0x000fe200078e3cff */
[----:B------:R-:W-:Y:S01]  /*1b30*/  FMUL.FTZ R22, R22, R22 ;  /* 0x0000001616167220 */ /* 0x000fe20000410000 */
[----:B------:R-:W-:Y:S01]  /*1b40*/  FADD.FTZ R25, |R24|, -RZ ;  /* 0x800000ff18197221 */ /* 0x000fe20000010200 */
[----:B------:R-:W-:-:S02]  /*1b50*/  FSETP.NEU.FTZ.AND P1, PT, R14, RZ, PT ;  /* 0x000000ff0e00720b */ /* 0x000fc40003f3d000 */
[----:B------:R-:W-:Y:S01]  /*1b60*/  FFMA.FTZ R22, R23, R23, R22 ;  /* 0x0000001717167223 */ /* 0x000fe20000010016 */
[-C--:B------:R-:W-:Y:S01]  /*1b70*/  FMUL.FTZ R24, R15, R18.reuse ;  /* 0x000000120f187220 */ /* 0x080fe20000410000 */
[----:B------:R-:W-:Y:S01]  /*1b80*/  FMUL.FTZ R23, R6, R18 ;  /* 0x0000001206177220 */ /* 0x000fe20000410000 */
[----:B------:R-:W-:Y:S02]  /*1b90*/  LOP3.LUT R18, R7, 0xfe000000, RZ, 0xc0, !PT ;  /* 0xfe00000007127812 */ /* 0x000fe400078ec0ff */
[----:B------:R-:W-:Y:S01]  /*1ba0*/  FMUL.FTZ R26, R24, R24 ;  /* 0x00000018181a7220 */ /* 0x000fe20000410000 */
[----:B------:R-:W0:Y:S01]  /*1bb0*/  MUFU.SQRT R22, R22 ;  /* 0x0000001600167308 */ /* 0x000e220000002000 */
[----:B------:R-:W-:Y:S02]  /*1bc0*/  LOP3.LUT R24, R19, 0x800000, RZ, 0xfc, !PT ;  /* 0x0080000013187812 */ /* 0x000fe400078efcff */
[----:B------:R-:W-:Y:S01]  /*1bd0*/  FFMA.FTZ R26, R23, R23, R26 ;  /* 0x00000017171a7223 */ /* 0x000fe2000001001a */
[----:B------:R-:W-:-:S02]  /*1be0*/  VIMNMX R17, PT, PT, R16, R25, PT ;  /* 0x0000001910117248 */ /* 0x000fc40003fe0100 */
[----:B-1----:R-:W-:Y:S01]  /*1bf0*/  @P3 FMUL.FTZ R12, R21, R24 ;  /* 0x00000018150c3220 */ /* 0x002fe20000410000 */
[----:B------:R-:W-:Y:S01]  /*1c00*/  VIMNMX R16, PT, PT, R16, R25, !PT ;  /* 0x0000001910107248 */ /* 0x000fe20007fe0100 */
[----:B------:R-:W1:Y:S01]  /*1c10*/  MUFU.SQRT R21, R26 ;  /* 0x0000001a00157308 */ /* 0x000e620000002000 */
[----:B------:R-:W-:Y:S02]  /*1c20*/  LOP3.LUT R25, R18, 0x7e800000, RZ, 0x3c, !PT ;  /* 0x7e80000012197812 */ /* 0x000fe400078e3cff */
[----:B------:R-:W-:Y:S02]  /*1c30*/  FSETP.NEU.FTZ.AND P3, PT, R15, RZ, PT ;  /* 0x000000ff0f00720b */ /* 0x000fe40003f7d000 */
[----:B------:R-:W-:Y:S01]  /*1c40*/  LOP3.LUT R23, R20, 0x800000, RZ, 0xfc, !PT ;  /* 0x0080000014177812 */ /* 0x000fe200078efcff */
[-C--:B------:R-:W-:Y:S01]  /*1c50*/  FMUL.FTZ R24, R2, R25.reuse ;  /* 0x0000001902187220 */ /* 0x080fe20000410000 */
[----:B------:R-:W-:Y:S01]  /*1c60*/  LOP3.LUT R20, R5, 0xfe000000, RZ, 0xc0, !PT ;  /* 0xfe00000005147812 */ /* 0x000fe200078ec0ff */
[----:B------:R-:W-:Y:S01]  /*1c70*/  FMUL.FTZ R25, R7, R25 ;  /* 0x0000001907197220 */ /* 0x000fe20000410000 */
[----:B------:R-:W-:Y:S01]  /*1c80*/  LOP3.LUT R19, R9, 0xfe000000, RZ, 0xc0, !PT ;  /* 0xfe00000009137812 */ /* 0x000fe200078ec0ff */
[----:B0-----:R-:W-:Y:S01]  /*1c90*/  @P1 FMUL.FTZ R8, R22, R23 ;  /* 0x0000001716081220 */ /* 0x001fe20000410000 */
[----:B------:R-:W-:Y:S01]  /*1ca0*/  LOP3.LUT R22, R3, 0x800000, RZ, 0xfc, !PT ;  /* 0x0080000003167812 */ /* 0x000fe200078efcff */
[----:B------:R-:W-:Y:S01]  /*1cb0*/  FMUL.FTZ R24, R24, R24 ;  /* 0x0000001818187220 */ /* 0x000fe20000410000 */
[----:B------:R-:W-:-:S02]  /*1cc0*/  LOP3.LUT R3, R20, 0x7e800000, RZ, 0x3c, !PT ;  /* 0x7e80000014037812 */ /* 0x000fc400078e3cff */
[----:B------:R-:W-:Y:S01]  /*1cd0*/  LOP3.LUT R28, R19, 0x7e800000, RZ, 0x3c, !PT ;  /* 0x7e800000131c7812 */ /* 0x000fe200078e3cff */
[----:B------:R-:W-:Y:S01]  /*1ce0*/  FFMA.FTZ R24, R25, R25, R24 ;  /* 0x0000001919187223 */ /* 0x000fe20000010018 */
[----:B-1----:R-:W-:Y:S01]  /*1cf0*/  @P3 FMUL.FTZ R6, R21, R22 ;  /* 0x0000001615063220 */ /* 0x002fe20000410000 */
[-C--:B------:R-:W-:Y:S01]  /*1d00*/  FMUL.FTZ R25, R10, R3.reuse ;  /* 0x000000030a197220 */ /* 0x080fe20000410000 */
[----:B------:R-:W-:Y:S01]  /*1d10*/  LOP3.LUT R21, R16, 0xfe000000, RZ, 0xc0, !PT ;  /* 0xfe00000010157812 */ /* 0x000fe200078ec0ff */
[----:B------:R-:W-:Y:S01]  /*1d20*/  FMUL.FTZ R3, R5, R3 ;  /* 0x0000000305037220 */ /* 0x000fe20000410000 */
[-C--:B------:R-:W-:Y:S01]  /*1d30*/  FMUL.FTZ R23, R13, R28.reuse ;  /* 0x0000001c0d177220 */ /* 0x080fe20000410000 */
[----:B------:R-:W-:Y:S01]  /*1d40*/  FMUL.FTZ R26, R25, R25 ;  /* 0x00000019191a7220 */ /* 0x000fe20000410000 */
[----:B------:R-:W-:Y:S01]  /*1d50*/  LOP3.LUT R25, R21, 0x7e800000, RZ, 0x3c, !PT ;  /* 0x7e80000015197812 */ /* 0x000fe200078e3cff */
[----:B------:R-:W-:Y:S01]  /*1d60*/  FMUL.FTZ R28, R9, R28 ;  /* 0x0000001c091c7220 */ /* 0x000fe20000410000 */
[C---:B------:R-:W-:Y:S01]  /*1d70*/  FSETP.NEU.FTZ.AND P6, PT, R2.reuse, RZ, PT ;  /* 0x000000ff0200720b */ /* 0x040fe20003fdd000 */
[----:B------:R-:W-:Y:S01]  /*1d80*/  FFMA.FTZ R26, R3, R3, R26 ;  /* 0x00000003031a7223 */ /* 0x000fe2000001001a */
[----:B------:R-:W-:Y:S01]  /*1d90*/  FSETP.NEU.FTZ.AND P4, PT, R2, +INF , PT ;  /* 0x7f8000000200780b */ /* 0x000fe20003f9d000 */
[----:B------:R-:W-:Y:S01]  /*1da0*/  FMUL.FTZ R23, R23, R23 ;  /* 0x0000001717177220 */ /* 0x000fe20000410000 */
[----:B------:R-:W0:Y:S01]  /*1db0*/  LDC.64 R2, c[0x0][0x388] ;  /* 0x0000e200ff027b82 */ /* 0x000e220000000a00 */
[-C--:B------:R-:W-:Y:S01]  /*1dc0*/  FMUL.FTZ R27, R17, R25.reuse ;  /* 0x00000019111b7220 */ /* 0x080fe20000410000 */
[----:B------:R-:W-:Y:S01]  /*1dd0*/  FMUL.FTZ R25, R16, R25 ;  /* 0x0000001910197220 */ /* 0x000fe20000410000 */
[----:B------:R-:W-:Y:S01]  /*1de0*/  FFMA.FTZ R23, R28, R28, R23 ;  /* 0x0000001c1c177223 */ /* 0x000fe20000010017 */
[----:B------:R-:W1:Y:S01]  /*1df0*/  MUFU.SQRT R22, R24 ;  /* 0x0000001800167308 */ /* 0x000e620000002000 */
[----:B------:R-:W-:Y:S01]  /*1e00*/  FMUL.FTZ R28, R27, R27 ;  /* 0x0000001b1b1c7220 */ /* 0x000fe20000410000 */
[----:B------:R-:W-:-:S02]  /*1e10*/  FSETP.NEU.FTZ.AND P1, PT, R13, RZ, PT ;  /* 0x000000ff0d00720b */ /* 0x000fc40003f3d000 */
[----:B------:R-:W-:Y:S01]  /*1e20*/  FSETP.NEU.FTZ.AND P3, PT, R13, +INF , PT ;  /* 0x7f8000000d00780b */ /* 0x000fe20003f7d000 */
[----:B------:R-:W-:Y:S01]  /*1e30*/  FFMA.FTZ R28, R25, R25, R28 ;  /* 0x00000019191c7223 */ /* 0x000fe2000001001c */
[----:B------:R-:W-:Y:S02]  /*1e40*/  FSEL R12, R12, +INF , P0 ;  /* 0x7f8000000c0c7808 */ /* 0x000fe40000000000 */
[----:B------:R-:W2:Y:S01]  /*1e50*/  MUFU.SQRT R23, R23 ;  /* 0x0000001700177308 */ /* 0x000ea20000002000 */
[----:B------:R-:W-:Y:S02]  /*1e60*/  FSETP.NEU.FTZ.AND P5, PT, R10, RZ, PT ;  /* 0x000000ff0a00720b */ /* 0x000fe40003fbd000 */
[----:B------:R-:W-:Y:S02]  /*1e70*/  FSETP.NEU.FTZ.AND P0, PT, R17, RZ, PT ;  /* 0x000000ff1100720b */ /* 0x000fe40003f1d000 */
[----:B------:R-:W-:Y:S02]  /*1e80*/  LOP3.LUT R25, R18, 0x800000, RZ, 0xfc, !PT ;  /* 0x0080000012197812 */ /* 0x000fe400078efcff */
[----:B------:R-:W-:Y:S01]  /*1e90*/  FSEL R11, R11, +INF , P2 ;  /* 0x7f8000000b0b7808 */ /* 0x000fe20001000000 */
[----:B------:R-:W3:Y:S01]  /*1ea0*/  MUFU.SQRT R24, R26 ;  /* 0x0000001a00187308 */ /* 0x000ee20000002000 */
[----:B------:R-:W-:Y:S01]  /*1eb0*/  FSETP.NEU.FTZ.AND P2, PT, R14, +INF , PT ;  /* 0x7f8000000e00780b */ /* 0x000fe20003f5d000 */
[----:B-1----:R-:W-:Y:S01]  /*1ec0*/  @P6 FMUL.FTZ R7, R22, R25 ;  /* 0x0000001916076220 */ /* 0x002fe20000410000 */
[----:B------:R-:W-:Y:S01]  /*1ed0*/  LOP3.LUT R14, R19, 0x800000, RZ, 0xfc, !PT ;  /* 0x00800000130e7812 */ /* 0x000fe200078efcff */
[----:B0-----:R-:W-:Y:S01]  /*1ee0*/  IMAD.WIDE.U32 R2, R0, 0x2, R2 ;  /* 0x0000000200027825 */ /* 0x001fe200078e0002 */
[----:B------:R-:W-:-:S02]  /*1ef0*/  LOP3.LUT R25, R20, 0x800000, RZ, 0xfc, !PT ;  /* 0x0080000014197812 */ /* 0x000fc400078efcff */
[----:B------:R-:W-:Y:S01]  /*1f00*/  LOP3.LUT R0, R21, 0x800000, RZ, 0xfc, !PT ;  /* 0x0080000015007812 */ /* 0x000fe200078efcff */
[----:B------:R-:W0:Y:S01]  /*1f10*/  MUFU.SQRT R13, R28 ;  /* 0x0000001c000d7308 */ /* 0x000e220000002000 */
[----:B--2---:R-:W-:Y:S01]  /*1f20*/  @P1 FMUL.FTZ R9, R23, R14 ;  /* 0x0000000e17091220 */ /* 0x004fe20000410000 */
[----:B------:R-:W-:Y:S01]  /*1f30*/  FSETP.NEU.FTZ.AND P6, PT, R15, +INF , PT ;  /* 0x7f8000000f00780b */ /* 0x000fe20003fdd000 */
[----:B------:R-:W-:Y:S01]  /*1f40*/  IMAD.WIDE.U32 R2, R4, 0x10, R2 ;  /* 0x0000001004027825 */ /* 0x000fe200078e0002 */
[----:B------:R-:W-:Y:S02]  /*1f50*/  FSETP.NEU.FTZ.AND P1, PT, R17, +INF , PT ;  /* 0x7f8000001100780b */ /* 0x000fe40003f3d000 */
[----:B------:R-:W-:Y:S01]  /*1f60*/  FSEL R4, R8, +INF , P2 ;  /* 0x7f80000008047808 */ /* 0x000fe20001000000 */
[----:B---3--:R-:W-:Y:S01]  /*1f70*/  @P5 FMUL.FTZ R5, R24, R25 ;  /* 0x0000001918055220 */ /* 0x008fe20000410000 */
[----:B------:R-:W-:Y:S02]  /*1f80*/  FSETP.NEU.FTZ.AND P5, PT, R10, +INF , PT ;  /* 0x7f8000000a00780b */ /* 0x000fe40003fbd000 */
[----:B------:R-:W-:-:S02]  /*1f90*/  FSEL R10, R9, +INF , P3 ;  /* 0x7f800000090a7808 */ /* 0x000fc40001800000 */
[----:B------:R-:W-:Y:S02]  /*1fa0*/  FSEL R9, R5, +INF , P5 ;  /* 0x7f80000005097808 */ /* 0x000fe40002800000 */
[----:B------:R-:W-:Y:S01]  /*1fb0*/  F2FP.BF16.F32.PACK_AB R4, R4, R11 ;  /* 0x0000000b0404723e */ /* 0x000fe200000010ff */
[----:B0-----:R-:W-:Y:S01]  /*1fc0*/  @P0 FMUL.FTZ R16, R13, R0 ;  /* 0x000000000d100220 */ /* 0x001fe20000410000 */
[----:B------:R-:W-:Y:S02]  /*1fd0*/  FSEL R0, R7, +INF , P4 ;  /* 0x7f80000007007808 */ /* 0x000fe40002000000 */
[----:B------:R-:W-:Y:S02]  /*1fe0*/  FSEL R7, R6, +INF , P6 ;  /* 0x7f80000006077808 */ /* 0x000fe40003000000 */
[----:B------:R-:W-:Y:S02]  /*1ff0*/  FSEL R13, R16, +INF , P1 ;  /* 0x7f800000100d7808 */ /* 0x000fe40000800000 */
[----:B------:R-:W-:-:S02]  /*2000*/  F2FP.BF16.F32.PACK_AB R5, R7, R12 ;  /* 0x0000000c0705723e */ /* 0x000fc400000010ff */
[----:B------:R-:W-:Y:S02]  /*2010*/  F2FP.BF16.F32.PACK_AB R6, R9, R0 ;  /* 0x000000000906723e */ /* 0x000fe400000010ff */
[----:B------:R-:W-:-:S05]  /*2020*/  F2FP.BF16.F32.PACK_AB R7, R13, R10 ;  /* 0x0000000a0d07723e */ /* 0x000fca00000010ff */
[----:B------:R-:W-:Y:S01]  /*2030*/  STG.E.128 desc[UR4][R2.64], R4 ;  /* 0x0000000402007986 */ /* 0x000fe2000c101d04 */
[----:B------:R-:W-:Y:S05]  /*2040*/  EXIT ;  /* 0x000000000000794d */ /* 0x000fea0003800000 */
.L_x_1617:
        /* <DEDUP_REMOVED lines=11> */
.L_x_17919:


//--------------------- .text._ZN2at6native18elementwise_kernelILi128ELi4EZNS0_15gpu_kernel_implINS0_13AUnaryFunctorIN3c104HalfES5_S5_ZZZNS0_17hypot_kernel_cudaERNS_18TensorIteratorBaseEENKUlvE_clEvENKUlvE1_clEvEUlS5_S5_E_EEEEvS7_RKT_EUliE_EEviT1_ --------------------------
	.section	.text._ZN2at6native18elementwise_kernelILi128ELi4EZNS0_15gpu_kernel_implINS0_13AUnaryFunctorIN3c104HalfES5_S5_ZZZNS0_17hypot_kernel_cudaERNS_18TensorIteratorBaseEENKUlvE_clEvENKUlvE1_clEvEUlS5_S5_E_EEEEvS7_RKT_EUliE_EEviT1_,"ax",@progbits
	.align	128
        .global         _ZN2at6native18elementwise_kernelILi128ELi4EZNS0_15gpu_kernel_implINS0_13AUnaryFunctorIN3c104HalfES5_S5_ZZZNS0_17hypot_kernel_cudaERNS_18TensorIteratorBaseEENKUlvE_clEvENKUlvE1_clEvEUlS5_S5_E_EEEEvS7_RKT_EUliE_EEviT1_
        .type           _ZN2at6native18elementwise_kernelILi128ELi4EZNS0_15gpu_kernel_implINS0_13AUnaryFunctorIN3c104HalfES5_S5_ZZZNS0_17hypot_kernel_cudaERNS_18TensorIteratorBaseEENKUlvE_clEvENKUlvE1_clEvEUlS5_S5_E_EEEEvS7_RKT_EUliE_EEviT1_,@function
        .size           _ZN2at6native18elementwise_kernelILi128ELi4EZNS0_15gpu_kernel_implINS0_13AUnaryFunctorIN3c104HalfES5_S5_ZZZNS0_17hypot_kernel_cudaERNS_18TensorIteratorBaseEENKUlvE_clEvENKUlvE1_clEvEUlS5_S5_E_EEEEvS7_RKT_EUliE_EEviT1_,(.L_x_17920 - _ZN2at6native18elementwise_kernelILi128ELi4EZNS0_15gpu_kernel_implINS0_13AUnaryFunctorIN3c104HalfES5_S5_ZZZNS0_17hypot_kernel_cudaERNS_18TensorIteratorBaseEENKUlvE_clEvENKUlvE1_clEvEUlS5_S5_E_EEEEvS7_RKT_EUliE_EEviT1_)
        .other          _ZN2at6native18elementwise_kernelILi128ELi4EZNS0_15gpu_kernel_implINS0_13AUnaryFunctorIN3c104HalfES5_S5_ZZZNS0_17hypot_kernel_cudaERNS_18TensorIteratorBaseEENKUlvE_clEvENKUlvE1_clEvEUlS5_S5_E_EEEEvS7_RKT_EUliE_EEviT1_,@"STO_CUDA_ENTRY STV_DEFAULT"
_ZN2at6native18elementwise_kernelILi128ELi4EZNS0_15gpu_kernel_implINS0_13AUnaryFunctorIN3c104HalfES5_S5_ZZZNS0_17hypot_kernel_cudaERNS_18TensorIteratorBaseEENKUlvE_clEvENKUlvE1_clEvEUlS5_S5_E_EEEEvS7_RKT_EUliE_EEviT1_:
.text._ZN2at6native18elementwise_kernelILi128ELi4EZNS0_15gpu_kernel_implINS0_13AUnaryFunctorIN3c104HalfES5_S5_ZZZNS0_17hypot_kernel_cudaERNS_18TensorIteratorBaseEENKUlvE_clEvENKUlvE1_clEvEUlS5_S5_E_EEEEvS7_RKT_EUliE_EEviT1_:
        /* <DEDUP_REMOVED lines=9> */
[----:B---3--:R-:W-:-:S02]  /*0090*/  UIADD3 UR40, UPT, UPT, UR39, -0x1, URZ ;  /* 0xffffffff27287890 */ /* 0x008fc4000fffe0ff */
[----:B--2---:R-:W-:Y:S02]  /*00a0*/  USHF.L.U32 UR4, UR4, 0x9, URZ ;  /* 0x0000000904047899 */ /* 0x004fe400080006ff */
[----:B------:R-:W-:-:S04]  /*00b0*/  UISETP.LT.U32.AND UP0, UPT, UR40, 0x18, UPT ;  /* 0x000000182800788c */ /* 0x000fc8000bf01070 */
[----:B------:R-:W-:Y:S01]  /*00c0*/  USEL UR38, UR40, 0x18, UP0 ;  /* 0x0000001828267887 */ /* 0x000fe20008000000 */
[----:B-1----:R-:W-:-:S03]  /*00d0*/  LOP3.LUT R17, R17, UR4, RZ, 0xfc, !PT ;  /* 0x0000000411117c12 */ /* 0x002fc6000f8efcff */
[----:B------:R-:W-:Y:S01]  /*00e0*/  UIADD3 UR38, UPT, UPT, UR38, 0x1, URZ ;  /* 0x0000000126267890 */ /* 0x000fe2000fffe0ff */
[----:B----4-:R-:W-:-:S13]  /*00f0*/  ISETP.GE.AND P0, PT, R17, UR5, PT ;  /* 0x0000000511007c0c */ /* 0x010fda000bf06270 */
[----:B0-----:R-:W-:Y:S05]  /*0100*/  @P0 BRA `(.L_x_1619) ;  /* 0x0000003000a80947 */ /* 0x001fea0003800000 */
[----:B------:R-:W-:Y:S01]  /*0110*/  UISETP.NE.AND UP0, UPT, UR39, URZ, UPT ;  /* 0x000000ff2700728c */ /* 0x000fe2000bf05270 */
[----:B------:R-:W-:Y:S02]  /*0120*/  IMAD.MOV.U32 R0, RZ, RZ, RZ ;  /* 0x000000ffff007224 */ /* 0x000fe400078e00ff */
[----:B------:R-:W-:-:S06]  /*0130*/  IMAD.MOV.U32 R16, RZ, RZ, RZ ;  /* 0x000000ffff107224 */ /* 0x000fcc00078e00ff */
[----:B------:R-:W-:Y:S05]  /*0140*/  BRA.U !UP0, `(.L_x_1620) ;  /* 0x0000001108a87547 */ /* 0x000fea000b800000 */
[----:B------:R-:W0:Y:S01]  /*0150*/  LDCU.64 UR4, c[0x0][0x390] ;  /* 0x00007200ff0477ac */ /* 0x000e220008000a00 */
[----:B------:R-:W-:Y:S01]  /*0160*/  HFMA2 R16, -RZ, RZ, 0, 0 ;  /* 0x00000000ff107431 */ /* 0x000fe200000001ff */
[----:B------:R-:W1:Y:S01]  /*0170*/  LDCU UR6, c[0x0][0x38c] ;  /* 0x00007180ff0677ac */ /* 0x000e620008000800 */
[----:B------:R-:W2:Y:S01]  /*0180*/  LDCU.64 UR8, c[0x0][0x4b8] ;  /* 0x00009700ff0877ac */ /* 0x000ea20008000a00 */
[----:B------:R-:W-:Y:S02]  /*0190*/  UISETP.NE.AND UP0, UPT, UR40, URZ, UPT ;  /* 0x000000ff2800728c */ /* 0x000fe4000bf05270 */
[----:B0-----:R-:W-:-:S05]  /*01a0*/  IMAD.HI.U32 R2, R17, UR4, R16 ;  /* 0x0000000411027c27 */ /* 0x001fca000f8e0010 */
[----:B------:R-:W-:-:S05]  /*01b0*/  SHF.R.U32.HI R3, RZ, UR5, R2 ;  /* 0x00000005ff037c19 */ /* 0x000fca0008011602 */
[----:B------:R-:W-:-:S04]  /*01c0*/  IMAD.MOV R0, RZ, RZ, -R3 ;  /* 0x000000ffff007224 */ /* 0x000fc800078e0a03 */
        /* <DEDUP_REMOVED lines=290> */
.L_x_1620:
        /* <DEDUP_REMOVED lines=16> */
[----:B0-----:R-:W-:Y:S01]  /*14f0*/  F2FP.F16.F32.PACK_AB R0, RZ, R0 ;  /* 0x00000000ff00723e */ /* 0x001fe200000000ff */
[----:B------:R-:W-:Y:S06]  /*1500*/  BRA `(.L_x_1626) ;  /* 0x0000000c008c7947 */ /* 0x000fec0003800000 */
.L_x_1624:
[----:B------:R-:W2:Y:S02]  /*1510*/  LDG.E.U8 R2, desc[UR36][R2.64] ;  /* 0x0000002402027981 */ /* 0x000ea4000c1e1100 */
[----:B--2---:R-:W-:-:S04]  /*1520*/  I2FP.F32.U32 R0, R2 ;  /* 0x0000000200007245 */ /* 0x004fc80000201000 */
[----:B------:R-:W-:Y:S01]  /*1530*/  F2FP.F16.F32.PACK_AB R0, RZ, R0 ;  /* 0x00000000ff00723e */ /* 0x000fe200000000ff */
[----:B------:R-:W-:Y:S06]  /*1540*/  BRA `(.L_x_1626) ;  /* 0x0000000c007c7947 */ /* 0x000fec0003800000 */
.L_x_1623:
        /* <DEDUP_REMOVED lines=8> */
[----:B0-----:R-:W-:Y:S01]  /*15d0*/  F2FP.F16.F32.PACK_AB R0, RZ, R0 ;  /* 0x00000000ff00723e */ /* 0x001fe200000000ff */
[----:B------:R-:W-:Y:S06]  /*15e0*/  BRA `(.L_x_1626) ;  /* 0x0000000c00547947 */ /* 0x000fec0003800000 */
.L_x_1628:
[----:B------:R-:W2:Y:S02]  /*15f0*/  LDG.E R2, desc[UR36][R2.64] ;  /* 0x0000002402027981 */ /* 0x000ea4000c1e1900 */
[----:B--2---:R-:W-:-:S04]  /*1600*/  I2FP.F32.S32 R0, R2 ;  /* 0x0000000200007245 */ /* 0x004fc80000201400 */
[----:B------:R-:W-:Y:S01]  /*1610*/  F2FP.F16.F32.PACK_AB R0, RZ, R0 ;  /* 0x00000000ff00723e */ /* 0x000fe200000000ff */
[----:B------:R-:W-:Y:S06]  /*1620*/  BRA `(.L_x_1626) ;  /* 0x0000000c00447947 */ /* 0x000fec0003800000 */
.L_x_1627:
[----:B------:R-:W2:Y:S02]  /*1630*/  LDG.E.U16 R2, desc[UR36][R2.64] ;  /* 0x0000002402027981 */ /* 0x000ea4000c1e1500 */
[----:B--2---:R-:W0:Y:S02]  /*1640*/  I2F.S16 R0, R2 ;  /* 0x0000000200007306 */ /* 0x004e240000101400 */
[----:B0-----:R-:W-:Y:S01]  /*1650*/  F2FP.F16.F32.PACK_AB R0, RZ, R0 ;  /* 0x00000000ff00723e */ /* 0x001fe200000000ff */
[----:B------:R-:W-:Y:S06]  /*1660*/  BRA `(.L_x_1626) ;  /* 0x0000000c00347947 */ /* 0x000fec0003800000 */
.L_x_1622:
[----:B------:R-:W-:-:S09]  /*1670*/  UISETP.GT.AND UP0, UPT, UR4, 0x6, UPT ;  /* 0x000000060400788c */ /* 0x000fd2000bf04270 */
[----:B------:R-:W-:Y:S05]  /*1680*/  BRA.U UP0, `(.L_x_1629) ;  /* 0x0000000100247547 */ /* 0x000fea000b800000 */
[----:B------:R-:W-:-:S09]  /*1690*/  UISETP.NE.AND UP0, UPT, UR4, 0x5, UPT ;  /* 0x000000050400788c */ /* 0x000fd2000bf05270 */
[----:B------:R-:W-:Y:S05]  /*16a0*/  BRA.U !UP0, `(.L_x_1630) ;  /* 0x0000000108147547 */ /* 0x000fea000b800000 */
[----:B------:R-:W-:-:S09]  /*16b0*/  UISETP.NE.AND UP0, UPT, UR4, 0x6, UPT ;  /* 0x000000060400788c */ /* 0x000fd2000bf05270 */
[----:B------:R-:W-:Y:S05]  /*16c0*/  BRA.U UP0, `(.L_x_1625) ;  /* 0x00000009008c7547 */ /* 0x000fea000b800000 */
[----:B------:R-:W2:Y:S02]  /*16d0*/  LDG.E R2, desc[UR36][R2.64] ;  /* 0x0000002402027981 */ /* 0x000ea4000c1e1900 */
[----:B--2---:R-:W-:Y:S01]  /*16e0*/  F2FP.F16.F32.PACK_AB R0, RZ, R2 ;  /* 0x00000002ff00723e */ /* 0x004fe200000000ff */
[----:B------:R-:W-:Y:S06]  /*16f0*/  BRA `(.L_x_1626) ;  /* 0x0000000c00107947 */ /* 0x000fec0003800000 */
.L_x_1630:
[----:B------:R0:W5:Y:S01]  /*1700*/  LDG.E.U16 R0, desc[UR36][R2.64] ;  /* 0x0000002402007981 */ /* 0x000162000c1e1500 */
[----:B------:R-:W-:Y:S05]  /*1710*/  BRA `(.L_x_1626) ;  /* 0x0000000c00087947 */ /* 0x000fea0003800000 */
.L_x_1629:
[----:B------:R-:W-:-:S09]  /*1720*/  UISETP.NE.AND UP0, UPT, UR4, 0x7, UPT ;  /* 0x000000070400788c */ /* 0x000fd2000bf05270 */
[----:B------:R-:W-:Y:S05]  /*1730*/  BRA.U !UP0, `(.L_x_1631) ;  /* 0x0000000108247547 */ /* 0x000fea000b800000 */
[----:B------:R-:W-:-:S09]  /*1740*/  UISETP.NE.AND UP0, UPT, UR4, 0x8, UPT ;  /* 0x000000080400788c */ /* 0x000fd2000bf05270 */
[----:B------:R-:W-:Y:S05]  /*1750*/  BRA.U !UP0, `(.L_x_1632) ;  /* 0x0000000108147547 */ /* 0x000fea000b800000 */
[----:B------:R-:W-:-:S09]  /*1760*/  UISETP.NE.AND UP0, UPT, UR4, 0x9, UPT ;  /* 0x000000090400788c */ /* 0x000fd2000bf05270 */
[----:B------:R-:W-:Y:S05]  /*1770*/  BRA.U UP0, `(.L_x_1625) ;  /* 0x0000000900607547 */ /* 0x000fea000b800000 */
[----:B------:R-:W2:Y:S02]  /*1780*/  LDG.E R2, desc[UR36][R2.64] ;  /* 0x0000002402027981 */ /* 0x000ea4000c1e1900 */
[----:B--2---:R-:W-:Y:S01]  /*1790*/  F2FP.F16.F32.PACK_AB R0, RZ, R2 ;  /* 0x00000002ff00723e */ /* 0x004fe200000000ff */
[----:B------:R-:W-:Y:S06]  /*17a0*/  BRA `(.L_x_1626) ;  /* 0x0000000800e47947 */ /* 0x000fec0003800000 */
.L_x_1632:
[----:B------:R1:W5:Y:S01]  /*17b0*/  LDG.E.U16 R0, desc[UR36][R2.64] ;  /* 0x0000002402007981 */ /* 0x000362000c1e1500 */
[----:B------:R-:W-:Y:S05]  /*17c0*/  BRA `(.L_x_1626) ;  /* 0x0000000800dc7947 */ /* 0x000fea0003800000 */
.L_x_1631:
[----:B------:R-:W2:Y:S01]  /*17d0*/  LDG.E.64 R2, desc[UR36][R2.64] ;  /* 0x0000002402027981 */ /* 0x000ea2000c1e1b00 */
[----:B------:R-:W-:Y:S01]  /*17e0*/  UMOV UR4, 0xf0000000 ;  /* 0xf000000000047882 */ /* 0x000fe20000000000 */
[----:B------:R-:W-:Y:S01]  /*17f0*/  UMOV UR5, 0x380fffff ;  /* 0x380fffff00057882 */ /* 0x000fe20000000000 */
[----:B--2---:R-:W0:Y:S01]  /*1800*/  F2F.F32.F64 R0, R2 ;  /* 0x0000000200007310 */ /* 0x004e220000301000 */
[----:B------:R-:W-:-:S14]  /*1810*/  DSETP.GEU.AND P0, PT, |R2|, UR4, PT ;  /* 0x0000000402007e2a */ /* 0x000fdc000bf0e200 */
[----:B0-----:R-:W-:-:S05]  /*1820*/  @!P0 FMUL R0, R0, 1.175494350822287508e-38 ;  /* 0x0080000000008820 */ /* 0x001fca0000400000 */
[----:B------:R-:W-:Y:S01]  /*1830*/  F2FP.F16.F32.PACK_AB R0, RZ, R0 ;  /* 0x00000000ff00723e */ /* 0x000fe200000000ff */
[----:B------:R-:W-:Y:S06]  /*1840*/  BRA `(.L_x_1626) ;  /* 0x0000000800bc7947 */ /* 0x000fec0003800000 */
.L_x_1621:
        /* <DEDUP_REMOVED lines=11> */
[----:B------:R-:W-:Y:S01]  /*1900*/  F2FP.F16.F32.PACK_AB R0, RZ, R0 ;  /* 0x00000000ff00723e */ /* 0x000fe200000000ff */
[----:B------:R-:W-:Y:S06]  /*1910*/  BRA `(.L_x_1626) ;  /* 0x0000000800887947 */ /* 0x000fec0003800000 */
.L_x_1635:
        /* <DEDUP_REMOVED lines=8> */
.L_x_1634:
        /* <DEDUP_REMOVED lines=13> */
[----:B------:R-:W-:-:S04]  /*1a70*/  VIADDMNMX.U32 R5, R5, R6, 0x4, !PT ;  /* 0x0000000405057446 */ /* 0x000fc80007800006 */
[----:B------:R-:W-:-:S04]  /*1a80*/  IADD3 R5, PT, PT, R5, -0x4, RZ ;  /* 0xfffffffc05057810 */ /* 0x000fc80007ffe0ff */
[C---:B------:R-:W-:Y:S01]  /*1a90*/  SHF.L.U32 R6, R4.reuse, R5, RZ ;  /* 0x0000000504067219 */ /* 0x040fe200000006ff */
[----:B------:R-:W-:Y:S02]  /*1aa0*/  IMAD.SHL.U32 R7, R5, 0x800000, RZ ;  /* 0x0080000005077824 */ /* 0x000fe400078e00ff */
[----:B------:R-:W-:-:S03]  /*1ab0*/  VIADD R5, R4, 0x1000000 ;  /* 0x0100000004057836 */ /* 0x000fc60000000000 */
[----:B------:R-:W-:Y:S02]  /*1ac0*/  LEA.HI R6, R6, -R7, RZ, 0x1c ;  /* 0x8000000706067211 */ /* 0x000fe400078fe0ff */
[----:B------:R-:W-:Y:S02]  /*1ad0*/  SHF.R.S32.HI R5, RZ, 0x8, R5 ;  /* 0x00000008ff057819 */ /* 0x000fe40000011405 */
[----:B------:R-:W-:-:S04]  /*1ae0*/  IADD3 R6, PT, PT, R6, 0x3c000000, RZ ;  /* 0x3c00000006067810 */ /* 0x000fc80007ffe0ff */
[----:B------:R-:W-:-:S04]  /*1af0*/  LOP3.LUT R5, R6, 0x7f800000, R5, 0xf8, !PT ;  /* 0x7f80000006057812 */ /* 0x000fc800078ef805 */
[----:B------:R-:W-:-:S04]  /*1b00*/  SEL R5, R5, RZ, P0 ;  /* 0x000000ff05057207 */ /* 0x000fc80000000000 */
[----:B------:R-:W-:-:S04]  /*1b10*/  LOP3.LUT R5, R5, 0x80000000, R0, 0xf8, !PT ;  /* 0x8000000005057812 */ /* 0x000fc800078ef800 */
[----:B------:R-:W-:-:S04]  /*1b20*/  F2FP.F16.F32.PACK_AB R5, RZ, R5 ;  /* 0x00000005ff05723e */ /* 0x000fc800000000ff */
[----:B------:R-:W-:Y:S01]  /*1b30*/  PRMT R0, R5, 0x7610, R0 ;  /* 0x0000761005007816 */ /* 0x000fe20000000000 */
[----:B------:R-:W-:Y:S06]  /*1b40*/  BRA `(.L_x_1626) ;  /* 0x0000000400fc7947 */ /* 0x000fec0003800000 */
.L_x_1637:
        /* <DEDUP_REMOVED lines=11> */
[----:B------:R-:W-:Y:S01]  /*1c00*/  F2FP.F16.F32.PACK_AB R0, RZ, R0 ;  /* 0x00000000ff00723e */ /* 0x000fe200000000ff */
[----:B------:R-:W-:Y:S06]  /*1c10*/  BRA `(.L_x_1626) ;  /* 0x0000000400c87947 */ /* 0x000fec0003800000 */
.L_x_1636:
[----:B------:R-:W2:Y:S02]  /*1c20*/  LDG.E.U16 R0, desc[UR36][R2.64] ;  /* 0x0000002402007981 */ /* 0x000ea4000c1e1500 */
[----:B--2---:R-:W-:-:S04]  /*1c30*/  SHF.L.U32 R0, R0, 0x10, RZ ;  /* 0x0000001000007819 */ /* 0x004fc800000006ff */
[----:B------:R-:W-:Y:S01]  /*1c40*/  F2FP.F16.F32.PACK_AB R0, RZ, R0 ;  /* 0x00000000ff00723e */ /* 0x000fe200000000ff */
[----:B------:R-:W-:Y:S06]  /*1c50*/  BRA `(.L_x_1626) ;  /* 0x0000000400b87947 */ /* 0x000fec0003800000 */
.L_x_1633:
        /* <DEDUP_REMOVED lines=10> */
[----:B------:R-:W-:Y:S01]  /*1d00*/  F2FP.F16.F32.PACK_AB R0, RZ, R0 ;  /* 0x00000000ff00723e */ /* 0x000fe200000000ff */
[----:B------:R-:W-:Y:S06]  /*1d10*/  BRA `(.L_x_1626) ;  /* 0x0000000400887947 */ /* 0x000fec0003800000 */
.L_x_1640:
        /* <DEDUP_REMOVED lines=21> */
.L_x_1644:
[----:B------:R-:W-:Y:S05]  /*1e70*/  BSYNC.RECONVERGENT B1 ;  /* 0x0000000000017941 */ /* 0x000fea0003800200 */
.L_x_1643:
[----:B------:R-:W-:Y:S01]  /*1e80*/  IMAD.SHL.U32 R0, R0, 0x100000, RZ ;  /* 0x0010000000007824 */ /* 0x000fe200078e00ff */
[----:B------:R-:W-:-:S04]  /*1e90*/  LEA R2, R2, 0x3b800000, 0x17 ;  /* 0x3b80000002027811 */ /* 0x000fc800078eb8ff */
[----:B------:R-:W-:-:S07]  /*1ea0*/  LOP3.LUT R0, R2, R0, R7, 0xfe, !PT ;  /* 0x0000000002007212 */ /* 0x000fce00078efe07 */
.L_x_1642:
[----:B------:R-:W-:Y:S05]  /*1eb0*/  BSYNC.RECONVERGENT B0 ;  /* 0x0000000000007941 */ /* 0x000fea0003800200 */
.L_x_1641:
[----:B------:R-:W-:Y:S01]  /*1ec0*/  F2FP.F16.F32.PACK_AB R0, RZ, R0 ;  /* 0x00000000ff00723e */ /* 0x000fe200000000ff */
[----:B------:R-:W-:Y:S06]  /*1ed0*/  BRA `(.L_x_1626) ;  /* 0x0000000400187947 */ /* 0x000fec0003800000 */
.L_x_1639:
        /* <DEDUP_REMOVED lines=21> */
.L_x_1648:
[----:B------:R-:W-:Y:S05]  /*2030*/  BSYNC.RECONVERGENT B1 ;  /* 0x0000000000017941 */ /* 0x000fea0003800200 */
.L_x_1647:
[----:B------:R-:W-:Y:S01]  /*2040*/  IMAD.SHL.U32 R0, R0, 0x200000, RZ ;  /* 0x0020000000007824 */ /* 0x000fe200078e00ff */
[----:B------:R-:W-:-:S04]  /*2050*/  LEA R2, R2, 0x37800000, 0x17 ;  /* 0x3780000002027811 */ /* 0x000fc800078eb8ff */
[----:B------:R-:W-:-:S07]  /*2060*/  LOP3.LUT R0, R2, R0, R7, 0xfe, !PT ;  /* 0x0000000002007212 */ /* 0x000fce00078efe07 */
.L_x_1646:
[----:B------:R-:W-:Y:S05]  /*2070*/  BSYNC.RECONVERGENT B0 ;  /* 0x0000000000007941 */ /* 0x000fea0003800200 */
.L_x_1645:
[----:B------:R-:W-:Y:S01]  /*2080*/  F2FP.F16.F32.PACK_AB R0, RZ, R0 ;  /* 0x00000000ff00723e */ /* 0x000fe200000000ff */
[----:B------:R-:W-:Y:S06]  /*2090*/  BRA `(.L_x_1626) ;  /* 0x0000000000a87947 */ /* 0x000fec0003800000 */
.L_x_1638:
[----:B------:R-:W-:-:S09]  /*20a0*/  UISETP.NE.AND UP0, UPT, UR4, 0x1c, UPT ;  /* 0x0000001c0400788c */ /* 0x000fd2000bf05270 */
[----:B------:R-:W-:Y:S05]  /*20b0*/  BRA.U !UP0, `(.L_x_1649) ;  /* 0x0000000108947547 */ /* 0x000fea000b800000 */
[----:B------:R-:W-:-:S09]  /*20c0*/  UISETP.NE.AND UP0, UPT, UR4, 0x1d, UPT ;  /* 0x0000001d0400788c */ /* 0x000fd2000bf05270 */
[----:B------:R-:W-:Y:S05]  /*20d0*/  BRA.U !UP0, `(.L_x_1650) ;  /* 0x00000001087c7547 */ /* 0x000fea000b800000 */
[----:B------:R-:W-:-:S09]  /*20e0*/  UISETP.NE.AND UP0, UPT, UR4, 0x2c, UPT ;  /* 0x0000002c0400788c */ /* 0x000fd2000bf05270 */
[----:B------:R-:W-:Y:S05]  /*20f0*/  BRA.U !UP0, `(.L_x_1651) ;  /* 0x0000000108487547 */ /* 0x000fea000b800000 */
.L_x_1625:
        /* <DEDUP_REMOVED lines=16> */
.L_x_1652:
[----:B------:R-:W-:Y:S01]  /*2200*/  PRMT R0, RZ, 0x7610, R0 ;  /* 0x00007610ff007816 */ /* 0x000fe20000000000 */
[----:B------:R-:W-:Y:S06]  /*2210*/  BRA `(.L_x_1626) ;  /* 0x0000000000487947 */ /* 0x000fec0003800000 */
.L_x_1651:
        /* <DEDUP_REMOVED lines=8> */
.L_x_1654:
[----:B------:R-:W-:Y:S05]  /*22a0*/  BSYNC.RECONVERGENT B0 ;  /* 0x0000000000007941 */ /* 0x000fea0003800200 */
.L_x_1653:
[----:B------:R-:W-:Y:S01]  /*22b0*/  F2FP.F16.F32.PACK_AB R0, RZ, R0 ;  /* 0x00000000ff00723e */ /* 0x000fe200000000ff */
[----:B------:R-:W-:Y:S06]  /*22c0*/  BRA `(.L_x_1626) ;  /* 0x00000000001c7947 */ /* 0x000fec0003800000 */
.L_x_1650:
[----:B------:R-:W2:Y:S02]  /*22d0*/  LDG.E.64 R2, desc[UR36][R2.64] ;  /* 0x0000002402027981 */ /* 0x000ea4000c1e1b00 */
[----:B--2---:R-:W0:Y:S02]  /*22e0*/  I2F.U64 R0, R2 ;  /* 0x0000000200007312 */ /* 0x004e240000301000 */
[----:B0-----:R-:W-:Y:S01]  /*22f0*/  F2FP.F16.F32.PACK_AB R0, RZ, R0 ;  /* 0x00000000ff00723e */ /* 0x001fe200000000ff */
[----:B------:R-:W-:Y:S06]  /*2300*/  BRA `(.L_x_1626) ;  /* 0x00000000000c7947 */ /* 0x000fec0003800000 */
.L_x_1649:
[----:B------:R-:W2:Y:S02]  /*2310*/  LDG.E R2, desc[UR36][R2.64] ;  /* 0x0000002402027981 */ /* 0x000ea4000c1e1900 */
[----:B--2---:R-:W-:-:S04]  /*2320*/  I2FP.F32.U32 R0, R2 ;  /* 0x0000000200007245 */ /* 0x004fc80000201000 */
[----:B------:R-:W-:-:S07]  /*2330*/  F2FP.F16.F32.PACK_AB R0, RZ, R0 ;  /* 0x00000000ff00723e */ /* 0x000fce00000000ff */
.L_x_1626:
[----:B01----:R-:W0:Y:S01]  /*2340*/  LDC.U16 R3, c[0x0][0x592] ;  /* 0x00016480ff037b82 */ /* 0x003e220000000400 */
[----:B-----5:R-:W-:Y:S01]  /*2350*/  HADD2.F32 R2, -RZ, R0.H0_H0 ;  /* 0x20000000ff027230 */ /* 0x020fe20000004100 */
[----:B------:R-:W1:Y:S01]  /*2360*/  LDCU.64 UR6, c[0x0][0x580] ;  /* 0x0000b000ff0677ac */ /* 0x000e620008000a00 */
[----:B------:R-:W-:-:S04]  /*2370*/  UPRMT UR4, UR41, 0x9910, URZ ;  /* 0x0000991029047896 */ /* 0x000fc800080000ff */
[----:B------:R-:W-:Y:S01]  /*2380*/  UISETP.GT.AND UP0, UPT, UR4, 0x9, UPT ;  /* 0x000000090400788c */ /* 0x000fe2000bf04270 */
[----:B0-----:R-:W-:Y:S02]  /*2390*/  HADD2.F32 R0, -RZ, R3.H0_H0 ;  /* 0x20000003ff007230 */ /* 0x001fe40000004100 */
[----:B------:R-:W-:-:S03]  /*23a0*/  FADD.FTZ R3, |R2|, -RZ ;  /* 0x800000ff02037221 */ /* 0x000fc60000010200 */
[----:B------:R-:W-:-:S05]  /*23b0*/  FADD.FTZ R0, |R0|, -RZ ;  /* 0x800000ff00007221 */ /* 0x000fca0000010200 */
[CC--:B------:R-:W-:Y:S02]  /*23c0*/  VIMNMX R4, PT, PT, R0.reuse, R3.reuse, !PT ;  /* 0x0000000300047248 */ /* 0x0c0fe40007fe0100 */
[----:B------:R-:W-:Y:S02]  /*23d0*/  VIMNMX R0, PT, PT, R0, R3, PT ;  /* 0x0000000300007248 */ /* 0x000fe40003fe0100 */
[----:B------:R-:W-:Y:S02]  /*23e0*/  LOP3.LUT R2, R4, 0xfe000000, RZ, 0xc0, !PT ;  /* 0xfe00000004027812 */ /* 0x000fe400078ec0ff */
[----:B------:R-:W-:Y:S02]  /*23f0*/  FSETP.NEU.FTZ.AND P0, PT, R0, RZ, PT ;  /* 0x000000ff0000720b */ /* 0x000fe40003f1d000 */
[----:B------:R-:W-:Y:S02]  /*2400*/  LOP3.LUT R3, R2, 0x7e800000, RZ, 0x3c, !PT ;  /* 0x7e80000002037812 */ /* 0x000fe400078e3cff */
[----:B------:R-:W-:-:S03]  /*2410*/  FSETP.NEU.FTZ.AND P1, PT, R0, +INF , PT ;  /* 0x7f8000000000780b */ /* 0x000fc60003f3d000 */
[-C--:B------:R-:W-:Y:S01]  /*2420*/  FMUL.FTZ R5, R0, R3.reuse ;  /* 0x0000000300057220 */ /* 0x080fe20000410000 */
[----:B------:R-:W-:-:S03]  /*2430*/  FMUL.FTZ R3, R4, R3 ;  /* 0x0000000304037220 */ /* 0x000fc60000410000 */
[----:B------:R-:W-:-:S04]  /*2440*/  FMUL.FTZ R6, R5, R5 ;  /* 0x0000000505067220 */ /* 0x000fc80000410000 */
[----:B------:R-:W-:Y:S01]  /*2450*/  FFMA.FTZ R6, R3, R3, R6 ;  /* 0x0000000303067223 */ /* 0x000fe20000010006 */
[----:B------:R-:W-:-:S05]  /*2460*/  LOP3.LUT R3, R2, 0x800000, RZ, 0xfc, !PT ;  /* 0x0080000002037812 */ /* 0x000fca00078efcff */
[----:B------:R-:W0:Y:S02]  /*2470*/  MUFU.SQRT R6, R6 ;  /* 0x0000000600067308 */ /* 0x000e240000002000 */
[----:B0-----:R-:W-:Y:S01]  /*2480*/  @P0 FMUL.FTZ R4, R6, R3 ;  /* 0x0000000306040220 */ /* 0x001fe20000410000 */
[----:B-1----:R-:W-:-:S04]  /*2490*/  IADD3 R2, P0, PT, R16, UR6, RZ ;  /* 0x0000000610027c10 */ /* 0x002fc8000ff1e0ff */
[----:B------:R-:W-:Y:S01]  /*24a0*/  FSEL R4, R4, +INF , P1 ;  /* 0x7f80000004047808 */ /* 0x000fe20000800000 */
[----:B------:R-:W-:-:S03]  /*24b0*/  IMAD.X R3, RZ, RZ, UR7, P0 ;  /* 0x00000007ff037e24 */ /* 0x000fc600080e06ff */
[----:B------:R-:W-:Y:S01]  /*24c0*/  F2FP.F16.F32.PACK_AB R4, RZ, R4 ;  /* 0x00000004ff04723e */ /* 0x000fe200000000ff */
[----:B------:R-:W-:Y:S06]  /*24d0*/  BRA.U UP0, `(.L_x_1655) ;  /* 0x0000000500047547 */ /* 0x000fec000b800000 */
        /* <DEDUP_REMOVED lines=8> */
[----:B------:R-:W-:-:S04]  /*2560*/  HADD2.F32 R0, -RZ, R4.H0_H0 ;  /* 0x20000004ff007230 */ /* 0x000fc80000004100 */
[----:B------:R-:W0:Y:S02]  /*2570*/  F2I.FTZ.TRUNC.NTZ R5, R0 ;  /* 0x0000000000057305 */ /* 0x000e24000021f100 */
[----:B0-----:R4:W-:Y:S01]  /*2580*/  STG.E.U8 desc[UR36][R2.64], R5 ;  /* 0x0000000502007986 */ /* 0x0019e2000c101124 */
[----:B------:R-:W-:Y:S05]  /*2590*/  BRA `(.L_x_1660) ;  /* 0x0000000c00807947 */ /* 0x000fea0003800000 */
.L_x_1658:
[----:B------:R-:W-:-:S06]  /*25a0*/  HADD2.F32 R5, -RZ, R4.H0_H0 ;  /* 0x20000004ff057230 */ /* 0x000fcc0000004100 */
[----:B------:R-:W0:Y:S02]  /*25b0*/  F2I.S64.TRUNC R4, R5 ;  /* 0x0000000500047311 */ /* 0x000e24000020d900 */
[----:B0-----:R3:W-:Y:S01]  /*25c0*/  STG.E.U8 desc[UR36][R2.64], R4 ;  /* 0x0000000402007986 */ /* 0x0017e2000c101124 */
[----:B------:R-:W-:Y:S05]  /*25d0*/  BRA `(.L_x_1660) ;  /* 0x0000000c00707947 */ /* 0x000fea0003800000 */
.L_x_1657:
[----:B------:R-:W-:-:S09]  /*25e0*/  UISETP.NE.AND UP0, UPT, UR4, 0x2, UPT ;  /* 0x000000020400788c */ /* 0x000fd2000bf05270 */
[----:B------:R-:W-:Y:S05]  /*25f0*/  BRA.U !UP0, `(.L_x_1661) ;  /* 0x0000000108307547 */ /* 0x000fea000b800000 */
[----:B------:R-:W-:-:S09]  /*2600*/  UISETP.NE.AND UP0, UPT, UR4, 0x3, UPT ;  /* 0x000000030400788c */ /* 0x000fd2000bf05270 */
[----:B------:R-:W-:Y:S05]  /*2610*/  BRA.U !UP0, `(.L_x_1662) ;  /* 0x0000000108187547 */ /* 0x000fea000b800000 */
[----:B------:R-:W-:-:S09]  /*2620*/  UISETP.NE.AND UP0, UPT, UR4, 0x4, UPT ;  /* 0x000000040400788c */ /* 0x000fd2000bf05270 */
[----:B------:R-:W-:Y:S05]  /*2630*/  BRA.U UP0, `(.L_x_1659) ;  /* 0x0000000900b87547 */ /* 0x000fea000b800000 */
[----:B------:R-:W-:-:S06]  /*2640*/  HADD2.F32 R4, -RZ, R4.H0_H0 ;  /* 0x20000004ff047230 */ /* 0x000fcc0000004100 */
[----:B------:R-:W0:Y:S02]  /*2650*/  F2I.S64.TRUNC R4, R4 ;  /* 0x0000000400047311 */ /* 0x000e24000020d900 */
[----:B0-----:R0:W-:Y:S01]  /*2660*/  STG.E.64 desc[UR36][R2.64], R4 ;  /* 0x0000000402007986 */ /* 0x0011e2000c101b24 */
[----:B------:R-:W-:Y:S05]  /*2670*/  BRA `(.L_x_1660) ;  /* 0x0000000c00487947 */ /* 0x000fea0003800000 */
.L_x_1662:
[----:B------:R-:W-:-:S04]  /*2680*/  HADD2.F32 R4, -RZ, R4.H0_H0 ;  /* 0x20000004ff047230 */ /* 0x000fc80000004100 */
[----:B------:R-:W0:Y:S02]  /*2690*/  F2I.FTZ.TRUNC.NTZ R5, R4 ;  /* 0x0000000400057305 */ /* 0x000e24000021f100 */
[----:B0-----:R1:W-:Y:S01]  /*26a0*/  STG.E desc[UR36][R2.64], R5 ;  /* 0x0000000502007986 */ /* 0x0013e2000c101924 */
[----:B------:R-:W-:Y:S05]  /*26b0*/  BRA `(.L_x_1660) ;  /* 0x0000000c00387947 */ /* 0x000fea0003800000 */
.L_x_1661:
[----:B------:R-:W-:-:S04]  /*26c0*/  HADD2.F32 R4, -RZ, R4.H0_H0 ;  /* 0x20000004ff047230 */ /* 0x000fc80000004100 */
[----:B------:R-:W0:Y:S02]  /*26d0*/  F2I.FTZ.TRUNC.NTZ R5, R4 ;  /* 0x0000000400057305 */ /* 0x000e24000021f100 */
[----:B0-----:R2:W-:Y:S01]  /*26e0*/  STG.E.U16 desc[UR36][R2.64], R5 ;  /* 0x0000000502007986 */ /* 0x0015e2000c101524 */
[----:B------:R-:W-:Y:S05]  /*26f0*/  BRA `(.L_x_1660) ;  /* 0x0000000c00287947 */ /* 0x000fea0003800000 */
.L_x_1656:
[----:B------:R-:W-:-:S09]  /*2700*/  UISETP.GT.AND UP0, UPT, UR4, 0x6, UPT ;  /* 0x000000060400788c */ /* 0x000fd2000bf04270 */
[----:B------:R-:W-:Y:S05]  /*2710*/  BRA.U UP0, `(.L_x_1663) ;  /* 0x0000000100247547 */ /* 0x000fea000b800000 */
[----:B------:R-:W-:-:S09]  /*2720*/  UISETP.NE.AND UP0, UPT, UR4, 0x5, UPT ;  /* 0x000000050400788c */ /* 0x000fd2000bf05270 */
[----:B------:R-:W-:Y:S05]  /*2730*/  BRA.U !UP0, `(.L_x_1664) ;  /* 0x0000000108147547 */ /* 0x000fea000b800000 */
[----:B------:R-:W-:-:S09]  /*2740*/  UISETP.NE.AND UP0, UPT, UR4, 0x6, UPT ;  /* 0x000000060400788c */ /* 0x000fd2000bf05270 */
[----:B------:R-:W-:Y:S05]  /*2750*/  BRA.U UP0, `(.L_x_1659) ;  /* 0x0000000900707547 */ /* 0x000fea000b800000 */
[----:B------:R-:W-:-:S05]  /*2760*/  HADD2.F32 R5, -RZ, R4.H0_H0 ;  /* 0x20000004ff057230 */ /* 0x000fca0000004100 */
[----:B------:R0:W-:Y:S01]  /*2770*/  STG.E desc[UR36][R2.64], R5 ;  /* 0x0000000502007986 */ /* 0x0001e2000c101924 */
[----:B------:R-:W-:Y:S05]  /*2780*/  BRA `(.L_x_1660) ;  /* 0x0000000c00047947 */ /* 0x000fea0003800000 */
.L_x_1664:
[----:B------:R0:W-:Y:S01]  /*2790*/  STG.E.U16 desc[UR36][R2.64], R4 ;  /* 0x0000000402007986 */ /* 0x0001e2000c101524 */
[----:B------:R-:W-:Y:S05]  /*27a0*/  BRA `(.L_x_1660) ;  /* 0x0000000800fc7947 */ /* 0x000fea0003800000 */
.L_x_1663:
[----:B------:R-:W-:-:S09]  /*27b0*/  UISETP.NE.AND UP0, UPT, UR4, 0x7, UPT ;  /* 0x000000070400788c */ /* 0x000fd2000bf05270 */
[----:B------:R-:W-:Y:S05]  /*27c0*/  BRA.U !UP0, `(.L_x_1665) ;  /* 0x0000000108347547 */ /* 0x000fea000b800000 */
[----:B------:R-:W-:-:S09]  /*27d0*/  UISETP.NE.AND UP0, UPT, UR4, 0x8, UPT ;  /* 0x000000080400788c */ /* 0x000fd2000bf05270 */
[----:B------:R-:W-:Y:S05]  /*27e0*/  BRA.U !UP0, `(.L_x_1666) ;  /* 0x0000000108187547 */ /* 0x000fea000b800000 */
[----:B------:R-:W-:-:S09]  /*27f0*/  UISETP.NE.AND UP0, UPT, UR4, 0x9, UPT ;  /* 0x000000090400788c */ /* 0x000fd2000bf05270 */
[----:B------:R-:W-:Y:S05]  /*2800*/  BRA.U UP0, `(.L_x_1659) ;  /* 0x0000000900447547 */ /* 0x000fea000b800000 */
[----:B------:R-:W-:Y:S02]  /*2810*/  HFMA2 R5, -RZ, RZ, 0, 0 ;  /* 0x00000000ff057431 */ /* 0x000fe400000001ff */
[----:B------:R-:W-:-:S05]  /*2820*/  HADD2.F32 R4, -RZ, R4.H0_H0 ;  /* 0x20000004ff047230 */ /* 0x000fca0000004100 */
[----:B------:R0:W-:Y:S01]  /*2830*/  STG.E.64 desc[UR36][R2.64], R4 ;  /* 0x0000000402007986 */ /* 0x0001e2000c101b24 */
[----:B------:R-:W-:Y:S05]  /*2840*/  BRA `(.L_x_1660) ;  /* 0x0000000800d47947 */ /* 0x000fea0003800000 */
.L_x_1666:
[----:B------:R-:W-:-:S05]  /*2850*/  HADD2.F32 R0, -RZ, R4.H0_H0 ;  /* 0x20000004ff007230 */ /* 0x000fca0000004100 */
[----:B------:R-:W-:-:S04]  /*2860*/  F2FP.F16.F32.PACK_AB R0, RZ, R0 ;  /* 0x00000000ff00723e */ /* 0x000fc800000000ff */
[----:B------:R-:W-:-:S05]  /*2870*/  PRMT R0, R0, 0x5410, RZ ;  /* 0x0000541000007816 */ /* 0x000fca00000000ff */
[----:B------:R0:W-:Y:S01]  /*2880*/  STG.E desc[UR36][R2.64], R0 ;  /* 0x0000000002007986 */ /* 0x0001e2000c101924 */
[----:B------:R-:W-:Y:S05]  /*2890*/  BRA `(.L_x_1660) ;  /* 0x0000000800c07947 */ /* 0x000fea0003800000 */
.L_x_1665:
[----:B------:R-:W-:-:S05]  /*28a0*/  HADD2.F32 R4, -RZ, R4.H0_H0 ;  /* 0x20000004ff047230 */ /* 0x000fca0000004100 */
[----:B------:R-:W-:-:S06]  /*28b0*/  FMUL.FTZ R4, R4, 1 ;  /* 0x3f80000004047820 */ /* 0x000fcc0000410000 */
[----:B------:R-:W0:Y:S02]  /*28c0*/  F2F.F64.F32 R4, R4 ;  /* 0x0000000400047310 */ /* 0x000e240000201800 */
[----:B0-----:R0:W-:Y:S01]  /*28d0*/  STG.E.64 desc[UR36][R2.64], R4 ;  /* 0x0000000402007986 */ /* 0x0011e2000c101b24 */
[----:B------:R-:W-:Y:S05]  /*28e0*/  BRA `(.L_x_1660) ;  /* 0x0000000800ac7947 */ /* 0x000fea0003800000 */
.L_x_1655:
        /* <DEDUP_REMOVED lines=8> */
[----:B------:R-:W-:-:S05]  /*2970*/  HADD2.F32 R4, -RZ, R4.H0_H0 ;  /* 0x20000004ff047230 */ /* 0x000fca0000004100 */
[----:B------:R-:W-:-:S04]  /*2980*/  FSETP.NEU.FTZ.AND P0, PT, R4, RZ, PT ;  /* 0x000000ff0400720b */ /* 0x000fc80003f1d000 */
[----:B------:R-:W-:-:S05]  /*2990*/  SEL R5, RZ, 0x1, !P0 ;  /* 0x00000001ff057807 */ /* 0x000fca0004000000 */
[----:B------:R0:W-:Y:S01]  /*29a0*/  STG.E.U8 desc[UR36][R2.64], R5 ;  /* 0x0000000502007986 */ /* 0x0001e2000c101124 */
[----:B------:R-:W-:Y:S05]  /*29b0*/  BRA `(.L_x_1660) ;  /* 0x0000000800787947 */ /* 0x000fea0003800000 */
.L_x_1669:
[----:B------:R-:W-:Y:S01]  /*29c0*/  HADD2.F32 R4, -RZ, R4.H0_H0 ;  /* 0x20000004ff047230 */ /* 0x000fe20000004100 */
[----:B------:R-:W-:-:S04]  /*29d0*/  CS2R R6, SRZ ;  /* 0x0000000000067805 */ /* 0x000fc8000001ff00 */
[----:B------:R-:W-:-:S06]  /*29e0*/  FMUL.FTZ R4, R4, 1 ;  /* 0x3f80000004047820 */ /* 0x000fcc0000410000 */
[----:B------:R-:W0:Y:S02]  /*29f0*/  F2F.F64.F32 R4, R4 ;  /* 0x0000000400047310 */ /* 0x000e240000201800 */
[----:B0-----:R0:W-:Y:S01]  /*2a00*/  STG.E.128 desc[UR36][R2.64], R4 ;  /* 0x0000000402007986 */ /* 0x0011e2000c101d24 */
[----:B------:R-:W-:Y:S05]  /*2a10*/  BRA `(.L_x_1660) ;  /* 0x0000000800607947 */ /* 0x000fea0003800000 */
.L_x_1668:
[----:B------:R-:W-:-:S09]  /*2a20*/  UISETP.NE.AND UP0, UPT, UR4, 0xf, UPT ;  /* 0x0000000f0400788c */ /* 0x000fd2000bf05270 */
[----:B------:R-:W-:Y:S05]  /*2a30*/  BRA.U !UP0, `(.L_x_1670) ;  /* 0x0000000108a07547 */ /* 0x000fea000b800000 */
[----:B------:R-:W-:-:S09]  /*2a40*/  UISETP.NE.AND UP0, UPT, UR4, 0x17, UPT ;  /* 0x000000170400788c */ /* 0x000fd2000bf05270 */
[----:B------:R-:W-:Y:S05]  /*2a50*/  BRA.U !UP0, `(.L_x_1671) ;  /* 0x00000001084c7547 */ /* 0x000fea000b800000 */
[----:B------:R-:W-:-:S09]  /*2a60*/  UISETP.NE.AND UP0, UPT, UR4, 0x18, UPT ;  /* 0x000000180400788c */ /* 0x000fd2000bf05270 */
[----:B------:R-:W-:Y:S05]  /*2a70*/  BRA.U UP0, `(.L_x_1659) ;  /* 0x0000000500a87547 */ /* 0x000fea000b800000 */
[----:B------:R-:W-:Y:S01]  /*2a80*/  HADD2.F32 R7, -RZ, R4.H0_H0 ;  /* 0x20000004ff077230 */ /* 0x000fe20000004100 */
        /* <DEDUP_REMOVED lines=12> */
.L_x_1673:
[----:B------:R-:W-:Y:S05]  /*2b50*/  BSYNC.RECONVERGENT B0 ;  /* 0x0000000000007941 */ /* 0x000fea0003800200 */
.L_x_1672:
[----:B------:R-:W-:-:S05]  /*2b60*/  LOP3.LUT R5, R0, 0x80, R5, 0xf8, !PT ;  /* 0x0000008000057812 */ /* 0x000fca00078ef805 */
[----:B------:R0:W-:Y:S01]  /*2b70*/  STG.E.U8 desc[UR36][R2.64], R5 ;  /* 0x0000000502007986 */ /* 0x0001e2000c101124 */
[----:B------:R-:W-:Y:S05]  /*2b80*/  BRA `(.L_x_1660) ;  /* 0x0000000800047947 */ /* 0x000fea0003800000 */
.L_x_1671:
[----:B------:R-:W-:Y:S01]  /*2b90*/  HADD2.F32 R7, -RZ, R4.H0_H0 ;  /* 0x20000004ff077230 */ /* 0x000fe20000004100 */
        /* <DEDUP_REMOVED lines=14> */
.L_x_1675:
[----:B------:R-:W-:Y:S05]  /*2c80*/  BSYNC.RECONVERGENT B0 ;  /* 0x0000000000007941 */ /* 0x000fea0003800200 */
.L_x_1674:
[----:B------:R-:W-:-:S05]  /*2c90*/  LOP3.LUT R5, R0, 0x80, R5, 0xf8, !PT ;  /* 0x0000008000057812 */ /* 0x000fca00078ef805 */
[----:B------:R0:W-:Y:S01]  /*2ca0*/  STG.E.U8 desc[UR36][R2.64], R5 ;  /* 0x0000000502007986 */ /* 0x0001e2000c101124 */
[----:B------:R-:W-:Y:S05]  /*2cb0*/  BRA `(.L_x_1660) ;  /* 0x0000000400b87947 */ /* 0x000fea0003800000 */
.L_x_1670:
[----:B------:R-:W-:-:S05]  /*2cc0*/  HADD2.F32 R0, -RZ, R4.H0_H0 ;  /* 0x20000004ff007230 */ /* 0x000fca0000004100 */
[----:B------:R-:W-:-:S05]  /*2cd0*/  F2FP.BF16.F32.PACK_AB R0, RZ, R0 ;  /* 0x00000000ff00723e */ /* 0x000fca00000010ff */
[----:B------:R0:W-:Y:S01]  /*2ce0*/  STG.E.U16 desc[UR36][R2.64], R0 ;  /* 0x0000000002007986 */ /* 0x0001e2000c101524 */
[----:B------:R-:W-:Y:S05]  /*2cf0*/  BRA `(.L_x_1660) ;  /* 0x0000000400a87947 */ /* 0x000fea0003800000 */
.L_x_1667:
        /* <DEDUP_REMOVED lines=8> */
[----:B------:R-:W-:-:S06]  /*2d80*/  HADD2.F32 R5, -RZ, R4.H0_H0 ;  /* 0x20000004ff057230 */ /* 0x000fcc0000004100 */
[----:B------:R-:W0:Y:S02]  /*2d90*/  F2I.FTZ.U32.TRUNC.NTZ R5, R5 ;  /* 0x0000000500057305 */ /* 0x000e24000021f000 */
[----:B0-----:R0:W-:Y:S01]  /*2da0*/  STG.E.U16 desc[UR36][R2.64], R5 ;  /* 0x0000000502007986 */ /* 0x0011e2000c101524 */
[----:B------:R-:W-:Y:S05]  /*2db0*/  BRA `(.L_x_1660) ;  /* 0x0000000400787947 */ /* 0x000fea0003800000 */
.L_x_1678:
[----:B------:R-:W-:Y:S01]  /*2dc0*/  HADD2.F32 R5, -RZ, R4.H0_H0 ;  /* 0x20000004ff057230 */ /* 0x000fe20000004100 */
[----:B------:R-:W-:Y:S01]  /*2dd0*/  BSSY.RECONVERGENT B0, `(.L_x_1679) ;  /* 0x0000014000007945 */ /* 0x000fe20003800200 */
[----:B------:R-:W-:-:S03]  /*2de0*/  MOV R0, 0x80 ;  /* 0x0000008000007802 */ /* 0x000fc60000000f00 */
        /* <DEDUP_REMOVED lines=10> */
.L_x_1681:
[----:B------:R-:W-:-:S04]  /*2e90*/  SHF.R.U32.HI R0, RZ, 0x14, R5 ;  /* 0x00000014ff007819 */ /* 0x000fc80000011605 */
[----:B------:R-:W-:-:S04]  /*2ea0*/  LOP3.LUT R0, R0, 0x1, RZ, 0xc0, !PT ;  /* 0x0000000100007812 */ /* 0x000fc800078ec0ff */
[----:B------:R-:W-:-:S04]  /*2eb0*/  IADD3 R0, PT, PT, R5, 0x487ffff, R0 ;  /* 0x0487ffff05007810 */ /* 0x000fc80007ffe000 */
[----:B------:R-:W-:-:S04]  /*2ec0*/  SHF.R.U32.HI R0, RZ, 0x14, R0 ;  /* 0x00000014ff007819 */ /* 0x000fc80000011600 */
[----:B------:R-:W-:-:S07]  /*2ed0*/  LOP3.LUT R4, R0, 0xff, RZ, 0xc0, !PT ;  /* 0x000000ff00047812 */ /* 0x000fce00078ec0ff */
.L_x_1682:
[----:B------:R-:W-:-:S04]  /*2ee0*/  SHF.R.U32.HI R5, RZ, 0x18, R5 ;  /* 0x00000018ff057819 */ /* 0x000fc80000011605 */
[----:B------:R-:W-:-:S04]  /*2ef0*/  LOP3.LUT R4, R4, 0x80, R5, 0xf8, !PT ;  /* 0x0000008004047812 */ /* 0x000fc800078ef805 */
[----:B------:R-:W-:-:S07]  /*2f00*/  PRMT R0, R4, 0x7610, R0 ;  /* 0x0000761004007816 */ /* 0x000fce0000000000 */
.L_x_1680:
[----:B------:R-:W-:Y:S05]  /*2f10*/  BSYNC.RECONVERGENT B0 ;  /* 0x0000000000007941 */ /* 0x000fea0003800200 */
.L_x_1679:
[----:B------:R0:W-:Y:S01]  /*2f20*/  STG.E.U8 desc[UR36][R2.64], R0 ;  /* 0x0000000002007986 */ /* 0x0001e2000c101124 */
[----:B------:R-:W-:Y:S05]  /*2f30*/  BRA `(.L_x_1660) ;  /* 0x0000000400187947 */ /* 0x000fea0003800000 */
.L_x_1677:
[----:B------:R-:W-:Y:S01]  /*2f40*/  HADD2.F32 R5, -RZ, R4.H0_H0 ;  /* 0x20000004ff057230 */ /* 0x000fe20000004100 */
[----:B------:R-:W-:Y:S01]  /*2f50*/  BSSY.RECONVERGENT B0, `(.L_x_1683) ;  /* 0x0000014000007945 */ /* 0x000fe20003800200 */
[----:B------:R-:W-:-:S03]  /*2f60*/  IMAD.MOV.U32 R0, RZ, RZ, 0x80 ;  /* 0x00000080ff007424 */ /* 0x000fc600078e00ff */
        /* <DEDUP_REMOVED lines=10> */
.L_x_1685:
[----:B------:R-:W-:-:S04]  /*3010*/  SHF.R.U32.HI R0, RZ, 0x15, R5 ;  /* 0x00000015ff007819 */ /* 0x000fc80000011605 */
[----:B------:R-:W-:-:S04]  /*3020*/  LOP3.LUT R0, R0, 0x1, RZ, 0xc0, !PT ;  /* 0x0000000100007812 */ /* 0x000fc800078ec0ff */
[----:B------:R-:W-:-:S04]  /*3030*/  IADD3 R0, PT, PT, R5, 0x88fffff, R0 ;  /* 0x088fffff05007810 */ /* 0x000fc80007ffe000 */
[----:B------:R-:W-:-:S04]  /*3040*/  SHF.R.U32.HI R0, RZ, 0x15, R0 ;  /* 0x00000015ff007819 */ /* 0x000fc80000011600 */
[----:B------:R-:W-:-:S07]  /*3050*/  LOP3.LUT R4, R0, 0xff, RZ, 0xc0, !PT ;  /* 0x000000ff00047812 */ /* 0x000fce00078ec0ff */
.L_x_1686:
[----:B------:R-:W-:-:S04]  /*3060*/  SHF.R.U32.HI R5, RZ, 0x18, R5 ;  /* 0x00000018ff057819 */ /* 0x000fc80000011605 */
[----:B------:R-:W-:-:S04]  /*3070*/  LOP3.LUT R4, R4, 0x80, R5, 0xf8, !PT ;  /* 0x0000008004047812 */ /* 0x000fc800078ef805 */
[----:B------:R-:W-:-:S07]  /*3080*/  PRMT R0, R4, 0x7610, R0 ;  /* 0x0000761004007816 */ /* 0x000fce0000000000 */
.L_x_1684:
[----:B------:R-:W-:Y:S05]  /*3090*/  BSYNC.RECONVERGENT B0 ;  /* 0x0000000000007941 */ /* 0x000fea0003800200 */
.L_x_1683:
[----:B------:R0:W-:Y:S01]  /*30a0*/  STG.E.U8 desc[UR36][R2.64], R0 ;  /* 0x0000000002007986 */ /* 0x0001e2000c101124 */
[----:B------:R-:W-:Y:S05]  /*30b0*/  BRA `(.L_x_1660) ;  /* 0x0000000000b87947 */ /* 0x000fea0003800000 */
.L_x_1676:
[----:B------:R-:W-:-:S09]  /*30c0*/  UISETP.NE.AND UP0, UPT, UR4, 0x1c, UPT ;  /* 0x0000001c0400788c */ /* 0x000fd2000bf05270 */
[----:B------:R-:W-:Y:S05]  /*30d0*/  BRA.U !UP0, `(.L_x_1687) ;  /* 0x0000000108a47547 */ /* 0x000fea000b800000 */
[----:B------:R-:W-:-:S09]  /*30e0*/  UISETP.NE.AND UP0, UPT, UR4, 0x1d, UPT ;  /* 0x0000001d0400788c */ /* 0x000fd2000bf05270 */
[----:B------:R-:W-:Y:S05]  /*30f0*/  BRA.U !UP0, `(.L_x_1688) ;  /* 0x00000001088c7547 */ /* 0x000fea000b800000 */
[----:B------:R-:W-:-:S09]  /*3100*/  UISETP.NE.AND UP0, UPT, UR4, 0x2c, UPT ;  /* 0x0000002c0400788c */ /* 0x000fd2000bf05270 */
[----:B------:R-:W-:Y:S05]  /*3110*/  BRA.U !UP0, `(.L_x_1689) ;  /* 0x0000000108447547 */ /* 0x000fea000b800000 */
.L_x_1659:
        /* <DEDUP_REMOVED lines=16> */
.L_x_1690:
[----:B------:R-:W-:Y:S05]  /*3220*/  BRA `(.L_x_1660) ;  /* 0x00000000005c7947 */ /* 0x000fea0003800000 */
.L_x_1689:
[----:B------:R-:W-:-:S05]  /*3230*/  HADD2.F32 R5, -RZ, R4.H0_H0 ;  /* 0x20000004ff057230 */ /* 0x000fca0000004100 */
[----:B------:R-:W-:-:S04]  /*3240*/  SHF.R.U32.HI R6, RZ, 0x17, R5 ;  /* 0x00000017ff067819 */ /* 0x000fc80000011605 */
[----:B------:R-:W-:-:S04]  /*3250*/  LOP3.LUT R4, R6, 0xff, RZ, 0xc0, !PT ;  /* 0x000000ff06047812 */ /* 0x000fc800078ec0ff */
        /* <DEDUP_REMOVED lines=13> */
.L_x_1688:
[----:B------:R-:W-:-:S06]  /*3330*/  HADD2.F32 R4, -RZ, R4.H0_H0 ;  /* 0x20000004ff047230 */ /* 0x000fcc0000004100 */
[----:B------:R-:W0:Y:S02]  /*3340*/  F2I.U64.TRUNC R4, R4 ;  /* 0x0000000400047311 */ /* 0x000e24000020d800 */
[----:B0-----:R0:W-:Y:S01]  /*3350*/  STG.E.64 desc[UR36][R2.64], R4 ;  /* 0x0000000402007986 */ /* 0x0011e2000c101b24 */
[----:B------:R-:W-:Y:S05]  /*3360*/  BRA `(.L_x_1660) ;  /* 0x00000000000c7947 */ /* 0x000fea0003800000 */
.L_x_1687:
[----:B------:R-:W-:-:S04]  /*3370*/  HADD2.F32 R4, -RZ, R4.H0_H0 ;  /* 0x20000004ff047230 */ /* 0x000fc80000004100 */
[----:B------:R-:W0:Y:S02]  /*3380*/  F2I.FTZ.U32.TRUNC.NTZ R5, R4 ;  /* 0x0000000400057305 */ /* 0x000e24000021f000 */
[----:B0-----:R0:W-:Y:S02]  /*3390*/  STG.E desc[UR36][R2.64], R5 ;  /* 0x0000000502007986 */ /* 0x0011e4000c101924 */
.L_x_1660:
[----:B------:R-:W-:-:S07]  /*33a0*/  IADD3 R17, PT, PT, R17, 0x80, RZ ;  /* 0x0000008011117810 */ /* 0x000fce0007ffe0ff */
.L_x_1619:
[----:B------:R-:W-:Y:S05]  /*33b0*/  BSYNC.RECONVERGENT B6 ;  /* 0x0000000000067941 */ /* 0x000fea0003800200 */
.L_x_1618:
        /* <DEDUP_REMOVED lines=307> */
.L_x_1693:
        /* <DEDUP_REMOVED lines=18> */
.L_x_1697:
[----:B------:R-:W2:Y:S02]  /*4810*/  LDG.E.U8 R2, desc[UR36][R2.64] ;  /* 0x0000002402027981 */ /* 0x000ea4000c1e1100 */
[----:B--2---:R-:W-:-:S04]  /*4820*/  I2FP.F32.U32 R0, R2 ;  /* 0x0000000200007245 */ /* 0x004fc80000201000 */
[----:B------:R-:W-:Y:S01]  /*4830*/  F2FP.F16.F32.PACK_AB R0, RZ, R0 ;  /* 0x00000000ff00723e */ /* 0x000fe200000000ff */
[----:B------:R-:W-:Y:S06]  /*4840*/  BRA `(.L_x_1699) ;  /* 0x0000000c007c7947 */ /* 0x000fec0003800000 */
.L_x_1696:
        /* <DEDUP_REMOVED lines=10> */
.L_x_1701:
[----:B------:R-:W2:Y:S02]  /*48f0*/  LDG.E R2, desc[UR36][R2.64] ;  /* 0x0000002402027981 */ /* 0x000ea4000c1e1900 */
[----:B--2---:R-:W-:-:S04]  /*4900*/  I2FP.F32.S32 R0, R2 ;  /* 0x0000000200007245 */ /* 0x004fc80000201400 */
[----:B------:R-:W-:Y:S01]  /*4910*/  F2FP.F16.F32.PACK_AB R0, RZ, R0 ;  /* 0x00000000ff00723e */ /* 0x000fe200000000ff */
[----:B------:R-:W-:Y:S06]  /*4920*/  BRA `(.L_x_1699) ;  /* 0x0000000c00447947 */ /* 0x000fec0003800000 */
.L_x_1700:
[----:B------:R-:W2:Y:S02]  /*4930*/  LDG.E.U16 R2, desc[UR36][R2.64] ;  /* 0x0000002402027981 */ /* 0x000ea4000c1e1500 */
[----:B--2---:R-:W0:Y:S02]  /*4940*/  I2F.S16 R0, R2 ;  /* 0x0000000200007306 */ /* 0x004e240000101400 */
[----:B0-----:R-:W-:Y:S01]  /*4950*/  F2FP.F16.F32.PACK_AB R0, RZ, R0 ;  /* 0x00000000ff00723e */ /* 0x001fe200000000ff */
[----:B------:R-:W-:Y:S06]  /*4960*/  BRA `(.L_x_1699) ;  /* 0x0000000c00347947 */ /* 0x000fec0003800000 */
.L_x_1695:
        /* <DEDUP_REMOVED lines=9> */
.L_x_1703:
[----:B------:R1:W5:Y:S01]  /*4a00*/  LDG.E.U16 R0, desc[UR36][R2.64] ;  /* 0x0000002402007981 */ /* 0x000362000c1e1500 */
[----:B------:R-:W-:Y:S05]  /*4a10*/  BRA `(.L_x_1699) ;  /* 0x0000000c00087947 */ /* 0x000fea0003800000 */
.L_x_1702:
        /* <DEDUP_REMOVED lines=9> */
.L_x_1705:
[----:B------:R0:W5:Y:S01]  /*4ab0*/  LDG.E.U16 R0, desc[UR36][R2.64] ;  /* 0x0000002402007981 */ /* 0x000162000c1e1500 */
[----:B------:R-:W-:Y:S05]  /*4ac0*/  BRA `(.L_x_1699) ;  /* 0x0000000800dc7947 */ /* 0x000fea0003800000 */
.L_x_1704:
        /* <DEDUP_REMOVED lines=8> */
.L_x_1694:
        /* <DEDUP_REMOVED lines=13> */
.L_x_1708:
        /* <DEDUP_REMOVED lines=8> */
.L_x_1707:
        /* <DEDUP_REMOVED lines=27> */
.L_x_1710:
        /* <DEDUP_REMOVED lines=11> */
[----:B------:R-:W-:Y:S01]  /*4f00*/  F2FP.F16.F32.PACK_AB R0, RZ, R0 ;  /* 0x00000000ff00723e */ /* 0x000fe200000000ff */
[----:B------:R-:W-:Y:S06]  /*4f10*/  BRA `(.L_x_1699) ;  /* 0x0000000400c87947 */ /* 0x000fec0003800000 */
.L_x_1709:
[----:B------:R-:W2:Y:S02]  /*4f20*/  LDG.E.U16 R0, desc[UR36][R2.64] ;  /* 0x0000002402007981 */ /* 0x000ea4000c1e1500 */
[----:B--2---:R-:W-:-:S04]  /*4f30*/  SHF.L.U32 R0, R0, 0x10, RZ ;  /* 0x0000001000007819 */ /* 0x004fc800000006ff */
[----:B------:R-:W-:Y:S01]  /*4f40*/  F2FP.F16.F32.PACK_AB R0, RZ, R0 ;  /* 0x00000000ff00723e */ /* 0x000fe200000000ff */
[----:B------:R-:W-:Y:S06]  /*4f50*/  BRA `(.L_x_1699) ;  /* 0x0000000400b87947 */ /* 0x000fec0003800000 */
.L_x_1706:
        /* <DEDUP_REMOVED lines=12> */
.L_x_1713:
        /* <DEDUP_REMOVED lines=21> */
.L_x_1717:
[----:B------:R-:W-:Y:S05]  /*5170*/  BSYNC.RECONVERGENT B1 ;  /* 0x0000000000017941 */ /* 0x000fea0003800200 */
.L_x_1716:
[----:B------:R-:W-:Y:S01]  /*5180*/  IMAD.SHL.U32 R0, R0, 0x100000, RZ ;  /* 0x0010000000007824 */ /* 0x000fe200078e00ff */
[----:B------:R-:W-:-:S04]  /*5190*/  LEA R2, R2, 0x3b800000, 0x17 ;  /* 0x3b80000002027811 */ /* 0x000fc800078eb8ff */
[----:B------:R-:W-:-:S07]  /*51a0*/  LOP3.LUT R0, R2, R0, R7, 0xfe, !PT ;  /* 0x0000000002007212 */ /* 0x000fce00078efe07 */
.L_x_1715:
[----:B------:R-:W-:Y:S05]  /*51b0*/  BSYNC.RECONVERGENT B0 ;  /* 0x0000000000007941 */ /* 0x000fea0003800200 */
.L_x_1714:
[----:B------:R-:W-:Y:S01]  /*51c0*/  F2FP.F16.F32.PACK_AB R0, RZ, R0 ;  /* 0x00000000ff00723e */ /* 0x000fe200000000ff */
[----:B------:R-:W-:Y:S06]  /*51d0*/  BRA `(.L_x_1699) ;  /* 0x0000000400187947 */ /* 0x000fec0003800000 */
.L_x_1712:
        /* <DEDUP_REMOVED lines=21> */
.L_x_1721:
[----:B------:R-:W-:Y:S05]  /*5330*/  BSYNC.RECONVERGENT B1 ;  /* 0x0000000000017941 */ /* 0x000fea0003800200 */
.L_x_1720:
[----:B------:R-:W-:Y:S01]  /*5340*/  IMAD.SHL.U32 R0, R0, 0x200000, RZ ;  /* 0x0020000000007824 */ /* 0x000fe200078e00ff */
[----:B------:R-:W-:-:S04]  /*5350*/  LEA R2, R2, 0x37800000, 0x17 ;  /* 0x3780000002027811 */ /* 0x000fc800078eb8ff */
[----:B------:R-:W-:-:S07]  /*5360*/  LOP3.LUT R0, R2, R0, R7, 0xfe, !PT ;  /* 0x0000000002007212 */ /* 0x000fce00078efe07 */
.L_x_1719:
[----:B------:R-:W-:Y:S05]  /*5370*/  BSYNC.RECONVERGENT B0 ;  /* 0x0000000000007941 */ /* 0x000fea0003800200 */
.L_x_1718:
[----:B------:R-:W-:Y:S01]  /*5380*/  F2FP.F16.F32.PACK_AB R0, RZ, R0 ;  /* 0x00000000ff00723e */ /* 0x000fe200000000ff */
[----:B------:R-:W-:Y:S06]  /*5390*/  BRA `(.L_x_1699) ;  /* 0x0000000000a87947 */ /* 0x000fec0003800000 */
.L_x_1711:
        /* <DEDUP_REMOVED lines=14> */
.L_x_1725:
[----:B------:R-:W-:Y:S05]  /*5480*/  BSYNC.RECONVERGENT B0 ;  /* 0x0000000000007941 */ /* 0x000fea0003800200 */
.L_x_1724:
[----:B------:R-:W-:Y:S01]  /*5490*/  F2FP.F16.F32.PACK_AB R0, RZ, R0 ;  /* 0x00000000ff00723e */ /* 0x000fe200000000ff */
[----:B------:R-:W-:Y:S06]  /*54a0*/  BRA `(.L_x_1699) ;  /* 0x0000000000647947 */ /* 0x000fec0003800000 */
.L_x_1698:
        /* <DEDUP_REMOVED lines=16> */
.L_x_1726:
[----:B------:R-:W-:Y:S01]  /*55b0*/  PRMT R0, RZ, 0x7610, R0 ;  /* 0x00007610ff007816 */ /* 0x000fe20000000000 */
[----:B------:R-:W-:Y:S06]  /*55c0*/  BRA `(.L_x_1699) ;  /* 0x00000000001c7947 */ /* 0x000fec0003800000 */
.L_x_1723:
[----:B------:R-:W2:Y:S02]  /*55d0*/  LDG.E.64 R2, desc[UR36][R2.64] ;  /* 0x0000002402027981 */ /* 0x000ea4000c1e1b00 */
[----:B--2---:R-:W0:Y:S02]  /*55e0*/  I2F.U64 R0, R2 ;  /* 0x0000000200007312 */ /* 0x004e240000301000 */
[----:B0-----:R-:W-:Y:S01]  /*55f0*/  F2FP.F16.F32.PACK_AB R0, RZ, R0 ;  /* 0x00000000ff00723e */ /* 0x001fe200000000ff */
[----:B------:R-:W-:Y:S06]  /*5600*/  BRA `(.L_x_1699) ;  /* 0x00000000000c7947 */ /* 0x000fec0003800000 */
.L_x_1722:
[----:B------:R-:W2:Y:S02]  /*5610*/  LDG.E R2, desc[UR36][R2.64] ;  /* 0x0000002402027981 */ /* 0x000ea4000c1e1900 */
[----:B--2---:R-:W-:-:S04]  /*5620*/  I2FP.F32.U32 R0, R2 ;  /* 0x0000000200007245 */ /* 0x004fc80000201000 */
[----:B------:R-:W-:-:S07]  /*5630*/  F2FP.F16.F32.PACK_AB R0, RZ, R0 ;  /* 0x00000000ff00723e */ /* 0x000fce00000000ff */
.L_x_1699:
[----:B01----:R-:W0:Y:S01]  /*5640*/  LDC.U16 R2, c[0x0][0x592] ;  /* 0x00016480ff027b82 */ /* 0x003e220000000400 */
[----:B-----5:R-:W-:Y:S01]  /*5650*/  HADD2.F32 R0, -RZ, R0.H0_H0 ;  /* 0x20000000ff007230 */ /* 0x020fe20000004100 */
[----:B------:R-:W1:Y:S04]  /*5660*/  LDCU.64 UR6, c[0x0][0x580] ;  /* 0x0000b000ff0677ac */ /* 0x000e680008000a00 */
[----:B------:R-:W-:Y:S01]  /*5670*/  FADD.FTZ R0, |R0|, -RZ ;  /* 0x800000ff00007221 */ /* 0x000fe20000010200 */
[----:B------:R-:W-:-:S04]  /*5680*/  UPRMT UR4, UR41, 0x9910, URZ ;  /* 0x0000991029047896 */ /* 0x000fc800080000ff */
[----:B------:R-:W-:Y:S01]  /*5690*/  UISETP.GT.AND UP0, UPT, UR4, 0x9, UPT ;  /* 0x000000090400788c */ /* 0x000fe2000bf04270 */
[----:B0-----:R-:W-:-:S05]  /*56a0*/  HADD2.F32 R2, -RZ, R2.H0_H0 ;  /* 0x20000002ff027230 */ /* 0x001fca0000004100 */
[----:B------:R-:W-:-:S05]  /*56b0*/  FADD.FTZ R5, |R2|, -RZ ;  /* 0x800000ff02057221 */ /* 0x000fca0000010200 */
[CC--:B------:R-:W-:Y:S02]  /*56c0*/  VIMNMX R3, PT, PT, R5.reuse, R0.reuse, !PT ;  /* 0x0000000005037248 */ /* 0x0c0fe40007fe0100 */
[----:B------:R-:W-:Y:S02]  /*56d0*/  VIMNMX R0, PT, PT, R5, R0, PT ;  /* 0x0000000005007248 */ /* 0x000fe40003fe0100 */
[----:B------:R-:W-:Y:S02]  /*56e0*/  LOP3.LUT R2, R3, 0xfe000000, RZ, 0xc0, !PT ;  /* 0xfe00000003027812 */ /* 0x000fe400078ec0ff */
[----:B------:R-:W-:Y:S02]  /*56f0*/  FSETP.NEU.FTZ.AND P0, PT, R0, RZ, PT ;  /* 0x000000ff0000720b */ /* 0x000fe40003f1d000 */
[C---:B------:R-:W-:Y:S02]  /*5700*/  LOP3.LUT R4, R2.reuse, 0x7e800000, RZ, 0x3c, !PT ;  /* 0x7e80000002047812 */ /* 0x040fe400078e3cff */
[----:B------:R-:W-:-:S02]  /*5710*/  LOP3.LUT R2, R2, 0x800000, RZ, 0xfc, !PT ;  /* 0x0080000002027812 */ /* 0x000fc400078efcff */
[C---:B------:R-:W-:Y:S01]  /*5720*/  FSETP.NEU.FTZ.AND P1, PT, R0.reuse, +INF , PT ;  /* 0x7f8000000000780b */ /* 0x040fe20003f3d000 */
[-C--:B------:R-:W-:Y:S01]  /*5730*/  FMUL.FTZ R5, R0, R4.reuse ;  /* 0x0000000400057220 */ /* 0x080fe20000410000 */
[----:B------:R-:W-:-:S03]  /*5740*/  FMUL.FTZ R4, R3, R4 ;  /* 0x0000000403047220 */ /* 0x000fc60000410000 */
[----:B------:R-:W-:-:S04]  /*5750*/  FMUL.FTZ R5, R5, R5 ;  /* 0x0000000505057220 */ /* 0x000fc80000410000 */
[----:B------:R-:W-:-:S06]  /*5760*/  FFMA.FTZ R5, R4, R4, R5 ;  /* 0x0000000404057223 */ /* 0x000fcc0000010005 */
        /* <DEDUP_REMOVED lines=19> */
.L_x_1730:
[----:B------:R-:W-:-:S06]  /*58a0*/  HADD2.F32 R5, -RZ, R0.H0_H0 ;  /* 0x20000000ff057230 */ /* 0x000fcc0000004100 */
[----:B------:R-:W0:Y:S02]  /*58b0*/  F2I.S64.TRUNC R4, R5 ;  /* 0x0000000500047311 */ /* 0x000e24000020d900 */
[----:B0-----:R0:W-:Y:S01]  /*58c0*/  STG.E.U8 desc[UR36][R2.64], R4 ;  /* 0x0000000402007986 */ /* 0x0011e2000c101124 */
[----:B------:R-:W-:Y:S05]  /*58d0*/  BRA `(.L_x_1732) ;  /* 0x0000000c006c7947 */ /* 0x000fea0003800000 */
.L_x_1729:
        /* <DEDUP_REMOVED lines=10> */
.L_x_1734:
[----:B------:R-:W-:-:S04]  /*5980*/  HADD2.F32 R0, -RZ, R0.H0_H0 ;  /* 0x20000000ff007230 */ /* 0x000fc80000004100 */
[----:B------:R-:W0:Y:S02]  /*5990*/  F2I.FTZ.TRUNC.NTZ R5, R0 ;  /* 0x0000000000057305 */ /* 0x000e24000021f100 */
[----:B0-----:R0:W-:Y:S01]  /*59a0*/  STG.E desc[UR36][R2.64], R5 ;  /* 0x0000000502007986 */ /* 0x0011e2000c101924 */
[----:B------:R-:W-:Y:S05]  /*59b0*/  BRA `(.L_x_1732) ;  /* 0x0000000c00347947 */ /* 0x000fea0003800000 */
.L_x_1733:
[----:B------:R-:W-:-:S04]  /*59c0*/  HADD2.F32 R0, -RZ, R0.H0_H0 ;  /* 0x20000000ff007230 */ /* 0x000fc80000004100 */
[----:B------:R-:W0:Y:S02]  /*59d0*/  F2I.FTZ.TRUNC.NTZ R5, R0 ;  /* 0x0000000000057305 */ /* 0x000e24000021f100 */
[----:B0-----:R0:W-:Y:S01]  /*59e0*/  STG.E.U16 desc[UR36][R2.64], R5 ;  /* 0x0000000502007986 */ /* 0x0011e2000c101524 */
[----:B------:R-:W-:Y:S05]  /*59f0*/  BRA `(.L_x_1732) ;  /* 0x0000000c00247947 */ /* 0x000fea0003800000 */
.L_x_1728:
        /* <DEDUP_REMOVED lines=9> */
.L_x_1736:
[----:B------:R0:W-:Y:S01]  /*5a90*/  STG.E.U16 desc[UR36][R2.64], R0 ;  /* 0x0000000002007986 */ /* 0x0001e2000c101524 */
[----:B------:R-:W-:Y:S05]  /*5aa0*/  BRA `(.L_x_1732) ;  /* 0x0000000800f87947 */ /* 0x000fea0003800000 */
.L_x_1735:
[----:B------:R-:W-:-:S09]  /*5ab0*/  UISETP.NE.AND UP0, UPT, UR4, 0x7, UPT ;  /* 0x000000070400788c */ /* 0x000fd2000bf05270 */
[----:B------:R-:W-:Y:S05]  /*5ac0*/  BRA.U !UP0, `(.L_x_1737) ;  /* 0x0000000108347547 */ /* 0x000fea000b800000 */
[----:B------:R-:W-:-:S09]  /*5ad0*/  UISETP.NE.AND UP0, UPT, UR4, 0x8, UPT ;  /* 0x000000080400788c */ /* 0x000fd2000bf05270 */
[----:B------:R-:W-:Y:S05]  /*5ae0*/  BRA.U !UP0, `(.L_x_1738) ;  /* 0x0000000108187547 */ /* 0x000fea000b800000 */
[----:B------:R-:W-:-:S09]  /*5af0*/  UISETP.NE.AND UP0, UPT, UR4, 0x9, UPT ;  /* 0x000000090400788c */ /* 0x000fd2000bf05270 */
[----:B------:R-:W-:Y:S05]  /*5b00*/  BRA.U UP0, `(.L_x_1731) ;  /* 0x0000000500fc7547 */ /* 0x000fea000b800000 */
[----:B------:R-:W-:Y:S01]  /*5b10*/  HADD2.F32 R4, -RZ, R0.H0_H0 ;  /* 0x20000000ff047230 */ /* 0x000fe20000004100 */
[----:B------:R-:W-:-:S05]  /*5b20*/  MOV R5, RZ ;  /* 0x000000ff00057202 */ /* 0x000fca0000000f00 */
[----:B------:R0:W-:Y:S01]  /*5b30*/  STG.E.64 desc[UR36][R2.64], R4 ;  /* 0x0000000402007986 */ /* 0x0001e2000c101b24 */
[----:B------:R-:W-:Y:S05]  /*5b40*/  BRA `(.L_x_1732) ;  /* 0x0000000800d07947 */ /* 0x000fea0003800000 */
.L_x_1738:
[----:B------:R-:W-:-:S05]  /*5b50*/  HADD2.F32 R0, -RZ, R0.H0_H0 ;  /* 0x20000000ff007230 */ /* 0x000fca0000004100 */
[----:B------:R-:W-:-:S04]  /*5b60*/  F2FP.F16.F32.PACK_AB R0, RZ, R0 ;  /* 0x00000000ff00723e */ /* 0x000fc800000000ff */
[----:B------:R-:W-:-:S05]  /*5b70*/  PRMT R0, R0, 0x5410, RZ ;  /* 0x0000541000007816 */ /* 0x000fca00000000ff */
[----:B------:R0:W-:Y:S01]  /*5b80*/  STG.E desc[UR36][R2.64], R0 ;  /* 0x0000000002007986 */ /* 0x0001e2000c101924 */
[----:B------:R-:W-:Y:S05]  /*5b90*/  BRA `(.L_x_1732) ;  /* 0x0000000800bc7947 */ /* 0x000fea0003800000 */
.L_x_1737:
[----:B------:R-:W-:-:S05]  /*5ba0*/  HADD2.F32 R4, -RZ, R0.H0_H0 ;  /* 0x20000000ff047230 */ /* 0x000fca0000004100 */
[----:B------:R-:W-:-:S06]  /*5bb0*/  FMUL.FTZ R4, R4, 1 ;  /* 0x3f80000004047820 */ /* 0x000fcc0000410000 */
[----:B------:R-:W0:Y:S02]  /*5bc0*/  F2F.F64.F32 R4, R4 ;  /* 0x0000000400047310 */ /* 0x000e240000201800 */
[----:B0-----:R0:W-:Y:S01]  /*5bd0*/  STG.E.64 desc[UR36][R2.64], R4 ;  /* 0x0000000402007986 */ /* 0x0011e2000c101b24 */
[----:B------:R-:W-:Y:S05]  /*5be0*/  BRA `(.L_x_1732) ;  /* 0x0000000800a87947 */ /* 0x000fea0003800000 */
.L_x_1727:
        /* <DEDUP_REMOVED lines=14> */
.L_x_1742:
[----:B------:R-:W-:Y:S01]  /*5cd0*/  HADD2.F32 R5, -RZ, R0.H0_H0 ;  /* 0x20000000ff057230 */ /* 0x000fe20000004100 */
        /* <DEDUP_REMOVED lines=17> */
.L_x_1745:
[----:B------:R-:W-:-:S04]  /*5df0*/  SHF.R.U32.HI R5, RZ, 0x18, R5 ;  /* 0x00000018ff057819 */ /* 0x000fc80000011605 */
[----:B------:R-:W-:-:S07]  /*5e00*/  LOP3.LUT R0, R0, 0x80, R5, 0xf8, !PT ;  /* 0x0000008000007812 */ /* 0x000fce00078ef805 */
.L_x_1744:
[----:B------:R-:W-:Y:S05]  /*5e10*/  BSYNC.RECONVERGENT B0 ;  /* 0x0000000000007941 */ /* 0x000fea0003800200 */
.L_x_1743:
[----:B------:R0:W-:Y:S01]  /*5e20*/  STG.E.U8 desc[UR36][R2.64], R0 ;  /* 0x0000000002007986 */ /* 0x0001e2000c101124 */
[----:B------:R-:W-:Y:S05]  /*5e30*/  BRA `(.L_x_1732) ;  /* 0x0000000800147947 */ /* 0x000fea0003800000 */
.L_x_1741:
[----:B------:R-:W-:Y:S01]  /*5e40*/  HADD2.F32 R5, -RZ, R0.H0_H0 ;  /* 0x20000000ff057230 */ /* 0x000fe20000004100 */
[----:B------:R-:W-:Y:S01]  /*5e50*/  BSSY.RECONVERGENT B0, `(.L_x_1746) ;  /* 0x0000013000007945 */ /* 0x000fe20003800200 */
[----:B------:R-:W-:-:S03]  /*5e60*/  HFMA2 R0, -RZ, RZ, 0, 7.62939453125e-06 ;  /* 0x00000080ff007431 */ /* 0x000fc600000001ff */
        /* <DEDUP_REMOVED lines=15> */
.L_x_1748:
[----:B------:R-:W-:-:S04]  /*5f60*/  SHF.R.U32.HI R5, RZ, 0x18, R5 ;  /* 0x00000018ff057819 */ /* 0x000fc80000011605 */
[----:B------:R-:W-:-:S07]  /*5f70*/  LOP3.LUT R0, R0, 0x80, R5, 0xf8, !PT ;  /* 0x0000008000007812 */ /* 0x000fce00078ef805 */
.L_x_1747:
[----:B------:R-:W-:Y:S05]  /*5f80*/  BSYNC.RECONVERGENT B0 ;  /* 0x0000000000007941 */ /* 0x000fea0003800200 */
.L_x_1746:
[----:B------:R0:W-:Y:S01]  /*5f90*/  STG.E.U8 desc[UR36][R2.64], R0 ;  /* 0x0000000002007986 */ /* 0x0001e2000c101124 */
[----:B------:R-:W-:Y:S05]  /*5fa0*/  BRA `(.L_x_1732) ;  /* 0x0000000400b87947 */ /* 0x000fea0003800000 */
.L_x_1740:
[----:B------:R-:W-:-:S09]  /*5fb0*/  UISETP.NE.AND UP0, UPT, UR4, 0x1c, UPT ;  /* 0x0000001c0400788c */ /* 0x000fd2000bf05270 */
[----:B------:R-:W-:Y:S05]  /*5fc0*/  BRA.U !UP0, `(.L_x_1749) ;  /* 0x0000000108607547 */ /* 0x000fea000b800000 */
[----:B------:R-:W-:-:S09]  /*5fd0*/  UISETP.NE.AND UP0, UPT, UR4, 0x1d, UPT ;  /* 0x0000001d0400788c */ /* 0x000fd2000bf05270 */
[----:B------:R-:W-:Y:S05]  /*5fe0*/  BRA.U !UP0, `(.L_x_1750) ;  /* 0x0000000108487547 */ /* 0x000fea000b800000 */
[----:B------:R-:W-:-:S09]  /*5ff0*/  UISETP.NE.AND UP0, UPT, UR4, 0x2c, UPT ;  /* 0x0000002c0400788c */ /* 0x000fd2000bf05270 */
[----:B------:R-:W-:Y:S05]  /*6000*/  BRA.U UP0, `(.L_x_1731) ;  /* 0x0000000100bc7547 */ /* 0x000fea000b800000 */
        /* <DEDUP_REMOVED lines=16> */
.L_x_1750:
[----:B------:R-:W-:-:S06]  /*6110*/  HADD2.F32 R4, -RZ, R0.H0_H0 ;  /* 0x20000000ff047230 */ /* 0x000fcc0000004100 */
[----:B------:R-:W0:Y:S02]  /*6120*/  F2I.U64.TRUNC R4, R4 ;  /* 0x0000000400047311 */ /* 0x000e24000020d800 */
[----:B0-----:R0:W-:Y:S01]  /*6130*/  STG.E.64 desc[UR36][R2.64], R4 ;  /* 0x0000000402007986 */ /* 0x0011e2000c101b24 */
[----:B------:R-:W-:Y:S05]  /*6140*/  BRA `(.L_x_1732) ;  /* 0x0000000400507947 */ /* 0x000fea0003800000 */
.L_x_1749:
[----:B------:R-:W-:-:S04]  /*6150*/  HADD2.F32 R0, -RZ, R0.H0_H0 ;  /* 0x20000000ff007230 */ /* 0x000fc80000004100 */
[----:B------:R-:W0:Y:S02]  /*6160*/  F2I.FTZ.U32.TRUNC.NTZ R5, R0 ;  /* 0x0000000000057305 */ /* 0x000e24000021f000 */
[----:B0-----:R0:W-:Y:S01]  /*6170*/  STG.E desc[UR36][R2.64], R5 ;  /* 0x0000000502007986 */ /* 0x0011e2000c101924 */
[----:B------:R-:W-:Y:S05]  /*6180*/  BRA `(.L_x_1732) ;  /* 0x0000000400407947 */ /* 0x000fea0003800000 */
.L_x_1739:
        /* <DEDUP_REMOVED lines=11> */
.L_x_1752:
[----:B------:R-:W-:Y:S01]  /*6240*/  HADD2.F32 R0, -RZ, R0.H0_H0 ;  /* 0x20000000ff007230 */ /* 0x000fe20000004100 */
[----:B------:R-:W-:-:S04]  /*6250*/  CS2R R6, SRZ ;  /* 0x0000000000067805 */ /* 0x000fc8000001ff00 */
[----:B------:R-:W-:-:S04]  /*6260*/  FMUL.FTZ R0, R0, 1 ;  /* 0x3f80000000007820 */ /* 0x000fc80000410000 */
[----:B------:R-:W0:Y:S02]  /*6270*/  F2F.F64.F32 R4, R0 ;  /* 0x0000000000047310 */ /* 0x000e240000201800 */
[----:B0-----:R4:W-:Y:S01]  /*6280*/  STG.E.128 desc[UR36][R2.64], R4 ;  /* 0x0000000402007986 */ /* 0x0019e2000c101d24 */
[----:B------:R-:W-:Y:S05]  /*6290*/  BRA `(.L_x_1732) ;  /* 0x0000000000fc7947 */ /* 0x000fea0003800000 */
.L_x_1751:
[----:B------:R-:W-:-:S09]  /*62a0*/  UISETP.NE.AND UP0, UPT, UR4, 0xf, UPT ;  /* 0x0000000f0400788c */ /* 0x000fd2000bf05270 */
[----:B------:R-:W-:Y:S05]  /*62b0*/  BRA.U !UP0, `(.L_x_1753) ;  /* 0x0000000108e87547 */ /* 0x000fea000b800000 */
[----:B------:R-:W-:-:S09]  /*62c0*/  UISETP.NE.AND UP0, UPT, UR4, 0x17, UPT ;  /* 0x000000170400788c */ /* 0x000fd2000bf05270 */
[----:B------:R-:W-:Y:S05]  /*62d0*/  BRA.U !UP0, `(.L_x_1754) ;  /* 0x0000000108907547 */ /* 0x000fea000b800000 */
[----:B------:R-:W-:-:S09]  /*62e0*/  UISETP.NE.AND UP0, UPT, UR4, 0x18, UPT ;  /* 0x000000180400788c */ /* 0x000fd2000bf05270 */
[----:B------:R-:W-:Y:S05]  /*62f0*/  BRA.U !UP0, `(.L_x_1755) ;  /* 0x0000000108447547 */ /* 0x000fea000b800000 */
.L_x_1731:
[----:B------:R-:W-:Y:S01]  /*6300*/  MOV R0, 0x0 ;  /* 0x0000000000007802 */ /* 0x000fe20000000f00 */
[----:B------:R-:W0:Y:S01]  /*6310*/  LDCU.64 UR4, c[0x4][0x128] ;  /* 0x01002500ff0477ac */ /* 0x000e220008000a00 */
[----:B------:R-:W-:Y:S02]  /*6320*/  HFMA2 R8, -RZ, RZ, 0, 6.020069122314453125e-06 ;  /* 0x00000065ff087431 */ /* 0x000fe400000001ff */
[----:B------:R-:W-:Y:S01]  /*6330*/  IMAD.MOV.U32 R12, RZ, RZ, 0x1 ;  /* 0x00000001ff0c7424 */ /* 0x000fe200078e00ff */
[----:B------:R1:W2:Y:S01]  /*6340*/  LDC.64 R2, c[0x4][R0] ;  /* 0x0100000000027b82 */ /* 0x0002a20000000a00 */
[----:B------:R-:W3:Y:S01]  /*6350*/  LDCU.64 UR6, c[0x4][0x130] ;  /* 0x01002600ff0677ac */ /* 0x000ee20008000a00 */
[----:B------:R-:W-:Y:S01]  /*6360*/  IMAD.MOV.U32 R13, RZ, RZ, RZ ;  /* 0x000000ffff0d7224 */ /* 0x000fe200078e00ff */
[----:B------:R-:W4:Y:S01]  /*6370*/  LDCU.64 UR8, c[0x4][0x30] ;  /* 0x01000600ff0877ac */ /* 0x000f220008000a00 */
[----:B0-----:R-:W-:Y:S01]  /*6380*/  MOV R4, UR4 ;  /* 0x0000000400047c02 */ /* 0x001fe20008000f00 */
[----:B------:R-:W-:-:S02]  /*6390*/  IMAD.U32 R5, RZ, RZ, UR5 ;  /* 0x00000005ff057e24 */ /* 0x000fc4000f8e00ff */
[----:B---3--:R-:W-:Y:S01]  /*63a0*/  IMAD.U32 R6, RZ, RZ, UR6 ;  /* 0x00000006ff067e24 */ /* 0x008fe2000f8e00ff */
[----:B------:R-:W-:Y:S01]  /*63b0*/  MOV R7, UR7 ;  /* 0x0000000700077c02 */ /* 0x000fe20008000f00 */
[----:B----4-:R-:W-:Y:S02]  /*63c0*/  IMAD.U32 R10, RZ, RZ, UR8 ;  /* 0x00000008ff0a7e24 */ /* 0x010fe4000f8e00ff */
[----:B-1----:R-:W-:-:S07]  /*63d0*/  IMAD.U32 R11, RZ, RZ, UR9 ;  /* 0x00000009ff0b7e24 */ /* 0x002fce000f8e00ff */
[----:B------:R-:W-:-:S07]  /*63e0*/  LEPC R20, `(.L_x_1756) ;  /* 0x000000001014794e */ /* 0x000fce0000000000 */
[----:B--2---:R-:W-:Y:S05]  /*63f0*/  CALL.ABS.NOINC R2 ;  /* 0x0000000002007343 */ /* 0x004fea0003c00000 */
.L_x_1756:
[----:B------:R-:W-:Y:S05]  /*6400*/  BRA `(.L_x_1732) ;  /* 0x0000000000a07947 */ /* 0x000fea0003800000 */
.L_x_1755:
[----:B------:R-:W-:Y:S01]  /*6410*/  HADD2.F32 R7, -RZ, R0.H0_H0 ;  /* 0x20000000ff077230 */ /* 0x000fe20000004100 */
[----:B------:R-:W-:Y:S01]  /*6420*/  BSSY.RECONVERGENT B0, `(.L_x_1757) ;  /* 0x000000c000007945 */ /* 0x000fe20003800200 */
[----:B------:R-:W-:-:S03]  /*6430*/  MOV R0, 0x7f ;  /* 0x0000007f00007802 */ /* 0x000fc60000000f00 */
        /* <DEDUP_REMOVED lines=10> */
.L_x_1758:
[----:B------:R-:W-:Y:S05]  /*64e0*/  BSYNC.RECONVERGENT B0 ;  /* 0x0000000000007941 */ /* 0x000fea0003800200 */
.L_x_1757:
[----:B------:R-:W-:-:S05]  /*64f0*/  LOP3.LUT R5, R0, 0x80, R5, 0xf8, !PT ;  /* 0x0000008000057812 */ /* 0x000fca00078ef805 */
[----:B------:R2:W-:Y:S01]  /*6500*/  STG.E.U8 desc[UR36][R2.64], R5 ;  /* 0x0000000502007986 */ /* 0x0005e2000c101124 */
[----:B------:R-:W-:Y:S05]  /*6510*/  BRA `(.L_x_1732) ;  /* 0x00000000005c7947 */ /* 0x000fea0003800000 */
.L_x_1754:
[----:B------:R-:W-:Y:S01]  /*6520*/  HADD2.F32 R5, -RZ, R0.H0_H0 ;  /* 0x20000000ff057230 */ /* 0x000fe20000004100 */
        /* <DEDUP_REMOVED lines=11> */
.L_x_1760:
[----:B------:R-:W-:Y:S01]  /*65e0*/  IMAD.MOV.U32 R0, RZ, RZ, 0x7f ;  /* 0x0000007fff007424 */ /* 0x000fe200078e00ff */
[----:B------:R-:W-:-:S04]  /*65f0*/  ISETP.GT.U32.AND P0, PT, R4, 0x7f800000, PT ;  /* 0x7f8000000400780c */ /* 0x000fc80003f04070 */
[----:B------:R-:W-:-:S09]  /*6600*/  SEL R0, R0, 0x7c, P0 ;  /* 0x0000007c00007807 */ /* 0x000fd20000000000 */
.L_x_1761:
[----:B------:R-:W-:Y:S05]  /*6610*/  BSYNC.RECONVERGENT B0 ;  /* 0x0000000000007941 */ /* 0x000fea0003800200 */
.L_x_1759:
[----:B------:R-:W-:-:S04]  /*6620*/  SHF.R.U32.HI R5, RZ, 0x18, R5 ;  /* 0x00000018ff057819 */ /* 0x000fc80000011605 */
[----:B------:R-:W-:-:S05]  /*6630*/  LOP3.LUT R5, R0, 0x80, R5, 0xf8, !PT ;  /* 0x0000008000057812 */ /* 0x000fca00078ef805 */
[----:B------:R1:W-:Y:S01]  /*6640*/  STG.E.U8 desc[UR36][R2.64], R5 ;  /* 0x0000000502007986 */ /* 0x0003e2000c101124 */
[----:B------:R-:W-:Y:S05]  /*6650*/  BRA `(.L_x_1732) ;  /* 0x00000000000c7947 */ /* 0x000fea0003800000 */
.L_x_1753:
[----:B------:R-:W-:-:S05]  /*6660*/  HADD2.F32 R0, -RZ, R0.H0_H0 ;  /* 0x20000000ff007230 */ /* 0x000fca0000004100 */
[----:B------:R-:W-:-:S05]  /*6670*/  F2FP.BF16.F32.PACK_AB R0, RZ, R0 ;  /* 0x00000000ff00723e */ /* 0x000fca00000010ff */
[----:B------:R0:W-:Y:S02]  /*6680*/  STG.E.U16 desc[UR36][R2.64], R0 ;  /* 0x0000000002007986 */ /* 0x0001e4000c101524 */
.L_x_1732:
[----:B------:R-:W-:-:S07]  /*6690*/  VIADD R17, R17, 0x80 ;  /* 0x0000008011117836 */ /* 0x000fce0000000000 */
.L_x_1692:
[----:B------:R-:W-:Y:S05]  /*66a0*/  BSYNC.RECONVERGENT B6 ;  /* 0x0000000000067941 */ /* 0x000fea0003800200 */
.L_x_1691:
[----:B------:R-:W5:Y:S01]  /*66b0*/  LDCU UR4, c[0x0][0x380] ;  /* 0x00007000ff0477ac */ /* 0x000f620008000800 */
[----:B------:R-:W-:Y:S01]  /*66c0*/  BSSY.RECONVERGENT B6, `(.L_x_1762) ;  /* 0x000032d000067945 */ /* 0x000fe20003800200 */
[----:B-----5:R-:W-:-:S13]  /*66d0*/  ISETP.GE.AND P0, PT, R17, UR4, PT ;  /* 0x0000000411007c0c */ /* 0x020fda000bf06270 */
[----:B------:R-:W-:Y:S05]  /*66e0*/  @P0 BRA `(.L_x_1763) ;  /* 0x0000003000a80947 */ /* 0x000fea0003800000 */
[----:B------:R-:W5:Y:S01]  /*66f0*/  LDCU UR4, c[0x0][0x388] ;  /* 0x00007100ff0477ac */ /* 0x000f620008000800 */
[----:B0-----:R-:W-:Y:S02]  /*6700*/  HFMA2 R0, -RZ, RZ, 0, 0 ;  /* 0x00000000ff007431 */ /* 0x001fe400000001ff */
        /* <DEDUP_REMOVED lines=301> */
.L_x_1764:
        /* <DEDUP_REMOVED lines=18> */
.L_x_1768:
[----:B------:R-:W2:Y:S02]  /*7b00*/  LDG.E.U8 R2, desc[UR36][R2.64] ;  /* 0x0000002402027981 */ /* 0x000ea4000c1e1100 */
[----:B--2---:R-:W-:-:S04]  /*7b10*/  I2FP.F32.U32 R0, R2 ;  /* 0x0000000200007245 */ /* 0x004fc80000201000 */
[----:B------:R-:W-:Y:S01]  /*7b20*/  F2FP.F16.F32.PACK_AB R0, RZ, R0 ;  /* 0x00000000ff00723e */ /* 0x000fe200000000ff */
[----:B------:R-:W-:Y:S06]  /*7b30*/  BRA `(.L_x_1770) ;  /* 0x0000000c007c7947 */ /* 0x000fec0003800000 */
.L_x_1767:
        /* <DEDUP_REMOVED lines=10> */
.L_x_1772:
[----:B------:R-:W2:Y:S02]  /*7be0*/  LDG.E R2, desc[UR36][R2.64] ;  /* 0x0000002402027981 */ /* 0x000ea4000c1e1900 */
[----:B--2---:R-:W-:-:S04]  /*7bf0*/  I2FP.F32.S32 R0, R2 ;  /* 0x0000000200007245 */ /* 0x004fc80000201400 */
[----:B------:R-:W-:Y:S01]  /*7c00*/  F2FP.F16.F32.PACK_AB R0, RZ, R0 ;  /* 0x00000000ff00723e */ /* 0x000fe200000000ff */
[----:B------:R-:W-:Y:S06]  /*7c10*/  BRA `(.L_x_1770) ;  /* 0x0000000c00447947 */ /* 0x000fec0003800000 */
.L_x_1771:
[----:B------:R-:W2:Y:S02]  /*7c20*/  LDG.E.U16 R2, desc[UR36][R2.64] ;  /* 0x0000002402027981 */ /* 0x000ea4000c1e1500 */
[----:B--2---:R-:W0:Y:S02]  /*7c30*/  I2F.S16 R0, R2 ;  /* 0x0000000200007306 */ /* 0x004e240000101400 */
[----:B0-----:R-:W-:Y:S01]  /*7c40*/  F2FP.F16.F32.PACK_AB R0, RZ, R0 ;  /* 0x00000000ff00723e */ /* 0x001fe200000000ff */
[----:B------:R-:W-:Y:S06]  /*7c50*/  BRA `(.L_x_1770) ;  /* 0x0000000c00347947 */ /* 0x000fec0003800000 */
.L_x_1766:
        /* <DEDUP_REMOVED lines=9> */
.L_x_1774:
[----:B------:R1:W5:Y:S01]  /*7cf0*/  LDG.E.U16 R0, desc[UR36][R2.64] ;  /* 0x0000002402007981 */ /* 0x000362000c1e1500 */
[----:B------:R-:W-:Y:S05]  /*7d00*/  BRA `(.L_x_1770) ;  /* 0x0000000c00087947 */ /* 0x000fea0003800000 */
.L_x_1773:
        /* <DEDUP_REMOVED lines=9> */
.L_x_1776:
[----:B------:R0:W5:Y:S01]  /*7da0*/  LDG.E.U16 R0, desc[UR36][R2.64] ;  /* 0x0000002402007981 */ /* 0x000162000c1e1500 */
[----:B------:R-:W-:Y:S05]  /*7db0*/  BRA `(.L_x_1770) ;  /* 0x0000000800dc7947 */ /* 0x000fea0003800000 */
.L_x_1775:
        /* <DEDUP_REMOVED lines=8> */
.L_x_1765:
        /* <DEDUP_REMOVED lines=13> */
.L_x_1779:
        /* <DEDUP_REMOVED lines=8> */
.L_x_1778:
        /* <DEDUP_REMOVED lines=24> */
[----:B------:R-:W-:-:S04]  /*8110*/  F2FP.F16.F32.PACK_AB R5, RZ, R5 ;  /* 0x00000005ff05723e */ /* 0x000fc800000000ff */
[----:B------:R-:W-:Y:S01]  /*8120*/  PRMT R0, R5, 0x7610, R0 ;  /* 0x0000761005007816 */ /* 0x000fe20000000000 */
[----:B------:R-:W-:Y:S06]  /*8130*/  BRA `(.L_x_1770) ;  /* 0x0000000400fc7947 */ /* 0x000fec0003800000 */
.L_x_1781:
        /* <DEDUP_REMOVED lines=13> */
.L_x_1780:
[----:B------:R-:W2:Y:S02]  /*8210*/  LDG.E.U16 R0, desc[UR36][R2.64] ;  /* 0x0000002402007981 */ /* 0x000ea4000c1e1500 */
[----:B--2---:R-:W-:-:S05]  /*8220*/  IMAD.U32 R0, R0, 0x10000, RZ ;  /* 0x0001000000007824 */ /* 0x004fca00078e00ff */
[----:B------:R-:W-:Y:S01]  /*8230*/  F2FP.F16.F32.PACK_AB R0, RZ, R0 ;  /* 0x00000000ff00723e */ /* 0x000fe200000000ff */
[----:B------:R-:W-:Y:S06]  /*8240*/  BRA `(.L_x_1770) ;  /* 0x0000000400b87947 */ /* 0x000fec0003800000 */
.L_x_1777:
        /* <DEDUP_REMOVED lines=12> */
.L_x_1784:
        /* <DEDUP_REMOVED lines=21> */
.L_x_1788:
[----:B------:R-:W-:Y:S05]  /*8460*/  BSYNC.RECONVERGENT B1 ;  /* 0x0000000000017941 */ /* 0x000fea0003800200 */
.L_x_1787:
[----:B------:R-:W-:Y:S01]  /*8470*/  IMAD.SHL.U32 R0, R0, 0x100000, RZ ;  /* 0x0010000000007824 */ /* 0x000fe200078e00ff */
[----:B------:R-:W-:-:S04]  /*8480*/  LEA R2, R2, 0x3b800000, 0x17 ;  /* 0x3b80000002027811 */ /* 0x000fc800078eb8ff */
[----:B------:R-:W-:-:S07]  /*8490*/  LOP3.LUT R0, R2, R0, R7, 0xfe, !PT ;  /* 0x0000000002007212 */ /* 0x000fce00078efe07 */
.L_x_1786:
[----:B------:R-:W-:Y:S05]  /*84a0*/  BSYNC.RECONVERGENT B0 ;  /* 0x0000000000007941 */ /* 0x000fea0003800200 */
.L_x_1785:
[----:B------:R-:W-:Y:S01]  /*84b0*/  F2FP.F16.F32.PACK_AB R0, RZ, R0 ;  /* 0x00000000ff00723e */ /* 0x000fe200000000ff */
[----:B------:R-:W-:Y:S06]  /*84c0*/  BRA `(.L_x_1770) ;  /* 0x0000000400187947 */ /* 0x000fec0003800000 */
.L_x_1783:
        /* <DEDUP_REMOVED lines=21> */
.L_x_1792:
[----:B------:R-:W-:Y:S05]  /*8620*/  BSYNC.RECONVERGENT B1 ;  /* 0x0000000000017941 */ /* 0x000fea0003800200 */
.L_x_1791:
[----:B------:R-:W-:Y:S02]  /*8630*/  SHF.L.U32 R0, R0, 0x15, RZ ;  /* 0x0000001500007819 */ /* 0x000fe400000006ff */
[----:B------:R-:W-:-:S04]  /*8640*/  LEA R2, R2, 0x37800000, 0x17 ;  /* 0x3780000002027811 */ /* 0x000fc800078eb8ff */
[----:B------:R-:W-:-:S07]  /*8650*/  LOP3.LUT R0, R2, R0, R7, 0xfe, !PT ;  /* 0x0000000002007212 */ /* 0x000fce00078efe07 */
.L_x_1790:
[----:B------:R-:W-:Y:S05]  /*8660*/  BSYNC.RECONVERGENT B0 ;  /* 0x0000000000007941 */ /* 0x000fea0003800200 */
.L_x_1789:
[----:B------:R-:W-:Y:S01]  /*8670*/  F2FP.F16.F32.PACK_AB R0, RZ, R0 ;  /* 0x00000000ff00723e */ /* 0x000fe200000000ff */
[----:B------:R-:W-:Y:S06]  /*8680*/  BRA `(.L_x_1770) ;  /* 0x0000000000a87947 */ /* 0x000fec0003800000 */
.L_x_1782:
        /* <DEDUP_REMOVED lines=14> */
.L_x_1796:
[----:B------:R-:W-:Y:S05]  /*8770*/  BSYNC.RECONVERGENT B0 ;  /* 0x0000000000007941 */ /* 0x000fea0003800200 */
.L_x_1795:
[----:B------:R-:W-:Y:S01]  /*8780*/  F2FP.F16.F32.PACK_AB R0, RZ, R0 ;  /* 0x00000000ff00723e */ /* 0x000fe200000000ff */
[----:B------:R-:W-:Y:S06]  /*8790*/  BRA `(.L_x_1770) ;  /* 0x0000000000647947 */ /* 0x000fec0003800000 */
.L_x_1769:
        /* <DEDUP_REMOVED lines=12> */
[----:B---3--:R-:W-:Y:S01]  /*8860*/  IMAD.U32 R10, RZ, RZ, UR8 ;  /* 0x00000008ff0a7e24 */ /* 0x008fe2000f8e00ff */
[----:B------:R-:W-:-:S07]  /*8870*/  MOV R11, UR9 ;  /* 0x00000009000b7c02 */ /* 0x000fce0008000f00 */
[----:B------:R-:W-:-:S07]  /*8880*/  LEPC R20, `(.L_x_1797) ;  /* 0x000000001014794e */ /* 0x000fce0000000000 */
[----:B--2---:R-:W-:Y:S05]  /*8890*/  CALL.ABS.NOINC R2 ;  /* 0x0000000002007343 */ /* 0x004fea0003c00000 */
.L_x_1797:
[----:B------:R-:W-:Y:S01]  /*88a0*/  PRMT R0, RZ, 0x7610, R0 ;  /* 0x00007610ff007816 */ /* 0x000fe20000000000 */
[----:B------:R-:W-:Y:S06]  /*88b0*/  BRA `(.L_x_1770) ;  /* 0x00000000001c7947 */ /* 0x000fec0003800000 */
.L_x_1794:
[----:B------:R-:W2:Y:S02]  /*88c0*/  LDG.E.64 R2, desc[UR36][R2.64] ;  /* 0x0000002402027981 */ /* 0x000ea4000c1e1b00 */
[----:B--2---:R-:W0:Y:S02]  /*88d0*/  I2F.U64 R0, R2 ;  /* 0x0000000200007312 */ /* 0x004e240000301000 */
[----:B0-----:R-:W-:Y:S01]  /*88e0*/  F2FP.F16.F32.PACK_AB R0, RZ, R0 ;  /* 0x00000000ff00723e */ /* 0x001fe200000000ff */
[----:B------:R-:W-:Y:S06]  /*88f0*/  BRA `(.L_x_1770) ;  /* 0x00000000000c7947 */ /* 0x000fec0003800000 */
.L_x_1793:
[----:B------:R-:W2:Y:S02]  /*8900*/  LDG.E R2, desc[UR36][R2.64] ;  /* 0x0000002402027981 */ /* 0x000ea4000c1e1900 */
[----:B--2---:R-:W-:-:S04]  /*8910*/  I2FP.F32.U32 R0, R2 ;  /* 0x0000000200007245 */ /* 0x004fc80000201000 */
[----:B------:R-:W-:-:S07]  /*8920*/  F2FP.F16.F32.PACK_AB R0, RZ, R0 ;  /* 0x00000000ff00723e */ /* 0x000fce00000000ff */
.L_x_1770:
        /* <DEDUP_REMOVED lines=38> */
.L_x_1801:
[----:B------:R-:W-:-:S06]  /*8b90*/  HADD2.F32 R5, -RZ, R0.H0_H0 ;  /* 0x20000000ff057230 */ /* 0x000fcc0000004100 */
[----:B------:R-:W0:Y:S02]  /*8ba0*/  F2I.S64.TRUNC R4, R5 ;  /* 0x0000000500047311 */ /* 0x000e24000020d900 */
[----:B0-----:R4:W-:Y:S01]  /*8bb0*/  STG.E.U8 desc[UR36][R2.64], R4 ;  /* 0x0000000402007986 */ /* 0x0019e2000c101124 */
[----:B------:R-:W-:Y:S05]  /*8bc0*/  BRA `(.L_x_1803) ;  /* 0x0000000c006c7947 */ /* 0x000fea0003800000 */
.L_x_1800:
        /* <DEDUP_REMOVED lines=10> */
.L_x_1805:
[----:B------:R-:W-:-:S04]  /*8c70*/  HADD2.F32 R0, -RZ, R0.H0_H0 ;  /* 0x20000000ff007230 */ /* 0x000fc80000004100 */
[----:B------:R-:W0:Y:S02]  /*8c80*/  F2I.FTZ.TRUNC.NTZ R5, R0 ;  /* 0x0000000000057305 */ /* 0x000e24000021f100 */
[----:B0-----:R2:W-:Y:S01]  /*8c90*/  STG.E desc[UR36][R2.64], R5 ;  /* 0x0000000502007986 */ /* 0x0015e2000c101924 */
[----:B------:R-:W-:Y:S05]  /*8ca0*/  BRA `(.L_x_1803) ;  /* 0x0000000c00347947 */ /* 0x000fea0003800000 */
.L_x_1804:
[----:B------:R-:W-:-:S04]  /*8cb0*/  HADD2.F32 R0, -RZ, R0.H0_H0 ;  /* 0x20000000ff007230 */ /* 0x000fc80000004100 */
[----:B------:R-:W0:Y:S02]  /*8cc0*/  F2I.FTZ.TRUNC.NTZ R5, R0 ;  /* 0x0000000000057305 */ /* 0x000e24000021f100 */
[----:B0-----:R0:W-:Y:S01]  /*8cd0*/  STG.E.U16 desc[UR36][R2.64], R5 ;  /* 0x0000000502007986 */ /* 0x0011e2000c101524 */
[----:B------:R-:W-:Y:S05]  /*8ce0*/  BRA `(.L_x_1803) ;  /* 0x0000000c00247947 */ /* 0x000fea0003800000 */
.L_x_1799:
        /* <DEDUP_REMOVED lines=9> */
.L_x_1807:
[----:B------:R0:W-:Y:S01]  /*8d80*/  STG.E.U16 desc[UR36][R2.64], R0 ;  /* 0x0000000002007986 */ /* 0x0001e2000c101524 */
[----:B------:R-:W-:Y:S05]  /*8d90*/  BRA `(.L_x_1803) ;  /* 0x0000000800f87947 */ /* 0x000fea0003800000 */
.L_x_1806:
[----:B------:R-:W-:-:S09]  /*8da0*/  UISETP.NE.AND UP0, UPT, UR4, 0x7, UPT ;  /* 0x000000070400788c */ /* 0x000fd2000bf05270 */
[----:B------:R-:W-:Y:S05]  /*8db0*/  BRA.U !UP0, `(.L_x_1808) ;  /* 0x0000000108347547 */ /* 0x000fea000b800000 */
[----:B------:R-:W-:-:S09]  /*8dc0*/  UISETP.NE.AND UP0, UPT, UR4, 0x8, UPT ;  /* 0x000000080400788c */ /* 0x000fd2000bf05270 */
[----:B------:R-:W-:Y:S05]  /*8dd0*/  BRA.U !UP0, `(.L_x_1809) ;  /* 0x0000000108187547 */ /* 0x000fea000b800000 */
[----:B------:R-:W-:-:S09]  /*8de0*/  UISETP.NE.AND UP0, UPT, UR4, 0x9, UPT ;  /* 0x000000090400788c */ /* 0x000fd2000bf05270 */
[----:B------:R-:W-:Y:S05]  /*8df0*/  BRA.U UP0, `(.L_x_1802) ;  /* 0x0000000500fc7547 */ /* 0x000fea000b800000 */
[----:B------:R-:W-:Y:S02]  /*8e00*/  HADD2.F32 R4, -RZ, R0.H0_H0 ;  /* 0x20000000ff047230 */ /* 0x000fe40000004100 */
[----:B------:R-:W-:-:S05]  /*8e10*/  IMAD.MOV.U32 R5, RZ, RZ, RZ ;  /* 0x000000ffff057224 */ /* 0x000fca00078e00ff */
[----:B------:R0:W-:Y:S01]  /*8e20*/  STG.E.64 desc[UR36][R2.64], R4 ;  /* 0x0000000402007986 */ /* 0x0001e2000c101b24 */
[----:B------:R-:W-:Y:S05]  /*8e30*/  BRA `(.L_x_1803) ;  /* 0x0000000800d07947 */ /* 0x000fea0003800000 */
.L_x_1809:
[----:B------:R-:W-:-:S05]  /*8e40*/  HADD2.F32 R0, -RZ, R0.H0_H0 ;  /* 0x20000000ff007230 */ /* 0x000fca0000004100 */
[----:B------:R-:W-:-:S04]  /*8e50*/  F2FP.F16.F32.PACK_AB R0, RZ, R0 ;  /* 0x00000000ff00723e */ /* 0x000fc800000000ff */
[----:B------:R-:W-:-:S05]  /*8e60*/  PRMT R0, R0, 0x5410, RZ ;  /* 0x0000541000007816 */ /* 0x000fca00000000ff */
[----:B------:R0:W-:Y:S01]  /*8e70*/  STG.E desc[UR36][R2.64], R0 ;  /* 0x0000000002007986 */ /* 0x0001e2000c101924 */
[----:B------:R-:W-:Y:S05]  /*8e80*/  BRA `(.L_x_1803) ;  /* 0x0000000800bc7947 */ /* 0x000fea0003800000 */
.L_x_1808:
[----:B------:R-:W-:-:S05]  /*8e90*/  HADD2.F32 R4, -RZ, R0.H0_H0 ;  /* 0x20000000ff047230 */ /* 0x000fca0000004100 */
[----:B------:R-:W-:-:S06]  /*8ea0*/  FMUL.FTZ R4, R4, 1 ;  /* 0x3f80000004047820 */ /* 0x000fcc0000410000 */
[----:B------:R-:W0:Y:S02]  /*8eb0*/  F2F.F64.F32 R4, R4 ;  /* 0x0000000400047310 */ /* 0x000e240000201800 */
[----:B0-----:R0:W-:Y:S01]  /*8ec0*/  STG.E.64 desc[UR36][R2.64], R4 ;  /* 0x0000000402007986 */ /* 0x0011e2000c101b24 */
[----:B------:R-:W-:Y:S05]  /*8ed0*/  BRA `(.L_x_1803) ;  /* 0x0000000800a87947 */ /* 0x000fea0003800000 */
.L_x_1798:
        /* <DEDUP_REMOVED lines=14> */
.L_x_1813:
[----:B------:R-:W-:Y:S01]  /*8fc0*/  HADD2.F32 R5, -RZ, R0.H0_H0 ;  /* 0x20000000ff057230 */ /* 0x000fe20000004100 */
[----:B------:R-:W-:Y:S01]  /*8fd0*/  BSSY.RECONVERGENT B0, `(.L_x_1814) ;  /* 0x0000013000007945 */ /* 0x000fe20003800200 */
[----:B------:R-:W-:-:S03]  /*8fe0*/  MOV R0, 0x80 ;  /* 0x0000008000007802 */ /* 0x000fc60000000f00 */
        /* <DEDUP_REMOVED lines=15> */
.L_x_1816:
[----:B------:R-:W-:-:S04]  /*90e0*/  SHF.R.U32.HI R5, RZ, 0x18, R5 ;  /* 0x00000018ff057819 */ /* 0x000fc80000011605 */
[----:B------:R-:W-:-:S07]  /*90f0*/  LOP3.LUT R0, R0, 0x80, R5, 0xf8, !PT ;  /* 0x0000008000007812 */ /* 0x000fce00078ef805 */
.L_x_1815:
[----:B------:R-:W-:Y:S05]  /*9100*/  BSYNC.RECONVERGENT B0 ;  /* 0x0000000000007941 */ /* 0x000fea0003800200 */
.L_x_1814:
[----:B------:R0:W-:Y:S01]  /*9110*/  STG.E.U8 desc[UR36][R2.64], R0 ;  /* 0x0000000002007986 */ /* 0x0001e2000c101124 */
[----:B------:R-:W-:Y:S05]  /*9120*/  BRA `(.L_x_1803) ;  /* 0x0000000800147947 */ /* 0x000fea0003800000 */
.L_x_1812:
        /* <DEDUP_REMOVED lines=18> */
.L_x_1819:
[----:B------:R-:W-:-:S04]  /*9250*/  SHF.R.U32.HI R5, RZ, 0x18, R5 ;  /* 0x00000018ff057819 */ /* 0x000fc80000011605 */
[----:B------:R-:W-:-:S07]  /*9260*/  LOP3.LUT R0, R0, 0x80, R5, 0xf8, !PT ;  /* 0x0000008000007812 */ /* 0x000fce00078ef805 */
.L_x_1818:
[----:B------:R-:W-:Y:S05]  /*9270*/  BSYNC.RECONVERGENT B0 ;  /* 0x0000000000007941 */ /* 0x000fea0003800200 */
.L_x_1817:
[----:B------:R0:W-:Y:S01]  /*9280*/  STG.E.U8 desc[UR36][R2.64], R0 ;  /* 0x0000000002007986 */ /* 0x0001e2000c101124 */
[----:B------:R-:W-:Y:S05]  /*9290*/  BRA `(.L_x_1803) ;  /* 0x0000000400b87947 */ /* 0x000fea0003800000 */
.L_x_1811:
        /* <DEDUP_REMOVED lines=22> */
.L_x_1821:
[----:B------:R-:W-:-:S06]  /*9400*/  HADD2.F32 R4, -RZ, R0.H0_H0 ;  /* 0x20000000ff047230 */ /* 0x000fcc0000004100 */
[----:B------:R-:W0:Y:S02]  /*9410*/  F2I.U64.TRUNC R4, R4 ;  /* 0x0000000400047311 */ /* 0x000e24000020d800 */
[----:B0-----:R0:W-:Y:S01]  /*9420*/  STG.E.64 desc[UR36][R2.64], R4 ;  /* 0x0000000402007986 */ /* 0x0011e2000c101b24 */
[----:B------:R-:W-:Y:S05]  /*9430*/  BRA `(.L_x_1803) ;  /* 0x0000000400507947 */ /* 0x000fea0003800000 */
.L_x_1820:
[----:B------:R-:W-:-:S04]  /*9440*/  HADD2.F32 R0, -RZ, R0.H0_H0 ;  /* 0x20000000ff007230 */ /* 0x000fc80000004100 */
[----:B------:R-:W0:Y:S02]  /*9450*/  F2I.FTZ.U32.TRUNC.NTZ R5, R0 ;  /* 0x0000000000057305 */ /* 0x000e24000021f000 */
[----:B0-----:R0:W-:Y:S01]  /*9460*/  STG.E desc[UR36][R2.64], R5 ;  /* 0x0000000502007986 */ /* 0x0011e2000c101924 */
[----:B------:R-:W-:Y:S05]  /*9470*/  BRA `(.L_x_1803) ;  /* 0x0000000400407947 */ /* 0x000fea0003800000 */
.L_x_1810:
        /* <DEDUP_REMOVED lines=11> */
.L_x_1823:
[----:B------:R-:W-:Y:S01]  /*9530*/  HADD2.F32 R0, -RZ, R0.H0_H0 ;  /* 0x20000000ff007230 */ /* 0x000fe20000004100 */
[----:B------:R-:W-:-:S04]  /*9540*/  CS2R R6, SRZ ;  /* 0x0000000000067805 */ /* 0x000fc8000001ff00 */
[----:B------:R-:W-:-:S04]  /*9550*/  FMUL.FTZ R0, R0, 1 ;  /* 0x3f80000000007820 */ /* 0x000fc80000410000 */
[----:B------:R-:W0:Y:S02]  /*9560*/  F2F.F64.F32 R4, R0 ;  /* 0x0000000000047310 */ /* 0x000e240000201800 */
[----:B0-----:R0:W-:Y:S01]  /*9570*/  STG.E.128 desc[UR36][R2.64], R4 ;  /* 0x0000000402007986 */ /* 0x0011e2000c101d24 */
[----:B------:R-:W-:Y:S05]  /*9580*/  BRA `(.L_x_1803) ;  /* 0x0000000000fc7947 */ /* 0x000fea0003800000 */
.L_x_1822:
[----:B------:R-:W-:-:S09]  /*9590*/  UISETP.NE.AND UP0, UPT, UR4, 0xf, UPT ;  /* 0x0000000f0400788c */ /* 0x000fd2000bf05270 */
[----:B------:R-:W-:Y:S05]  /*95a0*/  BRA.U !UP0, `(.L_x_1824) ;  /* 0x0000000108e87547 */ /* 0x000fea000b800000 */
[----:B------:R-:W-:-:S09]  /*95b0*/  UISETP.NE.AND UP0, UPT, UR4, 0x17, UPT ;  /* 0x000000170400788c */ /* 0x000fd2000bf05270 */
[----:B------:R-:W-:Y:S05]  /*95c0*/  BRA.U !UP0, `(.L_x_1825) ;  /* 0x0000000108907547 */ /* 0x000fea000b800000 */
[----:B------:R-:W-:-:S09]  /*95d0*/  UISETP.NE.AND UP0, UPT, UR4, 0x18, UPT ;  /* 0x000000180400788c */ /* 0x000fd2000bf05270 */
[----:B------:R-:W-:Y:S05]  /*95e0*/  BRA.U !UP0, `(.L_x_1826) ;  /* 0x0000000108447547 */ /* 0x000fea000b800000 */
.L_x_1802:
        /* <DEDUP_REMOVED lines=16> */
.L_x_1827:
[----:B------:R-:W-:Y:S05]  /*96f0*/  BRA `(.L_x_1803) ;  /* 0x0000000000a07947 */ /* 0x000fea0003800000 */
.L_x_1826:
[----:B------:R-:W-:Y:S01]  /*9700*/  HADD2.F32 R7, -RZ, R0.H0_H0 ;  /* 0x20000000ff077230 */ /* 0x000fe20000004100 */
        /* <DEDUP_REMOVED lines=12> */
.L_x_1829:
[----:B------:R-:W-:Y:S05]  /*97d0*/  BSYNC.RECONVERGENT B0 ;  /* 0x0000000000007941 */ /* 0x000fea0003800200 */
.L_x_1828:
[----:B------:R-:W-:-:S05]  /*97e0*/  LOP3.LUT R5, R0, 0x80, R5, 0xf8, !PT ;  /* 0x0000008000057812 */ /* 0x000fca00078ef805 */
[----:B------:R0:W-:Y:S01]  /*97f0*/  STG.E.U8 desc[UR36][R2.64], R5 ;  /* 0x0000000502007986 */ /* 0x0001e2000c101124 */
[----:B------:R-:W-:Y:S05]  /*9800*/  BRA `(.L_x_1803) ;  /* 0x00000000005c7947 */ /* 0x000fea0003800000 */
.L_x_1825:
        /* <DEDUP_REMOVED lines=12> */
.L_x_1831:
[----:B------:R-:W-:Y:S02]  /*98d0*/  ISETP.GT.U32.AND P0, PT, R4, 0x7f800000, PT ;  /* 0x7f8000000400780c */ /* 0x000fe40003f04070 */
[----:B------:R-:W-:-:S04]  /*98e0*/  MOV R0, 0x7f ;  /* 0x0000007f00007802 */ /* 0x000fc80000000f00 */
[----:B------:R-:W-:-:S07]  /*98f0*/  SEL R0, R0, 0x7c, P0 ;  /* 0x0000007c00007807 */ /* 0x000fce0000000000 */
.L_x_1832:
[----:B------:R-:W-:Y:S05]  /*9900*/  BSYNC.RECONVERGENT B0 ;  /* 0x0000000000007941 */ /* 0x000fea0003800200 */
.L_x_1830:
[----:B------:R-:W-:-:S04]  /*9910*/  SHF.R.U32.HI R5, RZ, 0x18, R5 ;  /* 0x00000018ff057819 */ /* 0x000fc80000011605 */
[----:B------:R-:W-:-:S05]  /*9920*/  LOP3.LUT R5, R0, 0x80, R5, 0xf8, !PT ;  /* 0x0000008000057812 */ /* 0x000fca00078ef805 */
[----:B------:R0:W-:Y:S01]  /*9930*/  STG.E.U8 desc[UR36][R2.64], R5 ;  /* 0x0000000502007986 */ /* 0x0001e2000c101124 */
[----:B------:R-:W-:Y:S05]  /*9940*/  BRA `(.L_x_1803) ;  /* 0x00000000000c7947 */ /* 0x000fea0003800000 */
.L_x_1824:
[----:B------:R-:W-:-:S05]  /*9950*/  HADD2.F32 R0, -RZ, R0.H0_H0 ;  /* 0x20000000ff007230 */ /* 0x000fca0000004100 */
[----:B------:R-:W-:-:S05]  /*9960*/  F2FP.BF16.F32.PACK_AB R0, RZ, R0 ;  /* 0x00000000ff00723e */ /* 0x000fca00000010ff */
[----:B------:R0:W-:Y:S02]  /*9970*/  STG.E.U16 desc[UR36][R2.64], R0 ;  /* 0x0000000002007986 */ /* 0x0001e4000c101524 */
.L_x_1803:
[----:B------:R-:W-:-:S07]  /*9980*/  VIADD R17, R17, 0x80 ;  /* 0x0000008011117836 */ /* 0x000fce0000000000 */
.L_x_1763:
[----:B------:R-:W-:Y:S05]  /*9990*/  BSYNC.RECONVERGENT B6 ;  /* 0x0000000000067941 */ /* 0x000fea0003800200 */
.L_x_1762:
[----:B------:R-:W5:Y:S02]  /*99a0*/  LDCU UR4, c[0x0][0x380] ;  /* 0x00007000ff0477ac */ /* 0x000f640008000800 */
[----:B-----5:R-:W-:-:S13]  /*99b0*/  ISETP.GE.AND P0, PT, R17, UR4, PT ;  /* 0x0000000411007c0c */ /* 0x020fda000bf06270 */
[----:B------:R-:W-:Y:S05]  /*99c0*/  @P0 EXIT ;  /* 0x000000000000094d */ /* 0x000fea0003800000 */
[----:B------:R-:W5:Y:S01]  /*99d0*/  LDCU UR4, c[0x0][0x388] ;  /* 0x00007100ff0477ac */ /* 0x000f620008000800 */
[----:B------:R-:W-:Y:S02]  /*99e0*/  HFMA2 R16, -RZ, RZ, 0, 0 ;  /* 0x00000000ff107431 */ /* 0x000fe400000001ff */
[----:B0-----:R-:W-:Y:S01]  /*99f0*/  IMAD.MOV.U32 R0, RZ, RZ, RZ ;  /* 0x000000ffff007224 */ /* 0x001fe200078e00ff */
        /* <DEDUP_REMOVED lines=300> */
.L_x_1833:
        /* <DEDUP_REMOVED lines=20> */
.L_x_1837:
[----:B------:R-:W2:Y:S02]  /*ae00*/  LDG.E.U8 R2, desc[UR36][R2.64] ;  /* 0x0000002402027981 */ /* 0x000ea4000c1e1100 */
[----:B--2---:R-:W-:-:S04]  /*ae10*/  I2FP.F32.U32 R0, R2 ;  /* 0x0000000200007245 */ /* 0x004fc80000201000 */
[----:B------:R-:W-:Y:S01]  /*ae20*/  F2FP.F16.F32.PACK_AB R0, RZ, R0 ;  /* 0x00000000ff00723e */ /* 0x000fe200000000ff */
[----:B------:R-:W-:Y:S06]  /*ae30*/  BRA `(.L_x_1839) ;  /* 0x0000000c007c7947 */ /* 0x000fec0003800000 */
.L_x_1836:
        /* <DEDUP_REMOVED lines=10> */
.L_x_1841:
[----:B------:R-:W2:Y:S02]  /*aee0*/  LDG.E R2, desc[UR36][R2.64] ;  /* 0x0000002402027981 */ /* 0x000ea4000c1e1900 */
[----:B--2---:R-:W-:-:S04]  /*aef0*/  I2FP.F32.S32 R0, R2 ;  /* 0x0000000200007245 */ /* 0x004fc80000201400 */
[----:B------:R-:W-:Y:S01]  /*af00*/  F2FP.F16.F32.PACK_AB R0, RZ, R0 ;  /* 0x00000000ff00723e */ /* 0x000fe200000000ff */
[----:B------:R-:W-:Y:S06]  /*af10*/  BRA `(.L_x_1839) ;  /* 0x0000000c00447947 */ /* 0x000fec0003800000 */
.L_x_1840:
[----:B------:R-:W2:Y:S02]  /*af20*/  LDG.E.U16 R2, desc[UR36][R2.64] ;  /* 0x0000002402027981 */ /* 0x000ea4000c1e1500 */
[----:B--2---:R-:W0:Y:S02]  /*af30*/  I2F.S16 R0, R2 ;  /* 0x0000000200007306 */ /* 0x004e240000101400 */
[----:B0-----:R-:W-:Y:S01]  /*af40*/  F2FP.F16.F32.PACK_AB R0, RZ, R0 ;  /* 0x00000000ff00723e */ /* 0x001fe200000000ff */
[----:B------:R-:W-:Y:S06]  /*af50*/  BRA `(.L_x_1839) ;  /* 0x0000000c00347947 */ /* 0x000fec0003800000 */
.L_x_1835:
        /* <DEDUP_REMOVED lines=9> */
.L_x_1843:
[----:B------:R1:W5:Y:S01]  /*aff0*/  LDG.E.U16 R0, desc[UR36][R2.64] ;  /* 0x0000002402007981 */ /* 0x000362000c1e1500 */
[----:B------:R-:W-:Y:S05]  /*b000*/  BRA `(.L_x_1839) ;  /* 0x0000000c00087947 */ /* 0x000fea0003800000 */
.L_x_1842:
        /* <DEDUP_REMOVED lines=9> */
.L_x_1845:
[----:B------:R0:W5:Y:S01]  /*b0a0*/  LDG.E.U16 R0, desc[UR36][R2.64] ;  /* 0x0000002402007981 */ /* 0x000162000c1e1500 */
[----:B------:R-:W-:Y:S05]  /*b0b0*/  BRA `(.L_x_1839) ;  /* 0x0000000800dc7947 */ /* 0x000fea0003800000 */
.L_x_1844:
        /* <DEDUP_REMOVED lines=8> */
.L_x_1834:
        /* <DEDUP_REMOVED lines=13> */
.L_x_1848:
        /* <DEDUP_REMOVED lines=8> */
.L_x_1847:
        /* <DEDUP_REMOVED lines=13> */
[----:B------:R-:W-:-:S04]  /*b360*/  VIADDMNMX.U32 R5, R5, R6, 0x4, !PT ;  /* 0x0000000405057446 */ /* 0x000fc80007800006 */
[----:B------:R-:W-:-:S04]  /*b370*/  IADD3 R5, PT, PT, R5, -0x4, RZ ;  /* 0xfffffffc05057810 */ /* 0x000fc80007ffe0ff */
[C---:B------:R-:W-:Y:S01]  /*b380*/  SHF.L.U32 R6, R4.reuse, R5, RZ ;  /* 0x0000000504067219 */ /* 0x040fe200000006ff */
[----:B------:R-:W-:Y:S01]  /*b390*/  IMAD.SHL.U32 R7, R5, 0x800000, RZ ;  /* 0x0080000005077824 */ /* 0x000fe200078e00ff */
[----:B------:R-:W-:-:S04]  /*b3a0*/  IADD3 R5, PT, PT, R4, 0x1000000, RZ ;  /* 0x0100000004057810 */ /* 0x000fc80007ffe0ff */
        /* <DEDUP_REMOVED lines=9> */
.L_x_1850:
        /* <DEDUP_REMOVED lines=13> */
.L_x_1849:
[----:B------:R-:W2:Y:S02]  /*b510*/  LDG.E.U16 R0, desc[UR36][R2.64] ;  /* 0x0000002402007981 */ /* 0x000ea4000c1e1500 */
[----:B--2---:R-:W-:-:S04]  /*b520*/  SHF.L.U32 R0, R0, 0x10, RZ ;  /* 0x0000001000007819 */ /* 0x004fc800000006ff */
[----:B------:R-:W-:Y:S01]  /*b530*/  F2FP.F16.F32.PACK_AB R0, RZ, R0 ;  /* 0x00000000ff00723e */ /* 0x000fe200000000ff */
[----:B------:R-:W-:Y:S06]  /*b540*/  BRA `(.L_x_1839) ;  /* 0x0000000400b87947 */ /* 0x000fec0003800000 */
.L_x_1846:
        /* <DEDUP_REMOVED lines=12> */
.L_x_1853:
        /* <DEDUP_REMOVED lines=21> */
.L_x_1857:
[----:B------:R-:W-:Y:S05]  /*b760*/  BSYNC.RECONVERGENT B1 ;  /* 0x0000000000017941 */ /* 0x000fea0003800200 */
.L_x_1856:
[----:B------:R-:W-:Y:S01]  /*b770*/  IMAD.SHL.U32 R0, R0, 0x100000, RZ ;  /* 0x0010000000007824 */ /* 0x000fe200078e00ff */
[----:B------:R-:W-:-:S04]  /*b780*/  LEA R2, R2, 0x3b800000, 0x17 ;  /* 0x3b80000002027811 */ /* 0x000fc800078eb8ff */
[----:B------:R-:W-:-:S07]  /*b790*/  LOP3.LUT R0, R2, R0, R7, 0xfe, !PT ;  /* 0x0000000002007212 */ /* 0x000fce00078efe07 */
.L_x_1855:
[----:B------:R-:W-:Y:S05]  /*b7a0*/  BSYNC.RECONVERGENT B0 ;  /* 0x0000000000007941 */ /* 0x000fea0003800200 */
.L_x_1854:
[----:B------:R-:W-:Y:S01]  /*b7b0*/  F2FP.F16.F32.PACK_AB R0, RZ, R0 ;  /* 0x00000000ff00723e */ /* 0x000fe200000000ff */
[----:B------:R-:W-:Y:S06]  /*b7c0*/  BRA `(.L_x_1839) ;  /* 0x0000000400187947 */ /* 0x000fec0003800000 */
.L_x_1852:
        /* <DEDUP_REMOVED lines=21> */
.L_x_1861:
[----:B------:R-:W-:Y:S05]  /*b920*/  BSYNC.RECONVERGENT B1 ;  /* 0x0000000000017941 */ /* 0x000fea0003800200 */
.L_x_1860:
[----:B------:R-:W-:Y:S02]  /*b930*/  SHF.L.U32 R0, R0, 0x15, RZ ;  /* 0x0000001500007819 */ /* 0x000fe400000006ff */
[----:B------:R-:W-:-:S04]  /*b940*/  LEA R2, R2, 0x37800000, 0x17 ;  /* 0x3780000002027811 */ /* 0x000fc800078eb8ff */
[----:B------:R-:W-:-:S07]  /*b950*/  LOP3.LUT R0, R2, R0, R7, 0xfe, !PT ;  /* 0x0000000002007212 */ /* 0x000fce00078efe07 */
.L_x_1859:
[----:B------:R-:W-:Y:S05]  /*b960*/  BSYNC.RECONVERGENT B0 ;  /* 0x0000000000007941 */ /* 0x000fea0003800200 */
.L_x_1858:
[----:B------:R-:W-:Y:S01]  /*b970*/  F2FP.F16.F32.PACK_AB R0, RZ, R0 ;  /* 0x00000000ff00723e */ /* 0x000fe200000000ff */
[----:B------:R-:W-:Y:S06]  /*b980*/  BRA `(.L_x_1839) ;  /* 0x0000000000a87947 */ /* 0x000fec0003800000 */
.L_x_1851:
        /* <DEDUP_REMOVED lines=14> */
.L_x_1865:
[----:B------:R-:W-:Y:S05]  /*ba70*/  BSYNC.RECONVERGENT B0 ;  /* 0x0000000000007941 */ /* 0x000fea0003800200 */
.L_x_1864:
[----:B------:R-:W-:Y:S01]  /*ba80*/  F2FP.F16.F32.PACK_AB R0, RZ, R0 ;  /* 0x00000000ff00723e */ /* 0x000fe200000000ff */
[----:B------:R-:W-:Y:S06]  /*ba90*/  BRA `(.L_x_1839) ;  /* 0x0000000000647947 */ /* 0x000fec0003800000 */
.L_x_1838:
[----:B------:R-:W-:Y:S01]  /*baa0*/  MOV R0, 0x0 ;  /* 0x0000000000007802 */ /* 0x000fe20000000f00 */
[----:B------:R-:W0:Y:S01]  /*bab0*/  LDCU.64 UR4, c[0x4][0x128] ;  /* 0x01002500ff0477ac */ /* 0x000e220008000a00 */
[----:B------:R-:W-:Y:S02]  /*bac0*/  HFMA2 R8, -RZ, RZ, 0, 4.64916229248046875e-06 ;  /* 0x0000004eff087431 */ /* 0x000fe400000001ff */
[----:B------:R-:W-:Y:S01]  /*bad0*/  IMAD.MOV.U32 R12, RZ, RZ, 0x1 ;  /* 0x00000001ff0c7424 */ /* 0x000fe200078e00ff */
[----:B------:R1:W2:Y:S01]  /*bae0*/  LDC.64 R2, c[0x4][R0] ;  /* 0x0100000000027b82 */ /* 0x0002a20000000a00 */
[----:B------:R-:W3:Y:S01]  /*baf0*/  LDCU.64 UR6, c[0x4][0x130] ;  /* 0x01002600ff0677ac */ /* 0x000ee20008000a00 */
[----:B------:R-:W-:Y:S01]  /*bb00*/  MOV R13, RZ ;  /* 0x000000ff000d7202 */ /* 0x000fe20000000f00 */
[----:B------:R-:W4:Y:S01]  /*bb10*/  LDCU.64 UR8, c[0x4][0x28] ;  /* 0x01000500ff0877ac */ /* 0x000f220008000a00 */
[----:B0-----:R-:W-:Y:S01]  /*bb20*/  MOV R4, UR4 ;  /* 0x0000000400047c02 */ /* 0x001fe20008000f00 */
[----:B------:R-:W-:Y:S01]  /*bb30*/  IMAD.U32 R5, RZ, RZ, UR5 ;  /* 0x00000005ff057e24 */ /* 0x000fe2000f8e00ff */
[----:B---3--:R-:W-:Y:S01]  /*bb40*/  MOV R6, UR6 ;  /* 0x0000000600067c02 */ /* 0x008fe20008000f00 */
[----:B------:R-:W-:Y:S01]  /*bb50*/  IMAD.U32 R7, RZ, RZ, UR7 ;  /* 0x00000007ff077e24 */ /* 0x000fe2000f8e00ff */
[----:B----4-:R-:W-:Y:S01]  /*bb60*/  MOV R10, UR8 ;  /* 0x00000008000a7c02 */ /* 0x010fe20008000f00 */
[----:B-1----:R-:W-:-:S07]  /*bb70*/  IMAD.U32 R11, RZ, RZ, UR9 ;  /* 0x00000009ff0b7e24 */ /* 0x002fce000f8e00ff */
[----:B------:R-:W-:-:S07]  /*bb80*/  LEPC R20, `(.L_x_1866) ;  /* 0x000000001014794e */ /* 0x000fce0000000000 */
[----:B--2---:R-:W-:Y:S05]  /*bb90*/  CALL.ABS.NOINC R2 ;  /* 0x0000000002007343 */ /* 0x004fea0003c00000 */
.L_x_1866:
[----:B------:R-:W-:Y:S01]  /*bba0*/  PRMT R0, RZ, 0x7610, R0 ;  /* 0x00007610ff007816 */ /* 0x000fe20000000000 */
[----:B------:R-:W-:Y:S06]  /*bbb0*/  BRA `(.L_x_1839) ;  /* 0x00000000001c7947 */ /* 0x000fec0003800000 */
.L_x_1863:
[----:B------:R-:W2:Y:S02]  /*bbc0*/  LDG.E.64 R2, desc[UR36][R2.64] ;  /* 0x0000002402027981 */ /* 0x000ea4000c1e1b00 */
[----:B--2---:R-:W0:Y:S02]  /*bbd0*/  I2F.U64 R0, R2 ;  /* 0x0000000200007312 */ /* 0x004e240000301000 */
[----:B0-----:R-:W-:Y:S01]  /*bbe0*/  F2FP.F16.F32.PACK_AB R0, RZ, R0 ;  /* 0x00000000ff00723e */ /* 0x001fe200000000ff */
[----:B------:R-:W-:Y:S06]  /*bbf0*/  BRA `(.L_x_1839) ;  /* 0x00000000000c7947 */ /* 0x000fec0003800000 */
.L_x_1862:
[----:B------:R-:W2:Y:S02]  /*bc00*/  LDG.E R2, desc[UR36][R2.64] ;  /* 0x0000002402027981 */ /* 0x000ea4000c1e1900 */
[----:B--2---:R-:W-:-:S04]  /*bc10*/  I2FP.F32.U32 R0, R2 ;  /* 0x0000000200007245 */ /* 0x004fc80000201000 */
[----:B------:R-:W-:-:S07]  /*bc20*/  F2FP.F16.F32.PACK_AB R0, RZ, R0 ;  /* 0x00000000ff00723e */ /* 0x000fce00000000ff */
.L_x_1839:
[----:B01----:R-:W0:Y:S01]  /*bc30*/  LDC.U16 R2, c[0x0][0x592] ;  /* 0x00016480ff027b82 */ /* 0x003e220000000400 */
[----:B-----5:R-:W-:Y:S01]  /*bc40*/  HADD2.F32 R0, -RZ, R0.H0_H0 ;  /* 0x20000000ff007230 */ /* 0x020fe20000004100 */
[----:B------:R-:W-:-:S04]  /*bc50*/  UPRMT UR4, UR41, 0x9910, URZ ;  /* 0x0000991029047896 */ /* 0x000fc800080000ff */
[----:B------:R-:W-:Y:S01]  /*bc60*/  FADD.FTZ R0, |R0|, -RZ ;  /* 0x800000ff00007221 */ /* 0x000fe20000010200 */
        /* <DEDUP_REMOVED lines=29> */
[----:B0-----:R-:W-:Y:S01]  /*be40*/  STG.E.U8 desc[UR36][R16.64], R3 ;  /* 0x0000000310007986 */ /* 0x001fe2000c101124 */
[----:B------:R-:W-:Y:S05]  /*be50*/  EXIT ;  /* 0x000000000000794d */ /* 0x000fea0003800000 */
.L_x_1870:
[----:B------:R-:W-:-:S06]  /*be60*/  HADD2.F32 R3, -RZ, R2.H0_H0 ;  /* 0x20000002ff037230 */ /* 0x000fcc0000004100 */
[----:B------:R-:W0:Y:S02]  /*be70*/  F2I.S64.TRUNC R2, R3 ;  /* 0x0000000300027311 */ /* 0x000e24000020d900 */
[----:B0-----:R-:W-:Y:S01]  /*be80*/  STG.E.U8 desc[UR36][R16.64], R2 ;  /* 0x0000000210007986 */ /* 0x001fe2000c101124 */
[----:B------:R-:W-:Y:S05]  /*be90*/  EXIT ;  /* 0x000000000000794d */ /* 0x000fea0003800000 */
.L_x_1869:
        /* <DEDUP_REMOVED lines=8> */
[----:B0-----:R-:W-:Y:S01]  /*bf20*/  STG.E.64 desc[UR36][R16.64], R2 ;  /* 0x0000000210007986 */ /* 0x001fe2000c101b24 */
[----:B------:R-:W-:Y:S05]  /*bf30*/  EXIT ;  /* 0x000000000000794d */ /* 0x000fea0003800000 */
.L_x_1873:
[----:B------:R-:W-:-:S04]  /*bf40*/  HADD2.F32 R2, -RZ, R2.H0_H0 ;  /* 0x20000002ff027230 */ /* 0x000fc80000004100 */
[----:B------:R-:W0:Y:S02]  /*bf50*/  F2I.FTZ.TRUNC.NTZ R3, R2 ;  /* 0x0000000200037305 */ /* 0x000e24000021f100 */
[----:B0-----:R-:W-:Y:S01]  /*bf60*/  STG.E desc[UR36][R16.64], R3 ;  /* 0x0000000310007986 */ /* 0x001fe2000c101924 */
[----:B------:R-:W-:Y:S05]  /*bf70*/  EXIT ;  /* 0x000000000000794d */ /* 0x000fea0003800000 */
.L_x_1872:
[----:B------:R-:W-:-:S04]  /*bf80*/  HADD2.F32 R2, -RZ, R2.H0_H0 ;  /* 0x20000002ff027230 */ /* 0x000fc80000004100 */
[----:B------:R-:W0:Y:S02]  /*bf90*/  F2I.FTZ.TRUNC.NTZ R3, R2 ;  /* 0x0000000200037305 */ /* 0x000e24000021f100 */
[----:B0-----:R-:W-:Y:S01]  /*bfa0*/  STG.E.U16 desc[UR36][R16.64], R3 ;  /* 0x0000000310007986 */ /* 0x001fe2000c101524 */
[----:B------:R-:W-:Y:S05]  /*bfb0*/  EXIT ;  /* 0x000000000000794d */ /* 0x000fea0003800000 */
.L_x_1868:
[----:B------:R-:W-:-:S09]  /*bfc0*/  UISETP.GT.AND UP0, UPT, UR4, 0x6, UPT ;  /* 0x000000060400788c */ /* 0x000fd2000bf04270 */
[----:B------:R-:W-:Y:S05]  /*bfd0*/  BRA.U UP0, `(.L_x_1874) ;  /* 0x0000000100247547 */ /* 0x000fea000b800000 */
[----:B------:R-:W-:-:S09]  /*bfe0*/  UISETP.NE.AND UP0, UPT, UR4, 0x5, UPT ;  /* 0x000000050400788c */ /* 0x000fd2000bf05270 */
[----:B------:R-:W-:Y:S05]  /*bff0*/  BRA.U !UP0, `(.L_x_1875) ;  /* 0x0000000108147547 */ /* 0x000fea000b800000 */
[----:B------:R-:W-:-:S09]  /*c000*/  UISETP.NE.AND UP0, UPT, UR4, 0x6, UPT ;  /* 0x000000060400788c */ /* 0x000fd2000bf05270 */
[----:B------:R-:W-:Y:S05]  /*c010*/  BRA.U UP0, `(.L_x_1871) ;  /* 0x0000000900287547 */ /* 0x000fea000b800000 */
[----:B------:R-:W-:-:S05]  /*c020*/  HADD2.F32 R3, -RZ, R2.H0_H0 ;  /* 0x20000002ff037230 */ /* 0x000fca0000004100 */
[----:B------:R-:W-:Y:S01]  /*c030*/  STG.E desc[UR36][R16.64], R3 ;  /* 0x0000000310007986 */ /* 0x000fe2000c101924 */
[----:B------:R-:W-:Y:S05]  /*c040*/  EXIT ;  /* 0x000000000000794d */ /* 0x000fea0003800000 */
.L_x_1875:
[----:B------:R-:W-:Y:S01]  /*c050*/  STG.E.U16 desc[UR36][R16.64], R2 ;  /* 0x0000000210007986 */ /* 0x000fe2000c101524 */
[----:B------:R-:W-:Y:S05]  /*c060*/  EXIT ;  /* 0x000000000000794d */ /* 0x000fea0003800000 */
.L_x_1874:
        /* <DEDUP_REMOVED lines=8> */
[----:B------:R-:W-:Y:S01]  /*c0f0*/  STG.E.64 desc[UR36][R16.64], R2 ;  /* 0x0000000210007986 */ /* 0x000fe2000c101b24 */
[----:B------:R-:W-:Y:S05]  /*c100*/  EXIT ;  /* 0x000000000000794d */ /* 0x000fea0003800000 */
.L_x_1877:
[----:B------:R-:W-:-:S05]  /*c110*/  HADD2.F32 R0, -RZ, R2.H0_H0 ;  /* 0x20000002ff007230 */ /* 0x000fca0000004100 */
[----:B------:R-:W-:-:S04]  /*c120*/  F2FP.F16.F32.PACK_AB R0, RZ, R0 ;  /* 0x00000000ff00723e */ /* 0x000fc800000000ff */
[----:B------:R-:W-:-:S05]  /*c130*/  PRMT R0, R0, 0x5410, RZ ;  /* 0x0000541000007816 */ /* 0x000fca00000000ff */
[----:B------:R-:W-:Y:S01]  /*c140*/  STG.E desc[UR36][R16.64], R0 ;  /* 0x0000000010007986 */ /* 0x000fe2000c101924 */
[----:B------:R-:W-:Y:S05]  /*c150*/  EXIT ;  /* 0x000000000000794d */ /* 0x000fea0003800000 */
.L_x_1876:
[----:B------:R-:W-:-:S05]  /*c160*/  HADD2.F32 R2, -RZ, R2.H0_H0 ;  /* 0x20000002ff027230 */ /* 0x000fca0000004100 */
[----:B------:R-:W-:-:S06]  /*c170*/  FMUL.FTZ R2, R2, 1 ;  /* 0x3f80000002027820 */ /* 0x000fcc0000410000 */
[----:B------:R-:W0:Y:S02]  /*c180*/  F2F.F64.F32 R2, R2 ;  /* 0x0000000200027310 */ /* 0x000e240000201800 */
[----:B0-----:R-:W-:Y:S01]  /*c190*/  STG.E.64 desc[UR36][R16.64], R2 ;  /* 0x0000000210007986 */ /* 0x001fe2000c101b24 */
[----:B------:R-:W-:Y:S05]  /*c1a0*/  EXIT ;  /* 0x000000000000794d */ /* 0x000fea0003800000 */
.L_x_1867:
        /* <DEDUP_REMOVED lines=12> */
[----:B0-----:R-:W-:Y:S01]  /*c270*/  STG.E.U16 desc[UR36][R16.64], R3 ;  /* 0x0000000310007986 */ /* 0x001fe2000c101524 */
[----:B------:R-:W-:Y:S05]  /*c280*/  EXIT ;  /* 0x000000000000794d */ /* 0x000fea0003800000 */
.L_x_1881:
        /* <DEDUP_REMOVED lines=17> */
.L_x_1884:
[----:B------:R-:W-:-:S04]  /*c3a0*/  SHF.R.U32.HI R3, RZ, 0x18, R3 ;  /* 0x00000018ff037819 */ /* 0x000fc80000011603 */
[----:B------:R-:W-:-:S04]  /*c3b0*/  LOP3.LUT R0, R0, 0x80, R3, 0xf8, !PT ;  /* 0x0000008000007812 */ /* 0x000fc800078ef803 */
[----:B------:R-:W-:-:S07]  /*c3c0*/  PRMT R8, R0, 0x7610, R8 ;  /* 0x0000761000087816 */ /* 0x000fce0000000008 */
.L_x_1883:
[----:B------:R-:W-:Y:S05]  /*c3d0*/  BSYNC.RECONVERGENT B0 ;  /* 0x0000000000007941 */ /* 0x000fea0003800200 */
.L_x_1882:
[----:B------:R-:W-:Y:S01]  /*c3e0*/  STG.E.U8 desc[UR36][R16.64], R8 ;  /* 0x0000000810007986 */ /* 0x000fe2000c101124 */
[----:B------:R-:W-:Y:S05]  /*c3f0*/  EXIT ;  /* 0x000000000000794d */ /* 0x000fea0003800000 */
.L_x_1880:
        /* <DEDUP_REMOVED lines=17> */
.L_x_1887:
[----:B------:R-:W-:-:S04]  /*c510*/  SHF.R.U32.HI R3, RZ, 0x18, R3 ;  /* 0x00000018ff037819 */ /* 0x000fc80000011603 */
[----:B------:R-:W-:-:S04]  /*c520*/  LOP3.LUT R0, R0, 0x80, R3, 0xf8, !PT ;  /* 0x0000008000007812 */ /* 0x000fc800078ef803 */
[----:B------:R-:W-:-:S07]  /*c530*/  PRMT R8, R0, 0x7610, R8 ;  /* 0x0000761000087816 */ /* 0x000fce0000000008 */
.L_x_1886:
[----:B------:R-:W-:Y:S05]  /*c540*/  BSYNC.RECONVERGENT B0 ;  /* 0x0000000000007941 */ /* 0x000fea0003800200 */
.L_x_1885:
[----:B------:R-:W-:Y:S01]  /*c550*/  STG.E.U8 desc[UR36][R16.64], R8 ;  /* 0x0000000810007986 */ /* 0x000fe2000c101124 */
[----:B------:R-:W-:Y:S05]  /*c560*/  EXIT ;  /* 0x000000000000794d */ /* 0x000fea0003800000 */
.L_x_1879:
        /* <DEDUP_REMOVED lines=12> */
[----:B------:R-:W-:Y:S01]  /*c630*/  HFMA2 R3, -RZ, RZ, 0, 1.5199184417724609375e-05 ;  /* 0x000000ffff037431 */ /* 0x000fe200000001ff */
[----:B------:R-:W-:-:S04]  /*c640*/  @P1 LOP3.LUT R0, R0, 0x1, RZ, 0xc0, !PT ;  /* 0x0000000100001812 */ /* 0x000fc800078ec0ff */
[----:B------:R-:W-:Y:S01]  /*c650*/  @P1 ISETP.EQ.U32.AND P2, PT, R0, 0x1, P0 ;  /* 0x000000010000180c */ /* 0x000fe20000742070 */
[----:B------:R-:W-:Y:S01]  /*c660*/  @P1 VIADD R0, R4, 0x1 ;  /* 0x0000000104001836 */ /* 0x000fe20000000000 */
[----:B------:R-:W-:Y:S02]  /*c670*/  PLOP3.LUT P0, PT, PT, PT, PT, 0x80, 0x8 ;  /* 0x000000000008781c */ /* 0x000fe40003f0f070 */
[----:B------:R-:W-:-:S13]  /*c680*/  @P1 PLOP3.LUT P0, PT, P2, PT, PT, 0x80, 0x8 ;  /* 0x000000000008181c */ /* 0x000fda000170f070 */
[----:B------:R-:W-:-:S05]  /*c690*/  @!P0 IADD3 R0, PT, PT, R4, RZ, RZ ;  /* 0x000000ff04008210 */ /* 0x000fca0007ffe0ff */
[----:B------:R-:W-:-:S05]  /*c6a0*/  @P1 IMAD.MOV.U32 R3, RZ, RZ, R0 ;  /* 0x000000ffff031224 */ /* 0x000fca00078e0000 */
[----:B------:R-:W-:Y:S01]  /*c6b0*/  STG.E.U8 desc[UR36][R16.64], R3 ;  /* 0x0000000310007986 */ /* 0x000fe2000c101124 */
[----:B------:R-:W-:Y:S05]  /*c6c0*/  EXIT ;  /* 0x000000000000794d */ /* 0x000fea0003800000 */
.L_x_1889:
[----:B------:R-:W-:-:S06]  /*c6d0*/  HADD2.F32 R2, -RZ, R2.H0_H0 ;  /* 0x20000002ff027230 */ /* 0x000fcc0000004100 */
[----:B------:R-:W0:Y:S02]  /*c6e0*/  F2I.U64.TRUNC R2, R2 ;  /* 0x0000000200027311 */ /* 0x000e24000020d800 */
[----:B0-----:R-:W-:Y:S01]  /*c6f0*/  STG.E.64 desc[UR36][R16.64], R2 ;  /* 0x0000000210007986 */ /* 0x001fe2000c101b24 */
[----:B------:R-:W-:Y:S05]  /*c700*/  EXIT ;  /* 0x000000000000794d */ /* 0x000fea0003800000 */
.L_x_1888:
[----:B------:R-:W-:-:S04]  /*c710*/  HADD2.F32 R2, -RZ, R2.H0_H0 ;  /* 0x20000002ff027230 */ /* 0x000fc80000004100 */
[----:B------:R-:W0:Y:S02]  /*c720*/  F2I.FTZ.U32.TRUNC.NTZ R3, R2 ;  /* 0x0000000200037305 */ /* 0x000e24000021f000 */
[----:B0-----:R-:W-:Y:S01]  /*c730*/  STG.E desc[UR36][R16.64], R3 ;  /* 0x0000000310007986 */ /* 0x001fe2000c101924 */
[----:B------:R-:W-:Y:S05]  /*c740*/  EXIT ;  /* 0x000000000000794d */ /* 0x000fea0003800000 */
.L_x_1878:
        /* <DEDUP_REMOVED lines=9> */
[----:B------:R-:W-:Y:S01]  /*c7e0*/  STG.E.U8 desc[UR36][R16.64], R3 ;  /* 0x0000000310007986 */ /* 0x000fe2000c101124 */
[----:B------:R-:W-:Y:S05]  /*c7f0*/  EXIT ;  /* 0x000000000000794d */ /* 0x000fea0003800000 */
.L_x_1891:
[----:B------:R-:W-:Y:S01]  /*c800*/  HADD2.F32 R2, -RZ, R2.H0_H0 ;  /* 0x20000002ff027230 */ /* 0x000fe20000004100 */
[----:B------:R-:W-:-:S04]  /*c810*/  CS2R R6, SRZ ;  /* 0x0000000000067805 */ /* 0x000fc8000001ff00 */
[----:B------:R-:W-:-:S04]  /*c820*/  FMUL.FTZ R2, R2, 1 ;  /* 0x3f80000002027820 */ /* 0x000fc80000410000 */
[----:B------:R-:W0:Y:S02]  /*c830*/  F2F.F64.F32 R4, R2 ;  /* 0x0000000200047310 */ /* 0x000e240000201800 */
[----:B0-----:R-:W-:Y:S01]  /*c840*/  STG.E.128 desc[UR36][R16.64], R4 ;  /* 0x0000000410007986 */ /* 0x001fe2000c101d24 */
[----:B------:R-:W-:Y:S05]  /*c850*/  EXIT ;  /* 0x000000000000794d */ /* 0x000fea0003800000 */
.L_x_1890:
[----:B------:R-:W-:-:S09]  /*c860*/  UISETP.NE.AND UP0, UPT, UR4, 0xf, UPT ;  /* 0x0000000f0400788c */ /* 0x000fd2000bf05270 */
[----:B------:R-:W-:Y:S05]  /*c870*/  BRA.U !UP0, `(.L_x_1892) ;  /* 0x0000000108e87547 */ /* 0x000fea000b800000 */
[----:B------:R-:W-:-:S09]  /*c880*/  UISETP.NE.AND UP0, UPT, UR4, 0x17, UPT ;  /* 0x000000170400788c */ /* 0x000fd2000bf05270 */
[----:B------:R-:W-:Y:S05]  /*c890*/  BRA.U !UP0, `(.L_x_1893) ;  /* 0x0000000108907547 */ /* 0x000fea000b800000 */
[----:B------:R-:W-:-:S09]  /*c8a0*/  UISETP.NE.AND UP0, UPT, UR4, 0x18, UPT ;  /* 0x000000180400788c */ /* 0x000fd2000bf05270 */
[----:B------:R-:W-:Y:S05]  /*c8b0*/  BRA.U !UP0, `(.L_x_1894) ;  /* 0x0000000108447547 */ /* 0x000fea000b800000 */
.L_x_1871:
[----:B------:R-:W-:Y:S01]  /*c8c0*/  MOV R0, 0x0 ;  /* 0x0000000000007802 */ /* 0x000fe20000000f00 */
[----:B------:R-:W0:Y:S01]  /*c8d0*/  LDCU.64 UR4, c[0x4][0x128] ;  /* 0x01002500ff0477ac */ /* 0x000e220008000a00 */
[----:B------:R-:W-:Y:S02]  /*c8e0*/  HFMA2 R8, -RZ, RZ, 0, 6.020069122314453125e-06 ;  /* 0x00000065ff087431 */ /* 0x000fe400000001ff */
        /* <DEDUP_REMOVED lines=13> */
.L_x_1895:
[----:B------:R-:W-:Y:S05]  /*c9c0*/  EXIT ;  /* 0x000000000000794d */ /* 0x000fea0003800000 */
.L_x_1894:
        /* <DEDUP_REMOVED lines=13> */
.L_x_1897:
[----:B------:R-:W-:Y:S05]  /*caa0*/  BSYNC.RECONVERGENT B0 ;  /* 0x0000000000007941 */ /* 0x000fea0003800200 */
.L_x_1896:
[----:B------:R-:W-:-:S05]  /*cab0*/  LOP3.LUT R3, R0, 0x80, R3, 0xf8, !PT ;  /* 0x0000008000037812 */ /* 0x000fca00078ef803 */
[----:B------:R-:W-:Y:S01]  /*cac0*/  STG.E.U8 desc[UR36][R16.64], R3 ;  /* 0x0000000310007986 */ /* 0x000fe2000c101124 */
[----:B------:R-:W-:Y:S05]  /*cad0*/  EXIT ;  /* 0x000000000000794d */ /* 0x000fea0003800000 */
.L_x_1893:
        /* <DEDUP_REMOVED lines=12> */
.L_x_1899:
[----:B------:R-:W-:Y:S01]  /*cba0*/  HFMA2 R0, -RZ, RZ, 0, 7.569789886474609375e-06 ;  /* 0x0000007fff007431 */ /* 0x000fe200000001ff */
[----:B------:R-:W-:-:S04]  /*cbb0*/  ISETP.GT.U32.AND P0, PT, R2, 0x7f800000, PT ;  /* 0x7f8000000200780c */ /* 0x000fc80003f04070 */
[----:B------:R-:W-:-:S09]  /*cbc0*/  SEL R0, R0, 0x7c, P0 ;  /* 0x0000007c00007807 */ /* 0x000fd20000000000 */
.L_x_1900:
[----:B------:R-:W-:Y:S05]  /*cbd0*/  BSYNC.RECONVERGENT B0 ;  /* 0x0000000000007941 */ /* 0x000fea0003800200 */
.L_x_1898:
[----:B------:R-:W-:-:S04]  /*cbe0*/  SHF.R.U32.HI R3, RZ, 0x18, R3 ;  /* 0x00000018ff037819 */ /* 0x000fc80000011603 */
[----:B------:R-:W-:-:S05]  /*cbf0*/  LOP3.LUT R3, R0, 0x80, R3, 0xf8, !PT ;  /* 0x0000008000037812 */ /* 0x000fca00078ef803 */
[----:B------:R-:W-:Y:S01]  /*cc00*/  STG.E.U8 desc[UR36][R16.64], R3 ;  /* 0x0000000310007986 */ /* 0x000fe2000c101124 */
[----:B------:R-:W-:Y:S05]  /*cc10*/  EXIT ;  /* 0x000000000000794d */ /* 0x000fea0003800000 */
.L_x_1892:
[----:B------:R-:W-:-:S05]  /*cc20*/  HADD2.F32 R0, -RZ, R2.H0_H0 ;  /* 0x20000002ff007230 */ /* 0x000fca0000004100 */
[----:B------:R-:W-:-:S05]  /*cc30*/  F2FP.BF16.F32.PACK_AB R0, RZ, R0 ;  /* 0x00000000ff00723e */ /* 0x000fca00000010ff */
[----:B------:R-:W-:Y:S01]  /*cc40*/  STG.E.U16 desc[UR36][R16.64], R0 ;  /* 0x0000000010007986 */ /* 0x000fe2000c101524 */
[----:B------:R-:W-:Y:S05]  /*cc50*/  EXIT ;  /* 0x000000000000794d */ /* 0x000fea0003800000 */
.L_x_1901:
        /* <DEDUP_REMOVED lines=10> */
.L_x_17920:


//--------------------- .text._ZN2at6native27unrolled_elementwise_kernelINS0_13AUnaryFunctorIN3c104HalfES4_S4_ZZZNS0_17hypot_kernel_cudaERNS_18TensorIteratorBaseEENKUlvE_clEvENKUlvE1_clEvEUlS4_S4_E_EESt5arrayIPcLm2EELi4E23TrivialOffsetCalculatorILi1EjESF_NS0_6memory12LoadWithCastILi1EEENSG_13StoreWithCastILi1EEEEEviT_T0_T2_T3_T4_T5_ --------------------------
	.section	.text._ZN2at6native27unrolled_elementwise_kernelINS0_13AUnaryFunctorIN3c104HalfES4_S4_ZZZNS0_17hypot_kernel_cudaERNS_18TensorIteratorBaseEENKUlvE_clEvENKUlvE1_clEvEUlS4_S4_E_EESt5arrayIPcLm2EELi4E23TrivialOffsetCalculatorILi1EjESF_NS0_6memory12LoadWithCastILi1EEENSG_13StoreWithCastILi1EEEEEviT_T0_T2_T3_T4_T5_,"ax",@progbits
	.align	128
        .global         _ZN2at6native27unrolled_elementwise_kernelINS0_13AUnaryFunctorIN3c104HalfES4_S4_ZZZNS0_17hypot_kernel_cudaERNS_18TensorIteratorBaseEENKUlvE_clEvENKUlvE1_clEvEUlS4_S4_E_EESt5arrayIPcLm2EELi4E23TrivialOffsetCalculatorILi1EjESF_NS0_6memory12LoadWithCastILi1EEENSG_13StoreWithCastILi1EEEEEviT_T0_T2_T3_T4_T5_
        .type           _ZN2at6native27unrolled_elementwise_kernelINS0_13AUnaryFunctorIN3c104HalfES4_S4_ZZZNS0_17hypot_kernel_cudaERNS_18TensorIteratorBaseEENKUlvE_clEvENKUlvE1_clEvEUlS4_S4_E_EESt5arrayIPcLm2EELi4E23TrivialOffsetCalculatorILi1EjESF_NS0_6memory12LoadWithCastILi1EEENSG_13StoreWithCastILi1EEEEEviT_T0_T2_T3_T4_T5_,@function
        .size           _ZN2at6native27unrolled_elementwise_kernelINS0_13AUnaryFunctorIN3c104HalfES4_S4_ZZZNS0_17hypot_kernel_cudaERNS_18TensorIteratorBaseEENKUlvE_clEvENKUlvE1_clEvEUlS4_S4_E_EESt5arrayIPcLm2EELi4E23TrivialOffsetCalculatorILi1EjESF_NS0_6memory12LoadWithCastILi1EEENSG_13StoreWithCastILi1EEEEEviT_T0_T2_T3_T4_T5_,(.L_x_17921 - _ZN2at6native27unrolled_elementwise_kernelINS0_13AUnaryFunctorIN3c104HalfES4_S4_ZZZNS0_17hypot_kernel_cudaERNS_18TensorIteratorBaseEENKUlvE_clEvENKUlvE1_clEvEUlS4_S4_E_EESt5arrayIPcLm2EELi4E23TrivialOffsetCalculatorILi1EjESF_NS0_6memory12LoadWithCastILi1EEENSG_13StoreWithCastILi1EEEEEviT_T0_T2_T3_T4_T5_)
        .other          _ZN2at6native27unrolled_elementwise_kernelINS0_13AUnaryFunctorIN3c104HalfES4_S4_ZZZNS0_17hypot_kernel_cudaERNS_18TensorIteratorBaseEENKUlvE_clEvENKUlvE1_clEvEUlS4_S4_E_EESt5arrayIPcLm2EELi4E23TrivialOffsetCalculatorILi1EjESF_NS0_6memory12LoadWithCastILi1EEENSG_13StoreWithCastILi1EEEEEviT_T0_T2_T3_T4_T5_,@"STO_CUDA_ENTRY STV_DEFAULT"
_ZN2at6native27unrolled_elementwise_kernelINS0_13AUnaryFunctorIN3c104HalfES4_S4_ZZZNS0_17hypot_kernel_cudaERNS_18TensorIteratorBaseEENKUlvE_clEvENKUlvE1_clEvEUlS4_S4_E_EESt5arrayIPcLm2EELi4E23TrivialOffsetCalculatorILi1EjESF_NS0_6memory12LoadWithCastILi1EEENSG_13StoreWithCastILi1EEEEEviT_T0_T2_T3_T4_T5_:
.text._ZN2at6native27unrolled_elementwise_kernelINS0_13AUnaryFunctorIN3c104HalfES4_S4_ZZZNS0_17hypot_kernel_cudaERNS_18TensorIteratorBaseEENKUlvE_clEvENKUlvE1_clEvEUlS4_S4_E_EESt5arrayIPcLm2EELi4E23TrivialOffsetCalculatorILi1EjESF_NS0_6memory12LoadWithCastILi1EEENSG_13StoreWithCastILi1EEEEEviT_T0_T2_T3_T4_T5_:
        /* <DEDUP_REMOVED lines=31> */
[----:B0-----:R-:W-:-:S04]  /*01f0*/  F2FP.F16.F32.PACK_AB R0, RZ, R0 ;  /* 0x00000000ff00723e */ /* 0x001fc800000000ff */
[----:B------:R-:W-:Y:S01]  /*0200*/  PRMT R24, R0, 0x7610, R24 ;  /* 0x0000761000187816 */ /* 0x000fe20000000018 */
[----:B------:R-:W-:Y:S06]  /*0210*/  BRA `(.L_x_1909) ;  /* 0x0000000c00c87947 */ /* 0x000fec0003800000 */
.L_x_1907:
[----:B------:R-:W2:Y:S02]  /*0220*/  LDG.E.U8 R2, desc[UR36][R2.64] ;  /* 0x0000002402027981 */ /* 0x000ea4000c1e1100 */
[----:B--2---:R-:W-:-:S04]  /*0230*/  I2FP.F32.U32 R0, R2 ;  /* 0x0000000200007245 */ /* 0x004fc80000201000 */
[----:B------:R-:W-:-:S04]  /*0240*/  F2FP.F16.F32.PACK_AB R0, RZ, R0 ;  /* 0x00000000ff00723e */ /* 0x000fc800000000ff */
[----:B------:R-:W-:Y:S01]  /*0250*/  PRMT R24, R0, 0x7610, R24 ;  /* 0x0000761000187816 */ /* 0x000fe20000000018 */
[----:B------:R-:W-:Y:S06]  /*0260*/  BRA `(.L_x_1909) ;  /* 0x0000000c00b47947 */ /* 0x000fec0003800000 */
.L_x_1906:
        /* <DEDUP_REMOVED lines=8> */
[----:B0-----:R-:W-:-:S04]  /*02f0*/  F2FP.F16.F32.PACK_AB R0, RZ, R0 ;  /* 0x00000000ff00723e */ /* 0x001fc800000000ff */
[----:B------:R-:W-:Y:S01]  /*0300*/  PRMT R24, R0, 0x7610, R24 ;  /* 0x0000761000187816 */ /* 0x000fe20000000018 */
[----:B------:R-:W-:Y:S06]  /*0310*/  BRA `(.L_x_1909) ;  /* 0x0000000c00887947 */ /* 0x000fec0003800000 */
.L_x_1911:
[----:B------:R-:W2:Y:S02]  /*0320*/  LDG.E R2, desc[UR36][R2.64] ;  /* 0x0000002402027981 */ /* 0x000ea4000c1e1900 */
[----:B--2---:R-:W-:-:S04]  /*0330*/  I2FP.F32.S32 R0, R2 ;  /* 0x0000000200007245 */ /* 0x004fc80000201400 */
[----:B------:R-:W-:-:S04]  /*0340*/  F2FP.F16.F32.PACK_AB R0, RZ, R0 ;  /* 0x00000000ff00723e */ /* 0x000fc800000000ff */
[----:B------:R-:W-:Y:S01]  /*0350*/  PRMT R24, R0, 0x7610, R24 ;  /* 0x0000761000187816 */ /* 0x000fe20000000018 */
[----:B------:R-:W-:Y:S06]  /*0360*/  BRA `(.L_x_1909) ;  /* 0x0000000c00747947 */ /* 0x000fec0003800000 */
.L_x_1910:
[----:B------:R-:W2:Y:S02]  /*0370*/  LDG.E.U16 R2, desc[UR36][R2.64] ;  /* 0x0000002402027981 */ /* 0x000ea4000c1e1500 */
[----:B--2---:R-:W0:Y:S02]  /*0380*/  I2F.S16 R0, R2 ;  /* 0x0000000200007306 */ /* 0x004e240000101400 */
[----:B0-----:R-:W-:-:S04]  /*0390*/  F2FP.F16.F32.PACK_AB R0, RZ, R0 ;  /* 0x00000000ff00723e */ /* 0x001fc800000000ff */
[----:B------:R-:W-:Y:S01]  /*03a0*/  PRMT R24, R0, 0x7610, R24 ;  /* 0x0000761000187816 */ /* 0x000fe20000000018 */
[----:B------:R-:W-:Y:S06]  /*03b0*/  BRA `(.L_x_1909) ;  /* 0x0000000c00607947 */ /* 0x000fec0003800000 */
.L_x_1905:
        /* <DEDUP_REMOVED lines=9> */
.L_x_1913:
[----:B------:R1:W5:Y:S01]  /*0450*/  LDG.E.U16 R24, desc[UR36][R2.64] ;  /* 0x0000002402187981 */ /* 0x000362000c1e1500 */
[----:B------:R-:W-:Y:S05]  /*0460*/  BRA `(.L_x_1909) ;  /* 0x0000000c00347947 */ /* 0x000fea0003800000 */
.L_x_1912:
        /* <DEDUP_REMOVED lines=9> */
.L_x_1915:
[----:B------:R0:W5:Y:S01]  /*0500*/  LDG.E.U16 R24, desc[UR36][R2.64] ;  /* 0x0000002402187981 */ /* 0x000162000c1e1500 */
[----:B------:R-:W-:Y:S05]  /*0510*/  BRA `(.L_x_1909) ;  /* 0x0000000c00087947 */ /* 0x000fea0003800000 */
.L_x_1914:
[----:B------:R-:W2:Y:S01]  /*0520*/  LDG.E.64 R2, desc[UR36][R2.64] ;  /* 0x0000002402027981 */ /* 0x000ea2000c1e1b00 */
[----:B------:R-:W-:Y:S01]  /*0530*/  UMOV UR4, 0xf0000000 ;  /* 0xf000000000047882 */ /* 0x000fe20000000000 */
[----:B------:R-:W-:Y:S01]  /*0540*/  UMOV UR5, 0x380fffff ;  /* 0x380fffff00057882 */ /* 0x000fe20000000000 */
[----:B--2---:R-:W0:Y:S01]  /*0550*/  F2F.F32.F64 R0, R2 ;  /* 0x0000000200007310 */ /* 0x004e220000301000 */
[----:B------:R-:W-:-:S14]  /*0560*/  DSETP.GEU.AND P0, PT, |R2|, UR4, PT ;  /* 0x0000000402007e2a */ /* 0x000fdc000bf0e200 */
[----:B0-----:R-:W-:-:S05]  /*0570*/  @!P0 FMUL R0, R0, 1.175494350822287508e-38 ;  /* 0x0080000000008820 */ /* 0x001fca0000400000 */
[----:B------:R-:W-:-:S04]  /*0580*/  F2FP.F16.F32.PACK_AB R0, RZ, R0 ;  /* 0x00000000ff00723e */ /* 0x000fc800000000ff */
[----:B------:R-:W-:Y:S01]  /*0590*/  PRMT R24, R0, 0x7610, R24 ;  /* 0x0000761000187816 */ /* 0x000fe20000000018 */
[----:B------:R-:W-:Y:S06]  /*05a0*/  BRA `(.L_x_1909) ;  /* 0x0000000800e47947 */ /* 0x000fec0003800000 */
.L_x_1904:
        /* <DEDUP_REMOVED lines=11> */
[----:B------:R-:W-:-:S04]  /*0660*/  F2FP.F16.F32.PACK_AB R0, RZ, R0 ;  /* 0x00000000ff00723e */ /* 0x000fc800000000ff */
[----:B------:R-:W-:Y:S01]  /*0670*/  PRMT R24, R0, 0x7610, R24 ;  /* 0x0000761000187816 */ /* 0x000fe20000000018 */
[----:B------:R-:W-:Y:S06]  /*0680*/  BRA `(.L_x_1909) ;  /* 0x0000000800ac7947 */ /* 0x000fec0003800000 */
.L_x_1918:
        /* <DEDUP_REMOVED lines=9> */
.L_x_1917:
        /* <DEDUP_REMOVED lines=27> */
.L_x_1920:
        /* <DEDUP_REMOVED lines=11> */
[----:B------:R-:W-:-:S04]  /*0980*/  F2FP.F16.F32.PACK_AB R0, RZ, R0 ;  /* 0x00000000ff00723e */ /* 0x000fc800000000ff */
[----:B------:R-:W-:Y:S01]  /*0990*/  PRMT R24, R0, 0x7610, R24 ;  /* 0x0000761000187816 */ /* 0x000fe20000000018 */
[----:B------:R-:W-:Y:S06]  /*09a0*/  BRA `(.L_x_1909) ;  /* 0x0000000400e47947 */ /* 0x000fec0003800000 */
.L_x_1919:
[----:B------:R-:W2:Y:S02]  /*09b0*/  LDG.E.U16 R0, desc[UR36][R2.64] ;  /* 0x0000002402007981 */ /* 0x000ea4000c1e1500 */
[----:B--2---:R-:W-:-:S05]  /*09c0*/  IMAD.U32 R0, R0, 0x10000, RZ ;  /* 0x0001000000007824 */ /* 0x004fca00078e00ff */
[----:B------:R-:W-:-:S04]  /*09d0*/  F2FP.F16.F32.PACK_AB R0, RZ, R0 ;  /* 0x00000000ff00723e */ /* 0x000fc800000000ff */
[----:B------:R-:W-:Y:S01]  /*09e0*/  PRMT R24, R0, 0x7610, R24 ;  /* 0x0000761000187816 */ /* 0x000fe20000000018 */
[----:B------:R-:W-:Y:S06]  /*09f0*/  BRA `(.L_x_1909) ;  /* 0x0000000400d07947 */ /* 0x000fec0003800000 */
.L_x_1916:
        /* <DEDUP_REMOVED lines=10> */
[----:B------:R-:W-:-:S04]  /*0aa0*/  F2FP.F16.F32.PACK_AB R0, RZ, R0 ;  /* 0x00000000ff00723e */ /* 0x000fc800000000ff */
[----:B------:R-:W-:Y:S01]  /*0ab0*/  PRMT R24, R0, 0x7610, R24 ;  /* 0x0000761000187816 */ /* 0x000fe20000000018 */
[----:B------:R-:W-:Y:S06]  /*0ac0*/  BRA `(.L_x_1909) ;  /* 0x00000004009c7947 */ /* 0x000fec0003800000 */
.L_x_1923:
        /* <DEDUP_REMOVED lines=21> */
.L_x_1927:
[----:B------:R-:W-:Y:S05]  /*0c20*/  BSYNC.RECONVERGENT B1 ;  /* 0x0000000000017941 */ /* 0x000fea0003800200 */
.L_x_1926:
[----:B------:R-:W-:Y:S01]  /*0c30*/  IMAD.SHL.U32 R0, R0, 0x100000, RZ ;  /* 0x0010000000007824 */ /* 0x000fe200078e00ff */
[----:B------:R-:W-:-:S04]  /*0c40*/  LEA R2, R2, 0x3b800000, 0x17 ;  /* 0x3b80000002027811 */ /* 0x000fc800078eb8ff */
[----:B------:R-:W-:-:S07]  /*0c50*/  LOP3.LUT R0, R2, R0, R7, 0xfe, !PT ;  /* 0x0000000002007212 */ /* 0x000fce00078efe07 */
.L_x_1925:
[----:B------:R-:W-:Y:S05]  /*0c60*/  BSYNC.RECONVERGENT B0 ;  /* 0x0000000000007941 */ /* 0x000fea0003800200 */
.L_x_1924:
[----:B------:R-:W-:-:S04]  /*0c70*/  F2FP.F16.F32.PACK_AB R0, RZ, R0 ;  /* 0x00000000ff00723e */ /* 0x000fc800000000ff */
[----:B------:R-:W-:Y:S01]  /*0c80*/  PRMT R24, R0, 0x7610, R24 ;  /* 0x0000761000187816 */ /* 0x000fe20000000018 */
[----:B------:R-:W-:Y:S06]  /*0c90*/  BRA `(.L_x_1909) ;  /* 0x0000000400287947 */ /* 0x000fec0003800000 */
.L_x_1922:
        /* <DEDUP_REMOVED lines=21> */
.L_x_1931:
[----:B------:R-:W-:Y:S05]  /*0df0*/  BSYNC.RECONVERGENT B1 ;  /* 0x0000000000017941 */ /* 0x000fea0003800200 */
.L_x_1930:
[----:B------:R-:W-:Y:S01]  /*0e00*/  IMAD.SHL.U32 R0, R0, 0x200000, RZ ;  /* 0x0020000000007824 */ /* 0x000fe200078e00ff */
[----:B------:R-:W-:-:S04]  /*0e10*/  LEA R2, R2, 0x37800000, 0x17 ;  /* 0x3780000002027811 */ /* 0x000fc800078eb8ff */
[----:B------:R-:W-:-:S07]  /*0e20*/  LOP3.LUT R0, R2, R0, R7, 0xfe, !PT ;  /* 0x0000000002007212 */ /* 0x000fce00078efe07 */
.L_x_1929:
[----:B------:R-:W-:Y:S05]  /*0e30*/  BSYNC.RECONVERGENT B0 ;  /* 0x0000000000007941 */ /* 0x000fea0003800200 */
.L_x_1928:
[----:B------:R-:W-:-:S04]  /*0e40*/  F2FP.F16.F32.PACK_AB R0, RZ, R0 ;  /* 0x00000000ff00723e */ /* 0x000fc800000000ff */
[----:B------:R-:W-:Y:S01]  /*0e50*/  PRMT R24, R0, 0x7610, R24 ;  /* 0x0000761000187816 */ /* 0x000fe20000000018 */
[----:B------:R-:W-:Y:S06]  /*0e60*/  BRA `(.L_x_1909) ;  /* 0x0000000000b47947 */ /* 0x000fec0003800000 */
.L_x_1921:
[----:B------:R-:W-:-:S09]  /*0e70*/  UISETP.NE.AND UP0, UPT, UR4, 0x1c, UPT ;  /* 0x0000001c0400788c */ /* 0x000fd2000bf05270 */
[----:B------:R-:W-:Y:S05]  /*0e80*/  BRA.U !UP0, `(.L_x_1932) ;  /* 0x00000001089c7547 */ /* 0x000fea000b800000 */
[----:B------:R-:W-:-:S09]  /*0e90*/  UISETP.NE.AND UP0, UPT, UR4, 0x1d, UPT ;  /* 0x0000001d0400788c */ /* 0x000fd2000bf05270 */
[----:B------:R-:W-:Y:S05]  /*0ea0*/  BRA.U !UP0, `(.L_x_1933) ;  /* 0x0000000108807547 */ /* 0x000fea000b800000 */
[----:B------:R-:W-:-:S09]  /*0eb0*/  UISETP.NE.AND UP0, UPT, UR4, 0x2c, UPT ;  /* 0x0000002c0400788c */ /* 0x000fd2000bf05270 */
[----:B------:R-:W-:Y:S05]  /*0ec0*/  BRA.U !UP0, `(.L_x_1934) ;  /* 0x0000000108487547 */ /* 0x000fea000b800000 */
.L_x_1908:
        /* <DEDUP_REMOVED lines=16> */
.L_x_1935:
[----:B------:R-:W-:Y:S01]  /*0fd0*/  PRMT R24, RZ, 0x7610, R24 ;  /* 0x00007610ff187816 */ /* 0x000fe20000000018 */
[----:B------:R-:W-:Y:S06]  /*0fe0*/  BRA `(.L_x_1909) ;  /* 0x0000000000547947 */ /* 0x000fec0003800000 */
.L_x_1934:
        /* <DEDUP_REMOVED lines=8> */
.L_x_1937:
[----:B------:R-:W-:Y:S05]  /*1070*/  BSYNC.RECONVERGENT B0 ;  /* 0x0000000000007941 */ /* 0x000fea0003800200 */
.L_x_1936:
[----:B------:R-:W-:-:S04]  /*1080*/  F2FP.F16.F32.PACK_AB R0, RZ, R0 ;  /* 0x00000000ff00723e */ /* 0x000fc800000000ff */
[----:B------:R-:W-:Y:S01]  /*1090*/  PRMT R24, R0, 0x7610, R24 ;  /* 0x0000761000187816 */ /* 0x000fe20000000018 */
[----:B------:R-:W-:Y:S06]  /*10a0*/  BRA `(.L_x_1909) ;  /* 0x0000000000247947 */ /* 0x000fec0003800000 */
.L_x_1933:
[----:B------:R-:W2:Y:S02]  /*10b0*/  LDG.E.64 R2, desc[UR36][R2.64] ;  /* 0x0000002402027981 */ /* 0x000ea4000c1e1b00 */
[----:B--2---:R-:W0:Y:S02]  /*10c0*/  I2F.U64 R0, R2 ;  /* 0x0000000200007312 */ /* 0x004e240000301000 */
[----:B0-----:R-:W-:-:S04]  /*10d0*/  F2FP.F16.F32.PACK_AB R0, RZ, R0 ;  /* 0x00000000ff00723e */ /* 0x001fc800000000ff */
[----:B------:R-:W-:Y:S01]  /*10e0*/  PRMT R24, R0, 0x7610, R24 ;  /* 0x0000761000187816 */ /* 0x000fe20000000018 */
[----:B------:R-:W-:Y:S06]  /*10f0*/  BRA `(.L_x_1909) ;  /* 0x0000000000107947 */ /* 0x000fec0003800000 */
.L_x_1932:
[----:B------:R-:W2:Y:S02]  /*1100*/  LDG.E R2, desc[UR36][R2.64] ;  /* 0x0000002402027981 */ /* 0x000ea4000c1e1900 */
[----:B--2---:R-:W-:-:S04]  /*1110*/  I2FP.F32.U32 R0, R2 ;  /* 0x0000000200007245 */ /* 0x004fc80000201000 */
[----:B------:R-:W-:-:S04]  /*1120*/  F2FP.F16.F32.PACK_AB R0, RZ, R0 ;  /* 0x00000000ff00723e */ /* 0x000fc800000000ff */
[----:B------:R-:W-:-:S07]  /*1130*/  PRMT R24, R0, 0x7610, R24 ;  /* 0x0000761000187816 */ /* 0x000fce0000000018 */
.L_x_1909:
[----:B------:R-:W-:-:S07]  /*1140*/  VIADD R16, R19, 0x80 ;  /* 0x0000008013107836 */ /* 0x000fce0000000000 */
.L_x_1903:
[----:B------:R-:W-:Y:S05]  /*1150*/  BSYNC.RECONVERGENT B6 ;  /* 0x0000000000067941 */ /* 0x000fea0003800200 */
.L_x_1902:
[----:B------:R-:W-:Y:S01]  /*1160*/  ISETP.GE.AND P0, PT, R16, R17, PT ;  /* 0x000000111000720c */ /* 0x000fe20003f06270 */
[----:B------:R-:W-:Y:S01]  /*1170*/  BSSY.RECONVERGENT B6, `(.L_x_1938) ;  /* 0x000010c000067945 */ /* 0x000fe20003800200 */
[----:B------:R-:W-:-:S11]  /*1180*/  PRMT R23, RZ, 0x7610, R23 ;  /* 0x00007610ff177816 */ /* 0x000fd60000000017 */
[----:B------:R-:W-:Y:S05]  /*1190*/  @P0 BRA `(.L_x_1939) ;  /* 0x0000001000240947 */ /* 0x000fea0003800000 */
[----:B01----:R-:W0:Y:S01]  /*11a0*/  LDC.64 R2, c[0x0][0x390] ;  /* 0x0000e400ff027b82 */ /* 0x003e220000000a00 */
        /* <DEDUP_REMOVED lines=21> */
.L_x_1943:
[----:B------:R-:W2:Y:S02]  /*1300*/  LDG.E.U8 R2, desc[UR36][R2.64] ;  /* 0x0000002402027981 */ /* 0x000ea4000c1e1100 */
[----:B--2---:R-:W-:-:S04]  /*1310*/  I2FP.F32.U32 R0, R2 ;  /* 0x0000000200007245 */ /* 0x004fc80000201000 */
[----:B------:R-:W-:-:S04]  /*1320*/  F2FP.F16.F32.PACK_AB R0, RZ, R0 ;  /* 0x00000000ff00723e */ /* 0x000fc800000000ff */
[----:B------:R-:W-:Y:S01]  /*1330*/  PRMT R23, R0, 0x7610, R23 ;  /* 0x0000761000177816 */ /* 0x000fe20000000017 */
[----:B------:R-:W-:Y:S06]  /*1340*/  BRA `(.L_x_1945) ;  /* 0x0000000c00b47947 */ /* 0x000fec0003800000 */
.L_x_1942:
        /* <DEDUP_REMOVED lines=11> */
.L_x_1947:
[----:B------:R-:W2:Y:S02]  /*1400*/  LDG.E R2, desc[UR36][R2.64] ;  /* 0x0000002402027981 */ /* 0x000ea4000c1e1900 */
[----:B--2---:R-:W-:-:S04]  /*1410*/  I2FP.F32.S32 R0, R2 ;  /* 0x0000000200007245 */ /* 0x004fc80000201400 */
[----:B------:R-:W-:-:S04]  /*1420*/  F2FP.F16.F32.PACK_AB R0, RZ, R0 ;  /* 0x00000000ff00723e */ /* 0x000fc800000000ff */
[----:B------:R-:W-:Y:S01]  /*1430*/  PRMT R23, R0, 0x7610, R23 ;  /* 0x0000761000177816 */ /* 0x000fe20000000017 */
[----:B------:R-:W-:Y:S06]  /*1440*/  BRA `(.L_x_1945) ;  /* 0x0000000c00747947 */ /* 0x000fec0003800000 */
.L_x_1946:
[----:B------:R-:W2:Y:S02]  /*1450*/  LDG.E.U16 R2, desc[UR36][R2.64] ;  /* 0x0000002402027981 */ /* 0x000ea4000c1e1500 */
[----:B--2---:R-:W0:Y:S02]  /*1460*/  I2F.S16 R0, R2 ;  /* 0x0000000200007306 */ /* 0x004e240000101400 */
[----:B0-----:R-:W-:-:S04]  /*1470*/  F2FP.F16.F32.PACK_AB R0, RZ, R0 ;  /* 0x00000000ff00723e */ /* 0x001fc800000000ff */
[----:B------:R-:W-:Y:S01]  /*1480*/  PRMT R23, R0, 0x7610, R23 ;  /* 0x0000761000177816 */ /* 0x000fe20000000017 */
[----:B------:R-:W-:Y:S06]  /*1490*/  BRA `(.L_x_1945) ;  /* 0x0000000c00607947 */ /* 0x000fec0003800000 */
.L_x_1941:
        /* <DEDUP_REMOVED lines=9> */
.L_x_1949:
[----:B------:R0:W5:Y:S01]  /*1530*/  LDG.E.U16 R23, desc[UR36][R2.64] ;  /* 0x0000002402177981 */ /* 0x000162000c1e1500 */
[----:B------:R-:W-:Y:S05]  /*1540*/  BRA `(.L_x_1945) ;  /* 0x0000000c00347947 */ /* 0x000fea0003800000 */
.L_x_1948:
        /* <DEDUP_REMOVED lines=9> */
.L_x_1951:
[----:B------:R1:W5:Y:S01]  /*15e0*/  LDG.E.U16 R23, desc[UR36][R2.64] ;  /* 0x0000002402177981 */ /* 0x000362000c1e1500 */
[----:B------:R-:W-:Y:S05]  /*15f0*/  BRA `(.L_x_1945) ;  /* 0x0000000c00087947 */ /* 0x000fea0003800000 */
.L_x_1950:
        /* <DEDUP_REMOVED lines=9> */
.L_x_1940:
        /* <DEDUP_REMOVED lines=14> */
.L_x_1954:
        /* <DEDUP_REMOVED lines=9> */
.L_x_1953:
        /* <DEDUP_REMOVED lines=27> */
.L_x_1956:
        /* <DEDUP_REMOVED lines=11> */
[----:B------:R-:W-:-:S04]  /*1a60*/  F2FP.F16.F32.PACK_AB R0, RZ, R0 ;  /* 0x00000000ff00723e */ /* 0x000fc800000000ff */
[----:B------:R-:W-:Y:S01]  /*1a70*/  PRMT R23, R0, 0x7610, R23 ;  /* 0x0000761000177816 */ /* 0x000fe20000000017 */
[----:B------:R-:W-:Y:S06]  /*1a80*/  BRA `(.L_x_1945) ;  /* 0x0000000400e47947 */ /* 0x000fec0003800000 */
.L_x_1955:
[----:B------:R-:W2:Y:S02]  /*1a90*/  LDG.E.U16 R0, desc[UR36][R2.64] ;  /* 0x0000002402007981 */ /* 0x000ea4000c1e1500 */
[----:B--2---:R-:W-:-:S05]  /*1aa0*/  IMAD.U32 R0, R0, 0x10000, RZ ;  /* 0x0001000000007824 */ /* 0x004fca00078e00ff */
[----:B------:R-:W-:-:S04]  /*1ab0*/  F2FP.F16.F32.PACK_AB R0, RZ, R0 ;  /* 0x00000000ff00723e */ /* 0x000fc800000000ff */
[----:B------:R-:W-:Y:S01]  /*1ac0*/  PRMT R23, R0, 0x7610, R23 ;  /* 0x0000761000177816 */ /* 0x000fe20000000017 */
[----:B------:R-:W-:Y:S06]  /*1ad0*/  BRA `(.L_x_1945) ;  /* 0x0000000400d07947 */ /* 0x000fec0003800000 */
.L_x_1952:
        /* <DEDUP_REMOVED lines=13> */
.L_x_1959:
        /* <DEDUP_REMOVED lines=21> */
.L_x_1963:
[----:B------:R-:W-:Y:S05]  /*1d00*/  BSYNC.RECONVERGENT B1 ;  /* 0x0000000000017941 */ /* 0x000fea0003800200 */
.L_x_1962:
[----:B------:R-:W-:Y:S01]  /*1d10*/  IMAD.SHL.U32 R0, R0, 0x100000, RZ ;  /* 0x0010000000007824 */ /* 0x000fe200078e00ff */
[----:B------:R-:W-:-:S04]  /*1d20*/  LEA R2, R2, 0x3b800000, 0x17 ;  /* 0x3b80000002027811 */ /* 0x000fc800078eb8ff */
[----:B------:R-:W-:-:S07]  /*1d30*/  LOP3.LUT R0, R2, R0, R7, 0xfe, !PT ;  /* 0x0000000002007212 */ /* 0x000fce00078efe07 */
.L_x_1961:
[----:B------:R-:W-:Y:S05]  /*1d40*/  BSYNC.RECONVERGENT B0 ;  /* 0x0000000000007941 */ /* 0x000fea0003800200 */
.L_x_1960:
[----:B------:R-:W-:-:S04]  /*1d50*/  F2FP.F16.F32.PACK_AB R0, RZ, R0 ;  /* 0x00000000ff00723e */ /* 0x000fc800000000ff */
[----:B------:R-:W-:Y:S01]  /*1d60*/  PRMT R23, R0, 0x7610, R23 ;  /* 0x0000761000177816 */ /* 0x000fe20000000017 */
[----:B------:R-:W-:Y:S06]  /*1d70*/  BRA `(.L_x_1945) ;  /* 0x0000000400287947 */ /* 0x000fec0003800000 */
.L_x_1958:
        /* <DEDUP_REMOVED lines=21> */
.L_x_1967:
[----:B------:R-:W-:Y:S05]  /*1ed0*/  BSYNC.RECONVERGENT B1 ;  /* 0x0000000000017941 */ /* 0x000fea0003800200 */
.L_x_1966:
[----:B------:R-:W-:Y:S01]  /*1ee0*/  IMAD.SHL.U32 R0, R0, 0x200000, RZ ;  /* 0x0020000000007824 */ /* 0x000fe200078e00ff */
[----:B------:R-:W-:-:S04]  /*1ef0*/  LEA R2, R2, 0x37800000, 0x17 ;  /* 0x3780000002027811 */ /* 0x000fc800078eb8ff */
[----:B------:R-:W-:-:S07]  /*1f00*/  LOP3.LUT R0, R2, R0, R7, 0xfe, !PT ;  /* 0x0000000002007212 */ /* 0x000fce00078efe07 */
.L_x_1965:
[----:B------:R-:W-:Y:S05]  /*1f10*/  BSYNC.RECONVERGENT B0 ;  /* 0x0000000000007941 */ /* 0x000fea0003800200 */
.L_x_1964:
[----:B------:R-:W-:-:S04]  /*1f20*/  F2FP.F16.F32.PACK_AB R0, RZ, R0 ;  /* 0x00000000ff00723e */ /* 0x000fc800000000ff */
[----:B------:R-:W-:Y:S01]  /*1f30*/  PRMT R23, R0, 0x7610, R23 ;  /* 0x0000761000177816 */ /* 0x000fe20000000017 */
[----:B------:R-:W-:Y:S06]  /*1f40*/  BRA `(.L_x_1945) ;  /* 0x0000000000b47947 */ /* 0x000fec0003800000 */
.L_x_1957:
        /* <DEDUP_REMOVED lines=14> */
.L_x_1971:
[----:B------:R-:W-:Y:S05]  /*2030*/  BSYNC.RECONVERGENT B0 ;  /* 0x0000000000007941 */ /* 0x000fea0003800200 */
.L_x_1970:
[----:B------:R-:W-:-:S04]  /*2040*/  F2FP.F16.F32.PACK_AB R0, RZ, R0 ;  /* 0x00000000ff00723e */ /* 0x000fc800000000ff */
[----:B------:R-:W-:Y:S01]  /*2050*/  PRMT R23, R0, 0x7610, R23 ;  /* 0x0000761000177816 */ /* 0x000fe20000000017 */
[----:B------:R-:W-:Y:S06]  /*2060*/  BRA `(.L_x_1945) ;  /* 0x00000000006c7947 */ /* 0x000fec0003800000 */
.L_x_1944:
        /* <DEDUP_REMOVED lines=16> */
.L_x_1972:
[----:B------:R-:W-:Y:S01]  /*2170*/  PRMT R23, RZ, 0x7610, R23 ;  /* 0x00007610ff177816 */ /* 0x000fe20000000017 */
[----:B------:R-:W-:Y:S06]  /*2180*/  BRA `(.L_x_1945) ;  /* 0x0000000000247947 */ /* 0x000fec0003800000 */
.L_x_1969:
[----:B------:R-:W2:Y:S02]  /*2190*/  LDG.E.64 R2, desc[UR36][R2.64] ;  /* 0x0000002402027981 */ /* 0x000ea4000c1e1b00 */
[----:B--2---:R-:W0:Y:S02]  /*21a0*/  I2F.U64 R0, R2 ;  /* 0x0000000200007312 */ /* 0x004e240000301000 */
[----:B0-----:R-:W-:-:S04]  /*21b0*/  F2FP.F16.F32.PACK_AB R0, RZ, R0 ;  /* 0x00000000ff00723e */ /* 0x001fc800000000ff */
[----:B------:R-:W-:Y:S01]  /*21c0*/  PRMT R23, R0, 0x7610, R23 ;  /* 0x0000761000177816 */ /* 0x000fe20000000017 */
[----:B------:R-:W-:Y:S06]  /*21d0*/  BRA `(.L_x_1945) ;  /* 0x0000000000107947 */ /* 0x000fec0003800000 */
.L_x_1968:
[----:B------:R-:W2:Y:S02]  /*21e0*/  LDG.E R2, desc[UR36][R2.64] ;  /* 0x0000002402027981 */ /* 0x000ea4000c1e1900 */
[----:B--2---:R-:W-:-:S04]  /*21f0*/  I2FP.F32.U32 R0, R2 ;  /* 0x0000000200007245 */ /* 0x004fc80000201000 */
[----:B------:R-:W-:-:S04]  /*2200*/  F2FP.F16.F32.PACK_AB R0, RZ, R0 ;  /* 0x00000000ff00723e */ /* 0x000fc800000000ff */
[----:B------:R-:W-:-:S07]  /*2210*/  PRMT R23, R0, 0x7610, R23 ;  /* 0x0000761000177816 */ /* 0x000fce0000000017 */
.L_x_1945:
[----:B------:R-:W-:-:S07]  /*2220*/  VIADD R16, R16, 0x80 ;  /* 0x0000008010107836 */ /* 0x000fce0000000000 */
.L_x_1939:
[----:B------:R-:W-:Y:S05]  /*2230*/  BSYNC.RECONVERGENT B6 ;  /* 0x0000000000067941 */ /* 0x000fea0003800200 */
.L_x_1938:
        /* <DEDUP_REMOVED lines=26> */
.L_x_1978:
[----:B------:R-:W2:Y:S02]  /*23e0*/  LDG.E.U8 R2, desc[UR36][R2.64] ;  /* 0x0000002402027981 */ /* 0x000ea4000c1e1100 */
[----:B--2---:R-:W-:-:S04]  /*23f0*/  I2FP.F32.U32 R0, R2 ;  /* 0x0000000200007245 */ /* 0x004fc80000201000 */
[----:B------:R-:W-:-:S04]  /*2400*/  F2FP.F16.F32.PACK_AB R0, RZ, R0 ;  /* 0x00000000ff00723e */ /* 0x000fc800000000ff */
[----:B------:R-:W-:Y:S01]  /*2410*/  PRMT R25, R0, 0x7610, R25 ;  /* 0x0000761000197816 */ /* 0x000fe20000000019 */
[----:B------:R-:W-:Y:S06]  /*2420*/  BRA `(.L_x_1980) ;  /* 0x0000000c00b47947 */ /* 0x000fec0003800000 */
.L_x_1977:
        /* <DEDUP_REMOVED lines=11> */
.L_x_1982:
[----:B------:R-:W2:Y:S02]  /*24e0*/  LDG.E R2, desc[UR36][R2.64] ;  /* 0x0000002402027981 */ /* 0x000ea4000c1e1900 */
[----:B--2---:R-:W-:-:S04]  /*24f0*/  I2FP.F32.S32 R0, R2 ;  /* 0x0000000200007245 */ /* 0x004fc80000201400 */
[----:B------:R-:W-:-:S04]  /*2500*/  F2FP.F16.F32.PACK_AB R0, RZ, R0 ;  /* 0x00000000ff00723e */ /* 0x000fc800000000ff */
[----:B------:R-:W-:Y:S01]  /*2510*/  PRMT R25, R0, 0x7610, R25 ;  /* 0x0000761000197816 */ /* 0x000fe20000000019 */
[----:B------:R-:W-:Y:S06]  /*2520*/  BRA `(.L_x_1980) ;  /* 0x0000000c00747947 */ /* 0x000fec0003800000 */
.L_x_1981:
[----:B------:R-:W2:Y:S02]  /*2530*/  LDG.E.U16 R2, desc[UR36][R2.64] ;  /* 0x0000002402027981 */ /* 0x000ea4000c1e1500 */
[----:B--2---:R-:W0:Y:S02]  /*2540*/  I2F.S16 R0, R2 ;  /* 0x0000000200007306 */ /* 0x004e240000101400 */
[----:B0-----:R-:W-:-:S04]  /*2550*/  F2FP.F16.F32.PACK_AB R0, RZ, R0 ;  /* 0x00000000ff00723e */ /* 0x001fc800000000ff */
[----:B------:R-:W-:Y:S01]  /*2560*/  PRMT R25, R0, 0x7610, R25 ;  /* 0x0000761000197816 */ /* 0x000fe20000000019 */
[----:B------:R-:W-:Y:S06]  /*2570*/  BRA `(.L_x_1980) ;  /* 0x0000000c00607947 */ /* 0x000fec0003800000 */
.L_x_1976:
        /* <DEDUP_REMOVED lines=9> */
.L_x_1984:
[----:B------:R0:W5:Y:S01]  /*2610*/  LDG.E.U16 R25, desc[UR36][R2.64] ;  /* 0x0000002402197981 */ /* 0x000162000c1e1500 */
[----:B------:R-:W-:Y:S05]  /*2620*/  BRA `(.L_x_1980) ;  /* 0x0000000c00347947 */ /* 0x000fea0003800000 */
.L_x_1983:
        /* <DEDUP_REMOVED lines=9> */
.L_x_1986:
[----:B------:R1:W5:Y:S01]  /*26c0*/  LDG.E.U16 R25, desc[UR36][R2.64] ;  /* 0x0000002402197981 */ /* 0x000362000c1e1500 */
[----:B------:R-:W-:Y:S05]  /*26d0*/  BRA `(.L_x_1980) ;  /* 0x0000000c00087947 */ /* 0x000fea0003800000 */
.L_x_1985:
        /* <DEDUP_REMOVED lines=9> */
.L_x_1975:
        /* <DEDUP_REMOVED lines=14> */
.L_x_1989:
        /* <DEDUP_REMOVED lines=9> */
.L_x_1988:
        /* <DEDUP_REMOVED lines=27> */
.L_x_1991:
        /* <DEDUP_REMOVED lines=14> */
.L_x_1990:
[----:B------:R-:W2:Y:S02]  /*2b70*/  LDG.E.U16 R0, desc[UR36][R2.64] ;  /* 0x0000002402007981 */ /* 0x000ea4000c1e1500 */
[----:B--2---:R-:W-:-:S05]  /*2b80*/  IMAD.U32 R0, R0, 0x10000, RZ ;  /* 0x0001000000007824 */ /* 0x004fca00078e00ff */
[----:B------:R-:W-:-:S04]  /*2b90*/  F2FP.F16.F32.PACK_AB R0, RZ, R0 ;  /* 0x00000000ff00723e */ /* 0x000fc800000000ff */
[----:B------:R-:W-:Y:S01]  /*2ba0*/  PRMT R25, R0, 0x7610, R25 ;  /* 0x0000761000197816 */ /* 0x000fe20000000019 */
[----:B------:R-:W-:Y:S06]  /*2bb0*/  BRA `(.L_x_1980) ;  /* 0x0000000400d07947 */ /* 0x000fec0003800000 */
.L_x_1987:
        /* <DEDUP_REMOVED lines=13> */
.L_x_1994:
        /* <DEDUP_REMOVED lines=21> */
.L_x_1998:
[----:B------:R-:W-:Y:S05]  /*2de0*/  BSYNC.RECONVERGENT B1 ;  /* 0x0000000000017941 */ /* 0x000fea0003800200 */
.L_x_1997:
[----:B------:R-:W-:Y:S01]  /*2df0*/  IMAD.SHL.U32 R0, R0, 0x100000, RZ ;  /* 0x0010000000007824 */ /* 0x000fe200078e00ff */
[----:B------:R-:W-:-:S04]  /*2e00*/  LEA R2, R2, 0x3b800000, 0x17 ;  /* 0x3b80000002027811 */ /* 0x000fc800078eb8ff */
[----:B------:R-:W-:-:S07]  /*2e10*/  LOP3.LUT R0, R2, R0, R7, 0xfe, !PT ;  /* 0x0000000002007212 */ /* 0x000fce00078efe07 */
.L_x_1996:
[----:B------:R-:W-:Y:S05]  /*2e20*/  BSYNC.RECONVERGENT B0 ;  /* 0x0000000000007941 */ /* 0x000fea0003800200 */
.L_x_1995:
[----:B------:R-:W-:-:S04]  /*2e30*/  F2FP.F16.F32.PACK_AB R0, RZ, R0 ;  /* 0x00000000ff00723e */ /* 0x000fc800000000ff */
[----:B------:R-:W-:Y:S01]  /*2e40*/  PRMT R25, R0, 0x7610, R25 ;  /* 0x0000761000197816 */ /* 0x000fe20000000019 */
[----:B------:R-:W-:Y:S06]  /*2e50*/  BRA `(.L_x_1980) ;  /* 0x0000000400287947 */ /* 0x000fec0003800000 */
.L_x_1993:
        /* <DEDUP_REMOVED lines=21> */
.L_x_2002:
[----:B------:R-:W-:Y:S05]  /*2fb0*/  BSYNC.RECONVERGENT B1 ;  /* 0x0000000000017941 */ /* 0x000fea0003800200 */
.L_x_2001:
[----:B------:R-:W-:Y:S01]  /*2fc0*/  IMAD.SHL.U32 R0, R0, 0x200000, RZ ;  /* 0x0020000000007824 */ /* 0x000fe200078e00ff */
[----:B------:R-:W-:-:S04]  /*2fd0*/  LEA R2, R2, 0x37800000, 0x17 ;  /* 0x3780000002027811 */ /* 0x000fc800078eb8ff */
[----:B------:R-:W-:-:S07]  /*2fe0*/  LOP3.LUT R0, R2, R0, R7, 0xfe, !PT ;  /* 0x0000000002007212 */ /* 0x000fce00078efe07 */
.L_x_2000:
[----:B------:R-:W-:Y:S05]  /*2ff0*/  BSYNC.RECONVERGENT B0 ;  /* 0x0000000000007941 */ /* 0x000fea0003800200 */
.L_x_1999:
[----:B------:R-:W-:-:S04]  /*3000*/  F2FP.F16.F32.PACK_AB R0, RZ, R0 ;  /* 0x00000000ff00723e */ /* 0x000fc800000000ff */
[----:B------:R-:W-:Y:S01]  /*3010*/  PRMT R25, R0, 0x7610, R25 ;  /* 0x0000761000197816 */ /* 0x000fe20000000019 */
[----:B------:R-:W-:Y:S06]  /*3020*/  BRA `(.L_x_1980) ;  /* 0x0000000000b47947 */ /* 0x000fec0003800000 */
.L_x_1992:
        /* <DEDUP_REMOVED lines=14> */
.L_x_2006:
[----:B------:R-:W-:Y:S05]  /*3110*/  BSYNC.RECONVERGENT B0 ;  /* 0x0000000000007941 */ /* 0x000fea0003800200 */
.L_x_2005:
[----:B------:R-:W-:-:S04]  /*3120*/  F2FP.F16.F32.PACK_AB R0, RZ, R0 ;  /* 0x00000000ff00723e */ /* 0x000fc800000000ff */
[----:B------:R-:W-:Y:S01]  /*3130*/  PRMT R25, R0, 0x7610, R25 ;  /* 0x0000761000197816 */ /* 0x000fe20000000019 */
[----:B------:R-:W-:Y:S06]  /*3140*/  BRA `(.L_x_1980) ;  /* 0x00000000006c7947 */ /* 0x000fec0003800000 */
.L_x_1979:
        /* <DEDUP_REMOVED lines=16> */
.L_x_2007:
[----:B------:R-:W-:Y:S01]  /*3250*/  PRMT R25, RZ, 0x7610, R25 ;  /* 0x00007610ff197816 */ /* 0x000fe20000000019 */
[----:B------:R-:W-:Y:S06]  /*3260*/  BRA `(.L_x_1980) ;  /* 0x0000000000247947 */ /* 0x000fec0003800000 */
.L_x_2004:
[----:B------:R-:W2:Y:S02]  /*3270*/  LDG.E.64 R2, desc[UR36][R2.64] ;  /* 0x0000002402027981 */ /* 0x000ea4000c1e1b00 */
[----:B--2---:R-:W0:Y:S02]  /*3280*/  I2F.U64 R0, R2 ;  /* 0x0000000200007312 */ /* 0x004e240000301000 */
[----:B0-----:R-:W-:-:S04]  /*3290*/  F2FP.F16.F32.PACK_AB R0, RZ, R0 ;  /* 0x00000000ff00723e */ /* 0x001fc800000000ff */
[----:B------:R-:W-:Y:S01]  /*32a0*/  PRMT R25, R0, 0x7610, R25 ;  /* 0x0000761000197816 */ /* 0x000fe20000000019 */
[----:B------:R-:W-:Y:S06]  /*32b0*/  BRA `(.L_x_1980) ;  /* 0x0000000000107947 */ /* 0x000fec0003800000 */
.L_x_2003:
[----:B------:R-:W2:Y:S02]  /*32c0*/  LDG.E R2, desc[UR36][R2.64] ;  /* 0x0000002402027981 */ /* 0x000ea4000c1e1900 */
[----:B--2---:R-:W-:-:S04]  /*32d0*/  I2FP.F32.U32 R0, R2 ;  /* 0x0000000200007245 */ /* 0x004fc80000201000 */
[----:B------:R-:W-:-:S04]  /*32e0*/  F2FP.F16.F32.PACK_AB R0, RZ, R0 ;  /* 0x00000000ff00723e */ /* 0x000fc800000000ff */
[----:B------:R-:W-:-:S07]  /*32f0*/  PRMT R25, R0, 0x7610, R25 ;  /* 0x0000761000197816 */ /* 0x000fce0000000019 */
.L_x_1980:
[----:B------:R-:W-:-:S07]  /*3300*/  VIADD R16, R16, 0x80 ;  /* 0x0000008010107836 */ /* 0x000fce0000000000 */
.L_x_1974:
[----:B------:R-:W-:Y:S05]  /*3310*/  BSYNC.RECONVERGENT B6 ;  /* 0x0000000000067941 */ /* 0x000fea0003800200 */
.L_x_1973:
        /* <DEDUP_REMOVED lines=25> */
.L_x_2013:
[----:B------:R-:W2:Y:S02]  /*34b0*/  LDG.E.U8 R2, desc[UR36][R2.64] ;  /* 0x0000002402027981 */ /* 0x000ea4000c1e1100 */
[----:B--2---:R-:W-:-:S04]  /*34c0*/  I2FP.F32.U32 R0, R2 ;  /* 0x0000000200007245 */ /* 0x004fc80000201000 */
[----:B------:R-:W-:Y:S01]  /*34d0*/  F2FP.F16.F32.PACK_AB R0, RZ, R0 ;  /* 0x00000000ff00723e */ /* 0x000fe200000000ff */
[----:B------:R-:W-:Y:S06]  /*34e0*/  BRA `(.L_x_2009) ;  /* 0x0000000c007c7947 */ /* 0x000fec0003800000 */
.L_x_2012:
        /* <DEDUP_REMOVED lines=10> */
.L_x_2016:
[----:B------:R-:W2:Y:S02]  /*3590*/  LDG.E R2, desc[UR36][R2.64] ;  /* 0x0000002402027981 */ /* 0x000ea4000c1e1900 */
[----:B--2---:R-:W-:-:S04]  /*35a0*/  I2FP.F32.S32 R0, R2 ;  /* 0x0000000200007245 */ /* 0x004fc80000201400 */
[----:B------:R-:W-:Y:S01]  /*35b0*/  F2FP.F16.F32.PACK_AB R0, RZ, R0 ;  /* 0x00000000ff00723e */ /* 0x000fe200000000ff */
[----:B------:R-:W-:Y:S06]  /*35c0*/  BRA `(.L_x_2009) ;  /* 0x0000000c00447947 */ /* 0x000fec0003800000 */
.L_x_2015:
[----:B------:R-:W2:Y:S02]  /*35d0*/  LDG.E.U16 R2, desc[UR36][R2.64] ;  /* 0x0000002402027981 */ /* 0x000ea4000c1e1500 */
[----:B--2---:R-:W0:Y:S02]  /*35e0*/  I2F.S16 R0, R2 ;  /* 0x0000000200007306 */ /* 0x004e240000101400 */
[----:B0-----:R-:W-:Y:S01]  /*35f0*/  F2FP.F16.F32.PACK_AB R0, RZ, R0 ;  /* 0x00000000ff00723e */ /* 0x001fe200000000ff */
[----:B------:R-:W-:Y:S06]  /*3600*/  BRA `(.L_x_2009) ;  /* 0x0000000c00347947 */ /* 0x000fec0003800000 */
.L_x_2011:
        /* <DEDUP_REMOVED lines=9> */
.L_x_2018:
[----:B------:R2:W5:Y:S01]  /*36a0*/  LDG.E.U16 R0, desc[UR36][R2.64] ;  /* 0x0000002402007981 */ /* 0x000562000c1e1500 */
[----:B------:R-:W-:Y:S05]  /*36b0*/  BRA `(.L_x_2009) ;  /* 0x0000000c00087947 */ /* 0x000fea0003800000 */
.L_x_2017:
        /* <DEDUP_REMOVED lines=9> */
.L_x_2020:
[----:B------:R3:W5:Y:S01]  /*3750*/  LDG.E.U16 R0, desc[UR36][R2.64] ;  /* 0x0000002402007981 */ /* 0x000762000c1e1500 */
[----:B------:R-:W-:Y:S05]  /*3760*/  BRA `(.L_x_2009) ;  /* 0x0000000800dc7947 */ /* 0x000fea0003800000 */
.L_x_2019:
        /* <DEDUP_REMOVED lines=8> */
.L_x_2010:
        /* <DEDUP_REMOVED lines=13> */
.L_x_2023:
        /* <DEDUP_REMOVED lines=8> */
.L_x_2022:
        /* <DEDUP_REMOVED lines=27> */
.L_x_2025:
        /* <DEDUP_REMOVED lines=13> */
.L_x_2024:
[----:B------:R-:W2:Y:S02]  /*3bc0*/  LDG.E.U16 R0, desc[UR36][R2.64] ;  /* 0x0000002402007981 */ /* 0x000ea4000c1e1500 */
[----:B--2---:R-:W-:-:S05]  /*3bd0*/  IMAD.U32 R0, R0, 0x10000, RZ ;  /* 0x0001000000007824 */ /* 0x004fca00078e00ff */
[----:B------:R-:W-:Y:S01]  /*3be0*/  F2FP.F16.F32.PACK_AB R0, RZ, R0 ;  /* 0x00000000ff00723e */ /* 0x000fe200000000ff */
[----:B------:R-:W-:Y:S06]  /*3bf0*/  BRA `(.L_x_2009) ;  /* 0x0000000400b87947 */ /* 0x000fec0003800000 */
.L_x_2021:
        /* <DEDUP_REMOVED lines=12> */
.L_x_2028:
        /* <DEDUP_REMOVED lines=21> */
.L_x_2032:
[----:B------:R-:W-:Y:S05]  /*3e10*/  BSYNC.RECONVERGENT B1 ;  /* 0x0000000000017941 */ /* 0x000fea0003800200 */
.L_x_2031:
[----:B------:R-:W-:Y:S01]  /*3e20*/  IMAD.SHL.U32 R0, R0, 0x100000, RZ ;  /* 0x0010000000007824 */ /* 0x000fe200078e00ff */
[----:B------:R-:W-:-:S04]  /*3e30*/  LEA R2, R2, 0x3b800000, 0x17 ;  /* 0x3b80000002027811 */ /* 0x000fc800078eb8ff */
[----:B------:R-:W-:-:S07]  /*3e40*/  LOP3.LUT R0, R2, R0, R7, 0xfe, !PT ;  /* 0x0000000002007212 */ /* 0x000fce00078efe07 */
.L_x_2030:
[----:B------:R-:W-:Y:S05]  /*3e50*/  BSYNC.RECONVERGENT B0 ;  /* 0x0000000000007941 */ /* 0x000fea0003800200 */
.L_x_2029:
[----:B------:R-:W-:Y:S01]  /*3e60*/  F2FP.F16.F32.PACK_AB R0, RZ, R0 ;  /* 0x00000000ff00723e */ /* 0x000fe200000000ff */
[----:B------:R-:W-:Y:S06]  /*3e70*/  BRA `(.L_x_2009) ;  /* 0x0000000400187947 */ /* 0x000fec0003800000 */
.L_x_2027:
        /* <DEDUP_REMOVED lines=21> */
.L_x_2036:
[----:B------:R-:W-:Y:S05]  /*3fd0*/  BSYNC.RECONVERGENT B1 ;  /* 0x0000000000017941 */ /* 0x000fea0003800200 */
.L_x_2035:
[----:B------:R-:W-:Y:S01]  /*3fe0*/  IMAD.SHL.U32 R0, R0, 0x200000, RZ ;  /* 0x0020000000007824 */ /* 0x000fe200078e00ff */
[----:B------:R-:W-:-:S04]  /*3ff0*/  LEA R2, R2, 0x37800000, 0x17 ;  /* 0x3780000002027811 */ /* 0x000fc800078eb8ff */
[----:B------:R-:W-:-:S07]  /*4000*/  LOP3.LUT R0, R2, R0, R7, 0xfe, !PT ;  /* 0x0000000002007212 */ /* 0x000fce00078efe07 */
.L_x_2034:
[----:B------:R-:W-:Y:S05]  /*4010*/  BSYNC.RECONVERGENT B0 ;  /* 0x0000000000007941 */ /* 0x000fea0003800200 */
.L_x_2033:
[----:B------:R-:W-:Y:S01]  /*4020*/  F2FP.F16.F32.PACK_AB R0, RZ, R0 ;  /* 0x00000000ff00723e */ /* 0x000fe200000000ff */
[----:B------:R-:W-:Y:S06]  /*4030*/  BRA `(.L_x_2009) ;  /* 0x0000000000a87947 */ /* 0x000fec0003800000 */
.L_x_2026:
        /* <DEDUP_REMOVED lines=14> */
.L_x_2040:
[----:B------:R-:W-:Y:S05]  /*4120*/  BSYNC.RECONVERGENT B0 ;  /* 0x0000000000007941 */ /* 0x000fea0003800200 */
.L_x_2039:
[----:B------:R-:W-:Y:S01]  /*4130*/  F2FP.F16.F32.PACK_AB R0, RZ, R0 ;  /* 0x00000000ff00723e */ /* 0x000fe200000000ff */
[----:B------:R-:W-:Y:S06]  /*4140*/  BRA `(.L_x_2009) ;  /* 0x0000000000647947 */ /* 0x000fec0003800000 */
.L_x_2014:
        /* <DEDUP_REMOVED lines=16> */
.L_x_2041:
[----:B------:R-:W-:Y:S01]  /*4250*/  PRMT R0, RZ, 0x7610, R0 ;  /* 0x00007610ff007816 */ /* 0x000fe20000000000 */
[----:B------:R-:W-:Y:S06]  /*4260*/  BRA `(.L_x_2009) ;  /* 0x00000000001c7947 */ /* 0x000fec0003800000 */
.L_x_2038:
[----:B------:R-:W2:Y:S02]  /*4270*/  LDG.E.64 R2, desc[UR36][R2.64] ;  /* 0x0000002402027981 */ /* 0x000ea4000c1e1b00 */
[----:B--2---:R-:W0:Y:S02]  /*4280*/  I2F.U64 R0, R2 ;  /* 0x0000000200007312 */ /* 0x004e240000301000 */
[----:B0-----:R-:W-:Y:S01]  /*4290*/  F2FP.F16.F32.PACK_AB R0, RZ, R0 ;  /* 0x00000000ff00723e */ /* 0x001fe200000000ff */
[----:B------:R-:W-:Y:S06]  /*42a0*/  BRA `(.L_x_2009) ;  /* 0x00000000000c7947 */ /* 0x000fec0003800000 */
.L_x_2037:
[----:B------:R-:W2:Y:S02]  /*42b0*/  LDG.E R2, desc[UR36][R2.64] ;  /* 0x0000002402027981 */ /* 0x000ea4000c1e1900 */
[----:B--2---:R-:W-:-:S04]  /*42c0*/  I2FP.F32.U32 R0, R2 ;  /* 0x0000000200007245 */ /* 0x004fc80000201000 */
[----:B------:R-:W-:-:S07]  /*42d0*/  F2FP.F16.F32.PACK_AB R0, RZ, R0 ;  /* 0x00000000ff00723e */ /* 0x000fce00000000ff */
.L_x_2009:
[----:B------:R-:W-:Y:S05]  /*42e0*/  BSYNC.RECONVERGENT B6 ;  /* 0x0000000000067941 */ /* 0x000fea0003800200 */
.L_x_2008:
[----:B------:R-:W4:Y:S01]  /*42f0*/  LDC.U8 R16, c[0x0][0x3a4] ;  /* 0x0000e900ff107b82 */ /* 0x000f220000000000 */
[CC--:B------:R-:W-:Y:S01]  /*4300*/  ISETP.GE.AND P2, PT, R19.reuse, R17.reuse, PT ;  /* 0x000000111300720c */ /* 0x0c0fe20003f46270 */
[C---:B0123--:R-:W-:Y:S01]  /*4310*/  VIADD R2, R19.reuse, 0x100 ;  /* 0x0000010013027836 */ /* 0x04ffe20000000000 */
[----:B------:R-:W-:Y:S01]  /*4320*/  BSSY.RECONVERGENT B0, `(.L_x_2042) ;  /* 0x000001b000007945 */ /* 0x000fe20003800200 */
[C---:B------:R-:W-:Y:S02]  /*4330*/  VIADD R4, R19.reuse, 0x180 ;  /* 0x0000018013047836 */ /* 0x040fe40000000000 */
[----:B------:R-:W-:Y:S01]  /*4340*/  VIADD R22, R19, 0x80 ;  /* 0x0000008013167836 */ /* 0x000fe20000000000 */
[-C--:B------:R-:W-:Y:S02]  /*4350*/  ISETP.GE.AND P0, PT, R2, R17.reuse, PT ;  /* 0x000000110200720c */ /* 0x080fe40003f06270 */
[-C--:B------:R-:W-:Y:S02]  /*4360*/  ISETP.GE.AND P1, PT, R4, R17.reuse, PT ;  /* 0x000000110400720c */ /* 0x080fe40003f26270 */
[----:B------:R-:W-:-:S03]  /*4370*/  ISETP.GE.AND P3, PT, R22, R17, PT ;  /* 0x000000111600720c */ /* 0x000fc60003f66270 */
[----:B------:R-:W-:Y:S10]  /*4380*/  @P2 BRA `(.L_x_2043) ;  /* 0x0000000000502947 */ /* 0x000ff40003800000 */
[----:B------:R-:W0:Y:S01]  /*4390*/  LDC.U16 R2, c[0x0][0x386] ;  /* 0x0000e180ff027b82 */ /* 0x000e220000000400 */
[----:B-----5:R-:W-:-:S05]  /*43a0*/  HADD2.F32 R24, -RZ, R24.H0_H0 ;  /* 0x20000018ff187230 */ /* 0x020fca0000004100 */
[----:B------:R-:W-:Y:S01]  /*43b0*/  FADD.FTZ R3, |R24|, -RZ ;  /* 0x800000ff18037221 */ /* 0x000fe20000010200 */
        /* <DEDUP_REMOVED lines=16> */
[----:B------:R-:W-:-:S07]  /*44c0*/  F2FP.F16.F32.PACK_AB R4, RZ, R4 ;  /* 0x00000004ff04723e */ /* 0x000fce00000000ff */
.L_x_2043:
[----:B------:R-:W-:Y:S05]  /*44d0*/  BSYNC.RECONVERGENT B0 ;  /* 0x0000000000007941 */ /* 0x000fea0003800200 */
.L_x_2042:
[----:B------:R-:W-:Y:S04]  /*44e0*/  BSSY.RECONVERGENT B0, `(.L_x_2044) ;  /* 0x0000016000007945 */ /* 0x000fe80003800200 */
[----:B------:R-:W-:Y:S05]  /*44f0*/  @P3 BRA `(.L_x_2045) ;  /* 0x0000000000503947 */ /* 0x000fea0003800000 */
        /* <DEDUP_REMOVED lines=20> */
.L_x_2045:
[----:B------:R-:W-:Y:S05]  /*4640*/  BSYNC.RECONVERGENT B0 ;  /* 0x0000000000007941 */ /* 0x000fea0003800200 */
.L_x_2044:
        /* <DEDUP_REMOVED lines=22> */
.L_x_2047:
[----:B------:R-:W-:Y:S05]  /*47b0*/  BSYNC.RECONVERGENT B0 ;  /* 0x0000000000007941 */ /* 0x000fea0003800200 */
.L_x_2046:
        /* <DEDUP_REMOVED lines=22> */
.L_x_2049:
[----:B------:R-:W-:Y:S05]  /*4920*/  BSYNC.RECONVERGENT B0 ;  /* 0x0000000000007941 */ /* 0x000fea0003800200 */
.L_x_2048:
[----:B------:R-:W-:Y:S04]  /*4930*/  BSSY.RECONVERGENT B6, `(.L_x_2050) ;  /* 0x000010e000067945 */ /* 0x000fe80003800200 */
[----:B------:R-:W-:Y:S05]  /*4940*/  @P2 BRA `(.L_x_2051) ;  /* 0x0000001000302947 */ /* 0x000fea0003800000 */
[----:B------:R-:W0:Y:S01]  /*4950*/  LDCU UR4, c[0x0][0x3a8] ;  /* 0x00007500ff0477ac */ /* 0x000e220008000800 */
[----:B------:R-:W1:Y:S01]  /*4960*/  LDC.64 R2, c[0x0][0x388] ;  /* 0x0000e200ff027b82 */ /* 0x000e620000000a00 */
[----:B-----5:R-:W-:Y:S01]  /*4970*/  IMAD R0, R18, 0x200, R19 ;  /* 0x0000020012007824 */ /* 0x020fe200078e0213 */
[----:B----4-:R-:W-:-:S03]  /*4980*/  PRMT R6, R16, 0x9910, RZ ;  /* 0x0000991010067816 */ /* 0x010fc600000000ff */
        /* <DEDUP_REMOVED lines=14> */
[----:B------:R-:W-:Y:S02]  /*4a70*/  HADD2.F32 R4, -RZ, R4.H0_H0 ;  /* 0x20000004ff047230 */ /* 0x000fe40000004100 */
[----:B------:R-:W-:Y:S02]  /*4a80*/  IMAD.MOV.U32 R19, RZ, RZ, R22 ;  /* 0x000000ffff137224 */ /* 0x000fe400078e0016 */
[----:B------:R-:W0:Y:S02]  /*4a90*/  F2I.FTZ.TRUNC.NTZ R5, R4 ;  /* 0x0000000400057305 */ /* 0x000e24000021f100 */
[----:B0-----:R3:W-:Y:S01]  /*4aa0*/  STG.E.U8 desc[UR36][R2.64], R5 ;  /* 0x0000000502007986 */ /* 0x0017e2000c101124 */
[----:B------:R-:W-:Y:S05]  /*4ab0*/  BRA `(.L_x_2051) ;  /* 0x0000000c00d47947 */ /* 0x000fea0003800000 */
.L_x_2055:
[----:B------:R-:W-:Y:S02]  /*4ac0*/  HADD2.F32 R5, -RZ, R4.H0_H0 ;  /* 0x20000004ff057230 */ /* 0x000fe40000004100 */
[----:B------:R-:W-:-:S04]  /*4ad0*/  IMAD.MOV.U32 R19, RZ, RZ, R22 ;  /* 0x000000ffff137224 */ /* 0x000fc800078e0016 */
[----:B------:R-:W0:Y:S02]  /*4ae0*/  F2I.S64.TRUNC R4, R5 ;  /* 0x0000000500047311 */ /* 0x000e24000020d900 */
[----:B0-----:R0:W-:Y:S01]  /*4af0*/  STG.E.U8 desc[UR36][R2.64], R4 ;  /* 0x0000000402007986 */ /* 0x0011e2000c101124 */
[----:B------:R-:W-:Y:S05]  /*4b00*/  BRA `(.L_x_2051) ;  /* 0x0000000c00c07947 */ /* 0x000fea0003800000 */
.L_x_2054:
[----:B------:R-:W-:-:S13]  /*4b10*/  ISETP.NE.AND P0, PT, R0, 0x2, PT ;  /* 0x000000020000780c */ /* 0x000fda0003f05270 */
[----:B------:R-:W-:Y:S05]  /*4b20*/  @!P0 BRA `(.L_x_2057) ;  /* 0x0000000000388947 */ /* 0x000fea0003800000 */
[----:B------:R-:W-:-:S13]  /*4b30*/  ISETP.NE.AND P0, PT, R0, 0x3, PT ;  /* 0x000000030000780c */ /* 0x000fda0003f05270 */
[----:B------:R-:W-:Y:S05]  /*4b40*/  @!P0 BRA `(.L_x_2058) ;  /* 0x00000000001c8947 */ /* 0x000fea0003800000 */
[----:B------:R-:W-:-:S13]  /*4b50*/  ISETP.NE.AND P0, PT, R0, 0x4, PT ;  /* 0x000000040000780c */ /* 0x000fda0003f05270 */
[----:B------:R-:W-:Y:S05]  /*4b60*/  @P0 BRA `(.L_x_2056) ;  /* 0x0000000800f80947 */ /* 0x000fea0003800000 */
[----:B------:R-:W-:Y:S02]  /*4b70*/  HADD2.F32 R4, -RZ, R4.H0_H0 ;  /* 0x20000004ff047230 */ /* 0x000fe40000004100 */
[----:B------:R-:W-:-:S04]  /*4b80*/  IMAD.MOV.U32 R19, RZ, RZ, R22 ;  /* 0x000000ffff137224 */ /* 0x000fc800078e0016 */
[----:B------:R-:W0:Y:S02]  /*4b90*/  F2I.S64.TRUNC R4, R4 ;  /* 0x0000000400047311 */ /* 0x000e24000020d900 */
[----:B0-----:R1:W-:Y:S01]  /*4ba0*/  STG.E.64 desc[UR36][R2.64], R4 ;  /* 0x0000000402007986 */ /* 0x0013e2000c101b24 */
[----:B------:R-:W-:Y:S05]  /*4bb0*/  BRA `(.L_x_2051) ;  /* 0x0000000c00947947 */ /* 0x000fea0003800000 */
.L_x_2058:
[----:B------:R-:W-:Y:S02]  /*4bc0*/  HADD2.F32 R4, -RZ, R4.H0_H0 ;  /* 0x20000004ff047230 */ /* 0x000fe40000004100 */
[----:B------:R-:W-:Y:S02]  /*4bd0*/  IMAD.MOV.U32 R19, RZ, RZ, R22 ;  /* 0x000000ffff137224 */ /* 0x000fe400078e0016 */
[----:B------:R-:W0:Y:S02]  /*4be0*/  F2I.FTZ.TRUNC.NTZ R5, R4 ;  /* 0x0000000400057305 */ /* 0x000e24000021f100 */
[----:B0-----:R2:W-:Y:S01]  /*4bf0*/  STG.E desc[UR36][R2.64], R5 ;  /* 0x0000000502007986 */ /* 0x0015e2000c101924 */
[----:B------:R-:W-:Y:S05]  /*4c00*/  BRA `(.L_x_2051) ;  /* 0x0000000c00807947 */ /* 0x000fea0003800000 */
.L_x_2057:
[----:B------:R-:W-:Y:S02]  /*4c10*/  HADD2.F32 R4, -RZ, R4.H0_H0 ;  /* 0x20000004ff047230 */ /* 0x000fe40000004100 */
[----:B------:R-:W-:Y:S02]  /*4c20*/  IMAD.MOV.U32 R19, RZ, RZ, R22 ;  /* 0x000000ffff137224 */ /* 0x000fe400078e0016 */
[----:B------:R-:W0:Y:S02]  /*4c30*/  F2I.FTZ.TRUNC.NTZ R5, R4 ;  /* 0x0000000400057305 */ /* 0x000e24000021f100 */
[----:B0-----:R0:W-:Y:S01]  /*4c40*/  STG.E.U16 desc[UR36][R2.64], R5 ;  /* 0x0000000502007986 */ /* 0x0011e2000c101524 */
[----:B------:R-:W-:Y:S05]  /*4c50*/  BRA `(.L_x_2051) ;  /* 0x0000000c006c7947 */ /* 0x000fea0003800000 */
.L_x_2053:
[----:B------:R-:W-:-:S13]  /*4c60*/  ISETP.GT.AND P0, PT, R0, 0x6, PT ;  /* 0x000000060000780c */ /* 0x000fda0003f04270 */
[----:B------:R-:W-:Y:S05]  /*4c70*/  @P0 BRA `(.L_x_2059) ;  /* 0x00000000002c0947 */ /* 0x000fea0003800000 */
[----:B------:R-:W-:-:S13]  /*4c80*/  ISETP.NE.AND P0, PT, R0, 0x5, PT ;  /* 0x000000050000780c */ /* 0x000fda0003f05270 */
[----:B------:R-:W-:Y:S05]  /*4c90*/  @!P0 BRA `(.L_x_2060) ;  /* 0x0000000000188947 */ /* 0x000fea0003800000 */
[----:B------:R-:W-:-:S13]  /*4ca0*/  ISETP.NE.AND P0, PT, R0, 0x6, PT ;  /* 0x000000060000780c */ /* 0x000fda0003f05270 */
[----:B------:R-:W-:Y:S05]  /*4cb0*/  @P0 BRA `(.L_x_2056) ;  /* 0x0000000800a40947 */ /* 0x000fea0003800000 */
[----:B------:R-:W-:Y:S02]  /*4cc0*/  HADD2.F32 R5, -RZ, R4.H0_H0 ;  /* 0x20000004ff057230 */ /* 0x000fe40000004100 */
[----:B------:R-:W-:-:S03]  /*4cd0*/  IMAD.MOV.U32 R19, RZ, RZ, R22 ;  /* 0x000000ffff137224 */ /* 0x000fc600078e0016 */
[----:B------:R0:W-:Y:S01]  /*4ce0*/  STG.E desc[UR36][R2.64], R5 ;  /* 0x0000000502007986 */ /* 0x0001e2000c101924 */
[----:B------:R-:W-:Y:S05]  /*4cf0*/  BRA `(.L_x_2051) ;  /* 0x0000000c00447947 */ /* 0x000fea0003800000 */
.L_x_2060:
[----:B------:R0:W-:Y:S01]  /*4d00*/  STG.E.U16 desc[UR36][R2.64], R4 ;  /* 0x0000000402007986 */ /* 0x0001e2000c101524 */
[----:B------:R-:W-:Y:S01]  /*4d10*/  IMAD.MOV.U32 R19, RZ, RZ, R22 ;  /* 0x000000ffff137224 */ /* 0x000fe200078e0016 */
[----:B------:R-:W-:Y:S06]  /*4d20*/  BRA `(.L_x_2051) ;  /* 0x0000000c00387947 */ /* 0x000fec0003800000 */
.L_x_2059:
[----:B------:R-:W-:-:S13]  /*4d30*/  ISETP.NE.AND P0, PT, R0, 0x7, PT ;  /* 0x000000070000780c */ /* 0x000fda0003f05270 */
[----:B------:R-:W-:Y:S05]  /*4d40*/  @!P0 BRA `(.L_x_2061) ;  /* 0x00000000003c8947 */ /* 0x000fea0003800000 */
[----:B------:R-:W-:-:S13]  /*4d50*/  ISETP.NE.AND P0, PT, R0, 0x8, PT ;  /* 0x000000080000780c */ /* 0x000fda0003f05270 */
[----:B------:R-:W-:Y:S05]  /*4d60*/  @!P0 BRA `(.L_x_2062) ;  /* 0x00000000001c8947 */ /* 0x000fea0003800000 */
[----:B------:R-:W-:-:S13]  /*4d70*/  ISETP.NE.AND P0, PT, R0, 0x9, PT ;  /* 0x000000090000780c */ /* 0x000fda0003f05270 */
[----:B------:R-:W-:Y:S05]  /*4d80*/  @P0 BRA `(.L_x_2056) ;  /* 0x0000000800700947 */ /* 0x000fea0003800000 */
[----:B------:R-:W-:Y:S02]  /*4d90*/  HADD2.F32 R4, -RZ, R4.H0_H0 ;  /* 0x20000004ff047230 */ /* 0x000fe40000004100 */
[----:B------:R-:W-:Y:S02]  /*4da0*/  IMAD.MOV.U32 R5, RZ, RZ, RZ ;  /* 0x000000ffff057224 */ /* 0x000fe400078e00ff */
[----:B------:R-:W-:-:S03]  /*4db0*/  IMAD.MOV.U32 R19, RZ, RZ, R22 ;  /* 0x000000ffff137224 */ /* 0x000fc600078e0016 */
[----:B------:R0:W-:Y:S01]  /*4dc0*/  STG.E.64 desc[UR36][R2.64], R4 ;  /* 0x0000000402007986 */ /* 0x0001e2000c101b24 */
[----:B------:R-:W-:Y:S05]  /*4dd0*/  BRA `(.L_x_2051) ;  /* 0x0000000c000c7947 */ /* 0x000fea0003800000 */
.L_x_2062:
[----:B------:R-:W-:Y:S02]  /*4de0*/  HADD2.F32 R0, -RZ, R4.H0_H0 ;  /* 0x20000004ff007230 */ /* 0x000fe40000004100 */
[----:B------:R-:W-:-:S03]  /*4df0*/  IMAD.MOV.U32 R19, RZ, RZ, R22 ;  /* 0x000000ffff137224 */ /* 0x000fc600078e0016 */
[----:B------:R-:W-:-:S04]  /*4e00*/  F2FP.F16.F32.PACK_AB R0, RZ, R0 ;  /* 0x00000000ff00723e */ /* 0x000fc800000000ff */
[----:B------:R-:W-:-:S05]  /*4e10*/  PRMT R0, R0, 0x5410, RZ ;  /* 0x0000541000007816 */ /* 0x000fca00000000ff */
[----:B------:R0:W-:Y:S01]  /*4e20*/  STG.E desc[UR36][R2.64], R0 ;  /* 0x0000000002007986 */ /* 0x0001e2000c101924 */
[----:B------:R-:W-:Y:S05]  /*4e30*/  BRA `(.L_x_2051) ;  /* 0x0000000800f47947 */ /* 0x000fea0003800000 */
.L_x_2061:
[----:B------:R-:W-:Y:S02]  /*4e40*/  HADD2.F32 R4, -RZ, R4.H0_H0 ;  /* 0x20000004ff047230 */ /* 0x000fe40000004100 */
[----:B------:R-:W-:-:S03]  /*4e50*/  IMAD.MOV.U32 R19, RZ, RZ, R22 ;  /* 0x000000ffff137224 */ /* 0x000fc600078e0016 */
[----:B------:R-:W-:-:S06]  /*4e60*/  FMUL.FTZ R4, R4, 1 ;  /* 0x3f80000004047820 */ /* 0x000fcc0000410000 */
[----:B------:R-:W0:Y:S02]  /*4e70*/  F2F.F64.F32 R4, R4 ;  /* 0x0000000400047310 */ /* 0x000e240000201800 */
[----:B0-----:R0:W-:Y:S01]  /*4e80*/  STG.E.64 desc[UR36][R2.64], R4 ;  /* 0x0000000402007986 */ /* 0x0011e2000c101b24 */
[----:B------:R-:W-:Y:S05]  /*4e90*/  BRA `(.L_x_2051) ;  /* 0x0000000800dc7947 */ /* 0x000fea0003800000 */
.L_x_2052:
        /* <DEDUP_REMOVED lines=10> */
[----:B------:R-:W-:-:S04]  /*4f40*/  FSETP.NEU.FTZ.AND P0, PT, R4, RZ, PT ;  /* 0x000000ff0400720b */ /* 0x000fc80003f1d000 */
[----:B------:R-:W-:-:S05]  /*4f50*/  SEL R5, RZ, 0x1, !P0 ;  /* 0x00000001ff057807 */ /* 0x000fca0004000000 */
[----:B------:R0:W-:Y:S01]  /*4f60*/  STG.E.U8 desc[UR36][R2.64], R5 ;  /* 0x0000000502007986 */ /* 0x0001e2000c101124 */
[----:B------:R-:W-:Y:S05]  /*4f70*/  BRA `(.L_x_2051) ;  /* 0x0000000800a47947 */ /* 0x000fea0003800000 */
.L_x_2065:
[----:B------:R-:W-:Y:S01]  /*4f80*/  HADD2.F32 R4, -RZ, R4.H0_H0 ;  /* 0x20000004ff047230 */ /* 0x000fe20000004100 */
[----:B------:R-:W-:Y:S01]  /*4f90*/  CS2R R6, SRZ ;  /* 0x0000000000067805 */ /* 0x000fe2000001ff00 */
[----:B------:R-:W-:-:S03]  /*4fa0*/  IMAD.MOV.U32 R19, RZ, RZ, R22 ;  /* 0x000000ffff137224 */ /* 0x000fc600078e0016 */
[----:B------:R-:W-:-:S06]  /*4fb0*/  FMUL.FTZ R4, R4, 1 ;  /* 0x3f80000004047820 */ /* 0x000fcc0000410000 */
[----:B------:R-:W0:Y:S02]  /*4fc0*/  F2F.F64.F32 R4, R4 ;  /* 0x0000000400047310 */ /* 0x000e240000201800 */
[----:B0-----:R0:W-:Y:S01]  /*4fd0*/  STG.E.128 desc[UR36][R2.64], R4 ;  /* 0x0000000402007986 */ /* 0x0011e2000c101d24 */
[----:B------:R-:W-:Y:S05]  /*4fe0*/  BRA `(.L_x_2051) ;  /* 0x0000000800887947 */ /* 0x000fea0003800000 */
.L_x_2064:
[----:B------:R-:W-:-:S13]  /*4ff0*/  ISETP.NE.AND P0, PT, R0, 0xf, PT ;  /* 0x0000000f0000780c */ /* 0x000fda0003f05270 */
[----:B------:R-:W-:Y:S05]  /*5000*/  @!P0 BRA `(.L_x_2066) ;  /* 0x0000000000a88947 */ /* 0x000fea0003800000 */
[----:B------:R-:W-:-:S13]  /*5010*/  ISETP.NE.AND P0, PT, R0, 0x17, PT ;  /* 0x000000170000780c */ /* 0x000fda0003f05270 */
[----:B------:R-:W-:Y:S05]  /*5020*/  @!P0 BRA `(.L_x_2067) ;  /* 0x0000000000508947 */ /* 0x000fea0003800000 */
[----:B------:R-:W-:-:S13]  /*5030*/  ISETP.NE.AND P0, PT, R0, 0x18, PT ;  /* 0x000000180000780c */ /* 0x000fda0003f05270 */
[----:B------:R-:W-:Y:S05]  /*5040*/  @P0 BRA `(.L_x_2056) ;  /* 0x0000000400c00947 */ /* 0x000fea0003800000 */
        /* <DEDUP_REMOVED lines=13> */
.L_x_2069:
[----:B------:R-:W-:Y:S05]  /*5120*/  BSYNC.RECONVERGENT B0 ;  /* 0x0000000000007941 */ /* 0x000fea0003800200 */
.L_x_2068:
[----:B------:R-:W-:Y:S01]  /*5130*/  LOP3.LUT R5, R0, 0x80, R5, 0xf8, !PT ;  /* 0x0000008000057812 */ /* 0x000fe200078ef805 */
[----:B------:R-:W-:-:S04]  /*5140*/  IMAD.MOV.U32 R19, RZ, RZ, R22 ;  /* 0x000000ffff137224 */ /* 0x000fc800078e0016 */
[----:B------:R0:W-:Y:S01]  /*5150*/  STG.E.U8 desc[UR36][R2.64], R5 ;  /* 0x0000000502007986 */ /* 0x0001e2000c101124 */
[----:B------:R-:W-:Y:S05]  /*5160*/  BRA `(.L_x_2051) ;  /* 0x0000000800287947 */ /* 0x000fea0003800000 */
.L_x_2067:
        /* <DEDUP_REMOVED lines=15> */
.L_x_2071:
[----:B------:R-:W-:Y:S05]  /*5260*/  BSYNC.RECONVERGENT B0 ;  /* 0x0000000000007941 */ /* 0x000fea0003800200 */
.L_x_2070:
[----:B------:R-:W-:Y:S01]  /*5270*/  LOP3.LUT R5, R0, 0x80, R5, 0xf8, !PT ;  /* 0x0000008000057812 */ /* 0x000fe200078ef805 */
[----:B------:R-:W-:-:S04]  /*5280*/  IMAD.MOV.U32 R19, RZ, RZ, R22 ;  /* 0x000000ffff137224 */ /* 0x000fc800078e0016 */
[----:B------:R0:W-:Y:S01]  /*5290*/  STG.E.U8 desc[UR36][R2.64], R5 ;  /* 0x0000000502007986 */ /* 0x0001e2000c101124 */
[----:B------:R-:W-:Y:S05]  /*52a0*/  BRA `(.L_x_2051) ;  /* 0x0000000400d87947 */ /* 0x000fea0003800000 */
.L_x_2066:
[----:B------:R-:W-:Y:S02]  /*52b0*/  HADD2.F32 R0, -RZ, R4.H0_H0 ;  /* 0x20000004ff007230 */ /* 0x000fe40000004100 */
[----:B------:R-:W-:-:S03]  /*52c0*/  IMAD.MOV.U32 R19, RZ, RZ, R22 ;  /* 0x000000ffff137224 */ /* 0x000fc600078e0016 */
[----:B------:R-:W-:-:S05]  /*52d0*/  F2FP.BF16.F32.PACK_AB R0, RZ, R0 ;  /* 0x00000000ff00723e */ /* 0x000fca00000010ff */
[----:B------:R0:W-:Y:S01]  /*52e0*/  STG.E.U16 desc[UR36][R2.64], R0 ;  /* 0x0000000002007986 */ /* 0x0001e2000c101524 */
[----:B------:R-:W-:Y:S05]  /*52f0*/  BRA `(.L_x_2051) ;  /* 0x0000000400c47947 */ /* 0x000fea0003800000 */
.L_x_2063:
        /* <DEDUP_REMOVED lines=10> */
[----:B------:R-:W0:Y:S02]  /*53a0*/  F2I.FTZ.U32.TRUNC.NTZ R5, R5 ;  /* 0x0000000500057305 */ /* 0x000e24000021f000 */
[----:B0-----:R0:W-:Y:S01]  /*53b0*/  STG.E.U16 desc[UR36][R2.64], R5 ;  /* 0x0000000502007986 */ /* 0x0011e2000c101524 */
[----:B------:R-:W-:Y:S05]  /*53c0*/  BRA `(.L_x_2051) ;  /* 0x0000000400907947 */ /* 0x000fea0003800000 */
.L_x_2074:
        /* <DEDUP_REMOVED lines=13> */
.L_x_2077:
[----:B------:R-:W-:-:S04]  /*54a0*/  SHF.R.U32.HI R0, RZ, 0x14, R5 ;  /* 0x00000014ff007819 */ /* 0x000fc80000011605 */
[----:B------:R-:W-:-:S04]  /*54b0*/  LOP3.LUT R0, R0, 0x1, RZ, 0xc0, !PT ;  /* 0x0000000100007812 */ /* 0x000fc800078ec0ff */
[----:B------:R-:W-:-:S04]  /*54c0*/  IADD3 R0, PT, PT, R5, 0x487ffff, R0 ;  /* 0x0487ffff05007810 */ /* 0x000fc80007ffe000 */
[----:B------:R-:W-:-:S04]  /*54d0*/  SHF.R.U32.HI R0, RZ, 0x14, R0 ;  /* 0x00000014ff007819 */ /* 0x000fc80000011600 */
[----:B------:R-:W-:-:S07]  /*54e0*/  LOP3.LUT R4, R0, 0xff, RZ, 0xc0, !PT ;  /* 0x000000ff00047812 */ /* 0x000fce00078ec0ff */
.L_x_2078:
[----:B------:R-:W-:-:S04]  /*54f0*/  SHF.R.U32.HI R5, RZ, 0x18, R5 ;  /* 0x00000018ff057819 */ /* 0x000fc80000011605 */
[----:B------:R-:W-:-:S04]  /*5500*/  LOP3.LUT R4, R4, 0x80, R5, 0xf8, !PT ;  /* 0x0000008004047812 */ /* 0x000fc800078ef805 */
[----:B------:R-:W-:-:S07]  /*5510*/  PRMT R0, R4, 0x7610, R0 ;  /* 0x0000761004007816 */ /* 0x000fce0000000000 */
.L_x_2076:
[----:B------:R-:W-:Y:S05]  /*5520*/  BSYNC.RECONVERGENT B0 ;  /* 0x0000000000007941 */ /* 0x000fea0003800200 */
.L_x_2075:
[----:B------:R0:W-:Y:S01]  /*5530*/  STG.E.U8 desc[UR36][R2.64], R0 ;  /* 0x0000000002007986 */ /* 0x0001e2000c101124 */
[----:B------:R-:W-:Y:S01]  /*5540*/  IMAD.MOV.U32 R19, RZ, RZ, R22 ;  /* 0x000000ffff137224 */ /* 0x000fe200078e0016 */
[----:B------:R-:W-:Y:S06]  /*5550*/  BRA `(.L_x_2051) ;  /* 0x00000004002c7947 */ /* 0x000fec0003800000 */
.L_x_2073:
        /* <DEDUP_REMOVED lines=13> */
.L_x_2081:
[----:B------:R-:W-:-:S04]  /*5630*/  SHF.R.U32.HI R0, RZ, 0x15, R5 ;  /* 0x00000015ff007819 */ /* 0x000fc80000011605 */
[----:B------:R-:W-:-:S04]  /*5640*/  LOP3.LUT R0, R0, 0x1, RZ, 0xc0, !PT ;  /* 0x0000000100007812 */ /* 0x000fc800078ec0ff */
[----:B------:R-:W-:-:S04]  /*5650*/  IADD3 R0, PT, PT, R5, 0x88fffff, R0 ;  /* 0x088fffff05007810 */ /* 0x000fc80007ffe000 */
[----:B------:R-:W-:-:S04]  /*5660*/  SHF.R.U32.HI R0, RZ, 0x15, R0 ;  /* 0x00000015ff007819 */ /* 0x000fc80000011600 */
[----:B------:R-:W-:-:S07]  /*5670*/  LOP3.LUT R4, R0, 0xff, RZ, 0xc0, !PT ;  /* 0x000000ff00047812 */ /* 0x000fce00078ec0ff */
.L_x_2082:
[----:B------:R-:W-:-:S04]  /*5680*/  SHF.R.U32.HI R5, RZ, 0x18, R5 ;  /* 0x00000018ff057819 */ /* 0x000fc80000011605 */
[----:B------:R-:W-:-:S04]  /*5690*/  LOP3.LUT R4, R4, 0x80, R5, 0xf8, !PT ;  /* 0x0000008004047812 */ /* 0x000fc800078ef805 */
[----:B------:R-:W-:-:S07]  /*56a0*/  PRMT R0, R4, 0x7610, R0 ;  /* 0x0000761004007816 */ /* 0x000fce0000000000 */
.L_x_2080:
[----:B------:R-:W-:Y:S05]  /*56b0*/  BSYNC.RECONVERGENT B0 ;  /* 0x0000000000007941 */ /* 0x000fea0003800200 */
.L_x_2079:
[----:B------:R0:W-:Y:S01]  /*56c0*/  STG.E.U8 desc[UR36][R2.64], R0 ;  /* 0x0000000002007986 */ /* 0x0001e2000c101124 */
[----:B------:R-:W-:Y:S01]  /*56d0*/  IMAD.MOV.U32 R19, RZ, RZ, R22 ;  /* 0x000000ffff137224 */ /* 0x000fe200078e0016 */
[----:B------:R-:W-:Y:S06]  /*56e0*/  BRA `(.L_x_2051) ;  /* 0x0000000000c87947 */ /* 0x000fec0003800000 */
.L_x_2072:
[----:B------:R-:W-:-:S13]  /*56f0*/  ISETP.NE.AND P0, PT, R0, 0x1c, PT ;  /* 0x0000001c0000780c */ /* 0x000fda0003f05270 */
[----:B------:R-:W-:Y:S05]  /*5700*/  @!P0 BRA `(.L_x_2083) ;  /* 0x0000000000b08947 */ /* 0x000fea0003800000 */
[----:B------:R-:W-:-:S13]  /*5710*/  ISETP.NE.AND P0, PT, R0, 0x1d, PT ;  /* 0x0000001d0000780c */ /* 0x000fda0003f05270 */
[----:B------:R-:W-:Y:S05]  /*5720*/  @!P0 BRA `(.L_x_2084) ;  /* 0x0000000000948947 */ /* 0x000fea0003800000 */
[----:B------:R-:W-:-:S13]  /*5730*/  ISETP.NE.AND P0, PT, R0, 0x2c, PT ;  /* 0x0000002c0000780c */ /* 0x000fda0003f05270 */
[----:B------:R-:W-:Y:S05]  /*5740*/  @!P0 BRA `(.L_x_2085) ;  /* 0x0000000000488947 */ /* 0x000fea0003800000 */
.L_x_2056:
        /* <DEDUP_REMOVED lines=16> */
.L_x_2086:
[----:B------:R-:W-:Y:S01]  /*5850*/  IMAD.MOV.U32 R19, RZ, RZ, R22 ;  /* 0x000000ffff137224 */ /* 0x000fe200078e0016 */
[----:B------:R-:W-:Y:S06]  /*5860*/  BRA `(.L_x_2051) ;  /* 0x0000000000687947 */ /* 0x000fec0003800000 */
.L_x_2085:
[----:B------:R-:W-:Y:S02]  /*5870*/  HADD2.F32 R5, -RZ, R4.H0_H0 ;  /* 0x20000004ff057230 */ /* 0x000fe40000004100 */
        /* <DEDUP_REMOVED lines=16> */
.L_x_2084:
[----:B------:R-:W-:Y:S02]  /*5980*/  HADD2.F32 R4, -RZ, R4.H0_H0 ;  /* 0x20000004ff047230 */ /* 0x000fe40000004100 */
[----:B------:R-:W-:-:S04]  /*5990*/  IMAD.MOV.U32 R19, RZ, RZ, R22 ;  /* 0x000000ffff137224 */ /* 0x000fc800078e0016 */
[----:B------:R-:W0:Y:S02]  /*59a0*/  F2I.U64.TRUNC R4, R4 ;  /* 0x0000000400047311 */ /* 0x000e24000020d800 */
[----:B0-----:R0:W-:Y:S01]  /*59b0*/  STG.E.64 desc[UR36][R2.64], R4 ;  /* 0x0000000402007986 */ /* 0x0011e2000c101b24 */
[----:B------:R-:W-:Y:S05]  /*59c0*/  BRA `(.L_x_2051) ;  /* 0x0000000000107947 */ /* 0x000fea0003800000 */
.L_x_2083:
[----:B------:R-:W-:Y:S02]  /*59d0*/  HADD2.F32 R4, -RZ, R4.H0_H0 ;  /* 0x20000004ff047230 */ /* 0x000fe40000004100 */
[----:B------:R-:W-:Y:S02]  /*59e0*/  IMAD.MOV.U32 R19, RZ, RZ, R22 ;  /* 0x000000ffff137224 */ /* 0x000fe400078e0016 */
[----:B------:R-:W0:Y:S02]  /*59f0*/  F2I.FTZ.U32.TRUNC.NTZ R5, R4 ;  /* 0x0000000400057305 */ /* 0x000e24000021f000 */
[----:B0-----:R0:W-:Y:S03]  /*5a00*/  STG.E desc[UR36][R2.64], R5 ;  /* 0x0000000502007986 */ /* 0x0011e6000c101924 */
.L_x_2051:
[----:B------:R-:W-:Y:S05]  /*5a10*/  BSYNC.RECONVERGENT B6 ;  /* 0x0000000000067941 */ /* 0x000fea0003800200 */
.L_x_2050:
[----:B------:R-:W-:Y:S01]  /*5a20*/  ISETP.GE.AND P0, PT, R19, R17, PT ;  /* 0x000000111300720c */ /* 0x000fe20003f06270 */
[----:B------:R-:W-:-:S12]  /*5a30*/  BSSY.RECONVERGENT B6, `(.L_x_2087) ;  /* 0x00001f0000067945 */ /* 0x000fd80003800200 */
[----:B------:R-:W-:Y:S05]  /*5a40*/  @P0 BRA `(.L_x_2088) ;  /* 0x0000001c00b80947 */ /* 0x000fea0003800000 */
[----:B------:R-:W4:Y:S01]  /*5a50*/  LDCU UR4, c[0x0][0x3a8] ;  /* 0x00007500ff0477ac */ /* 0x000f220008000800 */
[----:B0123--:R-:W0:Y:S01]  /*5a60*/  LDC.64 R2, c[0x0][0x388] ;  /* 0x0000e200ff027b82 */ /* 0x00fe220000000a00 */
[----:B-----5:R-:W-:Y:S01]  /*5a70*/  IMAD R0, R18, 0x200, R19 ;  /* 0x0000020012007824 */ /* 0x020fe200078e0213 */
[----:B----4-:R-:W-:-:S03]  /*5a80*/  PRMT R4, R16, 0x9910, RZ ;  /* 0x0000991010047816 */ /* 0x010fc600000000ff */
[----:B------:R-:W-:Y:S02]  /*5a90*/  IMAD R5, R0, UR4, RZ ;  /* 0x0000000400057c24 */ /* 0x000fe4000f8e02ff */
        /* <DEDUP_REMOVED lines=13> */
[----:B------:R-:W-:-:S04]  /*5b70*/  HADD2.F32 R26, -RZ, R26.H0_H0 ;  /* 0x2000001aff1a7230 */ /* 0x000fc80000004100 */
[----:B------:R-:W0:Y:S02]  /*5b80*/  F2I.FTZ.TRUNC.NTZ R5, R26 ;  /* 0x0000001a00057305 */ /* 0x000e24000021f100 */
[----:B0-----:R4:W-:Y:S01]  /*5b90*/  STG.E.U8 desc[UR36][R2.64], R5 ;  /* 0x0000000502007986 */ /* 0x0019e2000c101124 */
[----:B------:R-:W-:Y:S05]  /*5ba0*/  BRA `(.L_x_2094) ;  /* 0x0000000c007c7947 */ /* 0x000fea0003800000 */
.L_x_2092:
[----:B------:R-:W-:-:S06]  /*5bb0*/  HADD2.F32 R5, -RZ, R26.H0_H0 ;  /* 0x2000001aff057230 */ /* 0x000fcc0000004100 */
[----:B------:R-:W0:Y:S02]  /*5bc0*/  F2I.S64.TRUNC R4, R5 ;  /* 0x0000000500047311 */ /* 0x000e24000020d900 */
[----:B0-----:R3:W-:Y:S01]  /*5bd0*/  STG.E.U8 desc[UR36][R2.64], R4 ;  /* 0x0000000402007986 */ /* 0x0017e2000c101124 */
[----:B------:R-:W-:Y:S05]  /*5be0*/  BRA `(.L_x_2094) ;  /* 0x0000000c006c7947 */ /* 0x000fea0003800000 */
.L_x_2091:
[----:B------:R-:W-:-:S13]  /*5bf0*/  ISETP.NE.AND P0, PT, R0, 0x2, PT ;  /* 0x000000020000780c */ /* 0x000fda0003f05270 */
[----:B------:R-:W-:Y:S05]  /*5c00*/  @!P0 BRA `(.L_x_2095) ;  /* 0x0000000000308947 */ /* 0x000fea0003800000 */
[----:B------:R-:W-:-:S13]  /*5c10*/  ISETP.NE.AND P0, PT, R0, 0x3, PT ;  /* 0x000000030000780c */ /* 0x000fda0003f05270 */
[----:B------:R-:W-:Y:S05]  /*5c20*/  @!P0 BRA `(.L_x_2096) ;  /* 0x0000000000188947 */ /* 0x000fea0003800000 */
[----:B------:R-:W-:-:S13]  /*5c30*/  ISETP.NE.AND P0, PT, R0, 0x4, PT ;  /* 0x000000040000780c */ /* 0x000fda0003f05270 */
[----:B------:R-:W-:Y:S05]  /*5c40*/  @P0 BRA `(.L_x_2093) ;  /* 0x0000000800700947 */ /* 0x000fea0003800000 */
[----:B------:R-:W-:-:S06]  /*5c50*/  HADD2.F32 R4, -RZ, R26.H0_H0 ;  /* 0x2000001aff047230 */ /* 0x000fcc0000004100 */
[----:B------:R-:W0:Y:S02]  /*5c60*/  F2I.S64.TRUNC R4, R4 ;  /* 0x0000000400047311 */ /* 0x000e24000020d900 */
[----:B0-----:R1:W-:Y:S01]  /*5c70*/  STG.E.64 desc[UR36][R2.64], R4 ;  /* 0x0000000402007986 */ /* 0x0013e2000c101b24 */
[----:B------:R-:W-:Y:S05]  /*5c80*/  BRA `(.L_x_2094) ;  /* 0x0000000c00447947 */ /* 0x000fea0003800000 */
.L_x_2096:
[----:B------:R-:W-:-:S04]  /*5c90*/  HADD2.F32 R26, -RZ, R26.H0_H0 ;  /* 0x2000001aff1a7230 */ /* 0x000fc80000004100 */
[----:B------:R-:W0:Y:S02]  /*5ca0*/  F2I.FTZ.TRUNC.NTZ R5, R26 ;  /* 0x0000001a00057305 */ /* 0x000e24000021f100 */
[----:B0-----:R2:W-:Y:S01]  /*5cb0*/  STG.E desc[UR36][R2.64], R5 ;  /* 0x0000000502007986 */ /* 0x0015e2000c101924 */
[----:B------:R-:W-:Y:S05]  /*5cc0*/  BRA `(.L_x_2094) ;  /* 0x0000000c00347947 */ /* 0x000fea0003800000 */
.L_x_2095:
[----:B------:R-:W-:-:S04]  /*5cd0*/  HADD2.F32 R26, -RZ, R26.H0_H0 ;  /* 0x2000001aff1a7230 */ /* 0x000fc80000004100 */
[----:B------:R-:W0:Y:S02]  /*5ce0*/  F2I.FTZ.TRUNC.NTZ R5, R26 ;  /* 0x0000001a00057305 */ /* 0x000e24000021f100 */
[----:B0-----:R0:W-:Y:S01]  /*5cf0*/  STG.E.U16 desc[UR36][R2.64], R5 ;  /* 0x0000000502007986 */ /* 0x0011e2000c101524 */
[----:B------:R-:W-:Y:S05]  /*5d00*/  BRA `(.L_x_2094) ;  /* 0x0000000c00247947 */ /* 0x000fea0003800000 */
.L_x_2090:
[----:B------:R-:W-:-:S13]  /*5d10*/  ISETP.GT.AND P0, PT, R0, 0x6, PT ;  /* 0x000000060000780c */ /* 0x000fda0003f04270 */
[----:B------:R-:W-:Y:S05]  /*5d20*/  @P0 BRA `(.L_x_2097) ;  /* 0x0000000000240947 */ /* 0x000fea0003800000 */
[----:B------:R-:W-:-:S13]  /*5d30*/  ISETP.NE.AND P0, PT, R0, 0x5, PT ;  /* 0x000000050000780c */ /* 0x000fda0003f05270 */
[----:B------:R-:W-:Y:S05]  /*5d40*/  @!P0 BRA `(.L_x_2098) ;  /* 0x0000000000148947 */ /* 0x000fea0003800000 */
[----:B------:R-:W-:-:S13]  /*5d50*/  ISETP.NE.AND P0, PT, R0, 0x6, PT ;  /* 0x000000060000780c */ /* 0x000fda0003f05270 */
[----:B------:R-:W-:Y:S05]  /*5d60*/  @P0 BRA `(.L_x_2093) ;  /* 0x0000000800280947 */ /* 0x000fea0003800000 */
[----:B------:R-:W-:-:S05]  /*5d70*/  HADD2.F32 R5, -RZ, R26.H0_H0 ;  /* 0x2000001aff057230 */ /* 0x000fca0000004100 */
[----:B------:R0:W-:Y:S01]  /*5d80*/  STG.E desc[UR36][R2.64], R5 ;  /* 0x0000000502007986 */ /* 0x0001e2000c101924 */
[----:B------:R-:W-:Y:S05]  /*5d90*/  BRA `(.L_x_2094) ;  /* 0x0000000c00007947 */ /* 0x000fea0003800000 */
.L_x_2098:
[----:B------:R0:W-:Y:S01]  /*5da0*/  STG.E.U16 desc[UR36][R2.64], R26 ;  /* 0x0000001a02007986 */ /* 0x0001e2000c101524 */
[----:B------:R-:W-:Y:S05]  /*5db0*/  BRA `(.L_x_2094) ;  /* 0x0000000800f87947 */ /* 0x000fea0003800000 */
.L_x_2097:
[----:B------:R-:W-:-:S13]  /*5dc0*/  ISETP.NE.AND P0, PT, R0, 0x7, PT ;  /* 0x000000070000780c */ /* 0x000fda0003f05270 */
[----:B------:R-:W-:Y:S05]  /*5dd0*/  @!P0 BRA `(.L_x_2099) ;  /* 0x0000000000348947 */ /* 0x000fea0003800000 */
[----:B------:R-:W-:-:S13]  /*5de0*/  ISETP.NE.AND P0, PT, R0, 0x8, PT ;  /* 0x000000080000780c */ /* 0x000fda0003f05270 */
[----:B------:R-:W-:Y:S05]  /*5df0*/  @!P0 BRA `(.L_x_2100) ;  /* 0x0000000000188947 */ /* 0x000fea0003800000 */
[----:B------:R-:W-:-:S13]  /*5e00*/  ISETP.NE.AND P0, PT, R0, 0x9, PT ;  /* 0x000000090000780c */ /* 0x000fda0003f05270 */
[----:B------:R-:W-:Y:S05]  /*5e10*/  @P0 BRA `(.L_x_2093) ;  /* 0x0000000400fc0947 */ /* 0x000fea0003800000 */
[----:B------:R-:W-:Y:S02]  /*5e20*/  HADD2.F32 R26, -RZ, R26.H0_H0 ;  /* 0x2000001aff1a7230 */ /* 0x000fe40000004100 */
[----:B------:R-:W-:-:S05]  /*5e30*/  IMAD.MOV.U32 R27, RZ, RZ, RZ ;  /* 0x000000ffff1b7224 */ /* 0x000fca00078e00ff */
[----:B------:R0:W-:Y:S01]  /*5e40*/  STG.E.64 desc[UR36][R2.64], R26 ;  /* 0x0000001a02007986 */ /* 0x0001e2000c101b24 */
[----:B------:R-:W-:Y:S05]  /*5e50*/  BRA `(.L_x_2094) ;  /* 0x0000000800d07947 */ /* 0x000fea0003800000 */
.L_x_2100:
[----:B------:R-:W-:-:S05]  /*5e60*/  HADD2.F32 R0, -RZ, R26.H0_H0 ;  /* 0x2000001aff007230 */ /* 0x000fca0000004100 */
[----:B------:R-:W-:-:S04]  /*5e70*/  F2FP.F16.F32.PACK_AB R0, RZ, R0 ;  /* 0x00000000ff00723e */ /* 0x000fc800000000ff */
[----:B------:R-:W-:-:S05]  /*5e80*/  PRMT R0, R0, 0x5410, RZ ;  /* 0x0000541000007816 */ /* 0x000fca00000000ff */
[----:B------:R0:W-:Y:S01]  /*5e90*/  STG.E desc[UR36][R2.64], R0 ;  /* 0x0000000002007986 */ /* 0x0001e2000c101924 */
[----:B------:R-:W-:Y:S05]  /*5ea0*/  BRA `(.L_x_2094) ;  /* 0x0000000800bc7947 */ /* 0x000fea0003800000 */
.L_x_2099:
[----:B------:R-:W-:-:S05]  /*5eb0*/  HADD2.F32 R4, -RZ, R26.H0_H0 ;  /* 0x2000001aff047230 */ /* 0x000fca0000004100 */
[----:B------:R-:W-:-:S06]  /*5ec0*/  FMUL.FTZ R4, R4, 1 ;  /* 0x3f80000004047820 */ /* 0x000fcc0000410000 */
[----:B------:R-:W0:Y:S02]  /*5ed0*/  F2F.F64.F32 R4, R4 ;  /* 0x0000000400047310 */ /* 0x000e240000201800 */
[----:B0-----:R0:W-:Y:S01]  /*5ee0*/  STG.E.64 desc[UR36][R2.64], R4 ;  /* 0x0000000402007986 */ /* 0x0011e2000c101b24 */
[----:B------:R-:W-:Y:S05]  /*5ef0*/  BRA `(.L_x_2094) ;  /* 0x0000000800a87947 */ /* 0x000fea0003800000 */
.L_x_2089:
        /* <DEDUP_REMOVED lines=10> */
[----:B------:R-:W-:-:S06]  /*5fa0*/  HADD2.F32 R5, -RZ, R26.H0_H0 ;  /* 0x2000001aff057230 */ /* 0x000fcc0000004100 */
[----:B------:R-:W0:Y:S02]  /*5fb0*/  F2I.FTZ.U32.TRUNC.NTZ R5, R5 ;  /* 0x0000000500057305 */ /* 0x000e24000021f000 */
[----:B0-----:R0:W-:Y:S01]  /*5fc0*/  STG.E.U16 desc[UR36][R2.64], R5 ;  /* 0x0000000502007986 */ /* 0x0011e2000c101524 */
[----:B------:R-:W-:Y:S05]  /*5fd0*/  BRA `(.L_x_2094) ;  /* 0x0000000800707947 */ /* 0x000fea0003800000 */
.L_x_2104:
        /* <DEDUP_REMOVED lines=18> */
.L_x_2107:
[----:B------:R-:W-:-:S04]  /*6100*/  SHF.R.U32.HI R5, RZ, 0x18, R5 ;  /* 0x00000018ff057819 */ /* 0x000fc80000011605 */
[----:B------:R-:W-:-:S07]  /*6110*/  LOP3.LUT R0, R0, 0x80, R5, 0xf8, !PT ;  /* 0x0000008000007812 */ /* 0x000fce00078ef805 */
.L_x_2106:
[----:B------:R-:W-:Y:S05]  /*6120*/  BSYNC.RECONVERGENT B0 ;  /* 0x0000000000007941 */ /* 0x000fea0003800200 */
.L_x_2105:
[----:B------:R0:W-:Y:S01]  /*6130*/  STG.E.U8 desc[UR36][R2.64], R0 ;  /* 0x0000000002007986 */ /* 0x0001e2000c101124 */
[----:B------:R-:W-:Y:S05]  /*6140*/  BRA `(.L_x_2094) ;  /* 0x0000000800147947 */ /* 0x000fea0003800000 */
.L_x_2103:
        /* <DEDUP_REMOVED lines=18> */
.L_x_2110:
[----:B------:R-:W-:-:S04]  /*6270*/  SHF.R.U32.HI R5, RZ, 0x18, R5 ;  /* 0x00000018ff057819 */ /* 0x000fc80000011605 */
[----:B------:R-:W-:-:S07]  /*6280*/  LOP3.LUT R0, R0, 0x80, R5, 0xf8, !PT ;  /* 0x0000008000007812 */ /* 0x000fce00078ef805 */
.L_x_2109:
[----:B------:R-:W-:Y:S05]  /*6290*/  BSYNC.RECONVERGENT B0 ;  /* 0x0000000000007941 */ /* 0x000fea0003800200 */
.L_x_2108:
[----:B------:R0:W-:Y:S01]  /*62a0*/  STG.E.U8 desc[UR36][R2.64], R0 ;  /* 0x0000000002007986 */ /* 0x0001e2000c101124 */
[----:B------:R-:W-:Y:S05]  /*62b0*/  BRA `(.L_x_2094) ;  /* 0x0000000400b87947 */ /* 0x000fea0003800000 */
.L_x_2102:
[----:B------:R-:W-:-:S13]  /*62c0*/  ISETP.NE.AND P0, PT, R0, 0x1c, PT ;  /* 0x0000001c0000780c */ /* 0x000fda0003f05270 */
[----:B------:R-:W-:Y:S05]  /*62d0*/  @!P0 BRA `(.L_x_2111) ;  /* 0x0000000000608947 */ /* 0x000fea0003800000 */
[----:B------:R-:W-:-:S13]  /*62e0*/  ISETP.NE.AND P0, PT, R0, 0x1d, PT ;  /* 0x0000001d0000780c */ /* 0x000fda0003f05270 */
[----:B------:R-:W-:Y:S05]  /*62f0*/  @!P0 BRA `(.L_x_2112) ;  /* 0x0000000000488947 */ /* 0x000fea0003800000 */
[----:B------:R-:W-:-:S13]  /*6300*/  ISETP.NE.AND P0, PT, R0, 0x2c, PT ;  /* 0x0000002c0000780c */ /* 0x000fda0003f05270 */
[----:B------:R-:W-:Y:S05]  /*6310*/  @P0 BRA `(.L_x_2093) ;  /* 0x0000000000bc0947 */ /* 0x000fea0003800000 */
        /* <DEDUP_REMOVED lines=16> */
.L_x_2112:
[----:B------:R-:W-:-:S06]  /*6420*/  HADD2.F32 R4, -RZ, R26.H0_H0 ;  /* 0x2000001aff047230 */ /* 0x000fcc0000004100 */
[----:B------:R-:W0:Y:S02]  /*6430*/  F2I.U64.TRUNC R4, R4 ;  /* 0x0000000400047311 */ /* 0x000e24000020d800 */
[----:B0-----:R0:W-:Y:S01]  /*6440*/  STG.E.64 desc[UR36][R2.64], R4 ;  /* 0x0000000402007986 */ /* 0x0011e2000c101b24 */
[----:B------:R-:W-:Y:S05]  /*6450*/  BRA `(.L_x_2094) ;  /* 0x0000000400507947 */ /* 0x000fea0003800000 */
.L_x_2111:
[----:B------:R-:W-:-:S04]  /*6460*/  HADD2.F32 R26, -RZ, R26.H0_H0 ;  /* 0x2000001aff1a7230 */ /* 0x000fc80000004100 */
[----:B------:R-:W0:Y:S02]  /*6470*/  F2I.FTZ.U32.TRUNC.NTZ R5, R26 ;  /* 0x0000001a00057305 */ /* 0x000e24000021f000 */
[----:B0-----:R0:W-:Y:S01]  /*6480*/  STG.E desc[UR36][R2.64], R5 ;  /* 0x0000000502007986 */ /* 0x0011e2000c101924 */
[----:B------:R-:W-:Y:S05]  /*6490*/  BRA `(.L_x_2094) ;  /* 0x0000000400407947 */ /* 0x000fea0003800000 */
.L_x_2101:
[----:B------:R-:W-:-:S13]  /*64a0*/  ISETP.GT.AND P0, PT, R0, 0xe, PT ;  /* 0x0000000e0000780c */ /* 0x000fda0003f04270 */
[----:B------:R-:W-:Y:S05]  /*64b0*/  @P0 BRA `(.L_x_2113) ;  /* 0x00000000003c0947 */ /* 0x000fea0003800000 */
[----:B------:R-:W-:-:S13]  /*64c0*/  ISETP.NE.AND P0, PT, R0, 0xa, PT ;  /* 0x0000000a0000780c */ /* 0x000fda0003f05270 */
[----:B------:R-:W-:Y:S05]  /*64d0*/  @!P0 BRA `(.L_x_2114) ;  /* 0x00000000001c8947 */ /* 0x000fea0003800000 */
[----:B------:R-:W-:-:S13]  /*64e0*/  ISETP.NE.AND P0, PT, R0, 0xb, PT ;  /* 0x0000000b0000780c */ /* 0x000fda0003f05270 */
[----:B------:R-:W-:Y:S05]  /*64f0*/  @P0 BRA `(.L_x_2093) ;  /* 0x0000000000440947 */ /* 0x000fea0003800000 */
[----:B------:R-:W-:-:S05]  /*6500*/  HADD2.F32 R26, -RZ, R26.H0_H0 ;  /* 0x2000001aff1a7230 */ /* 0x000fca0000004100 */
[----:B------:R-:W-:-:S04]  /*6510*/  FSETP.NEU.FTZ.AND P0, PT, R26, RZ, PT ;  /* 0x000000ff1a00720b */ /* 0x000fc80003f1d000 */
[----:B------:R-:W-:-:S05]  /*6520*/  SEL R5, RZ, 0x1, !P0 ;  /* 0x00000001ff057807 */ /* 0x000fca0004000000 */
[----:B------:R0:W-:Y:S01]  /*6530*/  STG.E.U8 desc[UR36][R2.64], R5 ;  /* 0x0000000502007986 */ /* 0x0001e2000c101124 */
[----:B------:R-:W-:Y:S05]  /*6540*/  BRA `(.L_x_2094) ;  /* 0x0000000400147947 */ /* 0x000fea0003800000 */
.L_x_2114:
[----:B------:R-:W-:Y:S01]  /*6550*/  HADD2.F32 R26, -RZ, R26.H0_H0 ;  /* 0x2000001aff1a7230 */ /* 0x000fe20000004100 */
[----:B------:R-:W-:-:S04]  /*6560*/  CS2R R6, SRZ ;  /* 0x0000000000067805 */ /* 0x000fc8000001ff00 */
[----:B------:R-:W-:-:S06]  /*6570*/  FMUL.FTZ R4, R26, 1 ;  /* 0x3f8000001a047820 */ /* 0x000fcc0000410000 */
[----:B------:R-:W0:Y:S02]  /*6580*/  F2F.F64.F32 R4, R4 ;  /* 0x0000000400047310 */ /* 0x000e240000201800 */
[----:B0-----:R0:W-:Y:S01]  /*6590*/  STG.E.128 desc[UR36][R2.64], R4 ;  /* 0x0000000402007986 */ /* 0x0011e2000c101d24 */
[----:B------:R-:W-:Y:S05]  /*65a0*/  BRA `(.L_x_2094) ;  /* 0x0000000000fc7947 */ /* 0x000fea0003800000 */
.L_x_2113:
[----:B------:R-:W-:-:S13]  /*65b0*/  ISETP.NE.AND P0, PT, R0, 0xf, PT ;  /* 0x0000000f0000780c */ /* 0x000fda0003f05270 */
[----:B------:R-:W-:Y:S05]  /*65c0*/  @!P0 BRA `(.L_x_2115) ;  /* 0x0000000000e88947 */ /* 0x000fea0003800000 */
[----:B------:R-:W-:-:S13]  /*65d0*/  ISETP.NE.AND P0, PT, R0, 0x17, PT ;  /* 0x000000170000780c */ /* 0x000fda0003f05270 */
[----:B------:R-:W-:Y:S05]  /*65e0*/  @!P0 BRA `(.L_x_2116) ;  /* 0x0000000000908947 */ /* 0x000fea0003800000 */
[----:B------:R-:W-:-:S13]  /*65f0*/  ISETP.NE.AND P0, PT, R0, 0x18, PT ;  /* 0x000000180000780c */ /* 0x000fda0003f05270 */
[----:B------:R-:W-:Y:S05]  /*6600*/  @!P0 BRA `(.L_x_2117) ;  /* 0x0000000000448947 */ /* 0x000fea0003800000 */
.L_x_2093:
        /* <DEDUP_REMOVED lines=16> */
.L_x_2118:
[----:B------:R-:W-:Y:S05]  /*6710*/  BRA `(.L_x_2094) ;  /* 0x0000000000a07947 */ /* 0x000fea0003800000 */
.L_x_2117:
        /* <DEDUP_REMOVED lines=13> */
.L_x_2120:
[----:B------:R-:W-:Y:S05]  /*67f0*/  BSYNC.RECONVERGENT B0 ;  /* 0x0000000000007941 */ /* 0x000fea0003800200 */
.L_x_2119:
[----:B------:R-:W-:-:S05]  /*6800*/  LOP3.LUT R5, R0, 0x80, R5, 0xf8, !PT ;  /* 0x0000008000057812 */ /* 0x000fca00078ef805 */
[----:B------:R0:W-:Y:S01]  /*6810*/  STG.E.U8 desc[UR36][R2.64], R5 ;  /* 0x0000000502007986 */ /* 0x0001e2000c101124 */
[----:B------:R-:W-:Y:S05]  /*6820*/  BRA `(.L_x_2094) ;  /* 0x00000000005c7947 */ /* 0x000fea0003800000 */
.L_x_2116:
        /* <DEDUP_REMOVED lines=12> */
.L_x_2122:
[----:B------:R-:W-:Y:S01]  /*68f0*/  IMAD.MOV.U32 R0, RZ, RZ, 0x7f ;  /* 0x0000007fff007424 */ /* 0x000fe200078e00ff */
[----:B------:R-:W-:-:S04]  /*6900*/  ISETP.GT.U32.AND P0, PT, R4, 0x7f800000, PT ;  /* 0x7f8000000400780c */ /* 0x000fc80003f04070 */
[----:B------:R-:W-:-:S09]  /*6910*/  SEL R0, R0, 0x7c, P0 ;  /* 0x0000007c00007807 */ /* 0x000fd20000000000 */
.L_x_2123:
[----:B------:R-:W-:Y:S05]  /*6920*/  BSYNC.RECONVERGENT B0 ;  /* 0x0000000000007941 */ /* 0x000fea0003800200 */
.L_x_2121:
[----:B------:R-:W-:-:S04]  /*6930*/  SHF.R.U32.HI R5, RZ, 0x18, R5 ;  /* 0x00000018ff057819 */ /* 0x000fc80000011605 */
[----:B------:R-:W-:-:S05]  /*6940*/  LOP3.LUT R5, R0, 0x80, R5, 0xf8, !PT ;  /* 0x0000008000057812 */ /* 0x000fca00078ef805 */
[----:B------:R0:W-:Y:S01]  /*6950*/  STG.E.U8 desc[UR36][R2.64], R5 ;  /* 0x0000000502007986 */ /* 0x0001e2000c101124 */
[----:B------:R-:W-:Y:S05]  /*6960*/  BRA `(.L_x_2094) ;  /* 0x00000000000c7947 */ /* 0x000fea0003800000 */
.L_x_2115:
[----:B------:R-:W-:-:S05]  /*6970*/  HADD2.F32 R0, -RZ, R26.H0_H0 ;  /* 0x2000001aff007230 */ /* 0x000fca0000004100 */
[----:B------:R-:W-:-:S05]  /*6980*/  F2FP.BF16.F32.PACK_AB R0, RZ, R0 ;  /* 0x00000000ff00723e */ /* 0x000fca00000010ff */
[----:B------:R0:W-:Y:S02]  /*6990*/  STG.E.U16 desc[UR36][R2.64], R0 ;  /* 0x0000000002007986 */ /* 0x0001e4000c101524 */
.L_x_2094:
[----:B------:R-:W-:-:S05]  /*69a0*/  VIADD R19, R19, 0x80 ;  /* 0x0000008013137836 */ /* 0x000fca0000000000 */
[----:B------:R-:W-:-:S13]  /*69b0*/  ISETP.GE.AND P0, PT, R19, R17, PT ;  /* 0x000000111300720c */ /* 0x000fda0003f06270 */
[----:B------:R-:W-:Y:S05]  /*69c0*/  @P0 BRA `(.L_x_2088) ;  /* 0x0000000c00d80947 */ /* 0x000fea0003800000 */
[----:B------:R-:W5:Y:S01]  /*69d0*/  LDCU UR4, c[0x0][0x3a8] ;  /* 0x00007500ff0477ac */ /* 0x000f620008000800 */
[----:B01234-:R-:W0:Y:S01]  /*69e0*/  LDC.64 R2, c[0x0][0x388] ;  /* 0x0000e200ff027b82 */ /* 0x01fe220000000a00 */
        /* <DEDUP_REMOVED lines=20> */
.L_x_2127:
[----:B------:R-:W-:-:S06]  /*6b30*/  HADD2.F32 R5, -RZ, R24.H0_H0 ;  /* 0x20000018ff057230 */ /* 0x000fcc0000004100 */
[----:B------:R-:W0:Y:S02]  /*6b40*/  F2I.S64.TRUNC R4, R5 ;  /* 0x0000000500047311 */ /* 0x000e24000020d900 */
[----:B0-----:R0:W-:Y:S01]  /*6b50*/  STG.E.U8 desc[UR36][R2.64], R4 ;  /* 0x0000000402007986 */ /* 0x0011e2000c101124 */
[----:B------:R-:W-:Y:S05]  /*6b60*/  BRA `(.L_x_2129) ;  /* 0x0000000c006c7947 */ /* 0x000fea0003800000 */
.L_x_2126:
        /* <DEDUP_REMOVED lines=10> */
.L_x_2131:
[----:B------:R-:W-:-:S04]  /*6c10*/  HADD2.F32 R24, -RZ, R24.H0_H0 ;  /* 0x20000018ff187230 */ /* 0x000fc80000004100 */
[----:B------:R-:W0:Y:S02]  /*6c20*/  F2I.FTZ.TRUNC.NTZ R5, R24 ;  /* 0x0000001800057305 */ /* 0x000e24000021f100 */
[----:B0-----:R0:W-:Y:S01]  /*6c30*/  STG.E desc[UR36][R2.64], R5 ;  /* 0x0000000502007986 */ /* 0x0011e2000c101924 */
[----:B------:R-:W-:Y:S05]  /*6c40*/  BRA `(.L_x_2129) ;  /* 0x0000000c00347947 */ /* 0x000fea0003800000 */
.L_x_2130:
[----:B------:R-:W-:-:S04]  /*6c50*/  HADD2.F32 R24, -RZ, R24.H0_H0 ;  /* 0x20000018ff187230 */ /* 0x000fc80000004100 */
[----:B------:R-:W0:Y:S02]  /*6c60*/  F2I.FTZ.TRUNC.NTZ R5, R24 ;  /* 0x0000001800057305 */ /* 0x000e24000021f100 */
[----:B0-----:R0:W-:Y:S01]  /*6c70*/  STG.E.U16 desc[UR36][R2.64], R5 ;  /* 0x0000000502007986 */ /* 0x0011e2000c101524 */
[----:B------:R-:W-:Y:S05]  /*6c80*/  BRA `(.L_x_2129) ;  /* 0x0000000c00247947 */ /* 0x000fea0003800000 */
.L_x_2125:
        /* <DEDUP_REMOVED lines=9> */
.L_x_2133:
[----:B------:R0:W-:Y:S01]  /*6d20*/  STG.E.U16 desc[UR36][R2.64], R24 ;  /* 0x0000001802007986 */ /* 0x0001e2000c101524 */
[----:B------:R-:W-:Y:S05]  /*6d30*/  BRA `(.L_x_2129) ;  /* 0x0000000800f87947 */ /* 0x000fea0003800000 */
.L_x_2132:
        /* <DEDUP_REMOVED lines=10> */
.L_x_2135:
[----:B------:R-:W-:-:S05]  /*6de0*/  HADD2.F32 R0, -RZ, R24.H0_H0 ;  /* 0x20000018ff007230 */ /* 0x000fca0000004100 */
[----:B------:R-:W-:-:S04]  /*6df0*/  F2FP.F16.F32.PACK_AB R0, RZ, R0 ;  /* 0x00000000ff00723e */ /* 0x000fc800000000ff */
[----:B------:R-:W-:-:S05]  /*6e00*/  PRMT R0, R0, 0x5410, RZ ;  /* 0x0000541000007816 */ /* 0x000fca00000000ff */
[----:B------:R0:W-:Y:S01]  /*6e10*/  STG.E desc[UR36][R2.64], R0 ;  /* 0x0000000002007986 */ /* 0x0001e2000c101924 */
[----:B------:R-:W-:Y:S05]  /*6e20*/  BRA `(.L_x_2129) ;  /* 0x0000000800bc7947 */ /* 0x000fea0003800000 */
.L_x_2134:
[----:B------:R-:W-:-:S05]  /*6e30*/  HADD2.F32 R4, -RZ, R24.H0_H0 ;  /* 0x20000018ff047230 */ /* 0x000fca0000004100 */
[----:B------:R-:W-:-:S06]  /*6e40*/  FMUL.FTZ R4, R4, 1 ;  /* 0x3f80000004047820 */ /* 0x000fcc0000410000 */
[----:B------:R-:W0:Y:S02]  /*6e50*/  F2F.F64.F32 R4, R4 ;  /* 0x0000000400047310 */ /* 0x000e240000201800 */
[----:B0-----:R0:W-:Y:S01]  /*6e60*/  STG.E.64 desc[UR36][R2.64], R4 ;  /* 0x0000000402007986 */ /* 0x0011e2000c101b24 */
[----:B------:R-:W-:Y:S05]  /*6e70*/  BRA `(.L_x_2129) ;  /* 0x0000000800a87947 */ /* 0x000fea0003800000 */
.L_x_2124:
        /* <DEDUP_REMOVED lines=14> */
.L_x_2139:
        /* <DEDUP_REMOVED lines=18> */
.L_x_2142:
[----:B------:R-:W-:-:S04]  /*7080*/  SHF.R.U32.HI R5, RZ, 0x18, R5 ;  /* 0x00000018ff057819 */ /* 0x000fc80000011605 */
[----:B------:R-:W-:-:S07]  /*7090*/  LOP3.LUT R0, R0, 0x80, R5, 0xf8, !PT ;  /* 0x0000008000007812 */ /* 0x000fce00078ef805 */
.L_x_2141:
[----:B------:R-:W-:Y:S05]  /*70a0*/  BSYNC.RECONVERGENT B0 ;  /* 0x0000000000007941 */ /* 0x000fea0003800200 */
.L_x_2140:
[----:B------:R4:W-:Y:S01]  /*70b0*/  STG.E.U8 desc[UR36][R2.64], R0 ;  /* 0x0000000002007986 */ /* 0x0009e2000c101124 */
[----:B------:R-:W-:Y:S05]  /*70c0*/  BRA `(.L_x_2129) ;  /* 0x0000000800147947 */ /* 0x000fea0003800000 */
.L_x_2138:
        /* <DEDUP_REMOVED lines=18> */
.L_x_2145:
[----:B------:R-:W-:-:S04]  /*71f0*/  SHF.R.U32.HI R5, RZ, 0x18, R5 ;  /* 0x00000018ff057819 */ /* 0x000fc80000011605 */
[----:B------:R-:W-:-:S07]  /*7200*/  LOP3.LUT R0, R0, 0x80, R5, 0xf8, !PT ;  /* 0x0000008000007812 */ /* 0x000fce00078ef805 */
.L_x_2144:
[----:B------:R-:W-:Y:S05]  /*7210*/  BSYNC.RECONVERGENT B0 ;  /* 0x0000000000007941 */ /* 0x000fea0003800200 */
.L_x_2143:
[----:B------:R3:W-:Y:S01]  /*7220*/  STG.E.U8 desc[UR36][R2.64], R0 ;  /* 0x0000000002007986 */ /* 0x0007e2000c101124 */
[----:B------:R-:W-:Y:S05]  /*7230*/  BRA `(.L_x_2129) ;  /* 0x0000000400b87947 */ /* 0x000fea0003800000 */
.L_x_2137:
        /* <DEDUP_REMOVED lines=22> */
.L_x_2147:
[----:B------:R-:W-:-:S06]  /*73a0*/  HADD2.F32 R4, -RZ, R24.H0_H0 ;  /* 0x20000018ff047230 */ /* 0x000fcc0000004100 */
[----:B------:R-:W0:Y:S02]  /*73b0*/  F2I.U64.TRUNC R4, R4 ;  /* 0x0000000400047311 */ /* 0x000e24000020d800 */
[----:B0-----:R0:W-:Y:S01]  /*73c0*/  STG.E.64 desc[UR36][R2.64], R4 ;  /* 0x0000000402007986 */ /* 0x0011e2000c101b24 */
[----:B------:R-:W-:Y:S05]  /*73d0*/  BRA `(.L_x_2129) ;  /* 0x0000000400507947 */ /* 0x000fea0003800000 */
.L_x_2146:
[----:B------:R-:W-:-:S04]  /*73e0*/  HADD2.F32 R24, -RZ, R24.H0_H0 ;  /* 0x20000018ff187230 */ /* 0x000fc80000004100 */
[----:B------:R-:W0:Y:S02]  /*73f0*/  F2I.FTZ.U32.TRUNC.NTZ R5, R24 ;  /* 0x0000001800057305 */ /* 0x000e24000021f000 */
[----:B0-----:R2:W-:Y:S01]  /*7400*/  STG.E desc[UR36][R2.64], R5 ;  /* 0x0000000502007986 */ /* 0x0015e2000c101924 */
[----:B------:R-:W-:Y:S05]  /*7410*/  BRA `(.L_x_2129) ;  /* 0x0000000400407947 */ /* 0x000fea0003800000 */
.L_x_2136:
        /* <DEDUP_REMOVED lines=11> */
.L_x_2149:
[----:B------:R-:W-:Y:S01]  /*74d0*/  HADD2.F32 R24, -RZ, R24.H0_H0 ;  /* 0x20000018ff187230 */ /* 0x000fe20000004100 */
[----:B------:R-:W-:-:S04]  /*74e0*/  CS2R R6, SRZ ;  /* 0x0000000000067805 */ /* 0x000fc8000001ff00 */
[----:B------:R-:W-:-:S06]  /*74f0*/  FMUL.FTZ R4, R24, 1 ;  /* 0x3f80000018047820 */ /* 0x000fcc0000410000 */
[----:B------:R-:W0:Y:S02]  /*7500*/  F2F.F64.F32 R4, R4 ;  /* 0x0000000400047310 */ /* 0x000e240000201800 */
[----:B0-----:R0:W-:Y:S01]  /*7510*/  STG.E.128 desc[UR36][R2.64], R4 ;  /* 0x0000000402007986 */ /* 0x0011e2000c101d24 */
[----:B------:R-:W-:Y:S05]  /*7520*/  BRA `(.L_x_2129) ;  /* 0x0000000000fc7947 */ /* 0x000fea0003800000 */
.L_x_2148:
[----:B------:R-:W-:-:S13]  /*7530*/  ISETP.NE.AND P0, PT, R0, 0xf, PT ;  /* 0x0000000f0000780c */ /* 0x000fda0003f05270 */
[----:B------:R-:W-:Y:S05]  /*7540*/  @!P0 BRA `(.L_x_2150) ;  /* 0x0000000000e88947 */ /* 0x000fea0003800000 */
[----:B------:R-:W-:-:S13]  /*7550*/  ISETP.NE.AND P0, PT, R0, 0x17, PT ;  /* 0x000000170000780c */ /* 0x000fda0003f05270 */
[----:B------:R-:W-:Y:S05]  /*7560*/  @!P0 BRA `(.L_x_2151) ;  /* 0x0000000000908947 */ /* 0x000fea0003800000 */
[----:B------:R-:W-:-:S13]  /*7570*/  ISETP.NE.AND P0, PT, R0, 0x18, PT ;  /* 0x000000180000780c */ /* 0x000fda0003f05270 */
[----:B------:R-:W-:Y:S05]  /*7580*/  @!P0 BRA `(.L_x_2152) ;  /* 0x0000000000448947 */ /* 0x000fea0003800000 */
.L_x_2128:
        /* <DEDUP_REMOVED lines=16> */
.L_x_2153:
[----:B------:R-:W-:Y:S05]  /*7690*/  BRA `(.L_x_2129) ;  /* 0x0000000000a07947 */ /* 0x000fea0003800000 */
.L_x_2152:
        /* <DEDUP_REMOVED lines=13> */
.L_x_2155:
[----:B------:R-:W-:Y:S05]  /*7770*/  BSYNC.RECONVERGENT B0 ;  /* 0x0000000000007941 */ /* 0x000fea0003800200 */
.L_x_2154:
[----:B------:R-:W-:-:S05]  /*7780*/  LOP3.LUT R5, R0, 0x80, R5, 0xf8, !PT ;  /* 0x0000008000057812 */ /* 0x000fca00078ef805 */
[----:B------:R0:W-:Y:S01]  /*7790*/  STG.E.U8 desc[UR36][R2.64], R5 ;  /* 0x0000000502007986 */ /* 0x0001e2000c101124 */
[----:B------:R-:W-:Y:S05]  /*77a0*/  BRA `(.L_x_2129) ;  /* 0x00000000005c7947 */ /* 0x000fea0003800000 */
.L_x_2151:
        /* <DEDUP_REMOVED lines=12> */
.L_x_2157:
[----:B------:R-:W-:Y:S01]  /*7870*/  IMAD.MOV.U32 R0, RZ, RZ, 0x7f ;  /* 0x0000007fff007424 */ /* 0x000fe200078e00ff */
[----:B------:R-:W-:-:S04]  /*7880*/  ISETP.GT.U32.AND P0, PT, R4, 0x7f800000, PT ;  /* 0x7f8000000400780c */ /* 0x000fc80003f04070 */
[----:B------:R-:W-:-:S09]  /*7890*/  SEL R0, R0, 0x7c, P0 ;  /* 0x0000007c00007807 */ /* 0x000fd20000000000 */
.L_x_2158:
[----:B------:R-:W-:Y:S05]  /*78a0*/  BSYNC.RECONVERGENT B0 ;  /* 0x0000000000007941 */ /* 0x000fea0003800200 */
.L_x_2156:
[----:B------:R-:W-:-:S04]  /*78b0*/  SHF.R.U32.HI R5, RZ, 0x18, R5 ;  /* 0x00000018ff057819 */ /* 0x000fc80000011605 */
[----:B------:R-:W-:-:S05]  /*78c0*/  LOP3.LUT R5, R0, 0x80, R5, 0xf8, !PT ;  /* 0x0000008000057812 */ /* 0x000fca00078ef805 */
[----:B------:R0:W-:Y:S01]  /*78d0*/  STG.E.U8 desc[UR36][R2.64], R5 ;  /* 0x0000000502007986 */ /* 0x0001e2000c101124 */
[----:B------:R-:W-:Y:S05]  /*78e0*/  BRA `(.L_x_2129) ;  /* 0x00000000000c7947 */ /* 0x000fea0003800000 */
.L_x_2150:
[----:B------:R-:W-:-:S05]  /*78f0*/  HADD2.F32 R0, -RZ, R24.H0_H0 ;  /* 0x20000018ff007230 */ /* 0x000fca0000004100 */
[----:B------:R-:W-:-:S05]  /*7900*/  F2FP.BF16.F32.PACK_AB R0, RZ, R0 ;  /* 0x00000000ff00723e */ /* 0x000fca00000010ff */
[----:B------:R0:W-:Y:S02]  /*7910*/  STG.E.U16 desc[UR36][R2.64], R0 ;  /* 0x0000000002007986 */ /* 0x0001e4000c101524 */
.L_x_2129:
[----:B------:R-:W-:-:S07]  /*7920*/  VIADD R19, R19, 0x80 ;  /* 0x0000008013137836 */ /* 0x000fce0000000000 */
.L_x_2088:
[----:B------:R-:W-:Y:S05]  /*7930*/  BSYNC.RECONVERGENT B6 ;  /* 0x0000000000067941 */ /* 0x000fea0003800200 */
.L_x_2087:
[----:B------:R-:W-:-:S13]  /*7940*/  ISETP.GE.AND P0, PT, R19, R17, PT ;  /* 0x000000111300720c */ /* 0x000fda0003f06270 */
[----:B------:R-:W-:Y:S05]  /*7950*/  @P0 EXIT ;  /* 0x000000000000094d */ /* 0x000fea0003800000 */
[----:B01234-:R-:W0:Y:S01]  /*7960*/  LDC.64 R2, c[0x0][0x388] ;  /* 0x0000e200ff027b82 */ /* 0x01fe220000000a00 */
[----:B------:R-:W1:Y:S01]  /*7970*/  LDCU UR4, c[0x0][0x3a8] ;  /* 0x00007500ff0477ac */ /* 0x000e620008000800 */
[----:B-----5:R-:W-:Y:S01]  /*7980*/  PRMT R0, R16, 0x9910, RZ ;  /* 0x0000991010007816 */ /* 0x020fe200000000ff */
        /* <DEDUP_REMOVED lines=14> */
[----:B------:R-:W-:-:S06]  /*7a70*/  HADD2.F32 R23, -RZ, R23.H0_H0 ;  /* 0x20000017ff177230 */ /* 0x000fcc0000004100 */
[----:B------:R-:W0:Y:S02]  /*7a80*/  F2I.FTZ.TRUNC.NTZ R23, R23 ;  /* 0x0000001700177305 */ /* 0x000e24000021f100 */
[----:B0-----:R-:W-:Y:S01]  /*7a90*/  STG.E.U8 desc[UR36][R2.64], R23 ;  /* 0x0000001702007986 */ /* 0x001fe2000c101124 */
[----:B------:R-:W-:Y:S05]  /*7aa0*/  EXIT ;  /* 0x000000000000794d */ /* 0x000fea0003800000 */
.L_x_2162:
[----:B------:R-:W-:-:S06]  /*7ab0*/  HADD2.F32 R5, -RZ, R23.H0_H0 ;  /* 0x20000017ff057230 */ /* 0x000fcc0000004100 */
[----:B------:R-:W0:Y:S02]  /*7ac0*/  F2I.S64.TRUNC R4, R5 ;  /* 0x0000000500047311 */ /* 0x000e24000020d900 */
[----:B0-----:R-:W-:Y:S01]  /*7ad0*/  STG.E.U8 desc[UR36][R2.64], R4 ;  /* 0x0000000402007986 */ /* 0x001fe2000c101124 */
[----:B------:R-:W-:Y:S05]  /*7ae0*/  EXIT ;  /* 0x000000000000794d */ /* 0x000fea0003800000 */
.L_x_2161:
        /* <DEDUP_REMOVED lines=8> */
[----:B0-----:R-:W-:Y:S01]  /*7b70*/  STG.E.64 desc[UR36][R2.64], R4 ;  /* 0x0000000402007986 */ /* 0x001fe2000c101b24 */
[----:B------:R-:W-:Y:S05]  /*7b80*/  EXIT ;  /* 0x000000000000794d */ /* 0x000fea0003800000 */
.L_x_2165:
[----:B------:R-:W-:-:S06]  /*7b90*/  HADD2.F32 R23, -RZ, R23.H0_H0 ;  /* 0x20000017ff177230 */ /* 0x000fcc0000004100 */
[----:B------:R-:W0:Y:S02]  /*7ba0*/  F2I.FTZ.TRUNC.NTZ R23, R23 ;  /* 0x0000001700177305 */ /* 0x000e24000021f100 */
[----:B0-----:R-:W-:Y:S01]  /*7bb0*/  STG.E desc[UR36][R2.64], R23 ;  /* 0x0000001702007986 */ /* 0x001fe2000c101924 */
[----:B------:R-:W-:Y:S05]  /*7bc0*/  EXIT ;  /* 0x000000000000794d */ /* 0x000fea0003800000 */
.L_x_2164:
[----:B------:R-:W-:-:S06]  /*7bd0*/  HADD2.F32 R23, -RZ, R23.H0_H0 ;  /* 0x20000017ff177230 */ /* 0x000fcc0000004100 */
[----:B------:R-:W0:Y:S02]  /*7be0*/  F2I.FTZ.TRUNC.NTZ R23, R23 ;  /* 0x0000001700177305 */ /* 0x000e24000021f100 */
[----:B0-----:R-:W-:Y:S01]  /*7bf0*/  STG.E.U16 desc[UR36][R2.64], R23 ;  /* 0x0000001702007986 */ /* 0x001fe2000c101524 */
[----:B------:R-:W-:Y:S05]  /*7c00*/  EXIT ;  /* 0x000000000000794d */ /* 0x000fea0003800000 */
.L_x_2160:
[----:B------:R-:W-:-:S13]  /*7c10*/  ISETP.GT.AND P0, PT, R0, 0x6, PT ;  /* 0x000000060000780c */ /* 0x000fda0003f04270 */
[----:B------:R-:W-:Y:S05]  /*7c20*/  @P0 BRA `(.L_x_2166) ;  /* 0x0000000000240947 */ /* 0x000fea0003800000 */
[----:B------:R-:W-:-:S13]  /*7c30*/  ISETP.NE.AND P0, PT, R0, 0x5, PT ;  /* 0x000000050000780c */ /* 0x000fda0003f05270 */
[----:B------:R-:W-:Y:S05]  /*7c40*/  @!P0 BRA `(.L_x_2167) ;  /* 0x0000000000148947 */ /* 0x000fea0003800000 */
[----:B------:R-:W-:-:S13]  /*7c50*/  ISETP.NE.AND P0, PT, R0, 0x6, PT ;  /* 0x000000060000780c */ /* 0x000fda0003f05270 */
[----:B------:R-:W-:Y:S05]  /*7c60*/  @P0 BRA `(.L_x_2163) ;  /* 0x0000000800280947 */ /* 0x000fea0003800000 */
[----:B------:R-:W-:-:S05]  /*7c70*/  HADD2.F32 R23, -RZ, R23.H0_H0 ;  /* 0x20000017ff177230 */ /* 0x000fca0000004100 */
[----:B------:R-:W-:Y:S01]  /*7c80*/  STG.E desc[UR36][R2.64], R23 ;  /* 0x0000001702007986 */ /* 0x000fe2000c101924 */
[----:B------:R-:W-:Y:S05]  /*7c90*/  EXIT ;  /* 0x000000000000794d */ /* 0x000fea0003800000 */
.L_x_2167:
[----:B------:R-:W-:Y:S01]  /*7ca0*/  STG.E.U16 desc[UR36][R2.64], R23 ;  /* 0x0000001702007986 */ /* 0x000fe2000c101524 */
[----:B------:R-:W-:Y:S05]  /*7cb0*/  EXIT ;  /* 0x000000000000794d */ /* 0x000fea0003800000 */
.L_x_2166:
        /* <DEDUP_REMOVED lines=8> */
[----:B------:R-:W-:Y:S01]  /*7d40*/  STG.E.64 desc[UR36][R2.64], R4 ;  /* 0x0000000402007986 */ /* 0x000fe2000c101b24 */
[----:B------:R-:W-:Y:S05]  /*7d50*/  EXIT ;  /* 0x000000000000794d */ /* 0x000fea0003800000 */
.L_x_2169:
[----:B------:R-:W-:-:S05]  /*7d60*/  HADD2.F32 R0, -RZ, R23.H0_H0 ;  /* 0x20000017ff007230 */ /* 0x000fca0000004100 */
[----:B------:R-:W-:-:S04]  /*7d70*/  F2FP.F16.F32.PACK_AB R0, RZ, R0 ;  /* 0x00000000ff00723e */ /* 0x000fc800000000ff */
[----:B------:R-:W-:-:S05]  /*7d80*/  PRMT R0, R0, 0x5410, RZ ;  /* 0x0000541000007816 */ /* 0x000fca00000000ff */
[----:B------:R-:W-:Y:S01]  /*7d90*/  STG.E desc[UR36][R2.64], R0 ;  /* 0x0000000002007986 */ /* 0x000fe2000c101924 */
[----:B------:R-:W-:Y:S05]  /*7da0*/  EXIT ;  /* 0x000000000000794d */ /* 0x000fea0003800000 */
.L_x_2168:
[----:B------:R-:W-:-:S05]  /*7db0*/  HADD2.F32 R4, -RZ, R23.H0_H0 ;  /* 0x20000017ff047230 */ /* 0x000fca0000004100 */
[----:B------:R-:W-:-:S06]  /*7dc0*/  FMUL.FTZ R4, R4, 1 ;  /* 0x3f80000004047820 */ /* 0x000fcc0000410000 */
[----:B------:R-:W0:Y:S02]  /*7dd0*/  F2F.F64.F32 R4, R4 ;  /* 0x0000000400047310 */ /* 0x000e240000201800 */
[----:B0-----:R-:W-:Y:S01]  /*7de0*/  STG.E.64 desc[UR36][R2.64], R4 ;  /* 0x0000000402007986 */ /* 0x001fe2000c101b24 */
[----:B------:R-:W-:Y:S05]  /*7df0*/  EXIT ;  /* 0x000000000000794d */ /* 0x000fea0003800000 */
.L_x_2159:
        /* <DEDUP_REMOVED lines=12> */
[----:B0-----:R-:W-:Y:S01]  /*7ec0*/  STG.E.U16 desc[UR36][R2.64], R5 ;  /* 0x0000000502007986 */ /* 0x001fe2000c101524 */
[----:B------:R-:W-:Y:S05]  /*7ed0*/  EXIT ;  /* 0x000000000000794d */ /* 0x000fea0003800000 */
.L_x_2173:
        /* <DEDUP_REMOVED lines=18> */
.L_x_2176:
[----:B------:R-:W-:-:S04]  /*8000*/  SHF.R.U32.HI R5, RZ, 0x18, R5 ;  /* 0x00000018ff057819 */ /* 0x000fc80000011605 */
[----:B------:R-:W-:-:S07]  /*8010*/  LOP3.LUT R0, R0, 0x80, R5, 0xf8, !PT ;  /* 0x0000008000007812 */ /* 0x000fce00078ef805 */
.L_x_2175:
[----:B------:R-:W-:Y:S05]  /*8020*/  BSYNC.RECONVERGENT B0 ;  /* 0x0000000000007941 */ /* 0x000fea0003800200 */
.L_x_2174:
[----:B------:R-:W-:Y:S01]  /*8030*/  STG.E.U8 desc[UR36][R2.64], R0 ;  /* 0x0000000002007986 */ /* 0x000fe2000c101124 */
[----:B------:R-:W-:Y:S05]  /*8040*/  EXIT ;  /* 0x000000000000794d */ /* 0x000fea0003800000 */
.L_x_2172:
        /* <DEDUP_REMOVED lines=18> */
.L_x_2179:
[----:B------:R-:W-:-:S04]  /*8170*/  SHF.R.U32.HI R5, RZ, 0x18, R5 ;  /* 0x00000018ff057819 */ /* 0x000fc80000011605 */
[----:B------:R-:W-:-:S07]  /*8180*/  LOP3.LUT R0, R0, 0x80, R5, 0xf8, !PT ;  /* 0x0000008000007812 */ /* 0x000fce00078ef805 */
.L_x_2178:
[----:B------:R-:W-:Y:S05]  /*8190*/  BSYNC.RECONVERGENT B0 ;  /* 0x0000000000007941 */ /* 0x000fea0003800200 */
.L_x_2177:
[----:B------:R-:W-:Y:S01]  /*81a0*/  STG.E.U8 desc[UR36][R2.64], R0 ;  /* 0x0000000002007986 */ /* 0x000fe2000c101124 */
[----:B------:R-:W-:Y:S05]  /*81b0*/  EXIT ;  /* 0x000000000000794d */ /* 0x000fea0003800000 */
.L_x_2171:
[----:B------:R-:W-:-:S13]  /*81c0*/  ISETP.NE.AND P0, PT, R0, 0x1c, PT ;  /* 0x0000001c0000780c */ /* 0x000fda0003f05270 */
[----:B------:R-:W-:Y:S05]  /*81d0*/  @!P0 BRA `(.L_x_2180) ;  /* 0x0000000000608947 */ /* 0x000fea0003800000 */
[----:B------:R-:W-:-:S13]  /*81e0*/  ISETP.NE.AND P0, PT, R0, 0x1d, PT ;  /* 0x0000001d0000780c */ /* 0x000fda0003f05270 */
[----:B------:R-:W-:Y:S05]  /*81f0*/  @!P0 BRA `(.L_x_2181) ;  /* 0x0000000000488947 */ /* 0x000fea0003800000 */
[----:B------:R-:W-:-:S13]  /*8200*/  ISETP.NE.AND P0, PT, R0, 0x2c, PT ;  /* 0x0000002c0000780c */ /* 0x000fda0003f05270 */
[----:B------:R-:W-:Y:S05]  /*8210*/  @P0 BRA `(.L_x_2163) ;  /* 0x0000000000bc0947 */ /* 0x000fea0003800000 */
[----:B------:R-:W-:Y:S02]  /*8220*/  HADD2.F32 R23, -RZ, R23.H0_H0 ;  /* 0x20000017ff177230 */ /* 0x000fe40000004100 */
        /* <DEDUP_REMOVED lines=15> */
.L_x_2181:
[----:B------:R-:W-:-:S06]  /*8320*/  HADD2.F32 R4, -RZ, R23.H0_H0 ;  /* 0x20000017ff047230 */ /* 0x000fcc0000004100 */
[----:B------:R-:W0:Y:S02]  /*8330*/  F2I.U64.TRUNC R4, R4 ;  /* 0x0000000400047311 */ /* 0x000e24000020d800 */
[----:B0-----:R-:W-:Y:S01]  /*8340*/  STG.E.64 desc[UR36][R2.64], R4 ;  /* 0x0000000402007986 */ /* 0x001fe2000c101b24 */
[----:B------:R-:W-:Y:S05]  /*8350*/  EXIT ;  /* 0x000000000000794d */ /* 0x000fea0003800000 */
.L_x_2180:
[----:B------:R-:W-:-:S06]  /*8360*/  HADD2.F32 R23, -RZ, R23.H0_H0 ;  /* 0x20000017ff177230 */ /* 0x000fcc0000004100 */
[----:B------:R-:W0:Y:S02]  /*8370*/  F2I.FTZ.U32.TRUNC.NTZ R23, R23 ;  /* 0x0000001700177305 */ /* 0x000e24000021f000 */
[----:B0-----:R-:W-:Y:S01]  /*8380*/  STG.E desc[UR36][R2.64], R23 ;  /* 0x0000001702007986 */ /* 0x001fe2000c101924 */
[----:B------:R-:W-:Y:S05]  /*8390*/  EXIT ;  /* 0x000000000000794d */ /* 0x000fea0003800000 */
.L_x_2170:
        /* <DEDUP_REMOVED lines=9> */
[----:B------:R-:W-:Y:S01]  /*8430*/  STG.E.U8 desc[UR36][R2.64], R5 ;  /* 0x0000000502007986 */ /* 0x000fe2000c101124 */
[----:B------:R-:W-:Y:S05]  /*8440*/  EXIT ;  /* 0x000000000000794d */ /* 0x000fea0003800000 */
.L_x_2183:
[----:B------:R-:W-:Y:S01]  /*8450*/  HADD2.F32 R23, -RZ, R23.H0_H0 ;  /* 0x20000017ff177230 */ /* 0x000fe20000004100 */
[----:B------:R-:W-:-:S04]  /*8460*/  CS2R R6, SRZ ;  /* 0x0000000000067805 */ /* 0x000fc8000001ff00 */
[----:B------:R-:W-:-:S06]  /*8470*/  FMUL.FTZ R4, R23, 1 ;  /* 0x3f80000017047820 */ /* 0x000fcc0000410000 */
[----:B------:R-:W0:Y:S02]  /*8480*/  F2F.F64.F32 R4, R4 ;  /* 0x0000000400047310 */ /* 0x000e240000201800 */
[----:B0-----:R-:W-:Y:S01]  /*8490*/  STG.E.128 desc[UR36][R2.64], R4 ;  /* 0x0000000402007986 */ /* 0x001fe2000c101d24 */
[----:B------:R-:W-:Y:S05]  /*84a0*/  EXIT ;  /* 0x000000000000794d */ /* 0x000fea0003800000 */
.L_x_2182:
[----:B------:R-:W-:-:S13]  /*84b0*/  ISETP.NE.AND P0, PT, R0, 0xf, PT ;  /* 0x0000000f0000780c */ /* 0x000fda0003f05270 */
[----:B------:R-:W-:Y:S05]  /*84c0*/  @!P0 BRA `(.L_x_2184) ;  /* 0x0000000000e88947 */ /* 0x000fea0003800000 */
[----:B------:R-:W-:-:S13]  /*84d0*/  ISETP.NE.AND P0, PT, R0, 0x17, PT ;  /* 0x000000170000780c */ /* 0x000fda0003f05270 */
[----:B------:R-:W-:Y:S05]  /*84e0*/  @!P0 BRA `(.L_x_2185) ;  /* 0x0000000000908947 */ /* 0x000fea0003800000 */
[----:B------:R-:W-:-:S13]  /*84f0*/  ISETP.NE.AND P0, PT, R0, 0x18, PT ;  /* 0x000000180000780c */ /* 0x000fda0003f05270 */
[----:B------:R-:W-:Y:S05]  /*8500*/  @!P0 BRA `(.L_x_2186) ;  /* 0x0000000000448947 */ /* 0x000fea0003800000 */
.L_x_2163:
        /* <DEDUP_REMOVED lines=16> */
.L_x_2187:
[----:B------:R-:W-:Y:S05]  /*8610*/  EXIT ;  /* 0x000000000000794d */ /* 0x000fea0003800000 */
.L_x_2186:
        /* <DEDUP_REMOVED lines=13> */
.L_x_2189:
[----:B------:R-:W-:Y:S05]  /*86f0*/  BSYNC.RECONVERGENT B0 ;  /* 0x0000000000007941 */ /* 0x000fea0003800200 */
.L_x_2188:
[----:B------:R-:W-:-:S05]  /*8700*/  LOP3.LUT R5, R0, 0x80, R5, 0xf8, !PT ;  /* 0x0000008000057812 */ /* 0x000fca00078ef805 */
[----:B------:R-:W-:Y:S01]  /*8710*/  STG.E.U8 desc[UR36][R2.64], R5 ;  /* 0x0000000502007986 */ /* 0x000fe2000c101124 */
[----:B------:R-:W-:Y:S05]  /*8720*/  EXIT ;  /* 0x000000000000794d */ /* 0x000fea0003800000 */
.L_x_2185:
        /* <DEDUP_REMOVED lines=12> */
.L_x_2191:
[----:B------:R-:W-:Y:S01]  /*87f0*/  IMAD.MOV.U32 R0, RZ, RZ, 0x7f ;  /* 0x0000007fff007424 */ /* 0x000fe200078e00ff */
[----:B------:R-:W-:-:S04]  /*8800*/  ISETP.GT.U32.AND P0, PT, R4, 0x7f800000, PT ;  /* 0x7f8000000400780c */ /* 0x000fc80003f04070 */
[----:B------:R-:W-:-:S09]  /*8810*/  SEL R0, R0, 0x7c, P0 ;  /* 0x0000007c00007807 */ /* 0x000fd20000000000 */
.L_x_2192:
[----:B------:R-:W-:Y:S05]  /*8820*/  BSYNC.RECONVERGENT B0 ;  /* 0x0000000000007941 */ /* 0x000fea0003800200 */
.L_x_2190:
[----:B------:R-:W-:-:S04]  /*8830*/  SHF.R.U32.HI R5, RZ, 0x18, R5 ;  /* 0x00000018ff057819 */ /* 0x000fc80000011605 */
[----:B------:R-:W-:-:S05]  /*8840*/  LOP3.LUT R5, R0, 0x80, R5, 0xf8, !PT ;  /* 0x0000008000057812 */ /* 0x000fca00078ef805 */
[----:B------:R-:W-:Y:S01]  /*8850*/  STG.E.U8 desc[UR36][R2.64], R5 ;  /* 0x0000000502007986 */ /* 0x000fe2000c101124 */
[----:B------:R-:W-:Y:S05]  /*8860*/  EXIT ;  /* 0x000000000000794d */ /* 0x000fea0003800000 */
.L_x_2184:
[----:B------:R-:W-:-:S05]  /*8870*/  HADD2.F32 R0, -RZ, R23.H0_H0 ;  /* 0x20000017ff007230 */ /* 0x000fca0000004100 */
[----:B------:R-:W-:-:S05]  /*8880*/  F2FP.BF16.F32.PACK_AB R0, RZ, R0 ;  /* 0x00000000ff00723e */ /* 0x000fca00000010ff */
[----:B------:R-:W-:Y:S01]  /*8890*/  STG.E.U16 desc[UR36][R2.64], R0 ;  /* 0x0000000002007986 */ /* 0x000fe2000c101524 */
[----:B------:R-:W-:Y:S05]  /*88a0*/  EXIT ;  /* 0x000000000000794d */ /* 0x000fea0003800000 */
.L_x_2193:
        /* <DEDUP_REMOVED lines=13> */
.L_x_17921:


//--------------------- .text._ZN2at6native18elementwise_kernelILi128ELi4EZNS0_22gpu_kernel_impl_nocastINS0_13AUnaryFunctorIN3c104HalfES5_S5_ZZZNS0_17hypot_kernel_cudaERNS_18TensorIteratorBaseEENKUlvE_clEvENKUlvE1_clEvEUlS5_S5_E_EEEEvS7_RKT_EUliE_EEviT1_ --------------------------
	.section	.text._ZN2at6native18elementwise_kernelILi128ELi4EZNS0_22gpu_kernel_impl_nocastINS0_13AUnaryFunctorIN3c104HalfES5_S5_ZZZNS0_17hypot_kernel_cudaERNS_18TensorIteratorBaseEENKUlvE_clEvENKUlvE1_clEvEUlS5_S5_E_EEEEvS7_RKT_EUliE_EEviT1_,"ax",@progbits
	.align	128
        .global         _ZN2at6native18elementwise_kernelILi128ELi4EZNS0_22gpu_kernel_impl_nocastINS0_13AUnaryFunctorIN3c104HalfES5_S5_ZZZNS0_17hypot_kernel_cudaERNS_18TensorIteratorBaseEENKUlvE_clEvENKUlvE1_clEvEUlS5_S5_E_EEEEvS7_RKT_EUliE_EEviT1_
        .type           _ZN2at6native18elementwise_kernelILi128ELi4EZNS0_22gpu_kernel_impl_nocastINS0_13AUnaryFunctorIN3c104HalfES5_S5_ZZZNS0_17hypot_kernel_cudaERNS_18TensorIteratorBaseEENKUlvE_clEvENKUlvE1_clEvEUlS5_S5_E_EEEEvS7_RKT_EUliE_EEviT1_,@function
        .size           _ZN2at6native18elementwise_kernelILi128ELi4EZNS0_22gpu_kernel_impl_nocastINS0_13AUnaryFunctorIN3c104HalfES5_S5_ZZZNS0_17hypot_kernel_cudaERNS_18TensorIteratorBaseEENKUlvE_clEvENKUlvE1_clEvEUlS5_S5_E_EEEEvS7_RKT_EUliE_EEviT1_,(.L_x_17922 - _ZN2at6native18elementwise_kernelILi128ELi4EZNS0_22gpu_kernel_impl_nocastINS0_13AUnaryFunctorIN3c104HalfES5_S5_ZZZNS0_17hypot_kernel_cudaERNS_18TensorIteratorBaseEENKUlvE_clEvENKUlvE1_clEvEUlS5_S5_E_EEEEvS7_RKT_EUliE_EEviT1_)
        .other          _ZN2at6native18elementwise_kernelILi128ELi4EZNS0_22gpu_kernel_impl_nocastINS0_13AUnaryFunctorIN3c104HalfES5_S5_ZZZNS0_17hypot_kernel_cudaERNS_18TensorIteratorBaseEENKUlvE_clEvENKUlvE1_clEvEUlS5_S5_E_EEEEvS7_RKT_EUliE_EEviT1_,@"STO_CUDA_ENTRY STV_DEFAULT"
_ZN2at6native18elementwise_kernelILi128ELi4EZNS0_22gpu_kernel_impl_nocastINS0_13AUnaryFunctorIN3c104HalfES5_S5_ZZZNS0_17hypot_kernel_cudaERNS_18TensorIteratorBaseEENKUlvE_clEvENKUlvE1_clEvEUlS5_S5_E_EEEEvS7_RKT_EUliE_EEviT1_:
.text._ZN2at6native18elementwise_kernelILi128ELi4EZNS0_22gpu_kernel_impl_nocastINS0_13AUnaryFunctorIN3c104HalfES5_S5_ZZZNS0_17hypot_kernel_cudaERNS_18TensorIteratorBaseEENKUlvE_clEvENKUlvE1_clEvEUlS5_S5_E_EEEEvS7_RKT_EUliE_EEviT1_:
        /* <DEDUP_REMOVED lines=14> */
[----:B------:R-:W0:Y:S02]  /*00e0*/  LDC.64 R4, c[0x0][0x588] ;  /* 0x00016200ff047b82 */ /* 0x000e240000000a00 */
[----:B0-----:R-:W2:Y:S06]  /*00f0*/  LDG.E.U16 R4, desc[UR6][R4.64] ;  /* 0x0000000604047981 */ /* 0x001eac000c1e1500 */
[----:B------:R-:W0:Y:S01]  /*0100*/  LDC.U16 R0, c[0x0][0x592] ;  /* 0x00016480ff007b82 */ /* 0x000e220000000400 */
[----:B------:R-:W-:Y:S01]  /*0110*/  IADD3 R3, PT, PT, R3, 0x80, RZ ;  /* 0x0000008003037810 */ /* 0x000fe20007ffe0ff */
[----:B0-----:R-:W-:-:S05]  /*0120*/  HADD2.F32 R0, -RZ, R0.H0_H0 ;  /* 0x20000000ff007230 */ /* 0x001fca0000004100 */
[----:B------:R-:W-:Y:S01]  /*0130*/  FADD.FTZ R0, |R0|, -RZ ;  /* 0x800000ff00007221 */ /* 0x000fe20000010200 */
[----:B--2---:R-:W-:Y:S02]  /*0140*/  HADD2.F32 R2, -RZ, R4.H0_H0 ;  /* 0x20000004ff027230 */ /* 0x004fe40000004100 */
        /* <DEDUP_REMOVED lines=17> */
[----:B------:R-:W-:-:S05]  /*0260*/  F2FP.F16.F32.PACK_AB R2, RZ, R2 ;  /* 0x00000002ff02723e */ /* 0x000fca00000000ff */
[----:B0-----:R0:W-:Y:S06]  /*0270*/  STG.E.U16 desc[UR6][R4.64], R2 ;  /* 0x0000000204007986 */ /* 0x0011ec000c101506 */
[----:B------:R-:W-:Y:S05]  /*0280*/  @P0 BREAK.RELIABLE B1 ;  /* 0x0000000000010942 */ /* 0x000fea0003800100 */
[----:B------:R-:W-:Y:S05]  /*0290*/  @P0 BRA `(.L_x_2198) ;  /* 0x0000000000d80947 */ /* 0x000fea0003800000 */
[----:B0-----:R-:W0:Y:S02]  /*02a0*/  LDC.64 R4, c[0x0][0x588] ;  /* 0x00016200ff047b82 */ /* 0x001e240000000a00 */
        /* <DEDUP_REMOVED lines=22> */
[----:B------:R-:W-:-:S05]  /*0410*/  F2FP.F16.F32.PACK_AB R2, RZ, R2 ;  /* 0x00000002ff02723e */ /* 0x000fca00000000ff */
[----:B0-----:R0:W-:Y:S02]  /*0420*/  STG.E.U16 desc[UR6][R4.64], R2 ;  /* 0x0000000204007986 */ /* 0x0011e4000c101506 */
.L_x_2197:
[----:B------:R-:W-:-:S13]  /*0430*/  ISETP.GE.AND P0, PT, R3, UR4, PT ;  /* 0x0000000403007c0c */ /* 0x000fda000bf06270 */
[----:B------:R-:W-:Y:S05]  /*0440*/  @P0 BREAK.RELIABLE B1 ;  /* 0x0000000000010942 */ /* 0x000fea0003800100 */
[----:B------:R-:W-:Y:S05]  /*0450*/  @P0 BRA `(.L_x_2198) ;  /* 0x0000000000680947 */ /* 0x000fea0003800000 */
[----:B------:R-:W-:Y:S05]  /*0460*/  BSYNC.RELIABLE B1 ;  /* 0x0000000000017941 */ /* 0x000fea0003800100 */
.L_x_2196:
        /* <DEDUP_REMOVED lines=25> */
.L_x_2198:
[----:B------:R-:W-:Y:S05]  /*0600*/  BSYNC.RECONVERGENT B0 ;  /* 0x0000000000007941 */ /* 0x000fea0003800200 */
.L_x_2195:
[----:B------:R-:W-:Y:S05]  /*0610*/  WARPSYNC.ALL ;  /* 0x0000000000007948 */ /* 0x000fea0003800000 */
[----:B------:R-:W-:-:S13]  /*0620*/  ISETP.GE.AND P0, PT, R3, UR4, PT ;  /* 0x0000000403007c0c */ /* 0x000fda000bf06270 */
[----:B------:R-:W-:Y:S05]  /*0630*/  @P0 EXIT ;  /* 0x000000000000094d */ /* 0x000fea0003800000 */
[----:B01----:R-:W0:Y:S02]  /*0640*/  LDC.64 R2, c[0x0][0x588] ;  /* 0x00016200ff027b82 */ /* 0x003e240000000a00 */
[----:B0-----:R-:W2:Y:S06]  /*0650*/  LDG.E.U16 R2, desc[UR6][R2.64] ;  /* 0x0000000602027981 */ /* 0x001eac000c1e1500 */
[----:B------:R-:W0:Y:S02]  /*0660*/  LDC.U16 R0, c[0x0][0x592] ;  /* 0x00016480ff007b82 */ /* 0x000e240000000400 */
        /* <DEDUP_REMOVED lines=19> */
[----:B------:R-:W-:-:S05]  /*07a0*/  F2FP.F16.F32.PACK_AB R4, RZ, R4 ;  /* 0x00000004ff04723e */ /* 0x000fca00000000ff */
[----:B0-----:R-:W-:Y:S01]  /*07b0*/  STG.E.U16 desc[UR6][R2.64], R4 ;  /* 0x0000000402007986 */ /* 0x001fe2000c101506 */
[----:B------:R-:W-:Y:S05]  /*07c0*/  EXIT ;  /* 0x000000000000794d */ /* 0x000fea0003800000 */
.L_x_2194:
        /* <DEDUP_REMOVED lines=296> */
[----:B------:R-:W1:Y:S01]  /*1a50*/  @P0 LDC.64 R8, c[0x0][0x578] ;  /* 0x00015e00ff080b82 */ /* 0x000e620000000a00 */
[----:B---3--:R-:W-:-:S05]  /*1a60*/  @P0 IMAD.HI.U32 R6, R11, R14, R10 ;  /* 0x0000000e0b060227 */ /* 0x008fca00078e000a */
[----:B------:R-:W-:Y:S01]  /*1a70*/  @P0 SHF.R.U32.HI R10, RZ, R15, R6 ;  /* 0x0000000fff0a0219 */ /* 0x000fe20000011606 */
[----:B------:R-:W-:-:S03]  /*1a80*/  IMAD R6, R13, UR8, R7 ;  /* 0x000000080d067c24 */ /* 0x000fc6000f8e0207 */
[----:B------:R-:W-:Y:S01]  /*1a90*/  @P0 IADD3 R10, PT, PT, -R10, RZ, RZ ;  /* 0x000000ff0a0a0210 */ /* 0x000fe20007ffe1ff */
[C---:B--2---:R-:W-:Y:S02]  /*1aa0*/  IMAD R5, R6.reuse, UR10, R5 ;  /* 0x0000000a06057c24 */ /* 0x044fe4000f8e0205 */
[----:B------:R-:W-:Y:S02]  /*1ab0*/  IMAD R4, R6, UR11, R4 ;  /* 0x0000000b06047c24 */ /* 0x000fe4000f8e0204 */
[----:B0-----:R-:W-:-:S04]  /*1ac0*/  @P0 IMAD R10, R10, R17, R11 ;  /* 0x000000110a0a0224 */ /* 0x001fc800078e020b */
[C---:B-1----:R-:W-:Y:S02]  /*1ad0*/  @P0 IMAD R5, R10.reuse, R8, R5 ;  /* 0x000000080a050224 */ /* 0x042fe400078e0205 */
[----:B------:R-:W-:-:S07]  /*1ae0*/  @P0 IMAD R4, R10, R9, R4 ;  /* 0x000000090a040224 */ /* 0x000fce00078e0204 */
.L_x_2202:
[----:B------:R-:W0:Y:S02]  /*1af0*/  LDCU.128 UR8, c[0x0][0x580] ;  /* 0x0000b000ff0877ac */ /* 0x000e240008000c00 */
[----:B0-----:R-:W-:-:S04]  /*1b00*/  IADD3 R6, P0, PT, R4, UR10, RZ ;  /* 0x0000000a04067c10 */ /* 0x001fc8000ff1e0ff */
[----:B------:R-:W-:-:S05]  /*1b10*/  IADD3.X R7, PT, PT, RZ, UR11, RZ, P0, !PT ;  /* 0x0000000bff077c10 */ /* 0x000fca00087fe4ff */
[----:B------:R-:W2:Y:S01]  /*1b20*/  LDG.E.U16 R6, desc[UR6][R6.64] ;  /* 0x0000000606067981 */ /* 0x000ea2000c1e1500 */
[----:B------:R-:W0:Y:S01]  /*1b30*/  LDC.U16 R4, c[0x0][0x592] ;  /* 0x00016480ff047b82 */ /* 0x000e220000000400 */
[----:B------:R-:W-:Y:S01]  /*1b40*/  IADD3 R3, PT, PT, R3, 0x80, RZ ;  /* 0x0000008003037810 */ /* 0x000fe20007ffe0ff */
[----:B0-----:R-:W-:-:S05]  /*1b50*/  HADD2.F32 R8, -RZ, R4.H0_H0 ;  /* 0x20000004ff087230 */ /* 0x001fca0000004100 */
[----:B------:R-:W-:Y:S01]  /*1b60*/  FADD.FTZ R11, |R8|, -RZ ;  /* 0x800000ff080b7221 */ /* 0x000fe20000010200 */
[----:B--2---:R-:W-:-:S05]  /*1b70*/  HADD2.F32 R4, -RZ, R6.H0_H0 ;  /* 0x20000006ff047230 */ /* 0x004fca0000004100 */
        /* <DEDUP_REMOVED lines=16> */
[----:B------:R-:W-:Y:S02]  /*1c80*/  F2FP.F16.F32.PACK_AB R8, RZ, R8 ;  /* 0x00000008ff08723e */ /* 0x000fe400000000ff */
[----:B------:R-:W-:Y:S02]  /*1c90*/  IADD3.X R5, PT, PT, RZ, UR9, RZ, P0, !PT ;  /* 0x00000009ff057c10 */ /* 0x000fe400087fe4ff */
[----:B------:R-:W-:-:S03]  /*1ca0*/  ISETP.GE.AND P0, PT, R3, UR4, PT ;  /* 0x0000000403007c0c */ /* 0x000fc6000bf06270 */
[----:B------:R0:W-:Y:S10]  /*1cb0*/  STG.E.U16 desc[UR6][R4.64], R8 ;  /* 0x0000000804007986 */ /* 0x0001f4000c101506 */
[----:B------:R-:W-:Y:S05]  /*1cc0*/  @P0 BREAK.RELIABLE B1 ;  /* 0x0000000000010942 */ /* 0x000fea0003800100 */
[----:B------:R-:W-:Y:S05]  /*1cd0*/  @P0 BRA `(.L_x_2203) ;  /* 0x0000002800400947 */ /* 0x000fea0003800000 */
[----:B------:R-:W1:Y:S01]  /*1ce0*/  LDCU.64 UR8, c[0x0][0x390] ;  /* 0x00007200ff0877ac */ /* 0x000e620008000a00 */
[----:B0-----:R-:W-:Y:S01]  /*1cf0*/  MOV R5, R3 ;  /* 0x0000000300057202 */ /* 0x001fe20000000f00 */
[----:B------:R-:W-:Y:S01]  /*1d00*/  IMAD.MOV.U32 R4, RZ, RZ, RZ ;  /* 0x000000ffff047224 */ /* 0x000fe200078e00ff */
[----:B------:R-:W-:Y:S01]  /*1d10*/  ISETP.NE.AND P0, PT, R2, RZ, PT ;  /* 0x000000ff0200720c */ /* 0x000fe20003f05270 */
[----:B------:R-:W0:Y:S01]  /*1d20*/  LDCU UR5, c[0x0][0x38c] ;  /* 0x00007180ff0577ac */ /* 0x000e220008000800 */
        /* <DEDUP_REMOVED lines=275> */
[----:B------:R-:W1:Y:S01]  /*2e60*/  LDCU UR5, c[0x0][0x4a8] ;  /* 0x00009500ff0577ac */ /* 0x000e620008000800 */
[----:B------:R-:W2:Y:S09]  /*2e70*/  LDCU.64 UR10, c[0x0][0x570] ;  /* 0x0000ae00ff0a77ac */ /* 0x000eb20008000a00 */
[----:B------:R-:W3:Y:S01]  /*2e80*/  @P0 LDC.64 R14, c[0x0][0x4b0] ;  /* 0x00012c00ff0e0b82 */ /* 0x000ee20000000a00 */
[----:B0-----:R-:W-:-:S07]  /*2e90*/  IMAD.HI.U32 R10, R7, UR9, R6 ;  /* 0x00000009070a7c27 */ /* 0x001fce000f8e0006 */
[----:B------:R-:W0:Y:S01]  /*2ea0*/  @P0 LDC R17, c[0x0][0x4ac] ;  /* 0x00012b00ff110b82 */ /* 0x000e220000000800 */
[----:B-1----:R-:W-:Y:S01]  /*2eb0*/  SHF.R.U32.HI R11, RZ, UR5, R10 ;  /* 0x00000005ff0b7c19 */ /* 0x002fe2000801160a */
[----:B------:R-:W-:-:S03]  /*2ec0*/  @P0 IMAD.MOV.U32 R10, RZ, RZ, RZ ;  /* 0x000000ffff0a0224 */ /* 0x000fc600078e00ff */
        /* <DEDUP_REMOVED lines=11> */
.L_x_2204:
        /* <DEDUP_REMOVED lines=26> */
[----:B------:R-:W-:-:S05]  /*3120*/  IADD3.X R5, PT, PT, RZ, UR9, RZ, P0, !PT ;  /* 0x00000009ff057c10 */ /* 0x000fca00087fe4ff */
[----:B------:R0:W-:Y:S04]  /*3130*/  STG.E.U16 desc[UR6][R4.64], R8 ;  /* 0x0000000804007986 */ /* 0x0001e8000c101506 */
.L_x_2201:
[----:B------:R-:W-:-:S13]  /*3140*/  ISETP.GE.AND P0, PT, R3, UR4, PT ;  /* 0x0000000403007c0c */ /* 0x000fda000bf06270 */
[----:B------:R-:W-:Y:S05]  /*3150*/  @P0 BREAK.RELIABLE B1 ;  /* 0x0000000000010942 */ /* 0x000fea0003800100 */
[----:B------:R-:W-:Y:S05]  /*3160*/  @P0 BRA `(.L_x_2203) ;  /* 0x00000014001c0947 */ /* 0x000fea0003800000 */
[----:B------:R-:W-:Y:S05]  /*3170*/  BSYNC.RELIABLE B1 ;  /* 0x0000000000017941 */ /* 0x000fea0003800100 */
.L_x_2200:
[----:B------:R-:W1:Y:S01]  /*3180*/  LDCU.64 UR8, c[0x0][0x390] ;  /* 0x00007200ff0877ac */ /* 0x000e620008000a00 */
[----:B0-----:R-:W-:Y:S02]  /*3190*/  MOV R4, RZ ;  /* 0x000000ff00047202 */ /* 0x001fe40000000f00 */
        /* <DEDUP_REMOVED lines=296> */
.L_x_2205:
        /* <DEDUP_REMOVED lines=28> */
.L_x_2203:
[----:B------:R-:W-:Y:S05]  /*45e0*/  BSYNC.RECONVERGENT B0 ;  /* 0x0000000000007941 */ /* 0x000fea0003800200 */
.L_x_2199:
[----:B------:R-:W-:Y:S05]  /*45f0*/  WARPSYNC.ALL ;  /* 0x0000000000007948 */ /* 0x000fea0003800000 */
[----:B------:R-:W-:-:S13]  /*4600*/  ISETP.GE.AND P0, PT, R3, UR4, PT ;  /* 0x0000000403007c0c */ /* 0x000fda000bf06270 */
[----:B------:R-:W-:Y:S05]  /*4610*/  @P0 EXIT ;  /* 0x000000000000094d */ /* 0x000fea0003800000 */
[----:B------:R-:W2:Y:S01]  /*4620*/  LDCU.64 UR4, c[0x0][0x390] ;  /* 0x00007200ff0477ac */ /* 0x000ea20008000a00 */
[----:B01----:R-:W-:Y:S01]  /*4630*/  MOV R4, RZ ;  /* 0x000000ff00047202 */ /* 0x003fe20000000f00 */
[----:B------:R-:W-:Y:S01]  /*4640*/  IMAD.MOV.U32 R5, RZ, RZ, R3 ;  /* 0x000000ffff057224 */ /* 0x000fe200078e0003 */
[----:B------:R-:W-:Y:S01]  /*4650*/  ISETP.NE.AND P0, PT, R2, RZ, PT ;  /* 0x000000ff0200720c */ /* 0x000fe20003f05270 */
[----:B------:R-:W0:Y:S01]  /*4660*/  LDCU UR8, c[0x0][0x38c] ;  /* 0x00007180ff0877ac */ /* 0x000e220008000800 */
        /* <DEDUP_REMOVED lines=283> */
[----:B------:R-:W3:Y:S02]  /*5820*/  @P0 LDC.64 R12, c[0x0][0x578] ;  /* 0x00015e00ff0c0b82 */ /* 0x000ee40000000a00 */
[----:B------:R-:W-:Y:S02]  /*5830*/  IMAD R4, R4, UR8, R5 ;  /* 0x0000000804047c24 */ /* 0x000fe4000f8e0205 */
[----:B--2---:R-:W-:-:S05]  /*5840*/  @P0 IMAD.HI.U32 R0, R7, R8, R6 ;  /* 0x0000000807000227 */ /* 0x004fca00078e0006 */
[----:B------:R-:W-:Y:S01]  /*5850*/  @P0 SHF.R.U32.HI R0, RZ, R9, R0 ;  /* 0x00000009ff000219 */ /* 0x000fe20000011600 */
[C---:B-1----:R-:W-:Y:S02]  /*5860*/  IMAD R3, R4.reuse, UR4, R3 ;  /* 0x0000000404037c24 */ /* 0x042fe4000f8e0203 */
[----:B------:R-:W-:Y:S01]  /*5870*/  IMAD R2, R4, UR5, R2 ;  /* 0x0000000504027c24 */ /* 0x000fe2000f8e0202 */
[----:B------:R-:W-:-:S05]  /*5880*/  @P0 IADD3 R6, PT, PT, -R0, RZ, RZ ;  /* 0x000000ff00060210 */ /* 0x000fca0007ffe1ff */
[----:B0-----:R-:W-:-:S04]  /*5890*/  @P0 IMAD R6, R11, R6, R7 ;  /* 0x000000060b060224 */ /* 0x001fc800078e0207 */
[C---:B---3--:R-:W-:Y:S02]  /*58a0*/  @P0 IMAD R3, R6.reuse, R12, R3 ;  /* 0x0000000c06030224 */ /* 0x048fe400078e0203 */
[----:B------:R-:W-:-:S07]  /*58b0*/  @P0 IMAD R2, R6, R13, R2 ;  /* 0x0000000d06020224 */ /* 0x000fce00078e0202 */
.L_x_2206:
[----:B------:R-:W0:Y:S02]  /*58c0*/  LDCU.128 UR8, c[0x0][0x580] ;  /* 0x0000b000ff0877ac */ /* 0x000e240008000c00 */
[----:B0-----:R-:W-:-:S04]  /*58d0*/  IADD3 R4, P0, PT, R2, UR10, RZ ;  /* 0x0000000a02047c10 */ /* 0x001fc8000ff1e0ff */
[----:B------:R-:W-:-:S05]  /*58e0*/  IADD3.X R5, PT, PT, RZ, UR11, RZ, P0, !PT ;  /* 0x0000000bff057c10 */ /* 0x000fca00087fe4ff */
[----:B------:R-:W2:Y:S01]  /*58f0*/  LDG.E.U16 R4, desc[UR6][R4.64] ;  /* 0x0000000604047981 */ /* 0x000ea2000c1e1500 */
[----:B------:R-:W0:Y:S02]  /*5900*/  LDC.U16 R0, c[0x0][0x592] ;  /* 0x00016480ff007b82 */ /* 0x000e240000000400 */
        /* <DEDUP_REMOVED lines=21> */
[----:B------:R-:W-:Y:S01]  /*5a60*/  STG.E.U16 desc[UR6][R2.64], R0 ;  /* 0x0000000002007986 */ /* 0x000fe2000c101506 */
[----:B------:R-:W-:Y:S05]  /*5a70*/  EXIT ;  /* 0x000000000000794d */ /* 0x000fea0003800000 */
.L_x_2207:
        /* <DEDUP_REMOVED lines=16> */
.L_x_17922:


//--------------------- .text._ZN2at6native27unrolled_elementwise_kernelINS0_13AUnaryFunctorIN3c104HalfES4_S4_ZZZNS0_17hypot_kernel_cudaERNS_18TensorIteratorBaseEENKUlvE_clEvENKUlvE1_clEvEUlS4_S4_E_EESt5arrayIPcLm2EELi4E23TrivialOffsetCalculatorILi1EjESF_NS0_6memory15LoadWithoutCastENSG_16StoreWithoutCastEEEviT_T0_T2_T3_T4_T5_ --------------------------
	.section	.text._ZN2at6native27unrolled_elementwise_kernelINS0_13AUnaryFunctorIN3c104HalfES4_S4_ZZZNS0_17hypot_kernel_cudaERNS_18TensorIteratorBaseEENKUlvE_clEvENKUlvE1_clEvEUlS4_S4_E_EESt5arrayIPcLm2EELi4E23TrivialOffsetCalculatorILi1EjESF_NS0_6memory15LoadWithoutCastENSG_16StoreWithoutCastEEEviT_T0_T2_T3_T4_T5_,"ax",@progbits
	.align	128
        .global         _ZN2at6native27unrolled_elementwise_kernelINS0_13AUnaryFunctorIN3c104HalfES4_S4_ZZZNS0_17hypot_kernel_cudaERNS_18TensorIteratorBaseEENKUlvE_clEvENKUlvE1_clEvEUlS4_S4_E_EESt5arrayIPcLm2EELi4E23TrivialOffsetCalculatorILi1EjESF_NS0_6memory15LoadWithoutCastENSG_16StoreWithoutCastEEEviT_T0_T2_T3_T4_T5_
        .type           _ZN2at6native27unrolled_elementwise_kernelINS0_13AUnaryFunctorIN3c104HalfES4_S4_ZZZNS0_17hypot_kernel_cudaERNS_18TensorIteratorBaseEENKUlvE_clEvENKUlvE1_clEvEUlS4_S4_E_EESt5arrayIPcLm2EELi4E23TrivialOffsetCalculatorILi1EjESF_NS0_6memory15LoadWithoutCastENSG_16StoreWithoutCastEEEviT_T0_T2_T3_T4_T5_,@function
        .size           _ZN2at6native27unrolled_elementwise_kernelINS0_13AUnaryFunctorIN3c104HalfES4_S4_ZZZNS0_17hypot_kernel_cudaERNS_18TensorIteratorBaseEENKUlvE_clEvENKUlvE1_clEvEUlS4_S4_E_EESt5arrayIPcLm2EELi4E23TrivialOffsetCalculatorILi1EjESF_NS0_6memory15LoadWithoutCastENSG_16StoreWithoutCastEEEviT_T0_T2_T3_T4_T5_,(.L_x_17923 - _ZN2at6native27unrolled_elementwise_kernelINS0_13AUnaryFunctorIN3c104HalfES4_S4_ZZZNS0_17hypot_kernel_cudaERNS_18TensorIteratorBaseEENKUlvE_clEvENKUlvE1_clEvEUlS4_S4_E_EESt5arrayIPcLm2EELi4E23TrivialOffsetCalculatorILi1EjESF_NS0_6memory15LoadWithoutCastENSG_16StoreWithoutCastEEEviT_T0_T2_T3_T4_T5_)
        .other          _ZN2at6native27unrolled_elementwise_kernelINS0_13AUnaryFunctorIN3c104HalfES4_S4_ZZZNS0_17hypot_kernel_cudaERNS_18TensorIteratorBaseEENKUlvE_clEvENKUlvE1_clEvEUlS4_S4_E_EESt5arrayIPcLm2EELi4E23TrivialOffsetCalculatorILi1EjESF_NS0_6memory15LoadWithoutCastENSG_16StoreWithoutCastEEEviT_T0_T2_T3_T4_T5_,@"STO_CUDA_ENTRY STV_DEFAULT"
_ZN2at6native27unrolled_elementwise_kernelINS0_13AUnaryFunctorIN3c104HalfES4_S4_ZZZNS0_17hypot_kernel_cudaERNS_18TensorIteratorBaseEENKUlvE_clEvENKUlvE1_clEvEUlS4_S4_E_EESt5arrayIPcLm2EELi4E23TrivialOffsetCalculatorILi1EjESF_NS0_6memory15LoadWithoutCastENSG_16StoreWithoutCastEEEviT_T0_T2_T3_T4_T5_:
.text._ZN2at6native27unrolled_elementwise_kernelINS0_13AUnaryFunctorIN3c104HalfES4_S4_ZZZNS0_17hypot_kernel_cudaERNS_18TensorIteratorBaseEENKUlvE_clEvENKUlvE1_clEvEUlS4_S4_E_EESt5arrayIPcLm2EELi4E23TrivialOffsetCalculatorILi1EjESF_NS0_6memory15LoadWithoutCastENSG_16StoreWithoutCastEEEviT_T0_T2_T3_T4_T5_:
        /* <DEDUP_REMOVED lines=12> */
[----:B------:R-:W-:Y:S01]  /*00c0*/  @!P1 LEA R9, R3, R2, 0x9 ;  /* 0x0000000203099211 */ /* 0x000fe200078e48ff */
[----:B------:R-:W-:Y:S01]  /*00d0*/  @!P1 VIADD R2, R2, 0x80 ;  /* 0x0000008002029836 */ /* 0x000fe20000000000 */
[----:B------:R-:W0:Y:S04]  /*00e0*/  @!P1 LDC.64 R10, c[0x0][0x390] ;  /* 0x0000e400ff0a9b82 */ /* 0x000e280000000a00 */
[----:B------:R-:W-:-:S13]  /*00f0*/  ISETP.GE.AND P3, PT, R2, R5, PT ;  /* 0x000000050200720c */ /* 0x000fda0003f66270 */
[----:B------:R-:W2:Y:S01]  /*0100*/  @!P3 LDC.64 R6, c[0x0][0x390] ;  /* 0x0000e400ff06bb82 */ /* 0x000ea20000000a00 */
[----:B------:R-:W-:Y:S01]  /*0110*/  @!P3 IMAD R17, R3, 0x200, R2 ;  /* 0x000002000311b824 */ /* 0x000fe200078e0202 */
[----:B------:R-:W-:-:S04]  /*0120*/  @!P3 IADD3 R2, PT, PT, R2, 0x80, RZ ;  /* 0x000000800202b810 */ /* 0x000fc80007ffe0ff */
[----:B------:R-:W-:Y:S01]  /*0130*/  ISETP.GE.AND P2, PT, R2, R5, PT ;  /* 0x000000050200720c */ /* 0x000fe20003f46270 */
[----:B0-----:R-:W-:-:S04]  /*0140*/  @!P1 IMAD.WIDE.U32 R10, R9, 0x2, R10 ;  /* 0x00000002090a9825 */ /* 0x001fc800078e000a */
[----:B--2---:R-:W-:-:S08]  /*0150*/  @!P3 IMAD.WIDE.U32 R16, R17, 0x2, R6 ;  /* 0x000000021110b825 */ /* 0x004fd000078e0006 */
        /* <DEDUP_REMOVED lines=9> */
[----:B------:R-:W-:Y:S03]  /*01f0*/  BSSY.RECONVERGENT B0, `(.L_x_2208) ;  /* 0x0000025000007945 */ /* 0x000fe60003800200 */
[----:B-1----:R-:W-:Y:S01]  /*0200*/  VIADD R10, R0, 0x100 ;  /* 0x00000100000a7836 */ /* 0x002fe20000000000 */
[----:B------:R-:W5:Y:S01]  /*0210*/  @!P2 LDG.E.U16 R2, desc[UR4][R12.64] ;  /* 0x000000040c02a981 */ /* 0x000f62000c1e1500 */
[----:B---3--:R-:W-:Y:S01]  /*0220*/  @!P0 IMAD.WIDE.U32 R6, R9, 0x2, R6 ;  /* 0x0000000209068825 */ /* 0x008fe200078e0006 */
[----:B------:R-:W-:-:S06]  /*0230*/  PRMT R9, RZ, 0x7610, R9 ;  /* 0x00007610ff097816 */ /* 0x000fcc0000000009 */
[----:B------:R0:W5:Y:S01]  /*0240*/  @!P0 LDG.E.U16 R9, desc[UR4][R6.64] ;  /* 0x0000000406098981 */ /* 0x000162000c1e1500 */
[----:B------:R-:W-:-:S13]  /*0250*/  ISETP.GE.AND P0, PT, R0, R5, PT ;  /* 0x000000050000720c */ /* 0x000fda0003f06270 */
[----:B------:R-:W0:Y:S01]  /*0260*/  @!P0 LDC.64 R14, c[0x0][0x388] ;  /* 0x0000e200ff0e8b82 */ /* 0x000e220000000a00 */
[----:B--2---:R-:W-:Y:S01]  /*0270*/  VIADD R16, R0, 0x180 ;  /* 0x0000018000107836 */ /* 0x004fe20000000000 */
[----:B------:R-:W-:Y:S01]  /*0280*/  @!P0 LEA R11, R3, R0, 0x9 ;  /* 0x00000000030b8211 */ /* 0x000fe200078e48ff */
[----:B------:R-:W-:Y:S01]  /*0290*/  @!P0 IMAD.MOV.U32 R0, RZ, RZ, R18 ;  /* 0x000000ffff008224 */ /* 0x000fe200078e0012 */
[-C--:B------:R-:W-:Y:S02]  /*02a0*/  ISETP.GE.AND P1, PT, R18, R5.reuse, PT ;  /* 0x000000051200720c */ /* 0x080fe40003f26270 */
[-C--:B------:R-:W-:Y:S02]  /*02b0*/  ISETP.GE.AND P2, PT, R10, R5.reuse, PT ;  /* 0x000000050a00720c */ /* 0x080fe40003f46270 */
[-C--:B------:R-:W-:Y:S02]  /*02c0*/  ISETP.GE.AND P3, PT, R16, R5.reuse, PT ;  /* 0x000000051000720c */ /* 0x080fe40003f66270 */
[----:B------:R-:W-:Y:S01]  /*02d0*/  ISETP.GE.AND P4, PT, R0, R5, PT ;  /* 0x000000050000720c */ /* 0x000fe20003f86270 */
[----:B0-----:R-:W-:Y:S01]  /*02e0*/  @!P0 IMAD.WIDE.U32 R6, R11, 0x2, R14 ;  /* 0x000000020b068825 */ /* 0x001fe200078e000e */
[----:B------:R-:W-:Y:S11]  /*02f0*/  @P0 BRA `(.L_x_2209) ;  /* 0x0000000000500947 */ /* 0x000ff60003800000 */
        /* <DEDUP_REMOVED lines=20> */
.L_x_2209:
[----:B------:R-:W-:Y:S05]  /*0440*/  BSYNC.RECONVERGENT B0 ;  /* 0x0000000000007941 */ /* 0x000fea0003800200 */
.L_x_2208:
        /* <DEDUP_REMOVED lines=22> */
.L_x_2211:
[----:B------:R-:W-:Y:S05]  /*05b0*/  BSYNC.RECONVERGENT B0 ;  /* 0x0000000000007941 */ /* 0x000fea0003800200 */
.L_x_2210:
        /* <DEDUP_REMOVED lines=22> */
.L_x_2213:
[----:B------:R-:W-:Y:S05]  /*0720*/  BSYNC.RECONVERGENT B0 ;  /* 0x0000000000007941 */ /* 0x000fea0003800200 */
.L_x_2212:
        /* <DEDUP_REMOVED lines=22> */
.L_x_2215:
[----:B------:R-:W-:Y:S05]  /*0890*/  BSYNC.RECONVERGENT B0 ;  /* 0x0000000000007941 */ /* 0x000fea0003800200 */
.L_x_2214:
[----:B-----5:R0:W-:Y:S01]  /*08a0*/  @!P0 STG.E.U16 desc[UR4][R6.64], R9 ;  /* 0x0000000906008986 */ /* 0x0201e2000c101504 */
[----:B------:R-:W-:Y:S04]  /*08b0*/  BSSY.RECONVERGENT B0, `(.L_x_2216) ;  /* 0x000000d000007945 */ /* 0x000fe80003800200 */
[----:B------:R-:W-:Y:S05]  /*08c0*/  @P4 BRA `(.L_x_2217) ;  /* 0x00000000002c4947 */ /* 0x000fea0003800000 */
[----:B0-----:R-:W0:Y:S01]  /*08d0*/  LDC.64 R6, c[0x0][0x388] ;  /* 0x0000e200ff067b82 */ /* 0x001e220000000a00 */
[----:B------:R-:W-:Y:S01]  /*08e0*/  LEA R9, R3, R0, 0x9 ;  /* 0x0000000003097211 */ /* 0x000fe200078e48ff */
[----:B------:R-:W-:Y:S01]  /*08f0*/  VIADD R0, R0, 0x80 ;  /* 0x0000008000007836 */ /* 0x000fe20000000000 */
[----:B------:R-:W-:-:S04]  /*0900*/  PRMT R2, R8, 0x7610, R2 ;  /* 0x0000761008027816 */ /* 0x000fc80000000002 */
[----:B------:R-:W-:-:S13]  /*0910*/  ISETP.GE.AND P0, PT, R0, R5, PT ;  /* 0x000000050000720c */ /* 0x000fda0003f06270 */
[----:B------:R-:W-:Y:S01]  /*0920*/  @!P0 LEA R11, R3, R0, 0x9 ;  /* 0x00000000030b8211 */ /* 0x000fe200078e48ff */
[----:B------:R-:W-:Y:S02]  /*0930*/  @!P0 VIADD R0, R0, 0x80 ;  /* 0x0000008000008836 */ /* 0x000fe40000000000 */
[----:B0-----:R-:W-:-:S04]  /*0940*/  IMAD.WIDE.U32 R8, R9, 0x2, R6 ;  /* 0x0000000209087825 */ /* 0x001fc800078e0006 */
[----:B------:R-:W-:Y:S01]  /*0950*/  @!P0 IMAD.WIDE.U32 R6, R11, 0x2, R6 ;  /* 0x000000020b068825 */ /* 0x000fe200078e0006 */
[----:B------:R1:W-:Y:S04]  /*0960*/  STG.E.U16 desc[UR4][R8.64], R2 ;  /* 0x0000000208007986 */ /* 0x0003e8000c101504 */
[----:B------:R1:W-:Y:S02]  /*0970*/  @!P0 STG.E.U16 desc[UR4][R6.64], R4 ;  /* 0x0000000406008986 */ /* 0x0003e4000c101504 */
.L_x_2217:
[----:B------:R-:W-:Y:S05]  /*0980*/  BSYNC.RECONVERGENT B0 ;  /* 0x0000000000007941 */ /* 0x000fea0003800200 */
.L_x_2216:
[----:B------:R-:W-:-:S13]  /*0990*/  ISETP.GE.AND P0, PT, R0, R5, PT ;  /* 0x000000050000720c */ /* 0x000fda0003f06270 */
[----:B------:R-:W-:Y:S05]  /*09a0*/  @P0 EXIT ;  /* 0x000000000000094d */ /* 0x000fea0003800000 */
[----:B-1----:R-:W1:Y:S01]  /*09b0*/  LDC.64 R4, c[0x0][0x388] ;  /* 0x0000e200ff047b82 */ /* 0x002e620000000a00 */
[----:B------:R-:W-:-:S05]  /*09c0*/  LEA R3, R3, R0, 0x9 ;  /* 0x0000000003037211 */ /* 0x000fca00078e48ff */
[----:B-1----:R-:W-:-:S05]  /*09d0*/  IMAD.WIDE.U32 R2, R3, 0x2, R4 ;  /* 0x0000000203027825 */ /* 0x002fca00078e0004 */
[----:B------:R-:W-:Y:S01]  /*09e0*/  STG.E.U16 desc[UR4][R2.64], R10 ;  /* 0x0000000a02007986 */ /* 0x000fe2000c101504 */
[----:B------:R-:W-:Y:S05]  /*09f0*/  EXIT ;  /* 0x000000000000794d */ /* 0x000fea0003800000 */
.L_x_2218:
        /* <DEDUP_REMOVED lines=16> */
.L_x_17923:


//--------------------- .text._ZN2at6native29vectorized_elementwise_kernelILi2ENS0_13AUnaryFunctorIN3c104HalfES4_S4_ZZZNS0_17hypot_kernel_cudaERNS_18TensorIteratorBaseEENKUlvE_clEvENKUlvE1_clEvEUlS4_S4_E_EESt5arrayIPcLm2EEEEviT0_T1_ --------------------------
	.section	.text._ZN2at6native29vectorized_elementwise_kernelILi2ENS0_13AUnaryFunctorIN3c104HalfES4_S4_ZZZNS0_17hypot_kernel_cudaERNS_18TensorIteratorBaseEENKUlvE_clEvENKUlvE1_clEvEUlS4_S4_E_EESt5arrayIPcLm2EEEEviT0_T1_,"ax",@progbits
	.align	128
        .global         _ZN2at6native29vectorized_elementwise_kernelILi2ENS0_13AUnaryFunctorIN3c104HalfES4_S4_ZZZNS0_17hypot_kernel_cudaERNS_18TensorIteratorBaseEENKUlvE_clEvENKUlvE1_clEvEUlS4_S4_E_EESt5arrayIPcLm2EEEEviT0_T1_
        .type           _ZN2at6native29vectorized_elementwise_kernelILi2ENS0_13AUnaryFunctorIN3c104HalfES4_S4_ZZZNS0_17hypot_kernel_cudaERNS_18TensorIteratorBaseEENKUlvE_clEvENKUlvE1_clEvEUlS4_S4_E_EESt5arrayIPcLm2EEEEviT0_T1_,@function
        .size           _ZN2at6native29vectorized_elementwise_kernelILi2ENS0_13AUnaryFunctorIN3c104HalfES4_S4_ZZZNS0_17hypot_kernel_cudaERNS_18TensorIteratorBaseEENKUlvE_clEvENKUlvE1_clEvEUlS4_S4_E_EESt5arrayIPcLm2EEEEviT0_T1_,(.L_x_17924 - _ZN2at6native29vectorized_elementwise_kernelILi2ENS0_13AUnaryFunctorIN3c104HalfES4_S4_ZZZNS0_17hypot_kernel_cudaERNS_18TensorIteratorBaseEENKUlvE_clEvENKUlvE1_clEvEUlS4_S4_E_EESt5arrayIPcLm2EEEEviT0_T1_)
        .other          _ZN2at6native29vectorized_elementwise_kernelILi2ENS0_13AUnaryFunctorIN3c104HalfES4_S4_ZZZNS0_17hypot_kernel_cudaERNS_18TensorIteratorBaseEENKUlvE_clEvENKUlvE1_clEvEUlS4_S4_E_EESt5arrayIPcLm2EEEEviT0_T1_,@"STO_CUDA_ENTRY STV_DEFAULT"
_ZN2at6native29vectorized_elementwise_kernelILi2ENS0_13AUnaryFunctorIN3c104HalfES4_S4_ZZZNS0_17hypot_kernel_cudaERNS_18TensorIteratorBaseEENKUlvE_clEvENKUlvE1_clEvEUlS4_S4_E_EESt5arrayIPcLm2EEEEviT0_T1_:
.text._ZN2at6native29vectorized_elementwise_kernelILi2ENS0_13AUnaryFunctorIN3c104HalfES4_S4_ZZZNS0_17hypot_kernel_cudaERNS_18TensorIteratorBaseEENKUlvE_clEvENKUlvE1_clEvEUlS4_S4_E_EESt5arrayIPcLm2EEEEviT0_T1_:
        /* <DEDUP_REMOVED lines=9> */
[----:B------:R-:W-:Y:S02]  /*0090*/  PRMT R7, RZ, 0x7610, R7 ;  /* 0x00007610ff077816 */ /* 0x000fe40000000007 */
[----:B0-----:R-:W-:Y:S01]  /*00a0*/  ISETP.GE.U32.AND P0, PT, R27, R6, PT ;  /* 0x000000061b00720c */ /* 0x001fe20003f06070 */
[----:B------:R-:W-:-:S12]  /*00b0*/  IMAD.MOV.U32 R5, RZ, RZ, R27 ;  /* 0x000000ffff057224 */ /* 0x000fd800078e001b */
[----:B------:R-:W-:-:S05]  /*00c0*/  @!P0 VIADD R27, R5, 0x80 ;  /* 0x00000080051b8836 */ /* 0x000fca0000000000 */
[----:B------:R-:W-:-:S13]  /*00d0*/  ISETP.GE.U32.AND P6, PT, R27, R6, PT ;  /* 0x000000061b00720c */ /* 0x000fda0003fc6070 */
[----:B------:R-:W-:Y:S01]  /*00e0*/  @!P6 IMAD.IADD R3, R0, 0x1, R27 ;  /* 0x000000010003e824 */ /* 0x000fe200078e021b */
[----:B------:R-:W-:Y:S01]  /*00f0*/  @!P6 IADD3 R27, PT, PT, R27, 0x80, RZ ;  /* 0x000000801b1be810 */ /* 0x000fe20007ffe0ff */
[----:B------:R-:W0:Y:S03]  /*0100*/  @!P6 LDC.64 R28, c[0x0][0x390] ;  /* 0x0000e400ff1ceb82 */ /* 0x000e260000000a00 */
[----:B------:R-:W-:-:S13]  /*0110*/  ISETP.GE.U32.AND P5, PT, R27, R6, PT ;  /* 0x000000061b00720c */ /* 0x000fda0003fa6070 */
[----:B------:R-:W-:Y:S01]  /*0120*/  @!P5 IMAD.IADD R4, R0, 0x1, R27 ;  /* 0x000000010004d824 */ /* 0x000fe200078e021b */
[----:B------:R-:W1:Y:S01]  /*0130*/  @!P5 LDC.64 R16, c[0x0][0x390] ;  /* 0x0000e400ff10db82 */ /* 0x000e620000000a00 */
[----:B------:R-:W-:-:S05]  /*0140*/  @!P5 VIADD R27, R27, 0x80 ;  /* 0x000000801b1bd836 */ /* 0x000fca0000000000 */
[----:B------:R-:W-:Y:S01]  /*0150*/  ISETP.GE.U32.AND P4, PT, R27, R6, PT ;  /* 0x000000061b00720c */ /* 0x000fe20003f86070 */
[----:B0-----:R-:W-:-:S05]  /*0160*/  @!P6 IMAD.WIDE.U32 R28, R3, 0x2, R28 ;  /* 0x00000002031ce825 */ /* 0x001fca00078e001c */
[----:B------:R-:W5:Y:S07]  /*0170*/  @!P6 LDG.E.U16 R7, desc[UR4][R28.64] ;  /* 0x000000041c07e981 */ /* 0x000f6e000c1e1500 */
[----:B------:R-:W-:Y:S01]  /*0180*/  @!P4 IMAD.IADD R25, R0, 0x1, R27 ;  /* 0x000000010019c824 */ /* 0x000fe200078e021b */
[----:B------:R-:W-:Y:S01]  /*0190*/  @!P4 IADD3 R27, PT, PT, R27, 0x80, RZ ;  /* 0x000000801b1bc810 */ /* 0x000fe20007ffe0ff */
[----:B------:R-:W0:Y:S03]  /*01a0*/  @!P4 LDC.64 R8, c[0x0][0x390] ;  /* 0x0000e400ff08cb82 */ /* 0x000e260000000a00 */
[----:B------:R-:W-:-:S13]  /*01b0*/  ISETP.GE.U32.AND P3, PT, R27, R6, PT ;  /* 0x000000061b00720c */ /* 0x000fda0003f66070 */
[----:B------:R-:W-:Y:S01]  /*01c0*/  @!P3 IMAD.IADD R23, R0, 0x1, R27 ;  /* 0x000000010017b824 */ /* 0x000fe200078e021b */
[----:B------:R-:W2:Y:S01]  /*01d0*/  @!P3 LDC.64 R10, c[0x0][0x390] ;  /* 0x0000e400ff0abb82 */ /* 0x000ea20000000a00 */
[----:B------:R-:W-:-:S05]  /*01e0*/  @!P3 VIADD R27, R27, 0x80 ;  /* 0x000000801b1bb836 */ /* 0x000fca0000000000 */
[----:B------:R-:W-:-:S13]  /*01f0*/  ISETP.GE.U32.AND P2, PT, R27, R6, PT ;  /* 0x000000061b00720c */ /* 0x000fda0003f46070 */
[----:B------:R-:W-:Y:S01]  /*0200*/  @!P2 IMAD.IADD R21, R0, 0x1, R27 ;  /* 0x000000010015a824 */ /* 0x000fe200078e021b */
[----:B------:R-:W-:Y:S01]  /*0210*/  @!P2 IADD3 R27, PT, PT, R27, 0x80, RZ ;  /* 0x000000801b1ba810 */ /* 0x000fe20007ffe0ff */
[----:B-1----:R-:W-:Y:S01]  /*0220*/  @!P5 IMAD.WIDE.U32 R16, R4, 0x2, R16 ;  /* 0x000000020410d825 */ /* 0x002fe200078e0010 */
[----:B------:R-:W1:Y:S02]  /*0230*/  @!P2 LDC.64 R12, c[0x0][0x390] ;  /* 0x0000e400ff0cab82 */ /* 0x000e640000000a00 */
[----:B------:R-:W-:Y:S01]  /*0240*/  ISETP.GE.U32.AND P1, PT, R27, R6, PT ;  /* 0x000000061b00720c */ /* 0x000fe20003f26070 */
[----:B--2---:R-:W-:-:S05]  /*0250*/  @!P3 IMAD.WIDE.U32 R10, R23, 0x2, R10 ;  /* 0x00000002170ab825 */ /* 0x004fca00078e000a */
[----:B------:R-:W2:Y:S01]  /*0260*/  @!P0 LDC.64 R22, c[0x0][0x390] ;  /* 0x0000e400ff168b82 */ /* 0x000ea20000000a00 */
[----:B------:R-:W-:-:S06]  /*0270*/  PRMT R4, RZ, 0x7610, R4 ;  /* 0x00007610ff047816 */ /* 0x000fcc0000000004 */
[C---:B------:R-:W-:Y:S01]  /*0280*/  @!P1 IMAD.IADD R19, R0.reuse, 0x1, R27 ;  /* 0x0000000100139824 */ /* 0x040fe200078e021b */
[----:B------:R3:W5:Y:S01]  /*0290*/  @!P5 LDG.E.U16 R4, desc[UR4][R16.64] ;  /* 0x000000041004d981 */ /* 0x000762000c1e1500 */
[----:B------:R-:W-:Y:S01]  /*02a0*/  @!P1 VIADD R27, R27, 0x80 ;  /* 0x000000801b1b9836 */ /* 0x000fe20000000000 */
[----:B------:R-:W4:Y:S04]  /*02b0*/  @!P1 LDC.64 R14, c[0x0][0x390] ;  /* 0x0000e400ff0e9b82 */ /* 0x000f280000000a00 */
[----:B------:R-:W-:Y:S02]  /*02c0*/  ISETP.GE.U32.AND P6, PT, R27, R6, PT ;  /* 0x000000061b00720c */ /* 0x000fe40003fc6070 */
[----:B---3--:R-:W-:-:S05]  /*02d0*/  @!P0 IADD3 R17, PT, PT, R0, R5, RZ ;  /* 0x0000000500118210 */ /* 0x008fca0007ffe0ff */
[----:B--2---:R-:W-:Y:S01]  /*02e0*/  @!P0 IMAD.WIDE.U32 R22, R17, 0x2, R22 ;  /* 0x0000000211168825 */ /* 0x004fe200078e0016 */
[----:B------:R-:W-:-:S05]  /*02f0*/  PRMT R17, RZ, 0x7610, R17 ;  /* 0x00007610ff117816 */ /* 0x000fca0000000011 */
[----:B------:R-:W2:Y:S01]  /*0300*/  @!P6 LDC.64 R2, c[0x0][0x390] ;  /* 0x0000e400ff02eb82 */ /* 0x000ea20000000a00 */
[----:B------:R-:W5:Y:S01]  /*0310*/  @!P0 LDG.E.U16 R17, desc[UR4][R22.64] ;  /* 0x0000000416118981 */ /* 0x000f62000c1e1500 */
[----:B------:R-:W-:Y:S01]  /*0320*/  ISETP.GE.U32.AND P0, PT, R5, R6, PT ;  /* 0x000000060500720c */ /* 0x000fe20003f06070 */
[----:B-1----:R-:W-:Y:S01]  /*0330*/  @!P2 IMAD.WIDE.U32 R12, R21, 0x2, R12 ;  /* 0x00000002150ca825 */ /* 0x002fe200078e000c */
        /* <DEDUP_REMOVED lines=8> */
[----:B--2---:R-:W-:Y:S01]  /*03c0*/  @!P6 IMAD.WIDE.U32 R2, R27, 0x2, R2 ;  /* 0x000000021b02e825 */ /* 0x004fe200078e0002 */
        /* <DEDUP_REMOVED lines=9> */
[C---:B---3--:R-:W-:Y:S01]  /*0460*/  VIADD R15, R5.reuse, 0x200 ;  /* 0x00000200050f7836 */ /* 0x048fe20000000000 */
[----:B-1----:R-:W-:Y:S02]  /*0470*/  IADD3 R3, PT, PT, R5, 0x280, RZ ;  /* 0x0000028005037810 */ /* 0x002fe40007ffe0ff */
[-C--:B------:R-:W-:Y:S01]  /*0480*/  ISETP.GE.U32.AND P1, PT, R11, R6.reuse, PT ;  /* 0x000000060b00720c */ /* 0x080fe20003f26070 */
[----:B------:R-:W-:Y:S01]  /*0490*/  VIADD R11, R5, 0x80 ;  /* 0x00000080050b7836 */ /* 0x000fe20000000000 */
[-C--:B------:R-:W-:Y:S01]  /*04a0*/  ISETP.GE.U32.AND P4, PT, R3, R6.reuse, PT ;  /* 0x000000060300720c */ /* 0x080fe20003f86070 */
[----:B------:R-:W-:Y:S01]  /*04b0*/  VIADD R3, R5, 0x300 ;  /* 0x0000030005037836 */ /* 0x000fe20000000000 */
[----:B------:R-:W-:-:S02]  /*04c0*/  ISETP.GE.U32.AND P2, PT, R13, R6, PT ;  /* 0x000000060d00720c */ /* 0x000fc40003f46070 */
[----:B------:R-:W-:Y:S01]  /*04d0*/  ISETP.GE.U32.AND P3, PT, R15, R6, PT ;  /* 0x000000060f00720c */ /* 0x000fe20003f66070 */
[----:B0-----:R-:W-:-:S12]  /*04e0*/  @P0 BRA `(.L_x_2221) ;  /* 0x0000000000500947 */ /* 0x001fd80003800000 */
        /* <DEDUP_REMOVED lines=19> */
[----:B------:R-:W-:-:S07]  /*0620*/  F2FP.F16.F32.PACK_AB R10, RZ, R10 ;  /* 0x0000000aff0a723e */ /* 0x000fce00000000ff */
.L_x_2221:
[----:B------:R-:W-:Y:S05]  /*0630*/  BSYNC.RECONVERGENT B0 ;  /* 0x0000000000007941 */ /* 0x000fea0003800200 */
.L_x_2220:
[-C--:B------:R-:W-:Y:S01]  /*0640*/  ISETP.GE.U32.AND P6, PT, R11, R6.reuse, PT ;  /* 0x000000060b00720c */ /* 0x080fe20003fc6070 */
[----:B------:R-:W-:Y:S01]  /*0650*/  BSSY.RECONVERGENT B0, `(.L_x_2222) ;  /* 0x0000018000007945 */ /* 0x000fe20003800200 */
[----:B------:R-:W-:Y:S01]  /*0660*/  ISETP.GE.U32.AND P5, PT, R3, R6, PT ;  /* 0x000000060300720c */ /* 0x000fe20003fa6070 */
[----:B------:R-:W-:-:S10]  /*0670*/  VIADD R3, R5, 0x380 ;  /* 0x0000038005037836 */ /* 0x000fd40000000000 */
        /* <DEDUP_REMOVED lines=21> */
.L_x_2223:
[----:B------:R-:W-:Y:S05]  /*07d0*/  BSYNC.RECONVERGENT B0 ;  /* 0x0000000000007941 */ /* 0x000fea0003800200 */
.L_x_2222:
[----:B------:R-:W-:Y:S01]  /*07e0*/  ISETP.GE.U32.AND P6, PT, R3, R6, PT ;  /* 0x000000060300720c */ /* 0x000fe20003fc6070 */
[----:B------:R-:W-:Y:S01]  /*07f0*/  BSSY.RECONVERGENT B0, `(.L_x_2224) ;  /* 0x0000018000007945 */ /* 0x000fe20003800200 */
[----:B------:R-:W-:-:S05]  /*0800*/  @!P0 IADD3 R3, PT, PT, R0, R5, RZ ;  /* 0x0000000500038210 */ /* 0x000fca0007ffe0ff */
[----:B------:R-:W-:Y:S01]  /*0810*/  @!P0 IMAD.WIDE.U32 R2, R3, 0x2, R8 ;  /* 0x0000000203028825 */ /* 0x000fe200078e0008 */
[----:B------:R-:W-:Y:S06]  /*0820*/  @P1 BRA `(.L_x_2225) ;  /* 0x0000000000501947 */ /* 0x000fec0003800000 */
[----:B-----5:R-:W0:Y:S01]  /*0830*/  LDC.U16 R7, c[0x0][0x386] ;  /* 0x0000e180ff077b82 */ /* 0x020e220000000400 */
[----:B------:R-:W-:-:S05]  /*0840*/  HADD2.F32 R4, -RZ, R4.H0_H0 ;  /* 0x20000004ff047230 */ /* 0x000fca0000004100 */
        /* <DEDUP_REMOVED lines=18> */
.L_x_2225:
[----:B------:R-:W-:Y:S05]  /*0970*/  BSYNC.RECONVERGENT B0 ;  /* 0x0000000000007941 */ /* 0x000fea0003800200 */
.L_x_2224:
[----:B------:R-:W-:Y:S04]  /*0980*/  BSSY.RECONVERGENT B0, `(.L_x_2226) ;  /* 0x0000016000007945 */ /* 0x000fe80003800200 */
[----:B------:R-:W-:Y:S05]  /*0990*/  @P2 BRA `(.L_x_2227) ;  /* 0x0000000000502947 */ /* 0x000fea0003800000 */
        /* <DEDUP_REMOVED lines=20> */
.L_x_2227:
[----:B------:R-:W-:Y:S05]  /*0ae0*/  BSYNC.RECONVERGENT B0 ;  /* 0x0000000000007941 */ /* 0x000fea0003800200 */
.L_x_2226:
        /* <DEDUP_REMOVED lines=22> */
.L_x_2229:
[----:B------:R-:W-:Y:S05]  /*0c50*/  BSYNC.RECONVERGENT B0 ;  /* 0x0000000000007941 */ /* 0x000fea0003800200 */
.L_x_2228:
        /* <DEDUP_REMOVED lines=22> */
.L_x_2231:
[----:B------:R-:W-:Y:S05]  /*0dc0*/  BSYNC.RECONVERGENT B0 ;  /* 0x0000000000007941 */ /* 0x000fea0003800200 */
.L_x_2230:
        /* <DEDUP_REMOVED lines=22> */
.L_x_2233:
[----:B------:R-:W-:Y:S05]  /*0f30*/  BSYNC.RECONVERGENT B0 ;  /* 0x0000000000007941 */ /* 0x000fea0003800200 */
.L_x_2232:
        /* <DEDUP_REMOVED lines=22> */
.L_x_2235:
[----:B------:R-:W-:Y:S05]  /*10a0*/  BSYNC.RECONVERGENT B0 ;  /* 0x0000000000007941 */ /* 0x000fea0003800200 */
.L_x_2234:
        /* <DEDUP_REMOVED lines=14> */
[----:B------:R-:W-:Y:S01]  /*1190*/  IADD3 R11, PT, PT, R0, R5, RZ ;  /* 0x00000005000b7210 */ /* 0x000fe20007ffe0ff */
[----:B------:R-:W-:-:S04]  /*11a0*/  VIADD R5, R5, 0x80 ;  /* 0x0000008005057836 */ /* 0x000fc80000000000 */
[----:B0-----:R-:W-:-:S05]  /*11b0*/  IMAD.WIDE.U32 R2, R11, 0x2, R2 ;  /* 0x000000020b027825 */ /* 0x001fca00078e0002 */
[----:B------:R0:W-:Y:S02]  /*11c0*/  STG.E.U16 desc[UR4][R2.64], R13 ;  /* 0x0000000d02007986 */ /* 0x0001e4000c101504 */
.L_x_2238:
[----:B------:R-:W-:-:S13]  /*11d0*/  ISETP.GE.U32.AND P0, PT, R5, R6, PT ;  /* 0x000000060500720c */ /* 0x000fda0003f06070 */
[----:B------:R-:W-:Y:S05]  /*11e0*/  @P0 BRA `(.L_x_2240) ;  /* 0x0000000000300947 */ /* 0x000fea0003800000 */
[----:B0-----:R-:W0:Y:S01]  /*11f0*/  LDC.64 R2, c[0x0][0x388] ;  /* 0x0000e200ff027b82 */ /* 0x001e220000000a00 */
[----:B------:R-:W-:Y:S02]  /*1200*/  IMAD.IADD R11, R0, 0x1, R5 ;  /* 0x00000001000b7824 */ /* 0x000fe400078e0205 */
[----:B------:R-:W-:Y:S02]  /*1210*/  VIADD R5, R5, 0x80 ;  /* 0x0000008005057836 */ /* 0x000fe40000000000 */
[----:B0-----:R-:W-:-:S05]  /*1220*/  IMAD.WIDE.U32 R2, R11, 0x2, R2 ;  /* 0x000000020b027825 */ /* 0x001fca00078e0002 */
[----:B------:R1:W-:Y:S02]  /*1230*/  STG.E.U16 desc[UR4][R2.64], R14 ;  /* 0x0000000e02007986 */ /* 0x0003e4000c101504 */
.L_x_2239:
[----:B------:R-:W-:-:S13]  /*1240*/  ISETP.GE.U32.AND P0, PT, R5, R6, PT ;  /* 0x000000060500720c */ /* 0x000fda0003f06070 */
[----:B------:R-:W-:Y:S05]  /*1250*/  @P0 BRA `(.L_x_2241) ;  /* 0x0000000000340947 */ /* 0x000fea0003800000 */
[----:B01----:R-:W0:Y:S01]  /*1260*/  LDC.64 R2, c[0x0][0x388] ;  /* 0x0000e200ff027b82 */ /* 0x003e220000000a00 */
[----:B------:R-:W-:Y:S01]  /*1270*/  IADD3 R11, PT, PT, R0, R5, RZ ;  /* 0x00000005000b7210 */ /* 0x000fe20007ffe0ff */
[----:B------:R-:W-:-:S04]  /*1280*/  VIADD R5, R5, 0x80 ;  /* 0x0000008005057836 */ /* 0x000fc80000000000 */
[----:B0-----:R-:W-:-:S05]  /*1290*/  IMAD.WIDE.U32 R2, R11, 0x2, R2 ;  /* 0x000000020b027825 */ /* 0x001fca00078e0002 */
[----:B-----5:R1:W-:Y:S02]  /*12a0*/  STG.E.U16 desc[UR4][R2.64], R7 ;  /* 0x0000000702007986 */ /* 0x0203e4000c101504 */
.L_x_2240:
        /* <DEDUP_REMOVED lines=8> */
.L_x_2241:
[----:B------:R-:W-:Y:S05]  /*1330*/  BSYNC.RELIABLE B1 ;  /* 0x0000000000017941 */ /* 0x000fea0003800100 */
.L_x_2237:
[----:B------:R-:W-:-:S13]  /*1340*/  ISETP.GE.U32.AND P0, PT, R5, R6, PT ;  /* 0x000000060500720c */ /* 0x000fda0003f06070 */
[----:B012---:R-:W0:Y:S01]  /*1350*/  @!P0 LDC.64 R2, c[0x0][0x388] ;  /* 0x0000e200ff028b82 */ /* 0x007e220000000a00 */
[----:B-----5:R-:W-:Y:S01]  /*1360*/  @!P0 IADD3 R7, PT, PT, R0, R5, RZ ;  /* 0x0000000500078210 */ /* 0x020fe20007ffe0ff */
[----:B------:R-:W-:-:S04]  /*1370*/  @!P0 VIADD R5, R5, 0x80 ;  /* 0x0000008005058836 */ /* 0x000fc80000000000 */
[----:B0-----:R-:W-:-:S05]  /*1380*/  @!P0 IMAD.WIDE.U32 R2, R7, 0x2, R2 ;  /* 0x0000000207028825 */ /* 0x001fca00078e0002 */
[----:B------:R2:W-:Y:S02]  /*1390*/  @!P0 STG.E.U16 desc[UR4][R2.64], R9 ;  /* 0x0000000902008986 */ /* 0x0005e4000c101504 */
.L_x_2242:
[----:B------:R-:W-:Y:S05]  /*13a0*/  BSYNC.RECONVERGENT B0 ;  /* 0x0000000000007941 */ /* 0x000fea0003800200 */
.L_x_2236:
        /* <DEDUP_REMOVED lines=8> */
.L_x_2219:
        /* <DEDUP_REMOVED lines=8> */
[----:B------:R-:W1:Y:S02]  /*14b0*/  LDC.U16 R2, c[0x0][0x386] ;  /* 0x0000e180ff027b82 */ /* 0x000e640000000400 */
[----:B-1----:R-:W-:-:S05]  /*14c0*/  HADD2.F32 R2, -RZ, R2.H0_H0 ;  /* 0x20000002ff027230 */ /* 0x002fca0000004100 */
[----:B------:R-:W-:Y:S01]  /*14d0*/  FADD.FTZ R2, |R2|, -RZ ;  /* 0x800000ff02027221 */ /* 0x000fe20000010200 */
[--C-:B--2---:R-:W-:Y:S02]  /*14e0*/  HADD2.F32 R7, -RZ, R4.reuse.H0_H0 ;  /* 0x20000004ff077230 */ /* 0x104fe40000004100 */
[----:B------:R-:W-:-:S03]  /*14f0*/  HADD2.F32 R4, -RZ, R4.H1_H1 ;  /* 0x30000004ff047230 */ /* 0x000fc60000004100 */
[----:B------:R-:W-:Y:S02]  /*1500*/  FADD.FTZ R15, |R7|, -RZ ;  /* 0x800000ff070f7221 */ /* 0x000fe40000010200 */
[----:B------:R-:W-:-:S03]  /*1510*/  FADD.FTZ R17, |R4|, -RZ ;  /* 0x800000ff04117221 */ /* 0x000fc60000010200 */
[CC--:B------:R-:W-:Y:S02]  /*1520*/  VIMNMX R7, PT, PT, R2.reuse, R15.reuse, !PT ;  /* 0x0000000f02077248 */ /* 0x0c0fe40007fe0100 */
[C---:B------:R-:W-:Y:S02]  /*1530*/  VIMNMX R15, PT, PT, R2.reuse, R15, PT ;  /* 0x0000000f020f7248 */ /* 0x040fe40003fe0100 */
[----:B------:R-:W-:Y:S02]  /*1540*/  LOP3.LUT R11, R7, 0xfe000000, RZ, 0xc0, !PT ;  /* 0xfe000000070b7812 */ /* 0x000fe400078ec0ff */
[----:B------:R-:W-:Y:S02]  /*1550*/  VIMNMX R8, PT, PT, R2, R17, !PT ;  /* 0x0000001102087248 */ /* 0x000fe40007fe0100 */
[----:B------:R-:W-:Y:S02]  /*1560*/  LOP3.LUT R4, R11, 0x7e800000, RZ, 0x3c, !PT ;  /* 0x7e8000000b047812 */ /* 0x000fe400078e3cff */
[----:B------:R-:W-:-:S02]  /*1570*/  LOP3.LUT R10, R8, 0xfe000000, RZ, 0xc0, !PT ;  /* 0xfe000000080a7812 */ /* 0x000fc400078ec0ff */
[----:B0-----:R-:W-:Y:S01]  /*1580*/  VIMNMX R12, PT, PT, R2, R17, PT ;  /* 0x00000011020c7248 */ /* 0x001fe20003fe0100 */
[-C--:B------:R-:W-:Y:S01]  /*1590*/  FMUL.FTZ R13, R15, R4.reuse ;  /* 0x000000040f0d7220 */ /* 0x080fe20000410000 */
[----:B------:R-:W-:Y:S01]  /*15a0*/  LOP3.LUT R17, R10, 0x7e800000, RZ, 0x3c, !PT ;  /* 0x7e8000000a117812 */ /* 0x000fe200078e3cff */
[----:B------:R-:W-:Y:S01]  /*15b0*/  FMUL.FTZ R4, R7, R4 ;  /* 0x0000000407047220 */ /* 0x000fe20000410000 */
[----:B------:R-:W-:Y:S01]  /*15c0*/  FSETP.NEU.FTZ.AND P0, PT, R15, RZ, PT ;  /* 0x000000ff0f00720b */ /* 0x000fe20003f1d000 */
[----:B------:R-:W-:Y:S01]  /*15d0*/  FMUL.FTZ R13, R13, R13 ;  /* 0x0000000d0d0d7220 */ /* 0x000fe20000410000 */
[----:B------:R-:W-:Y:S01]  /*15e0*/  FSETP.NEU.FTZ.AND P1, PT, R15, +INF , PT ;  /* 0x7f8000000f00780b */ /* 0x000fe20003f3d000 */
[-C--:B------:R-:W-:Y:S01]  /*15f0*/  FMUL.FTZ R14, R12, R17.reuse ;  /* 0x000000110c0e7220 */ /* 0x080fe20000410000 */
[----:B------:R-:W-:Y:S01]  /*1600*/  FMUL.FTZ R17, R8, R17 ;  /* 0x0000001108117220 */ /* 0x000fe20000410000 */
[----:B------:R-:W-:Y:S01]  /*1610*/  FFMA.FTZ R16, R4, R4, R13 ;  /* 0x0000000404107223 */ /* 0x000fe2000001000d */
[----:B---3--:R-:W-:-:S02]  /*1620*/  HADD2.F32 R4, -RZ, R6.H0_H0 ;  /* 0x20000006ff047230 */ /* 0x008fc40000004100 */
[----:B------:R-:W-:Y:S01]  /*1630*/  FMUL.FTZ R14, R14, R14 ;  /* 0x0000000e0e0e7220 */ /* 0x000fe20000410000 */
[----:B------:R-:W-:Y:S01]  /*1640*/  HADD2.F32 R6, -RZ, R6.H1_H1 ;  /* 0x30000006ff067230 */ /* 0x000fe20000004100 */
[----:B------:R-:W-:Y:S01]  /*1650*/  FSETP.NEU.FTZ.AND P2, PT, R12, RZ, PT ;  /* 0x000000ff0c00720b */ /* 0x000fe20003f5d000 */
[----:B------:R-:W-:Y:S01]  /*1660*/  FADD.FTZ R19, |R4|, -RZ ;  /* 0x800000ff04137221 */ /* 0x000fe20000010200 */
[----:B------:R-:W-:Y:S01]  /*1670*/  FFMA.FTZ R17, R17, R17, R14 ;  /* 0x0000001111117223 */ /* 0x000fe2000001000e */
[----:B------:R-:W0:Y:S01]  /*1680*/  MUFU.SQRT R16, R16 ;  /* 0x0000001000107308 */ /* 0x000e220000002000 */
[----:B------:R-:W-:Y:S02]  /*1690*/  LOP3.LUT R11, R11, 0x800000, RZ, 0xfc, !PT ;  /* 0x008000000b0b7812 */ /* 0x000fe400078efcff */
[CC--:B------:R-:W-:Y:S02]  /*16a0*/  VIMNMX R4, PT, PT, R2.reuse, R19.reuse, !PT ;  /* 0x0000001302047248 */ /* 0x0c0fe40007fe0100 */
[----:B------:R-:W-:Y:S01]  /*16b0*/  VIMNMX R14, PT, PT, R2, R19, PT ;  /* 0x00000013020e7248 */ /* 0x000fe20003fe0100 */
[----:B------:R-:W-:Y:S01]  /*16c0*/  FADD.FTZ R19, |R6|, -RZ ;  /* 0x800000ff06137221 */ /* 0x000fe20000010200 */
[----:B------:R-:W-:Y:S01]  /*16d0*/  LOP3.LUT R13, R4, 0xfe000000, RZ, 0xc0, !PT ;  /* 0xfe000000040d7812 */ /* 0x000fe200078ec0ff */
[----:B------:R-:W1:Y:S01]  /*16e0*/  MUFU.SQRT R17, R17 ;  /* 0x0000001100117308 */ /* 0x000e620000002000 */
[----:B------:R-:W-:-:S02]  /*16f0*/  LOP3.LUT R10, R10, 0x800000, RZ, 0xfc, !PT ;  /* 0x008000000a0a7812 */ /* 0x000fc400078efcff */
[----:B------:R-:W-:Y:S02]  /*1700*/  LOP3.LUT R15, R13, 0x7e800000, RZ, 0x3c, !PT ;  /* 0x7e8000000d0f7812 */ /* 0x000fe400078e3cff */
[----:B------:R-:W-:Y:S02]  /*1710*/  FSETP.NEU.FTZ.AND P3, PT, R12, +INF , PT ;  /* 0x7f8000000c00780b */ /* 0x000fe40003f7d000 */
[C---:B------:R-:W-:Y:S01]  /*1720*/  FSETP.NEU.FTZ.AND P4, PT, R14.reuse, +INF , PT ;  /* 0x7f8000000e00780b */ /* 0x040fe20003f9d000 */
[-C--:B------:R-:W-:Y:S01]  /*1730*/  FMUL.FTZ R6, R14, R15.reuse ;  /* 0x0000000f0e067220 */ /* 0x080fe20000410000 */
[----:B------:R-:W-:Y:S01]  /*1740*/  FMUL.FTZ R15, R4, R15 ;  /* 0x0000000f040f7220 */ /* 0x000fe20000410000 */
[----:B0-----:R-:W-:Y:S01]  /*1750*/  @P0 FMUL.FTZ R7, R16, R11 ;  /* 0x0000000b10070220 */ /* 0x001fe20000410000 */
[----:B------:R-:W-:Y:S01]  /*1760*/  FSETP.NEU.FTZ.AND P0, PT, R14, RZ, PT ;  /* 0x000000ff0e00720b */ /* 0x000fe20003f1d000 */
[----:B------:R-:W-:Y:S01]  /*1770*/  FMUL.FTZ R12, R6, R6 ;  /* 0x00000006060c7220 */ /* 0x000fe20000410000 */
[C---:B------:R-:W-:Y:S01]  /*1780*/  VIMNMX R6, PT, PT, R2.reuse, R19, !PT ;  /* 0x0000001302067248 */ /* 0x040fe20007fe0100 */
[--C-:B----4-:R-:W-:Y:S01]  /*1790*/  HADD2.F32 R11, -RZ, R9.reuse.H0_H0 ;  /* 0x20000009ff0b7230 */ /* 0x110fe20000004100 */
[----:B------:R-:W-:Y:S01]  /*17a0*/  FSEL R7, R7, +INF , P1 ;  /* 0x7f80000007077808 */ /* 0x000fe20000800000 */
[----:B------:R-:W-:Y:S01]  /*17b0*/  FFMA.FTZ R12, R15, R15, R12 ;  /* 0x0000000f0f0c7223 */ /* 0x000fe2000001000c */
[----:B-1----:R-:W-:Y:S01]  /*17c0*/  @P2 FMUL.FTZ R8, R17, R10 ;  /* 0x0000000a11082220 */ /* 0x002fe20000410000 */
[----:B------:R-:W-:Y:S01]  /*17d0*/  VIMNMX R19, PT, PT, R2, R19, PT ;  /* 0x0000001302137248 */ /* 0x000fe20003fe0100 */
[----:B------:R-:W-:-:S02]  /*17e0*/  HADD2.F32 R9, -RZ, R9.H1_H1 ;  /* 0x30000009ff097230 */ /* 0x000fc40000004100 */
[----:B------:R-:W-:Y:S01]  /*17f0*/  FADD.FTZ R11, |R11|, -RZ ;  /* 0x800000ff0b0b7221 */ /* 0x000fe20000010200 */
[----:B------:R-:W-:Y:S01]  /*1800*/  LOP3.LUT R13, R13, 0x800000, RZ, 0xfc, !PT ;  /* 0x008000000d0d7812 */ /* 0x000fe200078efcff */
[----:B------:R-:W0:Y:S01]  /*1810*/  MUFU.SQRT R12, R12 ;  /* 0x0000000c000c7308 */ /* 0x000e220000002000 */
[----:B------:R-:W-:Y:S01]  /*1820*/  FSEL R10, R8, +INF , P3 ;  /* 0x7f800000080a7808 */ /* 0x000fe20001800000 */
[--C-:B-----5:R-:W-:Y:S01]  /*1830*/  HADD2.F32 R14, -RZ, R3.reuse.H0_H0 ;  /* 0x20000003ff0e7230 */ /* 0x120fe20000004100 */
[----:B------:R-:W-:Y:S01]  /*1840*/  LOP3.LUT R8, R6, 0xfe000000, RZ, 0xc0, !PT ;  /* 0xfe00000006087812 */ /* 0x000fe200078ec0ff */
[----:B------:R-:W-:Y:S01]  /*1850*/  FADD.FTZ R17, |R9|, -RZ ;  /* 0x800000ff09117221 */ /* 0x000fe20000010200 */
[----:B------:R-:W-:Y:S01]  /*1860*/  F2FP.F16.F32.PACK_AB R7, R10, R7 ;  /* 0x000000070a07723e */ /* 0x000fe200000000ff */
[----:B------:R-:W-:Y:S01]  /*1870*/  HADD2.F32 R3, -RZ, R3.H1_H1 ;  /* 0x30000003ff037230 */ /* 0x000fe20000004100 */
[----:B------:R-:W-:Y:S02]  /*1880*/  LOP3.LUT R10, R8, 0x7e800000, RZ, 0x3c, !PT ;  /* 0x7e800000080a7812 */ /* 0x000fe400078e3cff */
[----:B------:R-:W-:-:S02]  /*1890*/  FSETP.NEU.FTZ.AND P2, PT, R19, RZ, PT ;  /* 0x000000ff1300720b */ /* 0x000fc40003f5d000 */
[C---:B------:R-:W-:Y:S01]  /*18a0*/  FSETP.NEU.FTZ.AND P3, PT, R19.reuse, +INF , PT ;  /* 0x7f8000001300780b */ /* 0x040fe20003f7d000 */
[-C--:B------:R-:W-:Y:S01]  /*18b0*/  FMUL.FTZ R19, R19, R10.reuse ;  /* 0x0000000a13137220 */ /* 0x080fe20000410000 */
[----:B------:R-:W-:Y:S01]  /*18c0*/  FMUL.FTZ R10, R6, R10 ;  /* 0x0000000a060a7220 */ /* 0x000fe20000410000 */
[----:B------:R-:W-:Y:S01]  /*18d0*/  VIMNMX R9, PT, PT, R2, R11, !PT ;  /* 0x0000000b02097248 */ /* 0x000fe20007fe0100 */
[----:B------:R-:W-:Y:S01]  /*18e0*/  FADD.FTZ R3, |R3|, -RZ ;  /* 0x800000ff03037221 */ /* 0x000fe20000010200 */
[----:B------:R-:W-:Y:S01]  /*18f0*/  FMUL.FTZ R19, R19, R19 ;  /* 0x0000001313137220 */ /* 0x000fe20000410000 */
[----:B0-----:R-:W-:Y:S01]  /*1900*/  @P0 FMUL.FTZ R4, R12, R13 ;  /* 0x0000000d0c040220 */ /* 0x001fe20000410000 */
[----:B------:R-:W-:Y:S01]  /*1910*/  FADD.FTZ R13, |R14|, -RZ ;  /* 0x800000ff0e0d7221 */ /* 0x000fe20000010200 */
[-C--:B------:R-:W-:Y:S01]  /*1920*/  VIMNMX R12, PT, PT, R2, R17.reuse, PT ;  /* 0x00000011020c7248 */ /* 0x080fe20003fe0100 */
[----:B------:R-:W-:Y:S01]  /*1930*/  FFMA.FTZ R18, R10, R10, R19 ;  /* 0x0000000a0a127223 */ /* 0x000fe20000010013 */
[----:B------:R-:W-:-:S02]  /*1940*/  VIMNMX R10, PT, PT, R2, R17, !PT ;  /* 0x00000011020a7248 */ /* 0x000fc40007fe0100 */
[----:B------:R-:W-:Y:S02]  /*1950*/  LOP3.LUT R19, R9, 0xfe000000, RZ, 0xc0, !PT ;  /* 0xfe00000009137812 */ /* 0x000fe400078ec0ff */
[----:B------:R-:W-:Y:S01]  /*1960*/  VIMNMX R16, PT, PT, R2, R11, PT ;  /* 0x0000000b02107248 */ /* 0x000fe20003fe0100 */
[----:B------:R-:W0:Y:S01]  /*1970*/  MUFU.SQRT R18, R18 ;  /* 0x0000001200127308 */ /* 0x000e220000002000 */
[----:B------:R-:W-:Y:S02]  /*1980*/  LOP3.LUT R15, R10, 0xfe000000, RZ, 0xc0, !PT ;  /* 0xfe0000000a0f7812 */ /* 0x000fe400078ec0ff */
[----:B------:R-:W-:Y:S02]  /*1990*/  LOP3.LUT R17, R19, 0x7e800000, RZ, 0x3c, !PT ;  /* 0x7e80000013117812 */ /* 0x000fe400078e3cff */
[----:B------:R-:W-:Y:S02]  /*19a0*/  VIMNMX R11, PT, PT, R2, R13, !PT ;  /* 0x0000000d020b7248 */ /* 0x000fe40007fe0100 */
[----:B------:R-:W-:Y:S01]  /*19b0*/  LOP3.LUT R23, R15, 0x7e800000, RZ, 0x3c, !PT ;  /* 0x7e8000000f177812 */ /* 0x000fe200078e3cff */
[-C--:B------:R-:W-:Y:S01]  /*19c0*/  FMUL.FTZ R21, R16, R17.reuse ;  /* 0x0000001110157220 */ /* 0x080fe20000410000 */
[----:B------:R-:W-:Y:S01]  /*19d0*/  LOP3.LUT R14, R11, 0xfe000000, RZ, 0xc0, !PT ;  /* 0xfe0000000b0e7812 */ /* 0x000fe200078ec0ff */
[----:B------:R-:W-:Y:S01]  /*19e0*/  FMUL.FTZ R17, R9, R17 ;  /* 0x0000001109117220 */ /* 0x000fe20000410000 */
[----:B------:R-:W-:Y:S01]  /*19f0*/  VIMNMX R13, PT, PT, R2, R13, PT ;  /* 0x0000000d020d7248 */ /* 0x000fe20003fe0100 */
[----:B------:R-:W-:Y:S01]  /*1a00*/  FMUL.FTZ R24, R12, R23 ;  /* 0x000000170c187220 */ /* 0x000fe20000410000 */
[----:B------:R-:W-:Y:S01]  /*1a10*/  LOP3.LUT R20, R14, 0x7e800000, RZ, 0x3c, !PT ;  /* 0x7e8000000e147812 */ /* 0x000fe200078e3cff */
[----:B------:R-:W-:Y:S01]  /*1a20*/  FMUL.FTZ R22, R21, R21 ;  /* 0x0000001515167220 */ /* 0x000fe20000410000 */
[----:B------:R-:W-:Y:S01]  /*1a30*/  FMUL.FTZ R23, R10, R23 ;  /* 0x000000170a177220 */ /* 0x000fe20000410000 */
[----:B------:R-:W-:Y:S01]  /*1a40*/  FMUL.FTZ R24, R24, R24 ;  /* 0x0000001818187220 */ /* 0x000fe20000410000 */
[----:B------:R-:W-:Y:S01]  /*1a50*/  FSETP.NEU.FTZ.AND P6, PT, R16, RZ, PT ;  /* 0x000000ff1000720b */ /* 0x000fe20003fdd000 */
[----:B------:R-:W-:Y:S01]  /*1a60*/  FFMA.FTZ R21, R17, R17, R22 ;  /* 0x0000001111157223 */ /* 0x000fe20000010016 */
[-C--:B------:R-:W-:Y:S01]  /*1a70*/  FMUL.FTZ R22, R13, R20.reuse ;  /* 0x000000140d167220 */ /* 0x080fe20000410000 */
[----:B------:R-:W-:Y:S01]  /*1a80*/  VIMNMX R17, PT, PT, R2, R3, !PT ;  /* 0x0000000302117248 */ /* 0x000fe20007fe0100 */
[----:B------:R-:W-:Y:S01]  /*1a90*/  FFMA.FTZ R25, R23, R23, R24 ;  /* 0x0000001717197223 */ /* 0x000fe20000010018 */
[----:B------:R-:W-:Y:S01]  /*1aa0*/  FMUL.FTZ R23, R11, R20 ;  /* 0x000000140b177220 */ /* 0x000fe20000410000 */
[----:B------:R-:W-:Y:S01]  /*1ab0*/  FMUL.FTZ R24, R22, R22 ;  /* 0x0000001616187220 */ /* 0x000fe20000410000 */
[----:B------:R-:W-:Y:S01]  /*1ac0*/  LOP3.LUT R20, R17, 0xfe000000, RZ, 0xc0, !PT ;  /* 0xfe00000011147812 */ /* 0x000fe200078ec0ff */
[----:B------:R-:W1:Y:S01]  /*1ad0*/  MUFU.SQRT R21, R21 ;  /* 0x0000001500157308 */ /* 0x000e620000002000 */
[----:B------:R-:W-:Y:S01]  /*1ae0*/  VIMNMX R22, PT, PT, R2, R3, PT ;  /* 0x0000000302167248 */ /* 0x000fe20003fe0100 */
[----:B------:R-:W-:Y:S01]  /*1af0*/  FFMA.FTZ R24, R23, R23, R24 ;  /* 0x0000001717187223 */ /* 0x000fe20000010018 */
[----:B------:R-:W-:Y:S01]  /*1b00*/  LOP3.LUT R23, R20, 0x7e800000, RZ, 0x3c, !PT ;  /* 0x7e80000014177812 */ /* 0x000fe200078e3cff */
[----:B------:R-:W2:Y:S01]  /*1b10*/  LDC.64 R2, c[0x0][0x388] ;  /* 0x0000e200ff027b82 */ /* 0x000ea20000000a00 */
[----:B------:R-:W-:-:S02]  /*1b20*/  FSETP.NEU.FTZ.AND P5, PT, R12, RZ, PT ;  /* 0x000000ff0c00720b */ /* 0x000fc40003fbd000 */
[----:B------:R-:W-:Y:S01]  /*1b30*/  FSETP.NEU.FTZ.AND P1, PT, R13, RZ, PT ;  /* 0x000000ff0d00720b */ /* 0x000fe20003f3d000 */
[CC--:B------:R-:W-:Y:S01]  /*1b40*/  FMUL.FTZ R26, R22.reuse, R23.reuse ;  /* 0x00000017161a7220 */ /* 0x0c0fe20000410000 */
[----:B------:R-:W-:Y:S01]  /*1b50*/  FMUL.FTZ R23, R17, R23 ;  /* 0x0000001711177220 */ /* 0x000fe20000410000 */
[----:B------:R-:W3:Y:S01]  /*1b60*/  MUFU.SQRT R25, R25 ;  /* 0x0000001900197308 */ /* 0x000ee20000002000 */
[----:B------:R-:W-:Y:S01]  /*1b70*/  FSETP.NEU.FTZ.AND P0, PT, R22, RZ, PT ;  /* 0x000000ff1600720b */ /* 0x000fe20003f1d000 */
[----:B------:R-:W-:Y:S01]  /*1b80*/  FMUL.FTZ R26, R26, R26 ;  /* 0x0000001a1a1a7220 */ /* 0x000fe20000410000 */
[----:B------:R-:W-:Y:S02]  /*1b90*/  LOP3.LUT R27, R8, 0x800000, RZ, 0xfc, !PT ;  /* 0x00800000081b7812 */ /* 0x000fe400078efcff */
[----:B------:R-:W-:Y:S01]  /*1ba0*/  LOP3.LUT R8, R19, 0x800000, RZ, 0xfc, !PT ;  /* 0x0080000013087812 */ /* 0x000fe200078efcff */
[----:B------:R-:W-:Y:S01]  /*1bb0*/  FFMA.FTZ R23, R23, R23, R26 ;  /* 0x0000001717177223 */ /* 0x000fe2000001001a */
[----:B------:R-:W-:Y:S01]  /*1bc0*/  LOP3.LUT R20, R20, 0x800000, RZ, 0xfc, !PT ;  /* 0x0080000014147812 */ /* 0x000fe200078efcff */
[----:B------:R-:W4:Y:S01]  /*1bd0*/  MUFU.SQRT R24, R24 ;  /* 0x0000001800187308 */ /* 0x000f220000002000 */
[----:B0-----:R-:W-:Y:S01]  /*1be0*/  @P2 FMUL.FTZ R6, R18, R27 ;  /* 0x0000001b12062220 */ /* 0x001fe20000410000 */
[----:B-1----:R-:W-:Y:S01]  /*1bf0*/  @P6 FMUL.FTZ R9, R21, R8 ;  /* 0x0000000815096220 */ /* 0x002fe20000410000 */
[----:B------:R-:W-:-:S02]  /*1c00*/  FSETP.NEU.FTZ.AND P2, PT, R16, +INF , PT ;  /* 0x7f8000001000780b */ /* 0x000fc40003f5d000 */
[----:B------:R-:W-:Y:S02]  /*1c10*/  FSETP.NEU.FTZ.AND P6, PT, R12, +INF , PT ;  /* 0x7f8000000c00780b */ /* 0x000fe40003fdd000 */
[----:B------:R-:W-:Y:S01]  /*1c20*/  FSEL R4, R4, +INF , P4 ;  /* 0x7f80000004047808 */ /* 0x000fe20002000000 */
[----:B------:R-:W0:Y:S01]  /*1c30*/  MUFU.SQRT R23, R23 ;  /* 0x0000001700177308 */ /* 0x000e220000002000 */
[----:B------:R-:W-:Y:S01]  /*1c40*/  FSEL R9, R9, +INF , P2 ;  /* 0x7f80000009097808 */ /* 0x000fe20001000000 */
[----:B--2---:R-:W-:Y:S01]  /*1c50*/  IMAD.WIDE.U32 R2, R0, 0x2, R2 ;  /* 0x0000000200027825 */ /* 0x004fe200078e0002 */
[----:B------:R-:W-:Y:S02]  /*1c60*/  LOP3.LUT R0, R15, 0x800000, RZ, 0xfc, !PT ;  /* 0x008000000f007812 */ /* 0x000fe400078efcff */
[----:B------:R-:W-:-:S03]  /*1c70*/  LOP3.LUT R15, R14, 0x800000, RZ, 0xfc, !PT ;  /* 0x008000000e0f7812 */ /* 0x000fc600078efcff */
[----:B---3--:R-:W-:Y:S01]  /*1c80*/  @P5 FMUL.FTZ R10, R25, R0 ;  /* 0x00000000190a5220 */ /* 0x008fe20000410000 */
[----:B------:R-:W-:Y:S01]  /*1c90*/  FSETP.NEU.FTZ.AND P5, PT, R13, +INF , PT ;  /* 0x7f8000000d00780b */ /* 0x000fe20003fbd000 */
[----:B----4-:R-:W-:Y:S01]  /*1ca0*/  @P1 FMUL.FTZ R11, R24, R15 ;  /* 0x0000000f180b1220 */ /* 0x010fe20000410000 */
[----:B------:R-:W-:Y:S01]  /*1cb0*/  FSETP.NEU.FTZ.AND P1, PT, R22, +INF , PT ;  /* 0x7f8000001600780b */ /* 0x000fe20003f3d000 */
[----:B------:R-:W-:Y:S01]  /*1cc0*/  IMAD.WIDE.U32 R2, R5, 0x4, R2 ;  /* 0x0000000405027825 */ /* 0x000fe200078e0002 */
[----:B------:R-:W-:Y:S02]  /*1cd0*/  FSEL R13, R6, +INF , P3 ;  /* 0x7f800000060d7808 */ /* 0x000fe40001800000 */
[----:B------:R-:W-:Y:S01]  /*1ce0*/  FSEL R10, R10, +INF , P6 ;  /* 0x7f8000000a0a7808 */ /* 0x000fe20003000000 */
[----:B0-----:R-:W-:Y:S01]  /*1cf0*/  @P0 FMUL.FTZ R17, R23, R20 ;  /* 0x0000001417110220 */ /* 0x001fe20000410000 */
[----:B------:R-:W-:Y:S01]  /*1d00*/  FSEL R11, R11, +INF , P5 ;  /* 0x7f8000000b0b7808 */ /* 0x000fe20002800000 */
[----:B------:R-:W-:Y:S01]  /*1d10*/  STG.E desc[UR4][R2.64], R7 ;  /* 0x0000000702007986 */ /* 0x000fe2000c101904 */
[----:B------:R-:W-:-:S02]  /*1d20*/  F2FP.F16.F32.PACK_AB R13, R13, R4 ;  /* 0x000000040d0d723e */ /* 0x000fc400000000ff */
[----:B------:R-:W-:Y:S02]  /*1d30*/  FSEL R0, R17, +INF , P1 ;  /* 0x7f80000011007808 */ /* 0x000fe40000800000 */
[----:B------:R-:W-:Y:S01]  /*1d40*/  F2FP.F16.F32.PACK_AB R9, R10, R9 ;  /* 0x000000090a09723e */ /* 0x000fe200000000ff */
[----:B------:R-:W-:Y:S01]  /*1d50*/  STG.E desc[UR4][R2.64+0x200], R13 ;  /* 0x0002000d02007986 */ /* 0x000fe2000c101904 */
[----:B------:R-:W-:-:S03]  /*1d60*/  F2FP.F16.F32.PACK_AB R11, R0, R11 ;  /* 0x0000000b000b723e */ /* 0x000fc600000000ff */
[----:B------:R-:W-:Y:S04]  /*1d70*/  STG.E desc[UR4][R2.64+0x400], R9 ;  /* 0x0004000902007986 */ /* 0x000fe8000c101904 */
[----:B------:R-:W-:Y:S01]  /*1d80*/  STG.E desc[UR4][R2.64+0x600], R11 ;  /* 0x0006000b02007986 */ /* 0x000fe2000c101904 */
[----:B------:R-:W-:Y:S05]  /*1d90*/  EXIT ;  /* 0x000000000000794d */ /* 0x000fea0003800000 */
.L_x_2243:
        /* <DEDUP_REMOVED lines=14> */
.L_x_17924:


//--------------------- .text._ZN2at6native29vectorized_elementwise_kernelILi4ENS0_13AUnaryFunctorIN3c104HalfES4_S4_ZZZNS0_17hypot_kernel_cudaERNS_18TensorIteratorBaseEENKUlvE_clEvENKUlvE1_clEvEUlS4_S4_E_EESt5arrayIPcLm2EEEEviT0_T1_ --------------------------
	.section	.text._ZN2at6native29vectorized_elementwise_kernelILi4ENS0_13AUnaryFunctorIN3c104HalfES4_S4_ZZZNS0_17hypot_kernel_cudaERNS_18TensorIteratorBaseEENKUlvE_clEvENKUlvE1_clEvEUlS4_S4_E_EESt5arrayIPcLm2EEEEviT0_T1_,"ax",@progbits
	.align	128
        .global         _ZN2at6native29vectorized_elementwise_kernelILi4ENS0_13AUnaryFunctorIN3c104HalfES4_S4_ZZZNS0_17hypot_kernel_cudaERNS_18TensorIteratorBaseEENKUlvE_clEvENKUlvE1_clEvEUlS4_S4_E_EESt5arrayIPcLm2EEEEviT0_T1_
        .type           _ZN2at6native29vectorized_elementwise_kernelILi4ENS0_13AUnaryFunctorIN3c104HalfES4_S4_ZZZNS0_17hypot_kernel_cudaERNS_18TensorIteratorBaseEENKUlvE_clEvENKUlvE1_clEvEUlS4_S4_E_EESt5arrayIPcLm2EEEEviT0_T1_,@function
        .size           _ZN2at6native29vectorized_elementwise_kernelILi4ENS0_13AUnaryFunctorIN3c104HalfES4_S4_ZZZNS0_17hypot_kernel_cudaERNS_18TensorIteratorBaseEENKUlvE_clEvENKUlvE1_clEvEUlS4_S4_E_EESt5arrayIPcLm2EEEEviT0_T1_,(.L_x_17925 - _ZN2at6native29vectorized_elementwise_kernelILi4ENS0_13AUnaryFunctorIN3c104HalfES4_S4_ZZZNS0_17hypot_kernel_cudaERNS_18TensorIteratorBaseEENKUlvE_clEvENKUlvE1_clEvEUlS4_S4_E_EESt5arrayIPcLm2EEEEviT0_T1_)
        .other          _ZN2at6native29vectorized_elementwise_kernelILi4ENS0_13AUnaryFunctorIN3c104HalfES4_S4_ZZZNS0_17hypot_kernel_cudaERNS_18TensorIteratorBaseEENKUlvE_clEvENKUlvE1_clEvEUlS4_S4_E_EESt5arrayIPcLm2EEEEviT0_T1_,@"STO_CUDA_ENTRY STV_DEFAULT"
_ZN2at6native29vectorized_elementwise_kernelILi4ENS0_13AUnaryFunctorIN3c104HalfES4_S4_ZZZNS0_17hypot_kernel_cudaERNS_18TensorIteratorBaseEENKUlvE_clEvENKUlvE1_clEvEUlS4_S4_E_EESt5arrayIPcLm2EEEEviT0_T1_:
.text._ZN2at6native29vectorized_elementwise_kernelILi4ENS0_13AUnaryFunctorIN3c104HalfES4_S4_ZZZNS0_17hypot_kernel_cudaERNS_18TensorIteratorBaseEENKUlvE_clEvENKUlvE1_clEvEUlS4_S4_E_EESt5arrayIPcLm2EEEEviT0_T1_:
        /* <DEDUP_REMOVED lines=99> */
.L_x_2246:
[----:B------:R-:W-:Y:S05]  /*0630*/  BSYNC.RECONVERGENT B0 ;  /* 0x0000000000007941 */ /* 0x000fea0003800200 */
.L_x_2245:
        /* <DEDUP_REMOVED lines=25> */
.L_x_2248:
[----:B------:R-:W-:Y:S05]  /*07d0*/  BSYNC.RECONVERGENT B0 ;  /* 0x0000000000007941 */ /* 0x000fea0003800200 */
.L_x_2247:
        /* <DEDUP_REMOVED lines=25> */
.L_x_2250:
[----:B------:R-:W-:Y:S05]  /*0970*/  BSYNC.RECONVERGENT B0 ;  /* 0x0000000000007941 */ /* 0x000fea0003800200 */
.L_x_2249:
        /* <DEDUP_REMOVED lines=22> */
.L_x_2252:
[----:B------:R-:W-:Y:S05]  /*0ae0*/  BSYNC.RECONVERGENT B0 ;  /* 0x0000000000007941 */ /* 0x000fea0003800200 */
.L_x_2251:
        /* <DEDUP_REMOVED lines=22> */
.L_x_2254:
[----:B------:R-:W-:Y:S05]  /*0c50*/  BSYNC.RECONVERGENT B0 ;  /* 0x0000000000007941 */ /* 0x000fea0003800200 */
.L_x_2253:
        /* <DEDUP_REMOVED lines=22> */
.L_x_2256:
[----:B------:R-:W-:Y:S05]  /*0dc0*/  BSYNC.RECONVERGENT B0 ;  /* 0x0000000000007941 */ /* 0x000fea0003800200 */
.L_x_2255:
        /* <DEDUP_REMOVED lines=22> */
.L_x_2258:
[----:B------:R-:W-:Y:S05]  /*0f30*/  BSYNC.RECONVERGENT B0 ;  /* 0x0000000000007941 */ /* 0x000fea0003800200 */
.L_x_2257:
        /* <DEDUP_REMOVED lines=22> */
.L_x_2260:
[----:B------:R-:W-:Y:S05]  /*10a0*/  BSYNC.RECONVERGENT B0 ;  /* 0x0000000000007941 */ /* 0x000fea0003800200 */
.L_x_2259:
        /* <DEDUP_REMOVED lines=18> */
.L_x_2263:
[----:B------:R-:W-:-:S13]  /*11d0*/  ISETP.GE.U32.AND P0, PT, R5, R6, PT ;  /* 0x000000060500720c */ /* 0x000fda0003f06070 */
[----:B------:R-:W-:Y:S05]  /*11e0*/  @P0 BRA `(.L_x_2265) ;  /* 0x0000000000300947 */ /* 0x000fea0003800000 */
[----:B0-----:R-:W0:Y:S01]  /*11f0*/  LDC.64 R2, c[0x0][0x388] ;  /* 0x0000e200ff027b82 */ /* 0x001e220000000a00 */
[----:B------:R-:W-:Y:S02]  /*1200*/  IMAD.IADD R11, R0, 0x1, R5 ;  /* 0x00000001000b7824 */ /* 0x000fe400078e0205 */
[----:B------:R-:W-:Y:S02]  /*1210*/  VIADD R5, R5, 0x80 ;  /* 0x0000008005057836 */ /* 0x000fe40000000000 */
[----:B0-----:R-:W-:-:S05]  /*1220*/  IMAD.WIDE.U32 R2, R11, 0x2, R2 ;  /* 0x000000020b027825 */ /* 0x001fca00078e0002 */
[----:B------:R1:W-:Y:S02]  /*1230*/  STG.E.U16 desc[UR4][R2.64], R14 ;  /* 0x0000000e02007986 */ /* 0x0003e4000c101504 */
.L_x_2264:
[----:B------:R-:W-:-:S13]  /*1240*/  ISETP.GE.U32.AND P0, PT, R5, R6, PT ;  /* 0x000000060500720c */ /* 0x000fda0003f06070 */
[----:B------:R-:W-:Y:S05]  /*1250*/  @P0 BRA `(.L_x_2266) ;  /* 0x0000000000340947 */ /* 0x000fea0003800000 */
[----:B01----:R-:W0:Y:S01]  /*1260*/  LDC.64 R2, c[0x0][0x388] ;  /* 0x0000e200ff027b82 */ /* 0x003e220000000a00 */
[----:B------:R-:W-:Y:S01]  /*1270*/  IADD3 R11, PT, PT, R0, R5, RZ ;  /* 0x00000005000b7210 */ /* 0x000fe20007ffe0ff */
[----:B------:R-:W-:-:S04]  /*1280*/  VIADD R5, R5, 0x80 ;  /* 0x0000008005057836 */ /* 0x000fc80000000000 */
[----:B0-----:R-:W-:-:S05]  /*1290*/  IMAD.WIDE.U32 R2, R11, 0x2, R2 ;  /* 0x000000020b027825 */ /* 0x001fca00078e0002 */
[----:B-----5:R1:W-:Y:S02]  /*12a0*/  STG.E.U16 desc[UR4][R2.64], R7 ;  /* 0x0000000702007986 */ /* 0x0203e4000c101504 */
.L_x_2265:
        /* <DEDUP_REMOVED lines=8> */
.L_x_2266:
[----:B------:R-:W-:Y:S05]  /*1330*/  BSYNC.RELIABLE B1 ;  /* 0x0000000000017941 */ /* 0x000fea0003800100 */
.L_x_2262:
[----:B------:R-:W-:-:S13]  /*1340*/  ISETP.GE.U32.AND P0, PT, R5, R6, PT ;  /* 0x000000060500720c */ /* 0x000fda0003f06070 */
[----:B012---:R-:W0:Y:S01]  /*1350*/  @!P0 LDC.64 R2, c[0x0][0x388] ;  /* 0x0000e200ff028b82 */ /* 0x007e220000000a00 */
[----:B-----5:R-:W-:Y:S01]  /*1360*/  @!P0 IADD3 R7, PT, PT, R0, R5, RZ ;  /* 0x0000000500078210 */ /* 0x020fe20007ffe0ff */
[----:B------:R-:W-:-:S04]  /*1370*/  @!P0 VIADD R5, R5, 0x80 ;  /* 0x0000008005058836 */ /* 0x000fc80000000000 */
[----:B0-----:R-:W-:-:S05]  /*1380*/  @!P0 IMAD.WIDE.U32 R2, R7, 0x2, R2 ;  /* 0x0000000207028825 */ /* 0x001fca00078e0002 */
[----:B------:R2:W-:Y:S02]  /*1390*/  @!P0 STG.E.U16 desc[UR4][R2.64], R9 ;  /* 0x0000000902008986 */ /* 0x0005e4000c101504 */
.L_x_2267:
[----:B------:R-:W-:Y:S05]  /*13a0*/  BSYNC.RECONVERGENT B0 ;  /* 0x0000000000007941 */ /* 0x000fea0003800200 */
.L_x_2261:
        /* <DEDUP_REMOVED lines=8> */
.L_x_2244:
[----:B------:R-:W0:Y:S01]  /*1430*/  S2R R10, SR_TID.X ;  /* 0x00000000000a7919 */ /* 0x000e220000002100 */
[----:B------:R-:W1:Y:S02]  /*1440*/  LDC.64 R2, c[0x0][0x390] ;  /* 0x0000e400ff027b82 */ /* 0x000e640000000a00 */
[----:B-1----:R-:W-:-:S04]  /*1450*/  IMAD.WIDE.U32 R2, R0, 0x2, R2 ;  /* 0x0000000200027825 */ /* 0x002fc800078e0002 */
[----:B0-----:R-:W-:-:S05]  /*1460*/  IMAD.WIDE.U32 R2, R10, 0x8, R2 ;  /* 0x000000080a027825 */ /* 0x001fca00078e0002 */
[----:B------:R-:W2:Y:S04]  /*1470*/  LDG.E.64 R6, desc[UR4][R2.64] ;  /* 0x0000000402067981 */ /* 0x000ea8000c1e1b00 */
[----:B------:R-:W3:Y:S01]  /*1480*/  LDG.E.64 R14, desc[UR4][R2.64+0x400] ;  /* 0x00040004020e7981 */ /* 0x000ee2000c1e1b00 */
[----:B------:R-:W0:Y:S01]  /*1490*/  LDC.U16 R9, c[0x0][0x386] ;  /* 0x0000e180ff097b82 */ /* 0x000e220000000400 */
[--C-:B--2---:R-:W-:Y:S02]  /*14a0*/  HADD2.F32 R4, -RZ, R6.reuse.H0_H0 ;  /* 0x20000006ff047230 */ /* 0x104fe40000004100 */
[----:B------:R-:W-:Y:S02]  /*14b0*/  HADD2.F32 R5, -RZ, R6.H1_H1 ;  /* 0x30000006ff057230 */ /* 0x000fe40000004100 */
[----:B------:R-:W-:-:S02]  /*14c0*/  HADD2.F32 R6, -RZ, R7.H0_H0 ;  /* 0x20000007ff067230 */ /* 0x000fc40000004100 */
[----:B------:R-:W-:Y:S01]  /*14d0*/  FADD.FTZ R4, |R4|, -RZ ;  /* 0x800000ff04047221 */ /* 0x000fe20000010200 */
[----:B------:R-:W-:Y:S02]  /*14e0*/  HADD2.F32 R8, -RZ, R7.H1_H1 ;  /* 0x30000007ff087230 */ /* 0x000fe40000004100 */
[----:B0-----:R-:W-:Y:S02]  /*14f0*/  HADD2.F32 R7, -RZ, R9.H0_H0 ;  /* 0x20000009ff077230 */ /* 0x001fe40000004100 */
[----:B------:R-:W-:Y:S01]  /*1500*/  FADD.FTZ R6, |R6|, -RZ ;  /* 0x800000ff06067221 */ /* 0x000fe20000010200 */
[--C-:B---3--:R-:W-:Y:S02]  /*1510*/  HADD2.F32 R13, -RZ, R15.reuse.H0_H0 ;  /* 0x2000000fff0d7230 */ /* 0x108fe40000004100 */
[----:B------:R-:W-:Y:S01]  /*1520*/  FADD.FTZ R8, |R8|, -RZ ;  /* 0x800000ff08087221 */ /* 0x000fe20000010200 */
[----:B------:R-:W-:Y:S02]  /*1530*/  HADD2.F32 R15, -RZ, R15.H1_H1 ;  /* 0x3000000fff0f7230 */ /* 0x000fe40000004100 */
[----:B------:R-:W-:Y:S01]  /*1540*/  FADD.FTZ R7, |R7|, -RZ ;  /* 0x800000ff07077221 */ /* 0x000fe20000010200 */
[----:B------:R-:W-:-:S02]  /*1550*/  HADD2.F32 R11, -RZ, R14.H1_H1 ;  /* 0x3000000eff0b7230 */ /* 0x000fc40000004100 */
[----:B------:R-:W-:Y:S01]  /*1560*/  FADD.FTZ R22, |R13|, -RZ ;  /* 0x800000ff0d167221 */ /* 0x000fe20000010200 */
[----:B------:R-:W-:Y:S02]  /*1570*/  HADD2.F32 R9, -RZ, R14.H0_H0 ;  /* 0x2000000eff097230 */ /* 0x000fe40000004100 */
[----:B------:R-:W-:Y:S01]  /*1580*/  FADD.FTZ R24, |R15|, -RZ ;  /* 0x800000ff0f187221 */ /* 0x000fe20000010200 */
[-C--:B------:R-:W-:Y:S01]  /*1590*/  VIMNMX R15, PT, PT, R7, R4.reuse, !PT ;  /* 0x00000004070f7248 */ /* 0x080fe20007fe0100 */
[----:B------:R-:W-:Y:S01]  /*15a0*/  FADD.FTZ R14, |R5|, -RZ ;  /* 0x800000ff050e7221 */ /* 0x000fe20000010200 */
[----:B------:R-:W-:Y:S01]  /*15b0*/  FADD.FTZ R12, |R11|, -RZ ;  /* 0x800000ff0b0c7221 */ /* 0x000fe20000010200 */
[----:B------:R-:W-:Y:S01]  /*15c0*/  FADD.FTZ R2, |R9|, -RZ ;  /* 0x800000ff09027221 */ /* 0x000fe20000010200 */
[----:B------:R-:W-:Y:S02]  /*15d0*/  LOP3.LUT R3, R15, 0xfe000000, RZ, 0xc0, !PT ;  /* 0xfe0000000f037812 */ /* 0x000fe400078ec0ff */
[----:B------:R-:W-:-:S02]  /*15e0*/  VIMNMX R21, PT, PT, R7, R4, PT ;  /* 0x0000000407157248 */ /* 0x000fc40003fe0100 */
[-C--:B------:R-:W-:Y:S02]  /*15f0*/  VIMNMX R19, PT, PT, R7, R14.reuse, PT ;  /* 0x0000000e07137248 */ /* 0x080fe40003fe0100 */
[----:B------:R-:W-:Y:S02]  /*1600*/  LOP3.LUT R20, R3, 0x7e800000, RZ, 0x3c, !PT ;  /* 0x7e80000003147812 */ /* 0x000fe400078e3cff */
[C---:B------:R-:W-:Y:S02]  /*1610*/  VIMNMX R14, PT, PT, R7.reuse, R14, !PT ;  /* 0x0000000e070e7248 */ /* 0x040fe40007fe0100 */
[----:B------:R-:W-:Y:S01]  /*1620*/  VIMNMX R17, PT, PT, R7, R8, PT ;  /* 0x0000000807117248 */ /* 0x000fe20003fe0100 */
[----:B------:R-:W-:Y:S01]  /*1630*/  FMUL.FTZ R23, R15, R20 ;  /* 0x000000140f177220 */ /* 0x000fe20000410000 */
[C---:B------:R-:W-:Y:S02]  /*1640*/  VIMNMX R9, PT, PT, R7.reuse, R8, !PT ;  /* 0x0000000807097248 */ /* 0x040fe40007fe0100 */
[----:B------:R-:W-:-:S02]  /*1650*/  VIMNMX R18, PT, PT, R7, R6, PT ;  /* 0x0000000607127248 */ /* 0x000fc40003fe0100 */
[C---:B------:R-:W-:Y:S02]  /*1660*/  VIMNMX R5, PT, PT, R7.reuse, R6, !PT ;  /* 0x0000000607057248 */ /* 0x040fe40007fe0100 */
[CC--:B------:R-:W-:Y:S02]  /*1670*/  VIMNMX R16, PT, PT, R7.reuse, R12.reuse, PT ;  /* 0x0000000c07107248 */ /* 0x0c0fe40003fe0100 */
[C---:B------:R-:W-:Y:S02]  /*1680*/  VIMNMX R8, PT, PT, R7.reuse, R12, !PT ;  /* 0x0000000c07087248 */ /* 0x040fe40007fe0100 */
[CC--:B------:R-:W-:Y:S02]  /*1690*/  VIMNMX R13, PT, PT, R7.reuse, R2.reuse, PT ;  /* 0x00000002070d7248 */ /* 0x0c0fe40003fe0100 */
[C---:B------:R-:W-:Y:S02]  /*16a0*/  VIMNMX R6, PT, PT, R7.reuse, R2, !PT ;  /* 0x0000000207067248 */ /* 0x040fe40007fe0100 */
[----:B------:R-:W-:-:S02]  /*16b0*/  VIMNMX R12, PT, PT, R7, R22, PT ;  /* 0x00000016070c7248 */ /* 0x000fc40003fe0100 */
[----:B------:R-:W-:Y:S01]  /*16c0*/  VIMNMX R4, PT, PT, R7, R22, !PT ;  /* 0x0000001607047248 */ /* 0x000fe20007fe0100 */
[----:B------:R-:W-:Y:S01]  /*16d0*/  FMUL.FTZ R22, R21, R20 ;  /* 0x0000001415167220 */ /* 0x000fe20000410000 */
[----:B------:R-:W-:Y:S02]  /*16e0*/  LOP3.LUT R2, R14, 0xfe000000, RZ, 0xc0, !PT ;  /* 0xfe0000000e027812 */ /* 0x000fe400078ec0ff */
[----:B------:R-:W-:Y:S01]  /*16f0*/  LOP3.LUT R20, R5, 0xfe000000, RZ, 0xc0, !PT ;  /* 0xfe00000005147812 */ /* 0x000fe200078ec0ff */
[----:B------:R-:W-:Y:S01]  /*1700*/  FMUL.FTZ R22, R22, R22 ;  /* 0x0000001616167220 */ /* 0x000fe20000410000 */
[----:B------:R-:W-:Y:S02]  /*1710*/  LOP3.LUT R25, R2, 0x7e800000, RZ, 0x3c, !PT ;  /* 0x7e80000002197812 */ /* 0x000fe400078e3cff */
[CC--:B------:R-:W-:Y:S02]  /*1720*/  VIMNMX R11, PT, PT, R7.reuse, R24.reuse, PT ;  /* 0x00000018070b7248 */ /* 0x0c0fe40003fe0100 */
[----:B------:R-:W-:Y:S01]  /*1730*/  VIMNMX R7, PT, PT, R7, R24, !PT ;  /* 0x0000001807077248 */ /* 0x000fe20007fe0100 */
[----:B------:R-:W-:Y:S01]  /*1740*/  FFMA.FTZ R24, R23, R23, R22 ;  /* 0x0000001717187223 */ /* 0x000fe20000010016 */
[----:B------:R-:W-:-:S02]  /*1750*/  FSETP.NEU.FTZ.AND P2, PT, R21, RZ, PT ;  /* 0x000000ff1500720b */ /* 0x000fc40003f5d000 */
[----:B------:R-:W-:Y:S01]  /*1760*/  FSETP.NEU.FTZ.AND P1, PT, R21, +INF , PT ;  /* 0x7f8000001500780b */ /* 0x000fe20003f3d000 */
[CC--:B------:R-:W-:Y:S01]  /*1770*/  FMUL.FTZ R21, R19.reuse, R25.reuse ;  /* 0x0000001913157220 */ /* 0x0c0fe20000410000 */
[----:B------:R-:W-:Y:S01]  /*1780*/  LOP3.LUT R22, R20, 0x7e800000, RZ, 0x3c, !PT ;  /* 0x7e80000014167812 */ /* 0x000fe200078e3cff */
[----:B------:R-:W-:Y:S01]  /*1790*/  FMUL.FTZ R25, R14, R25 ;  /* 0x000000190e197220 */ /* 0x000fe20000410000 */
[----:B------:R-:W-:Y:S01]  /*17a0*/  FSETP.NEU.FTZ.AND P3, PT, R19, RZ, PT ;  /* 0x000000ff1300720b */ /* 0x000fe20003f7d000 */
[----:B------:R-:W-:Y:S01]  /*17b0*/  FMUL.FTZ R26, R21, R21 ;  /* 0x00000015151a7220 */ /* 0x000fe20000410000 */
[----:B------:R-:W-:Y:S01]  /*17c0*/  LOP3.LUT R21, R9, 0xfe000000, RZ, 0xc0, !PT ;  /* 0xfe00000009157812 */ /* 0x000fe200078ec0ff */
[CC--:B------:R-:W-:Y:S01]  /*17d0*/  FMUL.FTZ R23, R18.reuse, R22.reuse ;  /* 0x0000001612177220 */ /* 0x0c0fe20000410000 */
[----:B------:R-:W-:Y:S01]  /*17e0*/  FSETP.NEU.FTZ.AND P0, PT, R19, +INF , PT ;  /* 0x7f8000001300780b */ /* 0x000fe20003f1d000 */
[----:B------:R-:W-:Y:S01]  /*17f0*/  FFMA.FTZ R26, R25, R25, R26 ;  /* 0x00000019191a7223 */ /* 0x000fe2000001001a */
[----:B------:R-:W-:Y:S01]  /*1800*/  FMUL.FTZ R25, R5, R22 ;  /* 0x0000001605197220 */ /* 0x000fe20000410000 */
[----:B------:R-:W-:Y:S01]  /*1810*/  FMUL.FTZ R28, R23, R23 ;  /* 0x00000017171c7220 */ /* 0x000fe20000410000 */
[----:B------:R-:W-:Y:S01]  /*1820*/  LOP3.LUT R27, R21, 0x7e800000, RZ, 0x3c, !PT ;  /* 0x7e800000151b7812 */ /* 0x000fe200078e3cff */
[----:B------:R0:W1:Y:S01]  /*1830*/  MUFU.SQRT R19, R24 ;  /* 0x0000001800137308 */ /* 0x0000620000002000 */
[C---:B------:R-:W-:Y:S01]  /*1840*/  FSETP.NEU.FTZ.AND P5, PT, R18.reuse, RZ, PT ;  /* 0x000000ff1200720b */ /* 0x040fe20003fbd000 */
[----:B------:R-:W-:Y:S01]  /*1850*/  FFMA.FTZ R23, R25, R25, R28 ;  /* 0x0000001919177223 */ /* 0x000fe2000001001c */
[----:B------:R-:W-:Y:S01]  /*1860*/  FSETP.NEU.FTZ.AND P4, PT, R18, +INF , PT ;  /* 0x7f8000001200780b */ /* 0x000fe20003f9d000 */
[-C--:B------:R-:W-:Y:S01]  /*1870*/  FMUL.FTZ R25, R17, R27.reuse ;  /* 0x0000001b11197220 */ /* 0x080fe20000410000 */
[----:B------:R-:W-:Y:S01]  /*1880*/  FMUL.FTZ R27, R9, R27 ;  /* 0x0000001b091b7220 */ /* 0x000fe20000410000 */
[----:B------:R-:W-:-:S02]  /*1890*/  LOP3.LUT R18, R6, 0xfe000000, RZ, 0xc0, !PT ;  /* 0xfe00000006127812 */ /* 0x000fc400078ec0ff */
[----:B------:R-:W2:Y:S01]  /*18a0*/  MUFU.SQRT R22, R26 ;  /* 0x0000001a00167308 */ /* 0x000ea20000002000 */
[----:B------:R-:W-:Y:S01]  /*18b0*/  FMUL.FTZ R28, R25, R25 ;  /* 0x00000019191c7220 */ /* 0x000fe20000410000 */
[----:B0-----:R-:W-:Y:S02]  /*18c0*/  LOP3.LUT R24, R3, 0x800000, RZ, 0xfc, !PT ;  /* 0x0080000003187812 */ /* 0x001fe400078efcff */
[----:B------:R-:W-:Y:S01]  /*18d0*/  LOP3.LUT R3, R2, 0x800000, RZ, 0xfc, !PT ;  /* 0x0080000002037812 */ /* 0x000fe200078efcff */
[----:B------:R-:W-:Y:S01]  /*18e0*/  FFMA.FTZ R28, R27, R27, R28 ;  /* 0x0000001b1b1c7223 */ /* 0x000fe2000001001c */
[----:B------:R-:W-:Y:S02]  /*18f0*/  LOP3.LUT R21, R21, 0x800000, RZ, 0xfc, !PT ;  /* 0x0080000015157812 */ /* 0x000fe400078efcff */
[----:B------:R-:W0:Y:S01]  /*1900*/  MUFU.SQRT R23, R23 ;  /* 0x0000001700177308 */ /* 0x000e220000002000 */
[----:B-1----:R-:W-:Y:S01]  /*1910*/  @P2 FMUL.FTZ R15, R19, R24 ;  /* 0x00000018130f2220 */ /* 0x002fe20000410000 */
[----:B------:R-:W-:-:S02]  /*1920*/  FSETP.NEU.FTZ.AND P2, PT, R17, RZ, PT ;  /* 0x000000ff1100720b */ /* 0x000fc40003f5d000 */
[----:B------:R-:W-:Y:S02]  /*1930*/  LOP3.LUT R24, R18, 0x7e800000, RZ, 0x3c, !PT ;  /* 0x7e80000012187812 */ /* 0x000fe400078e3cff */
[----:B------:R-:W-:Y:S02]  /*1940*/  LOP3.LUT R19, R8, 0xfe000000, RZ, 0xc0, !PT ;  /* 0xfe00000008137812 */ /* 0x000fe400078ec0ff */
[----:B------:R-:W1:Y:S01]  /*1950*/  MUFU.SQRT R2, R28 ;  /* 0x0000001c00027308 */ /* 0x000e620000002000 */
[----:B--2---:R-:W-:Y:S01]  /*1960*/  @P3 FMUL.FTZ R14, R22, R3 ;  /* 0x00000003160e3220 */ /* 0x004fe20000410000 */
[----:B------:R-:W-:Y:S01]  /*1970*/  LOP3.LUT R22, R20, 0x800000, RZ, 0xfc, !PT ;  /* 0x0080000014167812 */ /* 0x000fe200078efcff */
[-C--:B------:R-:W-:Y:S01]  /*1980*/  FMUL.FTZ R3, R13, R24.reuse ;  /* 0x000000180d037220 */ /* 0x080fe20000410000 */
[----:B------:R-:W-:Y:S01]  /*1990*/  LOP3.LUT R20, R4, 0xfe000000, RZ, 0xc0, !PT ;  /* 0xfe00000004147812 */ /* 0x000fe200078ec0ff */
[----:B------:R-:W-:Y:S01]  /*19a0*/  FMUL.FTZ R24, R6, R24 ;  /* 0x0000001806187220 */ /* 0x000fe20000410000 */
[----:B------:R-:W-:Y:S01]  /*19b0*/  FSETP.NEU.FTZ.AND P3, PT, R17, +INF , PT ;  /* 0x7f8000001100780b */ /* 0x000fe20003f7d000 */
[----:B------:R-:W-:Y:S01]  /*19c0*/  FMUL.FTZ R3, R3, R3 ;  /* 0x0000000303037220 */ /* 0x000fe20000410000 */
[----:B------:R-:W-:Y:S01]  /*19d0*/  LOP3.LUT R25, R20, 0x7e800000, RZ, 0x3c, !PT ;  /* 0x7e80000014197812 */ /* 0x000fe200078e3cff */
[----:B0-----:R-:W-:Y:S01]  /*19e0*/  @P5 FMUL.FTZ R5, R23, R22 ;  /* 0x0000001617055220 */ /* 0x001fe20000410000 */
[----:B------:R-:W-:Y:S01]  /*19f0*/  LOP3.LUT R23, R19, 0x7e800000, RZ, 0x3c, !PT ;  /* 0x7e80000013177812 */ /* 0x000fe200078e3cff */
[----:B------:R-:W-:Y:S01]  /*1a00*/  FFMA.FTZ R24, R24, R24, R3 ;  /* 0x0000001818187223 */ /* 0x000fe20000010003 */
[----:B------:R-:W-:Y:S01]  /*1a10*/  FSEL R15, R15, +INF , P1 ;  /* 0x7f8000000f0f7808 */ /* 0x000fe20000800000 */
[-C--:B------:R-:W-:Y:S01]  /*1a20*/  FMUL.FTZ R3, R12, R25.reuse ;  /* 0x000000190c037220 */ /* 0x080fe20000410000 */
[----:B------:R-:W-:Y:S01]  /*1a30*/  FMUL.FTZ R25, R4, R25 ;  /* 0x0000001904197220 */ /* 0x000fe20000410000 */
[----:B------:R-:W-:Y:S01]  /*1a40*/  FSEL R14, R14, +INF , P0 ;  /* 0x7f8000000e0e7808 */ /* 0x000fe20000000000 */
[----:B-1----:R-:W-:Y:S01]  /*1a50*/  @P2 FMUL.FTZ R9, R2, R21 ;  /* 0x0000001502092220 */ /* 0x002fe20000410000 */
[----:B------:R-:W-:Y:S01]  /*1a60*/  LOP3.LUT R21, R7, 0xfe000000, RZ, 0xc0, !PT ;  /* 0xfe00000007157812 */ /* 0x000fe200078ec0ff */
[-C--:B------:R-:W-:Y:S01]  /*1a70*/  FMUL.FTZ R2, R16, R23.reuse ;  /* 0x0000001710027220 */ /* 0x080fe20000410000 */
[----:B------:R-:W-:Y:S01]  /*1a80*/  FMUL.FTZ R23, R8, R23 ;  /* 0x0000001708177220 */ /* 0x000fe20000410000 */
[----:B------:R-:W-:Y:S01]  /*1a90*/  FMUL.FTZ R26, R3, R3 ;  /* 0x00000003031a7220 */ /* 0x000fe20000410000 */
[----:B------:R-:W-:Y:S01]  /*1aa0*/  LOP3.LUT R28, R21, 0x7e800000, RZ, 0x3c, !PT ;  /* 0x7e800000151c7812 */ /* 0x000fe200078e3cff */
[----:B------:R-:W-:Y:S01]  /*1ab0*/  FMUL.FTZ R2, R2, R2 ;  /* 0x0000000202027220 */ /* 0x000fe20000410000 */
[----:B------:R-:W0:Y:S01]  /*1ac0*/  MUFU.SQRT R24, R24 ;  /* 0x0000001800187308 */ /* 0x000e220000002000 */
[----:B------:R-:W-:-:S02]  /*1ad0*/  FSETP.NEU.FTZ.AND P6, PT, R13, RZ, PT ;  /* 0x000000ff0d00720b */ /* 0x000fc40003fdd000 */
[----:B------:R-:W-:Y:S01]  /*1ae0*/  FFMA.FTZ R22, R23, R23, R2 ;  /* 0x0000001717167223 */ /* 0x000fe20000010002 */
[-C--:B------:R-:W-:Y:S01]  /*1af0*/  FMUL.FTZ R2, R11, R28.reuse ;  /* 0x0000001c0b027220 */ /* 0x080fe20000410000 */
[----:B------:R-:W-:Y:S01]  /*1b00*/  FFMA.FTZ R23, R25, R25, R26 ;  /* 0x0000001919177223 */ /* 0x000fe2000001001a */
[----:B------:R-:W-:Y:S01]  /*1b10*/  FMUL.FTZ R28, R7, R28 ;  /* 0x0000001c071c7220 */ /* 0x000fe20000410000 */
[----:B------:R-:W-:Y:S01]  /*1b20*/  FSETP.NEU.FTZ.AND P5, PT, R16, RZ, PT ;  /* 0x000000ff1000720b */ /* 0x000fe20003fbd000 */
[----:B------:R-:W-:Y:S01]  /*1b30*/  FMUL.FTZ R25, R2, R2 ;  /* 0x0000000202197220 */ /* 0x000fe20000410000 */
[----:B------:R-:W1:Y:S01]  /*1b40*/  MUFU.SQRT R22, R22 ;  /* 0x0000001600167308 */ /* 0x000e620000002000 */
[----:B------:R-:W2:Y:S01]  /*1b50*/  LDC.64 R2, c[0x0][0x388] ;  /* 0x0000e200ff027b82 */ /* 0x000ea20000000a00 */
[----:B------:R-:W-:Y:S01]  /*1b60*/  FSETP.NEU.FTZ.AND P1, PT, R12, RZ, PT ;  /* 0x000000ff0c00720b */ /* 0x000fe20003f3d000 */
[----:B------:R-:W-:Y:S01]  /*1b70*/  FFMA.FTZ R28, R28, R28, R25 ;  /* 0x0000001c1c1c7223 */ /* 0x000fe20000010019 */
[----:B------:R-:W-:-:S02]  /*1b80*/  FSETP.NEU.FTZ.AND P0, PT, R11, RZ, PT ;  /* 0x000000ff0b00720b */ /* 0x000fc40003f1d000 */
[----:B------:R-:W-:Y:S02]  /*1b90*/  LOP3.LUT R25, R18, 0x800000, RZ, 0xfc, !PT ;  /* 0x0080000012197812 */ /* 0x000fe400078efcff */
[----:B------:R-:W3:Y:S01]  /*1ba0*/  MUFU.SQRT R23, R23 ;  /* 0x0000001700177308 */ /* 0x000ee20000002000 */
[----:B------:R-:W-:Y:S02]  /*1bb0*/  LOP3.LUT R19, R19, 0x800000, RZ, 0xfc, !PT ;  /* 0x0080000013137812 */ /* 0x000fe400078efcff */
[----:B------:R-:W-:Y:S01]  /*1bc0*/  LOP3.LUT R20, R20, 0x800000, RZ, 0xfc, !PT ;  /* 0x0080000014147812 */ /* 0x000fe200078efcff */
[----:B0-----:R-:W-:Y:S01]  /*1bd0*/  @P6 FMUL.FTZ R6, R24, R25 ;  /* 0x0000001918066220 */ /* 0x001fe20000410000 */
[----:B------:R-:W-:Y:S02]  /*1be0*/  FSETP.NEU.FTZ.AND P2, PT, R13, +INF , PT ;  /* 0x7f8000000d00780b */ /* 0x000fe40003f5d000 */
[----:B------:R-:W-:Y:S01]  /*1bf0*/  FSETP.NEU.FTZ.AND P6, PT, R16, +INF , PT ;  /* 0x7f8000001000780b */ /* 0x000fe20003fdd000 */
[----:B------:R-:W0:Y:S01]  /*1c00*/  MUFU.SQRT R17, R28 ;  /* 0x0000001c00117308 */ /* 0x000e220000002000 */
[----:B-1----:R-:W-:Y:S01]  /*1c10*/  @P5 FMUL.FTZ R8, R22, R19 ;  /* 0x0000001316085220 */ /* 0x002fe20000410000 */
[----:B------:R-:W-:-:S02]  /*1c20*/  FSETP.NEU.FTZ.AND P5, PT, R12, +INF , PT ;  /* 0x7f8000000c00780b */ /* 0x000fc40003fbd000 */
[----:B------:R-:W-:Y:S02]  /*1c30*/  FSEL R5, R5, +INF , P4 ;  /* 0x7f80000005057808 */ /* 0x000fe40002000000 */
[----:B------:R-:W-:Y:S02]  /*1c40*/  FSEL R6, R6, +INF , P2 ;  /* 0x7f80000006067808 */ /* 0x000fe40001000000 */
[----:B------:R-:W-:Y:S01]  /*1c50*/  F2FP.F16.F32.PACK_AB R14, R14, R15 ;  /* 0x0000000f0e0e723e */ /* 0x000fe200000000ff */
[----:B--2---:R-:W-:Y:S01]  /*1c60*/  IMAD.WIDE.U32 R2, R0, 0x2, R2 ;  /* 0x0000000200027825 */ /* 0x004fe200078e0002 */
[----:B------:R-:W-:-:S03]  /*1c70*/  LOP3.LUT R0, R21, 0x800000, RZ, 0xfc, !PT ;  /* 0x0080000015007812 */ /* 0x000fc600078efcff */
[----:B---3--:R-:W-:Y:S01]  /*1c80*/  @P1 FMUL.FTZ R4, R23, R20 ;  /* 0x0000001417041220 */ /* 0x008fe20000410000 */
[----:B------:R-:W-:Y:S01]  /*1c90*/  FSETP.NEU.FTZ.AND P1, PT, R11, +INF , PT ;  /* 0x7f8000000b00780b */ /* 0x000fe20003f3d000 */
[----:B------:R-:W-:-:S03]  /*1ca0*/  IMAD.WIDE.U32 R2, R10, 0x8, R2 ;  /* 0x000000080a027825 */ /* 0x000fc600078e0002 */
[----:B------:R-:W-:Y:S01]  /*1cb0*/  FSEL R4, R4, +INF , P5 ;  /* 0x7f80000004047808 */ /* 0x000fe20002800000 */
[----:B0-----:R-:W-:Y:S01]  /*1cc0*/  @P0 FMUL.FTZ R7, R17, R0 ;  /* 0x0000000011070220 */ /* 0x001fe20000410000 */
[----:B------:R-:W-:Y:S02]  /*1cd0*/  FSEL R0, R9, +INF , P3 ;  /* 0x7f80000009007808 */ /* 0x000fe40001800000 */
[----:B------:R-:W-:Y:S02]  /*1ce0*/  FSEL R9, R8, +INF , P6 ;  /* 0x7f80000008097808 */ /* 0x000fe40003000000 */
[----:B------:R-:W-:Y:S02]  /*1cf0*/  FSEL R7, R7, +INF , P1 ;  /* 0x7f80000007077808 */ /* 0x000fe40000800000 */
[----:B------:R-:W-:Y:S02]  /*1d00*/  F2FP.F16.F32.PACK_AB R15, R0, R5 ;  /* 0x00000005000f723e */ /* 0x000fe400000000ff */
[----:B------:R-:W-:-:S02]  /*1d10*/  F2FP.F16.F32.PACK_AB R6, R9, R6 ;  /* 0x000000060906723e */ /* 0x000fc400000000ff */
[----:B------:R-:W-:Y:S01]  /*1d20*/  F2FP.F16.F32.PACK_AB R7, R7, R4 ;  /* 0x000000040707723e */ /* 0x000fe200000000ff */
[----:B------:R-:W-:Y:S04]  /*1d30*/  STG.E.64 desc[UR4][R2.64], R14 ;  /* 0x0000000e02007986 */ /* 0x000fe8000c101b04 */
[----:B------:R-:W-:Y:S01]  /*1d40*/  STG.E.64 desc[UR4][R2.64+0x400], R6 ;  /* 0x0004000602007986 */ /* 0x000fe2000c101b04 */
[----:B------:R-:W-:Y:S05]  /*1d50*/  EXIT ;  /* 0x000000000000794d */ /* 0x000fea0003800000 */
.L_x_2268:
        /* <DEDUP_REMOVED lines=10> */
.L_x_17925:


//--------------------- .text._ZN2at6native29vectorized_elementwise_kernelILi8ENS0_13AUnaryFunctorIN3c104HalfES4_S4_ZZZNS0_17hypot_kernel_cudaERNS_18TensorIteratorBaseEENKUlvE_clEvENKUlvE1_clEvEUlS4_S4_E_EESt5arrayIPcLm2EEEEviT0_T1_ --------------------------
	.section	.text._ZN2at6native29vectorized_elementwise_kernelILi8ENS0_13AUnaryFunctorIN3c104HalfES4_S4_ZZZNS0_17hypot_kernel_cudaERNS_18TensorIteratorBaseEENKUlvE_clEvENKUlvE1_clEvEUlS4_S4_E_EESt5arrayIPcLm2EEEEviT0_T1_,"ax",@progbits
	.align	128
        .global         _ZN2at6native29vectorized_elementwise_kernelILi8ENS0_13AUnaryFunctorIN3c104HalfES4_S4_ZZZNS0_17hypot_kernel_cudaERNS_18TensorIteratorBaseEENKUlvE_clEvENKUlvE1_clEvEUlS4_S4_E_EESt5arrayIPcLm2EEEEviT0_T1_
        .type           _ZN2at6native29vectorized_elementwise_kernelILi8ENS0_13AUnaryFunctorIN3c104HalfES4_S4_ZZZNS0_17hypot_kernel_cudaERNS_18TensorIteratorBaseEENKUlvE_clEvENKUlvE1_clEvEUlS4_S4_E_EESt5arrayIPcLm2EEEEviT0_T1_,@function
        .size           _ZN2at6native29vectorized_elementwise_kernelILi8ENS0_13AUnaryFunctorIN3c104HalfES4_S4_ZZZNS0_17hypot_kernel_cudaERNS_18TensorIteratorBaseEENKUlvE_clEvENKUlvE1_clEvEUlS4_S4_E_EESt5arrayIPcLm2EEEEviT0_T1_,(.L_x_17926 - _ZN2at6native29vectorized_elementwise_kernelILi8ENS0_13AUnaryFunctorIN3c104HalfES4_S4_ZZZNS0_17hypot_kernel_cudaERNS_18TensorIteratorBaseEENKUlvE_clEvENKUlvE1_clEvEUlS4_S4_E_EESt5arrayIPcLm2EEEEviT0_T1_)
        .other          _ZN2at6native29vectorized_elementwise_kernelILi8ENS0_13AUnaryFunctorIN3c104HalfES4_S4_ZZZNS0_17hypot_kernel_cudaERNS_18TensorIteratorBaseEENKUlvE_clEvENKUlvE1_clEvEUlS4_S4_E_EESt5arrayIPcLm2EEEEviT0_T1_,@"STO_CUDA_ENTRY STV_DEFAULT"
_ZN2at6native29vectorized_elementwise_kernelILi8ENS0_13AUnaryFunctorIN3c104HalfES4_S4_ZZZNS0_17hypot_kernel_cudaERNS_18TensorIteratorBaseEENKUlvE_clEvENKUlvE1_clEvEUlS4_S4_E_EESt5arrayIPcLm2EEEEviT0_T1_:
.text._ZN2at6native29vectorized_elementwise_kernelILi8ENS0_13AUnaryFunctorIN3c104HalfES4_S4_ZZZNS0_17hypot_kernel_cudaERNS_18TensorIteratorBaseEENKUlvE_clEvENKUlvE1_clEvEUlS4_S4_E_EESt5arrayIPcLm2EEEEviT0_T1_:
        /* <DEDUP_REMOVED lines=99> */
.L_x_2271:
[----:B------:R-:W-:Y:S05]  /*0630*/  BSYNC.RECONVERGENT B0 ;  /* 0x0000000000007941 */ /* 0x000fea0003800200 */
.L_x_2270:
        /* <DEDUP_REMOVED lines=25> */
.L_x_2273:
[----:B------:R-:W-:Y:S05]  /*07d0*/  BSYNC.RECONVERGENT B0 ;  /* 0x0000000000007941 */ /* 0x000fea0003800200 */
.L_x_2272:
        /* <DEDUP_REMOVED lines=25> */
.L_x_2275:
[----:B------:R-:W-:Y:S05]  /*0970*/  BSYNC.RECONVERGENT B0 ;  /* 0x0000000000007941 */ /* 0x000fea0003800200 */
.L_x_2274:
        /* <DEDUP_REMOVED lines=22> */
.L_x_2277:
[----:B------:R-:W-:Y:S05]  /*0ae0*/  BSYNC.RECONVERGENT B0 ;  /* 0x0000000000007941 */ /* 0x000fea0003800200 */
.L_x_2276:
        /* <DEDUP_REMOVED lines=22> */
.L_x_2279:
[----:B------:R-:W-:Y:S05]  /*0c50*/  BSYNC.RECONVERGENT B0 ;  /* 0x0000000000007941 */ /* 0x000fea0003800200 */
.L_x_2278:
        /* <DEDUP_REMOVED lines=22> */
.L_x_2281:
[----:B------:R-:W-:Y:S05]  /*0dc0*/  BSYNC.RECONVERGENT B0 ;  /* 0x0000000000007941 */ /* 0x000fea0003800200 */
.L_x_2280:
        /* <DEDUP_REMOVED lines=22> */
.L_x_2283:
[----:B------:R-:W-:Y:S05]  /*0f30*/  BSYNC.RECONVERGENT B0 ;  /* 0x0000000000007941 */ /* 0x000fea0003800200 */
.L_x_2282:
        /* <DEDUP_REMOVED lines=22> */
.L_x_2285:
[----:B------:R-:W-:Y:S05]  /*10a0*/  BSYNC.RECONVERGENT B0 ;  /* 0x0000000000007941 */ /* 0x000fea0003800200 */
.L_x_2284:
        /* <DEDUP_REMOVED lines=18> */
.L_x_2288:
[----:B------:R-:W-:-:S13]  /*11d0*/  ISETP.GE.U32.AND P0, PT, R5, R6, PT ;  /* 0x000000060500720c */ /* 0x000fda0003f06070 */
[----:B------:R-:W-:Y:S05]  /*11e0*/  @P0 BRA `(.L_x_2290) ;  /* 0x0000000000300947 */ /* 0x000fea0003800000 */
[----:B0-----:R-:W0:Y:S01]  /*11f0*/  LDC.64 R2, c[0x0][0x388] ;  /* 0x0000e200ff027b82 */ /* 0x001e220000000a00 */
[----:B------:R-:W-:Y:S02]  /*1200*/  IMAD.IADD R11, R0, 0x1, R5 ;  /* 0x00000001000b7824 */ /* 0x000fe400078e0205 */
[----:B------:R-:W-:Y:S02]  /*1210*/  VIADD R5, R5, 0x80 ;  /* 0x0000008005057836 */ /* 0x000fe40000000000 */
[----:B0-----:R-:W-:-:S05]  /*1220*/  IMAD.WIDE.U32 R2, R11, 0x2, R2 ;  /* 0x000000020b027825 */ /* 0x001fca00078e0002 */
[----:B------:R1:W-:Y:S02]  /*1230*/  STG.E.U16 desc[UR4][R2.64], R14 ;  /* 0x0000000e02007986 */ /* 0x0003e4000c101504 */
.L_x_2289:
[----:B------:R-:W-:-:S13]  /*1240*/  ISETP.GE.U32.AND P0, PT, R5, R6, PT ;  /* 0x000000060500720c */ /* 0x000fda0003f06070 */
[----:B------:R-:W-:Y:S05]  /*1250*/  @P0 BRA `(.L_x_2291) ;  /* 0x0000000000340947 */ /* 0x000fea0003800000 */
[----:B01----:R-:W0:Y:S01]  /*1260*/  LDC.64 R2, c[0x0][0x388] ;  /* 0x0000e200ff027b82 */ /* 0x003e220000000a00 */
[----:B------:R-:W-:Y:S01]  /*1270*/  IADD3 R11, PT, PT, R0, R5, RZ ;  /* 0x00000005000b7210 */ /* 0x000fe20007ffe0ff */
[----:B------:R-:W-:-:S04]  /*1280*/  VIADD R5, R5, 0x80 ;  /* 0x0000008005057836 */ /* 0x000fc80000000000 */
[----:B0-----:R-:W-:-:S05]  /*1290*/  IMAD.WIDE.U32 R2, R11, 0x2, R2 ;  /* 0x000000020b027825 */ /* 0x001fca00078e0002 */
[----:B-----5:R1:W-:Y:S02]  /*12a0*/  STG.E.U16 desc[UR4][R2.64], R7 ;  /* 0x0000000702007986 */ /* 0x0203e4000c101504 */
.L_x_2290:
        /* <DEDUP_REMOVED lines=8> */
.L_x_2291:
[----:B------:R-:W-:Y:S05]  /*1330*/  BSYNC.RELIABLE B1 ;  /* 0x0000000000017941 */ /* 0x000fea0003800100 */
.L_x_2287:
[----:B------:R-:W-:-:S13]  /*1340*/  ISETP.GE.U32.AND P0, PT, R5, R6, PT ;  /* 0x000000060500720c */ /* 0x000fda0003f06070 */
[----:B012---:R-:W0:Y:S01]  /*1350*/  @!P0 LDC.64 R2, c[0x0][0x388] ;  /* 0x0000e200ff028b82 */ /* 0x007e220000000a00 */
[----:B-----5:R-:W-:Y:S01]  /*1360*/  @!P0 IADD3 R7, PT, PT, R0, R5, RZ ;  /* 0x0000000500078210 */ /* 0x020fe20007ffe0ff */
[----:B------:R-:W-:-:S04]  /*1370*/  @!P0 VIADD R5, R5, 0x80 ;  /* 0x0000008005058836 */ /* 0x000fc80000000000 */
[----:B0-----:R-:W-:-:S05]  /*1380*/  @!P0 IMAD.WIDE.U32 R2, R7, 0x2, R2 ;  /* 0x0000000207028825 */ /* 0x001fca00078e0002 */
[----:B------:R2:W-:Y:S02]  /*1390*/  @!P0 STG.E.U16 desc[UR4][R2.64], R9 ;  /* 0x0000000902008986 */ /* 0x0005e4000c101504 */
.L_x_2292:
[----:B------:R-:W-:Y:S05]  /*13a0*/  BSYNC.RECONVERGENT B0 ;  /* 0x0000000000007941 */ /* 0x000fea0003800200 */
.L_x_2286:
        /* <DEDUP_REMOVED lines=8> */
.L_x_2269:
[----:B------:R-:W0:Y:S01]  /*1430*/  S2R R10, SR_TID.X ;  /* 0x00000000000a7919 */ /* 0x000e220000002100 */
[----:B------:R-:W1:Y:S02]  /*1440*/  LDC.64 R2, c[0x0][0x390] ;  /* 0x0000e400ff027b82 */ /* 0x000e640000000a00 */
[----:B-1----:R-:W-:-:S04]  /*1450*/  IMAD.WIDE.U32 R2, R0, 0x2, R2 ;  /* 0x0000000200027825 */ /* 0x002fc800078e0002 */
[----:B0-----:R-:W-:-:S05]  /*1460*/  IMAD.WIDE.U32 R2, R10, 0x10, R2 ;  /* 0x000000100a027825 */ /* 0x001fca00078e0002 */
[----:B------:R-:W2:Y:S01]  /*1470*/  LDG.E.128 R4, desc[UR4][R2.64] ;  /* 0x0000000402047981 */ /* 0x000ea2000c1e1d00 */
[----:B------:R-:W0:Y:S02]  /*1480*/  LDC.U16 R8, c[0x0][0x386] ;  /* 0x0000e180ff087b82 */ /* 0x000e240000000400 */
[----:B0-----:R-:W-:Y:S02]  /*1490*/  HADD2.F32 R12, -RZ, R8.H0_H0 ;  /* 0x20000008ff0c7230 */ /* 0x001fe40000004100 */
[--C-:B--2---:R-:W-:Y:S02]  /*14a0*/  HADD2.F32 R8, -RZ, R4.reuse.H0_H0 ;  /* 0x20000004ff087230 */ /* 0x104fe40000004100 */
[--C-:B------:R-:W-:Y:S02]  /*14b0*/  HADD2.F32 R14, -RZ, R7.reuse.H0_H0 ;  /* 0x20000007ff0e7230 */ /* 0x100fe40000004100 */
[----:B------:R-:W-:Y:S02]  /*14c0*/  HADD2.F32 R15, -RZ, R7.H1_H1 ;  /* 0x30000007ff0f7230 */ /* 0x000fe40000004100 */
[----:B------:R-:W-:Y:S01]  /*14d0*/  FADD.FTZ R7, |R12|, -RZ ;  /* 0x800000ff0c077221 */ /* 0x000fe20000010200 */
[----:B------:R-:W-:-:S02]  /*14e0*/  HADD2.F32 R4, -RZ, R4.H1_H1 ;  /* 0x30000004ff047230 */ /* 0x000fc40000004100 */
[----:B------:R-:W-:Y:S01]  /*14f0*/  FADD.FTZ R8, |R8|, -RZ ;  /* 0x800000ff08087221 */ /* 0x000fe20000010200 */
[--C-:B------:R-:W-:Y:S02]  /*1500*/  HADD2.F32 R9, -RZ, R5.reuse.H0_H0 ;  /* 0x20000005ff097230 */ /* 0x100fe40000004100 */
[----:B------:R-:W-:Y:S01]  /*1510*/  FADD.FTZ R24, |R15|, -RZ ;  /* 0x800000ff0f187221 */ /* 0x000fe20000010200 */
[--C-:B------:R-:W-:Y:S02]  /*1520*/  HADD2.F32 R13, -RZ, R6.reuse.H1_H1 ;  /* 0x30000006ff0d7230 */ /* 0x100fe40000004100 */
[----:B------:R-:W-:Y:S01]  /*1530*/  FADD.FTZ R4, |R4|, -RZ ;  /* 0x800000ff04047221 */ /* 0x000fe20000010200 */
[----:B------:R-:W-:Y:S01]  /*1540*/  HADD2.F32 R5, -RZ, R5.H1_H1 ;  /* 0x30000005ff057230 */ /* 0x000fe20000004100 */
[----:B------:R-:W-:Y:S01]  /*1550*/  VIMNMX R15, PT, PT, R7, R8, !PT ;  /* 0x00000008070f7248 */ /* 0x000fe20007fe0100 */
[----:B------:R-:W-:Y:S02]  /*1560*/  HADD2.F32 R11, -RZ, R6.H0_H0 ;  /* 0x20000006ff0b7230 */ /* 0x000fe40000004100 */
[----:B------:R-:W-:Y:S01]  /*1570*/  FADD.FTZ R20, |R13|, -RZ ;  /* 0x800000ff0d147221 */ /* 0x000fe20000010200 */
[----:B------:R-:W-:Y:S01]  /*1580*/  FADD.FTZ R22, |R14|, -RZ ;  /* 0x800000ff0e167221 */ /* 0x000fe20000010200 */
[----:B------:R-:W-:Y:S01]  /*1590*/  FADD.FTZ R2, |R5|, -RZ ;  /* 0x800000ff05027221 */ /* 0x000fe20000010200 */
[----:B------:R-:W-:Y:S01]  /*15a0*/  LOP3.LUT R3, R15, 0xfe000000, RZ, 0xc0, !PT ;  /* 0xfe0000000f037812 */ /* 0x000fe200078ec0ff */
[----:B------:R-:W-:Y:S01]  /*15b0*/  FADD.FTZ R12, |R11|, -RZ ;  /* 0x800000ff0b0c7221 */ /* 0x000fe20000010200 */
[----:B------:R-:W-:Y:S01]  /*15c0*/  VIMNMX R14, PT, PT, R7, R4, !PT ;  /* 0x00000004070e7248 */ /* 0x000fe20007fe0100 */
[----:B------:R-:W-:Y:S01]  /*15d0*/  FADD.FTZ R6, |R9|, -RZ ;  /* 0x800000ff09067221 */ /* 0x000fe20000010200 */
[----:B------:R-:W-:-:S02]  /*15e0*/  VIMNMX R21, PT, PT, R7, R8, PT ;  /* 0x0000000807157248 */ /* 0x000fc40003fe0100 */
[CC--:B------:R-:W-:Y:S02]  /*15f0*/  VIMNMX R16, PT, PT, R7.reuse, R20.reuse, PT ;  /* 0x0000001407107248 */ /* 0x0c0fe40003fe0100 */
[C---:B------:R-:W-:Y:S02]  /*1600*/  VIMNMX R8, PT, PT, R7.reuse, R20, !PT ;  /* 0x0000001407087248 */ /* 0x040fe40007fe0100 */
[CC--:B------:R-:W-:Y:S02]  /*1610*/  VIMNMX R17, PT, PT, R7.reuse, R2.reuse, PT ;  /* 0x0000000207117248 */ /* 0x0c0fe40003fe0100 */
[----:B------:R-:W-:Y:S02]  /*1620*/  VIMNMX R9, PT, PT, R7, R2, !PT ;  /* 0x0000000207097248 */ /* 0x000fe40007fe0100 */
[----:B------:R-:W-:Y:S02]  /*1630*/  LOP3.LUT R20, R3, 0x7e800000, RZ, 0x3c, !PT ;  /* 0x7e80000003147812 */ /* 0x000fe400078e3cff */
[----:B------:R-:W-:-:S02]  /*1640*/  LOP3.LUT R2, R14, 0xfe000000, RZ, 0xc0, !PT ;  /* 0xfe0000000e027812 */ /* 0x000fc400078ec0ff */
[----:B------:R-:W-:Y:S01]  /*1650*/  VIMNMX R19, PT, PT, R7, R4, PT ;  /* 0x0000000407137248 */ /* 0x000fe20003fe0100 */
[----:B------:R-:W-:Y:S01]  /*1660*/  FMUL.FTZ R23, R15, R20 ;  /* 0x000000140f177220 */ /* 0x000fe20000410000 */
[CC--:B------:R-:W-:Y:S02]  /*1670*/  VIMNMX R13, PT, PT, R7.reuse, R12.reuse, PT ;  /* 0x0000000c070d7248 */ /* 0x0c0fe40003fe0100 */
[C---:B------:R-:W-:Y:S02]  /*1680*/  VIMNMX R4, PT, PT, R7.reuse, R12, !PT ;  /* 0x0000000c07047248 */ /* 0x040fe40007fe0100 */
[CC--:B------:R-:W-:Y:S02]  /*1690*/  VIMNMX R12, PT, PT, R7.reuse, R22.reuse, PT ;  /* 0x00000016070c7248 */ /* 0x0c0fe40003fe0100 */
[----:B------:R-:W-:Y:S01]  /*16a0*/  VIMNMX R5, PT, PT, R7, R22, !PT ;  /* 0x0000001607057248 */ /* 0x000fe20007fe0100 */
[----:B------:R-:W-:Y:S01]  /*16b0*/  FMUL.FTZ R22, R21, R20 ;  /* 0x0000001415167220 */ /* 0x000fe20000410000 */
[----:B------:R-:W-:-:S02]  /*16c0*/  VIMNMX R18, PT, PT, R7, R6, PT ;  /* 0x0000000607127248 */ /* 0x000fc40003fe0100 */
[----:B------:R-:W-:Y:S01]  /*16d0*/  LOP3.LUT R25, R2, 0x7e800000, RZ, 0x3c, !PT ;  /* 0x7e80000002197812 */ /* 0x000fe200078e3cff */
[----:B------:R-:W-:Y:S01]  /*16e0*/  FMUL.FTZ R22, R22, R22 ;  /* 0x0000001616167220 */ /* 0x000fe20000410000 */
[----:B------:R-:W-:Y:S02]  /*16f0*/  VIMNMX R6, PT, PT, R7, R6, !PT ;  /* 0x0000000607067248 */ /* 0x000fe40007fe0100 */
[C---:B------:R-:W-:Y:S02]  /*1700*/  FSETP.NEU.FTZ.AND P2, PT, R21.reuse, RZ, PT ;  /* 0x000000ff1500720b */ /* 0x040fe40003f5d000 */
[----:B------:R-:W-:Y:S01]  /*1710*/  FSETP.NEU.FTZ.AND P1, PT, R21, +INF , PT ;  /* 0x7f8000001500780b */ /* 0x000fe20003f3d000 */
[-C--:B------:R-:W-:Y:S01]  /*1720*/  FMUL.FTZ R21, R19, R25.reuse ;  /* 0x0000001913157220 */ /* 0x080fe20000410000 */
[----:B------:R-:W-:Y:S01]  /*1730*/  LOP3.LUT R20, R6, 0xfe000000, RZ, 0xc0, !PT ;  /* 0xfe00000006147812 */ /* 0x000fe200078ec0ff */
[----:B------:R-:W-:Y:S01]  /*1740*/  FMUL.FTZ R25, R14, R25 ;  /* 0x000000190e197220 */ /* 0x000fe20000410000 */
[----:B------:R-:W-:-:S02]  /*1750*/  VIMNMX R11, PT, PT, R7, R24, PT ;  /* 0x00000018070b7248 */ /* 0x000fc40003fe0100 */
[----:B------:R-:W-:Y:S01]  /*1760*/  VIMNMX R7, PT, PT, R7, R24, !PT ;  /* 0x0000001807077248 */ /* 0x000fe20007fe0100 */
[----:B------:R-:W-:Y:S01]  /*1770*/  FFMA.FTZ R24, R23, R23, R22 ;  /* 0x0000001717187223 */ /* 0x000fe20000010016 */
[----:B------:R-:W-:Y:S01]  /*1780*/  LOP3.LUT R23, R20, 0x7e800000, RZ, 0x3c, !PT ;  /* 0x7e80000014177812 */ /* 0x000fe200078e3cff */
[----:B------:R-:W-:Y:S01]  /*1790*/  FMUL.FTZ R22, R21, R21 ;  /* 0x0000001515167220 */ /* 0x000fe20000410000 */
[----:B------:R-:W-:Y:S02]  /*17a0*/  LOP3.LUT R21, R9, 0xfe000000, RZ, 0xc0, !PT ;  /* 0xfe00000009157812 */ /* 0x000fe400078ec0ff */
[----:B------:R-:W-:Y:S01]  /*17b0*/  FSETP.NEU.FTZ.AND P3, PT, R19, RZ, PT ;  /* 0x000000ff1300720b */ /* 0x000fe20003f7d000 */
[----:B------:R-:W-:Y:S01]  /*17c0*/  FFMA.FTZ R22, R25, R25, R22 ;  /* 0x0000001919167223 */ /* 0x000fe20000010016 */
[-C--:B------:R-:W-:Y:S01]  /*17d0*/  FMUL.FTZ R25, R18, R23.reuse ;  /* 0x0000001712197220 */ /* 0x080fe20000410000 */
[----:B------:R-:W-:Y:S01]  /*17e0*/  LOP3.LUT R28, R21, 0x7e800000, RZ, 0x3c, !PT ;  /* 0x7e800000151c7812 */ /* 0x000fe200078e3cff */
[----:B------:R-:W-:Y:S01]  /*17f0*/  FMUL.FTZ R23, R6, R23 ;  /* 0x0000001706177220 */ /* 0x000fe20000410000 */
[----:B------:R-:W-:Y:S01]  /*1800*/  FSETP.NEU.FTZ.AND P0, PT, R19, +INF , PT ;  /* 0x7f8000001300780b */ /* 0x000fe20003f1d000 */
[----:B------:R-:W-:Y:S01]  /*1810*/  FMUL.FTZ R26, R25, R25 ;  /* 0x00000019191a7220 */ /* 0x000fe20000410000 */
[----:B------:R0:W1:Y:S01]  /*1820*/  MUFU.SQRT R19, R24 ;  /* 0x0000001800137308 */ /* 0x0000620000002000 */
[-C--:B------:R-:W-:Y:S01]  /*1830*/  FMUL.FTZ R25, R17, R28.reuse ;  /* 0x0000001c11197220 */ /* 0x080fe20000410000 */
[----:B------:R-:W-:Y:S01]  /*1840*/  FMUL.FTZ R28, R9, R28 ;  /* 0x0000001c091c7220 */ /* 0x000fe20000410000 */
[----:B------:R-:W-:Y:S01]  /*1850*/  FFMA.FTZ R23, R23, R23, R26 ;  /* 0x0000001717177223 */ /* 0x000fe2000001001a */
[C---:B------:R-:W-:Y:S01]  /*1860*/  FSETP.NEU.FTZ.AND P5, PT, R18.reuse, RZ, PT ;  /* 0x000000ff1200720b */ /* 0x040fe20003fbd000 */
[----:B------:R-:W-:Y:S01]  /*1870*/  FMUL.FTZ R25, R25, R25 ;  /* 0x0000001919197220 */ /* 0x000fe20000410000 */
[----:B------:R-:W-:-:S02]  /*1880*/  FSETP.NEU.FTZ.AND P4, PT, R18, +INF , PT ;  /* 0x7f8000001200780b */ /* 0x000fc40003f9d000 */
[----:B------:R-:W2:Y:S01]  /*1890*/  MUFU.SQRT R22, R22 ;  /* 0x0000001600167308 */ /* 0x000ea20000002000 */
[----:B------:R-:W-:Y:S01]  /*18a0*/  FFMA.FTZ R25, R28, R28, R25 ;  /* 0x0000001c1c197223 */ /* 0x000fe20000010019 */
[----:B0-----:R-:W-:Y:S02]  /*18b0*/  LOP3.LUT R24, R3, 0x800000, RZ, 0xfc, !PT ;  /* 0x0080000003187812 */ /* 0x001fe400078efcff */
[----:B------:R-:W-:Y:S02]  /*18c0*/  LOP3.LUT R3, R2, 0x800000, RZ, 0xfc, !PT ;  /* 0x0080000002037812 */ /* 0x000fe400078efcff */
        /* <DEDUP_REMOVED lines=12> */
[----:B------:R-:W-:Y:S01]  /*1990*/  LOP3.LUT R20, R5, 0xfe000000, RZ, 0xc0, !PT ;  /* 0xfe00000005147812 */ /* 0x000fe200078ec0ff */
[----:B------:R-:W-:Y:S01]  /*19a0*/  FMUL.FTZ R3, R3, R3 ;  /* 0x0000000303037220 */ /* 0x000fe20000410000 */
[----:B------:R-:W-:Y:S01]  /*19b0*/  FSETP.NEU.FTZ.AND P3, PT, R17, +INF , PT ;  /* 0x7f8000001100780b */ /* 0x000fe20003f7d000 */
[----:B0-----:R-:W-:Y:S01]  /*19c0*/  @P5 FMUL.FTZ R6, R23, R22 ;  /* 0x0000001617065220 */ /* 0x001fe20000410000 */
[----:B------:R-:W-:Y:S01]  /*19d0*/  LOP3.LUT R23, R19, 0x7e800000, RZ, 0x3c, !PT ;  /* 0x7e80000013177812 */ /* 0x000fe200078e3cff */
[----:B------:R-:W-:Y:S01]  /*19e0*/  FFMA.FTZ R24, R24, R24, R3 ;  /* 0x0000001818187223 */ /* 0x000fe20000010003 */
[----:B------:R-:W-:-:S02]  /*19f0*/  LOP3.LUT R22, R20, 0x7e800000, RZ, 0x3c, !PT ;  /* 0x7e80000014167812 */ /* 0x000fc400078e3cff */
[----:B------:R-:W-:Y:S02]  /*1a00*/  FSETP.NEU.FTZ.AND P6, PT, R13, RZ, PT ;  /* 0x000000ff0d00720b */ /* 0x000fe40003fdd000 */
[----:B------:R-:W-:Y:S01]  /*1a10*/  FSETP.NEU.FTZ.AND P5, PT, R16, RZ, PT ;  /* 0x000000ff1000720b */ /* 0x000fe20003fbd000 */
[----:B-1----:R-:W-:Y:S01]  /*1a20*/  @P2 FMUL.FTZ R9, R2, R21 ;  /* 0x0000001502092220 */ /* 0x002fe20000410000 */
[----:B------:R-:W-:Y:S01]  /*1a30*/  LOP3.LUT R21, R7, 0xfe000000, RZ, 0xc0, !PT ;  /* 0xfe00000007157812 */ /* 0x000fe200078ec0ff */
[-C--:B------:R-:W-:Y:S01]  /*1a40*/  FMUL.FTZ R2, R16, R23.reuse ;  /* 0x0000001710027220 */ /* 0x080fe20000410000 */
[----:B------:R-:W-:Y:S01]  /*1a50*/  FMUL.FTZ R23, R8, R23 ;  /* 0x0000001708177220 */ /* 0x000fe20000410000 */
[----:B------:R-:W-:Y:S01]  /*1a60*/  FMUL.FTZ R3, R12, R22 ;  /* 0x000000160c037220 */ /* 0x000fe20000410000 */
[----:B------:R-:W-:Y:S01]  /*1a70*/  LOP3.LUT R28, R21, 0x7e800000, RZ, 0x3c, !PT ;  /* 0x7e800000151c7812 */ /* 0x000fe200078e3cff */
[----:B------:R-:W-:Y:S01]  /*1a80*/  FMUL.FTZ R2, R2, R2 ;  /* 0x0000000202027220 */ /* 0x000fe20000410000 */
[----:B------:R-:W-:Y:S01]  /*1a90*/  FMUL.FTZ R25, R5, R22 ;  /* 0x0000001605197220 */ /* 0x000fe20000410000 */
[----:B------:R-:W-:Y:S01]  /*1aa0*/  FMUL.FTZ R26, R3, R3 ;  /* 0x00000003031a7220 */ /* 0x000fe20000410000 */
[----:B------:R-:W0:Y:S01]  /*1ab0*/  MUFU.SQRT R24, R24 ;  /* 0x0000001800187308 */ /* 0x000e220000002000 */
[----:B------:R-:W-:Y:S01]  /*1ac0*/  FFMA.FTZ R22, R23, R23, R2 ;  /* 0x0000001717167223 */ /* 0x000fe20000010002 */
[-C--:B------:R-:W-:Y:S01]  /*1ad0*/  FMUL.FTZ R2, R11, R28.reuse ;  /* 0x0000001c0b027220 */ /* 0x080fe20000410000 */
[----:B------:R-:W-:Y:S01]  /*1ae0*/  FFMA.FTZ R23, R25, R25, R26 ;  /* 0x0000001919177223 */ /* 0x000fe2000001001a */
[----:B------:R-:W-:Y:S01]  /*1af0*/  FMUL.FTZ R28, R7, R28 ;  /* 0x0000001c071c7220 */ /* 0x000fe20000410000 */
[----:B------:R-:W-:Y:S01]  /*1b00*/  FSEL R15, R15, +INF , P1 ;  /* 0x7f8000000f0f7808 */ /* 0x000fe20000800000 */
[----:B------:R-:W-:Y:S01]  /*1b10*/  FMUL.FTZ R25, R2, R2 ;  /* 0x0000000202197220 */ /* 0x000fe20000410000 */
[----:B------:R-:W-:Y:S01]  /*1b20*/  FSEL R14, R14, +INF , P0 ;  /* 0x7f8000000e0e7808 */ /* 0x000fe20000000000 */
[----:B------:R-:W1:Y:S01]  /*1b30*/  LDC.64 R2, c[0x0][0x388] ;  /* 0x0000e200ff027b82 */ /* 0x000e620000000a00 */
[----:B------:R-:W2:Y:S01]  /*1b40*/  MUFU.SQRT R22, R22 ;  /* 0x0000001600167308 */ /* 0x000ea20000002000 */
[----:B------:R-:W-:Y:S01]  /*1b50*/  FFMA.FTZ R28, R28, R28, R25 ;  /* 0x0000001c1c1c7223 */ /* 0x000fe20000010019 */
[----:B------:R-:W-:-:S02]  /*1b60*/  FSETP.NEU.FTZ.AND P1, PT, R12, RZ, PT ;  /* 0x000000ff0c00720b */ /* 0x000fc40003f3d000 */
[----:B------:R-:W-:Y:S02]  /*1b70*/  FSETP.NEU.FTZ.AND P0, PT, R11, RZ, PT ;  /* 0x000000ff0b00720b */ /* 0x000fe40003f1d000 */
        /* <DEDUP_REMOVED lines=8> */
[----:B--2---:R-:W-:Y:S01]  /*1c00*/  @P5 FMUL.FTZ R8, R22, R19 ;  /* 0x0000001316085220 */ /* 0x004fe20000410000 */
[----:B------:R-:W-:-:S02]  /*1c10*/  FSETP.NEU.FTZ.AND P5, PT, R12, +INF , PT ;  /* 0x7f8000000c00780b */ /* 0x000fc40003fbd000 */
[----:B------:R-:W-:Y:S02]  /*1c20*/  FSEL R6, R6, +INF , P4 ;  /* 0x7f80000006067808 */ /* 0x000fe40002000000 */
[----:B------:R-:W-:Y:S01]  /*1c30*/  FSEL R9, R9, +INF , P3 ;  /* 0x7f80000009097808 */ /* 0x000fe20001800000 */
[----:B-1----:R-:W-:Y:S01]  /*1c40*/  IMAD.WIDE.U32 R2, R0, 0x2, R2 ;  /* 0x0000000200027825 */ /* 0x002fe200078e0002 */
[----:B------:R-:W-:-:S03]  /*1c50*/  LOP3.LUT R0, R21, 0x800000, RZ, 0xfc, !PT ;  /* 0x0080000015007812 */ /* 0x000fc600078efcff */
[----:B---3--:R-:W-:Y:S01]  /*1c60*/  @P1 FMUL.FTZ R5, R23, R20 ;  /* 0x0000001417051220 */ /* 0x008fe20000410000 */
[----:B------:R-:W-:Y:S02]  /*1c70*/  FSETP.NEU.FTZ.AND P1, PT, R11, +INF , PT ;  /* 0x7f8000000b00780b */ /* 0x000fe40003f3d000 */
[----:B------:R-:W-:Y:S01]  /*1c80*/  FSEL R11, R8, +INF , P6 ;  /* 0x7f800000080b7808 */ /* 0x000fe20003000000 */
[----:B------:R-:W-:Y:S01]  /*1c90*/  IMAD.WIDE.U32 R2, R10, 0x10, R2 ;  /* 0x000000100a027825 */ /* 0x000fe200078e0002 */
[----:B------:R-:W-:Y:S02]  /*1ca0*/  FSEL R8, R5, +INF , P5 ;  /* 0x7f80000005087808 */ /* 0x000fe40002800000 */
[----:B------:R-:W-:Y:S01]  /*1cb0*/  F2FP.F16.F32.PACK_AB R5, R9, R6 ;  /* 0x000000060905723e */ /* 0x000fe200000000ff */
[----:B0-----:R-:W-:Y:S01]  /*1cc0*/  @P0 FMUL.FTZ R7, R17, R0 ;  /* 0x0000000011070220 */ /* 0x001fe20000410000 */
[----:B------:R-:W-:Y:S02]  /*1cd0*/  FSEL R0, R4, +INF , P2 ;  /* 0x7f80000004007808 */ /* 0x000fe40001000000 */
[----:B------:R-:W-:-:S02]  /*1ce0*/  F2FP.F16.F32.PACK_AB R4, R14, R15 ;  /* 0x0000000f0e04723e */ /* 0x000fc400000000ff */
[----:B------:R-:W-:Y:S02]  /*1cf0*/  FSEL R7, R7, +INF , P1 ;  /* 0x7f80000007077808 */ /* 0x000fe40000800000 */
[----:B------:R-:W-:Y:S02]  /*1d00*/  F2FP.F16.F32.PACK_AB R6, R11, R0 ;  /* 0x000000000b06723e */ /* 0x000fe400000000ff */
[----:B------:R-:W-:-:S05]  /*1d10*/  F2FP.F16.F32.PACK_AB R7, R7, R8 ;  /* 0x000000080707723e */ /* 0x000fca00000000ff */
[----:B------:R-:W-:Y:S01]  /*1d20*/  STG.E.128 desc[UR4][R2.64], R4 ;  /* 0x0000000402007986 */ /* 0x000fe2000c101d04 */
[----:B------:R-:W-:Y:S05]  /*1d30*/  EXIT ;  /* 0x000000000000794d */ /* 0x000fea0003800000 */
.L_x_2293:
        /* <DEDUP_REMOVED lines=12> */
.L_x_17926:


//--------------------- .text._ZN2at6native18elementwise_kernelILi128ELi4EZNS0_15gpu_kernel_implINS0_13BinaryFunctorIN3c104HalfES5_S5_ZZZNS0_17hypot_kernel_cudaERNS_18TensorIteratorBaseEENKUlvE_clEvENKUlvE1_clEvEUlS5_S5_E_EEEEvS7_RKT_EUliE_EEviT1_ --------------------------
	.section	.text._ZN2at6native18elementwise_kernelILi128ELi4EZNS0_15gpu_kernel_implINS0_13BinaryFunctorIN3c104HalfES5_S5_ZZZNS0_17hypot_kernel_cudaERNS_18TensorIteratorBaseEENKUlvE_clEvENKUlvE1_clEvEUlS5_S5_E_EEEEvS7_RKT_EUliE_EEviT1_,"ax",@progbits
	.align	128
        .global         _ZN2at6native18elementwise_kernelILi128ELi4EZNS0_15gpu_kernel_implINS0_13BinaryFunctorIN3c104HalfES5_S5_ZZZNS0_17hypot_kernel_cudaERNS_18TensorIteratorBaseEENKUlvE_clEvENKUlvE1_clEvEUlS5_S5_E_EEEEvS7_RKT_EUliE_EEviT1_
        .type           _ZN2at6native18elementwise_kernelILi128ELi4EZNS0_15gpu_kernel_implINS0_13BinaryFunctorIN3c104HalfES5_S5_ZZZNS0_17hypot_kernel_cudaERNS_18TensorIteratorBaseEENKUlvE_clEvENKUlvE1_clEvEUlS5_S5_E_EEEEvS7_RKT_EUliE_EEviT1_,@function
        .size           _ZN2at6native18elementwise_kernelILi128ELi4EZNS0_15gpu_kernel_implINS0_13BinaryFunctorIN3c104HalfES5_S5_ZZZNS0_17hypot_kernel_cudaERNS_18TensorIteratorBaseEENKUlvE_clEvENKUlvE1_clEvEUlS5_S5_E_EEEEvS7_RKT_EUliE_EEviT1_,(.L_x_17927 - _ZN2at6native18elementwise_kernelILi128ELi4EZNS0_15gpu_kernel_implINS0_13BinaryFunctorIN3c104HalfES5_S5_ZZZNS0_17hypot_kernel_cudaERNS_18TensorIteratorBaseEENKUlvE_clEvENKUlvE1_clEvEUlS5_S5_E_EEEEvS7_RKT_EUliE_EEviT1_)
        .other          _ZN2at6native18elementwise_kernelILi128ELi4EZNS0_15gpu_kernel_implINS0_13BinaryFunctorIN3c104HalfES5_S5_ZZZNS0_17hypot_kernel_cudaERNS_18TensorIteratorBaseEENKUlvE_clEvENKUlvE1_clEvEUlS5_S5_E_EEEEvS7_RKT_EUliE_EEviT1_,@"STO_CUDA_ENTRY STV_DEFAULT"
_ZN2at6native18elementwise_kernelILi128ELi4EZNS0_15gpu_kernel_implINS0_13BinaryFunctorIN3c104HalfES5_S5_ZZZNS0_17hypot_kernel_cudaERNS_18TensorIteratorBaseEENKUlvE_clEvENKUlvE1_clEvEUlS5_S5_E_EEEEvS7_RKT_EUliE_EEviT1_:
.text._ZN2at6native18elementwise_kernelILi128ELi4EZNS0_15gpu_kernel_implINS0_13BinaryFunctorIN3c104HalfES5_S5_ZZZNS0_17hypot_kernel_cudaERNS_18TensorIteratorBaseEENKUlvE_clEvENKUlvE1_clEvEUlS5_S5_E_EEEEvS7_RKT_EUliE_EEviT1_:
        /* <DEDUP_REMOVED lines=371> */
.L_x_2296:
        /* <DEDUP_REMOVED lines=19> */
.L_x_2300:
[----:B------:R-:W2:Y:S02]  /*1860*/  LDG.E.U8 R2, desc[UR36][R2.64] ;  /* 0x0000002402027981 */ /* 0x000ea4000c1e1100 */
[----:B--2---:R-:W-:-:S04]  /*1870*/  I2FP.F32.U32 R0, R2 ;  /* 0x0000000200007245 */ /* 0x004fc80000201000 */
[----:B------:R-:W-:-:S04]  /*1880*/  F2FP.F16.F32.PACK_AB R0, RZ, R0 ;  /* 0x00000000ff00723e */ /* 0x000fc800000000ff */
[----:B------:R-:W-:Y:S01]  /*1890*/  PRMT R19, R0, 0x7610, R19 ;  /* 0x0000761000137816 */ /* 0x000fe20000000013 */
[----:B------:R-:W-:Y:S06]  /*18a0*/  BRA `(.L_x_2302) ;  /* 0x0000000c00b47947 */ /* 0x000fec0003800000 */
.L_x_2299:
        /* <DEDUP_REMOVED lines=11> */
.L_x_2304:
[----:B------:R-:W2:Y:S02]  /*1960*/  LDG.E R2, desc[UR36][R2.64] ;  /* 0x0000002402027981 */ /* 0x000ea4000c1e1900 */
[----:B--2---:R-:W-:-:S04]  /*1970*/  I2FP.F32.S32 R0, R2 ;  /* 0x0000000200007245 */ /* 0x004fc80000201400 */
[----:B------:R-:W-:-:S04]  /*1980*/  F2FP.F16.F32.PACK_AB R0, RZ, R0 ;  /* 0x00000000ff00723e */ /* 0x000fc800000000ff */
[----:B------:R-:W-:Y:S01]  /*1990*/  PRMT R19, R0, 0x7610, R19 ;  /* 0x0000761000137816 */ /* 0x000fe20000000013 */
[----:B------:R-:W-:Y:S06]  /*19a0*/  BRA `(.L_x_2302) ;  /* 0x0000000c00747947 */ /* 0x000fec0003800000 */
.L_x_2303:
[----:B------:R-:W2:Y:S02]  /*19b0*/  LDG.E.U16 R2, desc[UR36][R2.64] ;  /* 0x0000002402027981 */ /* 0x000ea4000c1e1500 */
[----:B--2---:R-:W0:Y:S02]  /*19c0*/  I2F.S16 R0, R2 ;  /* 0x0000000200007306 */ /* 0x004e240000101400 */
[----:B0-----:R-:W-:-:S04]  /*19d0*/  F2FP.F16.F32.PACK_AB R0, RZ, R0 ;  /* 0x00000000ff00723e */ /* 0x001fc800000000ff */
[----:B------:R-:W-:Y:S01]  /*19e0*/  PRMT R19, R0, 0x7610, R19 ;  /* 0x0000761000137816 */ /* 0x000fe20000000013 */
[----:B------:R-:W-:Y:S06]  /*19f0*/  BRA `(.L_x_2302) ;  /* 0x0000000c00607947 */ /* 0x000fec0003800000 */
.L_x_2298:
        /* <DEDUP_REMOVED lines=9> */
.L_x_2306:
[----:B------:R0:W5:Y:S01]  /*1a90*/  LDG.E.U16 R19, desc[UR36][R2.64] ;  /* 0x0000002402137981 */ /* 0x000162000c1e1500 */
[----:B------:R-:W-:Y:S05]  /*1aa0*/  BRA `(.L_x_2302) ;  /* 0x0000000c00347947 */ /* 0x000fea0003800000 */
.L_x_2305:
        /* <DEDUP_REMOVED lines=9> */
.L_x_2308:
[----:B------:R1:W5:Y:S01]  /*1b40*/  LDG.E.U16 R19, desc[UR36][R2.64] ;  /* 0x0000002402137981 */ /* 0x000362000c1e1500 */
[----:B------:R-:W-:Y:S05]  /*1b50*/  BRA `(.L_x_2302) ;  /* 0x0000000c00087947 */ /* 0x000fea0003800000 */
.L_x_2307:
        /* <DEDUP_REMOVED lines=9> */
.L_x_2297:
        /* <DEDUP_REMOVED lines=14> */
.L_x_2311:
        /* <DEDUP_REMOVED lines=9> */
.L_x_2310:
        /* <DEDUP_REMOVED lines=27> */
.L_x_2313:
        /* <DEDUP_REMOVED lines=14> */
.L_x_2312:
[----:B------:R-:W2:Y:S02]  /*1ff0*/  LDG.E.U16 R0, desc[UR36][R2.64] ;  /* 0x0000002402007981 */ /* 0x000ea4000c1e1500 */
[----:B--2---:R-:W-:-:S05]  /*2000*/  IMAD.U32 R0, R0, 0x10000, RZ ;  /* 0x0001000000007824 */ /* 0x004fca00078e00ff */
[----:B------:R-:W-:-:S04]  /*2010*/  F2FP.F16.F32.PACK_AB R0, RZ, R0 ;  /* 0x00000000ff00723e */ /* 0x000fc800000000ff */
[----:B------:R-:W-:Y:S01]  /*2020*/  PRMT R19, R0, 0x7610, R19 ;  /* 0x0000761000137816 */ /* 0x000fe20000000013 */
[----:B------:R-:W-:Y:S06]  /*2030*/  BRA `(.L_x_2302) ;  /* 0x0000000400d07947 */ /* 0x000fec0003800000 */
.L_x_2309:
        /* <DEDUP_REMOVED lines=13> */
.L_x_2316:
        /* <DEDUP_REMOVED lines=21> */
.L_x_2320:
[----:B------:R-:W-:Y:S05]  /*2260*/  BSYNC.RECONVERGENT B1 ;  /* 0x0000000000017941 */ /* 0x000fea0003800200 */
.L_x_2319:
[----:B------:R-:W-:Y:S01]  /*2270*/  IMAD.SHL.U32 R0, R0, 0x100000, RZ ;  /* 0x0010000000007824 */ /* 0x000fe200078e00ff */
[----:B------:R-:W-:-:S04]  /*2280*/  LEA R2, R2, 0x3b800000, 0x17 ;  /* 0x3b80000002027811 */ /* 0x000fc800078eb8ff */
[----:B------:R-:W-:-:S07]  /*2290*/  LOP3.LUT R0, R2, R0, R7, 0xfe, !PT ;  /* 0x0000000002007212 */ /* 0x000fce00078efe07 */
.L_x_2318:
[----:B------:R-:W-:Y:S05]  /*22a0*/  BSYNC.RECONVERGENT B0 ;  /* 0x0000000000007941 */ /* 0x000fea0003800200 */
.L_x_2317:
[----:B------:R-:W-:-:S04]  /*22b0*/  F2FP.F16.F32.PACK_AB R0, RZ, R0 ;  /* 0x00000000ff00723e */ /* 0x000fc800000000ff */
[----:B------:R-:W-:Y:S01]  /*22c0*/  PRMT R19, R0, 0x7610, R19 ;  /* 0x0000761000137816 */ /* 0x000fe20000000013 */
[----:B------:R-:W-:Y:S06]  /*22d0*/  BRA `(.L_x_2302) ;  /* 0x0000000400287947 */ /* 0x000fec0003800000 */
.L_x_2315:
        /* <DEDUP_REMOVED lines=21> */
.L_x_2324:
[----:B------:R-:W-:Y:S05]  /*2430*/  BSYNC.RECONVERGENT B1 ;  /* 0x0000000000017941 */ /* 0x000fea0003800200 */
.L_x_2323:
[----:B------:R-:W-:Y:S01]  /*2440*/  IMAD.SHL.U32 R0, R0, 0x200000, RZ ;  /* 0x0020000000007824 */ /* 0x000fe200078e00ff */
[----:B------:R-:W-:-:S04]  /*2450*/  LEA R2, R2, 0x37800000, 0x17 ;  /* 0x3780000002027811 */ /* 0x000fc800078eb8ff */
[----:B------:R-:W-:-:S07]  /*2460*/  LOP3.LUT R0, R2, R0, R7, 0xfe, !PT ;  /* 0x0000000002007212 */ /* 0x000fce00078efe07 */
.L_x_2322:
[----:B------:R-:W-:Y:S05]  /*2470*/  BSYNC.RECONVERGENT B0 ;  /* 0x0000000000007941 */ /* 0x000fea0003800200 */
.L_x_2321:
[----:B------:R-:W-:-:S04]  /*2480*/  F2FP.F16.F32.PACK_AB R0, RZ, R0 ;  /* 0x00000000ff00723e */ /* 0x000fc800000000ff */
[----:B------:R-:W-:Y:S01]  /*2490*/  PRMT R19, R0, 0x7610, R19 ;  /* 0x0000761000137816 */ /* 0x000fe20000000013 */
[----:B------:R-:W-:Y:S06]  /*24a0*/  BRA `(.L_x_2302) ;  /* 0x0000000000b47947 */ /* 0x000fec0003800000 */
.L_x_2314:
[----:B------:R-:W-:-:S09]  /*24b0*/  UISETP.NE.AND UP0, UPT, UR4, 0x1c, UPT ;  /* 0x0000001c0400788c */ /* 0x000fd2000bf05270 */
[----:B------:R-:W-:Y:S05]  /*24c0*/  BRA.U !UP0, `(.L_x_2325) ;  /* 0x00000001089c7547 */ /* 0x000fea000b800000 */
[----:B------:R-:W-:-:S09]  /*24d0*/  UISETP.NE.AND UP0, UPT, UR4, 0x1d, UPT ;  /* 0x0000001d0400788c */ /* 0x000fd2000bf05270 */
[----:B------:R-:W-:Y:S05]  /*24e0*/  BRA.U !UP0, `(.L_x_2326) ;  /* 0x0000000108807547 */ /* 0x000fea000b800000 */
[----:B------:R-:W-:-:S09]  /*24f0*/  UISETP.NE.AND UP0, UPT, UR4, 0x2c, UPT ;  /* 0x0000002c0400788c */ /* 0x000fd2000bf05270 */
[----:B------:R-:W-:Y:S05]  /*2500*/  BRA.U !UP0, `(.L_x_2327) ;  /* 0x0000000108487547 */ /* 0x000fea000b800000 */
.L_x_2301:
        /* <DEDUP_REMOVED lines=16> */
.L_x_2328:
[----:B------:R-:W-:Y:S01]  /*2610*/  PRMT R19, RZ, 0x7610, R19 ;  /* 0x00007610ff137816 */ /* 0x000fe20000000013 */
[----:B------:R-:W-:Y:S06]  /*2620*/  BRA `(.L_x_2302) ;  /* 0x0000000000547947 */ /* 0x000fec0003800000 */
.L_x_2327:
        /* <DEDUP_REMOVED lines=8> */
.L_x_2330:
[----:B------:R-:W-:Y:S05]  /*26b0*/  BSYNC.RECONVERGENT B0 ;  /* 0x0000000000007941 */ /* 0x000fea0003800200 */
.L_x_2329:
[----:B------:R-:W-:-:S04]  /*26c0*/  F2FP.F16.F32.PACK_AB R0, RZ, R0 ;  /* 0x00000000ff00723e */ /* 0x000fc800000000ff */
[----:B------:R-:W-:Y:S01]  /*26d0*/  PRMT R19, R0, 0x7610, R19 ;  /* 0x0000761000137816 */ /* 0x000fe20000000013 */
[----:B------:R-:W-:Y:S06]  /*26e0*/  BRA `(.L_x_2302) ;  /* 0x0000000000247947 */ /* 0x000fec0003800000 */
.L_x_2326:
[----:B------:R-:W2:Y:S02]  /*26f0*/  LDG.E.64 R2, desc[UR36][R2.64] ;  /* 0x0000002402027981 */ /* 0x000ea4000c1e1b00 */
[----:B--2---:R-:W0:Y:S02]  /*2700*/  I2F.U64 R0, R2 ;  /* 0x0000000200007312 */ /* 0x004e240000301000 */
[----:B0-----:R-:W-:-:S04]  /*2710*/  F2FP.F16.F32.PACK_AB R0, RZ, R0 ;  /* 0x00000000ff00723e */ /* 0x001fc800000000ff */
[----:B------:R-:W-:Y:S01]  /*2720*/  PRMT R19, R0, 0x7610, R19 ;  /* 0x0000761000137816 */ /* 0x000fe20000000013 */
[----:B------:R-:W-:Y:S06]  /*2730*/  BRA `(.L_x_2302) ;  /* 0x0000000000107947 */ /* 0x000fec0003800000 */
.L_x_2325:
[----:B------:R-:W2:Y:S02]  /*2740*/  LDG.E R2, desc[UR36][R2.64] ;  /* 0x0000002402027981 */ /* 0x000ea4000c1e1900 */
[----:B--2---:R-:W-:-:S04]  /*2750*/  I2FP.F32.U32 R0, R2 ;  /* 0x0000000200007245 */ /* 0x004fc80000201000 */
[----:B------:R-:W-:-:S04]  /*2760*/  F2FP.F16.F32.PACK_AB R0, RZ, R0 ;  /* 0x00000000ff00723e */ /* 0x000fc800000000ff */
[----:B------:R-:W-:-:S07]  /*2770*/  PRMT R19, R0, 0x7610, R19 ;  /* 0x0000761000137816 */ /* 0x000fce0000000013 */
.L_x_2302:
[----:B------:R-:W0:Y:S01]  /*2780*/  LDCU.64 UR6, c[0x0][0x5f8] ;  /* 0x0000bf00ff0677ac */ /* 0x000e220008000a00 */
[----:B------:R-:W-:-:S04]  /*2790*/  UPRMT UR4, UR42, 0x9910, URZ ;  /* 0x000099102a047896 */ /* 0x000fc800080000ff */
[----:B------:R-:W-:Y:S01]  /*27a0*/  UISETP.GT.AND UP0, UPT, UR4, 0x9, UPT ;  /* 0x000000090400788c */ /* 0x000fe2000bf04270 */
[----:B01----:R-:W-:-:S05]  /*27b0*/  IADD3 R2, P0, PT, R18, UR6, RZ ;  /* 0x0000000612027c10 */ /* 0x003fca000ff1e0ff */
        /* <DEDUP_REMOVED lines=14> */
.L_x_2334:
[----:B------:R-:W2:Y:S02]  /*28a0*/  LDG.E.U8 R2, desc[UR36][R2.64] ;  /* 0x0000002402027981 */ /* 0x000ea4000c1e1100 */
[----:B--2---:R-:W-:-:S04]  /*28b0*/  I2FP.F32.U32 R0, R2 ;  /* 0x0000000200007245 */ /* 0x004fc80000201000 */
[----:B------:R-:W-:Y:S01]  /*28c0*/  F2FP.F16.F32.PACK_AB R0, RZ, R0 ;  /* 0x00000000ff00723e */ /* 0x000fe200000000ff */
[----:B------:R-:W-:Y:S06]  /*28d0*/  BRA `(.L_x_2336) ;  /* 0x0000000c007c7947 */ /* 0x000fec0003800000 */
.L_x_2333:
        /* <DEDUP_REMOVED lines=10> */
.L_x_2338:
[----:B------:R-:W2:Y:S02]  /*2980*/  LDG.E R2, desc[UR36][R2.64] ;  /* 0x0000002402027981 */ /* 0x000ea4000c1e1900 */
[----:B--2---:R-:W-:-:S04]  /*2990*/  I2FP.F32.S32 R0, R2 ;  /* 0x0000000200007245 */ /* 0x004fc80000201400 */
[----:B------:R-:W-:Y:S01]  /*29a0*/  F2FP.F16.F32.PACK_AB R0, RZ, R0 ;  /* 0x00000000ff00723e */ /* 0x000fe200000000ff */
[----:B------:R-:W-:Y:S06]  /*29b0*/  BRA `(.L_x_2336) ;  /* 0x0000000c00447947 */ /* 0x000fec0003800000 */
.L_x_2337:
[----:B------:R-:W2:Y:S02]  /*29c0*/  LDG.E.U16 R2, desc[UR36][R2.64] ;  /* 0x0000002402027981 */ /* 0x000ea4000c1e1500 */
[----:B--2---:R-:W0:Y:S02]  /*29d0*/  I2F.S16 R0, R2 ;  /* 0x0000000200007306 */ /* 0x004e240000101400 */
[----:B0-----:R-:W-:Y:S01]  /*29e0*/  F2FP.F16.F32.PACK_AB R0, RZ, R0 ;  /* 0x00000000ff00723e */ /* 0x001fe200000000ff */
[----:B------:R-:W-:Y:S06]  /*29f0*/  BRA `(.L_x_2336) ;  /* 0x0000000c00347947 */ /* 0x000fec0003800000 */
.L_x_2332:
        /* <DEDUP_REMOVED lines=9> */
.L_x_2340:
[----:B------:R1:W5:Y:S01]  /*2a90*/  LDG.E.U16 R0, desc[UR36][R2.64] ;  /* 0x0000002402007981 */ /* 0x000362000c1e1500 */
[----:B------:R-:W-:Y:S05]  /*2aa0*/  BRA `(.L_x_2336) ;  /* 0x0000000c00087947 */ /* 0x000fea0003800000 */
.L_x_2339:
        /* <DEDUP_REMOVED lines=9> */
.L_x_2342:
[----:B------:R0:W5:Y:S01]  /*2b40*/  LDG.E.U16 R0, desc[UR36][R2.64] ;  /* 0x0000002402007981 */ /* 0x000162000c1e1500 */
[----:B------:R-:W-:Y:S05]  /*2b50*/  BRA `(.L_x_2336) ;  /* 0x0000000800dc7947 */ /* 0x000fea0003800000 */
.L_x_2341:
        /* <DEDUP_REMOVED lines=8> */
.L_x_2331:
        /* <DEDUP_REMOVED lines=13> */
.L_x_2345:
        /* <DEDUP_REMOVED lines=8> */
.L_x_2344:
        /* <DEDUP_REMOVED lines=27> */
.L_x_2347:
        /* <DEDUP_REMOVED lines=13> */
.L_x_2346:
[----:B------:R-:W2:Y:S02]  /*2fb0*/  LDG.E.U16 R0, desc[UR36][R2.64] ;  /* 0x0000002402007981 */ /* 0x000ea4000c1e1500 */
[----:B--2---:R-:W-:-:S05]  /*2fc0*/  IMAD.U32 R0, R0, 0x10000, RZ ;  /* 0x0001000000007824 */ /* 0x004fca00078e00ff */
[----:B------:R-:W-:Y:S01]  /*2fd0*/  F2FP.F16.F32.PACK_AB R0, RZ, R0 ;  /* 0x00000000ff00723e */ /* 0x000fe200000000ff */
[----:B------:R-:W-:Y:S06]  /*2fe0*/  BRA `(.L_x_2336) ;  /* 0x0000000400b87947 */ /* 0x000fec0003800000 */
.L_x_2343:
        /* <DEDUP_REMOVED lines=12> */
.L_x_2350:
        /* <DEDUP_REMOVED lines=21> */
.L_x_2354:
[----:B------:R-:W-:Y:S05]  /*3200*/  BSYNC.RECONVERGENT B1 ;  /* 0x0000000000017941 */ /* 0x000fea0003800200 */
.L_x_2353:
[----:B------:R-:W-:Y:S02]  /*3210*/  SHF.L.U32 R0, R0, 0x14, RZ ;  /* 0x0000001400007819 */ /* 0x000fe400000006ff */
[----:B------:R-:W-:-:S04]  /*3220*/  LEA R2, R2, 0x3b800000, 0x17 ;  /* 0x3b80000002027811 */ /* 0x000fc800078eb8ff */
[----:B------:R-:W-:-:S07]  /*3230*/  LOP3.LUT R0, R2, R0, R7, 0xfe, !PT ;  /* 0x0000000002007212 */ /* 0x000fce00078efe07 */
.L_x_2352:
[----:B------:R-:W-:Y:S05]  /*3240*/  BSYNC.RECONVERGENT B0 ;  /* 0x0000000000007941 */ /* 0x000fea0003800200 */
.L_x_2351:
[----:B------:R-:W-:Y:S01]  /*3250*/  F2FP.F16.F32.PACK_AB R0, RZ, R0 ;  /* 0x00000000ff00723e */ /* 0x000fe200000000ff */
[----:B------:R-:W-:Y:S06]  /*3260*/  BRA `(.L_x_2336) ;  /* 0x0000000400187947 */ /* 0x000fec0003800000 */
.L_x_2349:
        /* <DEDUP_REMOVED lines=21> */
.L_x_2358:
[----:B------:R-:W-:Y:S05]  /*33c0*/  BSYNC.RECONVERGENT B1 ;  /* 0x0000000000017941 */ /* 0x000fea0003800200 */
.L_x_2357:
[----:B------:R-:W-:Y:S01]  /*33d0*/  IMAD.SHL.U32 R0, R0, 0x200000, RZ ;  /* 0x0020000000007824 */ /* 0x000fe200078e00ff */
[----:B------:R-:W-:-:S04]  /*33e0*/  LEA R2, R2, 0x37800000, 0x17 ;  /* 0x3780000002027811 */ /* 0x000fc800078eb8ff */
[----:B------:R-:W-:-:S07]  /*33f0*/  LOP3.LUT R0, R2, R0, R7, 0xfe, !PT ;  /* 0x0000000002007212 */ /* 0x000fce00078efe07 */
.L_x_2356:
[----:B------:R-:W-:Y:S05]  /*3400*/  BSYNC.RECONVERGENT B0 ;  /* 0x0000000000007941 */ /* 0x000fea0003800200 */
.L_x_2355:
[----:B------:R-:W-:Y:S01]  /*3410*/  F2FP.F16.F32.PACK_AB R0, RZ, R0 ;  /* 0x00000000ff00723e */ /* 0x000fe200000000ff */
[----:B------:R-:W-:Y:S06]  /*3420*/  BRA `(.L_x_2336) ;  /* 0x0000000000a87947 */ /* 0x000fec0003800000 */
.L_x_2348:
[----:B------:R-:W-:-:S09]  /*3430*/  UISETP.NE.AND UP0, UPT, UR4, 0x1c, UPT ;  /* 0x0000001c0400788c */ /* 0x000fd2000bf05270 */
[----:B------:R-:W-:Y:S05]  /*3440*/  BRA.U !UP0, `(.L_x_2359) ;  /* 0x0000000108947547 */ /* 0x000fea000b800000 */
[----:B------:R-:W-:-:S09]  /*3450*/  UISETP.NE.AND UP0, UPT, UR4, 0x1d, UPT ;  /* 0x0000001d0400788c */ /* 0x000fd2000bf05270 */
[----:B------:R-:W-:Y:S05]  /*3460*/  BRA.U !UP0, `(.L_x_2360) ;  /* 0x00000001087c7547 */ /* 0x000fea000b800000 */
[----:B------:R-:W-:-:S09]  /*3470*/  UISETP.NE.AND UP0, UPT, UR4, 0x2c, UPT ;  /* 0x0000002c0400788c */ /* 0x000fd2000bf05270 */
[----:B------:R-:W-:Y:S05]  /*3480*/  BRA.U !UP0, `(.L_x_2361) ;  /* 0x0000000108487547 */ /* 0x000fea000b800000 */
.L_x_2335:
        /* <DEDUP_REMOVED lines=10> */
[----:B-1----:R-:W-:Y:S02]  /*3530*/  IMAD.U32 R6, RZ, RZ, UR6 ;  /* 0x00000006ff067e24 */ /* 0x002fe4000f8e00ff */
[----:B------:R-:W-:Y:S02]  /*3540*/  IMAD.U32 R7, RZ, RZ, UR7 ;  /* 0x00000007ff077e24 */ /* 0x000fe4000f8e00ff */
[----:B---3--:R-:W-:Y:S02]  /*3550*/  IMAD.U32 R10, RZ, RZ, UR8 ;  /* 0x00000008ff0a7e24 */ /* 0x008fe4000f8e00ff */
[----:B------:R-:W-:-:S07]  /*3560*/  IMAD.U32 R11, RZ, RZ, UR9 ;  /* 0x00000009ff0b7e24 */ /* 0x000fce000f8e00ff */
[----:B------:R-:W-:-:S07]  /*3570*/  LEPC R20, `(.L_x_2362) ;  /* 0x000000001014794e */ /* 0x000fce0000000000 */
[----:B--2--5:R-:W-:Y:S05]  /*3580*/  CALL.ABS.NOINC R2 ;  /* 0x0000000002007343 */ /* 0x024fea0003c00000 */
.L_x_2362:
[----:B------:R-:W-:Y:S01]  /*3590*/  PRMT R0, RZ, 0x7610, R0 ;  /* 0x00007610ff007816 */ /* 0x000fe20000000000 */
[----:B------:R-:W-:Y:S06]  /*35a0*/  BRA `(.L_x_2336) ;  /* 0x0000000000487947 */ /* 0x000fec0003800000 */
.L_x_2361:
        /* <DEDUP_REMOVED lines=8> */
.L_x_2364:
[----:B------:R-:W-:Y:S05]  /*3630*/  BSYNC.RECONVERGENT B0 ;  /* 0x0000000000007941 */ /* 0x000fea0003800200 */
.L_x_2363:
[----:B------:R-:W-:Y:S01]  /*3640*/  F2FP.F16.F32.PACK_AB R0, RZ, R0 ;  /* 0x00000000ff00723e */ /* 0x000fe200000000ff */
[----:B------:R-:W-:Y:S06]  /*3650*/  BRA `(.L_x_2336) ;  /* 0x00000000001c7947 */ /* 0x000fec0003800000 */
.L_x_2360:
[----:B------:R-:W2:Y:S02]  /*3660*/  LDG.E.64 R2, desc[UR36][R2.64] ;  /* 0x0000002402027981 */ /* 0x000ea4000c1e1b00 */
[----:B--2---:R-:W0:Y:S02]  /*3670*/  I2F.U64 R0, R2 ;  /* 0x0000000200007312 */ /* 0x004e240000301000 */
[----:B0-----:R-:W-:Y:S01]  /*3680*/  F2FP.F16.F32.PACK_AB R0, RZ, R0 ;  /* 0x00000000ff00723e */ /* 0x001fe200000000ff */
[----:B------:R-:W-:Y:S06]  /*3690*/  BRA `(.L_x_2336) ;  /* 0x00000000000c7947 */ /* 0x000fec0003800000 */
.L_x_2359:
[----:B------:R-:W2:Y:S02]  /*36a0*/  LDG.E R2, desc[UR36][R2.64] ;  /* 0x0000002402027981 */ /* 0x000ea4000c1e1900 */
[----:B--2---:R-:W-:-:S04]  /*36b0*/  I2FP.F32.U32 R0, R2 ;  /* 0x0000000200007245 */ /* 0x004fc80000201000 */
[----:B------:R-:W-:-:S07]  /*36c0*/  F2FP.F16.F32.PACK_AB R0, RZ, R0 ;  /* 0x00000000ff00723e */ /* 0x000fce00000000ff */
.L_x_2336:
[----:B-----5:R-:W-:Y:S01]  /*36d0*/  HADD2.F32 R19, -RZ, R19.H0_H0 ;  /* 0x20000013ff137230 */ /* 0x020fe20000004100 */
[----:B------:R-:W2:Y:S01]  /*36e0*/  LDCU.64 UR6, c[0x0][0x5e8] ;  /* 0x0000bd00ff0677ac */ /* 0x000ea20008000a00 */
[----:B------:R-:W-:-:S03]  /*36f0*/  HADD2.F32 R0, -RZ, R0.H0_H0 ;  /* 0x20000000ff007230 */ /* 0x000fc60000004100 */
[----:B------:R-:W-:Y:S01]  /*3700*/  FADD.FTZ R19, |R19|, -RZ ;  /* 0x800000ff13137221 */ /* 0x000fe20000010200 */
[----:B------:R-:W-:Y:S01]  /*3710*/  UPRMT UR4, UR43, 0x9910, URZ ;  /* 0x000099102b047896 */ /* 0x000fe200080000ff */
[----:B------:R-:W-:-:S03]  /*3720*/  FADD.FTZ R0, |R0|, -RZ ;  /* 0x800000ff00007221 */ /* 0x000fc60000010200 */
[----:B------:R-:W-:Y:S02]  /*3730*/  UISETP.GT.AND UP0, UPT, UR4, 0x9, UPT ;  /* 0x000000090400788c */ /* 0x000fe4000bf04270 */
[CC--:B01----:R-:W-:Y:S02]  /*3740*/  VIMNMX R3, PT, PT, R19.reuse, R0.reuse, !PT ;  /* 0x0000000013037248 */ /* 0x0c3fe40007fe0100 */
[----:B------:R-:W-:Y:S02]  /*3750*/  VIMNMX R0, PT, PT, R19, R0, PT ;  /* 0x0000000013007248 */ /* 0x000fe40003fe0100 */
[----:B------:R-:W-:Y:S02]  /*3760*/  LOP3.LUT R2, R3, 0xfe000000, RZ, 0xc0, !PT ;  /* 0xfe00000003027812 */ /* 0x000fe400078ec0ff */
[----:B------:R-:W-:Y:S02]  /*3770*/  FSETP.NEU.FTZ.AND P0, PT, R0, RZ, PT ;  /* 0x000000ff0000720b */ /* 0x000fe40003f1d000 */
[----:B------:R-:W-:-:S02]  /*3780*/  LOP3.LUT R4, R2, 0x7e800000, RZ, 0x3c, !PT ;  /* 0x7e80000002047812 */ /* 0x000fc400078e3cff */
[----:B------:R-:W-:Y:S02]  /*3790*/  LOP3.LUT R2, R2, 0x800000, RZ, 0xfc, !PT ;  /* 0x0080000002027812 */ /* 0x000fe400078efcff */
[C---:B------:R-:W-:Y:S01]  /*37a0*/  FSETP.NEU.FTZ.AND P1, PT, R0.reuse, +INF , PT ;  /* 0x7f8000000000780b */ /* 0x040fe20003f3d000 */
[-C--:B------:R-:W-:Y:S01]  /*37b0*/  FMUL.FTZ R5, R0, R4.reuse ;  /* 0x0000000400057220 */ /* 0x080fe20000410000 */
[----:B------:R-:W-:-:S03]  /*37c0*/  FMUL.FTZ R4, R3, R4 ;  /* 0x0000000403047220 */ /* 0x000fc60000410000 */
[----:B------:R-:W-:-:S04]  /*37d0*/  FMUL.FTZ R5, R5, R5 ;  /* 0x0000000505057220 */ /* 0x000fc80000410000 */
[----:B------:R-:W-:-:S06]  /*37e0*/  FFMA.FTZ R5, R4, R4, R5 ;  /* 0x0000000404057223 */ /* 0x000fcc0000010005 */
[----:B------:R-:W0:Y:S02]  /*37f0*/  MUFU.SQRT R5, R5 ;  /* 0x0000000500057308 */ /* 0x000e240000002000 */
[----:B0-----:R-:W-:Y:S01]  /*3800*/  @P0 FMUL.FTZ R3, R5, R2 ;  /* 0x0000000205030220 */ /* 0x001fe20000410000 */
[----:B--2---:R-:W-:-:S04]  /*3810*/  IADD3 R2, P0, PT, R16, UR6, RZ ;  /* 0x0000000610027c10 */ /* 0x004fc8000ff1e0ff */
[----:B------:R-:W-:Y:S02]  /*3820*/  FSEL R0, R3, +INF , P1 ;  /* 0x7f80000003007808 */ /* 0x000fe40000800000 */
[----:B------:R-:W-:Y:S02]  /*3830*/  IADD3.X R3, PT, PT, RZ, UR7, RZ, P0, !PT ;  /* 0x00000007ff037c10 */ /* 0x000fe400087fe4ff */
        /* <DEDUP_REMOVED lines=14> */
.L_x_2368:
[----:B------:R-:W-:-:S06]  /*3920*/  HADD2.F32 R5, -RZ, R0.H0_H0 ;  /* 0x20000000ff057230 */ /* 0x000fcc0000004100 */
[----:B------:R-:W0:Y:S02]  /*3930*/  F2I.S64.TRUNC R4, R5 ;  /* 0x0000000500047311 */ /* 0x000e24000020d900 */
[----:B0-----:R1:W-:Y:S01]  /*3940*/  STG.E.U8 desc[UR36][R2.64], R4 ;  /* 0x0000000402007986 */ /* 0x0013e2000c101124 */
[----:B------:R-:W-:Y:S05]  /*3950*/  BRA `(.L_x_2370) ;  /* 0x0000000c00707947 */ /* 0x000fea0003800000 */
.L_x_2367:
        /* <DEDUP_REMOVED lines=10> */
.L_x_2372:
[----:B------:R-:W-:-:S04]  /*3a00*/  HADD2.F32 R0, -RZ, R0.H0_H0 ;  /* 0x20000000ff007230 */ /* 0x000fc80000004100 */
[----:B------:R-:W0:Y:S02]  /*3a10*/  F2I.FTZ.TRUNC.NTZ R5, R0 ;  /* 0x0000000000057305 */ /* 0x000e24000021f100 */
[----:B0-----:R3:W-:Y:S01]  /*3a20*/  STG.E desc[UR36][R2.64], R5 ;  /* 0x0000000502007986 */ /* 0x0017e2000c101924 */
[----:B------:R-:W-:Y:S05]  /*3a30*/  BRA `(.L_x_2370) ;  /* 0x0000000c00387947 */ /* 0x000fea0003800000 */
.L_x_2371:
[----:B------:R-:W-:-:S04]  /*3a40*/  HADD2.F32 R0, -RZ, R0.H0_H0 ;  /* 0x20000000ff007230 */ /* 0x000fc80000004100 */
[----:B------:R-:W0:Y:S02]  /*3a50*/  F2I.FTZ.TRUNC.NTZ R5, R0 ;  /* 0x0000000000057305 */ /* 0x000e24000021f100 */
[----:B0-----:R2:W-:Y:S01]  /*3a60*/  STG.E.U16 desc[UR36][R2.64], R5 ;  /* 0x0000000502007986 */ /* 0x0015e2000c101524 */
[----:B------:R-:W-:Y:S05]  /*3a70*/  BRA `(.L_x_2370) ;  /* 0x0000000c00287947 */ /* 0x000fea0003800000 */
.L_x_2366:
        /* <DEDUP_REMOVED lines=9> */
.L_x_2374:
[----:B------:R0:W-:Y:S01]  /*3b10*/  STG.E.U16 desc[UR36][R2.64], R0 ;  /* 0x0000000002007986 */ /* 0x0001e2000c101524 */
[----:B------:R-:W-:Y:S05]  /*3b20*/  BRA `(.L_x_2370) ;  /* 0x0000000800fc7947 */ /* 0x000fea0003800000 */
.L_x_2373:
        /* <DEDUP_REMOVED lines=10> */
.L_x_2376:
[----:B------:R-:W-:-:S05]  /*3bd0*/  HADD2.F32 R0, -RZ, R0.H0_H0 ;  /* 0x20000000ff007230 */ /* 0x000fca0000004100 */
[----:B------:R-:W-:-:S04]  /*3be0*/  F2FP.F16.F32.PACK_AB R0, RZ, R0 ;  /* 0x00000000ff00723e */ /* 0x000fc800000000ff */
[----:B------:R-:W-:-:S05]  /*3bf0*/  PRMT R0, R0, 0x5410, RZ ;  /* 0x0000541000007816 */ /* 0x000fca00000000ff */
[----:B------:R0:W-:Y:S01]  /*3c00*/  STG.E desc[UR36][R2.64], R0 ;  /* 0x0000000002007986 */ /* 0x0001e2000c101924 */
[----:B------:R-:W-:Y:S05]  /*3c10*/  BRA `(.L_x_2370) ;  /* 0x0000000800c07947 */ /* 0x000fea0003800000 */
.L_x_2375:
[----:B------:R-:W-:-:S05]  /*3c20*/  HADD2.F32 R4, -RZ, R0.H0_H0 ;  /* 0x20000000ff047230 */ /* 0x000fca0000004100 */
[----:B------:R-:W-:-:S06]  /*3c30*/  FMUL.FTZ R4, R4, 1 ;  /* 0x3f80000004047820 */ /* 0x000fcc0000410000 */
[----:B------:R-:W0:Y:S02]  /*3c40*/  F2F.F64.F32 R4, R4 ;  /* 0x0000000400047310 */ /* 0x000e240000201800 */
[----:B0-----:R0:W-:Y:S01]  /*3c50*/  STG.E.64 desc[UR36][R2.64], R4 ;  /* 0x0000000402007986 */ /* 0x0011e2000c101b24 */
[----:B------:R-:W-:Y:S05]  /*3c60*/  BRA `(.L_x_2370) ;  /* 0x0000000800ac7947 */ /* 0x000fea0003800000 */
.L_x_2365:
        /* <DEDUP_REMOVED lines=13> */
.L_x_2379:
[----:B------:R-:W-:Y:S01]  /*3d40*/  HADD2.F32 R0, -RZ, R0.H0_H0 ;  /* 0x20000000ff007230 */ /* 0x000fe20000004100 */
[----:B------:R-:W-:-:S04]  /*3d50*/  CS2R R6, SRZ ;  /* 0x0000000000067805 */ /* 0x000fc8000001ff00 */
[----:B------:R-:W-:-:S04]  /*3d60*/  FMUL.FTZ R0, R0, 1 ;  /* 0x3f80000000007820 */ /* 0x000fc80000410000 */
[----:B------:R-:W0:Y:S02]  /*3d70*/  F2F.F64.F32 R4, R0 ;  /* 0x0000000000047310 */ /* 0x000e240000201800 */
[----:B0-----:R0:W-:Y:S01]  /*3d80*/  STG.E.128 desc[UR36][R2.64], R4 ;  /* 0x0000000402007986 */ /* 0x0011e2000c101d24 */
[----:B------:R-:W-:Y:S05]  /*3d90*/  BRA `(.L_x_2370) ;  /* 0x0000000800607947 */ /* 0x000fea0003800000 */
.L_x_2378:
        /* <DEDUP_REMOVED lines=19> */
.L_x_2383:
[----:B------:R-:W-:Y:S05]  /*3ed0*/  BSYNC.RECONVERGENT B0 ;  /* 0x0000000000007941 */ /* 0x000fea0003800200 */
.L_x_2382:
[----:B------:R-:W-:-:S05]  /*3ee0*/  LOP3.LUT R5, R0, 0x80, R5, 0xf8, !PT ;  /* 0x0000008000057812 */ /* 0x000fca00078ef805 */
[----:B------:R0:W-:Y:S01]  /*3ef0*/  STG.E.U8 desc[UR36][R2.64], R5 ;  /* 0x0000000502007986 */ /* 0x0001e2000c101124 */
[----:B------:R-:W-:Y:S05]  /*3f00*/  BRA `(.L_x_2370) ;  /* 0x0000000800047947 */ /* 0x000fea0003800000 */
.L_x_2381:
        /* <DEDUP_REMOVED lines=15> */
.L_x_2385:
[----:B------:R-:W-:Y:S05]  /*4000*/  BSYNC.RECONVERGENT B0 ;  /* 0x0000000000007941 */ /* 0x000fea0003800200 */
.L_x_2384:
[----:B------:R-:W-:-:S05]  /*4010*/  LOP3.LUT R5, R0, 0x80, R5, 0xf8, !PT ;  /* 0x0000008000057812 */ /* 0x000fca00078ef805 */
[----:B------:R0:W-:Y:S01]  /*4020*/  STG.E.U8 desc[UR36][R2.64], R5 ;  /* 0x0000000502007986 */ /* 0x0001e2000c101124 */
[----:B------:R-:W-:Y:S05]  /*4030*/  BRA `(.L_x_2370) ;  /* 0x0000000400b87947 */ /* 0x000fea0003800000 */
.L_x_2380:
[----:B------:R-:W-:-:S05]  /*4040*/  HADD2.F32 R0, -RZ, R0.H0_H0 ;  /* 0x20000000ff007230 */ /* 0x000fca0000004100 */
[----:B------:R-:W-:-:S05]  /*4050*/  F2FP.BF16.F32.PACK_AB R0, RZ, R0 ;  /* 0x00000000ff00723e */ /* 0x000fca00000010ff */
[----:B------:R0:W-:Y:S01]  /*4060*/  STG.E.U16 desc[UR36][R2.64], R0 ;  /* 0x0000000002007986 */ /* 0x0001e2000c101524 */
[----:B------:R-:W-:Y:S05]  /*4070*/  BRA `(.L_x_2370) ;  /* 0x0000000400a87947 */ /* 0x000fea0003800000 */
.L_x_2377:
        /* <DEDUP_REMOVED lines=12> */
.L_x_2388:
        /* <DEDUP_REMOVED lines=13> */
.L_x_2391:
[----:B------:R-:W-:-:S04]  /*4210*/  SHF.R.U32.HI R0, RZ, 0x14, R5 ;  /* 0x00000014ff007819 */ /* 0x000fc80000011605 */
[----:B------:R-:W-:-:S04]  /*4220*/  LOP3.LUT R0, R0, 0x1, RZ, 0xc0, !PT ;  /* 0x0000000100007812 */ /* 0x000fc800078ec0ff */
[----:B------:R-:W-:-:S04]  /*4230*/  IADD3 R0, PT, PT, R5, 0x487ffff, R0 ;  /* 0x0487ffff05007810 */ /* 0x000fc80007ffe000 */
[----:B------:R-:W-:-:S04]  /*4240*/  SHF.R.U32.HI R0, RZ, 0x14, R0 ;  /* 0x00000014ff007819 */ /* 0x000fc80000011600 */
[----:B------:R-:W-:-:S07]  /*4250*/  LOP3.LUT R4, R0, 0xff, RZ, 0xc0, !PT ;  /* 0x000000ff00047812 */ /* 0x000fce00078ec0ff */
.L_x_2392:
[----:B------:R-:W-:-:S04]  /*4260*/  SHF.R.U32.HI R5, RZ, 0x18, R5 ;  /* 0x00000018ff057819 */ /* 0x000fc80000011605 */
[----:B------:R-:W-:-:S04]  /*4270*/  LOP3.LUT R4, R4, 0x80, R5, 0xf8, !PT ;  /* 0x0000008004047812 */ /* 0x000fc800078ef805 */
[----:B------:R-:W-:-:S07]  /*4280*/  PRMT R0, R4, 0x7610, R0 ;  /* 0x0000761004007816 */ /* 0x000fce0000000000 */
.L_x_2390:
[----:B------:R-:W-:Y:S05]  /*4290*/  BSYNC.RECONVERGENT B0 ;  /* 0x0000000000007941 */ /* 0x000fea0003800200 */
.L_x_2389:
[----:B------:R0:W-:Y:S01]  /*42a0*/  STG.E.U8 desc[UR36][R2.64], R0 ;  /* 0x0000000002007986 */ /* 0x0001e2000c101124 */
[----:B------:R-:W-:Y:S05]  /*42b0*/  BRA `(.L_x_2370) ;  /* 0x0000000400187947 */ /* 0x000fea0003800000 */
.L_x_2387:
        /* <DEDUP_REMOVED lines=13> */
.L_x_2395:
[----:B------:R-:W-:-:S04]  /*4390*/  SHF.R.U32.HI R0, RZ, 0x15, R5 ;  /* 0x00000015ff007819 */ /* 0x000fc80000011605 */
[----:B------:R-:W-:-:S04]  /*43a0*/  LOP3.LUT R0, R0, 0x1, RZ, 0xc0, !PT ;  /* 0x0000000100007812 */ /* 0x000fc800078ec0ff */
[----:B------:R-:W-:-:S04]  /*43b0*/  IADD3 R0, PT, PT, R5, 0x88fffff, R0 ;  /* 0x088fffff05007810 */ /* 0x000fc80007ffe000 */
[----:B------:R-:W-:-:S04]  /*43c0*/  SHF.R.U32.HI R0, RZ, 0x15, R0 ;  /* 0x00000015ff007819 */ /* 0x000fc80000011600 */
[----:B------:R-:W-:-:S07]  /*43d0*/  LOP3.LUT R4, R0, 0xff, RZ, 0xc0, !PT ;  /* 0x000000ff00047812 */ /* 0x000fce00078ec0ff */
.L_x_2396:
[----:B------:R-:W-:-:S04]  /*43e0*/  SHF.R.U32.HI R5, RZ, 0x18, R5 ;  /* 0x00000018ff057819 */ /* 0x000fc80000011605 */
[----:B------:R-:W-:-:S04]  /*43f0*/  LOP3.LUT R4, R4, 0x80, R5, 0xf8, !PT ;  /* 0x0000008004047812 */ /* 0x000fc800078ef805 */
[----:B------:R-:W-:-:S07]  /*4400*/  PRMT R0, R4, 0x7610, R0 ;  /* 0x0000761004007816 */ /* 0x000fce0000000000 */
.L_x_2394:
[----:B------:R-:W-:Y:S05]  /*4410*/  BSYNC.RECONVERGENT B0 ;  /* 0x0000000000007941 */ /* 0x000fea0003800200 */
.L_x_2393:
[----:B------:R0:W-:Y:S01]  /*4420*/  STG.E.U8 desc[UR36][R2.64], R0 ;  /* 0x0000000002007986 */ /* 0x0001e2000c101124 */
[----:B------:R-:W-:Y:S05]  /*4430*/  BRA `(.L_x_2370) ;  /* 0x0000000000b87947 */ /* 0x000fea0003800000 */
.L_x_2386:
[----:B------:R-:W-:-:S09]  /*4440*/  UISETP.NE.AND UP0, UPT, UR4, 0x1c, UPT ;  /* 0x0000001c0400788c */ /* 0x000fd2000bf05270 */
[----:B------:R-:W-:Y:S05]  /*4450*/  BRA.U !UP0, `(.L_x_2397) ;  /* 0x0000000108a47547 */ /* 0x000fea000b800000 */
[----:B------:R-:W-:-:S09]  /*4460*/  UISETP.NE.AND UP0, UPT, UR4, 0x1d, UPT ;  /* 0x0000001d0400788c */ /* 0x000fd2000bf05270 */
[----:B------:R-:W-:Y:S05]  /*4470*/  BRA.U !UP0, `(.L_x_2398) ;  /* 0x00000001088c7547 */ /* 0x000fea000b800000 */
[----:B------:R-:W-:-:S09]  /*4480*/  UISETP.NE.AND UP0, UPT, UR4, 0x2c, UPT ;  /* 0x0000002c0400788c */ /* 0x000fd2000bf05270 */
[----:B------:R-:W-:Y:S05]  /*4490*/  BRA.U !UP0, `(.L_x_2399) ;  /* 0x0000000108447547 */ /* 0x000fea000b800000 */
.L_x_2369:
        /* <DEDUP_REMOVED lines=10> */
[----:B---3--:R-:W-:Y:S02]  /*4540*/  IMAD.U32 R6, RZ, RZ, UR8 ;  /* 0x00000008ff067e24 */ /* 0x008fe4000f8e00ff */
[----:B------:R-:W-:Y:S02]  /*4550*/  IMAD.U32 R7, RZ, RZ, UR9 ;  /* 0x00000009ff077e24 */ /* 0x000fe4000f8e00ff */
[----:B----4-:R-:W-:Y:S02]  /*4560*/  IMAD.U32 R10, RZ, RZ, UR4 ;  /* 0x00000004ff0a7e24 */ /* 0x010fe4000f8e00ff */
[----:B-1----:R-:W-:-:S07]  /*4570*/  IMAD.U32 R11, RZ, RZ, UR5 ;  /* 0x00000005ff0b7e24 */ /* 0x002fce000f8e00ff */
[----:B------:R-:W-:-:S07]  /*4580*/  LEPC R20, `(.L_x_2400) ;  /* 0x000000001014794e */ /* 0x000fce0000000000 */
[----:B--2---:R-:W-:Y:S05]  /*4590*/  CALL.ABS.NOINC R2 ;  /* 0x0000000002007343 */ /* 0x004fea0003c00000 */
.L_x_2400:
[----:B------:R-:W-:Y:S05]  /*45a0*/  BRA `(.L_x_2370) ;  /* 0x00000000005c7947 */ /* 0x000fea0003800000 */
.L_x_2399:
        /* <DEDUP_REMOVED lines=16> */
.L_x_2398:
[----:B------:R-:W-:-:S06]  /*46b0*/  HADD2.F32 R4, -RZ, R0.H0_H0 ;  /* 0x20000000ff047230 */ /* 0x000fcc0000004100 */
[----:B------:R-:W0:Y:S02]  /*46c0*/  F2I.U64.TRUNC R4, R4 ;  /* 0x0000000400047311 */ /* 0x000e24000020d800 */
[----:B0-----:R0:W-:Y:S01]  /*46d0*/  STG.E.64 desc[UR36][R2.64], R4 ;  /* 0x0000000402007986 */ /* 0x0011e2000c101b24 */
[----:B------:R-:W-:Y:S05]  /*46e0*/  BRA `(.L_x_2370) ;  /* 0x00000000000c7947 */ /* 0x000fea0003800000 */
.L_x_2397:
[----:B------:R-:W-:-:S04]  /*46f0*/  HADD2.F32 R0, -RZ, R0.H0_H0 ;  /* 0x20000000ff007230 */ /* 0x000fc80000004100 */
[----:B------:R-:W0:Y:S02]  /*4700*/  F2I.FTZ.U32.TRUNC.NTZ R5, R0 ;  /* 0x0000000000057305 */ /* 0x000e24000021f000 */
[----:B0-----:R0:W-:Y:S02]  /*4710*/  STG.E desc[UR36][R2.64], R5 ;  /* 0x0000000502007986 */ /* 0x0011e4000c101924 */
.L_x_2370:
[----:B------:R-:W-:-:S07]  /*4720*/  VIADD R17, R17, 0x80 ;  /* 0x0000008011117836 */ /* 0x000fce0000000000 */
.L_x_2295:
[----:B------:R-:W-:Y:S05]  /*4730*/  BSYNC.RECONVERGENT B6 ;  /* 0x0000000000067941 */ /* 0x000fea0003800200 */
.L_x_2294:
[----:B------:R-:W5:Y:S01]  /*4740*/  LDCU UR4, c[0x0][0x380] ;  /* 0x00007000ff0477ac */ /* 0x000f620008000800 */
[----:B------:R-:W-:Y:S01]  /*4750*/  BSSY.RECONVERGENT B6, `(.L_x_2401) ;  /* 0x0000464000067945 */ /* 0x000fe20003800200 */
[----:B-----5:R-:W-:-:S13]  /*4760*/  ISETP.GE.AND P0, PT, R17, UR4, PT ;  /* 0x0000000411007c0c */ /* 0x020fda000bf06270 */
[----:B------:R-:W-:Y:S05]  /*4770*/  @P0 BRA `(.L_x_2402) ;  /* 0x0000004400840947 */ /* 0x000fea0003800000 */
[----:B------:R-:W5:Y:S01]  /*4780*/  LDCU UR4, c[0x0][0x388] ;  /* 0x00007100ff0477ac */ /* 0x000f620008000800 */
[----:B------:R-:W-:Y:S02]  /*4790*/  IMAD.MOV.U32 R18, RZ, RZ, RZ ;  /* 0x000000ffff127224 */ /* 0x000fe400078e00ff */
[----:B0-----:R-:W-:Y:S02]  /*47a0*/  IMAD.MOV.U32 R0, RZ, RZ, RZ ;  /* 0x000000ffff007224 */ /* 0x001fe400078e00ff */
        /* <DEDUP_REMOVED lines=10> */
[----:B------:R-:W-:-:S04]  /*4850*/  SHF.R.U32.HI R3, RZ, UR5, R2 ;  /* 0x00000005ff037c19 */ /* 0x000fc80008011602 */
[----:B------:R-:W-:-:S05]  /*4860*/  IADD3 R18, PT, PT, -R3, RZ, RZ ;  /* 0x000000ff03127210 */ /* 0x000fca0007ffe1ff */
        /* <DEDUP_REMOVED lines=338> */
[----:B0-----:R-:W-:-:S07]  /*5d90*/  IMAD R18, R5, UR4, R18 ;  /* 0x0000000405127c24 */ /* 0x001fce000f8e0212 */
.L_x_2403:
        /* <DEDUP_REMOVED lines=19> */
.L_x_2407:
[----:B------:R-:W2:Y:S02]  /*5ed0*/  LDG.E.U8 R2, desc[UR36][R2.64] ;  /* 0x0000002402027981 */ /* 0x000ea4000c1e1100 */
[----:B--2---:R-:W-:-:S04]  /*5ee0*/  I2FP.F32.U32 R0, R2 ;  /* 0x0000000200007245 */ /* 0x004fc80000201000 */
[----:B------:R-:W-:-:S04]  /*5ef0*/  F2FP.F16.F32.PACK_AB R0, RZ, R0 ;  /* 0x00000000ff00723e */ /* 0x000fc800000000ff */
[----:B------:R-:W-:Y:S01]  /*5f00*/  PRMT R19, R0, 0x7610, R19 ;  /* 0x0000761000137816 */ /* 0x000fe20000000013 */
[----:B------:R-:W-:Y:S06]  /*5f10*/  BRA `(.L_x_2409) ;  /* 0x0000000c00b47947 */ /* 0x000fec0003800000 */
.L_x_2406:
        /* <DEDUP_REMOVED lines=11> */
.L_x_2411:
[----:B------:R-:W2:Y:S02]  /*5fd0*/  LDG.E R2, desc[UR36][R2.64] ;  /* 0x0000002402027981 */ /* 0x000ea4000c1e1900 */
[----:B--2---:R-:W-:-:S04]  /*5fe0*/  I2FP.F32.S32 R0, R2 ;  /* 0x0000000200007245 */ /* 0x004fc80000201400 */
[----:B------:R-:W-:-:S04]  /*5ff0*/  F2FP.F16.F32.PACK_AB R0, RZ, R0 ;  /* 0x00000000ff00723e */ /* 0x000fc800000000ff */
[----:B------:R-:W-:Y:S01]  /*6000*/  PRMT R19, R0, 0x7610, R19 ;  /* 0x0000761000137816 */ /* 0x000fe20000000013 */
[----:B------:R-:W-:Y:S06]  /*6010*/  BRA `(.L_x_2409) ;  /* 0x0000000c00747947 */ /* 0x000fec0003800000 */
.L_x_2410:
[----:B------:R-:W2:Y:S02]  /*6020*/  LDG.E.U16 R2, desc[UR36][R2.64] ;  /* 0x0000002402027981 */ /* 0x000ea4000c1e1500 */
[----:B--2---:R-:W0:Y:S02]  /*6030*/  I2F.S16 R0, R2 ;  /* 0x0000000200007306 */ /* 0x004e240000101400 */
[----:B0-----:R-:W-:-:S04]  /*6040*/  F2FP.F16.F32.PACK_AB R0, RZ, R0 ;  /* 0x00000000ff00723e */ /* 0x001fc800000000ff */
[----:B------:R-:W-:Y:S01]  /*6050*/  PRMT R19, R0, 0x7610, R19 ;  /* 0x0000761000137816 */ /* 0x000fe20000000013 */
[----:B------:R-:W-:Y:S06]  /*6060*/  BRA `(.L_x_2409) ;  /* 0x0000000c00607947 */ /* 0x000fec0003800000 */
.L_x_2405:
        /* <DEDUP_REMOVED lines=9> */
.L_x_2413:
[----:B------:R1:W5:Y:S01]  /*6100*/  LDG.E.U16 R19, desc[UR36][R2.64] ;  /* 0x0000002402137981 */ /* 0x000362000c1e1500 */
[----:B------:R-:W-:Y:S05]  /*6110*/  BRA `(.L_x_2409) ;  /* 0x0000000c00347947 */ /* 0x000fea0003800000 */
.L_x_2412:
        /* <DEDUP_REMOVED lines=9> */
.L_x_2415:
[----:B------:R0:W5:Y:S01]  /*61b0*/  LDG.E.U16 R19, desc[UR36][R2.64] ;  /* 0x0000002402137981 */ /* 0x000162000c1e1500 */
[----:B------:R-:W-:Y:S05]  /*61c0*/  BRA `(.L_x_2409) ;  /* 0x0000000c00087947 */ /* 0x000fea0003800000 */
.L_x_2414:
        /* <DEDUP_REMOVED lines=9> */
.L_x_2404:
        /* <DEDUP_REMOVED lines=14> */
.L_x_2418:
        /* <DEDUP_REMOVED lines=9> */
.L_x_2417:
        /* <DEDUP_REMOVED lines=27> */
.L_x_2420:
        /* <DEDUP_REMOVED lines=14> */
.L_x_2419:
[----:B------:R-:W2:Y:S02]  /*6660*/  LDG.E.U16 R0, desc[UR36][R2.64] ;  /* 0x0000002402007981 */ /* 0x000ea4000c1e1500 */
[----:B--2---:R-:W-:-:S05]  /*6670*/  IMAD.U32 R0, R0, 0x10000, RZ ;  /* 0x0001000000007824 */ /* 0x004fca00078e00ff */
[----:B------:R-:W-:-:S04]  /*6680*/  F2FP.F16.F32.PACK_AB R0, RZ, R0 ;  /* 0x00000000ff00723e */ /* 0x000fc800000000ff */
[----:B------:R-:W-:Y:S01]  /*6690*/  PRMT R19, R0, 0x7610, R19 ;  /* 0x0000761000137816 */ /* 0x000fe20000000013 */
[----:B------:R-:W-:Y:S06]  /*66a0*/  BRA `(.L_x_2409) ;  /* 0x0000000400d07947 */ /* 0x000fec0003800000 */
.L_x_2416:
        /* <DEDUP_REMOVED lines=13> */
.L_x_2423:
        /* <DEDUP_REMOVED lines=21> */
.L_x_2427:
[----:B------:R-:W-:Y:S05]  /*68d0*/  BSYNC.RECONVERGENT B1 ;  /* 0x0000000000017941 */ /* 0x000fea0003800200 */
.L_x_2426:
[----:B------:R-:W-:Y:S01]  /*68e0*/  IMAD.SHL.U32 R0, R0, 0x100000, RZ ;  /* 0x0010000000007824 */ /* 0x000fe200078e00ff */
[----:B------:R-:W-:-:S04]  /*68f0*/  LEA R2, R2, 0x3b800000, 0x17 ;  /* 0x3b80000002027811 */ /* 0x000fc800078eb8ff */
[----:B------:R-:W-:-:S07]  /*6900*/  LOP3.LUT R0, R2, R0, R7, 0xfe, !PT ;  /* 0x0000000002007212 */ /* 0x000fce00078efe07 */
.L_x_2425:
[----:B------:R-:W-:Y:S05]  /*6910*/  BSYNC.RECONVERGENT B0 ;  /* 0x0000000000007941 */ /* 0x000fea0003800200 */
.L_x_2424:
[----:B------:R-:W-:-:S04]  /*6920*/  F2FP.F16.F32.PACK_AB R0, RZ, R0 ;  /* 0x00000000ff00723e */ /* 0x000fc800000000ff */
[----:B------:R-:W-:Y:S01]  /*6930*/  PRMT R19, R0, 0x7610, R19 ;  /* 0x0000761000137816 */ /* 0x000fe20000000013 */
[----:B------:R-:W-:Y:S06]  /*6940*/  BRA `(.L_x_2409) ;  /* 0x0000000400287947 */ /* 0x000fec0003800000 */
.L_x_2422:
        /* <DEDUP_REMOVED lines=21> */
.L_x_2431:
[----:B------:R-:W-:Y:S05]  /*6aa0*/  BSYNC.RECONVERGENT B1 ;  /* 0x0000000000017941 */ /* 0x000fea0003800200 */
.L_x_2430:
[----:B------:R-:W-:Y:S01]  /*6ab0*/  IMAD.SHL.U32 R0, R0, 0x200000, RZ ;  /* 0x0020000000007824 */ /* 0x000fe200078e00ff */
[----:B------:R-:W-:-:S04]  /*6ac0*/  LEA R2, R2, 0x37800000, 0x17 ;  /* 0x3780000002027811 */ /* 0x000fc800078eb8ff */
[----:B------:R-:W-:-:S07]  /*6ad0*/  LOP3.LUT R0, R2, R0, R7, 0xfe, !PT ;  /* 0x0000000002007212 */ /* 0x000fce00078efe07 */
.L_x_2429:
[----:B------:R-:W-:Y:S05]  /*6ae0*/  BSYNC.RECONVERGENT B0 ;  /* 0x0000000000007941 */ /* 0x000fea0003800200 */
.L_x_2428:
[----:B------:R-:W-:-:S04]  /*6af0*/  F2FP.F16.F32.PACK_AB R0, RZ, R0 ;  /* 0x00000000ff00723e */ /* 0x000fc800000000ff */
[----:B------:R-:W-:Y:S01]  /*6b00*/  PRMT R19, R0, 0x7610, R19 ;  /* 0x0000761000137816 */ /* 0x000fe20000000013 */
[----:B------:R-:W-:Y:S06]  /*6b10*/  BRA `(.L_x_2409) ;  /* 0x0000000000b47947 */ /* 0x000fec0003800000 */
.L_x_2421:
        /* <DEDUP_REMOVED lines=14> */
.L_x_2435:
[----:B------:R-:W-:Y:S05]  /*6c00*/  BSYNC.RECONVERGENT B0 ;  /* 0x0000000000007941 */ /* 0x000fea0003800200 */
.L_x_2434:
[----:B------:R-:W-:-:S04]  /*6c10*/  F2FP.F16.F32.PACK_AB R0, RZ, R0 ;  /* 0x00000000ff00723e */ /* 0x000fc800000000ff */
[----:B------:R-:W-:Y:S01]  /*6c20*/  PRMT R19, R0, 0x7610, R19 ;  /* 0x0000761000137816 */ /* 0x000fe20000000013 */
[----:B------:R-:W-:Y:S06]  /*6c30*/  BRA `(.L_x_2409) ;  /* 0x00000000006c7947 */ /* 0x000fec0003800000 */
.L_x_2408:
        /* <DEDUP_REMOVED lines=16> */
.L_x_2436:
[----:B------:R-:W-:Y:S01]  /*6d40*/  PRMT R19, RZ, 0x7610, R19 ;  /* 0x00007610ff137816 */ /* 0x000fe20000000013 */
[----:B------:R-:W-:Y:S06]  /*6d50*/  BRA `(.L_x_2409) ;  /* 0x0000000000247947 */ /* 0x000fec0003800000 */
.L_x_2433:
[----:B------:R-:W2:Y:S02]  /*6d60*/  LDG.E.64 R2, desc[UR36][R2.64] ;  /* 0x0000002402027981 */ /* 0x000ea4000c1e1b00 */
[----:B--2---:R-:W0:Y:S02]  /*6d70*/  I2F.U64 R0, R2 ;  /* 0x0000000200007312 */ /* 0x004e240000301000 */
[----:B0-----:R-:W-:-:S04]  /*6d80*/  F2FP.F16.F32.PACK_AB R0, RZ, R0 ;  /* 0x00000000ff00723e */ /* 0x001fc800000000ff */
[----:B------:R-:W-:Y:S01]  /*6d90*/  PRMT R19, R0, 0x7610, R19 ;  /* 0x0000761000137816 */ /* 0x000fe20000000013 */
[----:B------:R-:W-:Y:S06]  /*6da0*/  BRA `(.L_x_2409) ;  /* 0x0000000000107947 */ /* 0x000fec0003800000 */
.L_x_2432:
[----:B------:R-:W2:Y:S02]  /*6db0*/  LDG.E R2, desc[UR36][R2.64] ;  /* 0x0000002402027981 */ /* 0x000ea4000c1e1900 */
[----:B--2---:R-:W-:-:S04]  /*6dc0*/  I2FP.F32.U32 R0, R2 ;  /* 0x0000000200007245 */ /* 0x004fc80000201000 */
[----:B------:R-:W-:-:S04]  /*6dd0*/  F2FP.F16.F32.PACK_AB R0, RZ, R0 ;  /* 0x00000000ff00723e */ /* 0x000fc800000000ff */
[----:B------:R-:W-:-:S07]  /*6de0*/  PRMT R19, R0, 0x7610, R19 ;  /* 0x0000761000137816 */ /* 0x000fce0000000013 */
.L_x_2409:
[----:B------:R-:W0:Y:S01]  /*6df0*/  LDCU.64 UR6, c[0x0][0x5f8] ;  /* 0x0000bf00ff0677ac */ /* 0x000e220008000a00 */
[----:B------:R-:W-:-:S04]  /*6e00*/  UPRMT UR4, UR42, 0x9910, URZ ;  /* 0x000099102a047896 */ /* 0x000fc800080000ff */
[----:B------:R-:W-:Y:S01]  /*6e10*/  UISETP.GT.AND UP0, UPT, UR4, 0x9, UPT ;  /* 0x000000090400788c */ /* 0x000fe2000bf04270 */
[----:B01----:R-:W-:-:S04]  /*6e20*/  IADD3 R2, P0, PT, R18, UR6, RZ ;  /* 0x0000000612027c10 */ /* 0x003fc8000ff1e0ff */
        /* <DEDUP_REMOVED lines=14> */
.L_x_2440:
[----:B------:R-:W2:Y:S02]  /*6f10*/  LDG.E.U8 R2, desc[UR36][R2.64] ;  /* 0x0000002402027981 */ /* 0x000ea4000c1e1100 */
[----:B--2---:R-:W-:-:S04]  /*6f20*/  I2FP.F32.U32 R0, R2 ;  /* 0x0000000200007245 */ /* 0x004fc80000201000 */
[----:B------:R-:W-:Y:S01]  /*6f30*/  F2FP.F16.F32.PACK_AB R0, RZ, R0 ;  /* 0x00000000ff00723e */ /* 0x000fe200000000ff */
[----:B------:R-:W-:Y:S06]  /*6f40*/  BRA `(.L_x_2442) ;  /* 0x0000000c007c7947 */ /* 0x000fec0003800000 */
.L_x_2439:
        /* <DEDUP_REMOVED lines=10> */
.L_x_2444:
[----:B------:R-:W2:Y:S02]  /*6ff0*/  LDG.E R2, desc[UR36][R2.64] ;  /* 0x0000002402027981 */ /* 0x000ea4000c1e1900 */
[----:B--2---:R-:W-:-:S04]  /*7000*/  I2FP.F32.S32 R0, R2 ;  /* 0x0000000200007245 */ /* 0x004fc80000201400 */
[----:B------:R-:W-:Y:S01]  /*7010*/  F2FP.F16.F32.PACK_AB R0, RZ, R0 ;  /* 0x00000000ff00723e */ /* 0x000fe200000000ff */
[----:B------:R-:W-:Y:S06]  /*7020*/  BRA `(.L_x_2442) ;  /* 0x0000000c00447947 */ /* 0x000fec0003800000 */
.L_x_2443:
[----:B------:R-:W2:Y:S02]  /*7030*/  LDG.E.U16 R2, desc[UR36][R2.64] ;  /* 0x0000002402027981 */ /* 0x000ea4000c1e1500 */
[----:B--2---:R-:W0:Y:S02]  /*7040*/  I2F.S16 R0, R2 ;  /* 0x0000000200007306 */ /* 0x004e240000101400 */
[----:B0-----:R-:W-:Y:S01]  /*7050*/  F2FP.F16.F32.PACK_AB R0, RZ, R0 ;  /* 0x00000000ff00723e */ /* 0x001fe200000000ff */
[----:B------:R-:W-:Y:S06]  /*7060*/  BRA `(.L_x_2442) ;  /* 0x0000000c00347947 */ /* 0x000fec0003800000 */
.L_x_2438:
        /* <DEDUP_REMOVED lines=9> */
.L_x_2446:
[----:B------:R0:W5:Y:S01]  /*7100*/  LDG.E.U16 R0, desc[UR36][R2.64] ;  /* 0x0000002402007981 */ /* 0x000162000c1e1500 */
[----:B------:R-:W-:Y:S05]  /*7110*/  BRA `(.L_x_2442) ;  /* 0x0000000c00087947 */ /* 0x000fea0003800000 */
.L_x_2445:
        /* <DEDUP_REMOVED lines=9> */
.L_x_2448:
[----:B------:R1:W5:Y:S01]  /*71b0*/  LDG.E.U16 R0, desc[UR36][R2.64] ;  /* 0x0000002402007981 */ /* 0x000362000c1e1500 */
[----:B------:R-:W-:Y:S05]  /*71c0*/  BRA `(.L_x_2442) ;  /* 0x0000000800dc7947 */ /* 0x000fea0003800000 */
.L_x_2447:
        /* <DEDUP_REMOVED lines=8> */
.L_x_2437:
        /* <DEDUP_REMOVED lines=13> */
.L_x_2451:
        /* <DEDUP_REMOVED lines=8> */
.L_x_2450:
        /* <DEDUP_REMOVED lines=27> */
.L_x_2453:
        /* <DEDUP_REMOVED lines=13> */
.L_x_2452:
[----:B------:R-:W2:Y:S02]  /*7620*/  LDG.E.U16 R0, desc[UR36][R2.64] ;  /* 0x0000002402007981 */ /* 0x000ea4000c1e1500 */
[----:B--2---:R-:W-:-:S04]  /*7630*/  SHF.L.U32 R0, R0, 0x10, RZ ;  /* 0x0000001000007819 */ /* 0x004fc800000006ff */
[----:B------:R-:W-:Y:S01]  /*7640*/  F2FP.F16.F32.PACK_AB R0, RZ, R0 ;  /* 0x00000000ff00723e */ /* 0x000fe200000000ff */
[----:B------:R-:W-:Y:S06]  /*7650*/  BRA `(.L_x_2442) ;  /* 0x0000000400b87947 */ /* 0x000fec0003800000 */
.L_x_2449:
        /* <DEDUP_REMOVED lines=12> */
.L_x_2456:
        /* <DEDUP_REMOVED lines=21> */
.L_x_2460:
[----:B------:R-:W-:Y:S05]  /*7870*/  BSYNC.RECONVERGENT B1 ;  /* 0x0000000000017941 */ /* 0x000fea0003800200 */
.L_x_2459:
[----:B------:R-:W-:Y:S02]  /*7880*/  SHF.L.U32 R0, R0, 0x14, RZ ;  /* 0x0000001400007819 */ /* 0x000fe400000006ff */
[----:B------:R-:W-:-:S04]  /*7890*/  LEA R2, R2, 0x3b800000, 0x17 ;  /* 0x3b80000002027811 */ /* 0x000fc800078eb8ff */
[----:B------:R-:W-:-:S07]  /*78a0*/  LOP3.LUT R0, R2, R0, R7, 0xfe, !PT ;  /* 0x0000000002007212 */ /* 0x000fce00078efe07 */
.L_x_2458:
[----:B------:R-:W-:Y:S05]  /*78b0*/  BSYNC.RECONVERGENT B0 ;  /* 0x0000000000007941 */ /* 0x000fea0003800200 */
.L_x_2457:
[----:B------:R-:W-:Y:S01]  /*78c0*/  F2FP.F16.F32.PACK_AB R0, RZ, R0 ;  /* 0x00000000ff00723e */ /* 0x000fe200000000ff */
[----:B------:R-:W-:Y:S06]  /*78d0*/  BRA `(.L_x_2442) ;  /* 0x0000000400187947 */ /* 0x000fec0003800000 */
.L_x_2455:
        /* <DEDUP_REMOVED lines=21> */
.L_x_2464:
[----:B------:R-:W-:Y:S05]  /*7a30*/  BSYNC.RECONVERGENT B1 ;  /* 0x0000000000017941 */ /* 0x000fea0003800200 */
.L_x_2463:
[----:B------:R-:W-:Y:S02]  /*7a40*/  SHF.L.U32 R0, R0, 0x15, RZ ;  /* 0x0000001500007819 */ /* 0x000fe400000006ff */
[----:B------:R-:W-:-:S04]  /*7a50*/  LEA R2, R2, 0x37800000, 0x17 ;  /* 0x3780000002027811 */ /* 0x000fc800078eb8ff */
[----:B------:R-:W-:-:S07]  /*7a60*/  LOP3.LUT R0, R2, R0, R7, 0xfe, !PT ;  /* 0x0000000002007212 */ /* 0x000fce00078efe07 */
.L_x_2462:
[----:B------:R-:W-:Y:S05]  /*7a70*/  BSYNC.RECONVERGENT B0 ;  /* 0x0000000000007941 */ /* 0x000fea0003800200 */
.L_x_2461:
[----:B------:R-:W-:Y:S01]  /*7a80*/  F2FP.F16.F32.PACK_AB R0, RZ, R0 ;  /* 0x00000000ff00723e */ /* 0x000fe200000000ff */
[----:B------:R-:W-:Y:S06]  /*7a90*/  BRA `(.L_x_2442) ;  /* 0x0000000000a87947 */ /* 0x000fec0003800000 */
.L_x_2454:
        /* <DEDUP_REMOVED lines=14> */
.L_x_2468:
[----:B------:R-:W-:Y:S05]  /*7b80*/  BSYNC.RECONVERGENT B0 ;  /* 0x0000000000007941 */ /* 0x000fea0003800200 */
.L_x_2467:
[----:B------:R-:W-:Y:S01]  /*7b90*/  F2FP.F16.F32.PACK_AB R0, RZ, R0 ;  /* 0x00000000ff00723e */ /* 0x000fe200000000ff */
[----:B------:R-:W-:Y:S06]  /*7ba0*/  BRA `(.L_x_2442) ;  /* 0x0000000000647947 */ /* 0x000fec0003800000 */
.L_x_2441:
        /* <DEDUP_REMOVED lines=16> */
.L_x_2469:
[----:B------:R-:W-:Y:S01]  /*7cb0*/  PRMT R0, RZ, 0x7610, R0 ;  /* 0x00007610ff007816 */ /* 0x000fe20000000000 */
[----:B------:R-:W-:Y:S06]  /*7cc0*/  BRA `(.L_x_2442) ;  /* 0x00000000001c7947 */ /* 0x000fec0003800000 */
.L_x_2466:
[----:B------:R-:W2:Y:S02]  /*7cd0*/  LDG.E.64 R2, desc[UR36][R2.64] ;  /* 0x0000002402027981 */ /* 0x000ea4000c1e1b00 */
[----:B--2---:R-:W0:Y:S02]  /*7ce0*/  I2F.U64 R0, R2 ;  /* 0x0000000200007312 */ /* 0x004e240000301000 */
[----:B0-----:R-:W-:Y:S01]  /*7cf0*/  F2FP.F16.F32.PACK_AB R0, RZ, R0 ;  /* 0x00000000ff00723e */ /* 0x001fe200000000ff */
[----:B------:R-:W-:Y:S06]  /*7d00*/  BRA `(.L_x_2442) ;  /* 0x00000000000c7947 */ /* 0x000fec0003800000 */
.L_x_2465:
[----:B------:R-:W2:Y:S02]  /*7d10*/  LDG.E R2, desc[UR36][R2.64] ;  /* 0x0000002402027981 */ /* 0x000ea4000c1e1900 */
[----:B--2---:R-:W-:-:S04]  /*7d20*/  I2FP.F32.U32 R0, R2 ;  /* 0x0000000200007245 */ /* 0x004fc80000201000 */
[----:B------:R-:W-:-:S07]  /*7d30*/  F2FP.F16.F32.PACK_AB R0, RZ, R0 ;  /* 0x00000000ff00723e */ /* 0x000fce00000000ff */
.L_x_2442:
        /* <DEDUP_REMOVED lines=37> */
.L_x_2473:
[----:B------:R-:W-:-:S06]  /*7f90*/  HADD2.F32 R5, -RZ, R0.H0_H0 ;  /* 0x20000000ff057230 */ /* 0x000fcc0000004100 */
[----:B------:R-:W0:Y:S02]  /*7fa0*/  F2I.S64.TRUNC R4, R5 ;  /* 0x0000000500047311 */ /* 0x000e24000020d900 */
[----:B0-----:R0:W-:Y:S01]  /*7fb0*/  STG.E.U8 desc[UR36][R2.64], R4 ;  /* 0x0000000402007986 */ /* 0x0011e2000c101124 */
[----:B------:R-:W-:Y:S05]  /*7fc0*/  BRA `(.L_x_2475) ;  /* 0x0000000c006c7947 */ /* 0x000fea0003800000 */
.L_x_2472:
        /* <DEDUP_REMOVED lines=10> */
.L_x_2477:
[----:B------:R-:W-:-:S04]  /*8070*/  HADD2.F32 R0, -RZ, R0.H0_H0 ;  /* 0x20000000ff007230 */ /* 0x000fc80000004100 */
[----:B------:R-:W0:Y:S02]  /*8080*/  F2I.FTZ.TRUNC.NTZ R5, R0 ;  /* 0x0000000000057305 */ /* 0x000e24000021f100 */
[----:B0-----:R0:W-:Y:S01]  /*8090*/  STG.E desc[UR36][R2.64], R5 ;  /* 0x0000000502007986 */ /* 0x0011e2000c101924 */
[----:B------:R-:W-:Y:S05]  /*80a0*/  BRA `(.L_x_2475) ;  /* 0x0000000c00347947 */ /* 0x000fea0003800000 */
.L_x_2476:
[----:B------:R-:W-:-:S04]  /*80b0*/  HADD2.F32 R0, -RZ, R0.H0_H0 ;  /* 0x20000000ff007230 */ /* 0x000fc80000004100 */
[----:B------:R-:W0:Y:S02]  /*80c0*/  F2I.FTZ.TRUNC.NTZ R5, R0 ;  /* 0x0000000000057305 */ /* 0x000e24000021f100 */
[----:B0-----:R0:W-:Y:S01]  /*80d0*/  STG.E.U16 desc[UR36][R2.64], R5 ;  /* 0x0000000502007986 */ /* 0x0011e2000c101524 */
[----:B------:R-:W-:Y:S05]  /*80e0*/  BRA `(.L_x_2475) ;  /* 0x0000000c00247947 */ /* 0x000fea0003800000 */
.L_x_2471:
        /* <DEDUP_REMOVED lines=9> */
.L_x_2479:
[----:B------:R0:W-:Y:S01]  /*8180*/  STG.E.U16 desc[UR36][R2.64], R0 ;  /* 0x0000000002007986 */ /* 0x0001e2000c101524 */
[----:B------:R-:W-:Y:S05]  /*8190*/  BRA `(.L_x_2475) ;  /* 0x0000000800f87947 */ /* 0x000fea0003800000 */
.L_x_2478:
        /* <DEDUP_REMOVED lines=10> */
.L_x_2481:
[----:B------:R-:W-:-:S05]  /*8240*/  HADD2.F32 R0, -RZ, R0.H0_H0 ;  /* 0x20000000ff007230 */ /* 0x000fca0000004100 */
[----:B------:R-:W-:-:S04]  /*8250*/  F2FP.F16.F32.PACK_AB R0, RZ, R0 ;  /* 0x00000000ff00723e */ /* 0x000fc800000000ff */
[----:B------:R-:W-:-:S05]  /*8260*/  PRMT R0, R0, 0x5410, RZ ;  /* 0x0000541000007816 */ /* 0x000fca00000000ff */
[----:B------:R0:W-:Y:S01]  /*8270*/  STG.E desc[UR36][R2.64], R0 ;  /* 0x0000000002007986 */ /* 0x0001e2000c101924 */
[----:B------:R-:W-:Y:S05]  /*8280*/  BRA `(.L_x_2475) ;  /* 0x0000000800bc7947 */ /* 0x000fea0003800000 */
.L_x_2480:
[----:B------:R-:W-:-:S05]  /*8290*/  HADD2.F32 R4, -RZ, R0.H0_H0 ;  /* 0x20000000ff047230 */ /* 0x000fca0000004100 */
[----:B------:R-:W-:-:S06]  /*82a0*/  FMUL.FTZ R4, R4, 1 ;  /* 0x3f80000004047820 */ /* 0x000fcc0000410000 */
[----:B------:R-:W0:Y:S02]  /*82b0*/  F2F.F64.F32 R4, R4 ;  /* 0x0000000400047310 */ /* 0x000e240000201800 */
[----:B0-----:R0:W-:Y:S01]  /*82c0*/  STG.E.64 desc[UR36][R2.64], R4 ;  /* 0x0000000402007986 */ /* 0x0011e2000c101b24 */
[----:B------:R-:W-:Y:S05]  /*82d0*/  BRA `(.L_x_2475) ;  /* 0x0000000800a87947 */ /* 0x000fea0003800000 */
.L_x_2470:
        /* <DEDUP_REMOVED lines=14> */
.L_x_2485:
        /* <DEDUP_REMOVED lines=18> */
.L_x_2488:
[----:B------:R-:W-:-:S04]  /*84e0*/  SHF.R.U32.HI R5, RZ, 0x18, R5 ;  /* 0x00000018ff057819 */ /* 0x000fc80000011605 */
[----:B------:R-:W-:-:S07]  /*84f0*/  LOP3.LUT R0, R0, 0x80, R5, 0xf8, !PT ;  /* 0x0000008000007812 */ /* 0x000fce00078ef805 */
.L_x_2487:
[----:B------:R-:W-:Y:S05]  /*8500*/  BSYNC.RECONVERGENT B0 ;  /* 0x0000000000007941 */ /* 0x000fea0003800200 */
.L_x_2486:
[----:B------:R3:W-:Y:S01]  /*8510*/  STG.E.U8 desc[UR36][R2.64], R0 ;  /* 0x0000000002007986 */ /* 0x0007e2000c101124 */
[----:B------:R-:W-:Y:S05]  /*8520*/  BRA `(.L_x_2475) ;  /* 0x0000000800147947 */ /* 0x000fea0003800000 */
.L_x_2484:
        /* <DEDUP_REMOVED lines=18> */
.L_x_2491:
[----:B------:R-:W-:-:S04]  /*8650*/  SHF.R.U32.HI R5, RZ, 0x18, R5 ;  /* 0x00000018ff057819 */ /* 0x000fc80000011605 */
[----:B------:R-:W-:-:S07]  /*8660*/  LOP3.LUT R0, R0, 0x80, R5, 0xf8, !PT ;  /* 0x0000008000007812 */ /* 0x000fce00078ef805 */
.L_x_2490:
[----:B------:R-:W-:Y:S05]  /*8670*/  BSYNC.RECONVERGENT B0 ;  /* 0x0000000000007941 */ /* 0x000fea0003800200 */
.L_x_2489:
[----:B------:R0:W-:Y:S01]  /*8680*/  STG.E.U8 desc[UR36][R2.64], R0 ;  /* 0x0000000002007986 */ /* 0x0001e2000c101124 */
[----:B------:R-:W-:Y:S05]  /*8690*/  BRA `(.L_x_2475) ;  /* 0x0000000400b87947 */ /* 0x000fea0003800000 */
.L_x_2483:
        /* <DEDUP_REMOVED lines=22> */
.L_x_2493:
[----:B------:R-:W-:-:S06]  /*8800*/  HADD2.F32 R4, -RZ, R0.H0_H0 ;  /* 0x20000000ff047230 */ /* 0x000fcc0000004100 */
[----:B------:R-:W0:Y:S02]  /*8810*/  F2I.U64.TRUNC R4, R4 ;  /* 0x0000000400047311 */ /* 0x000e24000020d800 */
[----:B0-----:R1:W-:Y:S01]  /*8820*/  STG.E.64 desc[UR36][R2.64], R4 ;  /* 0x0000000402007986 */ /* 0x0013e2000c101b24 */
[----:B------:R-:W-:Y:S05]  /*8830*/  BRA `(.L_x_2475) ;  /* 0x0000000400507947 */ /* 0x000fea0003800000 */
.L_x_2492:
[----:B------:R-:W-:-:S04]  /*8840*/  HADD2.F32 R0, -RZ, R0.H0_H0 ;  /* 0x20000000ff007230 */ /* 0x000fc80000004100 */
[----:B------:R-:W0:Y:S02]  /*8850*/  F2I.FTZ.U32.TRUNC.NTZ R5, R0 ;  /* 0x0000000000057305 */ /* 0x000e24000021f000 */
[----:B0-----:R0:W-:Y:S01]  /*8860*/  STG.E desc[UR36][R2.64], R5 ;  /* 0x0000000502007986 */ /* 0x0011e2000c101924 */
[----:B------:R-:W-:Y:S05]  /*8870*/  BRA `(.L_x_2475) ;  /* 0x0000000400407947 */ /* 0x000fea0003800000 */
.L_x_2482:
        /* <DEDUP_REMOVED lines=11> */
.L_x_2495:
[----:B------:R-:W-:Y:S01]  /*8930*/  HADD2.F32 R0, -RZ, R0.H0_H0 ;  /* 0x20000000ff007230 */ /* 0x000fe20000004100 */
[----:B------:R-:W-:-:S04]  /*8940*/  CS2R R6, SRZ ;  /* 0x0000000000067805 */ /* 0x000fc8000001ff00 */
[----:B------:R-:W-:-:S04]  /*8950*/  FMUL.FTZ R0, R0, 1 ;  /* 0x3f80000000007820 */ /* 0x000fc80000410000 */
[----:B------:R-:W0:Y:S02]  /*8960*/  F2F.F64.F32 R4, R0 ;  /* 0x0000000000047310 */ /* 0x000e240000201800 */
[----:B0-----:R0:W-:Y:S01]  /*8970*/  STG.E.128 desc[UR36][R2.64], R4 ;  /* 0x0000000402007986 */ /* 0x0011e2000c101d24 */
[----:B------:R-:W-:Y:S05]  /*8980*/  BRA `(.L_x_2475) ;  /* 0x0000000000fc7947 */ /* 0x000fea0003800000 */
.L_x_2494:
[----:B------:R-:W-:-:S09]  /*8990*/  UISETP.NE.AND UP0, UPT, UR4, 0xf, UPT ;  /* 0x0000000f0400788c */ /* 0x000fd2000bf05270 */
[----:B------:R-:W-:Y:S05]  /*89a0*/  BRA.U !UP0, `(.L_x_2496) ;  /* 0x0000000108e87547 */ /* 0x000fea000b800000 */
[----:B------:R-:W-:-:S09]  /*89b0*/  UISETP.NE.AND UP0, UPT, UR4, 0x17, UPT ;  /* 0x000000170400788c */ /* 0x000fd2000bf05270 */
[----:B------:R-:W-:Y:S05]  /*89c0*/  BRA.U !UP0, `(.L_x_2497) ;  /* 0x0000000108907547 */ /* 0x000fea000b800000 */
[----:B------:R-:W-:-:S09]  /*89d0*/  UISETP.NE.AND UP0, UPT, UR4, 0x18, UPT ;  /* 0x000000180400788c */ /* 0x000fd2000bf05270 */
[----:B------:R-:W-:Y:S05]  /*89e0*/  BRA.U !UP0, `(.L_x_2498) ;  /* 0x0000000108447547 */ /* 0x000fea000b800000 */
.L_x_2474:
        /* <DEDUP_REMOVED lines=8> */
[----:B0-----:R-:W-:Y:S02]  /*8a70*/  IMAD.U32 R4, RZ, RZ, UR4 ;  /* 0x00000004ff047e24 */ /* 0x001fe4000f8e00ff */
[----:B------:R-:W-:Y:S01]  /*8a80*/  IMAD.U32 R5, RZ, RZ, UR5 ;  /* 0x00000005ff057e24 */ /* 0x000fe2000f8e00ff */
[----:B---3--:R-:W-:Y:S01]  /*8a90*/  MOV R6, UR6 ;  /* 0x0000000600067c02 */ /* 0x008fe20008000f00 */
[----:B------:R-:W-:-:S02]  /*8aa0*/  IMAD.U32 R7, RZ, RZ, UR7 ;  /* 0x00000007ff077e24 */ /* 0x000fc4000f8e00ff */
[----:B----4-:R-:W-:Y:S02]  /*8ab0*/  IMAD.U32 R10, RZ, RZ, UR8 ;  /* 0x00000008ff0a7e24 */ /* 0x010fe4000f8e00ff */
[----:B-1----:R-:W-:-:S07]  /*8ac0*/  IMAD.U32 R11, RZ, RZ, UR9 ;  /* 0x00000009ff0b7e24 */ /* 0x002fce000f8e00ff */
[----:B------:R-:W-:-:S07]  /*8ad0*/  LEPC R20, `(.L_x_2499) ;  /* 0x000000001014794e */ /* 0x000fce0000000000 */
[----:B--2---:R-:W-:Y:S05]  /*8ae0*/  CALL.ABS.NOINC R2 ;  /* 0x0000000002007343 */ /* 0x004fea0003c00000 */
.L_x_2499:
[----:B------:R-:W-:Y:S05]  /*8af0*/  BRA `(.L_x_2475) ;  /* 0x0000000000a07947 */ /* 0x000fea0003800000 */
.L_x_2498:
        /* <DEDUP_REMOVED lines=13> */
.L_x_2501:
[----:B------:R-:W-:Y:S05]  /*8bd0*/  BSYNC.RECONVERGENT B0 ;  /* 0x0000000000007941 */ /* 0x000fea0003800200 */
.L_x_2500:
[----:B------:R-:W-:-:S05]  /*8be0*/  LOP3.LUT R5, R0, 0x80, R5, 0xf8, !PT ;  /* 0x0000008000057812 */ /* 0x000fca00078ef805 */
[----:B------:R0:W-:Y:S01]  /*8bf0*/  STG.E.U8 desc[UR36][R2.64], R5 ;  /* 0x0000000502007986 */ /* 0x0001e2000c101124 */
[----:B------:R-:W-:Y:S05]  /*8c00*/  BRA `(.L_x_2475) ;  /* 0x00000000005c7947 */ /* 0x000fea0003800000 */
.L_x_2497:
        /* <DEDUP_REMOVED lines=12> */
.L_x_2503:
[----:B------:R-:W-:Y:S01]  /*8cd0*/  IMAD.MOV.U32 R0, RZ, RZ, 0x7f ;  /* 0x0000007fff007424 */ /* 0x000fe200078e00ff */
[----:B------:R-:W-:-:S04]  /*8ce0*/  ISETP.GT.U32.AND P0, PT, R4, 0x7f800000, PT ;  /* 0x7f8000000400780c */ /* 0x000fc80003f04070 */
[----:B------:R-:W-:-:S09]  /*8cf0*/  SEL R0, R0, 0x7c, P0 ;  /* 0x0000007c00007807 */ /* 0x000fd20000000000 */
.L_x_2504:
[----:B------:R-:W-:Y:S05]  /*8d00*/  BSYNC.RECONVERGENT B0 ;  /* 0x0000000000007941 */ /* 0x000fea0003800200 */
.L_x_2502:
[----:B------:R-:W-:-:S04]  /*8d10*/  SHF.R.U32.HI R5, RZ, 0x18, R5 ;  /* 0x00000018ff057819 */ /* 0x000fc80000011605 */
[----:B------:R-:W-:-:S05]  /*8d20*/  LOP3.LUT R5, R0, 0x80, R5, 0xf8, !PT ;  /* 0x0000008000057812 */ /* 0x000fca00078ef805 */
[----:B------:R0:W-:Y:S01]  /*8d30*/  STG.E.U8 desc[UR36][R2.64], R5 ;  /* 0x0000000502007986 */ /* 0x0001e2000c101124 */
[----:B------:R-:W-:Y:S05]  /*8d40*/  BRA `(.L_x_2475) ;  /* 0x00000000000c7947 */ /* 0x000fea0003800000 */
.L_x_2496:
[----:B------:R-:W-:-:S05]  /*8d50*/  HADD2.F32 R0, -RZ, R0.H0_H0 ;  /* 0x20000000ff007230 */ /* 0x000fca0000004100 */
[----:B------:R-:W-:-:S05]  /*8d60*/  F2FP.BF16.F32.PACK_AB R0, RZ, R0 ;  /* 0x00000000ff00723e */ /* 0x000fca00000010ff */
[----:B------:R0:W-:Y:S02]  /*8d70*/  STG.E.U16 desc[UR36][R2.64], R0 ;  /* 0x0000000002007986 */ /* 0x0001e4000c101524 */
.L_x_2475:
[----:B------:R-:W-:-:S07]  /*8d80*/  VIADD R17, R17, 0x80 ;  /* 0x0000008011117836 */ /* 0x000fce0000000000 */
.L_x_2402:
[----:B------:R-:W-:Y:S05]  /*8d90*/  BSYNC.RECONVERGENT B6 ;  /* 0x0000000000067941 */ /* 0x000fea0003800200 */
.L_x_2401:
[----:B------:R-:W5:Y:S01]  /*8da0*/  LDCU UR4, c[0x0][0x380] ;  /* 0x00007000ff0477ac */ /* 0x000f620008000800 */
[----:B------:R-:W-:Y:S01]  /*8db0*/  BSSY.RECONVERGENT B6, `(.L_x_2505) ;  /* 0x0000464000067945 */ /* 0x000fe20003800200 */
[----:B-----5:R-:W-:-:S13]  /*8dc0*/  ISETP.GE.AND P0, PT, R17, UR4, PT ;  /* 0x0000000411007c0c */ /* 0x020fda000bf06270 */
[----:B------:R-:W-:Y:S05]  /*8dd0*/  @P0 BRA `(.L_x_2506) ;  /* 0x0000004400840947 */ /* 0x000fea0003800000 */
[----:B------:R-:W5:Y:S01]  /*8de0*/  LDCU UR4, c[0x0][0x388] ;  /* 0x00007100ff0477ac */ /* 0x000f620008000800 */
[----:B------:R-:W-:Y:S01]  /*8df0*/  MOV R18, RZ ;  /* 0x000000ff00127202 */ /* 0x000fe20000000f00 */
[----:B0--3--:R-:W-:Y:S02]  /*8e00*/  IMAD.MOV.U32 R0, RZ, RZ, RZ ;  /* 0x000000ffff007224 */ /* 0x009fe400078e00ff */
[----:B------:R-:W-:Y:S01]  /*8e10*/  IMAD.MOV.U32 R16, RZ, RZ, RZ ;  /* 0x000000ffff107224 */ /* 0x000fe200078e00ff */
[----:B-----5:R-:W-:-:S09]  /*8e20*/  UISETP.NE.AND UP0, UPT, UR4, URZ, UPT ;  /* 0x000000ff0400728c */ /* 0x020fd2000bf05270 */
[----:B------:R-:W-:Y:S05]  /*8e30*/  BRA.U !UP0, `(.L_x_2507) ;  /* 0x0000001508707547 */ /* 0x000fea000b800000 */
[----:B------:R-:W1:Y:S01]  /*8e40*/  LDCU.64 UR4, c[0x0][0x390] ;  /* 0x00007200ff0477ac */ /* 0x000e620008000a00 */
[----:B------:R-:W-:Y:S01]  /*8e50*/  IMAD.MOV.U32 R16, RZ, RZ, RZ ;  /* 0x000000ffff107224 */ /* 0x000fe200078e00ff */
[----:B------:R-:W0:Y:S01]  /*8e60*/  LDCU UR6, c[0x0][0x38c] ;  /* 0x00007180ff0677ac */ /* 0x000e220008000800 */
[----:B------:R-:W3:Y:S01]  /*8e70*/  LDCU.64 UR8, c[0x0][0x4b8] ;  /* 0x00009700ff0877ac */ /* 0x000ee20008000a00 */
[----:B------:R-:W-:Y:S01]  /*8e80*/  UISETP.NE.AND UP0, UPT, UR41, URZ, UPT ;  /* 0x000000ff2900728c */ /* 0x000fe2000bf05270 */
[----:B-12-4-:R-:W-:Y:S01]  /*8e90*/  IMAD.HI.U32 R2, R17, UR4, R16 ;  /* 0x0000000411027c27 */ /* 0x016fe2000f8e0010 */
[----:B------:R-:W1:Y:S04]  /*8ea0*/  LDCU UR4, c[0x0][0x4c0] ;  /* 0x00009800ff0477ac */ /* 0x000e680008000800 */
[----:B------:R-:W-:-:S05]  /*8eb0*/  SHF.R.U32.HI R3, RZ, UR5, R2 ;  /* 0x00000005ff037c19 */ /* 0x000fca0008011602 */
[----:B------:R-:W-:-:S04]  /*8ec0*/  IMAD.MOV R18, RZ, RZ, -R3 ;  /* 0x000000ffff127224 */ /* 0x000fc800078e0a03 */
[----:B0-----:R-:W-:-:S04]  /*8ed0*/  IMAD R18, R18, UR6, R17 ;  /* 0x0000000612127c24 */ /* 0x001fc8000f8e0211 */
[C---:B---3--:R-:W-:Y:S02]  /*8ee0*/  IMAD R16, R18.reuse, UR8, RZ ;  /* 0x0000000812107c24 */ /* 0x048fe4000f8e02ff */
[C---:B------:R-:W-:Y:S02]  /*8ef0*/  IMAD R0, R18.reuse, UR9, RZ ;  /* 0x0000000912007c24 */ /* 0x040fe4000f8e02ff */
[----:B-1----:R-:W-:Y:S01]  /*8f00*/  IMAD R18, R18, UR4, RZ ;  /* 0x0000000412127c24 */ /* 0x002fe2000f8e02ff */
        /* <DEDUP_REMOVED lines=335> */
.L_x_2507:
[----:B------:R-:W1:Y:S01]  /*a400*/  LDCU.64 UR6, c[0x0][0x5f0] ;  /* 0x0000be00ff0677ac */ /* 0x000e620008000a00 */
[----:B------:R-:W-:-:S04]  /*a410*/  UPRMT UR4, UR39, 0x9910, URZ ;  /* 0x0000991027047896 */ /* 0x000fc800080000ff */
[----:B------:R-:W-:Y:S01]  /*a420*/  UISETP.GT.AND UP0, UPT, UR4, 0x9, UPT ;  /* 0x000000090400788c */ /* 0x000fe2000bf04270 */
[----:B-12-4-:R-:W-:-:S05]  /*a430*/  IADD3 R2, P0, PT, R0, UR6, RZ ;  /* 0x0000000600027c10 */ /* 0x016fca000ff1e0ff */
        /* <DEDUP_REMOVED lines=15> */
.L_x_2511:
[----:B------:R-:W2:Y:S02]  /*a530*/  LDG.E.U8 R2, desc[UR36][R2.64] ;  /* 0x0000002402027981 */ /* 0x000ea4000c1e1100 */
[----:B--2---:R-:W-:-:S04]  /*a540*/  I2FP.F32.U32 R0, R2 ;  /* 0x0000000200007245 */ /* 0x004fc80000201000 */
[----:B------:R-:W-:-:S04]  /*a550*/  F2FP.F16.F32.PACK_AB R0, RZ, R0 ;  /* 0x00000000ff00723e */ /* 0x000fc800000000ff */
[----:B------:R-:W-:Y:S01]  /*a560*/  PRMT R19, R0, 0x7610, R19 ;  /* 0x0000761000137816 */ /* 0x000fe20000000013 */
[----:B------:R-:W-:Y:S06]  /*a570*/  BRA `(.L_x_2513) ;  /* 0x0000000c00b47947 */ /* 0x000fec0003800000 */
.L_x_2510:
        /* <DEDUP_REMOVED lines=11> */
.L_x_2515:
[----:B------:R-:W2:Y:S02]  /*a630*/  LDG.E R2, desc[UR36][R2.64] ;  /* 0x0000002402027981 */ /* 0x000ea4000c1e1900 */
[----:B--2---:R-:W-:-:S04]  /*a640*/  I2FP.F32.S32 R0, R2 ;  /* 0x0000000200007245 */ /* 0x004fc80000201400 */
[----:B------:R-:W-:-:S04]  /*a650*/  F2FP.F16.F32.PACK_AB R0, RZ, R0 ;  /* 0x00000000ff00723e */ /* 0x000fc800000000ff */
[----:B------:R-:W-:Y:S01]  /*a660*/  PRMT R19, R0, 0x7610, R19 ;  /* 0x0000761000137816 */ /* 0x000fe20000000013 */
[----:B------:R-:W-:Y:S06]  /*a670*/  BRA `(.L_x_2513) ;  /* 0x0000000c00747947 */ /* 0x000fec0003800000 */
.L_x_2514:
[----:B------:R-:W2:Y:S02]  /*a680*/  LDG.E.U16 R2, desc[UR36][R2.64] ;  /* 0x0000002402027981 */ /* 0x000ea4000c1e1500 */
[----:B--2---:R-:W0:Y:S02]  /*a690*/  I2F.S16 R0, R2 ;  /* 0x0000000200007306 */ /* 0x004e240000101400 */
[----:B0-----:R-:W-:-:S04]  /*a6a0*/  F2FP.F16.F32.PACK_AB R0, RZ, R0 ;  /* 0x00000000ff00723e */ /* 0x001fc800000000ff */
[----:B------:R-:W-:Y:S01]  /*a6b0*/  PRMT R19, R0, 0x7610, R19 ;  /* 0x0000761000137816 */ /* 0x000fe20000000013 */
[----:B------:R-:W-:Y:S06]  /*a6c0*/  BRA `(.L_x_2513) ;  /* 0x0000000c00607947 */ /* 0x000fec0003800000 */
.L_x_2509:
        /* <DEDUP_REMOVED lines=9> */
.L_x_2517:
[----:B------:R1:W5:Y:S01]  /*a760*/  LDG.E.U16 R19, desc[UR36][R2.64] ;  /* 0x0000002402137981 */ /* 0x000362000c1e1500 */
[----:B------:R-:W-:Y:S05]  /*a770*/  BRA `(.L_x_2513) ;  /* 0x0000000c00347947 */ /* 0x000fea0003800000 */
.L_x_2516:
        /* <DEDUP_REMOVED lines=9> */
.L_x_2519:
[----:B------:R0:W5:Y:S01]  /*a810*/  LDG.E.U16 R19, desc[UR36][R2.64] ;  /* 0x0000002402137981 */ /* 0x000162000c1e1500 */
[----:B------:R-:W-:Y:S05]  /*a820*/  BRA `(.L_x_2513) ;  /* 0x0000000c00087947 */ /* 0x000fea0003800000 */
.L_x_2518:
        /* <DEDUP_REMOVED lines=9> */
.L_x_2508:
        /* <DEDUP_REMOVED lines=14> */
.L_x_2522:
        /* <DEDUP_REMOVED lines=9> */
.L_x_2521:
        /* <DEDUP_REMOVED lines=27> */
.L_x_2524:
        /* <DEDUP_REMOVED lines=14> */
.L_x_2523:
[----:B------:R-:W2:Y:S02]  /*acc0*/  LDG.E.U16 R0, desc[UR36][R2.64] ;  /* 0x0000002402007981 */ /* 0x000ea4000c1e1500 */
[----:B--2---:R-:W-:-:S05]  /*acd0*/  IMAD.U32 R0, R0, 0x10000, RZ ;  /* 0x0001000000007824 */ /* 0x004fca00078e00ff */
[----:B------:R-:W-:-:S04]  /*ace0*/  F2FP.F16.F32.PACK_AB R0, RZ, R0 ;  /* 0x00000000ff00723e */ /* 0x000fc800000000ff */
[----:B------:R-:W-:Y:S01]  /*acf0*/  PRMT R19, R0, 0x7610, R19 ;  /* 0x0000761000137816 */ /* 0x000fe20000000013 */
[----:B------:R-:W-:Y:S06]  /*ad00*/  BRA `(.L_x_2513) ;  /* 0x0000000400d07947 */ /* 0x000fec0003800000 */
.L_x_2520:
        /* <DEDUP_REMOVED lines=13> */
.L_x_2527:
        /* <DEDUP_REMOVED lines=21> */
.L_x_2531:
[----:B------:R-:W-:Y:S05]  /*af30*/  BSYNC.RECONVERGENT B1 ;  /* 0x0000000000017941 */ /* 0x000fea0003800200 */
.L_x_2530:
[----:B------:R-:W-:Y:S01]  /*af40*/  IMAD.SHL.U32 R0, R0, 0x100000, RZ ;  /* 0x0010000000007824 */ /* 0x000fe200078e00ff */
[----:B------:R-:W-:-:S04]  /*af50*/  LEA R2, R2, 0x3b800000, 0x17 ;  /* 0x3b80000002027811 */ /* 0x000fc800078eb8ff */
[----:B------:R-:W-:-:S07]  /*af60*/  LOP3.LUT R0, R2, R0, R7, 0xfe, !PT ;  /* 0x0000000002007212 */ /* 0x000fce00078efe07 */
.L_x_2529:
[----:B------:R-:W-:Y:S05]  /*af70*/  BSYNC.RECONVERGENT B0 ;  /* 0x0000000000007941 */ /* 0x000fea0003800200 */
.L_x_2528:
[----:B------:R-:W-:-:S04]  /*af80*/  F2FP.F16.F32.PACK_AB R0, RZ, R0 ;  /* 0x00000000ff00723e */ /* 0x000fc800000000ff */
[----:B------:R-:W-:Y:S01]  /*af90*/  PRMT R19, R0, 0x7610, R19 ;  /* 0x0000761000137816 */ /* 0x000fe20000000013 */
[----:B------:R-:W-:Y:S06]  /*afa0*/  BRA `(.L_x_2513) ;  /* 0x0000000400287947 */ /* 0x000fec0003800000 */
.L_x_2526:
        /* <DEDUP_REMOVED lines=21> */
.L_x_2535:
[----:B------:R-:W-:Y:S05]  /*b100*/  BSYNC.RECONVERGENT B1 ;  /* 0x0000000000017941 */ /* 0x000fea0003800200 */
.L_x_2534:
[----:B------:R-:W-:Y:S01]  /*b110*/  IMAD.SHL.U32 R0, R0, 0x200000, RZ ;  /* 0x0020000000007824 */ /* 0x000fe200078e00ff */
[----:B------:R-:W-:-:S04]  /*b120*/  LEA R2, R2, 0x37800000, 0x17 ;  /* 0x3780000002027811 */ /* 0x000fc800078eb8ff */
[----:B------:R-:W-:-:S07]  /*b130*/  LOP3.LUT R0, R2, R0, R7, 0xfe, !PT ;  /* 0x0000000002007212 */ /* 0x000fce00078efe07 */
.L_x_2533:
[----:B------:R-:W-:Y:S05]  /*b140*/  BSYNC.RECONVERGENT B0 ;  /* 0x0000000000007941 */ /* 0x000fea0003800200 */
.L_x_2532:
[----:B------:R-:W-:-:S04]  /*b150*/  F2FP.F16.F32.PACK_AB R0, RZ, R0 ;  /* 0x00000000ff00723e */ /* 0x000fc800000000ff */
[----:B------:R-:W-:Y:S01]  /*b160*/  PRMT R19, R0, 0x7610, R19 ;  /* 0x0000761000137816 */ /* 0x000fe20000000013 */
[----:B------:R-:W-:Y:S06]  /*b170*/  BRA `(.L_x_2513) ;  /* 0x0000000000b47947 */ /* 0x000fec0003800000 */
.L_x_2525:
        /* <DEDUP_REMOVED lines=14> */
.L_x_2539:
[----:B------:R-:W-:Y:S05]  /*b260*/  BSYNC.RECONVERGENT B0 ;  /* 0x0000000000007941 */ /* 0x000fea0003800200 */
.L_x_2538:
[----:B------:R-:W-:-:S04]  /*b270*/  F2FP.F16.F32.PACK_AB R0, RZ, R0 ;  /* 0x00000000ff00723e */ /* 0x000fc800000000ff */
[----:B------:R-:W-:Y:S01]  /*b280*/  PRMT R19, R0, 0x7610, R19 ;  /* 0x0000761000137816 */ /* 0x000fe20000000013 */
[----:B------:R-:W-:Y:S06]  /*b290*/  BRA `(.L_x_2513) ;  /* 0x00000000006c7947 */ /* 0x000fec0003800000 */
.L_x_2512:
        /* <DEDUP_REMOVED lines=16> */
.L_x_2540:
[----:B------:R-:W-:Y:S01]  /*b3a0*/  PRMT R19, RZ, 0x7610, R19 ;  /* 0x00007610ff137816 */ /* 0x000fe20000000013 */
[----:B------:R-:W-:Y:S06]  /*b3b0*/  BRA `(.L_x_2513) ;  /* 0x0000000000247947 */ /* 0x000fec0003800000 */
.L_x_2537:
[----:B------:R-:W2:Y:S02]  /*b3c0*/  LDG.E.64 R2, desc[UR36][R2.64] ;  /* 0x0000002402027981 */ /* 0x000ea4000c1e1b00 */
[----:B--2---:R-:W0:Y:S02]  /*b3d0*/  I2F.U64 R0, R2 ;  /* 0x0000000200007312 */ /* 0x004e240000301000 */
[----:B0-----:R-:W-:-:S04]  /*b3e0*/  F2FP.F16.F32.PACK_AB R0, RZ, R0 ;  /* 0x00000000ff00723e */ /* 0x001fc800000000ff */
[----:B------:R-:W-:Y:S01]  /*b3f0*/  PRMT R19, R0, 0x7610, R19 ;  /* 0x0000761000137816 */ /* 0x000fe20000000013 */
[----:B------:R-:W-:Y:S06]  /*b400*/  BRA `(.L_x_2513) ;  /* 0x0000000000107947 */ /* 0x000fec0003800000 */
.L_x_2536:
[----:B------:R-:W2:Y:S02]  /*b410*/  LDG.E R2, desc[UR36][R2.64] ;  /* 0x0000002402027981 */ /* 0x000ea4000c1e1900 */
[----:B--2---:R-:W-:-:S04]  /*b420*/  I2FP.F32.U32 R0, R2 ;  /* 0x0000000200007245 */ /* 0x004fc80000201000 */
[----:B------:R-:W-:-:S04]  /*b430*/  F2FP.F16.F32.PACK_AB R0, RZ, R0 ;  /* 0x00000000ff00723e */ /* 0x000fc800000000ff */
[----:B------:R-:W-:-:S07]  /*b440*/  PRMT R19, R0, 0x7610, R19 ;  /* 0x0000761000137816 */ /* 0x000fce0000000013 */
.L_x_2513:
        /* <DEDUP_REMOVED lines=18> */
.L_x_2544:
[----:B------:R-:W2:Y:S02]  /*b570*/  LDG.E.U8 R2, desc[UR36][R2.64] ;  /* 0x0000002402027981 */ /* 0x000ea4000c1e1100 */
[----:B--2---:R-:W-:-:S04]  /*b580*/  I2FP.F32.U32 R0, R2 ;  /* 0x0000000200007245 */ /* 0x004fc80000201000 */
[----:B------:R-:W-:Y:S01]  /*b590*/  F2FP.F16.F32.PACK_AB R0, RZ, R0 ;  /* 0x00000000ff00723e */ /* 0x000fe200000000ff */
[----:B------:R-:W-:Y:S06]  /*b5a0*/  BRA `(.L_x_2546) ;  /* 0x0000000c007c7947 */ /* 0x000fec0003800000 */
.L_x_2543:
        /* <DEDUP_REMOVED lines=10> */
.L_x_2548:
[----:B------:R-:W2:Y:S02]  /*b650*/  LDG.E R2, desc[UR36][R2.64] ;  /* 0x0000002402027981 */ /* 0x000ea4000c1e1900 */
[----:B--2---:R-:W-:-:S04]  /*b660*/  I2FP.F32.S32 R0, R2 ;  /* 0x0000000200007245 */ /* 0x004fc80000201400 */
[----:B------:R-:W-:Y:S01]  /*b670*/  F2FP.F16.F32.PACK_AB R0, RZ, R0 ;  /* 0x00000000ff00723e */ /* 0x000fe200000000ff */
[----:B------:R-:W-:Y:S06]  /*b680*/  BRA `(.L_x_2546) ;  /* 0x0000000c00447947 */ /* 0x000fec0003800000 */
.L_x_2547:
[----:B------:R-:W2:Y:S02]  /*b690*/  LDG.E.U16 R2, desc[UR36][R2.64] ;  /* 0x0000002402027981 */ /* 0x000ea4000c1e1500 */
[----:B--2---:R-:W0:Y:S02]  /*b6a0*/  I2F.S16 R0, R2 ;  /* 0x0000000200007306 */ /* 0x004e240000101400 */
[----:B0-----:R-:W-:Y:S01]  /*b6b0*/  F2FP.F16.F32.PACK_AB R0, RZ, R0 ;  /* 0x00000000ff00723e */ /* 0x001fe200000000ff */
[----:B------:R-:W-:Y:S06]  /*b6c0*/  BRA `(.L_x_2546) ;  /* 0x0000000c00347947 */ /* 0x000fec0003800000 */
.L_x_2542:
        /* <DEDUP_REMOVED lines=9> */
.L_x_2550:
[----:B------:R0:W5:Y:S01]  /*b760*/  LDG.E.U16 R0, desc[UR36][R2.64] ;  /* 0x0000002402007981 */ /* 0x000162000c1e1500 */
[----:B------:R-:W-:Y:S05]  /*b770*/  BRA `(.L_x_2546) ;  /* 0x0000000c00087947 */ /* 0x000fea0003800000 */
.L_x_2549:
        /* <DEDUP_REMOVED lines=9> */
.L_x_2552:
[----:B------:R1:W5:Y:S01]  /*b810*/  LDG.E.U16 R0, desc[UR36][R2.64] ;  /* 0x0000002402007981 */ /* 0x000362000c1e1500 */
[----:B------:R-:W-:Y:S05]  /*b820*/  BRA `(.L_x_2546) ;  /* 0x0000000800dc7947 */ /* 0x000fea0003800000 */
.L_x_2551:
        /* <DEDUP_REMOVED lines=8> */
.L_x_2541:
        /* <DEDUP_REMOVED lines=13> */
.L_x_2555:
        /* <DEDUP_REMOVED lines=8> */
.L_x_2554:
        /* <DEDUP_REMOVED lines=27> */
.L_x_2557:
        /* <DEDUP_REMOVED lines=13> */
.L_x_2556:
[----:B------:R-:W2:Y:S02]  /*bc80*/  LDG.E.U16 R0, desc[UR36][R2.64] ;  /* 0x0000002402007981 */ /* 0x000ea4000c1e1500 */
[----:B--2---:R-:W-:-:S05]  /*bc90*/  IMAD.U32 R0, R0, 0x10000, RZ ;  /* 0x0001000000007824 */ /* 0x004fca00078e00ff */
[----:B------:R-:W-:Y:S01]  /*bca0*/  F2FP.F16.F32.PACK_AB R0, RZ, R0 ;  /* 0x00000000ff00723e */ /* 0x000fe200000000ff */
[----:B------:R-:W-:Y:S06]  /*bcb0*/  BRA `(.L_x_2546) ;  /* 0x0000000400b87947 */ /* 0x000fec0003800000 */
.L_x_2553:
        /* <DEDUP_REMOVED lines=12> */
.L_x_2560:
        /* <DEDUP_REMOVED lines=21> */
.L_x_2564:
[----:B------:R-:W-:Y:S05]  /*bed0*/  BSYNC.RECONVERGENT B1 ;  /* 0x0000000000017941 */ /* 0x000fea0003800200 */
.L_x_2563:
[----:B------:R-:W-:Y:S01]  /*bee0*/  IMAD.SHL.U32 R0, R0, 0x100000, RZ ;  /* 0x0010000000007824 */ /* 0x000fe200078e00ff */
[----:B------:R-:W-:-:S04]  /*bef0*/  LEA R2, R2, 0x3b800000, 0x17 ;  /* 0x3b80000002027811 */ /* 0x000fc800078eb8ff */
[----:B------:R-:W-:-:S07]  /*bf00*/  LOP3.LUT R0, R2, R0, R7, 0xfe, !PT ;  /* 0x0000000002007212 */ /* 0x000fce00078efe07 */
.L_x_2562:
[----:B------:R-:W-:Y:S05]  /*bf10*/  BSYNC.RECONVERGENT B0 ;  /* 0x0000000000007941 */ /* 0x000fea0003800200 */
.L_x_2561:
[----:B------:R-:W-:Y:S01]  /*bf20*/  F2FP.F16.F32.PACK_AB R0, RZ, R0 ;  /* 0x00000000ff00723e */ /* 0x000fe200000000ff */
[----:B------:R-:W-:Y:S06]  /*bf30*/  BRA `(.L_x_2546) ;  /* 0x0000000400187947 */ /* 0x000fec0003800000 */
.L_x_2559:
        /* <DEDUP_REMOVED lines=21> */
.L_x_2568:
[----:B------:R-:W-:Y:S05]  /*c090*/  BSYNC.RECONVERGENT B1 ;  /* 0x0000000000017941 */ /* 0x000fea0003800200 */
.L_x_2567:
[----:B------:R-:W-:Y:S01]  /*c0a0*/  IMAD.SHL.U32 R0, R0, 0x200000, RZ ;  /* 0x0020000000007824 */ /* 0x000fe200078e00ff */
[----:B------:R-:W-:-:S04]  /*c0b0*/  LEA R2, R2, 0x37800000, 0x17 ;  /* 0x3780000002027811 */ /* 0x000fc800078eb8ff */
[----:B------:R-:W-:-:S07]  /*c0c0*/  LOP3.LUT R0, R2, R0, R7, 0xfe, !PT ;  /* 0x0000000002007212 */ /* 0x000fce00078efe07 */
.L_x_2566:
[----:B------:R-:W-:Y:S05]  /*c0d0*/  BSYNC.RECONVERGENT B0 ;  /* 0x0000000000007941 */ /* 0x000fea0003800200 */
.L_x_2565:
[----:B------:R-:W-:Y:S01]  /*c0e0*/  F2FP.F16.F32.PACK_AB R0, RZ, R0 ;  /* 0x00000000ff00723e */ /* 0x000fe200000000ff */
[----:B------:R-:W-:Y:S06]  /*c0f0*/  BRA `(.L_x_2546) ;  /* 0x0000000000a87947 */ /* 0x000fec0003800000 */
.L_x_2558:
        /* <DEDUP_REMOVED lines=14> */
.L_x_2572:
[----:B------:R-:W-:Y:S05]  /*c1e0*/  BSYNC.RECONVERGENT B0 ;  /* 0x0000000000007941 */ /* 0x000fea0003800200 */
.L_x_2571:
[----:B------:R-:W-:Y:S01]  /*c1f0*/  F2FP.F16.F32.PACK_AB R0, RZ, R0 ;  /* 0x00000000ff00723e */ /* 0x000fe200000000ff */
[----:B------:R-:W-:Y:S06]  /*c200*/  BRA `(.L_x_2546) ;  /* 0x0000000000647947 */ /* 0x000fec0003800000 */
.L_x_2545:
        /* <DEDUP_REMOVED lines=12> */
[----:B---3--:R-:W-:Y:S01]  /*c2d0*/  IMAD.U32 R10, RZ, RZ, UR8 ;  /* 0x00000008ff0a7e24 */ /* 0x008fe2000f8e00ff */
[----:B------:R-:W-:-:S07]  /*c2e0*/  MOV R11, UR9 ;  /* 0x00000009000b7c02 */ /* 0x000fce0008000f00 */
[----:B------:R-:W-:-:S07]  /*c2f0*/  LEPC R20, `(.L_x_2573) ;  /* 0x000000001014794e */ /* 0x000fce0000000000 */
[----:B--2--5:R-:W-:Y:S05]  /*c300*/  CALL.ABS.NOINC R2 ;  /* 0x0000000002007343 */ /* 0x024fea0003c00000 */
.L_x_2573:
[----:B------:R-:W-:Y:S01]  /*c310*/  PRMT R0, RZ, 0x7610, R0 ;  /* 0x00007610ff007816 */ /* 0x000fe20000000000 */
[----:B------:R-:W-:Y:S06]  /*c320*/  BRA `(.L_x_2546) ;  /* 0x00000000001c7947 */ /* 0x000fec0003800000 */
.L_x_2570:
[----:B------:R-:W2:Y:S02]  /*c330*/  LDG.E.64 R2, desc[UR36][R2.64] ;  /* 0x0000002402027981 */ /* 0x000ea4000c1e1b00 */
[----:B--2---:R-:W0:Y:S02]  /*c340*/  I2F.U64 R0, R2 ;  /* 0x0000000200007312 */ /* 0x004e240000301000 */
[----:B0-----:R-:W-:Y:S01]  /*c350*/  F2FP.F16.F32.PACK_AB R0, RZ, R0 ;  /* 0x00000000ff00723e */ /* 0x001fe200000000ff */
[----:B------:R-:W-:Y:S06]  /*c360*/  BRA `(.L_x_2546) ;  /* 0x00000000000c7947 */ /* 0x000fec0003800000 */
.L_x_2569:
[----:B------:R-:W2:Y:S02]  /*c370*/  LDG.E R2, desc[UR36][R2.64] ;  /* 0x0000002402027981 */ /* 0x000ea4000c1e1900 */
[----:B--2---:R-:W-:-:S04]  /*c380*/  I2FP.F32.U32 R0, R2 ;  /* 0x0000000200007245 */ /* 0x004fc80000201000 */
[----:B------:R-:W-:-:S07]  /*c390*/  F2FP.F16.F32.PACK_AB R0, RZ, R0 ;  /* 0x00000000ff00723e */ /* 0x000fce00000000ff */
.L_x_2546:
        /* <DEDUP_REMOVED lines=37> */
.L_x_2577:
[----:B------:R-:W-:-:S06]  /*c5f0*/  HADD2.F32 R5, -RZ, R0.H0_H0 ;  /* 0x20000000ff057230 */ /* 0x000fcc0000004100 */
[----:B------:R-:W0:Y:S02]  /*c600*/  F2I.S64.TRUNC R4, R5 ;  /* 0x0000000500047311 */ /* 0x000e24000020d900 */
[----:B0-----:R0:W-:Y:S01]  /*c610*/  STG.E.U8 desc[UR36][R2.64], R4 ;  /* 0x0000000402007986 */ /* 0x0011e2000c101124 */
[----:B------:R-:W-:Y:S05]  /*c620*/  BRA `(.L_x_2579) ;  /* 0x0000000c006c7947 */ /* 0x000fea0003800000 */
.L_x_2576:
        /* <DEDUP_REMOVED lines=10> */
.L_x_2581:
[----:B------:R-:W-:-:S04]  /*c6d0*/  HADD2.F32 R0, -RZ, R0.H0_H0 ;  /* 0x20000000ff007230 */ /* 0x000fc80000004100 */
[----:B------:R-:W0:Y:S02]  /*c6e0*/  F2I.FTZ.TRUNC.NTZ R5, R0 ;  /* 0x0000000000057305 */ /* 0x000e24000021f100 */
[----:B0-----:R0:W-:Y:S01]  /*c6f0*/  STG.E desc[UR36][R2.64], R5 ;  /* 0x0000000502007986 */ /* 0x0011e2000c101924 */
[----:B------:R-:W-:Y:S05]  /*c700*/  BRA `(.L_x_2579) ;  /* 0x0000000c00347947 */ /* 0x000fea0003800000 */
.L_x_2580:
[----:B------:R-:W-:-:S04]  /*c710*/  HADD2.F32 R0, -RZ, R0.H0_H0 ;  /* 0x20000000ff007230 */ /* 0x000fc80000004100 */
[----:B------:R-:W0:Y:S02]  /*c720*/  F2I.FTZ.TRUNC.NTZ R5, R0 ;  /* 0x0000000000057305 */ /* 0x000e24000021f100 */
[----:B0-----:R0:W-:Y:S01]  /*c730*/  STG.E.U16 desc[UR36][R2.64], R5 ;  /* 0x0000000502007986 */ /* 0x0011e2000c101524 */
[----:B------:R-:W-:Y:S05]  /*c740*/  BRA `(.L_x_2579) ;  /* 0x0000000c00247947 */ /* 0x000fea0003800000 */
.L_x_2575:
        /* <DEDUP_REMOVED lines=9> */
.L_x_2583:
[----:B------:R0:W-:Y:S01]  /*c7e0*/  STG.E.U16 desc[UR36][R2.64], R0 ;  /* 0x0000000002007986 */ /* 0x0001e2000c101524 */
[----:B------:R-:W-:Y:S05]  /*c7f0*/  BRA `(.L_x_2579) ;  /* 0x0000000800f87947 */ /* 0x000fea0003800000 */
.L_x_2582:
        /* <DEDUP_REMOVED lines=10> */
.L_x_2585:
[----:B------:R-:W-:-:S05]  /*c8a0*/  HADD2.F32 R0, -RZ, R0.H0_H0 ;  /* 0x20000000ff007230 */ /* 0x000fca0000004100 */
[----:B------:R-:W-:-:S04]  /*c8b0*/  F2FP.F16.F32.PACK_AB R0, RZ, R0 ;  /* 0x00000000ff00723e */ /* 0x000fc800000000ff */
[----:B------:R-:W-:-:S05]  /*c8c0*/  PRMT R0, R0, 0x5410, RZ ;  /* 0x0000541000007816 */ /* 0x000fca00000000ff */
[----:B------:R0:W-:Y:S01]  /*c8d0*/  STG.E desc[UR36][R2.64], R0 ;  /* 0x0000000002007986 */ /* 0x0001e2000c101924 */
[----:B------:R-:W-:Y:S05]  /*c8e0*/  BRA `(.L_x_2579) ;  /* 0x0000000800bc7947 */ /* 0x000fea0003800000 */
.L_x_2584:
[----:B------:R-:W-:-:S05]  /*c8f0*/  HADD2.F32 R4, -RZ, R0.H0_H0 ;  /* 0x20000000ff047230 */ /* 0x000fca0000004100 */
[----:B------:R-:W-:-:S06]  /*c900*/  FMUL.FTZ R4, R4, 1 ;  /* 0x3f80000004047820 */ /* 0x000fcc0000410000 */
[----:B------:R-:W0:Y:S02]  /*c910*/  F2F.F64.F32 R4, R4 ;  /* 0x0000000400047310 */ /* 0x000e240000201800 */
[----:B0-----:R0:W-:Y:S01]  /*c920*/  STG.E.64 desc[UR36][R2.64], R4 ;  /* 0x0000000402007986 */ /* 0x0011e2000c101b24 */
[----:B------:R-:W-:Y:S05]  /*c930*/  BRA `(.L_x_2579) ;  /* 0x0000000800a87947 */ /* 0x000fea0003800000 */
.L_x_2574:
        /* <DEDUP_REMOVED lines=14> */
.L_x_2589:
        /* <DEDUP_REMOVED lines=18> */
.L_x_2592:
[----:B------:R-:W-:-:S04]  /*cb40*/  SHF.R.U32.HI R5, RZ, 0x18, R5 ;  /* 0x00000018ff057819 */ /* 0x000fc80000011605 */
[----:B------:R-:W-:-:S07]  /*cb50*/  LOP3.LUT R0, R0, 0x80, R5, 0xf8, !PT ;  /* 0x0000008000007812 */ /* 0x000fce00078ef805 */
.L_x_2591:
[----:B------:R-:W-:Y:S05]  /*cb60*/  BSYNC.RECONVERGENT B0 ;  /* 0x0000000000007941 */ /* 0x000fea0003800200 */
.L_x_2590:
[----:B------:R0:W-:Y:S01]  /*cb70*/  STG.E.U8 desc[UR36][R2.64], R0 ;  /* 0x0000000002007986 */ /* 0x0001e2000c101124 */
[----:B------:R-:W-:Y:S05]  /*cb80*/  BRA `(.L_x_2579) ;  /* 0x0000000800147947 */ /* 0x000fea0003800000 */
.L_x_2588:
        /* <DEDUP_REMOVED lines=18> */
.L_x_2595:
[----:B------:R-:W-:-:S04]  /*ccb0*/  SHF.R.U32.HI R5, RZ, 0x18, R5 ;  /* 0x00000018ff057819 */ /* 0x000fc80000011605 */
[----:B------:R-:W-:-:S07]  /*ccc0*/  LOP3.LUT R0, R0, 0x80, R5, 0xf8, !PT ;  /* 0x0000008000007812 */ /* 0x000fce00078ef805 */
.L_x_2594:
[----:B------:R-:W-:Y:S05]  /*ccd0*/  BSYNC.RECONVERGENT B0 ;  /* 0x0000000000007941 */ /* 0x000fea0003800200 */
.L_x_2593:
[----:B------:R0:W-:Y:S01]  /*cce0*/  STG.E.U8 desc[UR36][R2.64], R0 ;  /* 0x0000000002007986 */ /* 0x0001e2000c101124 */
[----:B------:R-:W-:Y:S05]  /*ccf0*/  BRA `(.L_x_2579) ;  /* 0x0000000400b87947 */ /* 0x000fea0003800000 */
.L_x_2587:
        /* <DEDUP_REMOVED lines=22> */
.L_x_2597:
[----:B------:R-:W-:-:S06]  /*ce60*/  HADD2.F32 R4, -RZ, R0.H0_H0 ;  /* 0x20000000ff047230 */ /* 0x000fcc0000004100 */
[----:B------:R-:W0:Y:S02]  /*ce70*/  F2I.U64.TRUNC R4, R4 ;  /* 0x0000000400047311 */ /* 0x000e24000020d800 */
[----:B0-----:R0:W-:Y:S01]  /*ce80*/  STG.E.64 desc[UR36][R2.64], R4 ;  /* 0x0000000402007986 */ /* 0x0011e2000c101b24 */
[----:B------:R-:W-:Y:S05]  /*ce90*/  BRA `(.L_x_2579) ;  /* 0x0000000400507947 */ /* 0x000fea0003800000 */
.L_x_2596:
[----:B------:R-:W-:-:S04]  /*cea0*/  HADD2.F32 R0, -RZ, R0.H0_H0 ;  /* 0x20000000ff007230 */ /* 0x000fc80000004100 */
[----:B------:R-:W0:Y:S02]  /*ceb0*/  F2I.FTZ.U32.TRUNC.NTZ R5, R0 ;  /* 0x0000000000057305 */ /* 0x000e24000021f000 */
[----:B0-----:R0:W-:Y:S01]  /*cec0*/  STG.E desc[UR36][R2.64], R5 ;  /* 0x0000000502007986 */ /* 0x0011e2000c101924 */
[----:B------:R-:W-:Y:S05]  /*ced0*/  BRA `(.L_x_2579) ;  /* 0x0000000400407947 */ /* 0x000fea0003800000 */
.L_x_2586:
        /* <DEDUP_REMOVED lines=11> */
.L_x_2599:
[----:B------:R-:W-:Y:S01]  /*cf90*/  HADD2.F32 R0, -RZ, R0.H0_H0 ;  /* 0x20000000ff007230 */ /* 0x000fe20000004100 */
[----:B------:R-:W-:-:S04]  /*cfa0*/  CS2R R6, SRZ ;  /* 0x0000000000067805 */ /* 0x000fc8000001ff00 */
[----:B------:R-:W-:-:S04]  /*cfb0*/  FMUL.FTZ R0, R0, 1 ;  /* 0x3f80000000007820 */ /* 0x000fc80000410000 */
[----:B------:R-:W0:Y:S02]  /*cfc0*/  F2F.F64.F32 R4, R0 ;  /* 0x0000000000047310 */ /* 0x000e240000201800 */
[----:B0-----:R0:W-:Y:S01]  /*cfd0*/  STG.E.128 desc[UR36][R2.64], R4 ;  /* 0x0000000402007986 */ /* 0x0011e2000c101d24 */
[----:B------:R-:W-:Y:S05]  /*cfe0*/  BRA `(.L_x_2579) ;  /* 0x0000000000fc7947 */ /* 0x000fea0003800000 */
.L_x_2598:
[----:B------:R-:W-:-:S09]  /*cff0*/  UISETP.NE.AND UP0, UPT, UR4, 0xf, UPT ;  /* 0x0000000f0400788c */ /* 0x000fd2000bf05270 */
[----:B------:R-:W-:Y:S05]  /*d000*/  BRA.U !UP0, `(.L_x_2600) ;  /* 0x0000000108e87547 */ /* 0x000fea000b800000 */
[----:B------:R-:W-:-:S09]  /*d010*/  UISETP.NE.AND UP0, UPT, UR4, 0x17, UPT ;  /* 0x000000170400788c */ /* 0x000fd2000bf05270 */
[----:B------:R-:W-:Y:S05]  /*d020*/  BRA.U !UP0, `(.L_x_2601) ;  /* 0x0000000108907547 */ /* 0x000fea000b800000 */
[----:B------:R-:W-:-:S09]  /*d030*/  UISETP.NE.AND UP0, UPT, UR4, 0x18, UPT ;  /* 0x000000180400788c */ /* 0x000fd2000bf05270 */
[----:B------:R-:W-:Y:S05]  /*d040*/  BRA.U !UP0, `(.L_x_2602) ;  /* 0x0000000108447547 */ /* 0x000fea000b800000 */
.L_x_2578:
        /* <DEDUP_REMOVED lines=11> */
[----:B------:R-:W-:Y:S02]  /*d100*/  IMAD.U32 R7, RZ, RZ, UR7 ;  /* 0x00000007ff077e24 */ /* 0x000fe4000f8e00ff */
[----:B----4-:R-:W-:Y:S02]  /*d110*/  IMAD.U32 R10, RZ, RZ, UR8 ;  /* 0x00000008ff0a7e24 */ /* 0x010fe4000f8e00ff */
[----:B-1----:R-:W-:-:S07]  /*d120*/  IMAD.U32 R11, RZ, RZ, UR9 ;  /* 0x00000009ff0b7e24 */ /* 0x002fce000f8e00ff */
[----:B------:R-:W-:-:S07]  /*d130*/  LEPC R20, `(.L_x_2603) ;  /* 0x000000001014794e */ /* 0x000fce0000000000 */
[----:B--2---:R-:W-:Y:S05]  /*d140*/  CALL.ABS.NOINC R2 ;  /* 0x0000000002007343 */ /* 0x004fea0003c00000 */
.L_x_2603:
[----:B------:R-:W-:Y:S05]  /*d150*/  BRA `(.L_x_2579) ;  /* 0x0000000000a07947 */ /* 0x000fea0003800000 */
.L_x_2602:
        /* <DEDUP_REMOVED lines=13> */
.L_x_2605:
[----:B------:R-:W-:Y:S05]  /*d230*/  BSYNC.RECONVERGENT B0 ;  /* 0x0000000000007941 */ /* 0x000fea0003800200 */
.L_x_2604:
[----:B------:R-:W-:-:S05]  /*d240*/  LOP3.LUT R5, R0, 0x80, R5, 0xf8, !PT ;  /* 0x0000008000057812 */ /* 0x000fca00078ef805 */
[----:B------:R3:W-:Y:S01]  /*d250*/  STG.E.U8 desc[UR36][R2.64], R5 ;  /* 0x0000000502007986 */ /* 0x0007e2000c101124 */
[----:B------:R-:W-:Y:S05]  /*d260*/  BRA `(.L_x_2579) ;  /* 0x00000000005c7947 */ /* 0x000fea0003800000 */
.L_x_2601:
        /* <DEDUP_REMOVED lines=12> */
.L_x_2607:
[----:B------:R-:W-:Y:S01]  /*d330*/  IMAD.MOV.U32 R0, RZ, RZ, 0x7f ;  /* 0x0000007fff007424 */ /* 0x000fe200078e00ff */
[----:B------:R-:W-:-:S04]  /*d340*/  ISETP.GT.U32.AND P0, PT, R4, 0x7f800000, PT ;  /* 0x7f8000000400780c */ /* 0x000fc80003f04070 */
[----:B------:R-:W-:-:S09]  /*d350*/  SEL R0, R0, 0x7c, P0 ;  /* 0x0000007c00007807 */ /* 0x000fd20000000000 */
.L_x_2608:
[----:B------:R-:W-:Y:S05]  /*d360*/  BSYNC.RECONVERGENT B0 ;  /* 0x0000000000007941 */ /* 0x000fea0003800200 */
.L_x_2606:
[----:B------:R-:W-:-:S04]  /*d370*/  SHF.R.U32.HI R5, RZ, 0x18, R5 ;  /* 0x00000018ff057819 */ /* 0x000fc80000011605 */
[----:B------:R-:W-:-:S05]  /*d380*/  LOP3.LUT R5, R0, 0x80, R5, 0xf8, !PT ;  /* 0x0000008000057812 */ /* 0x000fca00078ef805 */
[----:B------:R2:W-:Y:S01]  /*d390*/  STG.E.U8 desc[UR36][R2.64], R5 ;  /* 0x0000000502007986 */ /* 0x0005e2000c101124 */
[----:B------:R-:W-:Y:S05]  /*d3a0*/  BRA `(.L_x_2579) ;  /* 0x00000000000c7947 */ /* 0x000fea0003800000 */
.L_x_2600:
[----:B------:R-:W-:-:S05]  /*d3b0*/  HADD2.F32 R0, -RZ, R0.H0_H0 ;  /* 0x20000000ff007230 */ /* 0x000fca0000004100 */
[----:B------:R-:W-:-:S05]  /*d3c0*/  F2FP.BF16.F32.PACK_AB R0, RZ, R0 ;  /* 0x00000000ff00723e */ /* 0x000fca00000010ff */
[----:B------:R4:W-:Y:S02]  /*d3d0*/  STG.E.U16 desc[UR36][R2.64], R0 ;  /* 0x0000000002007986 */ /* 0x0009e4000c101524 */
.L_x_2579:
[----:B------:R-:W-:-:S07]  /*d3e0*/  IADD3 R17, PT, PT, R17, 0x80, RZ ;  /* 0x0000008011117810 */ /* 0x000fce0007ffe0ff */
.L_x_2506:
[----:B------:R-:W-:Y:S05]  /*d3f0*/  BSYNC.RECONVERGENT B6 ;  /* 0x0000000000067941 */ /* 0x000fea0003800200 */
.L_x_2505:
[----:B------:R-:W5:Y:S02]  /*d400*/  LDCU UR4, c[0x0][0x380] ;  /* 0x00007000ff0477ac */ /* 0x000f640008000800 */
[----:B-----5:R-:W-:-:S13]  /*d410*/  ISETP.GE.AND P0, PT, R17, UR4, PT ;  /* 0x0000000411007c0c */ /* 0x020fda000bf06270 */
[----:B------:R-:W-:Y:S05]  /*d420*/  @P0 EXIT ;  /* 0x000000000000094d */ /* 0x000fea0003800000 */
[----:B------:R-:W5:Y:S01]  /*d430*/  LDCU UR4, c[0x0][0x388] ;  /* 0x00007100ff0477ac */ /* 0x000f620008000800 */
[----:B------:R-:W-:Y:S02]  /*d440*/  IMAD.MOV.U32 R18, RZ, RZ, RZ ;  /* 0x000000ffff127224 */ /* 0x000fe400078e00ff */
[----:B0--34-:R-:W-:Y:S02]  /*d450*/  IMAD.MOV.U32 R0, RZ, RZ, RZ ;  /* 0x000000ffff007224 */ /* 0x019fe400078e00ff */
        /* <DEDUP_REMOVED lines=8> */
[----:B-12---:R-:W-:Y:S01]  /*d4e0*/  IMAD.HI.U32 R2, R17, UR4, R16 ;  /* 0x0000000411027c27 */ /* 0x006fe2000f8e0010 */
[----:B------:R-:W1:Y:S04]  /*d4f0*/  LDCU UR4, c[0x0][0x4c0] ;  /* 0x00009800ff0477ac */ /* 0x000e680008000800 */
[----:B------:R-:W-:-:S04]  /*d500*/  SHF.R.U32.HI R3, RZ, UR5, R2 ;  /* 0x00000005ff037c19 */ /* 0x000fc80008011602 */
[----:B------:R-:W-:-:S05]  /*d510*/  IADD3 R0, PT, PT, -R3, RZ, RZ ;  /* 0x000000ff03007210 */ /* 0x000fca0007ffe1ff */
[----:B0-----:R-:W-:-:S04]  /*d520*/  IMAD R17, R0, UR6, R17 ;  /* 0x0000000600117c24 */ /* 0x001fc8000f8e0211 */
[C---:B---3--:R-:W-:Y:S02]  /*d530*/  IMAD R16, R17.reuse, UR8, RZ ;  /* 0x0000000811107c24 */ /* 0x048fe4000f8e02ff */
        /* <DEDUP_REMOVED lines=337> */
.L_x_2609:
[----:B------:R-:W0:Y:S01]  /*ea50*/  LDCU.64 UR6, c[0x0][0x5e8] ;  /* 0x0000bd00ff0677ac */ /* 0x000e220008000a00 */
[----:B------:R-:W1:Y:S01]  /*ea60*/  LDCU.64 UR8, c[0x0][0x5f0] ;  /* 0x0000be00ff0877ac */ /* 0x000e620008000a00 */
[----:B------:R-:W-:-:S04]  /*ea70*/  UPRMT UR4, UR39, 0x9910, URZ ;  /* 0x0000991027047896 */ /* 0x000fc800080000ff */
[----:B------:R-:W-:Y:S01]  /*ea80*/  UISETP.GT.AND UP0, UPT, UR4, 0x9, UPT ;  /* 0x000000090400788c */ /* 0x000fe2000bf04270 */
[----:B0-----:R-:W-:Y:S02]  /*ea90*/  IADD3 R16, P0, PT, R16, UR6, RZ ;  /* 0x0000000610107c10 */ /* 0x001fe4000ff1e0ff */
[----:B-12---:R-:W-:-:S03]  /*eaa0*/  IADD3 R2, P1, PT, R0, UR8, RZ ;  /* 0x0000000800027c10 */ /* 0x006fc6000ff3e0ff */
        /* <DEDUP_REMOVED lines=16> */
.L_x_2613:
[----:B------:R-:W2:Y:S02]  /*ebb0*/  LDG.E.U8 R2, desc[UR36][R2.64] ;  /* 0x0000002402027981 */ /* 0x000ea4000c1e1100 */
[----:B--2---:R-:W-:-:S04]  /*ebc0*/  I2FP.F32.U32 R0, R2 ;  /* 0x0000000200007245 */ /* 0x004fc80000201000 */
[----:B------:R-:W-:-:S04]  /*ebd0*/  F2FP.F16.F32.PACK_AB R0, RZ, R0 ;  /* 0x00000000ff00723e */ /* 0x000fc800000000ff */
[----:B------:R-:W-:Y:S01]  /*ebe0*/  PRMT R19, R0, 0x7610, R19 ;  /* 0x0000761000137816 */ /* 0x000fe20000000013 */
[----:B------:R-:W-:Y:S06]  /*ebf0*/  BRA `(.L_x_2615) ;  /* 0x0000000c00b47947 */ /* 0x000fec0003800000 */
.L_x_2612:
        /* <DEDUP_REMOVED lines=11> */
.L_x_2617:
[----:B------:R-:W2:Y:S02]  /*ecb0*/  LDG.E R2, desc[UR36][R2.64] ;  /* 0x0000002402027981 */ /* 0x000ea4000c1e1900 */
[----:B--2---:R-:W-:-:S04]  /*ecc0*/  I2FP.F32.S32 R0, R2 ;  /* 0x0000000200007245 */ /* 0x004fc80000201400 */
[----:B------:R-:W-:-:S04]  /*ecd0*/  F2FP.F16.F32.PACK_AB R0, RZ, R0 ;  /* 0x00000000ff00723e */ /* 0x000fc800000000ff */
[----:B------:R-:W-:Y:S01]  /*ece0*/  PRMT R19, R0, 0x7610, R19 ;  /* 0x0000761000137816 */ /* 0x000fe20000000013 */
[----:B------:R-:W-:Y:S06]  /*ecf0*/  BRA `(.L_x_2615) ;  /* 0x0000000c00747947 */ /* 0x000fec0003800000 */
.L_x_2616:
[----:B------:R-:W2:Y:S02]  /*ed00*/  LDG.E.U16 R2, desc[UR36][R2.64] ;  /* 0x0000002402027981 */ /* 0x000ea4000c1e1500 */
[----:B--2---:R-:W0:Y:S02]  /*ed10*/  I2F.S16 R0, R2 ;  /* 0x0000000200007306 */ /* 0x004e240000101400 */
[----:B0-----:R-:W-:-:S04]  /*ed20*/  F2FP.F16.F32.PACK_AB R0, RZ, R0 ;  /* 0x00000000ff00723e */ /* 0x001fc800000000ff */
[----:B------:R-:W-:Y:S01]  /*ed30*/  PRMT R19, R0, 0x7610, R19 ;  /* 0x0000761000137816 */ /* 0x000fe20000000013 */
[----:B------:R-:W-:Y:S06]  /*ed40*/  BRA `(.L_x_2615) ;  /* 0x0000000c00607947 */ /* 0x000fec0003800000 */
.L_x_2611:
        /* <DEDUP_REMOVED lines=9> */
.L_x_2619:
[----:B------:R0:W5:Y:S01]  /*ede0*/  LDG.E.U16 R19, desc[UR36][R2.64] ;  /* 0x0000002402137981 */ /* 0x000162000c1e1500 */
[----:B------:R-:W-:Y:S05]  /*edf0*/  BRA `(.L_x_2615) ;  /* 0x0000000c00347947 */ /* 0x000fea0003800000 */
.L_x_2618:
        /* <DEDUP_REMOVED lines=9> */
.L_x_2621:
[----:B------:R1:W5:Y:S01]  /*ee90*/  LDG.E.U16 R19, desc[UR36][R2.64] ;  /* 0x0000002402137981 */ /* 0x000362000c1e1500 */
[----:B------:R-:W-:Y:S05]  /*eea0*/  BRA `(.L_x_2615) ;  /* 0x0000000c00087947 */ /* 0x000fea0003800000 */
.L_x_2620:
        /* <DEDUP_REMOVED lines=9> */
.L_x_2610:
        /* <DEDUP_REMOVED lines=14> */
.L_x_2624:
        /* <DEDUP_REMOVED lines=9> */
.L_x_2623:
        /* <DEDUP_REMOVED lines=27> */
.L_x_2626:
        /* <DEDUP_REMOVED lines=14> */
.L_x_2625:
[----:B------:R-:W2:Y:S02]  /*f340*/  LDG.E.U16 R0, desc[UR36][R2.64] ;  /* 0x0000002402007981 */ /* 0x000ea4000c1e1500 */
[----:B--2---:R-:W-:-:S04]  /*f350*/  SHF.L.U32 R0, R0, 0x10, RZ ;  /* 0x0000001000007819 */ /* 0x004fc800000006ff */
[----:B------:R-:W-:-:S04]  /*f360*/  F2FP.F16.F32.PACK_AB R0, RZ, R0 ;  /* 0x00000000ff00723e */ /* 0x000fc800000000ff */
[----:B------:R-:W-:Y:S01]  /*f370*/  PRMT R19, R0, 0x7610, R19 ;  /* 0x0000761000137816 */ /* 0x000fe20000000013 */
[----:B------:R-:W-:Y:S06]  /*f380*/  BRA `(.L_x_2615) ;  /* 0x0000000400d07947 */ /* 0x000fec0003800000 */
.L_x_2622:
        /* <DEDUP_REMOVED lines=13> */
.L_x_2629:
        /* <DEDUP_REMOVED lines=21> */
.L_x_2633:
[----:B------:R-:W-:Y:S05]  /*f5b0*/  BSYNC.RECONVERGENT B1 ;  /* 0x0000000000017941 */ /* 0x000fea0003800200 */
.L_x_2632:
[----:B------:R-:W-:Y:S02]  /*f5c0*/  SHF.L.U32 R0, R0, 0x14, RZ ;  /* 0x0000001400007819 */ /* 0x000fe400000006ff */
[----:B------:R-:W-:-:S04]  /*f5d0*/  LEA R2, R2, 0x3b800000, 0x17 ;  /* 0x3b80000002027811 */ /* 0x000fc800078eb8ff */
[----:B------:R-:W-:-:S07]  /*f5e0*/  LOP3.LUT R0, R2, R0, R7, 0xfe, !PT ;  /* 0x0000000002007212 */ /* 0x000fce00078efe07 */
.L_x_2631:
[----:B------:R-:W-:Y:S05]  /*f5f0*/  BSYNC.RECONVERGENT B0 ;  /* 0x0000000000007941 */ /* 0x000fea0003800200 */
.L_x_2630:
[----:B------:R-:W-:-:S04]  /*f600*/  F2FP.F16.F32.PACK_AB R0, RZ, R0 ;  /* 0x00000000ff00723e */ /* 0x000fc800000000ff */
[----:B------:R-:W-:Y:S01]  /*f610*/  PRMT R19, R0, 0x7610, R19 ;  /* 0x0000761000137816 */ /* 0x000fe20000000013 */
[----:B------:R-:W-:Y:S06]  /*f620*/  BRA `(.L_x_2615) ;  /* 0x0000000400287947 */ /* 0x000fec0003800000 */
.L_x_2628:
        /* <DEDUP_REMOVED lines=21> */
.L_x_2637:
[----:B------:R-:W-:Y:S05]  /*f780*/  BSYNC.RECONVERGENT B1 ;  /* 0x0000000000017941 */ /* 0x000fea0003800200 */
.L_x_2636:
[----:B------:R-:W-:Y:S02]  /*f790*/  SHF.L.U32 R0, R0, 0x15, RZ ;  /* 0x0000001500007819 */ /* 0x000fe400000006ff */
[----:B------:R-:W-:-:S04]  /*f7a0*/  LEA R2, R2, 0x37800000, 0x17 ;  /* 0x3780000002027811 */ /* 0x000fc800078eb8ff */
[----:B------:R-:W-:-:S07]  /*f7b0*/  LOP3.LUT R0, R2, R0, R7, 0xfe, !PT ;  /* 0x0000000002007212 */ /* 0x000fce00078efe07 */
.L_x_2635:
[----:B------:R-:W-:Y:S05]  /*f7c0*/  BSYNC.RECONVERGENT B0 ;  /* 0x0000000000007941 */ /* 0x000fea0003800200 */
.L_x_2634:
[----:B------:R-:W-:-:S04]  /*f7d0*/  F2FP.F16.F32.PACK_AB R0, RZ, R0 ;  /* 0x00000000ff00723e */ /* 0x000fc800000000ff */
[----:B------:R-:W-:Y:S01]  /*f7e0*/  PRMT R19, R0, 0x7610, R19 ;  /* 0x0000761000137816 */ /* 0x000fe20000000013 */
[----:B------:R-:W-:Y:S06]  /*f7f0*/  BRA `(.L_x_2615) ;  /* 0x0000000000b47947 */ /* 0x000fec0003800000 */
.L_x_2627:
        /* <DEDUP_REMOVED lines=14> */
.L_x_2641:
[----:B------:R-:W-:Y:S05]  /*f8e0*/  BSYNC.RECONVERGENT B0 ;  /* 0x0000000000007941 */ /* 0x000fea0003800200 */
.L_x_2640:
[----:B------:R-:W-:-:S04]  /*f8f0*/  F2FP.F16.F32.PACK_AB R0, RZ, R0 ;  /* 0x00000000ff00723e */ /* 0x000fc800000000ff */
[----:B------:R-:W-:Y:S01]  /*f900*/  PRMT R19, R0, 0x7610, R19 ;  /* 0x0000761000137816 */ /* 0x000fe20000000013 */
[----:B------:R-:W-:Y:S06]  /*f910*/  BRA `(.L_x_2615) ;  /* 0x00000000006c7947 */ /* 0x000fec0003800000 */
.L_x_2614:
        /* <DEDUP_REMOVED lines=15> */
[----:B--2---:R-:W-:Y:S05]  /*fa10*/  CALL.ABS.NOINC R2 ;  /* 0x0000000002007343 */ /* 0x004fea0003c00000 */
.L_x_2642:
[----:B------:R-:W-:Y:S01]  /*fa20*/  PRMT R19, RZ, 0x7610, R19 ;  /* 0x00007610ff137816 */ /* 0x000fe20000000013 */
[----:B------:R-:W-:Y:S06]  /*fa30*/  BRA `(.L_x_2615) ;  /* 0x0000000000247947 */ /* 0x000fec0003800000 */
.L_x_2639:
[----:B------:R-:W2:Y:S02]  /*fa40*/  LDG.E.64 R2, desc[UR36][R2.64] ;  /* 0x0000002402027981 */ /* 0x000ea4000c1e1b00 */
[----:B--2---:R-:W0:Y:S02]  /*fa50*/  I2F.U64 R0, R2 ;  /* 0x0000000200007312 */ /* 0x004e240000301000 */
[----:B0-----:R-:W-:-:S04]  /*fa60*/  F2FP.F16.F32.PACK_AB R0, RZ, R0 ;  /* 0x00000000ff00723e */ /* 0x001fc800000000ff */
[----:B------:R-:W-:Y:S01]  /*fa70*/  PRMT R19, R0, 0x7610, R19 ;  /* 0x0000761000137816 */ /* 0x000fe20000000013 */
[----:B------:R-:W-:Y:S06]  /*fa80*/  BRA `(.L_x_2615) ;  /* 0x0000000000107947 */ /* 0x000fec0003800000 */
.L_x_2638:
[----:B------:R-:W2:Y:S02]  /*fa90*/  LDG.E R2, desc[UR36][R2.64] ;  /* 0x0000002402027981 */ /* 0x000ea4000c1e1900 */
[----:B--2---:R-:W-:-:S04]  /*faa0*/  I2FP.F32.U32 R0, R2 ;  /* 0x0000000200007245 */ /* 0x004fc80000201000 */
[----:B------:R-:W-:-:S04]  /*fab0*/  F2FP.F16.F32.PACK_AB R0, RZ, R0 ;  /* 0x00000000ff00723e */ /* 0x000fc800000000ff */
[----:B------:R-:W-:-:S07]  /*fac0*/  PRMT R19, R0, 0x7610, R19 ;  /* 0x0000761000137816 */ /* 0x000fce0000000013 */
.L_x_2615:
        /* <DEDUP_REMOVED lines=18> */
.L_x_2646:
[----:B------:R-:W2:Y:S02]  /*fbf0*/  LDG.E.U8 R2, desc[UR36][R2.64] ;  /* 0x0000002402027981 */ /* 0x000ea4000c1e1100 */
[----:B--2---:R-:W-:-:S04]  /*fc00*/  I2FP.F32.U32 R0, R2 ;  /* 0x0000000200007245 */ /* 0x004fc80000201000 */
[----:B------:R-:W-:Y:S01]  /*fc10*/  F2FP.F16.F32.PACK_AB R0, RZ, R0 ;  /* 0x00000000ff00723e */ /* 0x000fe200000000ff */
[----:B------:R-:W-:Y:S06]  /*fc20*/  BRA `(.L_x_2648) ;  /* 0x0000000c007c7947 */ /* 0x000fec0003800000 */
.L_x_2645:
        /* <DEDUP_REMOVED lines=10> */
.L_x_2650:
[----:B------:R-:W2:Y:S02]  /*fcd0*/  LDG.E R2, desc[UR36][R2.64] ;  /* 0x0000002402027981 */ /* 0x000ea4000c1e1900 */
[----:B--2---:R-:W-:-:S04]  /*fce0*/  I2FP.F32.S32 R0, R2 ;  /* 0x0000000200007245 */ /* 0x004fc80000201400 */
[----:B------:R-:W-:Y:S01]  /*fcf0*/  F2FP.F16.F32.PACK_AB R0, RZ, R0 ;  /* 0x00000000ff00723e */ /* 0x000fe200000000ff */
[----:B------:R-:W-:Y:S06]  /*fd00*/  BRA `(.L_x_2648) ;  /* 0x0000000c00447947 */ /* 0x000fec0003800000 */
.L_x_2649:
[----:B------:R-:W2:Y:S02]  /*fd10*/  LDG.E.U16 R2, desc[UR36][R2.64] ;  /* 0x0000002402027981 */ /* 0x000ea4000c1e1500 */
[----:B--2---:R-:W0:Y:S02]  /*fd20*/  I2F.S16 R0, R2 ;  /* 0x0000000200007306 */ /* 0x004e240000101400 */
[----:B0-----:R-:W-:Y:S01]  /*fd30*/  F2FP.F16.F32.PACK_AB R0, RZ, R0 ;  /* 0x00000000ff00723e */ /* 0x001fe200000000ff */
[----:B------:R-:W-:Y:S06]  /*fd40*/  BRA `(.L_x_2648) ;  /* 0x0000000c00347947 */ /* 0x000fec0003800000 */
.L_x_2644:
        /* <DEDUP_REMOVED lines=9> */
.L_x_2652:
[----:B------:R1:W5:Y:S01]  /*fde0*/  LDG.E.U16 R0, desc[UR36][R2.64] ;  /* 0x0000002402007981 */ /* 0x000362000c1e1500 */
[----:B------:R-:W-:Y:S05]  /*fdf0*/  BRA `(.L_x_2648) ;  /* 0x0000000c00087947 */ /* 0x000fea0003800000 */
.L_x_2651:
        /* <DEDUP_REMOVED lines=9> */
.L_x_2654:
[----:B------:R0:W5:Y:S01]  /*fe90*/  LDG.E.U16 R0, desc[UR36][R2.64] ;  /* 0x0000002402007981 */ /* 0x000162000c1e1500 */
[----:B------:R-:W-:Y:S05]  /*fea0*/  BRA `(.L_x_2648) ;  /* 0x0000000800dc7947 */ /* 0x000fea0003800000 */
.L_x_2653:
        /* <DEDUP_REMOVED lines=8> */
.L_x_2643:
        /* <DEDUP_REMOVED lines=13> */
.L_x_2657:
        /* <DEDUP_REMOVED lines=8> */
.L_x_2656:
        /* <DEDUP_REMOVED lines=27> */
.L_x_2659:
        /* <DEDUP_REMOVED lines=13> */
.L_x_2658:
[----:B------:R-:W2:Y:S02]  /*10300*/  LDG.E.U16 R0, desc[UR36][R2.64] ;  /* 0x0000002402007981 */ /* 0x000ea4000c1e1500 */
[----:B--2---:R-:W-:-:S05]  /*10310*/  IMAD.U32 R0, R0, 0x10000, RZ ;  /* 0x0001000000007824 */ /* 0x004fca00078e00ff */
[----:B------:R-:W-:Y:S01]  /*10320*/  F2FP.F16.F32.PACK_AB R0, RZ, R0 ;  /* 0x00000000ff00723e */ /* 0x000fe200000000ff */
[----:B------:R-:W-:Y:S06]  /*10330*/  BRA `(.L_x_2648) ;  /* 0x0000000400b87947 */ /* 0x000fec0003800000 */
.L_x_2655:
        /* <DEDUP_REMOVED lines=12> */
.L_x_2662:
        /* <DEDUP_REMOVED lines=21> */
.L_x_2666:
[----:B------:R-:W-:Y:S05]  /*10550*/  BSYNC.RECONVERGENT B1 ;  /* 0x0000000000017941 */ /* 0x000fea0003800200 */
.L_x_2665:
[----:B------:R-:W-:Y:S01]  /*10560*/  IMAD.SHL.U32 R0, R0, 0x100000, RZ ;  /* 0x0010000000007824 */ /* 0x000fe200078e00ff */
[----:B------:R-:W-:-:S04]  /*10570*/  LEA R2, R2, 0x3b800000, 0x17 ;  /* 0x3b80000002027811 */ /* 0x000fc800078eb8ff */
[----:B------:R-:W-:-:S07]  /*10580*/  LOP3.LUT R0, R2, R0, R7, 0xfe, !PT ;  /* 0x0000000002007212 */ /* 0x000fce00078efe07 */
.L_x_2664:
[----:B------:R-:W-:Y:S05]  /*10590*/  BSYNC.RECONVERGENT B0 ;  /* 0x0000000000007941 */ /* 0x000fea0003800200 */
.L_x_2663:
[----:B------:R-:W-:Y:S01]  /*105a0*/  F2FP.F16.F32.PACK_AB R0, RZ, R0 ;  /* 0x00000000ff00723e */ /* 0x000fe200000000ff */
[----:B------:R-:W-:Y:S06]  /*105b0*/  BRA `(.L_x_2648) ;  /* 0x0000000400187947 */ /* 0x000fec0003800000 */
.L_x_2661:
        /* <DEDUP_REMOVED lines=21> */
.L_x_2670:
[----:B------:R-:W-:Y:S05]  /*10710*/  BSYNC.RECONVERGENT B1 ;  /* 0x0000000000017941 */ /* 0x000fea0003800200 */
.L_x_2669:
[----:B------:R-:W-:Y:S01]  /*10720*/  IMAD.SHL.U32 R0, R0, 0x200000, RZ ;  /* 0x0020000000007824 */ /* 0x000fe200078e00ff */
[----:B------:R-:W-:-:S04]  /*10730*/  LEA R2, R2, 0x37800000, 0x17 ;  /* 0x3780000002027811 */ /* 0x000fc800078eb8ff */
[----:B------:R-:W-:-:S07]  /*10740*/  LOP3.LUT R0, R2, R0, R7, 0xfe, !PT ;  /* 0x0000000002007212 */ /* 0x000fce00078efe07 */
.L_x_2668:
[----:B------:R-:W-:Y:S05]  /*10750*/  BSYNC.RECONVERGENT B0 ;  /* 0x0000000000007941 */ /* 0x000fea0003800200 */
.L_x_2667:
[----:B------:R-:W-:Y:S01]  /*10760*/  F2FP.F16.F32.PACK_AB R0, RZ, R0 ;  /* 0x00000000ff00723e */ /* 0x000fe200000000ff */
[----:B------:R-:W-:Y:S06]  /*10770*/  BRA `(.L_x_2648) ;  /* 0x0000000000a87947 */ /* 0x000fec0003800000 */
.L_x_2660:
        /* <DEDUP_REMOVED lines=14> */
.L_x_2674:
[----:B------:R-:W-:Y:S05]  /*10860*/  BSYNC.RECONVERGENT B0 ;  /* 0x0000000000007941 */ /* 0x000fea0003800200 */
.L_x_2673:
[----:B------:R-:W-:Y:S01]  /*10870*/  F2FP.F16.F32.PACK_AB R0, RZ, R0 ;  /* 0x00000000ff00723e */ /* 0x000fe200000000ff */
[----:B------:R-:W-:Y:S06]  /*10880*/  BRA `(.L_x_2648) ;  /* 0x0000000000647947 */ /* 0x000fec0003800000 */
.L_x_2647:
        /* <DEDUP_REMOVED lines=15> */
[----:B--2--5:R-:W-:Y:S05]  /*10980*/  CALL.ABS.NOINC R2 ;  /* 0x0000000002007343 */ /* 0x024fea0003c00000 */
.L_x_2675:
[----:B------:R-:W-:Y:S01]  /*10990*/  PRMT R0, RZ, 0x7610, R0 ;  /* 0x00007610ff007816 */ /* 0x000fe20000000000 */
[----:B------:R-:W-:Y:S06]  /*109a0*/  BRA `(.L_x_2648) ;  /* 0x00000000001c7947 */ /* 0x000fec0003800000 */
.L_x_2672:
[----:B------:R-:W2:Y:S02]  /*109b0*/  LDG.E.64 R2, desc[UR36][R2.64] ;  /* 0x0000002402027981 */ /* 0x000ea4000c1e1b00 */
[----:B--2---:R-:W0:Y:S02]  /*109c0*/  I2F.U64 R0, R2 ;  /* 0x0000000200007312 */ /* 0x004e240000301000 */
[----:B0-----:R-:W-:Y:S01]  /*109d0*/  F2FP.F16.F32.PACK_AB R0, RZ, R0 ;  /* 0x00000000ff00723e */ /* 0x001fe200000000ff */
[----:B------:R-:W-:Y:S06]  /*109e0*/  BRA `(.L_x_2648) ;  /* 0x00000000000c7947 */ /* 0x000fec0003800000 */
.L_x_2671:
[----:B------:R-:W2:Y:S02]  /*109f0*/  LDG.E R2, desc[UR36][R2.64] ;  /* 0x0000002402027981 */ /* 0x000ea4000c1e1900 */
[----:B--2---:R-:W-:-:S04]  /*10a00*/  I2FP.F32.U32 R0, R2 ;  /* 0x0000000200007245 */ /* 0x004fc80000201000 */
[----:B------:R-:W-:-:S07]  /*10a10*/  F2FP.F16.F32.PACK_AB R0, RZ, R0 ;  /* 0x00000000ff00723e */ /* 0x000fce00000000ff */
.L_x_2648:
[----:B-----5:R-:W-:Y:S01]  /*10a20*/  HADD2.F32 R19, -RZ, R19.H0_H0 ;  /* 0x20000013ff137230 */ /* 0x020fe20000004100 */
[----:B------:R-:W-:Y:S01]  /*10a30*/  UPRMT UR4, UR43, 0x9910, URZ ;  /* 0x000099102b047896 */ /* 0x000fe200080000ff */
[----:B------:R-:W-:-:S03]  /*10a40*/  HADD2.F32 R0, -RZ, R0.H0_H0 ;  /* 0x20000000ff007230 */ /* 0x000fc60000004100 */
[----:B------:R-:W-:Y:S01]  /*10a50*/  FADD.FTZ R19, |R19|, -RZ ;  /* 0x800000ff13137221 */ /* 0x000fe20000010200 */
[----:B------:R-:W-:Y:S01]  /*10a60*/  UISETP.GT.AND UP0, UPT, UR4, 0x9, UPT ;  /* 0x000000090400788c */ /* 0x000fe2000bf04270 */
[----:B------:R-:W-:-:S05]  /*10a70*/  FADD.FTZ R0, |R0|, -RZ ;  /* 0x800000ff00007221 */ /* 0x000fca0000010200 */
[CC--:B01----:R-:W-:Y:S02]  /*10a80*/  VIMNMX R2, PT, PT, R19.reuse, R0.reuse, !PT ;  /* 0x0000000013027248 */ /* 0x0c3fe40007fe0100 */
        /* <DEDUP_REMOVED lines=27> */
.L_x_2679:
[----:B------:R-:W-:-:S06]  /*10c40*/  HADD2.F32 R3, -RZ, R2.H0_H0 ;  /* 0x20000002ff037230 */ /* 0x000fcc0000004100 */
[----:B------:R-:W0:Y:S02]  /*10c50*/  F2I.S64.TRUNC R2, R3 ;  /* 0x0000000300027311 */ /* 0x000e24000020d900 */
[----:B0-----:R-:W-:Y:S01]  /*10c60*/  STG.E.U8 desc[UR36][R16.64], R2 ;  /* 0x0000000210007986 */ /* 0x001fe2000c101124 */
[----:B------:R-:W-:Y:S05]  /*10c70*/  EXIT ;  /* 0x000000000000794d */ /* 0x000fea0003800000 */
.L_x_2678:
        /* <DEDUP_REMOVED lines=10> */
.L_x_2682:
[----:B------:R-:W-:-:S04]  /*10d20*/  HADD2.F32 R2, -RZ, R2.H0_H0 ;  /* 0x20000002ff027230 */ /* 0x000fc80000004100 */
[----:B------:R-:W0:Y:S02]  /*10d30*/  F2I.FTZ.TRUNC.NTZ R3, R2 ;  /* 0x0000000200037305 */ /* 0x000e24000021f100 */
[----:B0-----:R-:W-:Y:S01]  /*10d40*/  STG.E desc[UR36][R16.64], R3 ;  /* 0x0000000310007986 */ /* 0x001fe2000c101924 */
[----:B------:R-:W-:Y:S05]  /*10d50*/  EXIT ;  /* 0x000000000000794d */ /* 0x000fea0003800000 */
.L_x_2681:
[----:B------:R-:W-:-:S04]  /*10d60*/  HADD2.F32 R2, -RZ, R2.H0_H0 ;  /* 0x20000002ff027230 */ /* 0x000fc80000004100 */
[----:B------:R-:W0:Y:S02]  /*10d70*/  F2I.FTZ.TRUNC.NTZ R3, R2 ;  /* 0x0000000200037305 */ /* 0x000e24000021f100 */
[----:B0-----:R-:W-:Y:S01]  /*10d80*/  STG.E.U16 desc[UR36][R16.64], R3 ;  /* 0x0000000310007986 */ /* 0x001fe2000c101524 */
[----:B------:R-:W-:Y:S05]  /*10d90*/  EXIT ;  /* 0x000000000000794d */ /* 0x000fea0003800000 */
.L_x_2677:
        /* <DEDUP_REMOVED lines=9> */
.L_x_2684:
[----:B------:R-:W-:Y:S01]  /*10e30*/  STG.E.U16 desc[UR36][R16.64], R2 ;  /* 0x0000000210007986 */ /* 0x000fe2000c101524 */
[----:B------:R-:W-:Y:S05]  /*10e40*/  EXIT ;  /* 0x000000000000794d */ /* 0x000fea0003800000 */
.L_x_2683:
        /* <DEDUP_REMOVED lines=10> */
.L_x_2686:
[----:B------:R-:W-:-:S05]  /*10ef0*/  HADD2.F32 R0, -RZ, R2.H0_H0 ;  /* 0x20000002ff007230 */ /* 0x000fca0000004100 */
[----:B------:R-:W-:-:S04]  /*10f00*/  F2FP.F16.F32.PACK_AB R0, RZ, R0 ;  /* 0x00000000ff00723e */ /* 0x000fc800000000ff */
[----:B------:R-:W-:-:S05]  /*10f10*/  PRMT R0, R0, 0x5410, RZ ;  /* 0x0000541000007816 */ /* 0x000fca00000000ff */
[----:B------:R-:W-:Y:S01]  /*10f20*/  STG.E desc[UR36][R16.64], R0 ;  /* 0x0000000010007986 */ /* 0x000fe2000c101924 */
[----:B------:R-:W-:Y:S05]  /*10f30*/  EXIT ;  /* 0x000000000000794d */ /* 0x000fea0003800000 */
.L_x_2685:
[----:B------:R-:W-:-:S05]  /*10f40*/  HADD2.F32 R2, -RZ, R2.H0_H0 ;  /* 0x20000002ff027230 */ /* 0x000fca0000004100 */
[----:B------:R-:W-:-:S06]  /*10f50*/  FMUL.FTZ R2, R2, 1 ;  /* 0x3f80000002027820 */ /* 0x000fcc0000410000 */
[----:B------:R-:W0:Y:S02]  /*10f60*/  F2F.F64.F32 R2, R2 ;  /* 0x0000000200027310 */ /* 0x000e240000201800 */
[----:B0-----:R-:W-:Y:S01]  /*10f70*/  STG.E.64 desc[UR36][R16.64], R2 ;  /* 0x0000000210007986 */ /* 0x001fe2000c101b24 */
[----:B------:R-:W-:Y:S05]  /*10f80*/  EXIT ;  /* 0x000000000000794d */ /* 0x000fea0003800000 */
.L_x_2676:
        /* <DEDUP_REMOVED lines=14> */
.L_x_2690:
        /* <DEDUP_REMOVED lines=17> */
.L_x_2693:
[----:B------:R-:W-:-:S04]  /*11180*/  SHF.R.U32.HI R3, RZ, 0x18, R3 ;  /* 0x00000018ff037819 */ /* 0x000fc80000011603 */
[----:B------:R-:W-:-:S04]  /*11190*/  LOP3.LUT R0, R0, 0x80, R3, 0xf8, !PT ;  /* 0x0000008000007812 */ /* 0x000fc800078ef803 */
[----:B------:R-:W-:-:S07]  /*111a0*/  PRMT R8, R0, 0x7610, R8 ;  /* 0x0000761000087816 */ /* 0x000fce0000000008 */
.L_x_2692:
[----:B------:R-:W-:Y:S05]  /*111b0*/  BSYNC.RECONVERGENT B0 ;  /* 0x0000000000007941 */ /* 0x000fea0003800200 */
.L_x_2691:
[----:B------:R-:W-:Y:S01]  /*111c0*/  STG.E.U8 desc[UR36][R16.64], R8 ;  /* 0x0000000810007986 */ /* 0x000fe2000c101124 */
[----:B------:R-:W-:Y:S05]  /*111d0*/  EXIT ;  /* 0x000000000000794d */ /* 0x000fea0003800000 */
.L_x_2689:
        /* <DEDUP_REMOVED lines=17> */
.L_x_2696:
[----:B------:R-:W-:-:S04]  /*112f0*/  SHF.R.U32.HI R3, RZ, 0x18, R3 ;  /* 0x00000018ff037819 */ /* 0x000fc80000011603 */
[----:B------:R-:W-:-:S04]  /*11300*/  LOP3.LUT R0, R0, 0x80, R3, 0xf8, !PT ;  /* 0x0000008000007812 */ /* 0x000fc800078ef803 */
[----:B------:R-:W-:-:S07]  /*11310*/  PRMT R8, R0, 0x7610, R8 ;  /* 0x0000761000087816 */ /* 0x000fce0000000008 */
.L_x_2695:
[----:B------:R-:W-:Y:S05]  /*11320*/  BSYNC.RECONVERGENT B0 ;  /* 0x0000000000007941 */ /* 0x000fea0003800200 */
.L_x_2694:
[----:B------:R-:W-:Y:S01]  /*11330*/  STG.E.U8 desc[UR36][R16.64], R8 ;  /* 0x0000000810007986 */ /* 0x000fe2000c101124 */
[----:B------:R-:W-:Y:S05]  /*11340*/  EXIT ;  /* 0x000000000000794d */ /* 0x000fea0003800000 */
.L_x_2688:
        /* <DEDUP_REMOVED lines=22> */
.L_x_2698:
[----:B------:R-:W-:-:S06]  /*114b0*/  HADD2.F32 R2, -RZ, R2.H0_H0 ;  /* 0x20000002ff027230 */ /* 0x000fcc0000004100 */
[----:B------:R-:W0:Y:S02]  /*114c0*/  F2I.U64.TRUNC R2, R2 ;  /* 0x0000000200027311 */ /* 0x000e24000020d800 */
[----:B0-----:R-:W-:Y:S01]  /*114d0*/  STG.E.64 desc[UR36][R16.64], R2 ;  /* 0x0000000210007986 */ /* 0x001fe2000c101b24 */
[----:B------:R-:W-:Y:S05]  /*114e0*/  EXIT ;  /* 0x000000000000794d */ /* 0x000fea0003800000 */
.L_x_2697:
[----:B------:R-:W-:-:S04]  /*114f0*/  HADD2.F32 R2, -RZ, R2.H0_H0 ;  /* 0x20000002ff027230 */ /* 0x000fc80000004100 */
[----:B------:R-:W0:Y:S02]  /*11500*/  F2I.FTZ.U32.TRUNC.NTZ R3, R2 ;  /* 0x0000000200037305 */ /* 0x000e24000021f000 */
[----:B0-----:R-:W-:Y:S01]  /*11510*/  STG.E desc[UR36][R16.64], R3 ;  /* 0x0000000310007986 */ /* 0x001fe2000c101924 */
[----:B------:R-:W-:Y:S05]  /*11520*/  EXIT ;  /* 0x000000000000794d */ /* 0x000fea0003800000 */
.L_x_2687:
        /* <DEDUP_REMOVED lines=11> */
.L_x_2700:
[----:B------:R-:W-:Y:S01]  /*115e0*/  HADD2.F32 R2, -RZ, R2.H0_H0 ;  /* 0x20000002ff027230 */ /* 0x000fe20000004100 */
[----:B------:R-:W-:-:S04]  /*115f0*/  CS2R R6, SRZ ;  /* 0x0000000000067805 */ /* 0x000fc8000001ff00 */
[----:B------:R-:W-:-:S04]  /*11600*/  FMUL.FTZ R2, R2, 1 ;  /* 0x3f80000002027820 */ /* 0x000fc80000410000 */
[----:B------:R-:W0:Y:S02]  /*11610*/  F2F.F64.F32 R4, R2 ;  /* 0x0000000200047310 */ /* 0x000e240000201800 */
[----:B0-----:R-:W-:Y:S01]  /*11620*/  STG.E.128 desc[UR36][R16.64], R4 ;  /* 0x0000000410007986 */ /* 0x001fe2000c101d24 */
[----:B------:R-:W-:Y:S05]  /*11630*/  EXIT ;  /* 0x000000000000794d */ /* 0x000fea0003800000 */
.L_x_2699:
[----:B------:R-:W-:-:S09]  /*11640*/  UISETP.NE.AND UP0, UPT, UR4, 0xf, UPT ;  /* 0x0000000f0400788c */ /* 0x000fd2000bf05270 */
[----:B------:R-:W-:Y:S05]  /*11650*/  BRA.U !UP0, `(.L_x_2701) ;  /* 0x0000000108e87547 */ /* 0x000fea000b800000 */
[----:B------:R-:W-:-:S09]  /*11660*/  UISETP.NE.AND UP0, UPT, UR4, 0x17, UPT ;  /* 0x000000170400788c */ /* 0x000fd2000bf05270 */
[----:B------:R-:W-:Y:S05]  /*11670*/  BRA.U !UP0, `(.L_x_2702) ;  /* 0x0000000108907547 */ /* 0x000fea000b800000 */
[----:B------:R-:W-:-:S09]  /*11680*/  UISETP.NE.AND UP0, UPT, UR4, 0x18, UPT ;  /* 0x000000180400788c */ /* 0x000fd2000bf05270 */
[----:B------:R-:W-:Y:S05]  /*11690*/  BRA.U !UP0, `(.L_x_2703) ;  /* 0x0000000108447547 */ /* 0x000fea000b800000 */
.L_x_2680:
        /* <DEDUP_REMOVED lines=16> */
.L_x_2704:
[----:B------:R-:W-:Y:S05]  /*117a0*/  EXIT ;  /* 0x000000000000794d */ /* 0x000fea0003800000 */
.L_x_2703:
        /* <DEDUP_REMOVED lines=13> */
.L_x_2706:
[----:B------:R-:W-:Y:S05]  /*11880*/  BSYNC.RECONVERGENT B0 ;  /* 0x0000000000007941 */ /* 0x000fea0003800200 */
.L_x_2705:
[----:B------:R-:W-:-:S05]  /*11890*/  LOP3.LUT R3, R0, 0x80, R3, 0xf8, !PT ;  /* 0x0000008000037812 */ /* 0x000fca00078ef803 */
[----:B------:R-:W-:Y:S01]  /*118a0*/  STG.E.U8 desc[UR36][R16.64], R3 ;  /* 0x0000000310007986 */ /* 0x000fe2000c101124 */
[----:B------:R-:W-:Y:S05]  /*118b0*/  EXIT ;  /* 0x000000000000794d */ /* 0x000fea0003800000 */
.L_x_2702:
        /* <DEDUP_REMOVED lines=12> */
.L_x_2708:
[----:B------:R-:W-:Y:S01]  /*11980*/  IMAD.MOV.U32 R0, RZ, RZ, 0x7f ;  /* 0x0000007fff007424 */ /* 0x000fe200078e00ff */
[----:B------:R-:W-:-:S04]  /*11990*/  ISETP.GT.U32.AND P0, PT, R2, 0x7f800000, PT ;  /* 0x7f8000000200780c */ /* 0x000fc80003f04070 */
[----:B------:R-:W-:-:S09]  /*119a0*/  SEL R0, R0, 0x7c, P0 ;  /* 0x0000007c00007807 */ /* 0x000fd20000000000 */
.L_x_2709:
[----:B------:R-:W-:Y:S05]  /*119b0*/  BSYNC.RECONVERGENT B0 ;  /* 0x0000000000007941 */ /* 0x000fea0003800200 */
.L_x_2707:
[----:B------:R-:W-:-:S04]  /*119c0*/  SHF.R.U32.HI R3, RZ, 0x18, R3 ;  /* 0x00000018ff037819 */ /* 0x000fc80000011603 */
[----:B------:R-:W-:-:S05]  /*119d0*/  LOP3.LUT R3, R0, 0x80, R3, 0xf8, !PT ;  /* 0x0000008000037812 */ /* 0x000fca00078ef803 */
[----:B------:R-:W-:Y:S01]  /*119e0*/  STG.E.U8 desc[UR36][R16.64], R3 ;  /* 0x0000000310007986 */ /* 0x000fe2000c101124 */
[----:B------:R-:W-:Y:S05]  /*119f0*/  EXIT ;  /* 0x000000000000794d */ /* 0x000fea0003800000 */
.L_x_2701:
[----:B------:R-:W-:-:S05]  /*11a00*/  HADD2.F32 R0, -RZ, R2.H0_H0 ;  /* 0x20000002ff007230 */ /* 0x000fca0000004100 */
[----:B------:R-:W-:-:S05]  /*11a10*/  F2FP.BF16.F32.PACK_AB R0, RZ, R0 ;  /* 0x00000000ff00723e */ /* 0x000fca00000010ff */
[----:B------:R-:W-:Y:S01]  /*11a20*/  STG.E.U16 desc[UR36][R16.64], R0 ;  /* 0x0000000010007986 */ /* 0x000fe2000c101524 */
[----:B------:R-:W-:Y:S05]  /*11a30*/  EXIT ;  /* 0x000000000000794d */ /* 0x000fea0003800000 */
.L_x_2710:
        /* <DEDUP_REMOVED lines=12> */
.L_x_17927:


//--------------------- .text._ZN2at6native27unrolled_elementwise_kernelINS0_13BinaryFunctorIN3c104HalfES4_S4_ZZZNS0_17hypot_kernel_cudaERNS_18TensorIteratorBaseEENKUlvE_clEvENKUlvE1_clEvEUlS4_S4_E_EESt5arrayIPcLm3EELi4E23TrivialOffsetCalculatorILi2EjESE_ILi1EjENS0_6memory12LoadWithCastILi2EEENSH_13StoreWithCastILi1EEEEEviT_T0_T2_T3_T4_T5_ --------------------------
	.section	.text._ZN2at6native27unrolled_elementwise_kernelINS0_13BinaryFunctorIN3c104HalfES4_S4_ZZZNS0_17hypot_kernel_cudaERNS_18TensorIteratorBaseEENKUlvE_clEvENKUlvE1_clEvEUlS4_S4_E_EESt5arrayIPcLm3EELi4E23TrivialOffsetCalculatorILi2EjESE_ILi1EjENS0_6memory12LoadWithCastILi2EEENSH_13StoreWithCastILi1EEEEEviT_T0_T2_T3_T4_T5_,"ax",@progbits
	.align	128
        .global         _ZN2at6native27unrolled_elementwise_kernelINS0_13BinaryFunctorIN3c104HalfES4_S4_ZZZNS0_17hypot_kernel_cudaERNS_18TensorIteratorBaseEENKUlvE_clEvENKUlvE1_clEvEUlS4_S4_E_EESt5arrayIPcLm3EELi4E23TrivialOffsetCalculatorILi2EjESE_ILi1EjENS0_6memory12LoadWithCastILi2EEENSH_13StoreWithCastILi1EEEEEviT_T0_T2_T3_T4_T5_
        .type           _ZN2at6native27unrolled_elementwise_kernelINS0_13BinaryFunctorIN3c104HalfES4_S4_ZZZNS0_17hypot_kernel_cudaERNS_18TensorIteratorBaseEENKUlvE_clEvENKUlvE1_clEvEUlS4_S4_E_EESt5arrayIPcLm3EELi4E23TrivialOffsetCalculatorILi2EjESE_ILi1EjENS0_6memory12LoadWithCastILi2EEENSH_13StoreWithCastILi1EEEEEviT_T0_T2_T3_T4_T5_,@function
        .size           _ZN2at6native27unrolled_elementwise_kernelINS0_13BinaryFunctorIN3c104HalfES4_S4_ZZZNS0_17hypot_kernel_cudaERNS_18TensorIteratorBaseEENKUlvE_clEvENKUlvE1_clEvEUlS4_S4_E_EESt5arrayIPcLm3EELi4E23TrivialOffsetCalculatorILi2EjESE_ILi1EjENS0_6memory12LoadWithCastILi2EEENSH_13StoreWithCastILi1EEEEEviT_T0_T2_T3_T4_T5_,(.L_x_17928 - _ZN2at6native27unrolled_elementwise_kernelINS0_13BinaryFunctorIN3c104HalfES4_S4_ZZZNS0_17hypot_kernel_cudaERNS_18TensorIteratorBaseEENKUlvE_clEvENKUlvE1_clEvEUlS4_S4_E_EESt5arrayIPcLm3EELi4E23TrivialOffsetCalculatorILi2EjESE_ILi1EjENS0_6memory12LoadWithCastILi2EEENSH_13StoreWithCastILi1EEEEEviT_T0_T2_T3_T4_T5_)
        .other          _ZN2at6native27unrolled_elementwise_kernelINS0_13BinaryFunctorIN3c104HalfES4_S4_ZZZNS0_17hypot_kernel_cudaERNS_18TensorIteratorBaseEENKUlvE_clEvENKUlvE1_clEvEUlS4_S4_E_EESt5arrayIPcLm3EELi4E23TrivialOffsetCalculatorILi2EjESE_ILi1EjENS0_6memory12LoadWithCastILi2EEENSH_13StoreWithCastILi1EEEEEviT_T0_T2_T3_T4_T5_,@"STO_CUDA_ENTRY STV_DEFAULT"
_ZN2at6native27unrolled_elementwise_kernelINS0_13BinaryFunctorIN3c104HalfES4_S4_ZZZNS0_17hypot_kernel_cudaERNS_18TensorIteratorBaseEENKUlvE_clEvENKUlvE1_clEvEUlS4_S4_E_EESt5arrayIPcLm3EELi4E23TrivialOffsetCalculatorILi2EjESE_ILi1EjENS0_6memory12LoadWithCastILi2EEENSH_13StoreWithCastILi1EEEEEviT_T0_T2_T3_T4_T5_:
.text._ZN2at6native27unrolled_elementwise_kernelINS0_13BinaryFunctorIN3c104HalfES4_S4_ZZZNS0_17hypot_kernel_cudaERNS_18TensorIteratorBaseEENKUlvE_clEvENKUlvE1_clEvEUlS4_S4_E_EESt5arrayIPcLm3EELi4E23TrivialOffsetCalculatorILi2EjESE_ILi1EjENS0_6memory12LoadWithCastILi2EEENSH_13StoreWithCastILi1EEEEEviT_T0_T2_T3_T4_T5_:
        /* <DEDUP_REMOVED lines=36> */
.L_x_2716:
[----:B------:R-:W2:Y:S02]  /*0240*/  LDG.E.U8 R4, desc[UR36][R4.64] ;  /* 0x0000002404047981 */ /* 0x000ea4000c1e1100 */
[----:B--2---:R-:W-:-:S04]  /*0250*/  I2FP.F32.U32 R0, R4 ;  /* 0x0000000400007245 */ /* 0x004fc80000201000 */
[----:B------:R-:W-:-:S04]  /*0260*/  F2FP.F16.F32.PACK_AB R0, RZ, R0 ;  /* 0x00000000ff00723e */ /* 0x000fc800000000ff */
[----:B------:R-:W-:Y:S01]  /*0270*/  PRMT R16, R0, 0x7610, R16 ;  /* 0x0000761000107816 */ /* 0x000fe20000000010 */
[----:B------:R-:W-:Y:S06]  /*0280*/  BRA `(.L_x_2718) ;  /* 0x0000000c00b87947 */ /* 0x000fec0003800000 */
.L_x_2715:
        /* <DEDUP_REMOVED lines=11> */
.L_x_2720:
[----:B------:R-:W2:Y:S02]  /*0340*/  LDG.E R4, desc[UR36][R4.64] ;  /* 0x0000002404047981 */ /* 0x000ea4000c1e1900 */
[----:B--2---:R-:W-:-:S04]  /*0350*/  I2FP.F32.S32 R0, R4 ;  /* 0x0000000400007245 */ /* 0x004fc80000201400 */
[----:B------:R-:W-:-:S04]  /*0360*/  F2FP.F16.F32.PACK_AB R0, RZ, R0 ;  /* 0x00000000ff00723e */ /* 0x000fc800000000ff */
[----:B------:R-:W-:Y:S01]  /*0370*/  PRMT R16, R0, 0x7610, R16 ;  /* 0x0000761000107816 */ /* 0x000fe20000000010 */
[----:B------:R-:W-:Y:S06]  /*0380*/  BRA `(.L_x_2718) ;  /* 0x0000000c00787947 */ /* 0x000fec0003800000 */
.L_x_2719:
[----:B------:R-:W2:Y:S02]  /*0390*/  LDG.E.U16 R4, desc[UR36][R4.64] ;  /* 0x0000002404047981 */ /* 0x000ea4000c1e1500 */
[----:B--2---:R-:W0:Y:S02]  /*03a0*/  I2F.S16 R0, R4 ;  /* 0x0000000400007306 */ /* 0x004e240000101400 */
[----:B0-----:R-:W-:-:S04]  /*03b0*/  F2FP.F16.F32.PACK_AB R0, RZ, R0 ;  /* 0x00000000ff00723e */ /* 0x001fc800000000ff */
[----:B------:R-:W-:Y:S01]  /*03c0*/  PRMT R16, R0, 0x7610, R16 ;  /* 0x0000761000107816 */ /* 0x000fe20000000010 */
[----:B------:R-:W-:Y:S06]  /*03d0*/  BRA `(.L_x_2718) ;  /* 0x0000000c00647947 */ /* 0x000fec0003800000 */
.L_x_2714:
        /* <DEDUP_REMOVED lines=9> */
.L_x_2722:
[----:B------:R1:W5:Y:S01]  /*0470*/  LDG.E.U16 R16, desc[UR36][R4.64] ;  /* 0x0000002404107981 */ /* 0x000362000c1e1500 */
[----:B------:R-:W-:Y:S05]  /*0480*/  BRA `(.L_x_2718) ;  /* 0x0000000c00387947 */ /* 0x000fea0003800000 */
.L_x_2721:
        /* <DEDUP_REMOVED lines=9> */
.L_x_2724:
[----:B------:R0:W5:Y:S01]  /*0520*/  LDG.E.U16 R16, desc[UR36][R4.64] ;  /* 0x0000002404107981 */ /* 0x000162000c1e1500 */
[----:B------:R-:W-:Y:S05]  /*0530*/  BRA `(.L_x_2718) ;  /* 0x0000000c000c7947 */ /* 0x000fea0003800000 */
.L_x_2723:
        /* <DEDUP_REMOVED lines=9> */
.L_x_2713:
        /* <DEDUP_REMOVED lines=14> */
.L_x_2727:
        /* <DEDUP_REMOVED lines=9> */
.L_x_2726:
        /* <DEDUP_REMOVED lines=27> */
.L_x_2729:
        /* <DEDUP_REMOVED lines=12> */
[----:B------:R-:W-:-:S04]  /*09b0*/  F2FP.F16.F32.PACK_AB R0, RZ, R0 ;  /* 0x00000000ff00723e */ /* 0x000fc800000000ff */
[----:B------:R-:W-:Y:S01]  /*09c0*/  PRMT R16, R0, 0x7610, R16 ;  /* 0x0000761000107816 */ /* 0x000fe20000000010 */
[----:B------:R-:W-:Y:S06]  /*09d0*/  BRA `(.L_x_2718) ;  /* 0x0000000400e47947 */ /* 0x000fec0003800000 */
.L_x_2728:
[----:B------:R-:W2:Y:S02]  /*09e0*/  LDG.E.U16 R0, desc[UR36][R4.64] ;  /* 0x0000002404007981 */ /* 0x000ea4000c1e1500 */
[----:B--2---:R-:W-:-:S05]  /*09f0*/  IMAD.U32 R0, R0, 0x10000, RZ ;  /* 0x0001000000007824 */ /* 0x004fca00078e00ff */
[----:B------:R-:W-:-:S04]  /*0a00*/  F2FP.F16.F32.PACK_AB R0, RZ, R0 ;  /* 0x00000000ff00723e */ /* 0x000fc800000000ff */
[----:B------:R-:W-:Y:S01]  /*0a10*/  PRMT R16, R0, 0x7610, R16 ;  /* 0x0000761000107816 */ /* 0x000fe20000000010 */
[----:B------:R-:W-:Y:S06]  /*0a20*/  BRA `(.L_x_2718) ;  /* 0x0000000400d07947 */ /* 0x000fec0003800000 */
.L_x_2725:
        /* <DEDUP_REMOVED lines=13> */
.L_x_2732:
        /* <DEDUP_REMOVED lines=21> */
.L_x_2736:
[----:B------:R-:W-:Y:S05]  /*0c50*/  BSYNC.RECONVERGENT B1 ;  /* 0x0000000000017941 */ /* 0x000fea0003800200 */
.L_x_2735:
[----:B------:R-:W-:Y:S01]  /*0c60*/  IMAD.SHL.U32 R0, R0, 0x100000, RZ ;  /* 0x0010000000007824 */ /* 0x000fe200078e00ff */
[----:B------:R-:W-:-:S04]  /*0c70*/  LEA R3, R3, 0x3b800000, 0x17 ;  /* 0x3b80000003037811 */ /* 0x000fc800078eb8ff */
[----:B------:R-:W-:-:S07]  /*0c80*/  LOP3.LUT R0, R3, R0, R7, 0xfe, !PT ;  /* 0x0000000003007212 */ /* 0x000fce00078efe07 */
.L_x_2734:
[----:B------:R-:W-:Y:S05]  /*0c90*/  BSYNC.RECONVERGENT B0 ;  /* 0x0000000000007941 */ /* 0x000fea0003800200 */
.L_x_2733:
[----:B------:R-:W-:-:S04]  /*0ca0*/  F2FP.F16.F32.PACK_AB R0, RZ, R0 ;  /* 0x00000000ff00723e */ /* 0x000fc800000000ff */
[----:B------:R-:W-:Y:S01]  /*0cb0*/  PRMT R16, R0, 0x7610, R16 ;  /* 0x0000761000107816 */ /* 0x000fe20000000010 */
[----:B------:R-:W-:Y:S06]  /*0cc0*/  BRA `(.L_x_2718) ;  /* 0x0000000400287947 */ /* 0x000fec0003800000 */
.L_x_2731:
        /* <DEDUP_REMOVED lines=21> */
.L_x_2740:
[----:B------:R-:W-:Y:S05]  /*0e20*/  BSYNC.RECONVERGENT B1 ;  /* 0x0000000000017941 */ /* 0x000fea0003800200 */
.L_x_2739:
[----:B------:R-:W-:Y:S01]  /*0e30*/  IMAD.SHL.U32 R0, R0, 0x200000, RZ ;  /* 0x0020000000007824 */ /* 0x000fe200078e00ff */
[----:B------:R-:W-:-:S04]  /*0e40*/  LEA R3, R3, 0x37800000, 0x17 ;  /* 0x3780000003037811 */ /* 0x000fc800078eb8ff */
[----:B------:R-:W-:-:S07]  /*0e50*/  LOP3.LUT R0, R3, R0, R7, 0xfe, !PT ;  /* 0x0000000003007212 */ /* 0x000fce00078efe07 */
.L_x_2738:
[----:B------:R-:W-:Y:S05]  /*0e60*/  BSYNC.RECONVERGENT B0 ;  /* 0x0000000000007941 */ /* 0x000fea0003800200 */
.L_x_2737:
[----:B------:R-:W-:-:S04]  /*0e70*/  F2FP.F16.F32.PACK_AB R0, RZ, R0 ;  /* 0x00000000ff00723e */ /* 0x000fc800000000ff */
[----:B------:R-:W-:Y:S01]  /*0e80*/  PRMT R16, R0, 0x7610, R16 ;  /* 0x0000761000107816 */ /* 0x000fe20000000010 */
[----:B------:R-:W-:Y:S06]  /*0e90*/  BRA `(.L_x_2718) ;  /* 0x0000000000b47947 */ /* 0x000fec0003800000 */
.L_x_2730:
[----:B------:R-:W-:-:S09]  /*0ea0*/  UISETP.NE.AND UP0, UPT, UR4, 0x1c, UPT ;  /* 0x0000001c0400788c */ /* 0x000fd2000bf05270 */
[----:B------:R-:W-:Y:S05]  /*0eb0*/  BRA.U !UP0, `(.L_x_2741) ;  /* 0x00000001089c7547 */ /* 0x000fea000b800000 */
[----:B------:R-:W-:-:S09]  /*0ec0*/  UISETP.NE.AND UP0, UPT, UR4, 0x1d, UPT ;  /* 0x0000001d0400788c */ /* 0x000fd2000bf05270 */
[----:B------:R-:W-:Y:S05]  /*0ed0*/  BRA.U !UP0, `(.L_x_2742) ;  /* 0x0000000108807547 */ /* 0x000fea000b800000 */
[----:B------:R-:W-:-:S09]  /*0ee0*/  UISETP.NE.AND UP0, UPT, UR4, 0x2c, UPT ;  /* 0x0000002c0400788c */ /* 0x000fd2000bf05270 */
[----:B------:R-:W-:Y:S05]  /*0ef0*/  BRA.U !UP0, `(.L_x_2743) ;  /* 0x0000000108487547 */ /* 0x000fea000b800000 */
.L_x_2717:
        /* <DEDUP_REMOVED lines=16> */
.L_x_2744:
[----:B------:R-:W-:Y:S01]  /*1000*/  PRMT R16, RZ, 0x7610, R16 ;  /* 0x00007610ff107816 */ /* 0x000fe20000000010 */
[----:B------:R-:W-:Y:S06]  /*1010*/  BRA `(.L_x_2718) ;  /* 0x0000000000547947 */ /* 0x000fec0003800000 */
.L_x_2743:
        /* <DEDUP_REMOVED lines=8> */
.L_x_2746:
[----:B------:R-:W-:Y:S05]  /*10a0*/  BSYNC.RECONVERGENT B0 ;  /* 0x0000000000007941 */ /* 0x000fea0003800200 */
.L_x_2745:
[----:B------:R-:W-:-:S04]  /*10b0*/  F2FP.F16.F32.PACK_AB R0, RZ, R0 ;  /* 0x00000000ff00723e */ /* 0x000fc800000000ff */
[----:B------:R-:W-:Y:S01]  /*10c0*/  PRMT R16, R0, 0x7610, R16 ;  /* 0x0000761000107816 */ /* 0x000fe20000000010 */
[----:B------:R-:W-:Y:S06]  /*10d0*/  BRA `(.L_x_2718) ;  /* 0x0000000000247947 */ /* 0x000fec0003800000 */
.L_x_2742:
[----:B------:R-:W2:Y:S02]  /*10e0*/  LDG.E.64 R4, desc[UR36][R4.64] ;  /* 0x0000002404047981 */ /* 0x000ea4000c1e1b00 */
[----:B--2---:R-:W0:Y:S02]  /*10f0*/  I2F.U64 R0, R4 ;  /* 0x0000000400007312 */ /* 0x004e240000301000 */
[----:B0-----:R-:W-:-:S04]  /*1100*/  F2FP.F16.F32.PACK_AB R0, RZ, R0 ;  /* 0x00000000ff00723e */ /* 0x001fc800000000ff */
[----:B------:R-:W-:Y:S01]  /*1110*/  PRMT R16, R0, 0x7610, R16 ;  /* 0x0000761000107816 */ /* 0x000fe20000000010 */
[----:B------:R-:W-:Y:S06]  /*1120*/  BRA `(.L_x_2718) ;  /* 0x0000000000107947 */ /* 0x000fec0003800000 */
.L_x_2741:
[----:B------:R-:W2:Y:S02]  /*1130*/  LDG.E R4, desc[UR36][R4.64] ;  /* 0x0000002404047981 */ /* 0x000ea4000c1e1900 */
[----:B--2---:R-:W-:-:S04]  /*1140*/  I2FP.F32.U32 R0, R4 ;  /* 0x0000000400007245 */ /* 0x004fc80000201000 */
[----:B------:R-:W-:-:S04]  /*1150*/  F2FP.F16.F32.PACK_AB R0, RZ, R0 ;  /* 0x00000000ff00723e */ /* 0x000fc800000000ff */
[----:B------:R-:W-:-:S07]  /*1160*/  PRMT R16, R0, 0x7610, R16 ;  /* 0x0000761000107816 */ /* 0x000fce0000000010 */
.L_x_2718:
[----:B01----:R-:W0:Y:S01]  /*1170*/  LDC.64 R4, c[0x0][0x398] ;  /* 0x0000e600ff047b82 */ /* 0x003e220000000a00 */
        /* <DEDUP_REMOVED lines=20> */
.L_x_2750:
[----:B------:R-:W2:Y:S02]  /*12c0*/  LDG.E.U8 R4, desc[UR36][R4.64] ;  /* 0x0000002404047981 */ /* 0x000ea4000c1e1100 */
[----:B--2---:R-:W-:-:S04]  /*12d0*/  I2FP.F32.U32 R0, R4 ;  /* 0x0000000400007245 */ /* 0x004fc80000201000 */
[----:B------:R-:W-:-:S04]  /*12e0*/  F2FP.F16.F32.PACK_AB R0, RZ, R0 ;  /* 0x00000000ff00723e */ /* 0x000fc800000000ff */
[----:B------:R-:W-:Y:S01]  /*12f0*/  PRMT R17, R0, 0x7610, R17 ;  /* 0x0000761000117816 */ /* 0x000fe20000000011 */
[----:B------:R-:W-:Y:S06]  /*1300*/  BRA `(.L_x_2752) ;  /* 0x0000000c00b87947 */ /* 0x000fec0003800000 */
.L_x_2749:
        /* <DEDUP_REMOVED lines=11> */
.L_x_2754:
[----:B------:R-:W2:Y:S02]  /*13c0*/  LDG.E R4, desc[UR36][R4.64] ;  /* 0x0000002404047981 */ /* 0x000ea4000c1e1900 */
[----:B--2---:R-:W-:-:S04]  /*13d0*/  I2FP.F32.S32 R0, R4 ;  /* 0x0000000400007245 */ /* 0x004fc80000201400 */
[----:B------:R-:W-:-:S04]  /*13e0*/  F2FP.F16.F32.PACK_AB R0, RZ, R0 ;  /* 0x00000000ff00723e */ /* 0x000fc800000000ff */
[----:B------:R-:W-:Y:S01]  /*13f0*/  PRMT R17, R0, 0x7610, R17 ;  /* 0x0000761000117816 */ /* 0x000fe20000000011 */
[----:B------:R-:W-:Y:S06]  /*1400*/  BRA `(.L_x_2752) ;  /* 0x0000000c00787947 */ /* 0x000fec0003800000 */
.L_x_2753:
[----:B------:R-:W2:Y:S02]  /*1410*/  LDG.E.U16 R4, desc[UR36][R4.64] ;  /* 0x0000002404047981 */ /* 0x000ea4000c1e1500 */
[----:B--2---:R-:W0:Y:S02]  /*1420*/  I2F.S16 R0, R4 ;  /* 0x0000000400007306 */ /* 0x004e240000101400 */
[----:B0-----:R-:W-:-:S04]  /*1430*/  F2FP.F16.F32.PACK_AB R0, RZ, R0 ;  /* 0x00000000ff00723e */ /* 0x001fc800000000ff */
[----:B------:R-:W-:Y:S01]  /*1440*/  PRMT R17, R0, 0x7610, R17 ;  /* 0x0000761000117816 */ /* 0x000fe20000000011 */
[----:B------:R-:W-:Y:S06]  /*1450*/  BRA `(.L_x_2752) ;  /* 0x0000000c00647947 */ /* 0x000fec0003800000 */
.L_x_2748:
        /* <DEDUP_REMOVED lines=9> */
.L_x_2756:
[----:B------:R1:W5:Y:S01]  /*14f0*/  LDG.E.U16 R17, desc[UR36][R4.64] ;  /* 0x0000002404117981 */ /* 0x000362000c1e1500 */
[----:B------:R-:W-:Y:S05]  /*1500*/  BRA `(.L_x_2752) ;  /* 0x0000000c00387947 */ /* 0x000fea0003800000 */
.L_x_2755:
        /* <DEDUP_REMOVED lines=9> */
.L_x_2758:
[----:B------:R0:W5:Y:S01]  /*15a0*/  LDG.E.U16 R17, desc[UR36][R4.64] ;  /* 0x0000002404117981 */ /* 0x000162000c1e1500 */
[----:B------:R-:W-:Y:S05]  /*15b0*/  BRA `(.L_x_2752) ;  /* 0x0000000c000c7947 */ /* 0x000fea0003800000 */
.L_x_2757:
        /* <DEDUP_REMOVED lines=9> */
.L_x_2747:
        /* <DEDUP_REMOVED lines=14> */
.L_x_2761:
        /* <DEDUP_REMOVED lines=9> */
.L_x_2760:
        /* <DEDUP_REMOVED lines=27> */
.L_x_2763:
        /* <DEDUP_REMOVED lines=15> */
.L_x_2762:
[----:B------:R-:W2:Y:S02]  /*1a60*/  LDG.E.U16 R0, desc[UR36][R4.64] ;  /* 0x0000002404007981 */ /* 0x000ea4000c1e1500 */
[----:B--2---:R-:W-:-:S05]  /*1a70*/  IMAD.U32 R0, R0, 0x10000, RZ ;  /* 0x0001000000007824 */ /* 0x004fca00078e00ff */
[----:B------:R-:W-:-:S04]  /*1a80*/  F2FP.F16.F32.PACK_AB R0, RZ, R0 ;  /* 0x00000000ff00723e */ /* 0x000fc800000000ff */
[----:B------:R-:W-:Y:S01]  /*1a90*/  PRMT R17, R0, 0x7610, R17 ;  /* 0x0000761000117816 */ /* 0x000fe20000000011 */
[----:B------:R-:W-:Y:S06]  /*1aa0*/  BRA `(.L_x_2752) ;  /* 0x0000000400d07947 */ /* 0x000fec0003800000 */
.L_x_2759:
        /* <DEDUP_REMOVED lines=13> */
.L_x_2766:
        /* <DEDUP_REMOVED lines=21> */
.L_x_2770:
[----:B------:R-:W-:Y:S05]  /*1cd0*/  BSYNC.RECONVERGENT B1 ;  /* 0x0000000000017941 */ /* 0x000fea0003800200 */
.L_x_2769:
[----:B------:R-:W-:Y:S01]  /*1ce0*/  IMAD.SHL.U32 R0, R0, 0x100000, RZ ;  /* 0x0010000000007824 */ /* 0x000fe200078e00ff */
[----:B------:R-:W-:-:S04]  /*1cf0*/  LEA R3, R3, 0x3b800000, 0x17 ;  /* 0x3b80000003037811 */ /* 0x000fc800078eb8ff */
[----:B------:R-:W-:-:S07]  /*1d00*/  LOP3.LUT R0, R3, R0, R7, 0xfe, !PT ;  /* 0x0000000003007212 */ /* 0x000fce00078efe07 */
.L_x_2768:
[----:B------:R-:W-:Y:S05]  /*1d10*/  BSYNC.RECONVERGENT B0 ;  /* 0x0000000000007941 */ /* 0x000fea0003800200 */
.L_x_2767:
[----:B------:R-:W-:-:S04]  /*1d20*/  F2FP.F16.F32.PACK_AB R0, RZ, R0 ;  /* 0x00000000ff00723e */ /* 0x000fc800000000ff */
[----:B------:R-:W-:Y:S01]  /*1d30*/  PRMT R17, R0, 0x7610, R17 ;  /* 0x0000761000117816 */ /* 0x000fe20000000011 */
[----:B------:R-:W-:Y:S06]  /*1d40*/  BRA `(.L_x_2752) ;  /* 0x0000000400287947 */ /* 0x000fec0003800000 */
.L_x_2765:
        /* <DEDUP_REMOVED lines=21> */
.L_x_2774:
[----:B------:R-:W-:Y:S05]  /*1ea0*/  BSYNC.RECONVERGENT B1 ;  /* 0x0000000000017941 */ /* 0x000fea0003800200 */
.L_x_2773:
[----:B------:R-:W-:Y:S01]  /*1eb0*/  IMAD.SHL.U32 R0, R0, 0x200000, RZ ;  /* 0x0020000000007824 */ /* 0x000fe200078e00ff */
[----:B------:R-:W-:-:S04]  /*1ec0*/  LEA R3, R3, 0x37800000, 0x17 ;  /* 0x3780000003037811 */ /* 0x000fc800078eb8ff */
[----:B------:R-:W-:-:S07]  /*1ed0*/  LOP3.LUT R0, R3, R0, R7, 0xfe, !PT ;  /* 0x0000000003007212 */ /* 0x000fce00078efe07 */
.L_x_2772:
[----:B------:R-:W-:Y:S05]  /*1ee0*/  BSYNC.RECONVERGENT B0 ;  /* 0x0000000000007941 */ /* 0x000fea0003800200 */
.L_x_2771:
[----:B------:R-:W-:-:S04]  /*1ef0*/  F2FP.F16.F32.PACK_AB R0, RZ, R0 ;  /* 0x00000000ff00723e */ /* 0x000fc800000000ff */
[----:B------:R-:W-:Y:S01]  /*1f00*/  PRMT R17, R0, 0x7610, R17 ;  /* 0x0000761000117816 */ /* 0x000fe20000000011 */
[----:B------:R-:W-:Y:S06]  /*1f10*/  BRA `(.L_x_2752) ;  /* 0x0000000000b47947 */ /* 0x000fec0003800000 */
.L_x_2764:
[----:B------:R-:W-:-:S09]  /*1f20*/  UISETP.NE.AND UP0, UPT, UR4, 0x1c, UPT ;  /* 0x0000001c0400788c */ /* 0x000fd2000bf05270 */
[----:B------:R-:W-:Y:S05]  /*1f30*/  BRA.U !UP0, `(.L_x_2775) ;  /* 0x00000001089c7547 */ /* 0x000fea000b800000 */
[----:B------:R-:W-:-:S09]  /*1f40*/  UISETP.NE.AND UP0, UPT, UR4, 0x1d, UPT ;  /* 0x0000001d0400788c */ /* 0x000fd2000bf05270 */
[----:B------:R-:W-:Y:S05]  /*1f50*/  BRA.U !UP0, `(.L_x_2776) ;  /* 0x0000000108807547 */ /* 0x000fea000b800000 */
[----:B------:R-:W-:-:S09]  /*1f60*/  UISETP.NE.AND UP0, UPT, UR4, 0x2c, UPT ;  /* 0x0000002c0400788c */ /* 0x000fd2000bf05270 */
[----:B------:R-:W-:Y:S05]  /*1f70*/  BRA.U !UP0, `(.L_x_2777) ;  /* 0x0000000108487547 */ /* 0x000fea000b800000 */
.L_x_2751:
        /* <DEDUP_REMOVED lines=16> */
.L_x_2778:
[----:B------:R-:W-:Y:S01]  /*2080*/  PRMT R17, RZ, 0x7610, R17 ;  /* 0x00007610ff117816 */ /* 0x000fe20000000011 */
[----:B------:R-:W-:Y:S06]  /*2090*/  BRA `(.L_x_2752) ;  /* 0x0000000000547947 */ /* 0x000fec0003800000 */
.L_x_2777:
        /* <DEDUP_REMOVED lines=8> */
.L_x_2780:
[----:B------:R-:W-:Y:S05]  /*2120*/  BSYNC.RECONVERGENT B0 ;  /* 0x0000000000007941 */ /* 0x000fea0003800200 */
.L_x_2779:
[----:B------:R-:W-:-:S04]  /*2130*/  F2FP.F16.F32.PACK_AB R0, RZ, R0 ;  /* 0x00000000ff00723e */ /* 0x000fc800000000ff */
[----:B------:R-:W-:Y:S01]  /*2140*/  PRMT R17, R0, 0x7610, R17 ;  /* 0x0000761000117816 */ /* 0x000fe20000000011 */
[----:B------:R-:W-:Y:S06]  /*2150*/  BRA `(.L_x_2752) ;  /* 0x0000000000247947 */ /* 0x000fec0003800000 */
.L_x_2776:
[----:B------:R-:W2:Y:S02]  /*2160*/  LDG.E.64 R4, desc[UR36][R4.64] ;  /* 0x0000002404047981 */ /* 0x000ea4000c1e1b00 */
[----:B--2---:R-:W0:Y:S02]  /*2170*/  I2F.U64 R0, R4 ;  /* 0x0000000400007312 */ /* 0x004e240000301000 */
[----:B0-----:R-:W-:-:S04]  /*2180*/  F2FP.F16.F32.PACK_AB R0, RZ, R0 ;  /* 0x00000000ff00723e */ /* 0x001fc800000000ff */
[----:B------:R-:W-:Y:S01]  /*2190*/  PRMT R17, R0, 0x7610, R17 ;  /* 0x0000761000117816 */ /* 0x000fe20000000011 */
[----:B------:R-:W-:Y:S06]  /*21a0*/  BRA `(.L_x_2752) ;  /* 0x0000000000107947 */ /* 0x000fec0003800000 */
.L_x_2775:
[----:B------:R-:W2:Y:S02]  /*21b0*/  LDG.E R4, desc[UR36][R4.64] ;  /* 0x0000002404047981 */ /* 0x000ea4000c1e1900 */
[----:B--2---:R-:W-:-:S04]  /*21c0*/  I2FP.F32.U32 R0, R4 ;  /* 0x0000000400007245 */ /* 0x004fc80000201000 */
[----:B------:R-:W-:-:S04]  /*21d0*/  F2FP.F16.F32.PACK_AB R0, RZ, R0 ;  /* 0x00000000ff00723e */ /* 0x000fc800000000ff */
[----:B------:R-:W-:-:S07]  /*21e0*/  PRMT R17, R0, 0x7610, R17 ;  /* 0x0000761000117816 */ /* 0x000fce0000000011 */
.L_x_2752:
[----:B------:R-:W-:-:S07]  /*21f0*/  VIADD R27, R19, 0x80 ;  /* 0x00000080131b7836 */ /* 0x000fce0000000000 */
.L_x_2712:
[----:B------:R-:W-:Y:S05]  /*2200*/  BSYNC.RECONVERGENT B6 ;  /* 0x0000000000067941 */ /* 0x000fea0003800200 */
.L_x_2711:
[----:B------:R-:W-:Y:S01]  /*2210*/  ISETP.GE.AND P0, PT, R27, R28, PT ;  /* 0x0000001c1b00720c */ /* 0x000fe20003f06270 */
[----:B------:R-:W-:Y:S01]  /*2220*/  BSSY.RECONVERGENT B6, `(.L_x_2781) ;  /* 0x0000216000067945 */ /* 0x000fe20003800200 */
[----:B------:R-:W-:Y:S02]  /*2230*/  PRMT R18, RZ, 0x7610, R18 ;  /* 0x00007610ff127816 */ /* 0x000fe40000000012 */
[----:B------:R-:W-:-:S09]  /*2240*/  PRMT R22, RZ, 0x7610, R22 ;  /* 0x00007610ff167816 */ /* 0x000fd20000000016 */
        /* <DEDUP_REMOVED lines=23> */
.L_x_2786:
[----:B------:R-:W2:Y:S02]  /*23c0*/  LDG.E.U8 R4, desc[UR36][R4.64] ;  /* 0x0000002404047981 */ /* 0x000ea4000c1e1100 */
[----:B--2---:R-:W-:-:S04]  /*23d0*/  I2FP.F32.U32 R0, R4 ;  /* 0x0000000400007245 */ /* 0x004fc80000201000 */
[----:B------:R-:W-:-:S04]  /*23e0*/  F2FP.F16.F32.PACK_AB R0, RZ, R0 ;  /* 0x00000000ff00723e */ /* 0x000fc800000000ff */
[----:B------:R-:W-:Y:S01]  /*23f0*/  PRMT R18, R0, 0x7610, R18 ;  /* 0x0000761000127816 */ /* 0x000fe20000000012 */
[----:B------:R-:W-:Y:S06]  /*2400*/  BRA `(.L_x_2788) ;  /* 0x0000000c00b87947 */ /* 0x000fec0003800000 */
.L_x_2785:
        /* <DEDUP_REMOVED lines=11> */
.L_x_2790:
[----:B------:R-:W2:Y:S02]  /*24c0*/  LDG.E R4, desc[UR36][R4.64] ;  /* 0x0000002404047981 */ /* 0x000ea4000c1e1900 */
[----:B--2---:R-:W-:-:S04]  /*24d0*/  I2FP.F32.S32 R0, R4 ;  /* 0x0000000400007245 */ /* 0x004fc80000201400 */
[----:B------:R-:W-:-:S04]  /*24e0*/  F2FP.F16.F32.PACK_AB R0, RZ, R0 ;  /* 0x00000000ff00723e */ /* 0x000fc800000000ff */
[----:B------:R-:W-:Y:S01]  /*24f0*/  PRMT R18, R0, 0x7610, R18 ;  /* 0x0000761000127816 */ /* 0x000fe20000000012 */
[----:B------:R-:W-:Y:S06]  /*2500*/  BRA `(.L_x_2788) ;  /* 0x0000000c00787947 */ /* 0x000fec0003800000 */
.L_x_2789:
[----:B------:R-:W2:Y:S02]  /*2510*/  LDG.E.U16 R4, desc[UR36][R4.64] ;  /* 0x0000002404047981 */ /* 0x000ea4000c1e1500 */
[----:B--2---:R-:W0:Y:S02]  /*2520*/  I2F.S16 R0, R4 ;  /* 0x0000000400007306 */ /* 0x004e240000101400 */
[----:B0-----:R-:W-:-:S04]  /*2530*/  F2FP.F16.F32.PACK_AB R0, RZ, R0 ;  /* 0x00000000ff00723e */ /* 0x001fc800000000ff */
[----:B------:R-:W-:Y:S01]  /*2540*/  PRMT R18, R0, 0x7610, R18 ;  /* 0x0000761000127816 */ /* 0x000fe20000000012 */
[----:B------:R-:W-:Y:S06]  /*2550*/  BRA `(.L_x_2788) ;  /* 0x0000000c00647947 */ /* 0x000fec0003800000 */
.L_x_2784:
        /* <DEDUP_REMOVED lines=9> */
.L_x_2792:
[----:B------:R1:W5:Y:S01]  /*25f0*/  LDG.E.U16 R18, desc[UR36][R4.64] ;  /* 0x0000002404127981 */ /* 0x000362000c1e1500 */
[----:B------:R-:W-:Y:S05]  /*2600*/  BRA `(.L_x_2788) ;  /* 0x0000000c00387947 */ /* 0x000fea0003800000 */
.L_x_2791:
        /* <DEDUP_REMOVED lines=9> */
.L_x_2794:
[----:B------:R0:W5:Y:S01]  /*26a0*/  LDG.E.U16 R18, desc[UR36][R4.64] ;  /* 0x0000002404127981 */ /* 0x000162000c1e1500 */
[----:B------:R-:W-:Y:S05]  /*26b0*/  BRA `(.L_x_2788) ;  /* 0x0000000c000c7947 */ /* 0x000fea0003800000 */
.L_x_2793:
        /* <DEDUP_REMOVED lines=9> */
.L_x_2783:
        /* <DEDUP_REMOVED lines=14> */
.L_x_2797:
        /* <DEDUP_REMOVED lines=9> */
.L_x_2796:
        /* <DEDUP_REMOVED lines=27> */
.L_x_2799:
        /* <DEDUP_REMOVED lines=12> */
[----:B------:R-:W-:-:S04]  /*2b30*/  F2FP.F16.F32.PACK_AB R0, RZ, R0 ;  /* 0x00000000ff00723e */ /* 0x000fc800000000ff */
[----:B------:R-:W-:Y:S01]  /*2b40*/  PRMT R18, R0, 0x7610, R18 ;  /* 0x0000761000127816 */ /* 0x000fe20000000012 */
[----:B------:R-:W-:Y:S06]  /*2b50*/  BRA `(.L_x_2788) ;  /* 0x0000000400e47947 */ /* 0x000fec0003800000 */
.L_x_2798:
[----:B------:R-:W2:Y:S02]  /*2b60*/  LDG.E.U16 R0, desc[UR36][R4.64] ;  /* 0x0000002404007981 */ /* 0x000ea4000c1e1500 */
[----:B--2---:R-:W-:-:S05]  /*2b70*/  IMAD.U32 R0, R0, 0x10000, RZ ;  /* 0x0001000000007824 */ /* 0x004fca00078e00ff */
[----:B------:R-:W-:-:S04]  /*2b80*/  F2FP.F16.F32.PACK_AB R0, RZ, R0 ;  /* 0x00000000ff00723e */ /* 0x000fc800000000ff */
[----:B------:R-:W-:Y:S01]  /*2b90*/  PRMT R18, R0, 0x7610, R18 ;  /* 0x0000761000127816 */ /* 0x000fe20000000012 */
[----:B------:R-:W-:Y:S06]  /*2ba0*/  BRA `(.L_x_2788) ;  /* 0x0000000400d07947 */ /* 0x000fec0003800000 */
.L_x_2795:
        /* <DEDUP_REMOVED lines=13> */
.L_x_2802:
        /* <DEDUP_REMOVED lines=21> */
.L_x_2806:
[----:B------:R-:W-:Y:S05]  /*2dd0*/  BSYNC.RECONVERGENT B1 ;  /* 0x0000000000017941 */ /* 0x000fea0003800200 */
.L_x_2805:
[----:B------:R-:W-:Y:S01]  /*2de0*/  IMAD.SHL.U32 R0, R0, 0x100000, RZ ;  /* 0x0010000000007824 */ /* 0x000fe200078e00ff */
[----:B------:R-:W-:-:S04]  /*2df0*/  LEA R3, R3, 0x3b800000, 0x17 ;  /* 0x3b80000003037811 */ /* 0x000fc800078eb8ff */
[----:B------:R-:W-:-:S07]  /*2e00*/  LOP3.LUT R0, R3, R0, R7, 0xfe, !PT ;  /* 0x0000000003007212 */ /* 0x000fce00078efe07 */
.L_x_2804:
[----:B------:R-:W-:Y:S05]  /*2e10*/  BSYNC.RECONVERGENT B0 ;  /* 0x0000000000007941 */ /* 0x000fea0003800200 */
.L_x_2803:
[----:B------:R-:W-:-:S04]  /*2e20*/  F2FP.F16.F32.PACK_AB R0, RZ, R0 ;  /* 0x00000000ff00723e */ /* 0x000fc800000000ff */
[----:B------:R-:W-:Y:S01]  /*2e30*/  PRMT R18, R0, 0x7610, R18 ;  /* 0x0000761000127816 */ /* 0x000fe20000000012 */
[----:B------:R-:W-:Y:S06]  /*2e40*/  BRA `(.L_x_2788) ;  /* 0x0000000400287947 */ /* 0x000fec0003800000 */
.L_x_2801:
        /* <DEDUP_REMOVED lines=21> */
.L_x_2810:
[----:B------:R-:W-:Y:S05]  /*2fa0*/  BSYNC.RECONVERGENT B1 ;  /* 0x0000000000017941 */ /* 0x000fea0003800200 */
.L_x_2809:
[----:B------:R-:W-:Y:S01]  /*2fb0*/  IMAD.SHL.U32 R0, R0, 0x200000, RZ ;  /* 0x0020000000007824 */ /* 0x000fe200078e00ff */
[----:B------:R-:W-:-:S04]  /*2fc0*/  LEA R3, R3, 0x37800000, 0x17 ;  /* 0x3780000003037811 */ /* 0x000fc800078eb8ff */
[----:B------:R-:W-:-:S07]  /*2fd0*/  LOP3.LUT R0, R3, R0, R7, 0xfe, !PT ;  /* 0x0000000003007212 */ /* 0x000fce00078efe07 */
.L_x_2808:
[----:B------:R-:W-:Y:S05]  /*2fe0*/  BSYNC.RECONVERGENT B0 ;  /* 0x0000000000007941 */ /* 0x000fea0003800200 */
.L_x_2807:
[----:B------:R-:W-:-:S04]  /*2ff0*/  F2FP.F16.F32.PACK_AB R0, RZ, R0 ;  /* 0x00000000ff00723e */ /* 0x000fc800000000ff */
[----:B------:R-:W-:Y:S01]  /*3000*/  PRMT R18, R0, 0x7610, R18 ;  /* 0x0000761000127816 */ /* 0x000fe20000000012 */
[----:B------:R-:W-:Y:S06]  /*3010*/  BRA `(.L_x_2788) ;  /* 0x0000000000b47947 */ /* 0x000fec0003800000 */
.L_x_2800:
        /* <DEDUP_REMOVED lines=14> */
.L_x_2814:
[----:B------:R-:W-:Y:S05]  /*3100*/  BSYNC.RECONVERGENT B0 ;  /* 0x0000000000007941 */ /* 0x000fea0003800200 */
.L_x_2813:
[----:B------:R-:W-:-:S04]  /*3110*/  F2FP.F16.F32.PACK_AB R0, RZ, R0 ;  /* 0x00000000ff00723e */ /* 0x000fc800000000ff */
[----:B------:R-:W-:Y:S01]  /*3120*/  PRMT R18, R0, 0x7610, R18 ;  /* 0x0000761000127816 */ /* 0x000fe20000000012 */
[----:B------:R-:W-:Y:S06]  /*3130*/  BRA `(.L_x_2788) ;  /* 0x00000000006c7947 */ /* 0x000fec0003800000 */
.L_x_2787:
        /* <DEDUP_REMOVED lines=16> */
.L_x_2815:
[----:B------:R-:W-:Y:S01]  /*3240*/  PRMT R18, RZ, 0x7610, R18 ;  /* 0x00007610ff127816 */ /* 0x000fe20000000012 */
[----:B------:R-:W-:Y:S06]  /*3250*/  BRA `(.L_x_2788) ;  /* 0x0000000000247947 */ /* 0x000fec0003800000 */
.L_x_2812:
[----:B------:R-:W2:Y:S02]  /*3260*/  LDG.E.64 R4, desc[UR36][R4.64] ;  /* 0x0000002404047981 */ /* 0x000ea4000c1e1b00 */
[----:B--2---:R-:W0:Y:S02]  /*3270*/  I2F.U64 R0, R4 ;  /* 0x0000000400007312 */ /* 0x004e240000301000 */
[----:B0-----:R-:W-:-:S04]  /*3280*/  F2FP.F16.F32.PACK_AB R0, RZ, R0 ;  /* 0x00000000ff00723e */ /* 0x001fc800000000ff */
[----:B------:R-:W-:Y:S01]  /*3290*/  PRMT R18, R0, 0x7610, R18 ;  /* 0x0000761000127816 */ /* 0x000fe20000000012 */
[----:B------:R-:W-:Y:S06]  /*32a0*/  BRA `(.L_x_2788) ;  /* 0x0000000000107947 */ /* 0x000fec0003800000 */
.L_x_2811:
[----:B------:R-:W2:Y:S02]  /*32b0*/  LDG.E R4, desc[UR36][R4.64] ;  /* 0x0000002404047981 */ /* 0x000ea4000c1e1900 */
[----:B--2---:R-:W-:-:S04]  /*32c0*/  I2FP.F32.U32 R0, R4 ;  /* 0x0000000400007245 */ /* 0x004fc80000201000 */
[----:B------:R-:W-:-:S04]  /*32d0*/  F2FP.F16.F32.PACK_AB R0, RZ, R0 ;  /* 0x00000000ff00723e */ /* 0x000fc800000000ff */
[----:B------:R-:W-:-:S07]  /*32e0*/  PRMT R18, R0, 0x7610, R18 ;  /* 0x0000761000127816 */ /* 0x000fce0000000012 */
.L_x_2788:
        /* <DEDUP_REMOVED lines=21> */
.L_x_2819:
[----:B------:R-:W2:Y:S02]  /*3440*/  LDG.E.U8 R4, desc[UR36][R4.64] ;  /* 0x0000002404047981 */ /* 0x000ea4000c1e1100 */
[----:B--2---:R-:W-:-:S04]  /*3450*/  I2FP.F32.U32 R0, R4 ;  /* 0x0000000400007245 */ /* 0x004fc80000201000 */
[----:B------:R-:W-:-:S04]  /*3460*/  F2FP.F16.F32.PACK_AB R0, RZ, R0 ;  /* 0x00000000ff00723e */ /* 0x000fc800000000ff */
[----:B------:R-:W-:Y:S01]  /*3470*/  PRMT R22, R0, 0x7610, R22 ;  /* 0x0000761000167816 */ /* 0x000fe20000000016 */
[----:B------:R-:W-:Y:S06]  /*3480*/  BRA `(.L_x_2821) ;  /* 0x0000000c00b87947 */ /* 0x000fec0003800000 */
.L_x_2818:
        /* <DEDUP_REMOVED lines=11> */
.L_x_2823:
[----:B------:R-:W2:Y:S02]  /*3540*/  LDG.E R4, desc[UR36][R4.64] ;  /* 0x0000002404047981 */ /* 0x000ea4000c1e1900 */
[----:B--2---:R-:W-:-:S04]  /*3550*/  I2FP.F32.S32 R0, R4 ;  /* 0x0000000400007245 */ /* 0x004fc80000201400 */
[----:B------:R-:W-:-:S04]  /*3560*/  F2FP.F16.F32.PACK_AB R0, RZ, R0 ;  /* 0x00000000ff00723e */ /* 0x000fc800000000ff */
[----:B------:R-:W-:Y:S01]  /*3570*/  PRMT R22, R0, 0x7610, R22 ;  /* 0x0000761000167816 */ /* 0x000fe20000000016 */
[----:B------:R-:W-:Y:S06]  /*3580*/  BRA `(.L_x_2821) ;  /* 0x0000000c00787947 */ /* 0x000fec0003800000 */
.L_x_2822:
[----:B------:R-:W2:Y:S02]  /*3590*/  LDG.E.U16 R4, desc[UR36][R4.64] ;  /* 0x0000002404047981 */ /* 0x000ea4000c1e1500 */
[----:B--2---:R-:W0:Y:S02]  /*35a0*/  I2F.S16 R0, R4 ;  /* 0x0000000400007306 */ /* 0x004e240000101400 */
[----:B0-----:R-:W-:-:S04]  /*35b0*/  F2FP.F16.F32.PACK_AB R0, RZ, R0 ;  /* 0x00000000ff00723e */ /* 0x001fc800000000ff */
[----:B------:R-:W-:Y:S01]  /*35c0*/  PRMT R22, R0, 0x7610, R22 ;  /* 0x0000761000167816 */ /* 0x000fe20000000016 */
[----:B------:R-:W-:Y:S06]  /*35d0*/  BRA `(.L_x_2821) ;  /* 0x0000000c00647947 */ /* 0x000fec0003800000 */
.L_x_2817:
        /* <DEDUP_REMOVED lines=9> */
.L_x_2825:
[----:B------:R1:W5:Y:S01]  /*3670*/  LDG.E.U16 R22, desc[UR36][R4.64] ;  /* 0x0000002404167981 */ /* 0x000362000c1e1500 */
[----:B------:R-:W-:Y:S05]  /*3680*/  BRA `(.L_x_2821) ;  /* 0x0000000c00387947 */ /* 0x000fea0003800000 */
.L_x_2824:
        /* <DEDUP_REMOVED lines=9> */
.L_x_2827:
[----:B------:R0:W5:Y:S01]  /*3720*/  LDG.E.U16 R22, desc[UR36][R4.64] ;  /* 0x0000002404167981 */ /* 0x000162000c1e1500 */
[----:B------:R-:W-:Y:S05]  /*3730*/  BRA `(.L_x_2821) ;  /* 0x0000000c000c7947 */ /* 0x000fea0003800000 */
.L_x_2826:
        /* <DEDUP_REMOVED lines=9> */
.L_x_2816:
        /* <DEDUP_REMOVED lines=14> */
.L_x_2830:
        /* <DEDUP_REMOVED lines=9> */
.L_x_2829:
        /* <DEDUP_REMOVED lines=27> */
.L_x_2832:
        /* <DEDUP_REMOVED lines=15> */
.L_x_2831:
[----:B------:R-:W2:Y:S02]  /*3be0*/  LDG.E.U16 R0, desc[UR36][R4.64] ;  /* 0x0000002404007981 */ /* 0x000ea4000c1e1500 */
[----:B--2---:R-:W-:-:S05]  /*3bf0*/  IMAD.U32 R0, R0, 0x10000, RZ ;  /* 0x0001000000007824 */ /* 0x004fca00078e00ff */
[----:B------:R-:W-:-:S04]  /*3c00*/  F2FP.F16.F32.PACK_AB R0, RZ, R0 ;  /* 0x00000000ff00723e */ /* 0x000fc800000000ff */
[----:B------:R-:W-:Y:S01]  /*3c10*/  PRMT R22, R0, 0x7610, R22 ;  /* 0x0000761000167816 */ /* 0x000fe20000000016 */
[----:B------:R-:W-:Y:S06]  /*3c20*/  BRA `(.L_x_2821) ;  /* 0x0000000400d07947 */ /* 0x000fec0003800000 */
.L_x_2828:
        /* <DEDUP_REMOVED lines=13> */
.L_x_2835:
        /* <DEDUP_REMOVED lines=21> */
.L_x_2839:
[----:B------:R-:W-:Y:S05]  /*3e50*/  BSYNC.RECONVERGENT B1 ;  /* 0x0000000000017941 */ /* 0x000fea0003800200 */
.L_x_2838:
[----:B------:R-:W-:Y:S01]  /*3e60*/  IMAD.SHL.U32 R0, R0, 0x100000, RZ ;  /* 0x0010000000007824 */ /* 0x000fe200078e00ff */
[----:B------:R-:W-:-:S04]  /*3e70*/  LEA R3, R3, 0x3b800000, 0x17 ;  /* 0x3b80000003037811 */ /* 0x000fc800078eb8ff */
[----:B------:R-:W-:-:S07]  /*3e80*/  LOP3.LUT R0, R3, R0, R7, 0xfe, !PT ;  /* 0x0000000003007212 */ /* 0x000fce00078efe07 */
.L_x_2837:
[----:B------:R-:W-:Y:S05]  /*3e90*/  BSYNC.RECONVERGENT B0 ;  /* 0x0000000000007941 */ /* 0x000fea0003800200 */
.L_x_2836:
[----:B------:R-:W-:-:S04]  /*3ea0*/  F2FP.F16.F32.PACK_AB R0, RZ, R0 ;  /* 0x00000000ff00723e */ /* 0x000fc800000000ff */
[----:B------:R-:W-:Y:S01]  /*3eb0*/  PRMT R22, R0, 0x7610, R22 ;  /* 0x0000761000167816 */ /* 0x000fe20000000016 */
[----:B------:R-:W-:Y:S06]  /*3ec0*/  BRA `(.L_x_2821) ;  /* 0x0000000400287947 */ /* 0x000fec0003800000 */
.L_x_2834:
        /* <DEDUP_REMOVED lines=21> */
.L_x_2843:
[----:B------:R-:W-:Y:S05]  /*4020*/  BSYNC.RECONVERGENT B1 ;  /* 0x0000000000017941 */ /* 0x000fea0003800200 */
.L_x_2842:
[----:B------:R-:W-:Y:S01]  /*4030*/  IMAD.SHL.U32 R0, R0, 0x200000, RZ ;  /* 0x0020000000007824 */ /* 0x000fe200078e00ff */
[----:B------:R-:W-:-:S04]  /*4040*/  LEA R3, R3, 0x37800000, 0x17 ;  /* 0x3780000003037811 */ /* 0x000fc800078eb8ff */
[----:B------:R-:W-:-:S07]  /*4050*/  LOP3.LUT R0, R3, R0, R7, 0xfe, !PT ;  /* 0x0000000003007212 */ /* 0x000fce00078efe07 */
.L_x_2841:
[----:B------:R-:W-:Y:S05]  /*4060*/  BSYNC.RECONVERGENT B0 ;  /* 0x0000000000007941 */ /* 0x000fea0003800200 */
.L_x_2840:
[----:B------:R-:W-:-:S04]  /*4070*/  F2FP.F16.F32.PACK_AB R0, RZ, R0 ;  /* 0x00000000ff00723e */ /* 0x000fc800000000ff */
[----:B------:R-:W-:Y:S01]  /*4080*/  PRMT R22, R0, 0x7610, R22 ;  /* 0x0000761000167816 */ /* 0x000fe20000000016 */
[----:B------:R-:W-:Y:S06]  /*4090*/  BRA `(.L_x_2821) ;  /* 0x0000000000b47947 */ /* 0x000fec0003800000 */
.L_x_2833:
        /* <DEDUP_REMOVED lines=14> */
.L_x_2847:
[----:B------:R-:W-:Y:S05]  /*4180*/  BSYNC.RECONVERGENT B0 ;  /* 0x0000000000007941 */ /* 0x000fea0003800200 */
.L_x_2846:
[----:B------:R-:W-:-:S04]  /*4190*/  F2FP.F16.F32.PACK_AB R0, RZ, R0 ;  /* 0x00000000ff00723e */ /* 0x000fc800000000ff */
[----:B------:R-:W-:Y:S01]  /*41a0*/  PRMT R22, R0, 0x7610, R22 ;  /* 0x0000761000167816 */ /* 0x000fe20000000016 */
[----:B------:R-:W-:Y:S06]  /*41b0*/  BRA `(.L_x_2821) ;  /* 0x00000000006c7947 */ /* 0x000fec0003800000 */
.L_x_2820:
        /* <DEDUP_REMOVED lines=16> */
.L_x_2848:
[----:B------:R-:W-:Y:S01]  /*42c0*/  PRMT R22, RZ, 0x7610, R22 ;  /* 0x00007610ff167816 */ /* 0x000fe20000000016 */
[----:B------:R-:W-:Y:S06]  /*42d0*/  BRA `(.L_x_2821) ;  /* 0x0000000000247947 */ /* 0x000fec0003800000 */
.L_x_2845:
[----:B------:R-:W2:Y:S02]  /*42e0*/  LDG.E.64 R4, desc[UR36][R4.64] ;  /* 0x0000002404047981 */ /* 0x000ea4000c1e1b00 */
[----:B--2---:R-:W0:Y:S02]  /*42f0*/  I2F.U64 R0, R4 ;  /* 0x0000000400007312 */ /* 0x004e240000301000 */
[----:B0-----:R-:W-:-:S04]  /*4300*/  F2FP.F16.F32.PACK_AB R0, RZ, R0 ;  /* 0x00000000ff00723e */ /* 0x001fc800000000ff */
[----:B------:R-:W-:Y:S01]  /*4310*/  PRMT R22, R0, 0x7610, R22 ;  /* 0x0000761000167816 */ /* 0x000fe20000000016 */
[----:B------:R-:W-:Y:S06]  /*4320*/  BRA `(.L_x_2821) ;  /* 0x0000000000107947 */ /* 0x000fec0003800000 */
.L_x_2844:
[----:B------:R-:W2:Y:S02]  /*4330*/  LDG.E R4, desc[UR36][R4.64] ;  /* 0x0000002404047981 */ /* 0x000ea4000c1e1900 */
[----:B--2---:R-:W-:-:S04]  /*4340*/  I2FP.F32.U32 R0, R4 ;  /* 0x0000000400007245 */ /* 0x004fc80000201000 */
[----:B------:R-:W-:-:S04]  /*4350*/  F2FP.F16.F32.PACK_AB R0, RZ, R0 ;  /* 0x00000000ff00723e */ /* 0x000fc800000000ff */
[----:B------:R-:W-:-:S07]  /*4360*/  PRMT R22, R0, 0x7610, R22 ;  /* 0x0000761000167816 */ /* 0x000fce0000000016 */
.L_x_2821:
[----:B------:R-:W-:-:S07]  /*4370*/  VIADD R27, R27, 0x80 ;  /* 0x000000801b1b7836 */ /* 0x000fce0000000000 */
.L_x_2782:
[----:B------:R-:W-:Y:S05]  /*4380*/  BSYNC.RECONVERGENT B6 ;  /* 0x0000000000067941 */ /* 0x000fea0003800200 */
.L_x_2781:
        /* <DEDUP_REMOVED lines=27> */
.L_x_2854:
[----:B------:R-:W2:Y:S02]  /*4540*/  LDG.E.U8 R4, desc[UR36][R4.64] ;  /* 0x0000002404047981 */ /* 0x000ea4000c1e1100 */
[----:B--2---:R-:W-:-:S04]  /*4550*/  I2FP.F32.U32 R0, R4 ;  /* 0x0000000400007245 */ /* 0x004fc80000201000 */
[----:B------:R-:W-:-:S04]  /*4560*/  F2FP.F16.F32.PACK_AB R0, RZ, R0 ;  /* 0x00000000ff00723e */ /* 0x000fc800000000ff */
[----:B------:R-:W-:Y:S01]  /*4570*/  PRMT R23, R0, 0x7610, R23 ;  /* 0x0000761000177816 */ /* 0x000fe20000000017 */
[----:B------:R-:W-:Y:S06]  /*4580*/  BRA `(.L_x_2856) ;  /* 0x0000000c00b87947 */ /* 0x000fec0003800000 */
.L_x_2853:
        /* <DEDUP_REMOVED lines=11> */
.L_x_2858:
[----:B------:R-:W2:Y:S02]  /*4640*/  LDG.E R4, desc[UR36][R4.64] ;  /* 0x0000002404047981 */ /* 0x000ea4000c1e1900 */
[----:B--2---:R-:W-:-:S04]  /*4650*/  I2FP.F32.S32 R0, R4 ;  /* 0x0000000400007245 */ /* 0x004fc80000201400 */
[----:B------:R-:W-:-:S04]  /*4660*/  F2FP.F16.F32.PACK_AB R0, RZ, R0 ;  /* 0x00000000ff00723e */ /* 0x000fc800000000ff */
[----:B------:R-:W-:Y:S01]  /*4670*/  PRMT R23, R0, 0x7610, R23 ;  /* 0x0000761000177816 */ /* 0x000fe20000000017 */
[----:B------:R-:W-:Y:S06]  /*4680*/  BRA `(.L_x_2856) ;  /* 0x0000000c00787947 */ /* 0x000fec0003800000 */
.L_x_2857:
[----:B------:R-:W2:Y:S02]  /*4690*/  LDG.E.U16 R4, desc[UR36][R4.64] ;  /* 0x0000002404047981 */ /* 0x000ea4000c1e1500 */
[----:B--2---:R-:W0:Y:S02]  /*46a0*/  I2F.S16 R0, R4 ;  /* 0x0000000400007306 */ /* 0x004e240000101400 */
[----:B0-----:R-:W-:-:S04]  /*46b0*/  F2FP.F16.F32.PACK_AB R0, RZ, R0 ;  /* 0x00000000ff00723e */ /* 0x001fc800000000ff */
[----:B------:R-:W-:Y:S01]  /*46c0*/  PRMT R23, R0, 0x7610, R23 ;  /* 0x0000761000177816 */ /* 0x000fe20000000017 */
[----:B------:R-:W-:Y:S06]  /*46d0*/  BRA `(.L_x_2856) ;  /* 0x0000000c00647947 */ /* 0x000fec0003800000 */
.L_x_2852:
        /* <DEDUP_REMOVED lines=9> */
.L_x_2860:
[----:B------:R1:W5:Y:S01]  /*4770*/  LDG.E.U16 R23, desc[UR36][R4.64] ;  /* 0x0000002404177981 */ /* 0x000362000c1e1500 */
[----:B------:R-:W-:Y:S05]  /*4780*/  BRA `(.L_x_2856) ;  /* 0x0000000c00387947 */ /* 0x000fea0003800000 */
.L_x_2859:
        /* <DEDUP_REMOVED lines=9> */
.L_x_2862:
[----:B------:R0:W5:Y:S01]  /*4820*/  LDG.E.U16 R23, desc[UR36][R4.64] ;  /* 0x0000002404177981 */ /* 0x000162000c1e1500 */
[----:B------:R-:W-:Y:S05]  /*4830*/  BRA `(.L_x_2856) ;  /* 0x0000000c000c7947 */ /* 0x000fea0003800000 */
.L_x_2861:
        /* <DEDUP_REMOVED lines=9> */
.L_x_2851:
        /* <DEDUP_REMOVED lines=14> */
.L_x_2865:
        /* <DEDUP_REMOVED lines=9> */
.L_x_2864:
        /* <DEDUP_REMOVED lines=27> */
.L_x_2867:
        /* <DEDUP_REMOVED lines=15> */
.L_x_2866:
[----:B------:R-:W2:Y:S02]  /*4ce0*/  LDG.E.U16 R0, desc[UR36][R4.64] ;  /* 0x0000002404007981 */ /* 0x000ea4000c1e1500 */
[----:B--2---:R-:W-:-:S05]  /*4cf0*/  IMAD.U32 R0, R0, 0x10000, RZ ;  /* 0x0001000000007824 */ /* 0x004fca00078e00ff */
[----:B------:R-:W-:-:S04]  /*4d00*/  F2FP.F16.F32.PACK_AB R0, RZ, R0 ;  /* 0x00000000ff00723e */ /* 0x000fc800000000ff */
[----:B------:R-:W-:Y:S01]  /*4d10*/  PRMT R23, R0, 0x7610, R23 ;  /* 0x0000761000177816 */ /* 0x000fe20000000017 */
[----:B------:R-:W-:Y:S06]  /*4d20*/  BRA `(.L_x_2856) ;  /* 0x0000000400d07947 */ /* 0x000fec0003800000 */
.L_x_2863:
        /* <DEDUP_REMOVED lines=13> */
.L_x_2870:
        /* <DEDUP_REMOVED lines=21> */
.L_x_2874:
[----:B------:R-:W-:Y:S05]  /*4f50*/  BSYNC.RECONVERGENT B1 ;  /* 0x0000000000017941 */ /* 0x000fea0003800200 */
.L_x_2873:
[----:B------:R-:W-:Y:S01]  /*4f60*/  IMAD.SHL.U32 R0, R0, 0x100000, RZ ;  /* 0x0010000000007824 */ /* 0x000fe200078e00ff */
[----:B------:R-:W-:-:S04]  /*4f70*/  LEA R3, R3, 0x3b800000, 0x17 ;  /* 0x3b80000003037811 */ /* 0x000fc800078eb8ff */
[----:B------:R-:W-:-:S07]  /*4f80*/  LOP3.LUT R0, R3, R0, R7, 0xfe, !PT ;  /* 0x0000000003007212 */ /* 0x000fce00078efe07 */
.L_x_2872:
[----:B------:R-:W-:Y:S05]  /*4f90*/  BSYNC.RECONVERGENT B0 ;  /* 0x0000000000007941 */ /* 0x000fea0003800200 */
.L_x_2871:
[----:B------:R-:W-:-:S04]  /*4fa0*/  F2FP.F16.F32.PACK_AB R0, RZ, R0 ;  /* 0x00000000ff00723e */ /* 0x000fc800000000ff */
[----:B------:R-:W-:Y:S01]  /*4fb0*/  PRMT R23, R0, 0x7610, R23 ;  /* 0x0000761000177816 */ /* 0x000fe20000000017 */
[----:B------:R-:W-:Y:S06]  /*4fc0*/  BRA `(.L_x_2856) ;  /* 0x0000000400287947 */ /* 0x000fec0003800000 */
.L_x_2869:
        /* <DEDUP_REMOVED lines=21> */
.L_x_2878:
[----:B------:R-:W-:Y:S05]  /*5120*/  BSYNC.RECONVERGENT B1 ;  /* 0x0000000000017941 */ /* 0x000fea0003800200 */
.L_x_2877:
[----:B------:R-:W-:Y:S01]  /*5130*/  IMAD.SHL.U32 R0, R0, 0x200000, RZ ;  /* 0x0020000000007824 */ /* 0x000fe200078e00ff */
[----:B------:R-:W-:-:S04]  /*5140*/  LEA R3, R3, 0x37800000, 0x17 ;  /* 0x3780000003037811 */ /* 0x000fc800078eb8ff */
[----:B------:R-:W-:-:S07]  /*5150*/  LOP3.LUT R0, R3, R0, R7, 0xfe, !PT ;  /* 0x0000000003007212 */ /* 0x000fce00078efe07 */
.L_x_2876:
[----:B------:R-:W-:Y:S05]  /*5160*/  BSYNC.RECONVERGENT B0 ;  /* 0x0000000000007941 */ /* 0x000fea0003800200 */
.L_x_2875:
[----:B------:R-:W-:-:S04]  /*5170*/  F2FP.F16.F32.PACK_AB R0, RZ, R0 ;  /* 0x00000000ff00723e */ /* 0x000fc800000000ff */
[----:B------:R-:W-:Y:S01]  /*5180*/  PRMT R23, R0, 0x7610, R23 ;  /* 0x0000761000177816 */ /* 0x000fe20000000017 */
[----:B------:R-:W-:Y:S06]  /*5190*/  BRA `(.L_x_2856) ;  /* 0x0000000000b47947 */ /* 0x000fec0003800000 */
.L_x_2868:
        /* <DEDUP_REMOVED lines=14> */
.L_x_2882:
[----:B------:R-:W-:Y:S05]  /*5280*/  BSYNC.RECONVERGENT B0 ;  /* 0x0000000000007941 */ /* 0x000fea0003800200 */
.L_x_2881:
[----:B------:R-:W-:-:S04]  /*5290*/  F2FP.F16.F32.PACK_AB R0, RZ, R0 ;  /* 0x00000000ff00723e */ /* 0x000fc800000000ff */
[----:B------:R-:W-:Y:S01]  /*52a0*/  PRMT R23, R0, 0x7610, R23 ;  /* 0x0000761000177816 */ /* 0x000fe20000000017 */
[----:B------:R-:W-:Y:S06]  /*52b0*/  BRA `(.L_x_2856) ;  /* 0x00000000006c7947 */ /* 0x000fec0003800000 */
.L_x_2855:
        /* <DEDUP_REMOVED lines=16> */
.L_x_2883:
[----:B------:R-:W-:Y:S01]  /*53c0*/  PRMT R23, RZ, 0x7610, R23 ;  /* 0x00007610ff177816 */ /* 0x000fe20000000017 */
[----:B------:R-:W-:Y:S06]  /*53d0*/  BRA `(.L_x_2856) ;  /* 0x0000000000247947 */ /* 0x000fec0003800000 */
.L_x_2880:
[----:B------:R-:W2:Y:S02]  /*53e0*/  LDG.E.64 R4, desc[UR36][R4.64] ;  /* 0x0000002404047981 */ /* 0x000ea4000c1e1b00 */
[----:B--2---:R-:W0:Y:S02]  /*53f0*/  I2F.U64 R0, R4 ;  /* 0x0000000400007312 */ /* 0x004e240000301000 */
[----:B0-----:R-:W-:-:S04]  /*5400*/  F2FP.F16.F32.PACK_AB R0, RZ, R0 ;  /* 0x00000000ff00723e */ /* 0x001fc800000000ff */
[----:B------:R-:W-:Y:S01]  /*5410*/  PRMT R23, R0, 0x7610, R23 ;  /* 0x0000761000177816 */ /* 0x000fe20000000017 */
[----:B------:R-:W-:Y:S06]  /*5420*/  BRA `(.L_x_2856) ;  /* 0x0000000000107947 */ /* 0x000fec0003800000 */
.L_x_2879:
[----:B------:R-:W2:Y:S02]  /*5430*/  LDG.E R4, desc[UR36][R4.64] ;  /* 0x0000002404047981 */ /* 0x000ea4000c1e1900 */
[----:B--2---:R-:W-:-:S04]  /*5440*/  I2FP.F32.U32 R0, R4 ;  /* 0x0000000400007245 */ /* 0x004fc80000201000 */
[----:B------:R-:W-:-:S04]  /*5450*/  F2FP.F16.F32.PACK_AB R0, RZ, R0 ;  /* 0x00000000ff00723e */ /* 0x000fc800000000ff */
[----:B------:R-:W-:-:S07]  /*5460*/  PRMT R23, R0, 0x7610, R23 ;  /* 0x0000761000177816 */ /* 0x000fce0000000017 */
.L_x_2856:
[----:B------:R-:W2:Y:S01]  /*5470*/  LDCU.U8 UR6, c[0x0][0x3a5] ;  /* 0x000074a0ff0677ac */ /* 0x000ea20008000000 */
[----:B01----:R-:W0:Y:S01]  /*5480*/  LDC.64 R4, c[0x0][0x398] ;  /* 0x0000e600ff047b82 */ /* 0x003e220000000a00 */
[----:B------:R-:W1:Y:S01]  /*5490*/  LDCU UR5, c[0x0][0x3ac] ;  /* 0x00007580ff0577ac */ /* 0x000e620008000800 */
[----:B--2---:R-:W-:-:S04]  /*54a0*/  UPRMT UR4, UR6, 0x9910, URZ ;  /* 0x0000991006047896 */ /* 0x004fc800080000ff */
        /* <DEDUP_REMOVED lines=18> */
.L_x_2887:
[----:B------:R-:W2:Y:S02]  /*55d0*/  LDG.E.U8 R4, desc[UR36][R4.64] ;  /* 0x0000002404047981 */ /* 0x000ea4000c1e1100 */
[----:B--2---:R-:W-:-:S04]  /*55e0*/  I2FP.F32.U32 R0, R4 ;  /* 0x0000000400007245 */ /* 0x004fc80000201000 */
[----:B------:R-:W-:-:S04]  /*55f0*/  F2FP.F16.F32.PACK_AB R0, RZ, R0 ;  /* 0x00000000ff00723e */ /* 0x000fc800000000ff */
[----:B------:R-:W-:Y:S01]  /*5600*/  PRMT R24, R0, 0x7610, R24 ;  /* 0x0000761000187816 */ /* 0x000fe20000000018 */
[----:B------:R-:W-:Y:S06]  /*5610*/  BRA `(.L_x_2889) ;  /* 0x0000000c00b87947 */ /* 0x000fec0003800000 */
.L_x_2886:
        /* <DEDUP_REMOVED lines=11> */
.L_x_2891:
[----:B------:R-:W2:Y:S02]  /*56d0*/  LDG.E R4, desc[UR36][R4.64] ;  /* 0x0000002404047981 */ /* 0x000ea4000c1e1900 */
[----:B--2---:R-:W-:-:S04]  /*56e0*/  I2FP.F32.S32 R0, R4 ;  /* 0x0000000400007245 */ /* 0x004fc80000201400 */
[----:B------:R-:W-:-:S04]  /*56f0*/  F2FP.F16.F32.PACK_AB R0, RZ, R0 ;  /* 0x00000000ff00723e */ /* 0x000fc800000000ff */
[----:B------:R-:W-:Y:S01]  /*5700*/  PRMT R24, R0, 0x7610, R24 ;  /* 0x0000761000187816 */ /* 0x000fe20000000018 */
[----:B------:R-:W-:Y:S06]  /*5710*/  BRA `(.L_x_2889) ;  /* 0x0000000c00787947 */ /* 0x000fec0003800000 */
.L_x_2890:
[----:B------:R-:W2:Y:S02]  /*5720*/  LDG.E.U16 R4, desc[UR36][R4.64] ;  /* 0x0000002404047981 */ /* 0x000ea4000c1e1500 */
[----:B--2---:R-:W0:Y:S02]  /*5730*/  I2F.S16 R0, R4 ;  /* 0x0000000400007306 */ /* 0x004e240000101400 */
[----:B0-----:R-:W-:-:S04]  /*5740*/  F2FP.F16.F32.PACK_AB R0, RZ, R0 ;  /* 0x00000000ff00723e */ /* 0x001fc800000000ff */
[----:B------:R-:W-:Y:S01]  /*5750*/  PRMT R24, R0, 0x7610, R24 ;  /* 0x0000761000187816 */ /* 0x000fe20000000018 */
[----:B------:R-:W-:Y:S06]  /*5760*/  BRA `(.L_x_2889) ;  /* 0x0000000c00647947 */ /* 0x000fec0003800000 */
.L_x_2885:
        /* <DEDUP_REMOVED lines=9> */
.L_x_2893:
[----:B------:R1:W5:Y:S01]  /*5800*/  LDG.E.U16 R24, desc[UR36][R4.64] ;  /* 0x0000002404187981 */ /* 0x000362000c1e1500 */
[----:B------:R-:W-:Y:S05]  /*5810*/  BRA `(.L_x_2889) ;  /* 0x0000000c00387947 */ /* 0x000fea0003800000 */
.L_x_2892:
        /* <DEDUP_REMOVED lines=9> */
.L_x_2895:
[----:B------:R0:W5:Y:S01]  /*58b0*/  LDG.E.U16 R24, desc[UR36][R4.64] ;  /* 0x0000002404187981 */ /* 0x000162000c1e1500 */
[----:B------:R-:W-:Y:S05]  /*58c0*/  BRA `(.L_x_2889) ;  /* 0x0000000c000c7947 */ /* 0x000fea0003800000 */
.L_x_2894:
        /* <DEDUP_REMOVED lines=9> */
.L_x_2884:
        /* <DEDUP_REMOVED lines=14> */
.L_x_2898:
        /* <DEDUP_REMOVED lines=9> */
.L_x_2897:
        /* <DEDUP_REMOVED lines=27> */
.L_x_2900:
        /* <DEDUP_REMOVED lines=15> */
.L_x_2899:
[----:B------:R-:W2:Y:S02]  /*5d70*/  LDG.E.U16 R0, desc[UR36][R4.64] ;  /* 0x0000002404007981 */ /* 0x000ea4000c1e1500 */
[----:B--2---:R-:W-:-:S05]  /*5d80*/  IMAD.U32 R0, R0, 0x10000, RZ ;  /* 0x0001000000007824 */ /* 0x004fca00078e00ff */
[----:B------:R-:W-:-:S04]  /*5d90*/  F2FP.F16.F32.PACK_AB R0, RZ, R0 ;  /* 0x00000000ff00723e */ /* 0x000fc800000000ff */
[----:B------:R-:W-:Y:S01]  /*5da0*/  PRMT R24, R0, 0x7610, R24 ;  /* 0x0000761000187816 */ /* 0x000fe20000000018 */
[----:B------:R-:W-:Y:S06]  /*5db0*/  BRA `(.L_x_2889) ;  /* 0x0000000400d07947 */ /* 0x000fec0003800000 */
.L_x_2896:
        /* <DEDUP_REMOVED lines=13> */
.L_x_2903:
        /* <DEDUP_REMOVED lines=21> */
.L_x_2907:
[----:B------:R-:W-:Y:S05]  /*5fe0*/  BSYNC.RECONVERGENT B1 ;  /* 0x0000000000017941 */ /* 0x000fea0003800200 */
.L_x_2906:
[----:B------:R-:W-:Y:S01]  /*5ff0*/  IMAD.SHL.U32 R0, R0, 0x100000, RZ ;  /* 0x0010000000007824 */ /* 0x000fe200078e00ff */
[----:B------:R-:W-:-:S04]  /*6000*/  LEA R3, R3, 0x3b800000, 0x17 ;  /* 0x3b80000003037811 */ /* 0x000fc800078eb8ff */
[----:B------:R-:W-:-:S07]  /*6010*/  LOP3.LUT R0, R3, R0, R7, 0xfe, !PT ;  /* 0x0000000003007212 */ /* 0x000fce00078efe07 */
.L_x_2905:
[----:B------:R-:W-:Y:S05]  /*6020*/  BSYNC.RECONVERGENT B0 ;  /* 0x0000000000007941 */ /* 0x000fea0003800200 */
.L_x_2904:
[----:B------:R-:W-:-:S04]  /*6030*/  F2FP.F16.F32.PACK_AB R0, RZ, R0 ;  /* 0x00000000ff00723e */ /* 0x000fc800000000ff */
[----:B------:R-:W-:Y:S01]  /*6040*/  PRMT R24, R0, 0x7610, R24 ;  /* 0x0000761000187816 */ /* 0x000fe20000000018 */
[----:B------:R-:W-:Y:S06]  /*6050*/  BRA `(.L_x_2889) ;  /* 0x0000000400287947 */ /* 0x000fec0003800000 */
.L_x_2902:
        /* <DEDUP_REMOVED lines=21> */
.L_x_2911:
[----:B------:R-:W-:Y:S05]  /*61b0*/  BSYNC.RECONVERGENT B1 ;  /* 0x0000000000017941 */ /* 0x000fea0003800200 */
.L_x_2910:
[----:B------:R-:W-:Y:S01]  /*61c0*/  IMAD.SHL.U32 R0, R0, 0x200000, RZ ;  /* 0x0020000000007824 */ /* 0x000fe200078e00ff */
[----:B------:R-:W-:-:S04]  /*61d0*/  LEA R3, R3, 0x37800000, 0x17 ;  /* 0x3780000003037811 */ /* 0x000fc800078eb8ff */
[----:B------:R-:W-:-:S07]  /*61e0*/  LOP3.LUT R0, R3, R0, R7, 0xfe, !PT ;  /* 0x0000000003007212 */ /* 0x000fce00078efe07 */
.L_x_2909:
[----:B------:R-:W-:Y:S05]  /*61f0*/  BSYNC.RECONVERGENT B0 ;  /* 0x0000000000007941 */ /* 0x000fea0003800200 */
.L_x_2908:
[----:B------:R-:W-:-:S04]  /*6200*/  F2FP.F16.F32.PACK_AB R0, RZ, R0 ;  /* 0x00000000ff00723e */ /* 0x000fc800000000ff */
[----:B------:R-:W-:Y:S01]  /*6210*/  PRMT R24, R0, 0x7610, R24 ;  /* 0x0000761000187816 */ /* 0x000fe20000000018 */
[----:B------:R-:W-:Y:S06]  /*6220*/  BRA `(.L_x_2889) ;  /* 0x0000000000b47947 */ /* 0x000fec0003800000 */
.L_x_2901:
        /* <DEDUP_REMOVED lines=14> */
.L_x_2915:
[----:B------:R-:W-:Y:S05]  /*6310*/  BSYNC.RECONVERGENT B0 ;  /* 0x0000000000007941 */ /* 0x000fea0003800200 */
.L_x_2914:
[----:B------:R-:W-:-:S04]  /*6320*/  F2FP.F16.F32.PACK_AB R0, RZ, R0 ;  /* 0x00000000ff00723e */ /* 0x000fc800000000ff */
[----:B------:R-:W-:Y:S01]  /*6330*/  PRMT R24, R0, 0x7610, R24 ;  /* 0x0000761000187816 */ /* 0x000fe20000000018 */
[----:B------:R-:W-:Y:S06]  /*6340*/  BRA `(.L_x_2889) ;  /* 0x00000000006c7947 */ /* 0x000fec0003800000 */
.L_x_2888:
        /* <DEDUP_REMOVED lines=16> */
.L_x_2916:
[----:B------:R-:W-:Y:S01]  /*6450*/  PRMT R24, RZ, 0x7610, R24 ;  /* 0x00007610ff187816 */ /* 0x000fe20000000018 */
[----:B------:R-:W-:Y:S06]  /*6460*/  BRA `(.L_x_2889) ;  /* 0x0000000000247947 */ /* 0x000fec0003800000 */
.L_x_2913:
[----:B------:R-:W2:Y:S02]  /*6470*/  LDG.E.64 R4, desc[UR36][R4.64] ;  /* 0x0000002404047981 */ /* 0x000ea4000c1e1b00 */
[----:B--2---:R-:W0:Y:S02]  /*6480*/  I2F.U64 R0, R4 ;  /* 0x0000000400007312 */ /* 0x004e240000301000 */
[----:B0-----:R-:W-:-:S04]  /*6490*/  F2FP.F16.F32.PACK_AB R0, RZ, R0 ;  /* 0x00000000ff00723e */ /* 0x001fc800000000ff */
[----:B------:R-:W-:Y:S01]  /*64a0*/  PRMT R24, R0, 0x7610, R24 ;  /* 0x0000761000187816 */ /* 0x000fe20000000018 */
[----:B------:R-:W-:Y:S06]  /*64b0*/  BRA `(.L_x_2889) ;  /* 0x0000000000107947 */ /* 0x000fec0003800000 */
.L_x_2912:
[----:B------:R-:W2:Y:S02]  /*64c0*/  LDG.E R4, desc[UR36][R4.64] ;  /* 0x0000002404047981 */ /* 0x000ea4000c1e1900 */
[----:B--2---:R-:W-:-:S04]  /*64d0*/  I2FP.F32.U32 R0, R4 ;  /* 0x0000000400007245 */ /* 0x004fc80000201000 */
[----:B------:R-:W-:-:S04]  /*64e0*/  F2FP.F16.F32.PACK_AB R0, RZ, R0 ;  /* 0x00000000ff00723e */ /* 0x000fc800000000ff */
[----:B------:R-:W-:-:S07]  /*64f0*/  PRMT R24, R0, 0x7610, R24 ;  /* 0x0000761000187816 */ /* 0x000fce0000000018 */
.L_x_2889:
[----:B------:R-:W-:-:S07]  /*6500*/  VIADD R27, R27, 0x80 ;  /* 0x000000801b1b7836 */ /* 0x000fce0000000000 */
.L_x_2850:
[----:B------:R-:W-:Y:S05]  /*6510*/  BSYNC.RECONVERGENT B6 ;  /* 0x0000000000067941 */ /* 0x000fea0003800200 */
.L_x_2849:
        /* <DEDUP_REMOVED lines=27> */
.L_x_2922:
[----:B------:R-:W2:Y:S02]  /*66d0*/  LDG.E.U8 R4, desc[UR36][R4.64] ;  /* 0x0000002404047981 */ /* 0x000ea4000c1e1100 */
[----:B--2---:R-:W-:-:S04]  /*66e0*/  I2FP.F32.U32 R0, R4 ;  /* 0x0000000400007245 */ /* 0x004fc80000201000 */
[----:B------:R-:W-:-:S04]  /*66f0*/  F2FP.F16.F32.PACK_AB R0, RZ, R0 ;  /* 0x00000000ff00723e */ /* 0x000fc800000000ff */
[----:B------:R-:W-:Y:S01]  /*6700*/  PRMT R25, R0, 0x7610, R25 ;  /* 0x0000761000197816 */ /* 0x000fe20000000019 */
[----:B------:R-:W-:Y:S06]  /*6710*/  BRA `(.L_x_2924) ;  /* 0x0000000c00b87947 */ /* 0x000fec0003800000 */
.L_x_2921:
        /* <DEDUP_REMOVED lines=11> */
.L_x_2926:
[----:B------:R-:W2:Y:S02]  /*67d0*/  LDG.E R4, desc[UR36][R4.64] ;  /* 0x0000002404047981 */ /* 0x000ea4000c1e1900 */
[----:B--2---:R-:W-:-:S04]  /*67e0*/  I2FP.F32.S32 R0, R4 ;  /* 0x0000000400007245 */ /* 0x004fc80000201400 */
[----:B------:R-:W-:-:S04]  /*67f0*/  F2FP.F16.F32.PACK_AB R0, RZ, R0 ;  /* 0x00000000ff00723e */ /* 0x000fc800000000ff */
[----:B------:R-:W-:Y:S01]  /*6800*/  PRMT R25, R0, 0x7610, R25 ;  /* 0x0000761000197816 */ /* 0x000fe20000000019 */
[----:B------:R-:W-:Y:S06]  /*6810*/  BRA `(.L_x_2924) ;  /* 0x0000000c00787947 */ /* 0x000fec0003800000 */
.L_x_2925:
[----:B------:R-:W2:Y:S02]  /*6820*/  LDG.E.U16 R4, desc[UR36][R4.64] ;  /* 0x0000002404047981 */ /* 0x000ea4000c1e1500 */
[----:B--2---:R-:W0:Y:S02]  /*6830*/  I2F.S16 R0, R4 ;  /* 0x0000000400007306 */ /* 0x004e240000101400 */
[----:B0-----:R-:W-:-:S04]  /*6840*/  F2FP.F16.F32.PACK_AB R0, RZ, R0 ;  /* 0x00000000ff00723e */ /* 0x001fc800000000ff */
[----:B------:R-:W-:Y:S01]  /*6850*/  PRMT R25, R0, 0x7610, R25 ;  /* 0x0000761000197816 */ /* 0x000fe20000000019 */
[----:B------:R-:W-:Y:S06]  /*6860*/  BRA `(.L_x_2924) ;  /* 0x0000000c00647947 */ /* 0x000fec0003800000 */
.L_x_2920:
        /* <DEDUP_REMOVED lines=9> */
.L_x_2928:
[----:B------:R0:W5:Y:S01]  /*6900*/  LDG.E.U16 R25, desc[UR36][R4.64] ;  /* 0x0000002404197981 */ /* 0x000162000c1e1500 */
[----:B------:R-:W-:Y:S05]  /*6910*/  BRA `(.L_x_2924) ;  /* 0x0000000c00387947 */ /* 0x000fea0003800000 */
.L_x_2927:
        /* <DEDUP_REMOVED lines=9> */
.L_x_2930:
[----:B------:R1:W5:Y:S01]  /*69b0*/  LDG.E.U16 R25, desc[UR36][R4.64] ;  /* 0x0000002404197981 */ /* 0x000362000c1e1500 */
[----:B------:R-:W-:Y:S05]  /*69c0*/  BRA `(.L_x_2924) ;  /* 0x0000000c000c7947 */ /* 0x000fea0003800000 */
.L_x_2929:
        /* <DEDUP_REMOVED lines=9> */
.L_x_2919:
        /* <DEDUP_REMOVED lines=14> */
.L_x_2933:
        /* <DEDUP_REMOVED lines=9> */
.L_x_2932:
        /* <DEDUP_REMOVED lines=27> */
.L_x_2935:
        /* <DEDUP_REMOVED lines=15> */
.L_x_2934:
[----:B------:R-:W2:Y:S02]  /*6e70*/  LDG.E.U16 R0, desc[UR36][R4.64] ;  /* 0x0000002404007981 */ /* 0x000ea4000c1e1500 */
[----:B--2---:R-:W-:-:S05]  /*6e80*/  IMAD.U32 R0, R0, 0x10000, RZ ;  /* 0x0001000000007824 */ /* 0x004fca00078e00ff */
[----:B------:R-:W-:-:S04]  /*6e90*/  F2FP.F16.F32.PACK_AB R0, RZ, R0 ;  /* 0x00000000ff00723e */ /* 0x000fc800000000ff */
[----:B------:R-:W-:Y:S01]  /*6ea0*/  PRMT R25, R0, 0x7610, R25 ;  /* 0x0000761000197816 */ /* 0x000fe20000000019 */
[----:B------:R-:W-:Y:S06]  /*6eb0*/  BRA `(.L_x_2924) ;  /* 0x0000000400d07947 */ /* 0x000fec0003800000 */
.L_x_2931:
        /* <DEDUP_REMOVED lines=13> */
.L_x_2938:
        /* <DEDUP_REMOVED lines=21> */
.L_x_2942:
[----:B------:R-:W-:Y:S05]  /*70e0*/  BSYNC.RECONVERGENT B1 ;  /* 0x0000000000017941 */ /* 0x000fea0003800200 */
.L_x_2941:
[----:B------:R-:W-:Y:S01]  /*70f0*/  IMAD.SHL.U32 R0, R0, 0x100000, RZ ;  /* 0x0010000000007824 */ /* 0x000fe200078e00ff */
[----:B------:R-:W-:-:S04]  /*7100*/  LEA R3, R3, 0x3b800000, 0x17 ;  /* 0x3b80000003037811 */ /* 0x000fc800078eb8ff */
[----:B------:R-:W-:-:S07]  /*7110*/  LOP3.LUT R0, R3, R0, R7, 0xfe, !PT ;  /* 0x0000000003007212 */ /* 0x000fce00078efe07 */
.L_x_2940:
[----:B------:R-:W-:Y:S05]  /*7120*/  BSYNC.RECONVERGENT B0 ;  /* 0x0000000000007941 */ /* 0x000fea0003800200 */
.L_x_2939:
[----:B------:R-:W-:-:S04]  /*7130*/  F2FP.F16.F32.PACK_AB R0, RZ, R0 ;  /* 0x00000000ff00723e */ /* 0x000fc800000000ff */
[----:B------:R-:W-:Y:S01]  /*7140*/  PRMT R25, R0, 0x7610, R25 ;  /* 0x0000761000197816 */ /* 0x000fe20000000019 */
[----:B------:R-:W-:Y:S06]  /*7150*/  BRA `(.L_x_2924) ;  /* 0x0000000400287947 */ /* 0x000fec0003800000 */
.L_x_2937:
        /* <DEDUP_REMOVED lines=21> */
.L_x_2946:
[----:B------:R-:W-:Y:S05]  /*72b0*/  BSYNC.RECONVERGENT B1 ;  /* 0x0000000000017941 */ /* 0x000fea0003800200 */
.L_x_2945:
[----:B------:R-:W-:Y:S01]  /*72c0*/  IMAD.SHL.U32 R0, R0, 0x200000, RZ ;  /* 0x0020000000007824 */ /* 0x000fe200078e00ff */
[----:B------:R-:W-:-:S04]  /*72d0*/  LEA R3, R3, 0x37800000, 0x17 ;  /* 0x3780000003037811 */ /* 0x000fc800078eb8ff */
[----:B------:R-:W-:-:S07]  /*72e0*/  LOP3.LUT R0, R3, R0, R7, 0xfe, !PT ;  /* 0x0000000003007212 */ /* 0x000fce00078efe07 */
.L_x_2944:
[----:B------:R-:W-:Y:S05]  /*72f0*/  BSYNC.RECONVERGENT B0 ;  /* 0x0000000000007941 */ /* 0x000fea0003800200 */
.L_x_2943:
[----:B------:R-:W-:-:S04]  /*7300*/  F2FP.F16.F32.PACK_AB R0, RZ, R0 ;  /* 0x00000000ff00723e */ /* 0x000fc800000000ff */
[----:B------:R-:W-:Y:S01]  /*7310*/  PRMT R25, R0, 0x7610, R25 ;  /* 0x0000761000197816 */ /* 0x000fe20000000019 */
[----:B------:R-:W-:Y:S06]  /*7320*/  BRA `(.L_x_2924) ;  /* 0x0000000000b47947 */ /* 0x000fec0003800000 */
.L_x_2936:
        /* <DEDUP_REMOVED lines=14> */
.L_x_2950:
[----:B------:R-:W-:Y:S05]  /*7410*/  BSYNC.RECONVERGENT B0 ;  /* 0x0000000000007941 */ /* 0x000fea0003800200 */
.L_x_2949:
[----:B------:R-:W-:-:S04]  /*7420*/  F2FP.F16.F32.PACK_AB R0, RZ, R0 ;  /* 0x00000000ff00723e */ /* 0x000fc800000000ff */
[----:B------:R-:W-:Y:S01]  /*7430*/  PRMT R25, R0, 0x7610, R25 ;  /* 0x0000761000197816 */ /* 0x000fe20000000019 */
[----:B------:R-:W-:Y:S06]  /*7440*/  BRA `(.L_x_2924) ;  /* 0x00000000006c7947 */ /* 0x000fec0003800000 */
.L_x_2923:
        /* <DEDUP_REMOVED lines=16> */
.L_x_2951:
[----:B------:R-:W-:Y:S01]  /*7550*/  PRMT R25, RZ, 0x7610, R25 ;  /* 0x00007610ff197816 */ /* 0x000fe20000000019 */
[----:B------:R-:W-:Y:S06]  /*7560*/  BRA `(.L_x_2924) ;  /* 0x0000000000247947 */ /* 0x000fec0003800000 */
.L_x_2948:
[----:B------:R-:W2:Y:S02]  /*7570*/  LDG.E.64 R4, desc[UR36][R4.64] ;  /* 0x0000002404047981 */ /* 0x000ea4000c1e1b00 */
[----:B--2---:R-:W0:Y:S02]  /*7580*/  I2F.U64 R0, R4 ;  /* 0x0000000400007312 */ /* 0x004e240000301000 */
[----:B0-----:R-:W-:-:S04]  /*7590*/  F2FP.F16.F32.PACK_AB R0, RZ, R0 ;  /* 0x00000000ff00723e */ /* 0x001fc800000000ff */
[----:B------:R-:W-:Y:S01]  /*75a0*/  PRMT R25, R0, 0x7610, R25 ;  /* 0x0000761000197816 */ /* 0x000fe20000000019 */
[----:B------:R-:W-:Y:S06]  /*75b0*/  BRA `(.L_x_2924) ;  /* 0x0000000000107947 */ /* 0x000fec0003800000 */
.L_x_2947:
[----:B------:R-:W2:Y:S02]  /*75c0*/  LDG.E R4, desc[UR36][R4.64] ;  /* 0x0000002404047981 */ /* 0x000ea4000c1e1900 */
[----:B--2---:R-:W-:-:S04]  /*75d0*/  I2FP.F32.U32 R0, R4 ;  /* 0x0000000400007245 */ /* 0x004fc80000201000 */
[----:B------:R-:W-:-:S04]  /*75e0*/  F2FP.F16.F32.PACK_AB R0, RZ, R0 ;  /* 0x00000000ff00723e */ /* 0x000fc800000000ff */
[----:B------:R-:W-:-:S07]  /*75f0*/  PRMT R25, R0, 0x7610, R25 ;  /* 0x0000761000197816 */ /* 0x000fce0000000019 */
.L_x_2924:
        /* <DEDUP_REMOVED lines=21> */
.L_x_2955:
[----:B------:R-:W2:Y:S02]  /*7750*/  LDG.E.U8 R4, desc[UR36][R4.64] ;  /* 0x0000002404047981 */ /* 0x000ea4000c1e1100 */
[----:B--2---:R-:W-:-:S04]  /*7760*/  I2FP.F32.U32 R0, R4 ;  /* 0x0000000400007245 */ /* 0x004fc80000201000 */
[----:B------:R-:W-:Y:S01]  /*7770*/  F2FP.F16.F32.PACK_AB R0, RZ, R0 ;  /* 0x00000000ff00723e */ /* 0x000fe200000000ff */
[----:B------:R-:W-:Y:S06]  /*7780*/  BRA `(.L_x_2918) ;  /* 0x0000000c00807947 */ /* 0x000fec0003800000 */
.L_x_2954:
        /* <DEDUP_REMOVED lines=10> */
.L_x_2958:
[----:B------:R-:W2:Y:S02]  /*7830*/  LDG.E R4, desc[UR36][R4.64] ;  /* 0x0000002404047981 */ /* 0x000ea4000c1e1900 */
[----:B--2---:R-:W-:-:S04]  /*7840*/  I2FP.F32.S32 R0, R4 ;  /* 0x0000000400007245 */ /* 0x004fc80000201400 */
[----:B------:R-:W-:Y:S01]  /*7850*/  F2FP.F16.F32.PACK_AB R0, RZ, R0 ;  /* 0x00000000ff00723e */ /* 0x000fe200000000ff */
[----:B------:R-:W-:Y:S06]  /*7860*/  BRA `(.L_x_2918) ;  /* 0x0000000c00487947 */ /* 0x000fec0003800000 */
.L_x_2957:
[----:B------:R-:W2:Y:S02]  /*7870*/  LDG.E.U16 R4, desc[UR36][R4.64] ;  /* 0x0000002404047981 */ /* 0x000ea4000c1e1500 */
[----:B--2---:R-:W0:Y:S02]  /*7880*/  I2F.S16 R0, R4 ;  /* 0x0000000400007306 */ /* 0x004e240000101400 */
[----:B0-----:R-:W-:Y:S01]  /*7890*/  F2FP.F16.F32.PACK_AB R0, RZ, R0 ;  /* 0x00000000ff00723e */ /* 0x001fe200000000ff */
[----:B------:R-:W-:Y:S06]  /*78a0*/  BRA `(.L_x_2918) ;  /* 0x0000000c00387947 */ /* 0x000fec0003800000 */
.L_x_2953:
        /* <DEDUP_REMOVED lines=9> */
.L_x_2960:
[----:B------:R2:W5:Y:S01]  /*7940*/  LDG.E.U16 R0, desc[UR36][R4.64] ;  /* 0x0000002404007981 */ /* 0x000562000c1e1500 */
[----:B------:R-:W-:Y:S05]  /*7950*/  BRA `(.L_x_2918) ;  /* 0x0000000c000c7947 */ /* 0x000fea0003800000 */
.L_x_2959:
        /* <DEDUP_REMOVED lines=9> */
.L_x_2962:
[----:B------:R3:W5:Y:S01]  /*79f0*/  LDG.E.U16 R0, desc[UR36][R4.64] ;  /* 0x0000002404007981 */ /* 0x000762000c1e1500 */
[----:B------:R-:W-:Y:S05]  /*7a00*/  BRA `(.L_x_2918) ;  /* 0x0000000800e07947 */ /* 0x000fea0003800000 */
.L_x_2961:
        /* <DEDUP_REMOVED lines=8> */
.L_x_2952:
        /* <DEDUP_REMOVED lines=13> */
.L_x_2965:
        /* <DEDUP_REMOVED lines=8> */
.L_x_2964:
        /* <DEDUP_REMOVED lines=27> */
.L_x_2967:
        /* <DEDUP_REMOVED lines=12> */
[----:B------:R-:W-:Y:S01]  /*7e50*/  F2FP.F16.F32.PACK_AB R0, RZ, R0 ;  /* 0x00000000ff00723e */ /* 0x000fe200000000ff */
[----:B------:R-:W-:Y:S06]  /*7e60*/  BRA `(.L_x_2918) ;  /* 0x0000000400c87947 */ /* 0x000fec0003800000 */
.L_x_2966:
[----:B------:R-:W2:Y:S02]  /*7e70*/  LDG.E.U16 R0, desc[UR36][R4.64] ;  /* 0x0000002404007981 */ /* 0x000ea4000c1e1500 */
[----:B--2---:R-:W-:-:S05]  /*7e80*/  IMAD.U32 R0, R0, 0x10000, RZ ;  /* 0x0001000000007824 */ /* 0x004fca00078e00ff */
[----:B------:R-:W-:Y:S01]  /*7e90*/  F2FP.F16.F32.PACK_AB R0, RZ, R0 ;  /* 0x00000000ff00723e */ /* 0x000fe200000000ff */
[----:B------:R-:W-:Y:S06]  /*7ea0*/  BRA `(.L_x_2918) ;  /* 0x0000000400b87947 */ /* 0x000fec0003800000 */
.L_x_2963:
        /* <DEDUP_REMOVED lines=12> */
.L_x_2970:
        /* <DEDUP_REMOVED lines=21> */
.L_x_2974:
[----:B------:R-:W-:Y:S05]  /*80c0*/  BSYNC.RECONVERGENT B1 ;  /* 0x0000000000017941 */ /* 0x000fea0003800200 */
.L_x_2973:
[----:B------:R-:W-:Y:S01]  /*80d0*/  IMAD.SHL.U32 R0, R0, 0x100000, RZ ;  /* 0x0010000000007824 */ /* 0x000fe200078e00ff */
[----:B------:R-:W-:-:S04]  /*80e0*/  LEA R3, R3, 0x3b800000, 0x17 ;  /* 0x3b80000003037811 */ /* 0x000fc800078eb8ff */
[----:B------:R-:W-:-:S07]  /*80f0*/  LOP3.LUT R0, R3, R0, R7, 0xfe, !PT ;  /* 0x0000000003007212 */ /* 0x000fce00078efe07 */
.L_x_2972:
[----:B------:R-:W-:Y:S05]  /*8100*/  BSYNC.RECONVERGENT B0 ;  /* 0x0000000000007941 */ /* 0x000fea0003800200 */
.L_x_2971:
[----:B------:R-:W-:Y:S01]  /*8110*/  F2FP.F16.F32.PACK_AB R0, RZ, R0 ;  /* 0x00000000ff00723e */ /* 0x000fe200000000ff */
[----:B------:R-:W-:Y:S06]  /*8120*/  BRA `(.L_x_2918) ;  /* 0x0000000400187947 */ /* 0x000fec0003800000 */
.L_x_2969:
        /* <DEDUP_REMOVED lines=21> */
.L_x_2978:
[----:B------:R-:W-:Y:S05]  /*8280*/  BSYNC.RECONVERGENT B1 ;  /* 0x0000000000017941 */ /* 0x000fea0003800200 */
.L_x_2977:
[----:B------:R-:W-:Y:S01]  /*8290*/  IMAD.SHL.U32 R0, R0, 0x200000, RZ ;  /* 0x0020000000007824 */ /* 0x000fe200078e00ff */
[----:B------:R-:W-:-:S04]  /*82a0*/  LEA R3, R3, 0x37800000, 0x17 ;  /* 0x3780000003037811 */ /* 0x000fc800078eb8ff */
[----:B------:R-:W-:-:S07]  /*82b0*/  LOP3.LUT R0, R3, R0, R7, 0xfe, !PT ;  /* 0x0000000003007212 */ /* 0x000fce00078efe07 */
.L_x_2976:
[----:B------:R-:W-:Y:S05]  /*82c0*/  BSYNC.RECONVERGENT B0 ;  /* 0x0000000000007941 */ /* 0x000fea0003800200 */
.L_x_2975:
[----:B------:R-:W-:Y:S01]  /*82d0*/  F2FP.F16.F32.PACK_AB R0, RZ, R0 ;  /* 0x00000000ff00723e */ /* 0x000fe200000000ff */
[----:B------:R-:W-:Y:S06]  /*82e0*/  BRA `(.L_x_2918) ;  /* 0x0000000000a87947 */ /* 0x000fec0003800000 */
.L_x_2968:
        /* <DEDUP_REMOVED lines=14> */
.L_x_2982:
[----:B------:R-:W-:Y:S05]  /*83d0*/  BSYNC.RECONVERGENT B0 ;  /* 0x0000000000007941 */ /* 0x000fea0003800200 */
.L_x_2981:
[----:B------:R-:W-:Y:S01]  /*83e0*/  F2FP.F16.F32.PACK_AB R0, RZ, R0 ;  /* 0x00000000ff00723e */ /* 0x000fe200000000ff */
[----:B------:R-:W-:Y:S06]  /*83f0*/  BRA `(.L_x_2918) ;  /* 0x0000000000647947 */ /* 0x000fec0003800000 */
.L_x_2956:
        /* <DEDUP_REMOVED lines=16> */
.L_x_2983:
[----:B------:R-:W-:Y:S01]  /*8500*/  PRMT R0, RZ, 0x7610, R0 ;  /* 0x00007610ff007816 */ /* 0x000fe20000000000 */
[----:B------:R-:W-:Y:S06]  /*8510*/  BRA `(.L_x_2918) ;  /* 0x00000000001c7947 */ /* 0x000fec0003800000 */
.L_x_2980:
[----:B------:R-:W2:Y:S02]  /*8520*/  LDG.E.64 R4, desc[UR36][R4.64] ;  /* 0x0000002404047981 */ /* 0x000ea4000c1e1b00 */
[----:B--2---:R-:W0:Y:S02]  /*8530*/  I2F.U64 R0, R4 ;  /* 0x0000000400007312 */ /* 0x004e240000301000 */
[----:B0-----:R-:W-:Y:S01]  /*8540*/  F2FP.F16.F32.PACK_AB R0, RZ, R0 ;  /* 0x00000000ff00723e */ /* 0x001fe200000000ff */
[----:B------:R-:W-:Y:S06]  /*8550*/  BRA `(.L_x_2918) ;  /* 0x00000000000c7947 */ /* 0x000fec0003800000 */
.L_x_2979:
[----:B------:R-:W2:Y:S02]  /*8560*/  LDG.E R4, desc[UR36][R4.64] ;  /* 0x0000002404047981 */ /* 0x000ea4000c1e1900 */
[----:B--2---:R-:W-:-:S04]  /*8570*/  I2FP.F32.U32 R0, R4 ;  /* 0x0000000400007245 */ /* 0x004fc80000201000 */
[----:B------:R-:W-:-:S07]  /*8580*/  F2FP.F16.F32.PACK_AB R0, RZ, R0 ;  /* 0x00000000ff00723e */ /* 0x000fce00000000ff */
.L_x_2918:
[----:B------:R-:W-:Y:S05]  /*8590*/  BSYNC.RECONVERGENT B6 ;  /* 0x0000000000067941 */ /* 0x000fea0003800200 */
.L_x_2917:
[----:B------:R-:W4:Y:S01]  /*85a0*/  LDC.U8 R26, c[0x0][0x3b0] ;  /* 0x0000ec00ff1a7b82 */ /* 0x000f220000000000 */
[CC--:B------:R-:W-:Y:S01]  /*85b0*/  ISETP.GE.AND P2, PT, R19.reuse, R28.reuse, PT ;  /* 0x0000001c1300720c */ /* 0x0c0fe20003f46270 */
[C---:B------:R-:W-:Y:S01]  /*85c0*/  VIADD R3, R19.reuse, 0x100 ;  /* 0x0000010013037836 */ /* 0x040fe20000000000 */
[----:B------:R-:W-:Y:S01]  /*85d0*/  BSSY.RECONVERGENT B0, `(.L_x_2984) ;  /* 0x000001a000007945 */ /* 0x000fe20003800200 */
[C---:B0123--:R-:W-:Y:S02]  /*85e0*/  VIADD R5, R19.reuse, 0x180 ;  /* 0x0000018013057836 */ /* 0x04ffe40000000000 */
[----:B------:R-:W-:Y:S01]  /*85f0*/  VIADD R27, R19, 0x80 ;  /* 0x00000080131b7836 */ /* 0x000fe20000000000 */
[-C--:B------:R-:W-:Y:S02]  /*8600*/  ISETP.GE.AND P0, PT, R3, R28.reuse, PT ;  /* 0x0000001c0300720c */ /* 0x080fe40003f06270 */
[-C--:B------:R-:W-:Y:S02]  /*8610*/  ISETP.GE.AND P1, PT, R5, R28.reuse, PT ;  /* 0x0000001c0500720c */ /* 0x080fe40003f26270 */
[----:B------:R-:W-:-:S03]  /*8620*/  ISETP.GE.AND P3, PT, R27, R28, PT ;  /* 0x0000001c1b00720c */ /* 0x000fc60003f66270 */
[----:B------:R-:W-:Y:S10]  /*8630*/  @P2 BRA `(.L_x_2985) ;  /* 0x00000000004c2947 */ /* 0x000ff40003800000 */
[----:B-----5:R-:W-:Y:S02]  /*8640*/  HADD2.F32 R16, -RZ, R16.H0_H0 ;  /* 0x20000010ff107230 */ /* 0x020fe40000004100 */
[----:B------:R-:W-:-:S03]  /*8650*/  HADD2.F32 R17, -RZ, R17.H0_H0 ;  /* 0x20000011ff117230 */ /* 0x000fc60000004100 */
        /* <DEDUP_REMOVED lines=17> */
.L_x_2985:
[----:B------:R-:W-:Y:S05]  /*8770*/  BSYNC.RECONVERGENT B0 ;  /* 0x0000000000007941 */ /* 0x000fea0003800200 */
.L_x_2984:
[----:B------:R-:W-:Y:S04]  /*8780*/  BSSY.RECONVERGENT B0, `(.L_x_2986) ;  /* 0x0000015000007945 */ /* 0x000fe80003800200 */
[----:B------:R-:W-:Y:S05]  /*8790*/  @P3 BRA `(.L_x_2987) ;  /* 0x00000000004c3947 */ /* 0x000fea0003800000 */
        /* <DEDUP_REMOVED lines=19> */
.L_x_2987:
[----:B------:R-:W-:Y:S05]  /*88d0*/  BSYNC.RECONVERGENT B0 ;  /* 0x0000000000007941 */ /* 0x000fea0003800200 */
.L_x_2986:
        /* <DEDUP_REMOVED lines=21> */
.L_x_2989:
[----:B------:R-:W-:Y:S05]  /*8a30*/  BSYNC.RECONVERGENT B0 ;  /* 0x0000000000007941 */ /* 0x000fea0003800200 */
.L_x_2988:
        /* <DEDUP_REMOVED lines=21> */
.L_x_2991:
[----:B------:R-:W-:Y:S05]  /*8b90*/  BSYNC.RECONVERGENT B0 ;  /* 0x0000000000007941 */ /* 0x000fea0003800200 */
.L_x_2990:
        /* <DEDUP_REMOVED lines=21> */
[----:B------:R-:W-:-:S04]  /*8cf0*/  IMAD.MOV.U32 R19, RZ, RZ, R27 ;  /* 0x000000ffff137224 */ /* 0x000fc800078e001b */
[----:B------:R-:W0:Y:S02]  /*8d00*/  F2I.FTZ.TRUNC.NTZ R3, R3 ;  /* 0x0000000300037305 */ /* 0x000e24000021f100 */
[----:B0-----:R0:W-:Y:S01]  /*8d10*/  STG.E.U8 desc[UR36][R8.64], R3 ;  /* 0x0000000308007986 */ /* 0x0011e2000c101124 */
[----:B------:R-:W-:Y:S05]  /*8d20*/  BRA `(.L_x_2993) ;  /* 0x0000000c00d47947 */ /* 0x000fea0003800000 */
.L_x_2997:
[----:B------:R-:W-:Y:S02]  /*8d30*/  HADD2.F32 R5, -RZ, R3.H0_H0 ;  /* 0x20000003ff057230 */ /* 0x000fe40000004100 */
[----:B------:R-:W-:-:S04]  /*8d40*/  IMAD.MOV.U32 R19, RZ, RZ, R27 ;  /* 0x000000ffff137224 */ /* 0x000fc800078e001b */
[----:B------:R-:W0:Y:S02]  /*8d50*/  F2I.S64.TRUNC R4, R5 ;  /* 0x0000000500047311 */ /* 0x000e24000020d900 */
[----:B0-----:R0:W-:Y:S01]  /*8d60*/  STG.E.U8 desc[UR36][R8.64], R4 ;  /* 0x0000000408007986 */ /* 0x0011e2000c101124 */
[----:B------:R-:W-:Y:S05]  /*8d70*/  BRA `(.L_x_2993) ;  /* 0x0000000c00c07947 */ /* 0x000fea0003800000 */
.L_x_2996:
        /* <DEDUP_REMOVED lines=11> */
.L_x_3000:
[----:B------:R-:W-:Y:S02]  /*8e30*/  HADD2.F32 R3, -RZ, R3.H0_H0 ;  /* 0x20000003ff037230 */ /* 0x000fe40000004100 */
[----:B------:R-:W-:-:S04]  /*8e40*/  IMAD.MOV.U32 R19, RZ, RZ, R27 ;  /* 0x000000ffff137224 */ /* 0x000fc800078e001b */
[----:B------:R-:W0:Y:S02]  /*8e50*/  F2I.FTZ.TRUNC.NTZ R3, R3 ;  /* 0x0000000300037305 */ /* 0x000e24000021f100 */
[----:B0-----:R0:W-:Y:S01]  /*8e60*/  STG.E desc[UR36][R8.64], R3 ;  /* 0x0000000308007986 */ /* 0x0011e2000c101924 */
[----:B------:R-:W-:Y:S05]  /*8e70*/  BRA `(.L_x_2993) ;  /* 0x0000000c00807947 */ /* 0x000fea0003800000 */
.L_x_2999:
[----:B------:R-:W-:Y:S02]  /*8e80*/  HADD2.F32 R3, -RZ, R3.H0_H0 ;  /* 0x20000003ff037230 */ /* 0x000fe40000004100 */
[----:B------:R-:W-:-:S04]  /*8e90*/  IMAD.MOV.U32 R19, RZ, RZ, R27 ;  /* 0x000000ffff137224 */ /* 0x000fc800078e001b */
[----:B------:R-:W0:Y:S02]  /*8ea0*/  F2I.FTZ.TRUNC.NTZ R3, R3 ;  /* 0x0000000300037305 */ /* 0x000e24000021f100 */
[----:B0-----:R0:W-:Y:S01]  /*8eb0*/  STG.E.U16 desc[UR36][R8.64], R3 ;  /* 0x0000000308007986 */ /* 0x0011e2000c101524 */
[----:B------:R-:W-:Y:S05]  /*8ec0*/  BRA `(.L_x_2993) ;  /* 0x0000000c006c7947 */ /* 0x000fea0003800000 */
.L_x_2995:
        /* <DEDUP_REMOVED lines=10> */
.L_x_3002:
[----:B------:R0:W-:Y:S01]  /*8f70*/  STG.E.U16 desc[UR36][R8.64], R3 ;  /* 0x0000000308007986 */ /* 0x0001e2000c101524 */
[----:B------:R-:W-:Y:S01]  /*8f80*/  IMAD.MOV.U32 R19, RZ, RZ, R27 ;  /* 0x000000ffff137224 */ /* 0x000fe200078e001b */
[----:B------:R-:W-:Y:S06]  /*8f90*/  BRA `(.L_x_2993) ;  /* 0x0000000c00387947 */ /* 0x000fec0003800000 */
.L_x_3001:
        /* <DEDUP_REMOVED lines=11> */
.L_x_3004:
[----:B------:R-:W-:Y:S02]  /*9050*/  HADD2.F32 R0, -RZ, R3.H0_H0 ;  /* 0x20000003ff007230 */ /* 0x000fe40000004100 */
[----:B------:R-:W-:-:S03]  /*9060*/  IMAD.MOV.U32 R19, RZ, RZ, R27 ;  /* 0x000000ffff137224 */ /* 0x000fc600078e001b */
[----:B------:R-:W-:-:S04]  /*9070*/  F2FP.F16.F32.PACK_AB R0, RZ, R0 ;  /* 0x00000000ff00723e */ /* 0x000fc800000000ff */
[----:B------:R-:W-:-:S05]  /*9080*/  PRMT R0, R0, 0x5410, RZ ;  /* 0x0000541000007816 */ /* 0x000fca00000000ff */
[----:B------:R0:W-:Y:S01]  /*9090*/  STG.E desc[UR36][R8.64], R0 ;  /* 0x0000000008007986 */ /* 0x0001e2000c101924 */
[----:B------:R-:W-:Y:S05]  /*90a0*/  BRA `(.L_x_2993) ;  /* 0x0000000800f47947 */ /* 0x000fea0003800000 */
.L_x_3003:
[----:B------:R-:W-:Y:S02]  /*90b0*/  HADD2.F32 R4, -RZ, R3.H0_H0 ;  /* 0x20000003ff047230 */ /* 0x000fe40000004100 */
[----:B------:R-:W-:-:S03]  /*90c0*/  IMAD.MOV.U32 R19, RZ, RZ, R27 ;  /* 0x000000ffff137224 */ /* 0x000fc600078e001b */
[----:B------:R-:W-:-:S06]  /*90d0*/  FMUL.FTZ R4, R4, 1 ;  /* 0x3f80000004047820 */ /* 0x000fcc0000410000 */
[----:B------:R-:W0:Y:S02]  /*90e0*/  F2F.F64.F32 R4, R4 ;  /* 0x0000000400047310 */ /* 0x000e240000201800 */
[----:B0-----:R0:W-:Y:S01]  /*90f0*/  STG.E.64 desc[UR36][R8.64], R4 ;  /* 0x0000000408007986 */ /* 0x0011e2000c101b24 */
[----:B------:R-:W-:Y:S05]  /*9100*/  BRA `(.L_x_2993) ;  /* 0x0000000800dc7947 */ /* 0x000fea0003800000 */
.L_x_2994:
        /* <DEDUP_REMOVED lines=14> */
.L_x_3007:
[----:B------:R-:W-:Y:S01]  /*91f0*/  HADD2.F32 R3, -RZ, R3.H0_H0 ;  /* 0x20000003ff037230 */ /* 0x000fe20000004100 */
[----:B------:R-:W-:Y:S01]  /*9200*/  CS2R R6, SRZ ;  /* 0x0000000000067805 */ /* 0x000fe2000001ff00 */
[----:B------:R-:W-:-:S03]  /*9210*/  IMAD.MOV.U32 R19, RZ, RZ, R27 ;  /* 0x000000ffff137224 */ /* 0x000fc600078e001b */
[----:B------:R-:W-:-:S04]  /*9220*/  FMUL.FTZ R3, R3, 1 ;  /* 0x3f80000003037820 */ /* 0x000fc80000410000 */
[----:B------:R-:W0:Y:S02]  /*9230*/  F2F.F64.F32 R4, R3 ;  /* 0x0000000300047310 */ /* 0x000e240000201800 */
[----:B0-----:R0:W-:Y:S01]  /*9240*/  STG.E.128 desc[UR36][R8.64], R4 ;  /* 0x0000000408007986 */ /* 0x0011e2000c101d24 */
[----:B------:R-:W-:Y:S05]  /*9250*/  BRA `(.L_x_2993) ;  /* 0x0000000800887947 */ /* 0x000fea0003800000 */
.L_x_3006:
        /* <DEDUP_REMOVED lines=19> */
.L_x_3011:
[----:B------:R-:W-:Y:S05]  /*9390*/  BSYNC.RECONVERGENT B0 ;  /* 0x0000000000007941 */ /* 0x000fea0003800200 */
.L_x_3010:
[----:B------:R-:W-:Y:S01]  /*93a0*/  LOP3.LUT R5, R0, 0x80, R5, 0xf8, !PT ;  /* 0x0000008000057812 */ /* 0x000fe200078ef805 */
[----:B------:R-:W-:-:S04]  /*93b0*/  IMAD.MOV.U32 R19, RZ, RZ, R27 ;  /* 0x000000ffff137224 */ /* 0x000fc800078e001b */
[----:B------:R0:W-:Y:S01]  /*93c0*/  STG.E.U8 desc[UR36][R8.64], R5 ;  /* 0x0000000508007986 */ /* 0x0001e2000c101124 */
[----:B------:R-:W-:Y:S05]  /*93d0*/  BRA `(.L_x_2993) ;  /* 0x0000000800287947 */ /* 0x000fea0003800000 */
.L_x_3009:
        /* <DEDUP_REMOVED lines=15> */
.L_x_3013:
[----:B------:R-:W-:Y:S05]  /*94d0*/  BSYNC.RECONVERGENT B0 ;  /* 0x0000000000007941 */ /* 0x000fea0003800200 */
.L_x_3012:
[----:B------:R-:W-:Y:S01]  /*94e0*/  LOP3.LUT R5, R0, 0x80, R5, 0xf8, !PT ;  /* 0x0000008000057812 */ /* 0x000fe200078ef805 */
[----:B------:R-:W-:-:S04]  /*94f0*/  IMAD.MOV.U32 R19, RZ, RZ, R27 ;  /* 0x000000ffff137224 */ /* 0x000fc800078e001b */
[----:B------:R0:W-:Y:S01]  /*9500*/  STG.E.U8 desc[UR36][R8.64], R5 ;  /* 0x0000000508007986 */ /* 0x0001e2000c101124 */
[----:B------:R-:W-:Y:S05]  /*9510*/  BRA `(.L_x_2993) ;  /* 0x0000000400d87947 */ /* 0x000fea0003800000 */
.L_x_3008:
[----:B------:R-:W-:Y:S02]  /*9520*/  HADD2.F32 R0, -RZ, R3.H0_H0 ;  /* 0x20000003ff007230 */ /* 0x000fe40000004100 */
[----:B------:R-:W-:-:S03]  /*9530*/  IMAD.MOV.U32 R19, RZ, RZ, R27 ;  /* 0x000000ffff137224 */ /* 0x000fc600078e001b */
[----:B------:R-:W-:-:S05]  /*9540*/  F2FP.BF16.F32.PACK_AB R0, RZ, R0 ;  /* 0x00000000ff00723e */ /* 0x000fca00000010ff */
[----:B------:R0:W-:Y:S01]  /*9550*/  STG.E.U16 desc[UR36][R8.64], R0 ;  /* 0x0000000008007986 */ /* 0x0001e2000c101524 */
[----:B------:R-:W-:Y:S05]  /*9560*/  BRA `(.L_x_2993) ;  /* 0x0000000400c47947 */ /* 0x000fea0003800000 */
.L_x_3005:
        /* <DEDUP_REMOVED lines=13> */
.L_x_3016:
        /* <DEDUP_REMOVED lines=13> */
.L_x_3019:
[----:B------:R-:W-:-:S04]  /*9710*/  SHF.R.U32.HI R0, RZ, 0x14, R3 ;  /* 0x00000014ff007819 */ /* 0x000fc80000011603 */
[----:B------:R-:W-:-:S04]  /*9720*/  LOP3.LUT R0, R0, 0x1, RZ, 0xc0, !PT ;  /* 0x0000000100007812 */ /* 0x000fc800078ec0ff */
[----:B------:R-:W-:-:S04]  /*9730*/  IADD3 R0, PT, PT, R3, 0x487ffff, R0 ;  /* 0x0487ffff03007810 */ /* 0x000fc80007ffe000 */
[----:B------:R-:W-:-:S04]  /*9740*/  SHF.R.U32.HI R0, RZ, 0x14, R0 ;  /* 0x00000014ff007819 */ /* 0x000fc80000011600 */
[----:B------:R-:W-:-:S07]  /*9750*/  LOP3.LUT R0, R0, 0xff, RZ, 0xc0, !PT ;  /* 0x000000ff00007812 */ /* 0x000fce00078ec0ff */
.L_x_3020:
[----:B------:R-:W-:-:S04]  /*9760*/  SHF.R.U32.HI R3, RZ, 0x18, R3 ;  /* 0x00000018ff037819 */ /* 0x000fc80000011603 */
[----:B------:R-:W-:-:S04]  /*9770*/  LOP3.LUT R0, R0, 0x80, R3, 0xf8, !PT ;  /* 0x0000008000007812 */ /* 0x000fc800078ef803 */
[----:B------:R-:W-:-:S07]  /*9780*/  PRMT R4, R0, 0x7610, R4 ;  /* 0x0000761000047816 */ /* 0x000fce0000000004 */
.L_x_3018:
[----:B------:R-:W-:Y:S05]  /*9790*/  BSYNC.RECONVERGENT B0 ;  /* 0x0000000000007941 */ /* 0x000fea0003800200 */
.L_x_3017:
[----:B------:R0:W-:Y:S01]  /*97a0*/  STG.E.U8 desc[UR36][R8.64], R4 ;  /* 0x0000000408007986 */ /* 0x0001e2000c101124 */
[----:B------:R-:W-:Y:S01]  /*97b0*/  IMAD.MOV.U32 R19, RZ, RZ, R27 ;  /* 0x000000ffff137224 */ /* 0x000fe200078e001b */
[----:B------:R-:W-:Y:S06]  /*97c0*/  BRA `(.L_x_2993) ;  /* 0x00000004002c7947 */ /* 0x000fec0003800000 */
.L_x_3015:
        /* <DEDUP_REMOVED lines=13> */
.L_x_3023:
[----:B------:R-:W-:-:S04]  /*98a0*/  SHF.R.U32.HI R0, RZ, 0x15, R3 ;  /* 0x00000015ff007819 */ /* 0x000fc80000011603 */
[----:B------:R-:W-:-:S04]  /*98b0*/  LOP3.LUT R0, R0, 0x1, RZ, 0xc0, !PT ;  /* 0x0000000100007812 */ /* 0x000fc800078ec0ff */
[----:B------:R-:W-:-:S04]  /*98c0*/  IADD3 R0, PT, PT, R3, 0x88fffff, R0 ;  /* 0x088fffff03007810 */ /* 0x000fc80007ffe000 */
[----:B------:R-:W-:-:S04]  /*98d0*/  SHF.R.U32.HI R0, RZ, 0x15, R0 ;  /* 0x00000015ff007819 */ /* 0x000fc80000011600 */
[----:B------:R-:W-:-:S07]  /*98e0*/  LOP3.LUT R0, R0, 0xff, RZ, 0xc0, !PT ;  /* 0x000000ff00007812 */ /* 0x000fce00078ec0ff */
.L_x_3024:
[----:B------:R-:W-:-:S04]  /*98f0*/  SHF.R.U32.HI R3, RZ, 0x18, R3 ;  /* 0x00000018ff037819 */ /* 0x000fc80000011603 */
[----:B------:R-:W-:-:S04]  /*9900*/  LOP3.LUT R0, R0, 0x80, R3, 0xf8, !PT ;  /* 0x0000008000007812 */ /* 0x000fc800078ef803 */
[----:B------:R-:W-:-:S07]  /*9910*/  PRMT R4, R0, 0x7610, R4 ;  /* 0x0000761000047816 */ /* 0x000fce0000000004 */
.L_x_3022:
[----:B------:R-:W-:Y:S05]  /*9920*/  BSYNC.RECONVERGENT B0 ;  /* 0x0000000000007941 */ /* 0x000fea0003800200 */
.L_x_3021:
[----:B------:R3:W-:Y:S01]  /*9930*/  STG.E.U8 desc[UR36][R8.64], R4 ;  /* 0x0000000408007986 */ /* 0x0007e2000c101124 */
[----:B------:R-:W-:Y:S01]  /*9940*/  IMAD.MOV.U32 R19, RZ, RZ, R27 ;  /* 0x000000ffff137224 */ /* 0x000fe200078e001b */
[----:B------:R-:W-:Y:S06]  /*9950*/  BRA `(.L_x_2993) ;  /* 0x0000000000c87947 */ /* 0x000fec0003800000 */
.L_x_3014:
[----:B------:R-:W-:-:S13]  /*9960*/  ISETP.NE.AND P0, PT, R0, 0x1c, PT ;  /* 0x0000001c0000780c */ /* 0x000fda0003f05270 */
[----:B------:R-:W-:Y:S05]  /*9970*/  @!P0 BRA `(.L_x_3025) ;  /* 0x0000000000b08947 */ /* 0x000fea0003800000 */
[----:B------:R-:W-:-:S13]  /*9980*/  ISETP.NE.AND P0, PT, R0, 0x1d, PT ;  /* 0x0000001d0000780c */ /* 0x000fda0003f05270 */
[----:B------:R-:W-:Y:S05]  /*9990*/  @!P0 BRA `(.L_x_3026) ;  /* 0x0000000000948947 */ /* 0x000fea0003800000 */
[----:B------:R-:W-:-:S13]  /*99a0*/  ISETP.NE.AND P0, PT, R0, 0x2c, PT ;  /* 0x0000002c0000780c */ /* 0x000fda0003f05270 */
[----:B------:R-:W-:Y:S05]  /*99b0*/  @!P0 BRA `(.L_x_3027) ;  /* 0x0000000000488947 */ /* 0x000fea0003800000 */
.L_x_2998:
        /* <DEDUP_REMOVED lines=16> */
.L_x_3028:
[----:B------:R-:W-:Y:S01]  /*9ac0*/  IMAD.MOV.U32 R19, RZ, RZ, R27 ;  /* 0x000000ffff137224 */ /* 0x000fe200078e001b */
[----:B------:R-:W-:Y:S06]  /*9ad0*/  BRA `(.L_x_2993) ;  /* 0x0000000000687947 */ /* 0x000fec0003800000 */
.L_x_3027:
        /* <DEDUP_REMOVED lines=17> */
.L_x_3026:
[----:B------:R-:W-:Y:S02]  /*9bf0*/  HADD2.F32 R4, -RZ, R3.H0_H0 ;  /* 0x20000003ff047230 */ /* 0x000fe40000004100 */
[----:B------:R-:W-:-:S04]  /*9c00*/  IMAD.MOV.U32 R19, RZ, RZ, R27 ;  /* 0x000000ffff137224 */ /* 0x000fc800078e001b */
[----:B------:R-:W0:Y:S02]  /*9c10*/  F2I.U64.TRUNC R4, R4 ;  /* 0x0000000400047311 */ /* 0x000e24000020d800 */
[----:B0-----:R1:W-:Y:S01]  /*9c20*/  STG.E.64 desc[UR36][R8.64], R4 ;  /* 0x0000000408007986 */ /* 0x0013e2000c101b24 */
[----:B------:R-:W-:Y:S05]  /*9c30*/  BRA `(.L_x_2993) ;  /* 0x0000000000107947 */ /* 0x000fea0003800000 */
.L_x_3025:
[----:B------:R-:W-:Y:S02]  /*9c40*/  HADD2.F32 R3, -RZ, R3.H0_H0 ;  /* 0x20000003ff037230 */ /* 0x000fe40000004100 */
[----:B------:R-:W-:-:S04]  /*9c50*/  IMAD.MOV.U32 R19, RZ, RZ, R27 ;  /* 0x000000ffff137224 */ /* 0x000fc800078e001b */
[----:B------:R-:W0:Y:S02]  /*9c60*/  F2I.FTZ.U32.TRUNC.NTZ R3, R3 ;  /* 0x0000000300037305 */ /* 0x000e24000021f000 */
[----:B0-----:R0:W-:Y:S02]  /*9c70*/  STG.E desc[UR36][R8.64], R3 ;  /* 0x0000000308007986 */ /* 0x0011e4000c101924 */
.L_x_2993:
[----:B------:R-:W-:Y:S05]  /*9c80*/  BSYNC.RECONVERGENT B6 ;  /* 0x0000000000067941 */ /* 0x000fea0003800200 */
.L_x_2992:
        /* <DEDUP_REMOVED lines=25> */
.L_x_3034:
[----:B------:R-:W-:-:S06]  /*9e20*/  HADD2.F32 R5, -RZ, R18.H0_H0 ;  /* 0x20000012ff057230 */ /* 0x000fcc0000004100 */
[----:B------:R-:W0:Y:S02]  /*9e30*/  F2I.S64.TRUNC R4, R5 ;  /* 0x0000000500047311 */ /* 0x000e24000020d900 */
[----:B0-----:R0:W-:Y:S01]  /*9e40*/  STG.E.U8 desc[UR36][R8.64], R4 ;  /* 0x0000000408007986 */ /* 0x0011e2000c101124 */
[----:B------:R-:W-:Y:S05]  /*9e50*/  BRA `(.L_x_3036) ;  /* 0x0000000c006c7947 */ /* 0x000fea0003800000 */
.L_x_3033:
        /* <DEDUP_REMOVED lines=10> */
.L_x_3038:
[----:B------:R-:W-:-:S04]  /*9f00*/  HADD2.F32 R18, -RZ, R18.H0_H0 ;  /* 0x20000012ff127230 */ /* 0x000fc80000004100 */
[----:B------:R-:W0:Y:S02]  /*9f10*/  F2I.FTZ.TRUNC.NTZ R3, R18 ;  /* 0x0000001200037305 */ /* 0x000e24000021f100 */
[----:B0-----:R0:W-:Y:S01]  /*9f20*/  STG.E desc[UR36][R8.64], R3 ;  /* 0x0000000308007986 */ /* 0x0011e2000c101924 */
[----:B------:R-:W-:Y:S05]  /*9f30*/  BRA `(.L_x_3036) ;  /* 0x0000000c00347947 */ /* 0x000fea0003800000 */
.L_x_3037:
[----:B------:R-:W-:-:S04]  /*9f40*/  HADD2.F32 R18, -RZ, R18.H0_H0 ;  /* 0x20000012ff127230 */ /* 0x000fc80000004100 */
[----:B------:R-:W0:Y:S02]  /*9f50*/  F2I.FTZ.TRUNC.NTZ R3, R18 ;  /* 0x0000001200037305 */ /* 0x000e24000021f100 */
[----:B0-----:R0:W-:Y:S01]  /*9f60*/  STG.E.U16 desc[UR36][R8.64], R3 ;  /* 0x0000000308007986 */ /* 0x0011e2000c101524 */
[----:B------:R-:W-:Y:S05]  /*9f70*/  BRA `(.L_x_3036) ;  /* 0x0000000c00247947 */ /* 0x000fea0003800000 */
.L_x_3032:
        /* <DEDUP_REMOVED lines=9> */
.L_x_3040:
[----:B------:R4:W-:Y:S01]  /*a010*/  STG.E.U16 desc[UR36][R8.64], R18 ;  /* 0x0000001208007986 */ /* 0x0009e2000c101524 */
[----:B------:R-:W-:Y:S05]  /*a020*/  BRA `(.L_x_3036) ;  /* 0x0000000800f87947 */ /* 0x000fea0003800000 */
.L_x_3039:
        /* <DEDUP_REMOVED lines=10> */
.L_x_3042:
[----:B------:R-:W-:-:S05]  /*a0d0*/  HADD2.F32 R0, -RZ, R18.H0_H0 ;  /* 0x20000012ff007230 */ /* 0x000fca0000004100 */
[----:B------:R-:W-:-:S04]  /*a0e0*/  F2FP.F16.F32.PACK_AB R0, RZ, R0 ;  /* 0x00000000ff00723e */ /* 0x000fc800000000ff */
[----:B------:R-:W-:-:S05]  /*a0f0*/  PRMT R0, R0, 0x5410, RZ ;  /* 0x0000541000007816 */ /* 0x000fca00000000ff */
[----:B------:R2:W-:Y:S01]  /*a100*/  STG.E desc[UR36][R8.64], R0 ;  /* 0x0000000008007986 */ /* 0x0005e2000c101924 */
[----:B------:R-:W-:Y:S05]  /*a110*/  BRA `(.L_x_3036) ;  /* 0x0000000800bc7947 */ /* 0x000fea0003800000 */
.L_x_3041:
[----:B------:R-:W-:-:S05]  /*a120*/  HADD2.F32 R4, -RZ, R18.H0_H0 ;  /* 0x20000012ff047230 */ /* 0x000fca0000004100 */
[----:B------:R-:W-:-:S06]  /*a130*/  FMUL.FTZ R4, R4, 1 ;  /* 0x3f80000004047820 */ /* 0x000fcc0000410000 */
[----:B------:R-:W0:Y:S02]  /*a140*/  F2F.F64.F32 R4, R4 ;  /* 0x0000000400047310 */ /* 0x000e240000201800 */
[----:B0-----:R0:W-:Y:S01]  /*a150*/  STG.E.64 desc[UR36][R8.64], R4 ;  /* 0x0000000408007986 */ /* 0x0011e2000c101b24 */
[----:B------:R-:W-:Y:S05]  /*a160*/  BRA `(.L_x_3036) ;  /* 0x0000000800a87947 */ /* 0x000fea0003800000 */
.L_x_3031:
        /* <DEDUP_REMOVED lines=14> */
.L_x_3046:
        /* <DEDUP_REMOVED lines=17> */
.L_x_3049:
[----:B------:R-:W-:-:S04]  /*a360*/  SHF.R.U32.HI R3, RZ, 0x18, R5 ;  /* 0x00000018ff037819 */ /* 0x000fc80000011605 */
[----:B------:R-:W-:-:S04]  /*a370*/  LOP3.LUT R0, R0, 0x80, R3, 0xf8, !PT ;  /* 0x0000008000007812 */ /* 0x000fc800078ef803 */
[----:B------:R-:W-:-:S07]  /*a380*/  PRMT R4, R0, 0x7610, R4 ;  /* 0x0000761000047816 */ /* 0x000fce0000000004 */
.L_x_3048:
[----:B------:R-:W-:Y:S05]  /*a390*/  BSYNC.RECONVERGENT B0 ;  /* 0x0000000000007941 */ /* 0x000fea0003800200 */
.L_x_3047:
[----:B------:R0:W-:Y:S01]  /*a3a0*/  STG.E.U8 desc[UR36][R8.64], R4 ;  /* 0x0000000408007986 */ /* 0x0001e2000c101124 */
[----:B------:R-:W-:Y:S05]  /*a3b0*/  BRA `(.L_x_3036) ;  /* 0x0000000800147947 */ /* 0x000fea0003800000 */
.L_x_3045:
        /* <DEDUP_REMOVED lines=17> */
.L_x_3052:
[----:B------:R-:W-:-:S04]  /*a4d0*/  SHF.R.U32.HI R3, RZ, 0x18, R5 ;  /* 0x00000018ff037819 */ /* 0x000fc80000011605 */
[----:B------:R-:W-:-:S04]  /*a4e0*/  LOP3.LUT R0, R0, 0x80, R3, 0xf8, !PT ;  /* 0x0000008000007812 */ /* 0x000fc800078ef803 */
[----:B------:R-:W-:-:S07]  /*a4f0*/  PRMT R4, R0, 0x7610, R4 ;  /* 0x0000761000047816 */ /* 0x000fce0000000004 */
.L_x_3051:
[----:B------:R-:W-:Y:S05]  /*a500*/  BSYNC.RECONVERGENT B0 ;  /* 0x0000000000007941 */ /* 0x000fea0003800200 */
.L_x_3050:
[----:B------:R0:W-:Y:S01]  /*a510*/  STG.E.U8 desc[UR36][R8.64], R4 ;  /* 0x0000000408007986 */ /* 0x0001e2000c101124 */
[----:B------:R-:W-:Y:S05]  /*a520*/  BRA `(.L_x_3036) ;  /* 0x0000000400b87947 */ /* 0x000fea0003800000 */
.L_x_3044:
        /* <DEDUP_REMOVED lines=22> */
.L_x_3054:
[----:B------:R-:W-:-:S06]  /*a690*/  HADD2.F32 R4, -RZ, R18.H0_H0 ;  /* 0x20000012ff047230 */ /* 0x000fcc0000004100 */
[----:B------:R-:W0:Y:S02]  /*a6a0*/  F2I.U64.TRUNC R4, R4 ;  /* 0x0000000400047311 */ /* 0x000e24000020d800 */
[----:B0-----:R0:W-:Y:S01]  /*a6b0*/  STG.E.64 desc[UR36][R8.64], R4 ;  /* 0x0000000408007986 */ /* 0x0011e2000c101b24 */
[----:B------:R-:W-:Y:S05]  /*a6c0*/  BRA `(.L_x_3036) ;  /* 0x0000000400507947 */ /* 0x000fea0003800000 */
.L_x_3053:
[----:B------:R-:W-:-:S04]  /*a6d0*/  HADD2.F32 R18, -RZ, R18.H0_H0 ;  /* 0x20000012ff127230 */ /* 0x000fc80000004100 */
[----:B------:R-:W0:Y:S02]  /*a6e0*/  F2I.FTZ.U32.TRUNC.NTZ R3, R18 ;  /* 0x0000001200037305 */ /* 0x000e24000021f000 */
[----:B0-----:R0:W-:Y:S01]  /*a6f0*/  STG.E desc[UR36][R8.64], R3 ;  /* 0x0000000308007986 */ /* 0x0011e2000c101924 */
[----:B------:R-:W-:Y:S05]  /*a700*/  BRA `(.L_x_3036) ;  /* 0x0000000400407947 */ /* 0x000fea0003800000 */
.L_x_3043:
        /* <DEDUP_REMOVED lines=11> */
.L_x_3056:
[----:B------:R-:W-:Y:S01]  /*a7c0*/  HADD2.F32 R18, -RZ, R18.H0_H0 ;  /* 0x20000012ff127230 */ /* 0x000fe20000004100 */
[----:B------:R-:W-:-:S04]  /*a7d0*/  CS2R R6, SRZ ;  /* 0x0000000000067805 */ /* 0x000fc8000001ff00 */
[----:B------:R-:W-:-:S06]  /*a7e0*/  FMUL.FTZ R4, R18, 1 ;  /* 0x3f80000012047820 */ /* 0x000fcc0000410000 */
[----:B------:R-:W0:Y:S02]  /*a7f0*/  F2F.F64.F32 R4, R4 ;  /* 0x0000000400047310 */ /* 0x000e240000201800 */
[----:B0-----:R0:W-:Y:S01]  /*a800*/  STG.E.128 desc[UR36][R8.64], R4 ;  /* 0x0000000408007986 */ /* 0x0011e2000c101d24 */
[----:B------:R-:W-:Y:S05]  /*a810*/  BRA `(.L_x_3036) ;  /* 0x0000000000fc7947 */ /* 0x000fea0003800000 */
.L_x_3055:
[----:B------:R-:W-:-:S13]  /*a820*/  ISETP.NE.AND P0, PT, R0, 0xf, PT ;  /* 0x0000000f0000780c */ /* 0x000fda0003f05270 */
[----:B------:R-:W-:Y:S05]  /*a830*/  @!P0 BRA `(.L_x_3057) ;  /* 0x0000000000e88947 */ /* 0x000fea0003800000 */
[----:B------:R-:W-:-:S13]  /*a840*/  ISETP.NE.AND P0, PT, R0, 0x17, PT ;  /* 0x000000170000780c */ /* 0x000fda0003f05270 */
[----:B------:R-:W-:Y:S05]  /*a850*/  @!P0 BRA `(.L_x_3058) ;  /* 0x0000000000908947 */ /* 0x000fea0003800000 */
[----:B------:R-:W-:-:S13]  /*a860*/  ISETP.NE.AND P0, PT, R0, 0x18, PT ;  /* 0x000000180000780c */ /* 0x000fda0003f05270 */
[----:B------:R-:W-:Y:S05]  /*a870*/  @!P0 BRA `(.L_x_3059) ;  /* 0x0000000000448947 */ /* 0x000fea0003800000 */
.L_x_3035:
        /* <DEDUP_REMOVED lines=16> */
.L_x_3060:
[----:B------:R-:W-:Y:S05]  /*a980*/  BRA `(.L_x_3036) ;  /* 0x0000000000a07947 */ /* 0x000fea0003800000 */
.L_x_3059:
        /* <DEDUP_REMOVED lines=13> */
.L_x_3062:
[----:B------:R-:W-:Y:S05]  /*aa60*/  BSYNC.RECONVERGENT B0 ;  /* 0x0000000000007941 */ /* 0x000fea0003800200 */
.L_x_3061:
[----:B------:R-:W-:-:S05]  /*aa70*/  LOP3.LUT R3, R0, 0x80, R3, 0xf8, !PT ;  /* 0x0000008000037812 */ /* 0x000fca00078ef803 */
[----:B------:R0:W-:Y:S01]  /*aa80*/  STG.E.U8 desc[UR36][R8.64], R3 ;  /* 0x0000000308007986 */ /* 0x0001e2000c101124 */
[----:B------:R-:W-:Y:S05]  /*aa90*/  BRA `(.L_x_3036) ;  /* 0x00000000005c7947 */ /* 0x000fea0003800000 */
.L_x_3058:
        /* <DEDUP_REMOVED lines=12> */
.L_x_3064:
[----:B------:R-:W-:Y:S01]  /*ab60*/  IMAD.MOV.U32 R0, RZ, RZ, 0x7f ;  /* 0x0000007fff007424 */ /* 0x000fe200078e00ff */
[----:B------:R-:W-:-:S04]  /*ab70*/  ISETP.GT.U32.AND P0, PT, R4, 0x7f800000, PT ;  /* 0x7f8000000400780c */ /* 0x000fc80003f04070 */
[----:B------:R-:W-:-:S09]  /*ab80*/  SEL R0, R0, 0x7c, P0 ;  /* 0x0000007c00007807 */ /* 0x000fd20000000000 */
.L_x_3065:
[----:B------:R-:W-:Y:S05]  /*ab90*/  BSYNC.RECONVERGENT B0 ;  /* 0x0000000000007941 */ /* 0x000fea0003800200 */
.L_x_3063:
[----:B------:R-:W-:-:S04]  /*aba0*/  SHF.R.U32.HI R3, RZ, 0x18, R3 ;  /* 0x00000018ff037819 */ /* 0x000fc80000011603 */
[----:B------:R-:W-:-:S05]  /*abb0*/  LOP3.LUT R3, R0, 0x80, R3, 0xf8, !PT ;  /* 0x0000008000037812 */ /* 0x000fca00078ef803 */
[----:B------:R0:W-:Y:S01]  /*abc0*/  STG.E.U8 desc[UR36][R8.64], R3 ;  /* 0x0000000308007986 */ /* 0x0001e2000c101124 */
[----:B------:R-:W-:Y:S05]  /*abd0*/  BRA `(.L_x_3036) ;  /* 0x00000000000c7947 */ /* 0x000fea0003800000 */
.L_x_3057:
[----:B------:R-:W-:-:S05]  /*abe0*/  HADD2.F32 R0, -RZ, R18.H0_H0 ;  /* 0x20000012ff007230 */ /* 0x000fca0000004100 */
[----:B------:R-:W-:-:S05]  /*abf0*/  F2FP.BF16.F32.PACK_AB R0, RZ, R0 ;  /* 0x00000000ff00723e */ /* 0x000fca00000010ff */
[----:B------:R0:W-:Y:S02]  /*ac00*/  STG.E.U16 desc[UR36][R8.64], R0 ;  /* 0x0000000008007986 */ /* 0x0001e4000c101524 */
.L_x_3036:
        /* <DEDUP_REMOVED lines=25> */
.L_x_3069:
[----:B------:R-:W-:-:S06]  /*ada0*/  HADD2.F32 R5, -RZ, R16.H0_H0 ;  /* 0x20000010ff057230 */ /* 0x000fcc0000004100 */
[----:B------:R-:W0:Y:S02]  /*adb0*/  F2I.S64.TRUNC R4, R5 ;  /* 0x0000000500047311 */ /* 0x000e24000020d900 */
[----:B0-----:R0:W-:Y:S01]  /*adc0*/  STG.E.U8 desc[UR36][R8.64], R4 ;  /* 0x0000000408007986 */ /* 0x0011e2000c101124 */
[----:B------:R-:W-:Y:S05]  /*add0*/  BRA `(.L_x_3071) ;  /* 0x0000000c006c7947 */ /* 0x000fea0003800000 */
.L_x_3068:
        /* <DEDUP_REMOVED lines=10> */
.L_x_3073:
[----:B------:R-:W-:-:S04]  /*ae80*/  HADD2.F32 R16, -RZ, R16.H0_H0 ;  /* 0x20000010ff107230 */ /* 0x000fc80000004100 */
[----:B------:R-:W0:Y:S02]  /*ae90*/  F2I.FTZ.TRUNC.NTZ R3, R16 ;  /* 0x0000001000037305 */ /* 0x000e24000021f100 */
[----:B0-----:R0:W-:Y:S01]  /*aea0*/  STG.E desc[UR36][R8.64], R3 ;  /* 0x0000000308007986 */ /* 0x0011e2000c101924 */
[----:B------:R-:W-:Y:S05]  /*aeb0*/  BRA `(.L_x_3071) ;  /* 0x0000000c00347947 */ /* 0x000fea0003800000 */
.L_x_3072:
[----:B------:R-:W-:-:S04]  /*aec0*/  HADD2.F32 R16, -RZ, R16.H0_H0 ;  /* 0x20000010ff107230 */ /* 0x000fc80000004100 */
[----:B------:R-:W0:Y:S02]  /*aed0*/  F2I.FTZ.TRUNC.NTZ R3, R16 ;  /* 0x0000001000037305 */ /* 0x000e24000021f100 */
[----:B0-----:R0:W-:Y:S01]  /*aee0*/  STG.E.U16 desc[UR36][R8.64], R3 ;  /* 0x0000000308007986 */ /* 0x0011e2000c101524 */
[----:B------:R-:W-:Y:S05]  /*aef0*/  BRA `(.L_x_3071) ;  /* 0x0000000c00247947 */ /* 0x000fea0003800000 */
.L_x_3067:
        /* <DEDUP_REMOVED lines=9> */
.L_x_3075:
[----:B------:R0:W-:Y:S01]  /*af90*/  STG.E.U16 desc[UR36][R8.64], R16 ;  /* 0x0000001008007986 */ /* 0x0001e2000c101524 */
[----:B------:R-:W-:Y:S05]  /*afa0*/  BRA `(.L_x_3071) ;  /* 0x0000000800f87947 */ /* 0x000fea0003800000 */
.L_x_3074:
        /* <DEDUP_REMOVED lines=10> */
.L_x_3077:
[----:B------:R-:W-:-:S05]  /*b050*/  HADD2.F32 R0, -RZ, R16.H0_H0 ;  /* 0x20000010ff007230 */ /* 0x000fca0000004100 */
[----:B------:R-:W-:-:S04]  /*b060*/  F2FP.F16.F32.PACK_AB R0, RZ, R0 ;  /* 0x00000000ff00723e */ /* 0x000fc800000000ff */
[----:B------:R-:W-:-:S05]  /*b070*/  PRMT R0, R0, 0x5410, RZ ;  /* 0x0000541000007816 */ /* 0x000fca00000000ff */
[----:B------:R0:W-:Y:S01]  /*b080*/  STG.E desc[UR36][R8.64], R0 ;  /* 0x0000000008007986 */ /* 0x0001e2000c101924 */
[----:B------:R-:W-:Y:S05]  /*b090*/  BRA `(.L_x_3071) ;  /* 0x0000000800bc7947 */ /* 0x000fea0003800000 */
.L_x_3076:
[----:B------:R-:W-:-:S05]  /*b0a0*/  HADD2.F32 R4, -RZ, R16.H0_H0 ;  /* 0x20000010ff047230 */ /* 0x000fca0000004100 */
[----:B------:R-:W-:-:S06]  /*b0b0*/  FMUL.FTZ R4, R4, 1 ;  /* 0x3f80000004047820 */ /* 0x000fcc0000410000 */
[----:B------:R-:W0:Y:S02]  /*b0c0*/  F2F.F64.F32 R4, R4 ;  /* 0x0000000400047310 */ /* 0x000e240000201800 */
[----:B0-----:R0:W-:Y:S01]  /*b0d0*/  STG.E.64 desc[UR36][R8.64], R4 ;  /* 0x0000000408007986 */ /* 0x0011e2000c101b24 */
[----:B------:R-:W-:Y:S05]  /*b0e0*/  BRA `(.L_x_3071) ;  /* 0x0000000800a87947 */ /* 0x000fea0003800000 */
.L_x_3066:
        /* <DEDUP_REMOVED lines=14> */
.L_x_3081:
        /* <DEDUP_REMOVED lines=17> */
.L_x_3084:
[----:B------:R-:W-:-:S04]  /*b2e0*/  SHF.R.U32.HI R3, RZ, 0x18, R5 ;  /* 0x00000018ff037819 */ /* 0x000fc80000011605 */
[----:B------:R-:W-:-:S04]  /*b2f0*/  LOP3.LUT R0, R0, 0x80, R3, 0xf8, !PT ;  /* 0x0000008000007812 */ /* 0x000fc800078ef803 */
[----:B------:R-:W-:-:S07]  /*b300*/  PRMT R4, R0, 0x7610, R4 ;  /* 0x0000761000047816 */ /* 0x000fce0000000004 */
.L_x_3083:
[----:B------:R-:W-:Y:S05]  /*b310*/  BSYNC.RECONVERGENT B0 ;  /* 0x0000000000007941 */ /* 0x000fea0003800200 */
.L_x_3082:
[----:B------:R0:W-:Y:S01]  /*b320*/  STG.E.U8 desc[UR36][R8.64], R4 ;  /* 0x0000000408007986 */ /* 0x0001e2000c101124 */
[----:B------:R-:W-:Y:S05]  /*b330*/  BRA `(.L_x_3071) ;  /* 0x0000000800147947 */ /* 0x000fea0003800000 */
.L_x_3080:
        /* <DEDUP_REMOVED lines=17> */
.L_x_3087:
[----:B------:R-:W-:-:S04]  /*b450*/  SHF.R.U32.HI R3, RZ, 0x18, R5 ;  /* 0x00000018ff037819 */ /* 0x000fc80000011605 */
[----:B------:R-:W-:-:S04]  /*b460*/  LOP3.LUT R0, R0, 0x80, R3, 0xf8, !PT ;  /* 0x0000008000007812 */ /* 0x000fc800078ef803 */
[----:B------:R-:W-:-:S07]  /*b470*/  PRMT R4, R0, 0x7610, R4 ;  /* 0x0000761000047816 */ /* 0x000fce0000000004 */
.L_x_3086:
[----:B------:R-:W-:Y:S05]  /*b480*/  BSYNC.RECONVERGENT B0 ;  /* 0x0000000000007941 */ /* 0x000fea0003800200 */
.L_x_3085:
[----:B------:R0:W-:Y:S01]  /*b490*/  STG.E.U8 desc[UR36][R8.64], R4 ;  /* 0x0000000408007986 */ /* 0x0001e2000c101124 */
[----:B------:R-:W-:Y:S05]  /*b4a0*/  BRA `(.L_x_3071) ;  /* 0x0000000400b87947 */ /* 0x000fea0003800000 */
.L_x_3079:
        /* <DEDUP_REMOVED lines=22> */
.L_x_3089:
[----:B------:R-:W-:-:S06]  /*b610*/  HADD2.F32 R4, -RZ, R16.H0_H0 ;  /* 0x20000010ff047230 */ /* 0x000fcc0000004100 */
[----:B------:R-:W0:Y:S02]  /*b620*/  F2I.U64.TRUNC R4, R4 ;  /* 0x0000000400047311 */ /* 0x000e24000020d800 */
[----:B0-----:R0:W-:Y:S01]  /*b630*/  STG.E.64 desc[UR36][R8.64], R4 ;  /* 0x0000000408007986 */ /* 0x0011e2000c101b24 */
[----:B------:R-:W-:Y:S05]  /*b640*/  BRA `(.L_x_3071) ;  /* 0x0000000400507947 */ /* 0x000fea0003800000 */
.L_x_3088:
[----:B------:R-:W-:-:S04]  /*b650*/  HADD2.F32 R16, -RZ, R16.H0_H0 ;  /* 0x20000010ff107230 */ /* 0x000fc80000004100 */
[----:B------:R-:W0:Y:S02]  /*b660*/  F2I.FTZ.U32.TRUNC.NTZ R3, R16 ;  /* 0x0000001000037305 */ /* 0x000e24000021f000 */
[----:B0-----:R0:W-:Y:S01]  /*b670*/  STG.E desc[UR36][R8.64], R3 ;  /* 0x0000000308007986 */ /* 0x0011e2000c101924 */
[----:B------:R-:W-:Y:S05]  /*b680*/  BRA `(.L_x_3071) ;  /* 0x0000000400407947 */ /* 0x000fea0003800000 */
.L_x_3078:
        /* <DEDUP_REMOVED lines=11> */
.L_x_3091:
[----:B------:R-:W-:Y:S01]  /*b740*/  HADD2.F32 R16, -RZ, R16.H0_H0 ;  /* 0x20000010ff107230 */ /* 0x000fe20000004100 */
[----:B------:R-:W-:-:S04]  /*b750*/  CS2R R6, SRZ ;  /* 0x0000000000067805 */ /* 0x000fc8000001ff00 */
[----:B------:R-:W-:-:S06]  /*b760*/  FMUL.FTZ R4, R16, 1 ;  /* 0x3f80000010047820 */ /* 0x000fcc0000410000 */
[----:B------:R-:W0:Y:S02]  /*b770*/  F2F.F64.F32 R4, R4 ;  /* 0x0000000400047310 */ /* 0x000e240000201800 */
[----:B0-----:R3:W-:Y:S01]  /*b780*/  STG.E.128 desc[UR36][R8.64], R4 ;  /* 0x0000000408007986 */ /* 0x0017e2000c101d24 */
[----:B------:R-:W-:Y:S05]  /*b790*/  BRA `(.L_x_3071) ;  /* 0x0000000000fc7947 */ /* 0x000fea0003800000 */
.L_x_3090:
[----:B------:R-:W-:-:S13]  /*b7a0*/  ISETP.NE.AND P0, PT, R0, 0xf, PT ;  /* 0x0000000f0000780c */ /* 0x000fda0003f05270 */
[----:B------:R-:W-:Y:S05]  /*b7b0*/  @!P0 BRA `(.L_x_3092) ;  /* 0x0000000000e88947 */ /* 0x000fea0003800000 */
[----:B------:R-:W-:-:S13]  /*b7c0*/  ISETP.NE.AND P0, PT, R0, 0x17, PT ;  /* 0x000000170000780c */ /* 0x000fda0003f05270 */
[----:B------:R-:W-:Y:S05]  /*b7d0*/  @!P0 BRA `(.L_x_3093) ;  /* 0x0000000000908947 */ /* 0x000fea0003800000 */
[----:B------:R-:W-:-:S13]  /*b7e0*/  ISETP.NE.AND P0, PT, R0, 0x18, PT ;  /* 0x000000180000780c */ /* 0x000fda0003f05270 */
[----:B------:R-:W-:Y:S05]  /*b7f0*/  @!P0 BRA `(.L_x_3094) ;  /* 0x0000000000448947 */ /* 0x000fea0003800000 */
.L_x_3070:
        /* <DEDUP_REMOVED lines=16> */
.L_x_3095:
[----:B------:R-:W-:Y:S05]  /*b900*/  BRA `(.L_x_3071) ;  /* 0x0000000000a07947 */ /* 0x000fea0003800000 */
.L_x_3094:
        /* <DEDUP_REMOVED lines=13> */
.L_x_3097:
[----:B------:R-:W-:Y:S05]  /*b9e0*/  BSYNC.RECONVERGENT B0 ;  /* 0x0000000000007941 */ /* 0x000fea0003800200 */
.L_x_3096:
[----:B------:R-:W-:-:S05]  /*b9f0*/  LOP3.LUT R3, R0, 0x80, R3, 0xf8, !PT ;  /* 0x0000008000037812 */ /* 0x000fca00078ef803 */
[----:B------:R1:W-:Y:S01]  /*ba00*/  STG.E.U8 desc[UR36][R8.64], R3 ;  /* 0x0000000308007986 */ /* 0x0003e2000c101124 */
[----:B------:R-:W-:Y:S05]  /*ba10*/  BRA `(.L_x_3071) ;  /* 0x00000000005c7947 */ /* 0x000fea0003800000 */
.L_x_3093:
        /* <DEDUP_REMOVED lines=12> */
.L_x_3099:
[----:B------:R-:W-:Y:S01]  /*bae0*/  IMAD.MOV.U32 R0, RZ, RZ, 0x7f ;  /* 0x0000007fff007424 */ /* 0x000fe200078e00ff */
[----:B------:R-:W-:-:S04]  /*baf0*/  ISETP.GT.U32.AND P0, PT, R4, 0x7f800000, PT ;  /* 0x7f8000000400780c */ /* 0x000fc80003f04070 */
[----:B------:R-:W-:-:S09]  /*bb00*/  SEL R0, R0, 0x7c, P0 ;  /* 0x0000007c00007807 */ /* 0x000fd20000000000 */
.L_x_3100:
[----:B------:R-:W-:Y:S05]  /*bb10*/  BSYNC.RECONVERGENT B0 ;  /* 0x0000000000007941 */ /* 0x000fea0003800200 */
.L_x_3098:
[----:B------:R-:W-:-:S04]  /*bb20*/  SHF.R.U32.HI R3, RZ, 0x18, R3 ;  /* 0x00000018ff037819 */ /* 0x000fc80000011603 */
[----:B------:R-:W-:-:S05]  /*bb30*/  LOP3.LUT R3, R0, 0x80, R3, 0xf8, !PT ;  /* 0x0000008000037812 */ /* 0x000fca00078ef803 */
[----:B------:R2:W-:Y:S01]  /*bb40*/  STG.E.U8 desc[UR36][R8.64], R3 ;  /* 0x0000000308007986 */ /* 0x0005e2000c101124 */
[----:B------:R-:W-:Y:S05]  /*bb50*/  BRA `(.L_x_3071) ;  /* 0x00000000000c7947 */ /* 0x000fea0003800000 */
.L_x_3092:
[----:B------:R-:W-:-:S05]  /*bb60*/  HADD2.F32 R0, -RZ, R16.H0_H0 ;  /* 0x20000010ff007230 */ /* 0x000fca0000004100 */
[----:B------:R-:W-:-:S05]  /*bb70*/  F2FP.BF16.F32.PACK_AB R0, RZ, R0 ;  /* 0x00000000ff00723e */ /* 0x000fca00000010ff */
[----:B------:R0:W-:Y:S02]  /*bb80*/  STG.E.U16 desc[UR36][R8.64], R0 ;  /* 0x0000000008007986 */ /* 0x0001e4000c101524 */
.L_x_3071:
[----:B------:R-:W-:-:S07]  /*bb90*/  VIADD R19, R19, 0x80 ;  /* 0x0000008013137836 */ /* 0x000fce0000000000 */
.L_x_3030:
[----:B------:R-:W-:Y:S05]  /*bba0*/  BSYNC.RECONVERGENT B6 ;  /* 0x0000000000067941 */ /* 0x000fea0003800200 */
.L_x_3029:
[----:B------:R-:W-:-:S13]  /*bbb0*/  ISETP.GE.AND P0, PT, R19, R28, PT ;  /* 0x0000001c1300720c */ /* 0x000fda0003f06270 */
[----:B------:R-:W-:Y:S05]  /*bbc0*/  @P0 EXIT ;  /* 0x000000000000094d */ /* 0x000fea0003800000 */
[----:B01-3--:R-:W0:Y:S01]  /*bbd0*/  LDC.64 R4, c[0x0][0x388] ;  /* 0x0000e200ff047b82 */ /* 0x00be220000000a00 */
[----:B------:R-:W1:Y:S01]  /*bbe0*/  LDCU UR4, c[0x0][0x3b4] ;  /* 0x00007680ff0477ac */ /* 0x000e620008000800 */
[----:B--2-45:R-:W-:Y:S01]  /*bbf0*/  PRMT R0, R26, 0x9910, RZ ;  /* 0x000099101a007816 */ /* 0x034fe200000000ff */
        /* <DEDUP_REMOVED lines=18> */
.L_x_3104:
[----:B------:R-:W-:-:S06]  /*bd20*/  HADD2.F32 R5, -RZ, R17.H0_H0 ;  /* 0x20000011ff057230 */ /* 0x000fcc0000004100 */
[----:B------:R-:W0:Y:S02]  /*bd30*/  F2I.S64.TRUNC R4, R5 ;  /* 0x0000000500047311 */ /* 0x000e24000020d900 */
[----:B0-----:R-:W-:Y:S01]  /*bd40*/  STG.E.U8 desc[UR36][R2.64], R4 ;  /* 0x0000000402007986 */ /* 0x001fe2000c101124 */
[----:B------:R-:W-:Y:S05]  /*bd50*/  EXIT ;  /* 0x000000000000794d */ /* 0x000fea0003800000 */
.L_x_3103:
        /* <DEDUP_REMOVED lines=10> */
.L_x_3107:
[----:B------:R-:W-:-:S06]  /*be00*/  HADD2.F32 R17, -RZ, R17.H0_H0 ;  /* 0x20000011ff117230 */ /* 0x000fcc0000004100 */
[----:B------:R-:W0:Y:S02]  /*be10*/  F2I.FTZ.TRUNC.NTZ R17, R17 ;  /* 0x0000001100117305 */ /* 0x000e24000021f100 */
[----:B0-----:R-:W-:Y:S01]  /*be20*/  STG.E desc[UR36][R2.64], R17 ;  /* 0x0000001102007986 */ /* 0x001fe2000c101924 */
[----:B------:R-:W-:Y:S05]  /*be30*/  EXIT ;  /* 0x000000000000794d */ /* 0x000fea0003800000 */
.L_x_3106:
[----:B------:R-:W-:-:S06]  /*be40*/  HADD2.F32 R17, -RZ, R17.H0_H0 ;  /* 0x20000011ff117230 */ /* 0x000fcc0000004100 */
[----:B------:R-:W0:Y:S02]  /*be50*/  F2I.FTZ.TRUNC.NTZ R17, R17 ;  /* 0x0000001100117305 */ /* 0x000e24000021f100 */
[----:B0-----:R-:W-:Y:S01]  /*be60*/  STG.E.U16 desc[UR36][R2.64], R17 ;  /* 0x0000001102007986 */ /* 0x001fe2000c101524 */
[----:B------:R-:W-:Y:S05]  /*be70*/  EXIT ;  /* 0x000000000000794d */ /* 0x000fea0003800000 */
.L_x_3102:
        /* <DEDUP_REMOVED lines=9> */
.L_x_3109:
[----:B------:R-:W-:Y:S01]  /*bf10*/  STG.E.U16 desc[UR36][R2.64], R17 ;  /* 0x0000001102007986 */ /* 0x000fe2000c101524 */
[----:B------:R-:W-:Y:S05]  /*bf20*/  EXIT ;  /* 0x000000000000794d */ /* 0x000fea0003800000 */
.L_x_3108:
        /* <DEDUP_REMOVED lines=10> */
.L_x_3111:
[----:B------:R-:W-:-:S05]  /*bfd0*/  HADD2.F32 R0, -RZ, R17.H0_H0 ;  /* 0x20000011ff007230 */ /* 0x000fca0000004100 */
[----:B------:R-:W-:-:S04]  /*bfe0*/  F2FP.F16.F32.PACK_AB R0, RZ, R0 ;  /* 0x00000000ff00723e */ /* 0x000fc800000000ff */
[----:B------:R-:W-:-:S05]  /*bff0*/  PRMT R0, R0, 0x5410, RZ ;  /* 0x0000541000007816 */ /* 0x000fca00000000ff */
[----:B------:R-:W-:Y:S01]  /*c000*/  STG.E desc[UR36][R2.64], R0 ;  /* 0x0000000002007986 */ /* 0x000fe2000c101924 */
[----:B------:R-:W-:Y:S05]  /*c010*/  EXIT ;  /* 0x000000000000794d */ /* 0x000fea0003800000 */
.L_x_3110:
[----:B------:R-:W-:-:S05]  /*c020*/  HADD2.F32 R4, -RZ, R17.H0_H0 ;  /* 0x20000011ff047230 */ /* 0x000fca0000004100 */
[----:B------:R-:W-:-:S06]  /*c030*/  FMUL.FTZ R4, R4, 1 ;  /* 0x3f80000004047820 */ /* 0x000fcc0000410000 */
[----:B------:R-:W0:Y:S02]  /*c040*/  F2F.F64.F32 R4, R4 ;  /* 0x0000000400047310 */ /* 0x000e240000201800 */
[----:B0-----:R-:W-:Y:S01]  /*c050*/  STG.E.64 desc[UR36][R2.64], R4 ;  /* 0x0000000402007986 */ /* 0x001fe2000c101b24 */
[----:B------:R-:W-:Y:S05]  /*c060*/  EXIT ;  /* 0x000000000000794d */ /* 0x000fea0003800000 */
.L_x_3101:
        /* <DEDUP_REMOVED lines=14> */
.L_x_3115:
        /* <DEDUP_REMOVED lines=18> */
.L_x_3118:
[----:B------:R-:W-:-:S04]  /*c270*/  SHF.R.U32.HI R5, RZ, 0x18, R5 ;  /* 0x00000018ff057819 */ /* 0x000fc80000011605 */
[----:B------:R-:W-:-:S07]  /*c280*/  LOP3.LUT R0, R0, 0x80, R5, 0xf8, !PT ;  /* 0x0000008000007812 */ /* 0x000fce00078ef805 */
.L_x_3117:
[----:B------:R-:W-:Y:S05]  /*c290*/  BSYNC.RECONVERGENT B0 ;  /* 0x0000000000007941 */ /* 0x000fea0003800200 */
.L_x_3116:
[----:B------:R-:W-:Y:S01]  /*c2a0*/  STG.E.U8 desc[UR36][R2.64], R0 ;  /* 0x0000000002007986 */ /* 0x000fe2000c101124 */
[----:B------:R-:W-:Y:S05]  /*c2b0*/  EXIT ;  /* 0x000000000000794d */ /* 0x000fea0003800000 */
.L_x_3114:
        /* <DEDUP_REMOVED lines=18> */
.L_x_3121:
[----:B------:R-:W-:-:S04]  /*c3e0*/  SHF.R.U32.HI R5, RZ, 0x18, R5 ;  /* 0x00000018ff057819 */ /* 0x000fc80000011605 */
[----:B------:R-:W-:-:S07]  /*c3f0*/  LOP3.LUT R0, R0, 0x80, R5, 0xf8, !PT ;  /* 0x0000008000007812 */ /* 0x000fce00078ef805 */
.L_x_3120:
[----:B------:R-:W-:Y:S05]  /*c400*/  BSYNC.RECONVERGENT B0 ;  /* 0x0000000000007941 */ /* 0x000fea0003800200 */
.L_x_3119:
[----:B------:R-:W-:Y:S01]  /*c410*/  STG.E.U8 desc[UR36][R2.64], R0 ;  /* 0x0000000002007986 */ /* 0x000fe2000c101124 */
[----:B------:R-:W-:Y:S05]  /*c420*/  EXIT ;  /* 0x000000000000794d */ /* 0x000fea0003800000 */
.L_x_3113:
        /* <DEDUP_REMOVED lines=22> */
.L_x_3123:
[----:B------:R-:W-:-:S06]  /*c590*/  HADD2.F32 R4, -RZ, R17.H0_H0 ;  /* 0x20000011ff047230 */ /* 0x000fcc0000004100 */
[----:B------:R-:W0:Y:S02]  /*c5a0*/  F2I.U64.TRUNC R4, R4 ;  /* 0x0000000400047311 */ /* 0x000e24000020d800 */
[----:B0-----:R-:W-:Y:S01]  /*c5b0*/  STG.E.64 desc[UR36][R2.64], R4 ;  /* 0x0000000402007986 */ /* 0x001fe2000c101b24 */
[----:B------:R-:W-:Y:S05]  /*c5c0*/  EXIT ;  /* 0x000000000000794d */ /* 0x000fea0003800000 */
.L_x_3122:
[----:B------:R-:W-:-:S06]  /*c5d0*/  HADD2.F32 R17, -RZ, R17.H0_H0 ;  /* 0x20000011ff117230 */ /* 0x000fcc0000004100 */
[----:B------:R-:W0:Y:S02]  /*c5e0*/  F2I.FTZ.U32.TRUNC.NTZ R17, R17 ;  /* 0x0000001100117305 */ /* 0x000e24000021f000 */
[----:B0-----:R-:W-:Y:S01]  /*c5f0*/  STG.E desc[UR36][R2.64], R17 ;  /* 0x0000001102007986 */ /* 0x001fe2000c101924 */
[----:B------:R-:W-:Y:S05]  /*c600*/  EXIT ;  /* 0x000000000000794d */ /* 0x000fea0003800000 */
.L_x_3112:
        /* <DEDUP_REMOVED lines=11> */
.L_x_3125:
[----:B------:R-:W-:Y:S01]  /*c6c0*/  HADD2.F32 R17, -RZ, R17.H0_H0 ;  /* 0x20000011ff117230 */ /* 0x000fe20000004100 */
[----:B------:R-:W-:-:S04]  /*c6d0*/  CS2R R6, SRZ ;  /* 0x0000000000067805 */ /* 0x000fc8000001ff00 */
[----:B------:R-:W-:-:S06]  /*c6e0*/  FMUL.FTZ R4, R17, 1 ;  /* 0x3f80000011047820 */ /* 0x000fcc0000410000 */
[----:B------:R-:W0:Y:S02]  /*c6f0*/  F2F.F64.F32 R4, R4 ;  /* 0x0000000400047310 */ /* 0x000e240000201800 */
[----:B0-----:R-:W-:Y:S01]  /*c700*/  STG.E.128 desc[UR36][R2.64], R4 ;  /* 0x0000000402007986 */ /* 0x001fe2000c101d24 */
[----:B------:R-:W-:Y:S05]  /*c710*/  EXIT ;  /* 0x000000000000794d */ /* 0x000fea0003800000 */
.L_x_3124:
[----:B------:R-:W-:-:S13]  /*c720*/  ISETP.NE.AND P0, PT, R0, 0xf, PT ;  /* 0x0000000f0000780c */ /* 0x000fda0003f05270 */
[----:B------:R-:W-:Y:S05]  /*c730*/  @!P0 BRA `(.L_x_3126) ;  /* 0x0000000000e88947 */ /* 0x000fea0003800000 */
[----:B------:R-:W-:-:S13]  /*c740*/  ISETP.NE.AND P0, PT, R0, 0x17, PT ;  /* 0x000000170000780c */ /* 0x000fda0003f05270 */
[----:B------:R-:W-:Y:S05]  /*c750*/  @!P0 BRA `(.L_x_3127) ;  /* 0x0000000000908947 */ /* 0x000fea0003800000 */
[----:B------:R-:W-:-:S13]  /*c760*/  ISETP.NE.AND P0, PT, R0, 0x18, PT ;  /* 0x000000180000780c */ /* 0x000fda0003f05270 */
[----:B------:R-:W-:Y:S05]  /*c770*/  @!P0 BRA `(.L_x_3128) ;  /* 0x0000000000448947 */ /* 0x000fea0003800000 */
.L_x_3105:
        /* <DEDUP_REMOVED lines=16> */
.L_x_3129:
[----:B------:R-:W-:Y:S05]  /*c880*/  EXIT ;  /* 0x000000000000794d */ /* 0x000fea0003800000 */
.L_x_3128:
        /* <DEDUP_REMOVED lines=13> */
.L_x_3131:
[----:B------:R-:W-:Y:S05]  /*c960*/  BSYNC.RECONVERGENT B0 ;  /* 0x0000000000007941 */ /* 0x000fea0003800200 */
.L_x_3130:
[----:B------:R-:W-:-:S05]  /*c970*/  LOP3.LUT R5, R0, 0x80, R5, 0xf8, !PT ;  /* 0x0000008000057812 */ /* 0x000fca00078ef805 */
[----:B------:R-:W-:Y:S01]  /*c980*/  STG.E.U8 desc[UR36][R2.64], R5 ;  /* 0x0000000502007986 */ /* 0x000fe2000c101124 */
[----:B------:R-:W-:Y:S05]  /*c990*/  EXIT ;  /* 0x000000000000794d */ /* 0x000fea0003800000 */
.L_x_3127:
        /* <DEDUP_REMOVED lines=12> */
.L_x_3133:
[----:B------:R-:W-:Y:S01]  /*ca60*/  IMAD.MOV.U32 R0, RZ, RZ, 0x7f ;  /* 0x0000007fff007424 */ /* 0x000fe200078e00ff */
[----:B------:R-:W-:-:S04]  /*ca70*/  ISETP.GT.U32.AND P0, PT, R4, 0x7f800000, PT ;  /* 0x7f8000000400780c */ /* 0x000fc80003f04070 */
[----:B------:R-:W-:-:S09]  /*ca80*/  SEL R0, R0, 0x7c, P0 ;  /* 0x0000007c00007807 */ /* 0x000fd20000000000 */
.L_x_3134:
[----:B------:R-:W-:Y:S05]  /*ca90*/  BSYNC.RECONVERGENT B0 ;  /* 0x0000000000007941 */ /* 0x000fea0003800200 */
.L_x_3132:
[----:B------:R-:W-:-:S04]  /*caa0*/  SHF.R.U32.HI R5, RZ, 0x18, R5 ;  /* 0x00000018ff057819 */ /* 0x000fc80000011605 */
[----:B------:R-:W-:-:S05]  /*cab0*/  LOP3.LUT R5, R0, 0x80, R5, 0xf8, !PT ;  /* 0x0000008000057812 */ /* 0x000fca00078ef805 */
[----:B------:R-:W-:Y:S01]  /*cac0*/  STG.E.U8 desc[UR36][R2.64], R5 ;  /* 0x0000000502007986 */ /* 0x000fe2000c101124 */
[----:B------:R-:W-:Y:S05]  /*cad0*/  EXIT ;  /* 0x000000000000794d */ /* 0x000fea0003800000 */
.L_x_3126:
[----:B------:R-:W-:-:S05]  /*cae0*/  HADD2.F32 R0, -RZ, R17.H0_H0 ;  /* 0x20000011ff007230 */ /* 0x000fca0000004100 */
[----:B------:R-:W-:-:S05]  /*caf0*/  F2FP.BF16.F32.PACK_AB R0, RZ, R0 ;  /* 0x00000000ff00723e */ /* 0x000fca00000010ff */
[----:B------:R-:W-:Y:S01]  /*cb00*/  STG.E.U16 desc[UR36][R2.64], R0 ;  /* 0x0000000002007986 */ /* 0x000fe2000c101524 */
[----:B------:R-:W-:Y:S05]  /*cb10*/  EXIT ;  /* 0x000000000000794d */ /* 0x000fea0003800000 */
.L_x_3135:
        /* <DEDUP_REMOVED lines=14> */
.L_x_17928:


//--------------------- .text._ZN2at6native18elementwise_kernelILi128ELi4EZNS0_22gpu_kernel_impl_nocastINS0_13BinaryFunctorIN3c104HalfES5_S5_ZZZNS0_17hypot_kernel_cudaERNS_18TensorIteratorBaseEENKUlvE_clEvENKUlvE1_clEvEUlS5_S5_E_EEEEvS7_RKT_EUliE_EEviT1_ --------------------------
	.section	.text._ZN2at6native18elementwise_kernelILi128ELi4EZNS0_22gpu_kernel_impl_nocastINS0_13BinaryFunctorIN3c104HalfES5_S5_ZZZNS0_17hypot_kernel_cudaERNS_18TensorIteratorBaseEENKUlvE_clEvENKUlvE1_clEvEUlS5_S5_E_EEEEvS7_RKT_EUliE_EEviT1_,"ax",@progbits
	.align	128
        .global         _ZN2at6native18elementwise_kernelILi128ELi4EZNS0_22gpu_kernel_impl_nocastINS0_13BinaryFunctorIN3c104HalfES5_S5_ZZZNS0_17hypot_kernel_cudaERNS_18TensorIteratorBaseEENKUlvE_clEvENKUlvE1_clEvEUlS5_S5_E_EEEEvS7_RKT_EUliE_EEviT1_
        .type           _ZN2at6native18elementwise_kernelILi128ELi4EZNS0_22gpu_kernel_impl_nocastINS0_13BinaryFunctorIN3c104HalfES5_S5_ZZZNS0_17hypot_kernel_cudaERNS_18TensorIteratorBaseEENKUlvE_clEvENKUlvE1_clEvEUlS5_S5_E_EEEEvS7_RKT_EUliE_EEviT1_,@function
        .size           _ZN2at6native18elementwise_kernelILi128ELi4EZNS0_22gpu_kernel_impl_nocastINS0_13BinaryFunctorIN3c104HalfES5_S5_ZZZNS0_17hypot_kernel_cudaERNS_18TensorIteratorBaseEENKUlvE_clEvENKUlvE1_clEvEUlS5_S5_E_EEEEvS7_RKT_EUliE_EEviT1_,(.L_x_17929 - _ZN2at6native18elementwise_kernelILi128ELi4EZNS0_22gpu_kernel_impl_nocastINS0_13BinaryFunctorIN3c104HalfES5_S5_ZZZNS0_17hypot_kernel_cudaERNS_18TensorIteratorBaseEENKUlvE_clEvENKUlvE1_clEvEUlS5_S5_E_EEEEvS7_RKT_EUliE_EEviT1_)
        .other          _ZN2at6native18elementwise_kernelILi128ELi4EZNS0_22gpu_kernel_impl_nocastINS0_13BinaryFunctorIN3c104HalfES5_S5_ZZZNS0_17hypot_kernel_cudaERNS_18TensorIteratorBaseEENKUlvE_clEvENKUlvE1_clEvEUlS5_S5_E_EEEEvS7_RKT_EUliE_EEviT1_,@"STO_CUDA_ENTRY STV_DEFAULT"
_ZN2at6native18elementwise_kernelILi128ELi4EZNS0_22gpu_kernel_impl_nocastINS0_13BinaryFunctorIN3c104HalfES5_S5_ZZZNS0_17hypot_kernel_cudaERNS_18TensorIteratorBaseEENKUlvE_clEvENKUlvE1_clEvEUlS5_S5_E_EEEEvS7_RKT_EUliE_EEviT1_:
.text._ZN2at6native18elementwise_kernelILi128ELi4EZNS0_22gpu_kernel_impl_nocastINS0_13BinaryFunctorIN3c104HalfES5_S5_ZZZNS0_17hypot_kernel_cudaERNS_18TensorIteratorBaseEENKUlvE_clEvENKUlvE1_clEvEUlS5_S5_E_EEEEvS7_RKT_EUliE_EEviT1_:
        /* <DEDUP_REMOVED lines=18> */
[----:B------:R-:W-:Y:S01]  /*0120*/  IADD3 R3, PT, PT, R3, 0x80, RZ ;  /* 0x0000008003037810 */ /* 0x000fe20007ffe0ff */
[----:B--2---:R-:W-:-:S02]  /*0130*/  HADD2.F32 R0, -RZ, R4.H0_H0 ;  /* 0x20000004ff007230 */ /* 0x004fc40000004100 */
[----:B------:R-:W0:Y:S03]  /*0140*/  LDC.64 R4, c[0x0][0x5e8] ;  /* 0x00017a00ff047b82 */ /* 0x000e260000000a00 */
[----:B------:R-:W-:Y:S01]  /*0150*/  FADD.FTZ R0, |R0|, -RZ ;  /* 0x800000ff00007221 */ /* 0x000fe20000010200 */
[----:B---3--:R-:W-:-:S05]  /*0160*/  HADD2.F32 R2, -RZ, R6.H0_H0 ;  /* 0x20000006ff027230 */ /* 0x008fca0000004100 */
        /* <DEDUP_REMOVED lines=20> */
[----:B0-----:R-:W0:Y:S08]  /*02b0*/  LDC.64 R4, c[0x0][0x5f0] ;  /* 0x00017c00ff047b82 */ /* 0x001e300000000a00 */
        /* <DEDUP_REMOVED lines=24> */
[----:B0-----:R0:W-:Y:S02]  /*0440*/  STG.E.U16 desc[UR6][R4.64], R2 ;  /* 0x0000000204007986 */ /* 0x0011e4000c101506 */
.L_x_3139:
[----:B------:R-:W-:-:S13]  /*0450*/  ISETP.GE.AND P0, PT, R3, UR4, PT ;  /* 0x0000000403007c0c */ /* 0x000fda000bf06270 */
[----:B------:R-:W-:Y:S05]  /*0460*/  @P0 BREAK.RELIABLE B1 ;  /* 0x0000000000010942 */ /* 0x000fea0003800100 */
[----:B------:R-:W-:Y:S05]  /*0470*/  @P0 BRA `(.L_x_3140) ;  /* 0x00000000006c0947 */ /* 0x000fea0003800000 */
[----:B------:R-:W-:Y:S05]  /*0480*/  BSYNC.RELIABLE B1 ;  /* 0x0000000000017941 */ /* 0x000fea0003800100 */
.L_x_3138:
        /* <DEDUP_REMOVED lines=26> */
.L_x_3140:
[----:B------:R-:W-:Y:S05]  /*0630*/  BSYNC.RECONVERGENT B0 ;  /* 0x0000000000007941 */ /* 0x000fea0003800200 */
.L_x_3137:
[----:B------:R-:W-:Y:S05]  /*0640*/  WARPSYNC.ALL ;  /* 0x0000000000007948 */ /* 0x000fea0003800000 */
[----:B------:R-:W-:-:S13]  /*0650*/  ISETP.GE.AND P0, PT, R3, UR4, PT ;  /* 0x0000000403007c0c */ /* 0x000fda000bf06270 */
[----:B------:R-:W-:Y:S05]  /*0660*/  @P0 EXIT ;  /* 0x000000000000094d */ /* 0x000fea0003800000 */
[----:B01----:R-:W0:Y:S08]  /*0670*/  LDC.64 R2, c[0x0][0x5f0] ;  /* 0x00017c00ff027b82 */ /* 0x003e300000000a00 */
[----:B------:R-:W1:Y:S01]  /*0680*/  LDC.64 R4, c[0x0][0x5f8] ;  /* 0x00017e00ff047b82 */ /* 0x000e620000000a00 */
[----:B0-----:R-:W2:Y:S04]  /*0690*/  LDG.E.U16 R2, desc[UR6][R2.64] ;  /* 0x0000000602027981 */ /* 0x001ea8000c1e1500 */
[----:B-1----:R-:W3:Y:S01]  /*06a0*/  LDG.E.U16 R4, desc[UR6][R4.64] ;  /* 0x0000000604047981 */ /* 0x002ee2000c1e1500 */
[----:B--2---:R-:W-:-:S05]  /*06b0*/  HADD2.F32 R0, -RZ, R2.H0_H0 ;  /* 0x20000002ff007230 */ /* 0x004fca0000004100 */
        /* <DEDUP_REMOVED lines=18> */
[----:B------:R-:W-:-:S05]  /*07e0*/  F2FP.F16.F32.PACK_AB R6, RZ, R6 ;  /* 0x00000006ff06723e */ /* 0x000fca00000000ff */
[----:B0-----:R-:W-:Y:S01]  /*07f0*/  STG.E.U16 desc[UR6][R2.64], R6 ;  /* 0x0000000602007986 */ /* 0x001fe2000c101506 */
[----:B------:R-:W-:Y:S05]  /*0800*/  EXIT ;  /* 0x000000000000794d */ /* 0x000fea0003800000 */
.L_x_3136:
        /* <DEDUP_REMOVED lines=356> */
.L_x_3144:
        /* <DEDUP_REMOVED lines=8> */
[----:B------:R-:W-:Y:S01]  /*1ed0*/  IADD3 R3, PT, PT, R3, 0x80, RZ ;  /* 0x0000008003037810 */ /* 0x000fe20007ffe0ff */
[----:B--2---:R-:W-:Y:S02]  /*1ee0*/  HADD2.F32 R4, -RZ, R6.H0_H0 ;  /* 0x20000006ff047230 */ /* 0x004fe40000004100 */
[----:B---3--:R-:W-:-:S03]  /*1ef0*/  HADD2.F32 R10, -RZ, R8.H0_H0 ;  /* 0x20000008ff0a7230 */ /* 0x008fc60000004100 */
        /* <DEDUP_REMOVED lines=17> */
[----:B------:R-:W-:Y:S02]  /*2010*/  F2FP.F16.F32.PACK_AB R10, RZ, R10 ;  /* 0x0000000aff0a723e */ /* 0x000fe400000000ff */
        /* <DEDUP_REMOVED lines=353> */
.L_x_3146:
        /* <DEDUP_REMOVED lines=29> */
[----:B------:R-:W-:-:S05]  /*3800*/  IADD3.X R5, PT, PT, RZ, UR9, RZ, P0, !PT ;  /* 0x00000009ff057c10 */ /* 0x000fca00087fe4ff */
[----:B------:R0:W-:Y:S04]  /*3810*/  STG.E.U16 desc[UR6][R4.64], R10 ;  /* 0x0000000a04007986 */ /* 0x0001e8000c101506 */
.L_x_3143:
[----:B------:R-:W-:-:S13]  /*3820*/  ISETP.GE.AND P0, PT, R3, UR4, PT ;  /* 0x0000000403007c0c */ /* 0x000fda000bf06270 */
[----:B------:R-:W-:Y:S05]  /*3830*/  @P0 BREAK.RELIABLE B1 ;  /* 0x0000000000010942 */ /* 0x000fea0003800100 */
[----:B------:R-:W-:Y:S05]  /*3840*/  @P0 BRA `(.L_x_3145) ;  /* 0x0000001400f00947 */ /* 0x000fea0003800000 */
[----:B------:R-:W-:Y:S05]  /*3850*/  BSYNC.RELIABLE B1 ;  /* 0x0000000000017941 */ /* 0x000fea0003800100 */
.L_x_3142:
        /* <DEDUP_REMOVED lines=348> */
.L_x_3147:
        /* <DEDUP_REMOVED lines=31> */
.L_x_3145:
[----:B------:R-:W-:Y:S05]  /*5010*/  BSYNC.RECONVERGENT B0 ;  /* 0x0000000000007941 */ /* 0x000fea0003800200 */
.L_x_3141:
        /* <DEDUP_REMOVED lines=351> */
.L_x_3148:
        /* <DEDUP_REMOVED lines=27> */
[----:B------:R-:W-:Y:S02]  /*67c0*/  F2FP.F16.F32.PACK_AB R0, RZ, R0 ;  /* 0x00000000ff00723e */ /* 0x000fe400000000ff */
[----:B------:R-:W-:-:S05]  /*67d0*/  IADD3.X R3, PT, PT, RZ, UR5, RZ, P0, !PT ;  /* 0x00000005ff037c10 */ /* 0x000fca00087fe4ff */
[----:B------:R-:W-:Y:S01]  /*67e0*/  STG.E.U16 desc[UR6][R2.64], R0 ;  /* 0x0000000002007986 */ /* 0x000fe2000c101506 */
[----:B------:R-:W-:Y:S05]  /*67f0*/  EXIT ;  /* 0x000000000000794d */ /* 0x000fea0003800000 */
.L_x_3149:
        /* <DEDUP_REMOVED lines=16> */
.L_x_17929:


//--------------------- .text._ZN2at6native27unrolled_elementwise_kernelINS0_13BinaryFunctorIN3c104HalfES4_S4_ZZZNS0_17hypot_kernel_cudaERNS_18TensorIteratorBaseEENKUlvE_clEvENKUlvE1_clEvEUlS4_S4_E_EESt5arrayIPcLm3EELi4E23TrivialOffsetCalculatorILi2EjESE_ILi1EjENS0_6memory15LoadWithoutCastENSH_16StoreWithoutCastEEEviT_T0_T2_T3_T4_T5_ --------------------------
	.section	.text._ZN2at6native27unrolled_elementwise_kernelINS0_13BinaryFunctorIN3c104HalfES4_S4_ZZZNS0_17hypot_kernel_cudaERNS_18TensorIteratorBaseEENKUlvE_clEvENKUlvE1_clEvEUlS4_S4_E_EESt5arrayIPcLm3EELi4E23TrivialOffsetCalculatorILi2EjESE_ILi1EjENS0_6memory15LoadWithoutCastENSH_16StoreWithoutCastEEEviT_T0_T2_T3_T4_T5_,"ax",@progbits
	.align	128
        .global         _ZN2at6native27unrolled_elementwise_kernelINS0_13BinaryFunctorIN3c104HalfES4_S4_ZZZNS0_17hypot_kernel_cudaERNS_18TensorIteratorBaseEENKUlvE_clEvENKUlvE1_clEvEUlS4_S4_E_EESt5arrayIPcLm3EELi4E23TrivialOffsetCalculatorILi2EjESE_ILi1EjENS0_6memory15LoadWithoutCastENSH_16StoreWithoutCastEEEviT_T0_T2_T3_T4_T5_
        .type           _ZN2at6native27unrolled_elementwise_kernelINS0_13BinaryFunctorIN3c104HalfES4_S4_ZZZNS0_17hypot_kernel_cudaERNS_18TensorIteratorBaseEENKUlvE_clEvENKUlvE1_clEvEUlS4_S4_E_EESt5arrayIPcLm3EELi4E23TrivialOffsetCalculatorILi2EjESE_ILi1EjENS0_6memory15LoadWithoutCastENSH_16StoreWithoutCastEEEviT_T0_T2_T3_T4_T5_,@function
        .size           _ZN2at6native27unrolled_elementwise_kernelINS0_13BinaryFunctorIN3c104HalfES4_S4_ZZZNS0_17hypot_kernel_cudaERNS_18TensorIteratorBaseEENKUlvE_clEvENKUlvE1_clEvEUlS4_S4_E_EESt5arrayIPcLm3EELi4E23TrivialOffsetCalculatorILi2EjESE_ILi1EjENS0_6memory15LoadWithoutCastENSH_16StoreWithoutCastEEEviT_T0_T2_T3_T4_T5_,(.L_x_17930 - _ZN2at6native27unrolled_elementwise_kernelINS0_13BinaryFunctorIN3c104HalfES4_S4_ZZZNS0_17hypot_kernel_cudaERNS_18TensorIteratorBaseEENKUlvE_clEvENKUlvE1_clEvEUlS4_S4_E_EESt5arrayIPcLm3EELi4E23TrivialOffsetCalculatorILi2EjESE_ILi1EjENS0_6memory15LoadWithoutCastENSH_16StoreWithoutCastEEEviT_T0_T2_T3_T4_T5_)
        .other          _ZN2at6native27unrolled_elementwise_kernelINS0_13BinaryFunctorIN3c104HalfES4_S4_ZZZNS0_17hypot_kernel_cudaERNS_18TensorIteratorBaseEENKUlvE_clEvENKUlvE1_clEvEUlS4_S4_E_EESt5arrayIPcLm3EELi4E23TrivialOffsetCalculatorILi2EjESE_ILi1EjENS0_6memory15LoadWithoutCastENSH_16StoreWithoutCastEEEviT_T0_T2_T3_T4_T5_,@"STO_CUDA_ENTRY STV_DEFAULT"
_ZN2at6native27unrolled_elementwise_kernelINS0_13BinaryFunctorIN3c104HalfES4_S4_ZZZNS0_17hypot_kernel_cudaERNS_18TensorIteratorBaseEENKUlvE_clEvENKUlvE1_clEvEUlS4_S4_E_EESt5arrayIPcLm3EELi4E23TrivialOffsetCalculatorILi2EjESE_ILi1EjENS0_6memory15LoadWithoutCastENSH_16StoreWithoutCastEEEviT_T0_T2_T3_T4_T5_:
.text._ZN2at6native27unrolled_elementwise_kernelINS0_13BinaryFunctorIN3c104HalfES4_S4_ZZZNS0_17hypot_kernel_cudaERNS_18TensorIteratorBaseEENKUlvE_clEvENKUlvE1_clEvEUlS4_S4_E_EESt5arrayIPcLm3EELi4E23TrivialOffsetCalculatorILi2EjESE_ILi1EjENS0_6memory15LoadWithoutCastENSH_16StoreWithoutCastEEEviT_T0_T2_T3_T4_T5_:
        /* <DEDUP_REMOVED lines=15> */
[----:B------:R-:W2:Y:S04]  /*00f0*/  LDC.64 R2, c[0x0][0x398] ;  /* 0x0000e600ff027b82 */ /* 0x000ea80000000a00 */
[----:B------:R-:W-:-:S13]  /*0100*/  ISETP.GE.AND P1, PT, R10, R9, PT ;  /* 0x000000090a00720c */ /* 0x000fda0003f26270 */
[----:B------:R-:W-:Y:S01]  /*0110*/  @!P1 LEA R17, R11, R10, 0x9 ;  /* 0x0000000a0b119211 */ /* 0x000fe200078e48ff */
[----:B------:R-:W-:-:S04]  /*0120*/  @!P1 VIADD R10, R10, 0x80 ;  /* 0x000000800a0a9836 */ /* 0x000fc80000000000 */
[----:B---3--:R-:W-:Y:S01]  /*0130*/  @!P1 IMAD.WIDE.U32 R18, R17, 0x2, R18 ;  /* 0x0000000211129825 */ /* 0x008fe200078e0012 */
[----:B------:R-:W-:-:S04]  /*0140*/  ISETP.GE.AND P3, PT, R10, R9, PT ;  /* 0x000000090a00720c */ /* 0x000fc80003f66270 */
[----:B-1----:R1:W5:Y:S09]  /*0150*/  @!P1 LDG.E.U16 R0, desc[UR4][R18.64] ;  /* 0x0000000412009981 */ /* 0x002372000c1e1500 */
[----:B------:R-:W-:Y:S01]  /*0160*/  @!P3 IMAD R21, R11, 0x200, R10 ;  /* 0x000002000b15b824 */ /* 0x000fe200078e020a */
[----:B-1----:R-:W1:Y:S01]  /*0170*/  LDC.64 R18, c[0x0][0x390] ;  /* 0x0000e400ff127b82 */ /* 0x002e620000000a00 */
[----:B------:R-:W-:-:S02]  /*0180*/  @!P3 IADD3 R10, PT, PT, R10, 0x80, RZ ;  /* 0x000000800a0ab810 */ /* 0x000fc40007ffe0ff */
[C---:B----4-:R-:W-:Y:S02]  /*0190*/  @!P3 IMAD.WIDE.U32 R4, R21.reuse, 0x2, R4 ;  /* 0x000000021504b825 */ /* 0x050fe400078e0004 */
[----:B------:R-:W-:Y:S02]  /*01a0*/  ISETP.GE.AND P2, PT, R10, R9, PT ;  /* 0x000000090a00720c */ /* 0x000fe40003f46270 */
[----:B------:R-:W-:Y:S02]  /*01b0*/  @!P3 IMAD.WIDE.U32 R6, R21, 0x2, R6 ;  /* 0x000000021506b825 */ /* 0x000fe400078e0006 */
[----:B------:R-:W3:Y:S02]  /*01c0*/  LDC.64 R20, c[0x0][0x398] ;  /* 0x0000e600ff147b82 */ /* 0x000ee40000000a00 */
[----:B------:R-:W-:Y:S01]  /*01d0*/  @!P0 IMAD R25, R11, 0x200, R8 ;  /* 0x000002000b198824 */ /* 0x000fe200078e0208 */
[----:B------:R-:W-:-:S06]  /*01e0*/  PRMT R24, RZ, 0x7610, R24 ;  /* 0x00007610ff187816 */ /* 0x000fcc0000000018 */
[----:B------:R-:W-:Y:S02]  /*01f0*/  @!P2 IMAD R23, R11, 0x200, R10 ;  /* 0x000002000b17a824 */ /* 0x000fe400078e020a */
[----:B-1----:R-:W-:-:S05]  /*0200*/  @!P0 IMAD.WIDE.U32 R18, R25, 0x2, R18 ;  /* 0x0000000219128825 */ /* 0x002fca00078e0012 */
[----:B------:R-:W5:Y:S01]  /*0210*/  @!P0 LDG.E.U16 R24, desc[UR4][R18.64] ;  /* 0x0000000412188981 */ /* 0x000f62000c1e1500 */
[----:B---3--:R-:W-:Y:S01]  /*0220*/  @!P0 IMAD.WIDE.U32 R20, R25, 0x2, R20 ;  /* 0x0000000219148825 */ /* 0x008fe200078e0014 */
[----:B------:R-:W-:-:S06]  /*0230*/  PRMT R25, RZ, 0x7610, R25 ;  /* 0x00007610ff197816 */ /* 0x000fcc0000000019 */
[----:B------:R-:W5:Y:S01]  /*0240*/  @!P0 LDG.E.U16 R25, desc[UR4][R20.64] ;  /* 0x0000000414198981 */ /* 0x000f62000c1e1500 */
[----:B------:R-:W-:Y:S01]  /*0250*/  ISETP.GE.AND P0, PT, R8, R9, PT ;  /* 0x000000090800720c */ /* 0x000fe20003f06270 */
[----:B0-----:R-:W-:-:S04]  /*0260*/  @!P2 IMAD.WIDE.U32 R14, R23, 0x2, R14 ;  /* 0x00000002170ea825 */ /* 0x001fc800078e000e */
[----:B--2---:R-:W-:Y:S01]  /*0270*/  @!P2 IMAD.WIDE.U32 R22, R23, 0x2, R12 ;  /* 0x000000021716a825 */ /* 0x004fe200078e000c */
[----:B------:R-:W-:-:S03]  /*0280*/  PRMT R13, RZ, 0x7610, R13 ;  /* 0x00007610ff0d7816 */ /* 0x000fc6000000000d */
[----:B------:R-:W-:-:S05]  /*0290*/  @!P1 IMAD.WIDE.U32 R2, R17, 0x2, R2 ;  /* 0x0000000211029825 */ /* 0x000fca00078e0002 */
        /* <DEDUP_REMOVED lines=9> */
[C---:B-1----:R-:W-:Y:S01]  /*0330*/  IADD3 R14, PT, PT, R8.reuse, 0x80, RZ ;  /* 0x00000080080e7810 */ /* 0x042fe20007ffe0ff */
        /* <DEDUP_REMOVED lines=31> */
.L_x_3151:
[----:B------:R-:W-:Y:S05]  /*0530*/  BSYNC.RECONVERGENT B0 ;  /* 0x0000000000007941 */ /* 0x000fea0003800200 */
.L_x_3150:
        /* <DEDUP_REMOVED lines=21> */
.L_x_3153:
[----:B------:R-:W-:Y:S05]  /*0690*/  BSYNC.RECONVERGENT B0 ;  /* 0x0000000000007941 */ /* 0x000fea0003800200 */
.L_x_3152:
        /* <DEDUP_REMOVED lines=21> */
.L_x_3155:
[----:B------:R-:W-:Y:S05]  /*07f0*/  BSYNC.RECONVERGENT B0 ;  /* 0x0000000000007941 */ /* 0x000fea0003800200 */
.L_x_3154:
        /* <DEDUP_REMOVED lines=21> */
.L_x_3157:
[----:B------:R-:W-:Y:S05]  /*0950*/  BSYNC.RECONVERGENT B0 ;  /* 0x0000000000007941 */ /* 0x000fea0003800200 */
.L_x_3156:
[----:B------:R0:W-:Y:S01]  /*0960*/  @!P0 STG.E.U16 desc[UR4][R2.64], R4 ;  /* 0x0000000402008986 */ /* 0x0001e2000c101504 */
[----:B------:R-:W-:Y:S04]  /*0970*/  BSSY.RECONVERGENT B0, `(.L_x_3158) ;  /* 0x000000c000007945 */ /* 0x000fe80003800200 */
[----:B------:R-:W-:Y:S05]  /*0980*/  @P4 BRA `(.L_x_3159) ;  /* 0x0000000000284947 */ /* 0x000fea0003800000 */
[----:B0-----:R-:W0:Y:S01]  /*0990*/  LDC.64 R2, c[0x0][0x388] ;  /* 0x0000e200ff027b82 */ /* 0x001e220000000a00 */
[----:B------:R-:W-:Y:S01]  /*09a0*/  LEA R7, R11, R8, 0x9 ;  /* 0x000000080b077211 */ /* 0x000fe200078e48ff */
[----:B------:R-:W-:-:S05]  /*09b0*/  VIADD R8, R8, 0x80 ;  /* 0x0000008008087836 */ /* 0x000fca0000000000 */
[----:B------:R-:W-:-:S13]  /*09c0*/  ISETP.GE.AND P0, PT, R8, R9, PT ;  /* 0x000000090800720c */ /* 0x000fda0003f06270 */
[----:B-----5:R-:W-:Y:S01]  /*09d0*/  @!P0 LEA R13, R11, R8, 0x9 ;  /* 0x000000080b0d8211 */ /* 0x020fe200078e48ff */
[----:B------:R-:W-:Y:S02]  /*09e0*/  @!P0 VIADD R8, R8, 0x80 ;  /* 0x0000008008088836 */ /* 0x000fe40000000000 */
[----:B0-----:R-:W-:-:S04]  /*09f0*/  IMAD.WIDE.U32 R6, R7, 0x2, R2 ;  /* 0x0000000207067825 */ /* 0x001fc800078e0002 */
[----:B------:R-:W-:Y:S01]  /*0a00*/  @!P0 IMAD.WIDE.U32 R2, R13, 0x2, R2 ;  /* 0x000000020d028825 */ /* 0x000fe200078e0002 */
[----:B------:R1:W-:Y:S04]  /*0a10*/  STG.E.U16 desc[UR4][R6.64], R0 ;  /* 0x0000000006007986 */ /* 0x0003e8000c101504 */
[----:B------:R1:W-:Y:S02]  /*0a20*/  @!P0 STG.E.U16 desc[UR4][R2.64], R5 ;  /* 0x0000000502008986 */ /* 0x0003e4000c101504 */
.L_x_3159:
[----:B------:R-:W-:Y:S05]  /*0a30*/  BSYNC.RECONVERGENT B0 ;  /* 0x0000000000007941 */ /* 0x000fea0003800200 */
.L_x_3158:
[----:B------:R-:W-:-:S13]  /*0a40*/  ISETP.GE.AND P0, PT, R8, R9, PT ;  /* 0x000000090800720c */ /* 0x000fda0003f06270 */
[----:B------:R-:W-:Y:S05]  /*0a50*/  @P0 EXIT ;  /* 0x000000000000094d */ /* 0x000fea0003800000 */
[----:B01----:R-:W0:Y:S01]  /*0a60*/  LDC.64 R2, c[0x0][0x388] ;  /* 0x0000e200ff027b82 */ /* 0x003e220000000a00 */
[----:B------:R-:W-:-:S05]  /*0a70*/  LEA R11, R11, R8, 0x9 ;  /* 0x000000080b0b7211 */ /* 0x000fca00078e48ff */
[----:B0-----:R-:W-:-:S05]  /*0a80*/  IMAD.WIDE.U32 R2, R11, 0x2, R2 ;  /* 0x000000020b027825 */ /* 0x001fca00078e0002 */
[----:B-----5:R-:W-:Y:S01]  /*0a90*/  STG.E.U16 desc[UR4][R2.64], R10 ;  /* 0x0000000a02007986 */ /* 0x020fe2000c101504 */
[----:B------:R-:W-:Y:S05]  /*0aa0*/  EXIT ;  /* 0x000000000000794d */ /* 0x000fea0003800000 */
.L_x_3160:
        /* <DEDUP_REMOVED lines=13> */
.L_x_17930:


//--------------------- .text._ZN2at6native29vectorized_elementwise_kernelILi2ENS0_13BinaryFunctorIN3c104HalfES4_S4_ZZZNS0_17hypot_kernel_cudaERNS_18TensorIteratorBaseEENKUlvE_clEvENKUlvE1_clEvEUlS4_S4_E_EESt5arrayIPcLm3EEEEviT0_T1_ --------------------------
	.section	.text._ZN2at6native29vectorized_elementwise_kernelILi2ENS0_13BinaryFunctorIN3c104HalfES4_S4_ZZZNS0_17hypot_kernel_cudaERNS_18TensorIteratorBaseEENKUlvE_clEvENKUlvE1_clEvEUlS4_S4_E_EESt5arrayIPcLm3EEEEviT0_T1_,"ax",@progbits
	.align	128
        .global         _ZN2at6native29vectorized_elementwise_kernelILi2ENS0_13BinaryFunctorIN3c104HalfES4_S4_ZZZNS0_17hypot_kernel_cudaERNS_18TensorIteratorBaseEENKUlvE_clEvENKUlvE1_clEvEUlS4_S4_E_EESt5arrayIPcLm3EEEEviT0_T1_
        .type           _ZN2at6native29vectorized_elementwise_kernelILi2ENS0_13BinaryFunctorIN3c104HalfES4_S4_ZZZNS0_17hypot_kernel_cudaERNS_18TensorIteratorBaseEENKUlvE_clEvENKUlvE1_clEvEUlS4_S4_E_EESt5arrayIPcLm3EEEEviT0_T1_,@function
        .size           _ZN2at6native29vectorized_elementwise_kernelILi2ENS0_13BinaryFunctorIN3c104HalfES4_S4_ZZZNS0_17hypot_kernel_cudaERNS_18TensorIteratorBaseEENKUlvE_clEvENKUlvE1_clEvEUlS4_S4_E_EESt5arrayIPcLm3EEEEviT0_T1_,(.L_x_17931 - _ZN2at6native29vectorized_elementwise_kernelILi2ENS0_13BinaryFunctorIN3c104HalfES4_S4_ZZZNS0_17hypot_kernel_cudaERNS_18TensorIteratorBaseEENKUlvE_clEvENKUlvE1_clEvEUlS4_S4_E_EESt5arrayIPcLm3EEEEviT0_T1_)
        .other          _ZN2at6native29vectorized_elementwise_kernelILi2ENS0_13BinaryFunctorIN3c104HalfES4_S4_ZZZNS0_17hypot_kernel_cudaERNS_18TensorIteratorBaseEENKUlvE_clEvENKUlvE1_clEvEUlS4_S4_E_EESt5arrayIPcLm3EEEEviT0_T1_,@"STO_CUDA_ENTRY STV_DEFAULT"
_ZN2at6native29vectorized_elementwise_kernelILi2ENS0_13BinaryFunctorIN3c104HalfES4_S4_ZZZNS0_17hypot_kernel_cudaERNS_18TensorIteratorBaseEENKUlvE_clEvENKUlvE1_clEvEUlS4_S4_E_EESt5arrayIPcLm3EEEEviT0_T1_:
.text._ZN2at6native29vectorized_elementwise_kernelILi2ENS0_13BinaryFunctorIN3c104HalfES4_S4_ZZZNS0_17hypot_kernel_cudaERNS_18TensorIteratorBaseEENKUlvE_clEvENKUlvE1_clEvEUlS4_S4_E_EESt5arrayIPcLm3EEEEviT0_T1_:
        /* <DEDUP_REMOVED lines=18> */
[----:B------:R-:W-:-:S04]  /*0120*/  @!P0 IADD3 R23, PT, PT, R3, 0x80, RZ ;  /* 0x0000008003178810 */ /* 0x000fc80007ffe0ff */
[----:B------:R-:W-:-:S03]  /*0130*/  ISETP.GE.U32.AND P1, PT, R23, R2, PT ;  /* 0x000000021700720c */ /* 0x000fc60003f26070 */
[----:B------:R-:W0:Y:S10]  /*0140*/  LDC.64 R20, c[0x0][0x398] ;  /* 0x0000e600ff147b82 */ /* 0x000e340000000a00 */
        /* <DEDUP_REMOVED lines=10> */
[-C--:B------:R-:W-:Y:S01]  /*01f0*/  ISETP.GE.U32.AND P3, PT, R23, R2.reuse, PT ;  /* 0x000000021700720c */ /* 0x080fe20003f66070 */
[----:B---3--:R-:W-:Y:S01]  /*0200*/  @!P2 IMAD.WIDE.U32 R26, R11, 0x2, R6 ;  /* 0x000000020b1aa825 */ /* 0x008fe200078e0006 */
[----:B------:R2:W5:Y:S11]  /*0210*/  @!P1 LDG.E.U16 R5, desc[UR4][R14.64] ;  /* 0x000000040e059981 */ /* 0x000576000c1e1500 */
[----:B------:R-:W-:Y:S01]  /*0220*/  @!P3 IMAD.IADD R9, R0, 0x1, R23 ;  /* 0x000000010009b824 */ /* 0x000fe200078e0217 */
[----:B------:R-:W-:Y:S01]  /*0230*/  @!P3 IADD3 R23, PT, PT, R23, 0x80, RZ ;  /* 0x000000801717b810 */ /* 0x000fe20007ffe0ff */
[----:B----4-:R-:W-:Y:S01]  /*0240*/  @!P2 IMAD.WIDE.U32 R16, R11, 0x2, R16 ;  /* 0x000000020b10a825 */ /* 0x010fe200078e0010 */
[----:B------:R-:W-:Y:S01]  /*0250*/  PRMT R6, RZ, 0x7610, R6 ;  /* 0x00007610ff067816 */ /* 0x000fe20000000006 */
[----:B--2---:R-:W2:Y:S01]  /*0260*/  LDC.64 R14, c[0x0][0x398] ;  /* 0x0000e600ff0e7b82 */ /* 0x004ea20000000a00 */
[----:B------:R-:W-:-:S04]  /*0270*/  ISETP.GE.U32.AND P4, PT, R23, R2, PT ;  /* 0x000000021700720c */ /* 0x000fc80003f86070 */
[----:B------:R3:W5:Y:S09]  /*0280*/  @!P2 LDG.E.U16 R6, desc[UR4][R26.64] ;  /* 0x000000041a06a981 */ /* 0x000772000c1e1500 */
[----:B------:R-:W-:Y:S01]  /*0290*/  @!P4 IMAD.IADD R11, R0, 0x1, R23 ;  /* 0x00000001000bc824 */ /* 0x000fe200078e0217 */
[----:B---3--:R-:W3:Y:S01]  /*02a0*/  LDC.64 R26, c[0x0][0x390] ;  /* 0x0000e400ff1a7b82 */ /* 0x008ee20000000a00 */
[----:B------:R-:W-:-:S05]  /*02b0*/  @!P4 VIADD R23, R23, 0x80 ;  /* 0x000000801717c836 */ /* 0x000fca0000000000 */
[----:B------:R-:W-:Y:S02]  /*02c0*/  ISETP.GE.U32.AND P1, PT, R23, R2, PT ;  /* 0x000000021700720c */ /* 0x000fe40003f26070 */
[----:B------:R-:W-:Y:S01]  /*02d0*/  PRMT R7, RZ, 0x7610, R7 ;  /* 0x00007610ff077816 */ /* 0x000fe20000000007 */
[----:B0-----:R-:W-:Y:S01]  /*02e0*/  @!P4 IMAD.WIDE.U32 R12, R11, 0x2, R12 ;  /* 0x000000020b0cc825 */ /* 0x001fe200078e000c */
[----:B------:R-:W-:-:S04]  /*02f0*/  PRMT R10, RZ, 0x7610, R10 ;  /* 0x00007610ff0a7816 */ /* 0x000fc8000000000a */
[----:B------:R0:W5:Y:S01]  /*0300*/  @!P2 LDG.E.U16 R7, desc[UR4][R16.64] ;  /* 0x000000041007a981 */ /* 0x000162000c1e1500 */
[----:B------:R-:W-:Y:S01]  /*0310*/  @!P3 IMAD.WIDE.U32 R24, R9, 0x2, R24 ;  /* 0x000000020918b825 */ /* 0x000fe200078e0018 */
[----:B------:R-:W-:Y:S02]  /*0320*/  PRMT R8, RZ, 0x7610, R8 ;  /* 0x00007610ff087816 */ /* 0x000fe40000000008 */
[----:B------:R4:W5:Y:S01]  /*0330*/  @!P4 LDG.E.U16 R10, desc[UR4][R12.64] ;  /* 0x000000040c0ac981 */ /* 0x000962000c1e1500 */
[----:B------:R-:W-:Y:S01]  /*0340*/  @!P1 IADD3 R29, PT, PT, R0, R23, RZ ;  /* 0x00000017001d9210 */ /* 0x000fe20007ffe0ff */
[----:B------:R-:W-:Y:S02]  /*0350*/  @!P1 VIADD R23, R23, 0x80 ;  /* 0x0000008017179836 */ /* 0x000fe40000000000 */
[----:B------:R-:W-:Y:S01]  /*0360*/  @!P3 IMAD.WIDE.U32 R20, R9, 0x2, R20 ;  /* 0x000000020914b825 */ /* 0x000fe200078e0014 */
[----:B------:R2:W5:Y:S01]  /*0370*/  @!P3 LDG.E.U16 R8, desc[UR4][R24.64] ;  /* 0x000000041808b981 */ /* 0x000562000c1e1500 */
[----:B0-----:R-:W0:Y:S01]  /*0380*/  LDC.64 R16, c[0x0][0x390] ;  /* 0x0000e400ff107b82 */ /* 0x001e220000000a00 */
[----:B------:R-:W-:Y:S01]  /*0390*/  ISETP.GE.U32.AND P2, PT, R23, R2, PT ;  /* 0x000000021700720c */ /* 0x000fe20003f46070 */
[----:B-1----:R-:W-:Y:S01]  /*03a0*/  @!P4 IMAD.WIDE.U32 R18, R11, 0x2, R18 ;  /* 0x000000020b12c825 */ /* 0x002fe200078e0012 */
[----:B------:R-:W-:-:S02]  /*03b0*/  PRMT R9, RZ, 0x7610, R9 ;  /* 0x00007610ff097816 */ /* 0x000fc40000000009 */
[----:B------:R-:W-:-:S03]  /*03c0*/  PRMT R11, RZ, 0x7610, R11 ;  /* 0x00007610ff0b7816 */ /* 0x000fc6000000000b */
[----:B----4-:R-:W1:Y:S01]  /*03d0*/  LDC.64 R12, c[0x0][0x398] ;  /* 0x0000e600ff0c7b82 */ /* 0x010e620000000a00 */
[----:B------:R4:W5:Y:S01]  /*03e0*/  @!P3 LDG.E.U16 R9, desc[UR4][R20.64] ;  /* 0x000000041409b981 */ /* 0x000962000c1e1500 */
[----:B------:R-:W-:Y:S01]  /*03f0*/  PRMT R22, RZ, 0x7610, R22 ;  /* 0x00007610ff167816 */ /* 0x000fe20000000016 */
[C---:B---3--:R-:W-:Y:S01]  /*0400*/  @!P1 IMAD.WIDE.U32 R26, R29.reuse, 0x2, R26 ;  /* 0x000000021d1a9825 */ /* 0x048fe200078e001a */
[----:B--2---:R-:W-:Y:S01]  /*0410*/  PRMT R24, RZ, 0x7610, R24 ;  /* 0x00007610ff187816 */ /* 0x004fe20000000018 */
[----:B------:R2:W5:Y:S02]  /*0420*/  @!P4 LDG.E.U16 R11, desc[UR4][R18.64] ;  /* 0x00000004120bc981 */ /* 0x000564000c1e1500 */
[----:B------:R-:W-:Y:S02]  /*0430*/  @!P1 IMAD.WIDE.U32 R14, R29, 0x2, R14 ;  /* 0x000000021d0e9825 */ /* 0x000fe400078e000e */
[----:B------:R-:W5:Y:S01]  /*0440*/  @!P1 LDG.E.U16 R22, desc[UR4][R26.64] ;  /* 0x000000041a169981 */ /* 0x000f62000c1e1500 */
[----:B----4-:R-:W3:Y:S01]  /*0450*/  LDC.64 R20, c[0x0][0x398] ;  /* 0x0000e600ff147b82 */ /* 0x010ee20000000a00 */
[----:B------:R-:W-:Y:S01]  /*0460*/  @!P2 IMAD.IADD R25, R0, 0x1, R23 ;  /* 0x000000010019a824 */ /* 0x000fe200078e0217 */
[----:B------:R-:W-:Y:S01]  /*0470*/  @!P2 IADD3 R23, PT, PT, R23, 0x80, RZ ;  /* 0x000000801717a810 */ /* 0x000fe20007ffe0ff */
[----:B------:R4:W5:Y:S05]  /*0480*/  @!P1 LDG.E.U16 R24, desc[UR4][R14.64] ;  /* 0x000000040e189981 */ /* 0x00096a000c1e1500 */
[----:B--2---:R-:W2:Y:S01]  /*0490*/  LDC.64 R18, c[0x0][0x390] ;  /* 0x0000e400ff127b82 */ /* 0x004ea20000000a00 */
[----:B------:R-:W-:Y:S01]  /*04a0*/  ISETP.GE.U32.AND P1, PT, R23, R2, PT ;  /* 0x000000021700720c */ /* 0x000fe20003f26070 */
[----:B0-----:R-:W-:Y:S01]  /*04b0*/  @!P2 IMAD.WIDE.U32 R16, R25, 0x2, R16 ;  /* 0x000000021910a825 */ /* 0x001fe200078e0010 */
[----:B------:R-:W-:-:S03]  /*04c0*/  PRMT R28, RZ, 0x7610, R28 ;  /* 0x00007610ff1c7816 */ /* 0x000fc6000000001c */
[----:B-1----:R-:W-:Y:S02]  /*04d0*/  @!P2 IMAD.WIDE.U32 R12, R25, 0x2, R12 ;  /* 0x00000002190ca825 */ /* 0x002fe400078e000c */
[----:B----4-:R-:W0:Y:S01]  /*04e0*/  LDC.64 R14, c[0x0][0x390] ;  /* 0x0000e400ff0e7b82 */ /* 0x010e220000000a00 */
[----:B------:R1:W5:Y:S05]  /*04f0*/  @!P2 LDG.E.U16 R28, desc[UR4][R16.64] ;  /* 0x00000004101ca981 */ /* 0x00036a000c1e1500 */
[----:B------:R-:W-:-:S04]  /*0500*/  @!P1 IMAD.IADD R25, R0, 0x1, R23 ;  /* 0x0000000100199824 */ /* 0x000fc800078e0217 */
[C---:B---3--:R-:W-:Y:S01]  /*0510*/  @!P1 IMAD.WIDE.U32 R20, R25.reuse, 0x2, R20 ;  /* 0x0000000219149825 */ /* 0x048fe200078e0014 */
[----:B-1----:R-:W-:Y:S02]  /*0520*/  PRMT R16, RZ, 0x7610, R16 ;  /* 0x00007610ff107816 */ /* 0x002fe40000000010 */
[----:B------:R-:W-:Y:S01]  /*0530*/  PRMT R17, RZ, 0x7610, R17 ;  /* 0x00007610ff117816 */ /* 0x000fe20000000011 */
[----:B--2---:R-:W-:-:S05]  /*0540*/  @!P1 IMAD.WIDE.U32 R18, R25, 0x2, R18 ;  /* 0x0000000219129825 */ /* 0x004fca00078e0012 */
[----:B------:R-:W5:Y:S04]  /*0550*/  @!P1 LDG.E.U16 R17, desc[UR4][R20.64] ;  /* 0x0000000414119981 */ /* 0x000f68000c1e1500 */
[----:B------:R-:W5:Y:S01]  /*0560*/  @!P1 LDG.E.U16 R16, desc[UR4][R18.64] ;  /* 0x0000000412109981 */ /* 0x000f62000c1e1500 */
[----:B------:R-:W-:-:S06]  /*0570*/  PRMT R23, RZ, 0x7610, R23 ;  /* 0x00007610ff177816 */ /* 0x000fcc0000000017 */
[----:B------:R1:W5:Y:S02]  /*0580*/  @!P2 LDG.E.U16 R23, desc[UR4][R12.64] ;  /* 0x000000040c17a981 */ /* 0x000364000c1e1500 */
[----:B-1----:R-:W1:Y:S01]  /*0590*/  LDC.64 R12, c[0x0][0x398] ;  /* 0x0000e600ff0c7b82 */ /* 0x002e620000000a00 */
[----:B------:R-:W-:Y:S02]  /*05a0*/  @!P0 IADD3 R27, PT, PT, R0, R3, RZ ;  /* 0x00000003001b8210 */ /* 0x000fe40007ffe0ff */
        /* <DEDUP_REMOVED lines=28> */
.L_x_3163:
[----:B------:R-:W-:Y:S05]  /*0770*/  BSYNC.RECONVERGENT B0 ;  /* 0x0000000000007941 */ /* 0x000fea0003800200 */
.L_x_3162:
[----:B------:R-:W-:Y:S01]  /*0780*/  VIADD R13, R3, 0x80 ;  /* 0x00000080030d7836 */ /* 0x000fe20000000000 */
[----:B------:R-:W-:Y:S04]  /*0790*/  BSSY.RECONVERGENT B0, `(.L_x_3164) ;  /* 0x0000016000007945 */ /* 0x000fe80003800200 */
[----:B------:R-:W-:-:S13]  /*07a0*/  ISETP.GE.U32.AND P1, PT, R13, R2, PT ;  /* 0x000000020d00720c */ /* 0x000fda0003f26070 */
        /* <DEDUP_REMOVED lines=20> */
.L_x_3165:
[----:B------:R-:W-:Y:S05]  /*08f0*/  BSYNC.RECONVERGENT B0 ;  /* 0x0000000000007941 */ /* 0x000fea0003800200 */
.L_x_3164:
[----:B-----5:R-:W0:Y:S01]  /*0900*/  @!P0 LDC.64 R4, c[0x0][0x388] ;  /* 0x0000e200ff048b82 */ /* 0x020e220000000a00 */
[C---:B------:R-:W-:Y:S01]  /*0910*/  IADD3 R15, PT, PT, R3.reuse, 0x100, RZ ;  /* 0x00000100030f7810 */ /* 0x040fe20007ffe0ff */
[C---:B------:R-:W-:Y:S01]  /*0920*/  VIADD R19, R3.reuse, 0x180 ;  /* 0x0000018003137836 */ /* 0x040fe20000000000 */
[----:B------:R-:W-:Y:S01]  /*0930*/  IADD3 R21, PT, PT, R3, 0x200, RZ ;  /* 0x0000020003157810 */ /* 0x000fe20007ffe0ff */
[----:B------:R-:W-:Y:S01]  /*0940*/  BSSY.RECONVERGENT B0, `(.L_x_3166) ;  /* 0x0000020000007945 */ /* 0x000fe20003800200 */
[-C--:B------:R-:W-:Y:S01]  /*0950*/  ISETP.GE.U32.AND P6, PT, R15, R2.reuse, PT ;  /* 0x000000020f00720c */ /* 0x080fe20003fc6070 */
[----:B------:R-:W-:Y:S01]  /*0960*/  VIADD R15, R3, 0x280 ;  /* 0x00000280030f7836 */ /* 0x000fe20000000000 */
[-C--:B------:R-:W-:Y:S01]  /*0970*/  ISETP.GE.U32.AND P2, PT, R21, R2.reuse, PT ;  /* 0x000000021500720c */ /* 0x080fe20003f46070 */
[----:B------:R-:W-:Y:S01]  /*0980*/  VIADD R21, R3, 0x380 ;  /* 0x0000038003157836 */ /* 0x000fe20000000000 */
[-C--:B------:R-:W-:Y:S02]  /*0990*/  ISETP.GE.U32.AND P1, PT, R19, R2.reuse, PT ;  /* 0x000000021300720c */ /* 0x080fe40003f26070 */
[----:B------:R-:W-:-:S02]  /*09a0*/  ISETP.GE.U32.AND P3, PT, R15, R2, PT ;  /* 0x000000020f00720c */ /* 0x000fc40003f66070 */
[----:B------:R-:W-:Y:S02]  /*09b0*/  @!P0 IADD3 R15, PT, PT, R0, R3, RZ ;  /* 0x00000003000f8210 */ /* 0x000fe40007ffe0ff */
[----:B------:R-:W-:Y:S02]  /*09c0*/  IADD3 R19, PT, PT, R3, 0x300, RZ ;  /* 0x0000030003137810 */ /* 0x000fe40007ffe0ff */
[-C--:B------:R-:W-:Y:S02]  /*09d0*/  ISETP.GE.U32.AND P5, PT, R21, R2.reuse, PT ;  /* 0x000000021500720c */ /* 0x080fe40003fa6070 */
[----:B------:R-:W-:Y:S01]  /*09e0*/  ISETP.GE.U32.AND P4, PT, R19, R2, PT ;  /* 0x000000021300720c */ /* 0x000fe20003f86070 */
[----:B0-----:R-:W-:Y:S01]  /*09f0*/  @!P0 IMAD.WIDE.U32 R4, R15, 0x2, R4 ;  /* 0x000000020f048825 */ /* 0x001fe200078e0004 */
[----:B------:R-:W-:Y:S11]  /*0a00*/  @P6 BRA `(.L_x_3167) ;  /* 0x00000000004c6947 */ /* 0x000ff60003800000 */
[----:B------:R-:W-:Y:S02]  /*0a10*/  HADD2.F32 R6, -RZ, R6.H0_H0 ;  /* 0x20000006ff067230 */ /* 0x000fe40000004100 */
        /* <DEDUP_REMOVED lines=18> */
.L_x_3167:
[----:B------:R-:W-:Y:S05]  /*0b40*/  BSYNC.RECONVERGENT B0 ;  /* 0x0000000000007941 */ /* 0x000fea0003800200 */
.L_x_3166:
[----:B------:R-:W-:Y:S04]  /*0b50*/  BSSY.RECONVERGENT B0, `(.L_x_3168) ;  /* 0x0000015000007945 */ /* 0x000fe80003800200 */
[----:B------:R-:W-:Y:S05]  /*0b60*/  @P1 BRA `(.L_x_3169) ;  /* 0x00000000004c1947 */ /* 0x000fea0003800000 */
        /* <DEDUP_REMOVED lines=19> */
.L_x_3169:
[----:B------:R-:W-:Y:S05]  /*0ca0*/  BSYNC.RECONVERGENT B0 ;  /* 0x0000000000007941 */ /* 0x000fea0003800200 */
.L_x_3168:
        /* <DEDUP_REMOVED lines=21> */
.L_x_3171:
[----:B------:R-:W-:Y:S05]  /*0e00*/  BSYNC.RECONVERGENT B0 ;  /* 0x0000000000007941 */ /* 0x000fea0003800200 */
.L_x_3170:
        /* <DEDUP_REMOVED lines=21> */
.L_x_3173:
[----:B------:R-:W-:Y:S05]  /*0f60*/  BSYNC.RECONVERGENT B0 ;  /* 0x0000000000007941 */ /* 0x000fea0003800200 */
.L_x_3172:
        /* <DEDUP_REMOVED lines=21> */
.L_x_3175:
[----:B------:R-:W-:Y:S05]  /*10c0*/  BSYNC.RECONVERGENT B0 ;  /* 0x0000000000007941 */ /* 0x000fea0003800200 */
.L_x_3174:
        /* <DEDUP_REMOVED lines=21> */
.L_x_3177:
[----:B------:R-:W-:Y:S05]  /*1220*/  BSYNC.RECONVERGENT B0 ;  /* 0x0000000000007941 */ /* 0x000fea0003800200 */
.L_x_3176:
        /* <DEDUP_REMOVED lines=18> */
.L_x_3180:
[----:B------:R-:W-:-:S13]  /*1350*/  ISETP.GE.U32.AND P0, PT, R3, R2, PT ;  /* 0x000000020300720c */ /* 0x000fda0003f06070 */
[----:B------:R-:W-:Y:S05]  /*1360*/  @P0 BRA `(.L_x_3182) ;  /* 0x0000000000300947 */ /* 0x000fea0003800000 */
[----:B0-----:R-:W0:Y:S01]  /*1370*/  LDC.64 R4, c[0x0][0x388] ;  /* 0x0000e200ff047b82 */ /* 0x001e220000000a00 */
[----:B------:R-:W-:Y:S01]  /*1380*/  IADD3 R13, PT, PT, R0, R3, RZ ;  /* 0x00000003000d7210 */ /* 0x000fe20007ffe0ff */
[----:B------:R-:W-:-:S04]  /*1390*/  VIADD R3, R3, 0x80 ;  /* 0x0000008003037836 */ /* 0x000fc80000000000 */
[----:B0-----:R-:W-:-:S05]  /*13a0*/  IMAD.WIDE.U32 R4, R13, 0x2, R4 ;  /* 0x000000020d047825 */ /* 0x001fca00078e0004 */
[----:B------:R1:W-:Y:S02]  /*13b0*/  STG.E.U16 desc[UR4][R4.64], R7 ;  /* 0x0000000704007986 */ /* 0x0003e4000c101504 */
.L_x_3181:
[----:B------:R-:W-:-:S13]  /*13c0*/  ISETP.GE.U32.AND P0, PT, R3, R2, PT ;  /* 0x000000020300720c */ /* 0x000fda0003f06070 */
[----:B------:R-:W-:Y:S05]  /*13d0*/  @P0 BRA `(.L_x_3183) ;  /* 0x0000000000340947 */ /* 0x000fea0003800000 */
[----:B01----:R-:W0:Y:S01]  /*13e0*/  LDC.64 R4, c[0x0][0x388] ;  /* 0x0000e200ff047b82 */ /* 0x003e220000000a00 */
[----:B------:R-:W-:Y:S01]  /*13f0*/  IADD3 R7, PT, PT, R0, R3, RZ ;  /* 0x0000000300077210 */ /* 0x000fe20007ffe0ff */
[----:B------:R-:W-:-:S04]  /*1400*/  VIADD R3, R3, 0x80 ;  /* 0x0000008003037836 */ /* 0x000fc80000000000 */
[----:B0-----:R-:W-:-:S05]  /*1410*/  IMAD.WIDE.U32 R4, R7, 0x2, R4 ;  /* 0x0000000207047825 */ /* 0x001fca00078e0004 */
[----:B------:R1:W-:Y:S02]  /*1420*/  STG.E.U16 desc[UR4][R4.64], R8 ;  /* 0x0000000804007986 */ /* 0x0003e4000c101504 */
.L_x_3182:
[----:B------:R-:W-:-:S13]  /*1430*/  ISETP.GE.U32.AND P0, PT, R3, R2, PT ;  /* 0x000000020300720c */ /* 0x000fda0003f06070 */
[----:B------:R-:W-:Y:S05]  /*1440*/  @P0 BREAK.RELIABLE B1 ;  /* 0x0000000000010942 */ /* 0x000fea0003800100 */
[----:B------:R-:W-:Y:S05]  /*1450*/  @P0 BRA `(.L_x_3184) ;  /* 0x0000000000300947 */ /* 0x000fea0003800000 */
[----:B01----:R-:W0:Y:S01]  /*1460*/  LDC.64 R4, c[0x0][0x388] ;  /* 0x0000e200ff047b82 */ /* 0x003e220000000a00 */
[----:B------:R-:W-:Y:S01]  /*1470*/  IADD3 R7, PT, PT, R0, R3, RZ ;  /* 0x0000000300077210 */ /* 0x000fe20007ffe0ff */
[----:B------:R-:W-:-:S04]  /*1480*/  VIADD R3, R3, 0x80 ;  /* 0x0000008003037836 */ /* 0x000fc80000000000 */
[----:B0-----:R-:W-:-:S05]  /*1490*/  IMAD.WIDE.U32 R4, R7, 0x2, R4 ;  /* 0x0000000207047825 */ /* 0x001fca00078e0004 */
[----:B------:R2:W-:Y:S02]  /*14a0*/  STG.E.U16 desc[UR4][R4.64], R9 ;  /* 0x0000000904007986 */ /* 0x0005e4000c101504 */
.L_x_3183:
[----:B------:R-:W-:Y:S05]  /*14b0*/  BSYNC.RELIABLE B1 ;  /* 0x0000000000017941 */ /* 0x000fea0003800100 */
.L_x_3179:
[----:B------:R-:W-:-:S13]  /*14c0*/  ISETP.GE.U32.AND P0, PT, R3, R2, PT ;  /* 0x000000020300720c */ /* 0x000fda0003f06070 */
[----:B012---:R-:W0:Y:S01]  /*14d0*/  @!P0 LDC.64 R4, c[0x0][0x388] ;  /* 0x0000e200ff048b82 */ /* 0x007e220000000a00 */
[----:B------:R-:W-:Y:S01]  /*14e0*/  @!P0 IADD3 R7, PT, PT, R0, R3, RZ ;  /* 0x0000000300078210 */ /* 0x000fe20007ffe0ff */
[----:B------:R-:W-:-:S04]  /*14f0*/  @!P0 VIADD R3, R3, 0x80 ;  /* 0x0000008003038836 */ /* 0x000fc80000000000 */
[----:B0-----:R-:W-:-:S05]  /*1500*/  @!P0 IMAD.WIDE.U32 R4, R7, 0x2, R4 ;  /* 0x0000000207048825 */ /* 0x001fca00078e0004 */
[----:B------:R2:W-:Y:S02]  /*1510*/  @!P0 STG.E.U16 desc[UR4][R4.64], R10 ;  /* 0x0000000a04008986 */ /* 0x0005e4000c101504 */
.L_x_3184:
[----:B------:R-:W-:Y:S05]  /*1520*/  BSYNC.RECONVERGENT B0 ;  /* 0x0000000000007941 */ /* 0x000fea0003800200 */
.L_x_3178:
[----:B------:R-:W-:Y:S05]  /*1530*/  WARPSYNC.ALL ;  /* 0x0000000000007948 */ /* 0x000fea0003800000 */
[----:B------:R-:W-:-:S13]  /*1540*/  ISETP.GE.U32.AND P0, PT, R3, R2, PT ;  /* 0x000000020300720c */ /* 0x000fda0003f06070 */
[----:B------:R-:W-:Y:S05]  /*1550*/  @P0 EXIT ;  /* 0x000000000000094d */ /* 0x000fea0003800000 */
[----:B012---:R-:W0:Y:S01]  /*1560*/  LDC.64 R4, c[0x0][0x388] ;  /* 0x0000e200ff047b82 */ /* 0x007e220000000a00 */
[----:B------:R-:W-:-:S05]  /*1570*/  IADD3 R3, PT, PT, R0, R3, RZ ;  /* 0x0000000300037210 */ /* 0x000fca0007ffe0ff */
[----:B0-----:R-:W-:-:S05]  /*1580*/  IMAD.WIDE.U32 R2, R3, 0x2, R4 ;  /* 0x0000000203027825 */ /* 0x001fca00078e0004 */
[----:B------:R-:W-:Y:S01]  /*1590*/  STG.E.U16 desc[UR4][R2.64], R11 ;  /* 0x0000000b02007986 */ /* 0x000fe2000c101504 */
[----:B------:R-:W-:Y:S05]  /*15a0*/  EXIT ;  /* 0x000000000000794d */ /* 0x000fea0003800000 */
.L_x_3161:
        /* <DEDUP_REMOVED lines=11> */
[----:B------:R-:W2:Y:S04]  /*1660*/  LDG.E R4, desc[UR4][R14.64+0x200] ;  /* 0x000200040e047981 */ /* 0x000ea8000c1e1900 */
[----:B------:R0:W3:Y:S04]  /*1670*/  LDG.E R6, desc[UR4][R12.64+0x200] ;  /* 0x000200040c067981 */ /* 0x0000e8000c1e1900 */
[----:B------:R-:W3:Y:S04]  /*1680*/  LDG.E R11, desc[UR4][R14.64+0x400] ;  /* 0x000400040e0b7981 */ /* 0x000ee8000c1e1900 */
[----:B------:R1:W3:Y:S01]  /*1690*/  LDG.E R2, desc[UR4][R14.64+0x600] ;  /* 0x000600040e027981 */ /* 0x0002e2000c1e1900 */
[----:B----4-:R-:W-:-:S02]  /*16a0*/  HADD2.F32 R9, -RZ, R7.H0_H0 ;  /* 0x20000007ff097230 */ /* 0x010fc40000004100 */
[--C-:B-----5:R-:W-:Y:S02]  /*16b0*/  HADD2.F32 R16, -RZ, R8.reuse.H0_H0 ;  /* 0x20000008ff107230 */ /* 0x120fe40000004100 */
[----:B------:R-:W-:Y:S02]  /*16c0*/  HADD2.F32 R17, -RZ, R7.H1_H1 ;  /* 0x30000007ff117230 */ /* 0x000fe40000004100 */
[----:B------:R-:W-:Y:S01]  /*16d0*/  FADD.FTZ R7, |R9|, -RZ ;  /* 0x800000ff09077221 */ /* 0x000fe20000010200 */
[----:B------:R-:W-:Y:S02]  /*16e0*/  HADD2.F32 R8, -RZ, R8.H1_H1 ;  /* 0x30000008ff087230 */ /* 0x000fe40000004100 */
[----:B------:R-:W-:Y:S01]  /*16f0*/  FADD.FTZ R16, |R16|, -RZ ;  /* 0x800000ff10107221 */ /* 0x000fe20000010200 */
[----:B------:R-:W-:Y:S02]  /*1700*/  FADD.FTZ R17, |R17|, -RZ ;  /* 0x800000ff11117221 */ /* 0x000fe40000010200 */
[----:B------:R-:W-:-:S02]  /*1710*/  FADD.FTZ R8, |R8|, -RZ ;  /* 0x800000ff08087221 */ /* 0x000fc40000010200 */
[CC--:B------:R-:W-:Y:S02]  /*1720*/  VIMNMX R9, PT, PT, R7.reuse, R16.reuse, !PT ;  /* 0x0000001007097248 */ /* 0x0c0fe40007fe0100 */
[----:B0-----:R-:W-:Y:S02]  /*1730*/  VIMNMX R13, PT, PT, R7, R16, PT ;  /* 0x00000010070d7248 */ /* 0x001fe40003fe0100 */
[----:B------:R-:W-:Y:S02]  /*1740*/  LOP3.LUT R12, R9, 0xfe000000, RZ, 0xc0, !PT ;  /* 0xfe000000090c7812 */ /* 0x000fe400078ec0ff */
[CC--:B-1----:R-:W-:Y:S02]  /*1750*/  VIMNMX R15, PT, PT, R17.reuse, R8.reuse, PT ;  /* 0x00000008110f7248 */ /* 0x0c2fe40003fe0100 */
[----:B------:R-:W-:Y:S01]  /*1760*/  VIMNMX R14, PT, PT, R17, R8, !PT ;  /* 0x00000008110e7248 */ /* 0x000fe20007fe0100 */
[----:B--2---:R-:W-:Y:S01]  /*1770*/  HADD2.F32 R8, -RZ, R4.H0_H0 ;  /* 0x20000004ff087230 */ /* 0x004fe20000004100 */
[----:B------:R-:W-:Y:S01]  /*1780*/  LOP3.LUT R18, R12, 0x7e800000, RZ, 0x3c, !PT ;  /* 0x7e8000000c127812 */ /* 0x000fe200078e3cff */
[----:B---3--:R-:W-:-:S02]  /*1790*/  HADD2.F32 R16, -RZ, R6.H1_H1 ;  /* 0x30000006ff107230 */ /* 0x008fc40000004100 */
[----:B------:R-:W-:Y:S02]  /*17a0*/  HADD2.F32 R7, -RZ, R6.H0_H0 ;  /* 0x20000006ff077230 */ /* 0x000fe40000004100 */
[----:B------:R-:W-:Y:S01]  /*17b0*/  FADD.FTZ R21, |R8|, -RZ ;  /* 0x800000ff08157221 */ /* 0x000fe20000010200 */
[----:B------:R-:W-:Y:S02]  /*17c0*/  HADD2.F32 R19, -RZ, R4.H1_H1 ;  /* 0x30000004ff137230 */ /* 0x000fe40000004100 */
[----:B------:R-:W-:Y:S01]  /*17d0*/  FADD.FTZ R8, |R16|, -RZ ;  /* 0x800000ff10087221 */ /* 0x000fe20000010200 */
[-C--:B------:R-:W-:Y:S01]  /*17e0*/  FMUL.FTZ R4, R13, R18.reuse ;  /* 0x000000120d047220 */ /* 0x080fe20000410000 */
[----:B------:R-:W-:Y:S01]  /*17f0*/  FADD.FTZ R6, |R7|, -RZ ;  /* 0x800000ff07067221 */ /* 0x000fe20000010200 */
[----:B------:R-:W-:Y:S01]  /*1800*/  LOP3.LUT R16, R14, 0xfe000000, RZ, 0xc0, !PT ;  /* 0xfe0000000e107812 */ /* 0x000fe200078ec0ff */
[----:B------:R-:W-:Y:S01]  /*1810*/  FMUL.FTZ R18, R9, R18 ;  /* 0x0000001209127220 */ /* 0x000fe20000410000 */
[----:B------:R-:W-:-:S02]  /*1820*/  FMUL.FTZ R7, R4, R4 ;  /* 0x0000000404077220 */ /* 0x000fc40000410000 */
[----:B------:R-:W-:Y:S01]  /*1830*/  LOP3.LUT R22, R16, 0x7e800000, RZ, 0x3c, !PT ;  /* 0x7e80000010167812 */ /* 0x000fe200078e3cff */
[----:B------:R-:W-:Y:S01]  /*1840*/  FADD.FTZ R19, |R19|, -RZ ;  /* 0x800000ff13137221 */ /* 0x000fe20000010200 */
[-C--:B------:R-:W-:Y:S01]  /*1850*/  VIMNMX R4, PT, PT, R6, R21.reuse, !PT ;  /* 0x0000001506047248 */ /* 0x080fe20007fe0100 */
[----:B------:R-:W-:Y:S01]  /*1860*/  FFMA.FTZ R20, R18, R18, R7 ;  /* 0x0000001212147223 */ /* 0x000fe20000010007 */
[----:B------:R-:W-:Y:S01]  /*1870*/  VIMNMX R7, PT, PT, R6, R21, PT ;  /* 0x0000001506077248 */ /* 0x000fe20003fe0100 */
[-C--:B------:R-:W-:Y:S01]  /*1880*/  FMUL.FTZ R18, R15, R22.reuse ;  /* 0x000000160f127220 */ /* 0x080fe20000410000 */
[----:B------:R-:W-:Y:S02]  /*1890*/  LOP3.LUT R17, R4, 0xfe000000, RZ, 0xc0, !PT ;  /* 0xfe00000004117812 */ /* 0x000fe400078ec0ff */
[----:B------:R-:W-:Y:S01]  /*18a0*/  VIMNMX R6, PT, PT, R8, R19, !PT ;  /* 0x0000001308067248 */ /* 0x000fe20007fe0100 */
[----:B------:R-:W-:Y:S01]  /*18b0*/  FMUL.FTZ R22, R14, R22 ;  /* 0x000000160e167220 */ /* 0x000fe20000410000 */
[----:B------:R-:W-:Y:S01]  /*18c0*/  LOP3.LUT R21, R17, 0x7e800000, RZ, 0x3c, !PT ;  /* 0x7e80000011157812 */ /* 0x000fe200078e3cff */
[----:B------:R-:W-:Y:S01]  /*18d0*/  FMUL.FTZ R23, R18, R18 ;  /* 0x0000001212177220 */ /* 0x000fe20000410000 */
[----:B------:R-:W-:-:S03]  /*18e0*/  LOP3.LUT R18, R6, 0xfe000000, RZ, 0xc0, !PT ;  /* 0xfe00000006127812 */ /* 0x000fc600078ec0ff */
[----:B------:R-:W-:Y:S01]  /*18f0*/  FFMA.FTZ R22, R22, R22, R23 ;  /* 0x0000001616167223 */ /* 0x000fe20000010017 */
[----:B------:R-:W-:Y:S01]  /*1900*/  FMUL.FTZ R23, R7, R21 ;  /* 0x0000001507177220 */ /* 0x000fe20000410000 */
[----:B------:R-:W-:Y:S02]  /*1910*/  VIMNMX R8, PT, PT, R8, R19, PT ;  /* 0x0000001308087248 */ /* 0x000fe40003fe0100 */
[----:B------:R-:W-:Y:S01]  /*1920*/  LOP3.LUT R25, R18, 0x7e800000, RZ, 0x3c, !PT ;  /* 0x7e80000012197812 */ /* 0x000fe200078e3cff */
[----:B------:R-:W-:Y:S01]  /*1930*/  FMUL.FTZ R21, R4, R21 ;  /* 0x0000001504157220 */ /* 0x000fe20000410000 */
[----:B------:R-:W-:Y:S01]  /*1940*/  FMUL.FTZ R24, R23, R23 ;  /* 0x0000001717187220 */ /* 0x000fe20000410000 */
[----:B------:R-:W0:Y:S02]  /*1950*/  MUFU.SQRT R20, R20 ;  /* 0x0000001400147308 */ /* 0x000e240000002000 */
[----:B------:R-:W-:Y:S01]  /*1960*/  FMUL.FTZ R23, R8, R25 ;  /* 0x0000001908177220 */ /* 0x000fe20000410000 */
[----:B------:R-:W-:Y:S01]  /*1970*/  FFMA.FTZ R21, R21, R21, R24 ;  /* 0x0000001515157223 */ /* 0x000fe20000010018 */
[----:B------:R-:W-:-:S04]  /*1980*/  FSETP.NEU.FTZ.AND P0, PT, R13, RZ, PT ;  /* 0x000000ff0d00720b */ /* 0x000fc80003f1d000 */
[----:B------:R-:W1:Y:S01]  /*1990*/  MUFU.SQRT R19, R22 ;  /* 0x0000001600137308 */ /* 0x000e620000002000 */
[----:B------:R-:W-:Y:S01]  /*19a0*/  FSETP.NEU.FTZ.AND P2, PT, R15, RZ, PT ;  /* 0x000000ff0f00720b */ /* 0x000fe20003f5d000 */
[----:B------:R-:W-:Y:S01]  /*19b0*/  FMUL.FTZ R25, R6, R25 ;  /* 0x0000001906197220 */ /* 0x000fe20000410000 */
[----:B------:R-:W-:Y:S01]  /*19c0*/  FMUL.FTZ R24, R23, R23 ;  /* 0x0000001717187220 */ /* 0x000fe20000410000 */
[----:B------:R-:W-:-:S03]  /*19d0*/  LOP3.LUT R23, R12, 0x800000, RZ, 0xfc, !PT ;  /* 0x008000000c177812 */ /* 0x000fc600078efcff */
[----:B------:R-:W-:Y:S01]  /*19e0*/  FFMA.FTZ R24, R25, R25, R24 ;  /* 0x0000001919187223 */ /* 0x000fe20000010018 */
[----:B------:R-:W2:Y:S01]  /*19f0*/  MUFU.SQRT R21, R21 ;  /* 0x0000001500157308 */ /* 0x000ea20000002000 */
[----:B------:R-:W-:Y:S02]  /*1a00*/  LOP3.LUT R16, R16, 0x800000, RZ, 0xfc, !PT ;  /* 0x0080000010107812 */ /* 0x000fe400078efcff */
[----:B------:R-:W-:Y:S01]  /*1a10*/  FSETP.NEU.FTZ.AND P3, PT, R7, RZ, PT ;  /* 0x000000ff0700720b */ /* 0x000fe20003f7d000 */
[----:B0-----:R-:W-:Y:S01]  /*1a20*/  @P0 FMUL.FTZ R9, R20, R23 ;  /* 0x0000001714090220 */ /* 0x001fe20000410000 */
[----:B------:R-:W-:-:S03]  /*1a30*/  FSETP.NEU.FTZ.AND P1, PT, R13, +INF , PT ;  /* 0x7f8000000d00780b */ /* 0x000fc60003f3d000 */
[----:B------:R-:W0:Y:S01]  /*1a40*/  MUFU.SQRT R24, R24 ;  /* 0x0000001800187308 */ /* 0x000e220000002000 */
[----:B-1----:R-:W-:Y:S01]  /*1a50*/  @P2 FMUL.FTZ R14, R19, R16 ;  /* 0x00000010130e2220 */ /* 0x002fe20000410000 */
[----:B------:R-:W-:Y:S02]  /*1a60*/  FSETP.NEU.FTZ.AND P0, PT, R15, +INF , PT ;  /* 0x7f8000000f00780b */ /* 0x000fe40003f1d000 */
[----:B------:R-:W-:Y:S02]  /*1a70*/  FSETP.NEU.FTZ.AND P4, PT, R8, RZ, PT ;  /* 0x000000ff0800720b */ /* 0x000fe40003f9d000 */
[----:B------:R-:W-:Y:S02]  /*1a80*/  LOP3.LUT R12, R17, 0x800000, RZ, 0xfc, !PT ;  /* 0x00800000110c7812 */ /* 0x000fe400078efcff */
[----:B------:R-:W-:Y:S02]  /*1a90*/  FSEL R9, R9, +INF , P1 ;  /* 0x7f80000009097808 */ /* 0x000fe40000800000 */
[----:B------:R-:W-:Y:S01]  /*1aa0*/  FSEL R14, R14, +INF , P0 ;  /* 0x7f8000000e0e7808 */ /* 0x000fe20000000000 */
[----:B--2---:R-:W-:Y:S01]  /*1ab0*/  @P3 FMUL.FTZ R4, R21, R12 ;  /* 0x0000000c15043220 */ /* 0x004fe20000410000 */
[----:B------:R-:W-:Y:S01]  /*1ac0*/  LOP3.LUT R13, R18, 0x800000, RZ, 0xfc, !PT ;  /* 0x00800000120d7812 */ /* 0x000fe200078efcff */
[--C-:B------:R-:W-:Y:S01]  /*1ad0*/  HADD2.F32 R12, -RZ, R10.reuse.H0_H0 ;  /* 0x2000000aff0c7230 */ /* 0x100fe20000004100 */
[----:B------:R-:W-:Y:S01]  /*1ae0*/  F2FP.F16.F32.PACK_AB R9, R14, R9 ;  /* 0x000000090e09723e */ /* 0x000fe200000000ff */
[----:B------:R-:W-:-:S02]  /*1af0*/  HADD2.F32 R14, -RZ, R10.H1_H1 ;  /* 0x3000000aff0e7230 */ /* 0x000fc40000004100 */
[--C-:B------:R-:W-:Y:S02]  /*1b00*/  HADD2.F32 R10, -RZ, R11.reuse.H0_H0 ;  /* 0x2000000bff0a7230 */ /* 0x100fe40000004100 */
[----:B0-----:R-:W-:Y:S01]  /*1b10*/  @P4 FMUL.FTZ R6, R24, R13 ;  /* 0x0000000d18064220 */ /* 0x001fe20000410000 */
[----:B------:R-:W-:Y:S02]  /*1b20*/  HADD2.F32 R11, -RZ, R11.H1_H1 ;  /* 0x3000000bff0b7230 */ /* 0x000fe40000004100 */
[----:B------:R-:W-:Y:S01]  /*1b30*/  FADD.FTZ R12, |R12|, -RZ ;  /* 0x800000ff0c0c7221 */ /* 0x000fe20000010200 */
[----:B------:R-:W-:Y:S01]  /*1b40*/  FADD.FTZ R13, |R10|, -RZ ;  /* 0x800000ff0a0d7221 */ /* 0x000fe20000010200 */
[----:B------:R-:W-:Y:S02]  /*1b50*/  HADD2.F32 R17, -RZ, R3.H0_H0 ;  /* 0x20000003ff117230 */ /* 0x000fe40000004100 */
[----:B------:R-:W-:Y:S02]  /*1b60*/  HADD2.F32 R18, -RZ, R2.H0_H0 ;  /* 0x20000002ff127230 */ /* 0x000fe40000004100 */
[----:B------:R-:W-:Y:S01]  /*1b70*/  FADD.FTZ R15, |R14|, -RZ ;  /* 0x800000ff0e0f7221 */ /* 0x000fe20000010200 */
[----:B------:R-:W-:Y:S01]  /*1b80*/  FADD.FTZ R16, |R11|, -RZ ;  /* 0x800000ff0b107221 */ /* 0x000fe20000010200 */
[-C--:B------:R-:W-:Y:S01]  /*1b90*/  VIMNMX R10, PT, PT, R12, R13.reuse, !PT ;  /* 0x0000000d0c0a7248 */ /* 0x080fe20007fe0100 */
[----:B------:R-:W-:Y:S01]  /*1ba0*/  FADD.FTZ R17, |R17|, -RZ ;  /* 0x800000ff11117221 */ /* 0x000fe20000010200 */
[----:B------:R-:W-:Y:S01]  /*1bb0*/  FADD.FTZ R20, |R18|, -RZ ;  /* 0x800000ff12147221 */ /* 0x000fe20000010200 */
[----:B------:R-:W-:-:S02]  /*1bc0*/  VIMNMX R11, PT, PT, R12, R13, PT ;  /* 0x0000000d0c0b7248 */ /* 0x000fc40003fe0100 */
[CC--:B------:R-:W-:Y:S02]  /*1bd0*/  VIMNMX R13, PT, PT, R15.reuse, R16.reuse, !PT ;  /* 0x000000100f0d7248 */ /* 0x0c0fe40007fe0100 */
[----:B------:R-:W-:Y:S02]  /*1be0*/  LOP3.LUT R18, R10, 0xfe000000, RZ, 0xc0, !PT ;  /* 0xfe0000000a127812 */ /* 0x000fe400078ec0ff */
[----:B------:R-:W-:Y:S02]  /*1bf0*/  VIMNMX R14, PT, PT, R15, R16, PT ;  /* 0x000000100f0e7248 */ /* 0x000fe40003fe0100 */
[CC--:B------:R-:W-:Y:S02]  /*1c00*/  VIMNMX R15, PT, PT, R17.reuse, R20.reuse, PT ;  /* 0x00000014110f7248 */ /* 0x0c0fe40003fe0100 */
[----:B------:R-:W-:Y:S02]  /*1c10*/  VIMNMX R12, PT, PT, R17, R20, !PT ;  /* 0x00000014110c7248 */ /* 0x000fe40007fe0100 */
[----:B------:R-:W-:-:S02]  /*1c20*/  LOP3.LUT R16, R13, 0xfe000000, RZ, 0xc0, !PT ;  /* 0xfe0000000d107812 */ /* 0x000fc400078ec0ff */
[----:B------:R-:W-:Y:S01]  /*1c30*/  LOP3.LUT R17, R18, 0x7e800000, RZ, 0x3c, !PT ;  /* 0x7e80000012117812 */ /* 0x000fe200078e3cff */
[----:B------:R-:W-:Y:S01]  /*1c40*/  HADD2.F32 R3, -RZ, R3.H1_H1 ;  /* 0x30000003ff037230 */ /* 0x000fe20000004100 */
[----:B------:R-:W-:Y:S01]  /*1c50*/  LOP3.LUT R21, R16, 0x7e800000, RZ, 0x3c, !PT ;  /* 0x7e80000010157812 */ /* 0x000fe200078e3cff */
[----:B------:R-:W-:Y:S01]  /*1c60*/  HADD2.F32 R23, -RZ, R2.H1_H1 ;  /* 0x30000002ff177230 */ /* 0x000fe20000004100 */
[----:B------:R-:W-:Y:S01]  /*1c70*/  LOP3.LUT R19, R12, 0xfe000000, RZ, 0xc0, !PT ;  /* 0xfe0000000c137812 */ /* 0x000fe200078ec0ff */
[-C--:B------:R-:W-:Y:S01]  /*1c80*/  FMUL.FTZ R20, R11, R17.reuse ;  /* 0x000000110b147220 */ /* 0x080fe20000410000 */
[----:B------:R-:W-:Y:S01]  /*1c90*/  FADD.FTZ R2, |R3|, -RZ ;  /* 0x800000ff03027221 */ /* 0x000fe20000010200 */
[----:B------:R-:W-:Y:S01]  /*1ca0*/  FMUL.FTZ R17, R10, R17 ;  /* 0x000000110a117220 */ /* 0x000fe20000410000 */
[----:B------:R-:W-:Y:S01]  /*1cb0*/  LOP3.LUT R3, R19, 0x7e800000, RZ, 0x3c, !PT ;  /* 0x7e80000013037812 */ /* 0x000fe200078e3cff */
[-C--:B------:R-:W-:Y:S01]  /*1cc0*/  FMUL.FTZ R22, R14, R21.reuse ;  /* 0x000000150e167220 */ /* 0x080fe20000410000 */
[----:B------:R-:W-:Y:S01]  /*1cd0*/  FMUL.FTZ R20, R20, R20 ;  /* 0x0000001414147220 */ /* 0x000fe20000410000 */
[----:B------:R-:W-:Y:S01]  /*1ce0*/  FADD.FTZ R23, |R23|, -RZ ;  /* 0x800000ff17177221 */ /* 0x000fe20000010200 */
[----:B------:R-:W-:Y:S01]  /*1cf0*/  FMUL.FTZ R24, R13, R21 ;  /* 0x000000150d187220 */ /* 0x000fe20000410000 */
[----:B------:R-:W-:Y:S01]  /*1d00*/  FMUL.FTZ R25, R22, R22 ;  /* 0x0000001616197220 */ /* 0x000fe20000410000 */
[----:B------:R-:W-:Y:S01]  /*1d10*/  FFMA.FTZ R21, R17, R17, R20 ;  /* 0x0000001111157223 */ /* 0x000fe20000010014 */
[----:B------:R-:W-:Y:S01]  /*1d20*/  FMUL.FTZ R20, R15, R3 ;  /* 0x000000030f147220 */ /* 0x000fe20000410000 */
[----:B------:R-:W-:Y:S01]  /*1d30*/  VIMNMX R17, PT, PT, R2, R23, !PT ;  /* 0x0000001702117248 */ /* 0x000fe20007fe0100 */
[----:B------:R-:W-:-:S02]  /*1d40*/  FFMA.FTZ R22, R24, R24, R25 ;  /* 0x0000001818167223 */ /* 0x000fc40000010019 */
[----:B------:R-:W-:Y:S01]  /*1d50*/  FMUL.FTZ R24, R20, R20 ;  /* 0x0000001414187220 */ /* 0x000fe20000410000 */
[----:B------:R-:W-:Y:S02]  /*1d60*/  LOP3.LUT R20, R17, 0xfe000000, RZ, 0xc0, !PT ;  /* 0xfe00000011147812 */ /* 0x000fe400078ec0ff */
[----:B------:R-:W-:Y:S02]  /*1d70*/  VIMNMX R23, PT, PT, R2, R23, PT ;  /* 0x0000001702177248 */ /* 0x000fe40003fe0100 */
[----:B------:R-:W-:Y:S01]  /*1d80*/  LOP3.LUT R26, R20, 0x7e800000, RZ, 0x3c, !PT ;  /* 0x7e800000141a7812 */ /* 0x000fe200078e3cff */
[----:B------:R-:W-:-:S04]  /*1d90*/  FMUL.FTZ R3, R12, R3 ;  /* 0x000000030c037220 */ /* 0x000fc80000410000 */
[-C--:B------:R-:W-:Y:S01]  /*1da0*/  FMUL.FTZ R25, R23, R26.reuse ;  /* 0x0000001a17197220 */ /* 0x080fe20000410000 */
[----:B------:R-:W-:Y:S01]  /*1db0*/  FMUL.FTZ R26, R17, R26 ;  /* 0x0000001a111a7220 */ /* 0x000fe20000410000 */
[----:B------:R-:W-:Y:S02]  /*1dc0*/  FFMA.FTZ R24, R3, R3, R24 ;  /* 0x0000000303187223 */ /* 0x000fe40000010018 */
[----:B------:R-:W-:Y:S01]  /*1dd0*/  FMUL.FTZ R25, R25, R25 ;  /* 0x0000001919197220 */ /* 0x000fe20000410000 */
[----:B------:R-:W0:Y:S03]  /*1de0*/  LDC.64 R2, c[0x0][0x388] ;  /* 0x0000e200ff027b82 */ /* 0x000e260000000a00 */
[----:B------:R-:W-:Y:S01]  /*1df0*/  FFMA.FTZ R25, R26, R26, R25 ;  /* 0x0000001a1a197223 */ /* 0x000fe20000010019 */
[----:B------:R-:W-:Y:S01]  /*1e00*/  FSETP.NEU.FTZ.AND P4, PT, R7, +INF , PT ;  /* 0x7f8000000700780b */ /* 0x000fe20003f9d000 */
[----:B------:R-:W1:Y:S01]  /*1e10*/  MUFU.SQRT R21, R21 ;  /* 0x0000001500157308 */ /* 0x000e620000002000 */
[----:B------:R-:W-:-:S02]  /*1e20*/  FSETP.NEU.FTZ.AND P1, PT, R11, RZ, PT ;  /* 0x000000ff0b00720b */ /* 0x000fc40003f3d000 */
[----:B------:R-:W-:-:S05]  /*1e30*/  FSETP.NEU.FTZ.AND P6, PT, R14, RZ, PT ;  /* 0x000000ff0e00720b */ /* 0x000fca0003fdd000 */
[----:B------:R-:W2:Y:S01]  /*1e40*/  MUFU.SQRT R22, R22 ;  /* 0x0000001600167308 */ /* 0x000ea20000002000 */
[----:B------:R-:W-:Y:S02]  /*1e50*/  FSETP.NEU.FTZ.AND P5, PT, R15, RZ, PT ;  /* 0x000000ff0f00720b */ /* 0x000fe40003fbd000 */
[----:B------:R-:W-:-:S05]  /*1e60*/  FSETP.NEU.FTZ.AND P0, PT, R23, RZ, PT ;  /* 0x000000ff1700720b */ /* 0x000fca0003f1d000 */
[----:B------:R-:W3:Y:S08]  /*1e70*/  MUFU.SQRT R24, R24 ;  /* 0x0000001800187308 */ /* 0x000ef00000002000 */
[----:B------:R-:W4:Y:S01]  /*1e80*/  MUFU.SQRT R7, R25 ;  /* 0x0000001900077308 */ /* 0x000f220000002000 */
[----:B------:R-:W-:Y:S02]  /*1e90*/  FSETP.NEU.FTZ.AND P2, PT, R11, +INF , PT ;  /* 0x7f8000000b00780b */ /* 0x000fe40003f5d000 */
[----:B------:R-:W-:-:S02]  /*1ea0*/  LOP3.LUT R18, R18, 0x800000, RZ, 0xfc, !PT ;  /* 0x0080000012127812 */ /* 0x000fc400078efcff */
[----:B------:R-:W-:Y:S02]  /*1eb0*/  LOP3.LUT R11, R16, 0x800000, RZ, 0xfc, !PT ;  /* 0x00800000100b7812 */ /* 0x000fe400078efcff */
[----:B------:R-:W-:Y:S02]  /*1ec0*/  LOP3.LUT R19, R19, 0x800000, RZ, 0xfc, !PT ;  /* 0x0080000013137812 */ /* 0x000fe400078efcff */
[----:B------:R-:W-:Y:S01]  /*1ed0*/  LOP3.LUT R20, R20, 0x800000, RZ, 0xfc, !PT ;  /* 0x0080000014147812 */ /* 0x000fe200078efcff */
[----:B-1----:R-:W-:Y:S01]  /*1ee0*/  @P1 FMUL.FTZ R10, R21, R18 ;  /* 0x00000012150a1220 */ /* 0x002fe20000410000 */
[----:B--2---:R-:W-:Y:S01]  /*1ef0*/  @P6 FMUL.FTZ R13, R22, R11 ;  /* 0x0000000b160d6220 */ /* 0x004fe20000410000 */
[----:B---3--:R-:W-:Y:S01]  /*1f00*/  @P5 FMUL.FTZ R12, R24, R19 ;  /* 0x00000013180c5220 */ /* 0x008fe20000410000 */
[----:B------:R-:W-:Y:S02]  /*1f10*/  FSETP.NEU.FTZ.AND P3, PT, R8, +INF , PT ;  /* 0x7f8000000800780b */ /* 0x000fe40003f7d000 */
[----:B------:R-:W-:Y:S01]  /*1f20*/  FSETP.NEU.FTZ.AND P1, PT, R14, +INF , PT ;  /* 0x7f8000000e00780b */ /* 0x000fe20003f3d000 */
[----:B----4-:R-:W-:Y:S01]  /*1f30*/  @P0 FMUL.FTZ R17, R7, R20 ;  /* 0x0000001407110220 */ /* 0x010fe20000410000 */
[----:B------:R-:W-:-:S02]  /*1f40*/  FSETP.NEU.FTZ.AND P6, PT, R15, +INF , PT ;  /* 0x7f8000000f00780b */ /* 0x000fc40003fdd000 */
[----:B------:R-:W-:Y:S01]  /*1f50*/  FSETP.NEU.FTZ.AND P5, PT, R23, +INF , PT ;  /* 0x7f8000001700780b */ /* 0x000fe20003fbd000 */
[----:B0-----:R-:W-:Y:S01]  /*1f60*/  IMAD.WIDE.U32 R2, R0, 0x2, R2 ;  /* 0x0000000200027825 */ /* 0x001fe200078e0002 */
[----:B------:R-:W-:Y:S02]  /*1f70*/  FSEL R4, R4, +INF , P4 ;  /* 0x7f80000004047808 */ /* 0x000fe40002000000 */
[----:B------:R-:W-:Y:S02]  /*1f80*/  FSEL R7, R6, +INF , P3 ;  /* 0x7f80000006077808 */ /* 0x000fe40001800000 */
[----:B------:R-:W-:Y:S02]  /*1f90*/  FSEL R10, R10, +INF , P2 ;  /* 0x7f8000000a0a7808 */ /* 0x000fe40001000000 */
[----:B------:R-:W-:Y:S02]  /*1fa0*/  FSEL R13, R13, +INF , P1 ;  /* 0x7f8000000d0d7808 */ /* 0x000fe40000800000 */
[----:B------:R-:W-:-:S02]  /*1fb0*/  FSEL R12, R12, +INF , P6 ;  /* 0x7f8000000c0c7808 */ /* 0x000fc40003000000 */
[----:B------:R-:W-:Y:S01]  /*1fc0*/  FSEL R17, R17, +INF , P5 ;  /* 0x7f80000011117808 */ /* 0x000fe20002800000 */
[----:B------:R-:W-:Y:S01]  /*1fd0*/  IMAD.WIDE.U32 R2, R5, 0x4, R2 ;  /* 0x0000000405027825 */ /* 0x000fe200078e0002 */
[----:B------:R-:W-:Y:S02]  /*1fe0*/  F2FP.F16.F32.PACK_AB R7, R7, R4 ;  /* 0x000000040707723e */ /* 0x000fe400000000ff */
[----:B------:R-:W-:Y:S02]  /*1ff0*/  F2FP.F16.F32.PACK_AB R13, R13, R10 ;  /* 0x0000000a0d0d723e */ /* 0x000fe400000000ff */
[----:B------:R-:W-:Y:S01]  /*2000*/  F2FP.F16.F32.PACK_AB R17, R17, R12 ;  /* 0x0000000c1111723e */ /* 0x000fe200000000ff */
[----:B------:R-:W-:Y:S04]  /*2010*/  STG.E desc[UR4][R2.64], R9 ;  /* 0x0000000902007986 */ /* 0x000fe8000c101904 */
[----:B------:R-:W-:Y:S04]  /*2020*/  STG.E desc[UR4][R2.64+0x200], R7 ;  /* 0x0002000702007986 */ /* 0x000fe8000c101904 */
[----:B------:R-:W-:Y:S04]  /*2030*/  STG.E desc[UR4][R2.64+0x400], R13 ;  /* 0x0004000d02007986 */ /* 0x000fe8000c101904 */
[----:B------:R-:W-:Y:S01]  /*2040*/  STG.E desc[UR4][R2.64+0x600], R17 ;  /* 0x0006001102007986 */ /* 0x000fe2000c101904 */
[----:B------:R-:W-:Y:S05]  /*2050*/  EXIT ;  /* 0x000000000000794d */ /* 0x000fea0003800000 */
.L_x_3185:
        /* <DEDUP_REMOVED lines=10> */
.L_x_17931:


//--------------------- .text._ZN2at6native29vectorized_elementwise_kernelILi4ENS0_13BinaryFunctorIN3c104HalfES4_S4_ZZZNS0_17hypot_kernel_cudaERNS_18TensorIteratorBaseEENKUlvE_clEvENKUlvE1_clEvEUlS4_S4_E_EESt5arrayIPcLm3EEEEviT0_T1_ --------------------------
	.section	.text._ZN2at6native29vectorized_elementwise_kernelILi4ENS0_13BinaryFunctorIN3c104HalfES4_S4_ZZZNS0_17hypot_kernel_cudaERNS_18TensorIteratorBaseEENKUlvE_clEvENKUlvE1_clEvEUlS4_S4_E_EESt5arrayIPcLm3EEEEviT0_T1_,"ax",@progbits
	.align	128
        .global         _ZN2at6native29vectorized_elementwise_kernelILi4ENS0_13BinaryFunctorIN3c104HalfES4_S4_ZZZNS0_17hypot_kernel_cudaERNS_18TensorIteratorBaseEENKUlvE_clEvENKUlvE1_clEvEUlS4_S4_E_EESt5arrayIPcLm3EEEEviT0_T1_
        .type           _ZN2at6native29vectorized_elementwise_kernelILi4ENS0_13BinaryFunctorIN3c104HalfES4_S4_ZZZNS0_17hypot_kernel_cudaERNS_18TensorIteratorBaseEENKUlvE_clEvENKUlvE1_clEvEUlS4_S4_E_EESt5arrayIPcLm3EEEEviT0_T1_,@function
        .size           _ZN2at6native29vectorized_elementwise_kernelILi4ENS0_13BinaryFunctorIN3c104HalfES4_S4_ZZZNS0_17hypot_kernel_cudaERNS_18TensorIteratorBaseEENKUlvE_clEvENKUlvE1_clEvEUlS4_S4_E_EESt5arrayIPcLm3EEEEviT0_T1_,(.L_x_17932 - _ZN2at6native29vectorized_elementwise_kernelILi4ENS0_13BinaryFunctorIN3c104HalfES4_S4_ZZZNS0_17hypot_kernel_cudaERNS_18TensorIteratorBaseEENKUlvE_clEvENKUlvE1_clEvEUlS4_S4_E_EESt5arrayIPcLm3EEEEviT0_T1_)
        .other          _ZN2at6native29vectorized_elementwise_kernelILi4ENS0_13BinaryFunctorIN3c104HalfES4_S4_ZZZNS0_17hypot_kernel_cudaERNS_18TensorIteratorBaseEENKUlvE_clEvENKUlvE1_clEvEUlS4_S4_E_EESt5arrayIPcLm3EEEEviT0_T1_,@"STO_CUDA_ENTRY STV_DEFAULT"
_ZN2at6native29vectorized_elementwise_kernelILi4ENS0_13BinaryFunctorIN3c104HalfES4_S4_ZZZNS0_17hypot_kernel_cudaERNS_18TensorIteratorBaseEENKUlvE_clEvENKUlvE1_clEvEUlS4_S4_E_EESt5arrayIPcLm3EEEEviT0_T1_:
.text._ZN2at6native29vectorized_elementwise_kernelILi4ENS0_13BinaryFunctorIN3c104HalfES4_S4_ZZZNS0_17hypot_kernel_cudaERNS_18TensorIteratorBaseEENKUlvE_clEvENKUlvE1_clEvEUlS4_S4_E_EESt5arrayIPcLm3EEEEviT0_T1_:
        /* <DEDUP_REMOVED lines=119> */
.L_x_3188:
[----:B------:R-:W-:Y:S05]  /*0770*/  BSYNC.RECONVERGENT B0 ;  /* 0x0000000000007941 */ /* 0x000fea0003800200 */
.L_x_3187:
        /* <DEDUP_REMOVED lines=23> */
.L_x_3190:
[----:B------:R-:W-:Y:S05]  /*08f0*/  BSYNC.RECONVERGENT B0 ;  /* 0x0000000000007941 */ /* 0x000fea0003800200 */
.L_x_3189:
        /* <DEDUP_REMOVED lines=36> */
.L_x_3192:
[----:B------:R-:W-:Y:S05]  /*0b40*/  BSYNC.RECONVERGENT B0 ;  /* 0x0000000000007941 */ /* 0x000fea0003800200 */
.L_x_3191:
        /* <DEDUP_REMOVED lines=21> */
.L_x_3194:
[----:B------:R-:W-:Y:S05]  /*0ca0*/  BSYNC.RECONVERGENT B0 ;  /* 0x0000000000007941 */ /* 0x000fea0003800200 */
.L_x_3193:
        /* <DEDUP_REMOVED lines=21> */
.L_x_3196:
[----:B------:R-:W-:Y:S05]  /*0e00*/  BSYNC.RECONVERGENT B0 ;  /* 0x0000000000007941 */ /* 0x000fea0003800200 */
.L_x_3195:
        /* <DEDUP_REMOVED lines=21> */
.L_x_3198:
[----:B------:R-:W-:Y:S05]  /*0f60*/  BSYNC.RECONVERGENT B0 ;  /* 0x0000000000007941 */ /* 0x000fea0003800200 */
.L_x_3197:
        /* <DEDUP_REMOVED lines=21> */
.L_x_3200:
[----:B------:R-:W-:Y:S05]  /*10c0*/  BSYNC.RECONVERGENT B0 ;  /* 0x0000000000007941 */ /* 0x000fea0003800200 */
.L_x_3199:
        /* <DEDUP_REMOVED lines=21> */
.L_x_3202:
[----:B------:R-:W-:Y:S05]  /*1220*/  BSYNC.RECONVERGENT B0 ;  /* 0x0000000000007941 */ /* 0x000fea0003800200 */
.L_x_3201:
        /* <DEDUP_REMOVED lines=18> */
.L_x_3205:
[----:B------:R-:W-:-:S13]  /*1350*/  ISETP.GE.U32.AND P0, PT, R3, R2, PT ;  /* 0x000000020300720c */ /* 0x000fda0003f06070 */
[----:B------:R-:W-:Y:S05]  /*1360*/  @P0 BRA `(.L_x_3207) ;  /* 0x0000000000300947 */ /* 0x000fea0003800000 */
[----:B0-----:R-:W0:Y:S01]  /*1370*/  LDC.64 R4, c[0x0][0x388] ;  /* 0x0000e200ff047b82 */ /* 0x001e220000000a00 */
[----:B------:R-:W-:Y:S01]  /*1380*/  IADD3 R13, PT, PT, R0, R3, RZ ;  /* 0x00000003000d7210 */ /* 0x000fe20007ffe0ff */
[----:B------:R-:W-:-:S04]  /*1390*/  VIADD R3, R3, 0x80 ;  /* 0x0000008003037836 */ /* 0x000fc80000000000 */
[----:B0-----:R-:W-:-:S05]  /*13a0*/  IMAD.WIDE.U32 R4, R13, 0x2, R4 ;  /* 0x000000020d047825 */ /* 0x001fca00078e0004 */
[----:B------:R1:W-:Y:S02]  /*13b0*/  STG.E.U16 desc[UR4][R4.64], R7 ;  /* 0x0000000704007986 */ /* 0x0003e4000c101504 */
.L_x_3206:
[----:B------:R-:W-:-:S13]  /*13c0*/  ISETP.GE.U32.AND P0, PT, R3, R2, PT ;  /* 0x000000020300720c */ /* 0x000fda0003f06070 */
[----:B------:R-:W-:Y:S05]  /*13d0*/  @P0 BRA `(.L_x_3208) ;  /* 0x0000000000340947 */ /* 0x000fea0003800000 */
[----:B01----:R-:W0:Y:S01]  /*13e0*/  LDC.64 R4, c[0x0][0x388] ;  /* 0x0000e200ff047b82 */ /* 0x003e220000000a00 */
[----:B------:R-:W-:Y:S01]  /*13f0*/  IADD3 R7, PT, PT, R0, R3, RZ ;  /* 0x0000000300077210 */ /* 0x000fe20007ffe0ff */
[----:B------:R-:W-:-:S04]  /*1400*/  VIADD R3, R3, 0x80 ;  /* 0x0000008003037836 */ /* 0x000fc80000000000 */
[----:B0-----:R-:W-:-:S05]  /*1410*/  IMAD.WIDE.U32 R4, R7, 0x2, R4 ;  /* 0x0000000207047825 */ /* 0x001fca00078e0004 */
[----:B------:R1:W-:Y:S02]  /*1420*/  STG.E.U16 desc[UR4][R4.64], R8 ;  /* 0x0000000804007986 */ /* 0x0003e4000c101504 */
.L_x_3207:
        /* <DEDUP_REMOVED lines=8> */
.L_x_3208:
[----:B------:R-:W-:Y:S05]  /*14b0*/  BSYNC.RELIABLE B1 ;  /* 0x0000000000017941 */ /* 0x000fea0003800100 */
.L_x_3204:
[----:B------:R-:W-:-:S13]  /*14c0*/  ISETP.GE.U32.AND P0, PT, R3, R2, PT ;  /* 0x000000020300720c */ /* 0x000fda0003f06070 */
[----:B012---:R-:W0:Y:S01]  /*14d0*/  @!P0 LDC.64 R4, c[0x0][0x388] ;  /* 0x0000e200ff048b82 */ /* 0x007e220000000a00 */
[----:B------:R-:W-:Y:S01]  /*14e0*/  @!P0 IADD3 R7, PT, PT, R0, R3, RZ ;  /* 0x0000000300078210 */ /* 0x000fe20007ffe0ff */
[----:B------:R-:W-:-:S04]  /*14f0*/  @!P0 VIADD R3, R3, 0x80 ;  /* 0x0000008003038836 */ /* 0x000fc80000000000 */
[----:B0-----:R-:W-:-:S05]  /*1500*/  @!P0 IMAD.WIDE.U32 R4, R7, 0x2, R4 ;  /* 0x0000000207048825 */ /* 0x001fca00078e0004 */
[----:B------:R2:W-:Y:S02]  /*1510*/  @!P0 STG.E.U16 desc[UR4][R4.64], R10 ;  /* 0x0000000a04008986 */ /* 0x0005e4000c101504 */
.L_x_3209:
[----:B------:R-:W-:Y:S05]  /*1520*/  BSYNC.RECONVERGENT B0 ;  /* 0x0000000000007941 */ /* 0x000fea0003800200 */
.L_x_3203:
        /* <DEDUP_REMOVED lines=8> */
.L_x_3186:
[----:B------:R-:W0:Y:S01]  /*15b0*/  S2R R4, SR_TID.X ;  /* 0x0000000000047919 */ /* 0x000e220000002100 */
[----:B------:R-:W1:Y:S08]  /*15c0*/  LDC.64 R2, c[0x0][0x390] ;  /* 0x0000e400ff027b82 */ /* 0x000e700000000a00 */
[----:B------:R-:W2:Y:S01]  /*15d0*/  LDC.64 R6, c[0x0][0x398] ;  /* 0x0000e600ff067b82 */ /* 0x000ea20000000a00 */
[----:B-1----:R-:W-:-:S04]  /*15e0*/  IMAD.WIDE.U32 R2, R0, 0x2, R2 ;  /* 0x0000000200027825 */ /* 0x002fc800078e0002 */
[----:B0-----:R-:W-:-:S04]  /*15f0*/  IMAD.WIDE.U32 R8, R4, 0x8, R2 ;  /* 0x0000000804087825 */ /* 0x001fc800078e0002 */
[----:B--2---:R-:W-:Y:S01]  /*1600*/  IMAD.WIDE.U32 R6, R0, 0x2, R6 ;  /* 0x0000000200067825 */ /* 0x004fe200078e0006 */
[----:B------:R-:W2:Y:S03]  /*1610*/  LDG.E.64 R12, desc[UR4][R8.64] ;  /* 0x00000004080c7981 */ /* 0x000ea6000c1e1b00 */
[----:B------:R-:W-:Y:S02]  /*1620*/  IMAD.WIDE.U32 R14, R4, 0x8, R6 ;  /* 0x00000008040e7825 */ /* 0x000fe400078e0006 */
[----:B------:R0:W3:Y:S04]  /*1630*/  LDG.E.64 R6, desc[UR4][R8.64+0x400] ;  /* 0x0004000408067981 */ /* 0x0000e8000c1e1b00 */
[----:B------:R-:W4:Y:S04]  /*1640*/  LDG.E.64 R10, desc[UR4][R14.64] ;  /* 0x000000040e0a7981 */ /* 0x000f28000c1e1b00 */
[----:B------:R1:W5:Y:S01]  /*1650*/  LDG.E.64 R2, desc[UR4][R14.64+0x400] ;  /* 0x000400040e027981 */ /* 0x000362000c1e1b00 */
[----:B--2---:R-:W-:-:S02]  /*1660*/  HADD2.F32 R5, -RZ, R12.H0_H0 ;  /* 0x2000000cff057230 */ /* 0x004fc40000004100 */
[----:B------:R-:W-:-:S03]  /*1670*/  HADD2.F32 R12, -RZ, R12.H1_H1 ;  /* 0x3000000cff0c7230 */ /* 0x000fc60000004100 */
[----:B------:R-:W-:Y:S01]  /*1680*/  FADD.FTZ R5, |R5|, -RZ ;  /* 0x800000ff05057221 */ /* 0x000fe20000010200 */
[--C-:B----4-:R-:W-:Y:S02]  /*1690*/  HADD2.F32 R16, -RZ, R10.reuse.H0_H0 ;  /* 0x2000000aff107230 */ /* 0x110fe40000004100 */
[----:B------:R-:W-:-:S03]  /*16a0*/  HADD2.F32 R10, -RZ, R10.H1_H1 ;  /* 0x3000000aff0a7230 */ /* 0x000fc60000004100 */
[----:B------:R-:W-:Y:S01]  /*16b0*/  FADD.FTZ R16, |R16|, -RZ ;  /* 0x800000ff10107221 */ /* 0x000fe20000010200 */
[----:B------:R-:W-:Y:S01]  /*16c0*/  FADD.FTZ R17, |R12|, -RZ ;  /* 0x800000ff0c117221 */ /* 0x000fe20000010200 */
[----:B------:R-:W-:-:S03]  /*16d0*/  FADD.FTZ R10, |R10|, -RZ ;  /* 0x800000ff0a0a7221 */ /* 0x000fc60000010200 */
[CC--:B0-----:R-:W-:Y:S02]  /*16e0*/  VIMNMX R9, PT, PT, R5.reuse, R16.reuse, !PT ;  /* 0x0000001005097248 */ /* 0x0c1fe40007fe0100 */
[----:B------:R-:W-:Y:S02]  /*16f0*/  VIMNMX R12, PT, PT, R5, R16, PT ;  /* 0x00000010050c7248 */ /* 0x000fe40003fe0100 */
[----:B-1----:R-:W-:Y:S01]  /*1700*/  LOP3.LUT R14, R9, 0xfe000000, RZ, 0xc0, !PT ;  /* 0xfe000000090e7812 */ /* 0x002fe200078ec0ff */
[----:B------:R-:W-:Y:S01]  /*1710*/  HADD2.F32 R16, -RZ, R11.H0_H0 ;  /* 0x2000000bff107230 */ /* 0x000fe20000004100 */
[CC--:B------:R-:W-:Y:S02]  /*1720*/  VIMNMX R15, PT, PT, R17.reuse, R10.reuse, PT ;  /* 0x0000000a110f7248 */ /* 0x0c0fe40003fe0100 */
[----:B------:R-:W-:Y:S02]  /*1730*/  VIMNMX R8, PT, PT, R17, R10, !PT ;  /* 0x0000000a11087248 */ /* 0x000fe40007fe0100 */
[----:B------:R-:W-:Y:S01]  /*1740*/  LOP3.LUT R10, R14, 0x7e800000, RZ, 0x3c, !PT ;  /* 0x7e8000000e0a7812 */ /* 0x000fe200078e3cff */
[----:B------:R-:W-:-:S02]  /*1750*/  HADD2.F32 R5, -RZ, R13.H0_H0 ;  /* 0x2000000dff057230 */ /* 0x000fc40000004100 */
[----:B------:R-:W-:Y:S02]  /*1760*/  HADD2.F32 R18, -RZ, R13.H1_H1 ;  /* 0x3000000dff127230 */ /* 0x000fe40000004100 */
[----:B------:R-:W-:Y:S01]  /*1770*/  FADD.FTZ R22, |R16|, -RZ ;  /* 0x800000ff10167221 */ /* 0x000fe20000010200 */
[----:B------:R-:W-:Y:S01]  /*1780*/  HADD2.F32 R20, -RZ, R11.H1_H1 ;  /* 0x3000000bff147230 */ /* 0x000fe20000004100 */
[----:B------:R-:W-:Y:S01]  /*1790*/  LOP3.LUT R13, R8, 0xfe000000, RZ, 0xc0, !PT ;  /* 0xfe000000080d7812 */ /* 0x000fe200078ec0ff */
[-C--:B------:R-:W-:Y:S01]  /*17a0*/  FMUL.FTZ R16, R12, R10.reuse ;  /* 0x0000000a0c107220 */ /* 0x080fe20000410000 */
[----:B------:R-:W-:Y:S01]  /*17b0*/  FADD.FTZ R17, |R5|, -RZ ;  /* 0x800000ff05117221 */ /* 0x000fe20000010200 */
[----:B------:R-:W-:Y:S01]  /*17c0*/  FADD.FTZ R11, |R18|, -RZ ;  /* 0x800000ff120b7221 */ /* 0x000fe20000010200 */
[----:B------:R-:W-:Y:S01]  /*17d0*/  LOP3.LUT R18, R13, 0x7e800000, RZ, 0x3c, !PT ;  /* 0x7e8000000d127812 */ /* 0x000fe200078e3cff */
[----:B------:R-:W-:Y:S01]  /*17e0*/  FMUL.FTZ R10, R9, R10 ;  /* 0x0000000a090a7220 */ /* 0x000fe20000410000 */
[----:B------:R-:W-:Y:S01]  /*17f0*/  FMUL.FTZ R19, R16, R16 ;  /* 0x0000001010137220 */ /* 0x000fe20000410000 */
[----:B------:R-:W-:Y:S01]  /*1800*/  FADD.FTZ R20, |R20|, -RZ ;  /* 0x800000ff14147221 */ /* 0x000fe20000010200 */
[----:B------:R-:W-:Y:S01]  /*1810*/  VIMNMX R5, PT, PT, R17, R22, !PT ;  /* 0x0000001611057248 */ /* 0x000fe20007fe0100 */
[----:B------:R-:W-:Y:S01]  /*1820*/  FMUL.FTZ R21, R15, R18 ;  /* 0x000000120f157220 */ /* 0x000fe20000410000 */
[----:B------:R-:W-:-:S02]  /*1830*/  FFMA.FTZ R19, R10, R10, R19 ;  /* 0x0000000a0a137223 */ /* 0x000fc40000010013 */
[----:B------:R-:W-:Y:S01]  /*1840*/  VIMNMX R10, PT, PT, R11, R20, !PT ;  /* 0x000000140b0a7248 */ /* 0x000fe20007fe0100 */
[----:B------:R-:W-:Y:S01]  /*1850*/  FMUL.FTZ R23, R8, R18 ;  /* 0x0000001208177220 */ /* 0x000fe20000410000 */
[----:B------:R-:W-:Y:S01]  /*1860*/  LOP3.LUT R16, R5, 0xfe000000, RZ, 0xc0, !PT ;  /* 0xfe00000005107812 */ /* 0x000fe200078ec0ff */
[----:B------:R-:W-:Y:S01]  /*1870*/  FMUL.FTZ R24, R21, R21 ;  /* 0x0000001515187220 */ /* 0x000fe20000410000 */
[----:B------:R-:W-:Y:S02]  /*1880*/  LOP3.LUT R18, R10, 0xfe000000, RZ, 0xc0, !PT ;  /* 0xfe0000000a127812 */ /* 0x000fe400078ec0ff */
[----:B------:R-:W-:Y:S02]  /*1890*/  VIMNMX R17, PT, PT, R17, R22, PT ;  /* 0x0000001611117248 */ /* 0x000fe40003fe0100 */
[----:B------:R-:W-:Y:S02]  /*18a0*/  LOP3.LUT R22, R16, 0x7e800000, RZ, 0x3c, !PT ;  /* 0x7e80000010167812 */ /* 0x000fe400078e3cff */
[----:B------:R-:W-:Y:S01]  /*18b0*/  VIMNMX R11, PT, PT, R11, R20, PT ;  /* 0x000000140b0b7248 */ /* 0x000fe20003fe0100 */
[----:B------:R-:W-:Y:S01]  /*18c0*/  FFMA.FTZ R20, R23, R23, R24 ;  /* 0x0000001717147223 */ /* 0x000fe20000010018 */
[----:B------:R-:W-:Y:S01]  /*18d0*/  LOP3.LUT R23, R18, 0x7e800000, RZ, 0x3c, !PT ;  /* 0x7e80000012177812 */ /* 0x000fe200078e3cff */
[-C--:B------:R-:W-:Y:S01]  /*18e0*/  FMUL.FTZ R21, R17, R22.reuse ;  /* 0x0000001611157220 */ /* 0x080fe20000410000 */
[----:B------:R-:W-:-:S03]  /*18f0*/  FMUL.FTZ R22, R5, R22 ;  /* 0x0000001605167220 */ /* 0x000fc60000410000 */
[----:B------:R-:W-:Y:S01]  /*1900*/  FMUL.FTZ R24, R11, R23 ;  /* 0x000000170b187220 */ /* 0x000fe20000410000 */
[----:B------:R-:W-:Y:S01]  /*1910*/  FMUL.FTZ R21, R21, R21 ;  /* 0x0000001515157220 */ /* 0x000fe20000410000 */
[----:B------:R-:W-:Y:S02]  /*1920*/  FMUL.FTZ R23, R10, R23 ;  /* 0x000000170a177220 */ /* 0x000fe40000410000 */
[----:B------:R-:W-:Y:S01]  /*1930*/  FMUL.FTZ R24, R24, R24 ;  /* 0x0000001818187220 */ /* 0x000fe20000410000 */
[----:B------:R-:W0:Y:S01]  /*1940*/  MUFU.SQRT R20, R20 ;  /* 0x0000001400147308 */ /* 0x000e220000002000 */
[----:B------:R-:W-:Y:S02]  /*1950*/  FFMA.FTZ R21, R22, R22, R21 ;  /* 0x0000001616157223 */ /* 0x000fe40000010015 */
[----:B------:R-:W-:Y:S01]  /*1960*/  FFMA.FTZ R24, R23, R23, R24 ;  /* 0x0000001717187223 */ /* 0x000fe20000010018 */
[----:B------:R-:W-:-:S04]  /*1970*/  FSETP.NEU.FTZ.AND P3, PT, R15, RZ, PT ;  /* 0x000000ff0f00720b */ /* 0x000fc80003f7d000 */
[----:B------:R-:W1:Y:S01]  /*1980*/  MUFU.SQRT R19, R19 ;  /* 0x0000001300137308 */ /* 0x000e620000002000 */
[C---:B------:R-:W-:Y:S02]  /*1990*/  FSETP.NEU.FTZ.AND P2, PT, R12.reuse, RZ, PT ;  /* 0x000000ff0c00720b */ /* 0x040fe40003f5d000 */
[----:B------:R-:W-:Y:S01]  /*19a0*/  FSETP.NEU.FTZ.AND P1, PT, R12, +INF , PT ;  /* 0x7f8000000c00780b */ /* 0x000fe20003f3d000 */
[----:B---3--:R-:W-:Y:S01]  /*19b0*/  HADD2.F32 R12, -RZ, R6.H0_H0 ;  /* 0x20000006ff0c7230 */ /* 0x008fe20000004100 */
[C---:B------:R-:W-:Y:S02]  /*19c0*/  FSETP.NEU.FTZ.AND P5, PT, R17.reuse, RZ, PT ;  /* 0x000000ff1100720b */ /* 0x040fe40003fbd000 */
[----:B------:R-:W-:Y:S01]  /*19d0*/  FSETP.NEU.FTZ.AND P4, PT, R17, +INF , PT ;  /* 0x7f8000001100780b */ /* 0x000fe20003f9d000 */
[----:B------:R-:W2:Y:S01]  /*19e0*/  MUFU.SQRT R21, R21 ;  /* 0x0000001500157308 */ /* 0x000ea20000002000 */
[----:B-----5:R-:W-:Y:S01]  /*19f0*/  HADD2.F32 R17, -RZ, R2.H0_H0 ;  /* 0x20000002ff117230 */ /* 0x020fe20000004100 */
[----:B------:R-:W-:Y:S01]  /*1a00*/  FSETP.NEU.FTZ.AND P6, PT, R11, RZ, PT ;  /* 0x000000ff0b00720b */ /* 0x000fe20003fdd000 */
[----:B------:R-:W-:Y:S01]  /*1a10*/  FADD.FTZ R12, |R12|, -RZ ;  /* 0x800000ff0c0c7221 */ /* 0x000fe20000010200 */
[----:B------:R-:W-:-:S04]  /*1a20*/  LOP3.LUT R13, R13, 0x800000, RZ, 0xfc, !PT ;  /* 0x008000000d0d7812 */ /* 0x000fc800078efcff */
[----:B------:R-:W3:Y:S01]  /*1a30*/  MUFU.SQRT R24, R24 ;  /* 0x0000001800187308 */ /* 0x000ee20000002000 */
[----:B------:R-:W-:Y:S01]  /*1a40*/  FADD.FTZ R17, |R17|, -RZ ;  /* 0x800000ff11117221 */ /* 0x000fe20000010200 */
[----:B------:R-:W-:Y:S01]  /*1a50*/  LOP3.LUT R14, R14, 0x800000, RZ, 0xfc, !PT ;  /* 0x008000000e0e7812 */ /* 0x000fe200078efcff */
[----:B0-----:R-:W-:Y:S01]  /*1a60*/  @P3 FMUL.FTZ R8, R20, R13 ;  /* 0x0000000d14083220 */ /* 0x001fe20000410000 */
[----:B------:R-:W-:Y:S02]  /*1a70*/  LOP3.LUT R16, R16, 0x800000, RZ, 0xfc, !PT ;  /* 0x0080000010107812 */ /* 0x000fe400078efcff */
[CC--:B------:R-:W-:Y:S01]  /*1a80*/  VIMNMX R13, PT, PT, R12.reuse, R17.reuse, PT ;  /* 0x000000110c0d7248 */ /* 0x0c0fe20003fe0100 */
[----:B-1----:R-:W-:Y:S01]  /*1a90*/  @P2 FMUL.FTZ R9, R19, R14 ;  /* 0x0000000e13092220 */ /* 0x002fe20000410000 */
[----:B------:R-:W-:Y:S01]  /*1aa0*/  FSETP.NEU.FTZ.AND P0, PT, R15, +INF , PT ;  /* 0x7f8000000f00780b */ /* 0x000fe20003f1d000 */
[----:B------:R-:W-:Y:S01]  /*1ab0*/  HADD2.F32 R6, -RZ, R6.H1_H1 ;  /* 0x30000006ff067230 */ /* 0x000fe20000004100 */
[----:B------:R-:W-:Y:S01]  /*1ac0*/  VIMNMX R12, PT, PT, R12, R17, !PT ;  /* 0x000000110c0c7248 */ /* 0x000fe20007fe0100 */
[--C-:B------:R-:W-:Y:S01]  /*1ad0*/  HADD2.F32 R14, -RZ, R7.reuse.H0_H0 ;  /* 0x20000007ff0e7230 */ /* 0x100fe20000004100 */
[----:B------:R-:W-:Y:S01]  /*1ae0*/  LOP3.LUT R15, R18, 0x800000, RZ, 0xfc, !PT ;  /* 0x00800000120f7812 */ /* 0x000fe200078efcff */
[----:B------:R-:W-:-:S02]  /*1af0*/  HADD2.F32 R17, -RZ, R7.H1_H1 ;  /* 0x30000007ff117230 */ /* 0x000fc40000004100 */
[----:B------:R-:W-:Y:S02]  /*1b00*/  HADD2.F32 R2, -RZ, R2.H1_H1 ;  /* 0x30000002ff027230 */ /* 0x000fe40000004100 */
[--C-:B------:R-:W-:Y:S02]  /*1b10*/  HADD2.F32 R7, -RZ, R3.reuse.H0_H0 ;  /* 0x20000003ff077230 */ /* 0x100fe40000004100 */
[----:B--2---:R-:W-:Y:S01]  /*1b20*/  @P5 FMUL.FTZ R5, R21, R16 ;  /* 0x0000001015055220 */ /* 0x004fe20000410000 */
[----:B------:R-:W-:Y:S02]  /*1b30*/  HADD2.F32 R16, -RZ, R3.H1_H1 ;  /* 0x30000003ff107230 */ /* 0x000fe40000004100 */
[----:B---3--:R-:W-:Y:S01]  /*1b40*/  @P6 FMUL.FTZ R10, R24, R15 ;  /* 0x0000000f180a6220 */ /* 0x008fe20000410000 */
[----:B------:R-:W-:Y:S01]  /*1b50*/  FADD.FTZ R6, |R6|, -RZ ;  /* 0x800000ff06067221 */ /* 0x000fe20000010200 */
[----:B------:R-:W-:Y:S01]  /*1b60*/  FADD.FTZ R3, |R2|, -RZ ;  /* 0x800000ff02037221 */ /* 0x000fe20000010200 */
[----:B------:R-:W-:Y:S01]  /*1b70*/  FADD.FTZ R14, |R14|, -RZ ;  /* 0x800000ff0e0e7221 */ /* 0x000fe20000010200 */
[----:B------:R-:W-:Y:S01]  /*1b80*/  LOP3.LUT R22, R12, 0xfe000000, RZ, 0xc0, !PT ;  /* 0xfe0000000c167812 */ /* 0x000fe200078ec0ff */
[----:B------:R-:W-:-:S02]  /*1b90*/  FADD.FTZ R15, |R7|, -RZ ;  /* 0x800000ff070f7221 */ /* 0x000fc40000010200 */
[-C--:B------:R-:W-:Y:S02]  /*1ba0*/  VIMNMX R19, PT, PT, R6, R3.reuse, PT ;  /* 0x0000000306137248 */ /* 0x080fe40003fe0100 */
[----:B------:R-:W-:Y:S02]  /*1bb0*/  LOP3.LUT R2, R22, 0x7e800000, RZ, 0x3c, !PT ;  /* 0x7e80000016027812 */ /* 0x000fe400078e3cff */
[----:B------:R-:W-:Y:S02]  /*1bc0*/  VIMNMX R6, PT, PT, R6, R3, !PT ;  /* 0x0000000306067248 */ /* 0x000fe40007fe0100 */
[CC--:B------:R-:W-:Y:S02]  /*1bd0*/  VIMNMX R7, PT, PT, R14.reuse, R15.reuse, PT ;  /* 0x0000000f0e077248 */ /* 0x0c0fe40003fe0100 */
[----:B------:R-:W-:Y:S01]  /*1be0*/  VIMNMX R14, PT, PT, R14, R15, !PT ;  /* 0x0000000f0e0e7248 */ /* 0x000fe20007fe0100 */
[-C--:B------:R-:W-:Y:S01]  /*1bf0*/  FMUL.FTZ R3, R13, R2.reuse ;  /* 0x000000020d037220 */ /* 0x080fe20000410000 */
[----:B------:R-:W-:Y:S01]  /*1c00*/  LOP3.LUT R20, R6, 0xfe000000, RZ, 0xc0, !PT ;  /* 0xfe00000006147812 */ /* 0x000fe200078ec0ff */
[----:B------:R-:W-:Y:S01]  /*1c10*/  FADD.FTZ R17, |R17|, -RZ ;  /* 0x800000ff11117221 */ /* 0x000fe20000010200 */
[----:B------:R-:W-:Y:S01]  /*1c20*/  FADD.FTZ R16, |R16|, -RZ ;  /* 0x800000ff10107221 */ /* 0x000fe20000010200 */
[----:B------:R-:W-:Y:S01]  /*1c30*/  LOP3.LUT R21, R14, 0xfe000000, RZ, 0xc0, !PT ;  /* 0xfe0000000e157812 */ /* 0x000fe200078ec0ff */
[----:B------:R-:W-:Y:S01]  /*1c40*/  FMUL.FTZ R2, R12, R2 ;  /* 0x000000020c027220 */ /* 0x000fe20000410000 */
[----:B------:R-:W-:Y:S01]  /*1c50*/  FMUL.FTZ R3, R3, R3 ;  /* 0x0000000303037220 */ /* 0x000fe20000410000 */
[----:B------:R-:W-:-:S02]  /*1c60*/  LOP3.LUT R18, R20, 0x7e800000, RZ, 0x3c, !PT ;  /* 0x7e80000014127812 */ /* 0x000fc400078e3cff */
[----:B------:R-:W-:Y:S02]  /*1c70*/  LOP3.LUT R23, R21, 0x7e800000, RZ, 0x3c, !PT ;  /* 0x7e80000015177812 */ /* 0x000fe400078e3cff */
[C---:B------:R-:W-:Y:S01]  /*1c80*/  VIMNMX R15, PT, PT, R17.reuse, R16, !PT ;  /* 0x00000010110f7248 */ /* 0x040fe20007fe0100 */
[----:B------:R-:W-:Y:S01]  /*1c90*/  FFMA.FTZ R24, R2, R2, R3 ;  /* 0x0000000202187223 */ /* 0x000fe20000010003 */
[----:B------:R-:W-:Y:S01]  /*1ca0*/  VIMNMX R17, PT, PT, R17, R16, PT ;  /* 0x0000001011117248 */ /* 0x000fe20003fe0100 */
[----:B------:R-:W-:Y:S01]  /*1cb0*/  FMUL.FTZ R2, R19, R18 ;  /* 0x0000001213027220 */ /* 0x000fe20000410000 */
[----:B------:R-:W-:Y:S01]  /*1cc0*/  LOP3.LUT R16, R15, 0xfe000000, RZ, 0xc0, !PT ;  /* 0xfe0000000f107812 */ /* 0x000fe200078ec0ff */
[-C--:B------:R-:W-:Y:S01]  /*1cd0*/  FMUL.FTZ R25, R7, R23.reuse ;  /* 0x0000001707197220 */ /* 0x080fe20000410000 */
[----:B------:R-:W-:Y:S01]  /*1ce0*/  FMUL.FTZ R23, R14, R23 ;  /* 0x000000170e177220 */ /* 0x000fe20000410000 */
[----:B------:R-:W-:Y:S01]  /*1cf0*/  FMUL.FTZ R3, R2, R2 ;  /* 0x0000000202037220 */ /* 0x000fe20000410000 */
[----:B------:R-:W-:Y:S01]  /*1d00*/  LOP3.LUT R26, R16, 0x7e800000, RZ, 0x3c, !PT ;  /* 0x7e800000101a7812 */ /* 0x000fe200078e3cff */
[----:B------:R-:W-:Y:S01]  /*1d10*/  FMUL.FTZ R2, R25, R25 ;  /* 0x0000001919027220 */ /* 0x000fe20000410000 */
[----:B------:R-:W-:-:S03]  /*1d20*/  FMUL.FTZ R18, R6, R18 ;  /* 0x0000001206127220 */ /* 0x000fc60000410000 */
[----:B------:R-:W-:Y:S01]  /*1d30*/  FFMA.FTZ R23, R23, R23, R2 ;  /* 0x0000001717177223 */ /* 0x000fe20000010002 */
[-C--:B------:R-:W-:Y:S01]  /*1d40*/  FMUL.FTZ R2, R17, R26.reuse ;  /* 0x0000001a11027220 */ /* 0x080fe20000410000 */
[----:B------:R-:W-:Y:S01]  /*1d50*/  FMUL.FTZ R26, R15, R26 ;  /* 0x0000001a0f1a7220 */ /* 0x000fe20000410000 */
[----:B------:R-:W-:Y:S02]  /*1d60*/  FFMA.FTZ R18, R18, R18, R3 ;  /* 0x0000001212127223 */ /* 0x000fe40000010003 */
[----:B------:R-:W-:Y:S02]  /*1d70*/  FMUL.FTZ R25, R2, R2 ;  /* 0x0000000202197220 */ /* 0x000fe40000410000 */
[----:B------:R-:W0:Y:S02]  /*1d80*/  LDC.64 R2, c[0x0][0x388] ;  /* 0x0000e200ff027b82 */ /* 0x000e240000000a00 */
[----:B------:R-:W-:Y:S01]  /*1d90*/  FFMA.FTZ R26, R26, R26, R25 ;  /* 0x0000001a1a1a7223 */ /* 0x000fe20000010019 */
[----:B------:R-:W-:Y:S01]  /*1da0*/  FSETP.NEU.FTZ.AND P3, PT, R11, +INF , PT ;  /* 0x7f8000000b00780b */ /* 0x000fe20003f7d000 */
[----:B------:R-:W1:Y:S01]  /*1db0*/  MUFU.SQRT R24, R24 ;  /* 0x0000001800187308 */ /* 0x000e620000002000 */
[----:B------:R-:W-:-:S02]  /*1dc0*/  FSEL R9, R9, +INF , P1 ;  /* 0x7f80000009097808 */ /* 0x000fc40000800000 */
[----:B------:R-:W-:-:S05]  /*1dd0*/  FSEL R8, R8, +INF , P0 ;  /* 0x7f80000008087808 */ /* 0x000fca0000000000 */
[----:B------:R-:W2:Y:S01]  /*1de0*/  MUFU.SQRT R18, R18 ;  /* 0x0000001200127308 */ /* 0x000ea20000002000 */
[----:B------:R-:W-:Y:S02]  /*1df0*/  FSETP.NEU.FTZ.AND P6, PT, R13, RZ, PT ;  /* 0x000000ff0d00720b */ /* 0x000fe40003fdd000 */
[----:B------:R-:W-:-:S05]  /*1e00*/  FSETP.NEU.FTZ.AND P5, PT, R19, RZ, PT ;  /* 0x000000ff1300720b */ /* 0x000fca0003fbd000 */
[----:B------:R-:W3:Y:S01]  /*1e10*/  MUFU.SQRT R23, R23 ;  /* 0x0000001700177308 */ /* 0x000ee20000002000 */
[----:B------:R-:W-:Y:S02]  /*1e20*/  FSETP.NEU.FTZ.AND P1, PT, R7, RZ, PT ;  /* 0x000000ff0700720b */ /* 0x000fe40003f3d000 */
[----:B------:R-:W-:-:S05]  /*1e30*/  FSETP.NEU.FTZ.AND P0, PT, R17, RZ, PT ;  /* 0x000000ff1100720b */ /* 0x000fca0003f1d000 */
[----:B------:R-:W4:Y:S01]  /*1e40*/  MUFU.SQRT R11, R26 ;  /* 0x0000001a000b7308 */ /* 0x000f220000002000 */
[----:B------:R-:W-:Y:S02]  /*1e50*/  FSETP.NEU.FTZ.AND P2, PT, R13, +INF , PT ;  /* 0x7f8000000d00780b */ /* 0x000fe40003f5d000 */
[----:B------:R-:W-:Y:S02]  /*1e60*/  LOP3.LUT R13, R20, 0x800000, RZ, 0xfc, !PT ;  /* 0x00800000140d7812 */ /* 0x000fe400078efcff */
[----:B------:R-:W-:Y:S02]  /*1e70*/  LOP3.LUT R25, R22, 0x800000, RZ, 0xfc, !PT ;  /* 0x0080000016197812 */ /* 0x000fe400078efcff */
[----:B------:R-:W-:Y:S02]  /*1e80*/  LOP3.LUT R20, R21, 0x800000, RZ, 0xfc, !PT ;  /* 0x0080000015147812 */ /* 0x000fe400078efcff */
[----:B------:R-:W-:Y:S01]  /*1e90*/  LOP3.LUT R16, R16, 0x800000, RZ, 0xfc, !PT ;  /* 0x0080000010107812 */ /* 0x000fe200078efcff */
[----:B-1----:R-:W-:Y:S01]  /*1ea0*/  @P6 FMUL.FTZ R12, R24, R25 ;  /* 0x00000019180c6220 */ /* 0x002fe20000410000 */
[----:B--2---:R-:W-:Y:S01]  /*1eb0*/  @P5 FMUL.FTZ R6, R18, R13 ;  /* 0x0000000d12065220 */ /* 0x004fe20000410000 */
[----:B---3--:R-:W-:Y:S01]  /*1ec0*/  @P1 FMUL.FTZ R14, R23, R20 ;  /* 0x00000014170e1220 */ /* 0x008fe20000410000 */
[----:B------:R-:W-:Y:S01]  /*1ed0*/  FSETP.NEU.FTZ.AND P6, PT, R19, +INF , PT ;  /* 0x7f8000001300780b */ /* 0x000fe20003fdd000 */
[----:B0-----:R-:W-:Y:S01]  /*1ee0*/  IMAD.WIDE.U32 R2, R0, 0x2, R2 ;  /* 0x0000000200027825 */ /* 0x001fe200078e0002 */
[----:B------:R-:W-:-:S03]  /*1ef0*/  FSETP.NEU.FTZ.AND P5, PT, R7, +INF , PT ;  /* 0x7f8000000700780b */ /* 0x000fc60003fbd000 */
[----:B----4-:R-:W-:Y:S01]  /*1f00*/  @P0 FMUL.FTZ R15, R11, R16 ;  /* 0x000000100b0f0220 */ /* 0x010fe20000410000 */
[----:B------:R-:W-:Y:S02]  /*1f10*/  FSETP.NEU.FTZ.AND P1, PT, R17, +INF , PT ;  /* 0x7f8000001100780b */ /* 0x000fe40003f3d000 */
        /* <DEDUP_REMOVED lines=9> */
[----:B------:R-:W-:Y:S02]  /*1fb0*/  F2FP.F16.F32.PACK_AB R12, R7, R12 ;  /* 0x0000000c070c723e */ /* 0x000fe400000000ff */
[----:B------:R-:W-:Y:S01]  /*1fc0*/  F2FP.F16.F32.PACK_AB R13, R15, R14 ;  /* 0x0000000e0f0d723e */ /* 0x000fe200000000ff */
[----:B------:R-:W-:Y:S04]  /*1fd0*/  STG.E.64 desc[UR4][R2.64], R4 ;  /* 0x0000000402007986 */ /* 0x000fe8000c101b04 */
[----:B------:R-:W-:Y:S01]  /*1fe0*/  STG.E.64 desc[UR4][R2.64+0x400], R12 ;  /* 0x0004000c02007986 */ /* 0x000fe2000c101b04 */
[----:B------:R-:W-:Y:S05]  /*1ff0*/  EXIT ;  /* 0x000000000000794d */ /* 0x000fea0003800000 */
.L_x_3210:
        /* <DEDUP_REMOVED lines=16> */
.L_x_17932:


//--------------------- .text._ZN2at6native29vectorized_elementwise_kernelILi8ENS0_13BinaryFunctorIN3c104HalfES4_S4_ZZZNS0_17hypot_kernel_cudaERNS_18TensorIteratorBaseEENKUlvE_clEvENKUlvE1_clEvEUlS4_S4_E_EESt5arrayIPcLm3EEEEviT0_T1_ --------------------------
	.section	.text._ZN2at6native29vectorized_elementwise_kernelILi8ENS0_13BinaryFunctorIN3c104HalfES4_S4_ZZZNS0_17hypot_kernel_cudaERNS_18TensorIteratorBaseEENKUlvE_clEvENKUlvE1_clEvEUlS4_S4_E_EESt5arrayIPcLm3EEEEviT0_T1_,"ax",@progbits
	.align	128
        .global         _ZN2at6native29vectorized_elementwise_kernelILi8ENS0_13BinaryFunctorIN3c104HalfES4_S4_ZZZNS0_17hypot_kernel_cudaERNS_18TensorIteratorBaseEENKUlvE_clEvENKUlvE1_clEvEUlS4_S4_E_EESt5arrayIPcLm3EEEEviT0_T1_
        .type           _ZN2at6native29vectorized_elementwise_kernelILi8ENS0_13BinaryFunctorIN3c104HalfES4_S4_ZZZNS0_17hypot_kernel_cudaERNS_18TensorIteratorBaseEENKUlvE_clEvENKUlvE1_clEvEUlS4_S4_E_EESt5arrayIPcLm3EEEEviT0_T1_,@function
        .size           _ZN2at6native29vectorized_elementwise_kernelILi8ENS0_13BinaryFunctorIN3c104HalfES4_S4_ZZZNS0_17hypot_kernel_cudaERNS_18TensorIteratorBaseEENKUlvE_clEvENKUlvE1_clEvEUlS4_S4_E_EESt5arrayIPcLm3EEEEviT0_T1_,(.L_x_17933 - _ZN2at6native29vectorized_elementwise_kernelILi8ENS0_13BinaryFunctorIN3c104HalfES4_S4_ZZZNS0_17hypot_kernel_cudaERNS_18TensorIteratorBaseEENKUlvE_clEvENKUlvE1_clEvEUlS4_S4_E_EESt5arrayIPcLm3EEEEviT0_T1_)
        .other          _ZN2at6native29vectorized_elementwise_kernelILi8ENS0_13BinaryFunctorIN3c104HalfES4_S4_ZZZNS0_17hypot_kernel_cudaERNS_18TensorIteratorBaseEENKUlvE_clEvENKUlvE1_clEvEUlS4_S4_E_EESt5arrayIPcLm3EEEEviT0_T1_,@"STO_CUDA_ENTRY STV_DEFAULT"
_ZN2at6native29vectorized_elementwise_kernelILi8ENS0_13BinaryFunctorIN3c104HalfES4_S4_ZZZNS0_17hypot_kernel_cudaERNS_18TensorIteratorBaseEENKUlvE_clEvENKUlvE1_clEvEUlS4_S4_E_EESt5arrayIPcLm3EEEEviT0_T1_:
.text._ZN2at6native29vectorized_elementwise_kernelILi8ENS0_13BinaryFunctorIN3c104HalfES4_S4_ZZZNS0_17hypot_kernel_cudaERNS_18TensorIteratorBaseEENKUlvE_clEvENKUlvE1_clEvEUlS4_S4_E_EESt5arrayIPcLm3EEEEviT0_T1_:
        /* <DEDUP_REMOVED lines=119> */
.L_x_3213:
[----:B------:R-:W-:Y:S05]  /*0770*/  BSYNC.RECONVERGENT B0 ;  /* 0x0000000000007941 */ /* 0x000fea0003800200 */
.L_x_3212:
        /* <DEDUP_REMOVED lines=23> */
.L_x_3215:
[----:B------:R-:W-:Y:S05]  /*08f0*/  BSYNC.RECONVERGENT B0 ;  /* 0x0000000000007941 */ /* 0x000fea0003800200 */
.L_x_3214:
        /* <DEDUP_REMOVED lines=36> */
.L_x_3217:
[----:B------:R-:W-:Y:S05]  /*0b40*/  BSYNC.RECONVERGENT B0 ;  /* 0x0000000000007941 */ /* 0x000fea0003800200 */
.L_x_3216:
        /* <DEDUP_REMOVED lines=21> */
.L_x_3219:
[----:B------:R-:W-:Y:S05]  /*0ca0*/  BSYNC.RECONVERGENT B0 ;  /* 0x0000000000007941 */ /* 0x000fea0003800200 */
.L_x_3218:
        /* <DEDUP_REMOVED lines=21> */
.L_x_3221:
[----:B------:R-:W-:Y:S05]  /*0e00*/  BSYNC.RECONVERGENT B0 ;  /* 0x0000000000007941 */ /* 0x000fea0003800200 */
.L_x_3220:
        /* <DEDUP_REMOVED lines=21> */
.L_x_3223:
[----:B------:R-:W-:Y:S05]  /*0f60*/  BSYNC.RECONVERGENT B0 ;  /* 0x0000000000007941 */ /* 0x000fea0003800200 */
.L_x_3222:
        /* <DEDUP_REMOVED lines=21> */
.L_x_3225:
[----:B------:R-:W-:Y:S05]  /*10c0*/  BSYNC.RECONVERGENT B0 ;  /* 0x0000000000007941 */ /* 0x000fea0003800200 */
.L_x_3224:
        /* <DEDUP_REMOVED lines=21> */
.L_x_3227:
[----:B------:R-:W-:Y:S05]  /*1220*/  BSYNC.RECONVERGENT B0 ;  /* 0x0000000000007941 */ /* 0x000fea0003800200 */
.L_x_3226:
        /* <DEDUP_REMOVED lines=18> */
.L_x_3230:
[----:B------:R-:W-:-:S13]  /*1350*/  ISETP.GE.U32.AND P0, PT, R3, R2, PT ;  /* 0x000000020300720c */ /* 0x000fda0003f06070 */
[----:B------:R-:W-:Y:S05]  /*1360*/  @P0 BRA `(.L_x_3232) ;  /* 0x0000000000300947 */ /* 0x000fea0003800000 */
[----:B0-----:R-:W0:Y:S01]  /*1370*/  LDC.64 R4, c[0x0][0x388] ;  /* 0x0000e200ff047b82 */ /* 0x001e220000000a00 */
[----:B------:R-:W-:Y:S01]  /*1380*/  IADD3 R13, PT, PT, R0, R3, RZ ;  /* 0x00000003000d7210 */ /* 0x000fe20007ffe0ff */
[----:B------:R-:W-:-:S04]  /*1390*/  VIADD R3, R3, 0x80 ;  /* 0x0000008003037836 */ /* 0x000fc80000000000 */
[----:B0-----:R-:W-:-:S05]  /*13a0*/  IMAD.WIDE.U32 R4, R13, 0x2, R4 ;  /* 0x000000020d047825 */ /* 0x001fca00078e0004 */
[----:B------:R1:W-:Y:S02]  /*13b0*/  STG.E.U16 desc[UR4][R4.64], R7 ;  /* 0x0000000704007986 */ /* 0x0003e4000c101504 */
.L_x_3231:
[----:B------:R-:W-:-:S13]  /*13c0*/  ISETP.GE.U32.AND P0, PT, R3, R2, PT ;  /* 0x000000020300720c */ /* 0x000fda0003f06070 */
[----:B------:R-:W-:Y:S05]  /*13d0*/  @P0 BRA `(.L_x_3233) ;  /* 0x0000000000340947 */ /* 0x000fea0003800000 */
[----:B01----:R-:W0:Y:S01]  /*13e0*/  LDC.64 R4, c[0x0][0x388] ;  /* 0x0000e200ff047b82 */ /* 0x003e220000000a00 */
[----:B------:R-:W-:Y:S01]  /*13f0*/  IADD3 R7, PT, PT, R0, R3, RZ ;  /* 0x0000000300077210 */ /* 0x000fe20007ffe0ff */
[----:B------:R-:W-:-:S04]  /*1400*/  VIADD R3, R3, 0x80 ;  /* 0x0000008003037836 */ /* 0x000fc80000000000 */
[----:B0-----:R-:W-:-:S05]  /*1410*/  IMAD.WIDE.U32 R4, R7, 0x2, R4 ;  /* 0x0000000207047825 */ /* 0x001fca00078e0004 */
[----:B------:R1:W-:Y:S02]  /*1420*/  STG.E.U16 desc[UR4][R4.64], R8 ;  /* 0x0000000804007986 */ /* 0x0003e4000c101504 */
.L_x_3232:
        /* <DEDUP_REMOVED lines=8> */
.L_x_3233:
[----:B------:R-:W-:Y:S05]  /*14b0*/  BSYNC.RELIABLE B1 ;  /* 0x0000000000017941 */ /* 0x000fea0003800100 */
.L_x_3229:
[----:B------:R-:W-:-:S13]  /*14c0*/  ISETP.GE.U32.AND P0, PT, R3, R2, PT ;  /* 0x000000020300720c */ /* 0x000fda0003f06070 */
[----:B012---:R-:W0:Y:S01]  /*14d0*/  @!P0 LDC.64 R4, c[0x0][0x388] ;  /* 0x0000e200ff048b82 */ /* 0x007e220000000a00 */
[----:B------:R-:W-:Y:S01]  /*14e0*/  @!P0 IADD3 R7, PT, PT, R0, R3, RZ ;  /* 0x0000000300078210 */ /* 0x000fe20007ffe0ff */
[----:B------:R-:W-:-:S04]  /*14f0*/  @!P0 VIADD R3, R3, 0x80 ;  /* 0x0000008003038836 */ /* 0x000fc80000000000 */
[----:B0-----:R-:W-:-:S05]  /*1500*/  @!P0 IMAD.WIDE.U32 R4, R7, 0x2, R4 ;  /* 0x0000000207048825 */ /* 0x001fca00078e0004 */
[----:B------:R2:W-:Y:S02]  /*1510*/  @!P0 STG.E.U16 desc[UR4][R4.64], R10 ;  /* 0x0000000a04008986 */ /* 0x0005e4000c101504 */
.L_x_3234:
[----:B------:R-:W-:Y:S05]  /*1520*/  BSYNC.RECONVERGENT B0 ;  /* 0x0000000000007941 */ /* 0x000fea0003800200 */
.L_x_3228:
        /* <DEDUP_REMOVED lines=8> */
.L_x_3211:
[----:B------:R-:W0:Y:S01]  /*15b0*/  S2R R4, SR_TID.X ;  /* 0x0000000000047919 */ /* 0x000e220000002100 */
[----:B------:R-:W1:Y:S08]  /*15c0*/  LDC.64 R6, c[0x0][0x398] ;  /* 0x0000e600ff067b82 */ /* 0x000e700000000a00 */
[----:B------:R-:W2:Y:S01]  /*15d0*/  LDC.64 R2, c[0x0][0x390] ;  /* 0x0000e400ff027b82 */ /* 0x000ea20000000a00 */
[----:B-1----:R-:W-:-:S04]  /*15e0*/  IMAD.WIDE.U32 R6, R0, 0x2, R6 ;  /* 0x0000000200067825 */ /* 0x002fc800078e0006 */
[----:B--2---:R-:W-:-:S04]  /*15f0*/  IMAD.WIDE.U32 R2, R0, 0x2, R2 ;  /* 0x0000000200027825 */ /* 0x004fc800078e0002 */
[----:B0-----:R-:W-:-:S04]  /*1600*/  IMAD.WIDE.U32 R8, R4, 0x10, R6 ;  /* 0x0000001004087825 */ /* 0x001fc800078e0006 */
[----:B------:R-:W-:Y:S02]  /*1610*/  IMAD.WIDE.U32 R2, R4, 0x10, R2 ;  /* 0x0000001004027825 */ /* 0x000fe400078e0002 */
[----:B------:R-:W2:Y:S04]  /*1620*/  LDG.E.128 R8, desc[UR4][R8.64] ;  /* 0x0000000408087981 */ /* 0x000ea8000c1e1d00 */
[----:B------:R2:W3:Y:S02]  /*1630*/  LDG.E.128 R12, desc[UR4][R2.64] ;  /* 0x00000004020c7981 */ /* 0x0004e4000c1e1d00 */
[--C-:B--2---:R-:W-:Y:S02]  /*1640*/  HADD2.F32 R2, -RZ, R8.reuse.H0_H0 ;  /* 0x20000008ff027230 */ /* 0x104fe40000004100 */
[----:B------:R-:W-:-:S02]  /*1650*/  HADD2.F32 R3, -RZ, R8.H1_H1 ;  /* 0x30000008ff037230 */ /* 0x000fc40000004100 */
[--C-:B---3--:R-:W-:Y:S02]  /*1660*/  HADD2.F32 R16, -RZ, R12.reuse.H0_H0 ;  /* 0x2000000cff107230 */ /* 0x108fe40000004100 */
[----:B------:R-:W-:Y:S02]  /*1670*/  HADD2.F32 R19, -RZ, R12.H1_H1 ;  /* 0x3000000cff137230 */ /* 0x000fe40000004100 */
[----:B------:R-:W-:Y:S01]  /*1680*/  FADD.FTZ R8, |R2|, -RZ ;  /* 0x800000ff02087221 */ /* 0x000fe20000010200 */
[--C-:B------:R-:W-:Y:S02]  /*1690*/  HADD2.F32 R17, -RZ, R9.reuse.H0_H0 ;  /* 0x20000009ff117230 */ /* 0x100fe40000004100 */
[----:B------:R-:W-:Y:S02]  /*16a0*/  HADD2.F32 R18, -RZ, R9.H1_H1 ;  /* 0x30000009ff127230 */ /* 0x000fe40000004100 */
[----:B------:R-:W-:Y:S01]  /*16b0*/  FADD.FTZ R9, |R16|, -RZ ;  /* 0x800000ff10097221 */ /* 0x000fe20000010200 */
[----:B------:R-:W-:-:S02]  /*16c0*/  HADD2.F32 R5, -RZ, R13.H0_H0 ;  /* 0x2000000dff057230 */ /* 0x000fc40000004100 */
[----:B------:R-:W-:Y:S02]  /*16d0*/  HADD2.F32 R6, -RZ, R13.H1_H1 ;  /* 0x3000000dff067230 */ /* 0x000fe40000004100 */
[----:B------:R-:W-:Y:S01]  /*16e0*/  FADD.FTZ R21, |R3|, -RZ ;  /* 0x800000ff03157221 */ /* 0x000fe20000010200 */
[--C-:B------:R-:W-:Y:S02]  /*16f0*/  HADD2.F32 R20, -RZ, R10.reuse.H0_H0 ;  /* 0x2000000aff147230 */ /* 0x100fe40000004100 */
[----:B------:R-:W-:Y:S02]  /*1700*/  HADD2.F32 R13, -RZ, R10.H1_H1 ;  /* 0x3000000aff0d7230 */ /* 0x000fe40000004100 */
[----:B------:R-:W-:Y:S01]  /*1710*/  FADD.FTZ R10, |R19|, -RZ ;  /* 0x800000ff130a7221 */ /* 0x000fe20000010200 */
[----:B------:R-:W-:Y:S01]  /*1720*/  HADD2.F32 R7, -RZ, R14.H0_H0 ;  /* 0x2000000eff077230 */ /* 0x000fe20000004100 */
[CC--:B------:R-:W-:Y:S02]  /*1730*/  VIMNMX R2, PT, PT, R9.reuse, R8.reuse, PT ;  /* 0x0000000809027248 */ /* 0x0c0fe40003fe0100 */
[----:B------:R-:W-:Y:S01]  /*1740*/  VIMNMX R9, PT, PT, R9, R8, !PT ;  /* 0x0000000809097248 */ /* 0x000fe20007fe0100 */
[----:B------:R-:W-:Y:S01]  /*1750*/  FADD.FTZ R5, |R5|, -RZ ;  /* 0x800000ff05057221 */ /* 0x000fe20000010200 */
[----:B------:R-:W-:-:S02]  /*1760*/  VIMNMX R3, PT, PT, R10, R21, PT ;  /* 0x000000150a037248 */ /* 0x000fc40003fe0100 */
[----:B------:R-:W-:Y:S01]  /*1770*/  VIMNMX R8, PT, PT, R10, R21, !PT ;  /* 0x000000150a087248 */ /* 0x000fe20007fe0100 */
[----:B------:R-:W-:Y:S01]  /*1780*/  FADD.FTZ R10, |R17|, -RZ ;  /* 0x800000ff110a7221 */ /* 0x000fe20000010200 */
[--C-:B------:R-:W-:Y:S02]  /*1790*/  HADD2.F32 R12, -RZ, R15.reuse.H0_H0 ;  /* 0x2000000fff0c7230 */ /* 0x100fe40000004100 */
[----:B------:R-:W-:Y:S01]  /*17a0*/  FADD.FTZ R7, |R7|, -RZ ;  /* 0x800000ff07077221 */ /* 0x000fe20000010200 */
[----:B------:R-:W-:Y:S02]  /*17b0*/  HADD2.F32 R14, -RZ, R14.H1_H1 ;  /* 0x3000000eff0e7230 */ /* 0x000fe40000004100 */
[----:B------:R-:W-:Y:S01]  /*17c0*/  FADD.FTZ R20, |R20|, -RZ ;  /* 0x800000ff14147221 */ /* 0x000fe20000010200 */
[----:B------:R-:W-:Y:S02]  /*17d0*/  HADD2.F32 R15, -RZ, R15.H1_H1 ;  /* 0x3000000fff0f7230 */ /* 0x000fe40000004100 */
[----:B------:R-:W-:Y:S01]  /*17e0*/  FADD.FTZ R17, |R18|, -RZ ;  /* 0x800000ff12117221 */ /* 0x000fe20000010200 */
[----:B------:R-:W-:-:S02]  /*17f0*/  HADD2.F32 R16, -RZ, R11.H0_H0 ;  /* 0x2000000bff107230 */ /* 0x000fc40000004100 */
[----:B------:R-:W-:Y:S01]  /*1800*/  FADD.FTZ R6, |R6|, -RZ ;  /* 0x800000ff06067221 */ /* 0x000fe20000010200 */
[----:B------:R-:W-:Y:S01]  /*1810*/  HADD2.F32 R19, -RZ, R11.H1_H1 ;  /* 0x3000000bff137230 */ /* 0x000fe20000004100 */
[-C--:B------:R-:W-:Y:S02]  /*1820*/  VIMNMX R18, PT, PT, R5, R10.reuse, PT ;  /* 0x0000000a05127248 */ /* 0x080fe40003fe0100 */
[----:B------:R-:W-:Y:S01]  /*1830*/  LOP3.LUT R21, R9, 0xfe000000, RZ, 0xc0, !PT ;  /* 0xfe00000009157812 */ /* 0x000fe200078ec0ff */
[----:B------:R-:W-:Y:S01]  /*1840*/  FADD.FTZ R14, |R14|, -RZ ;  /* 0x800000ff0e0e7221 */ /* 0x000fe20000010200 */
[----:B------:R-:W-:Y:S01]  /*1850*/  VIMNMX R5, PT, PT, R5, R10, !PT ;  /* 0x0000000a05057248 */ /* 0x000fe20007fe0100 */
[----:B------:R-:W-:Y:S01]  /*1860*/  FADD.FTZ R13, |R13|, -RZ ;  /* 0x800000ff0d0d7221 */ /* 0x000fe20000010200 */
[-C--:B------:R-:W-:Y:S01]  /*1870*/  VIMNMX R10, PT, PT, R7, R20.reuse, PT ;  /* 0x00000014070a7248 */ /* 0x080fe20003fe0100 */
[----:B------:R-:W-:Y:S01]  /*1880*/  FADD.FTZ R23, |R15|, -RZ ;  /* 0x800000ff0f177221 */ /* 0x000fe20000010200 */
[----:B------:R-:W-:Y:S01]  /*1890*/  VIMNMX R7, PT, PT, R7, R20, !PT ;  /* 0x0000001407077248 */ /* 0x000fe20007fe0100 */
[----:B------:R-:W-:Y:S01]  /*18a0*/  FADD.FTZ R22, |R12|, -RZ ;  /* 0x800000ff0c167221 */ /* 0x000fe20000010200 */
[----:B------:R-:W-:Y:S01]  /*18b0*/  FADD.FTZ R15, |R16|, -RZ ;  /* 0x800000ff100f7221 */ /* 0x000fe20000010200 */
[----:B------:R-:W-:Y:S01]  /*18c0*/  FADD.FTZ R16, |R19|, -RZ ;  /* 0x800000ff13107221 */ /* 0x000fe20000010200 */
[----:B------:R-:W-:-:S02]  /*18d0*/  LOP3.LUT R20, R21, 0x7e800000, RZ, 0x3c, !PT ;  /* 0x7e80000015147812 */ /* 0x000fc400078e3cff */
[-C--:B------:R-:W-:Y:S02]  /*18e0*/  VIMNMX R11, PT, PT, R6, R17.reuse, PT ;  /* 0x00000011060b7248 */ /* 0x080fe40003fe0100 */
[----:B------:R-:W-:Y:S02]  /*18f0*/  LOP3.LUT R19, R8, 0xfe000000, RZ, 0xc0, !PT ;  /* 0xfe00000008137812 */ /* 0x000fe400078ec0ff */
[----:B------:R-:W-:Y:S02]  /*1900*/  VIMNMX R6, PT, PT, R6, R17, !PT ;  /* 0x0000001106067248 */ /* 0x000fe40007fe0100 */
[CC--:B------:R-:W-:Y:S02]  /*1910*/  VIMNMX R17, PT, PT, R14.reuse, R13.reuse, PT ;  /* 0x0000000d0e117248 */ /* 0x0c0fe40003fe0100 */
[----:B------:R-:W-:Y:S02]  /*1920*/  VIMNMX R12, PT, PT, R14, R13, !PT ;  /* 0x0000000d0e0c7248 */ /* 0x000fe40007fe0100 */
[----:B------:R-:W-:-:S02]  /*1930*/  VIMNMX R13, PT, PT, R22, R15, PT ;  /* 0x0000000f160d7248 */ /* 0x000fc40003fe0100 */
[----:B------:R-:W-:Y:S01]  /*1940*/  VIMNMX R14, PT, PT, R22, R15, !PT ;  /* 0x0000000f160e7248 */ /* 0x000fe20007fe0100 */
[----:B------:R-:W-:Y:S01]  /*1950*/  FMUL.FTZ R22, R2, R20 ;  /* 0x0000001402167220 */ /* 0x000fe20000410000 */
[----:B------:R-:W-:Y:S02]  /*1960*/  LOP3.LUT R25, R19, 0x7e800000, RZ, 0x3c, !PT ;  /* 0x7e80000013197812 */ /* 0x000fe400078e3cff */
[C---:B------:R-:W-:Y:S01]  /*1970*/  VIMNMX R15, PT, PT, R23.reuse, R16, PT ;  /* 0x00000010170f7248 */ /* 0x040fe20003fe0100 */
[----:B------:R-:W-:Y:S01]  /*1980*/  FMUL.FTZ R22, R22, R22 ;  /* 0x0000001616167220 */ /* 0x000fe20000410000 */
[----:B------:R-:W-:Y:S01]  /*1990*/  VIMNMX R16, PT, PT, R23, R16, !PT ;  /* 0x0000001017107248 */ /* 0x000fe20007fe0100 */
[----:B------:R-:W-:Y:S01]  /*19a0*/  FMUL.FTZ R23, R9, R20 ;  /* 0x0000001409177220 */ /* 0x000fe20000410000 */
[C---:B------:R-:W-:Y:S02]  /*19b0*/  FSETP.NEU.FTZ.AND P2, PT, R2.reuse, RZ, PT ;  /* 0x000000ff0200720b */ /* 0x040fe40003f5d000 */
[----:B------:R-:W-:Y:S01]  /*19c0*/  FSETP.NEU.FTZ.AND P1, PT, R2, +INF , PT ;  /* 0x7f8000000200780b */ /* 0x000fe20003f3d000 */
[----:B------:R-:W-:Y:S01]  /*19d0*/  FMUL.FTZ R2, R3, R25 ;  /* 0x0000001903027220 */ /* 0x000fe20000410000 */
[----:B------:R-:W-:Y:S01]  /*19e0*/  LOP3.LUT R20, R5, 0xfe000000, RZ, 0xc0, !PT ;  /* 0xfe00000005147812 */ /* 0x000fe200078ec0ff */
[----:B------:R-:W-:Y:S01]  /*19f0*/  FFMA.FTZ R24, R23, R23, R22 ;  /* 0x0000001717187223 */ /* 0x000fe20000010016 */
[----:B------:R-:W-:Y:S01]  /*1a00*/  FMUL.FTZ R25, R8, R25 ;  /* 0x0000001908197220 */ /* 0x000fe20000410000 */
[----:B------:R-:W-:Y:S01]  /*1a10*/  FMUL.FTZ R2, R2, R2 ;  /* 0x0000000202027220 */ /* 0x000fe20000410000 */
[----:B------:R-:W-:-:S03]  /*1a20*/  LOP3.LUT R22, R20, 0x7e800000, RZ, 0x3c, !PT ;  /* 0x7e80000014167812 */ /* 0x000fc600078e3cff */
[----:B------:R-:W-:Y:S01]  /*1a30*/  FFMA.FTZ R25, R25, R25, R2 ;  /* 0x0000001919197223 */ /* 0x000fe20000010002 */
[----:B------:R-:W-:Y:S01]  /*1a40*/  LOP3.LUT R2, R6, 0xfe000000, RZ, 0xc0, !PT ;  /* 0xfe00000006027812 */ /* 0x000fe200078ec0ff */
[-C--:B------:R-:W-:Y:S01]  /*1a50*/  FMUL.FTZ R23, R18, R22.reuse ;  /* 0x0000001612177220 */ /* 0x080fe20000410000 */
[----:B------:R-:W-:Y:S02]  /*1a60*/  FMUL.FTZ R26, R5, R22 ;  /* 0x00000016051a7220 */ /* 0x000fe40000410000 */
[----:B------:R-:W-:Y:S01]  /*1a70*/  LOP3.LUT R27, R2, 0x7e800000, RZ, 0x3c, !PT ;  /* 0x7e800000021b7812 */ /* 0x000fe200078e3cff */
[----:B------:R-:W-:Y:S01]  /*1a80*/  FMUL.FTZ R23, R23, R23 ;  /* 0x0000001717177220 */ /* 0x000fe20000410000 */
[C---:B------:R-:W-:Y:S02]  /*1a90*/  FSETP.NEU.FTZ.AND P3, PT, R3.reuse, RZ, PT ;  /* 0x000000ff0300720b */ /* 0x040fe40003f7d000 */
[----:B------:R-:W-:Y:S01]  /*1aa0*/  FSETP.NEU.FTZ.AND P0, PT, R3, +INF , PT ;  /* 0x7f8000000300780b */ /* 0x000fe20003f1d000 */
[----:B------:R-:W-:Y:S01]  /*1ab0*/  FFMA.FTZ R23, R26, R26, R23 ;  /* 0x0000001a1a177223 */ /* 0x000fe20000010017 */
[----:B------:R0:W1:Y:S01]  /*1ac0*/  MUFU.SQRT R3, R24 ;  /* 0x0000001800037308 */ /* 0x0000620000002000 */
[-C--:B------:R-:W-:Y:S01]  /*1ad0*/  FMUL.FTZ R26, R11, R27.reuse ;  /* 0x0000001b0b1a7220 */ /* 0x080fe20000410000 */
[----:B------:R-:W-:-:S03]  /*1ae0*/  FMUL.FTZ R27, R6, R27 ;  /* 0x0000001b061b7220 */ /* 0x000fc60000410000 */
[----:B------:R-:W-:-:S03]  /*1af0*/  FMUL.FTZ R26, R26, R26 ;  /* 0x0000001a1a1a7220 */ /* 0x000fc60000410000 */
[----:B------:R-:W2:Y:S01]  /*1b00*/  MUFU.SQRT R22, R25 ;  /* 0x0000001900167308 */ /* 0x000ea20000002000 */
[----:B------:R-:W-:Y:S01]  /*1b10*/  FFMA.FTZ R26, R27, R27, R26 ;  /* 0x0000001b1b1a7223 */ /* 0x000fe2000001001a */
[----:B0-----:R-:W-:Y:S02]  /*1b20*/  LOP3.LUT R24, R21, 0x800000, RZ, 0xfc, !PT ;  /* 0x0080000015187812 */ /* 0x001fe400078efcff */
[----:B------:R-:W-:-:S04]  /*1b30*/  FSETP.NEU.FTZ.AND P5, PT, R18, RZ, PT ;  /* 0x000000ff1200720b */ /* 0x000fc80003fbd000 */
[----:B------:R-:W0:Y:S01]  /*1b40*/  MUFU.SQRT R23, R23 ;  /* 0x0000001700177308 */ /* 0x000e220000002000 */
[----:B------:R-:W-:Y:S01]  /*1b50*/  LOP3.LUT R19, R19, 0x800000, RZ, 0xfc, !PT ;  /* 0x0080000013137812 */ /* 0x000fe200078efcff */
[----:B-1----:R-:W-:Y:S01]  /*1b60*/  @P2 FMUL.FTZ R9, R3, R24 ;  /* 0x0000001803092220 */ /* 0x002fe20000410000 */
[----:B------:R-:W-:-:S05]  /*1b70*/  FSETP.NEU.FTZ.AND P4, PT, R18, +INF , PT ;  /* 0x7f8000001200780b */ /* 0x000fca0003f9d000 */
[----:B------:R-:W1:Y:S01]  /*1b80*/  MUFU.SQRT R21, R26 ;  /* 0x0000001a00157308 */ /* 0x000e620000002000 */
[----:B------:R-:W-:Y:S02]  /*1b90*/  LOP3.LUT R18, R7, 0xfe000000, RZ, 0xc0, !PT ;  /* 0xfe00000007127812 */ /* 0x000fe400078ec0ff */
[----:B------:R-:W-:Y:S01]  /*1ba0*/  FSETP.NEU.FTZ.AND P2, PT, R11, RZ, PT ;  /* 0x000000ff0b00720b */ /* 0x000fe20003f5d000 */
[----:B--2---:R-:W-:Y:S01]  /*1bb0*/  @P3 FMUL.FTZ R8, R22, R19 ;  /* 0x0000001316083220 */ /* 0x004fe20000410000 */
[----:B------:R-:W-:Y:S02]  /*1bc0*/  LOP3.LUT R22, R20, 0x800000, RZ, 0xfc, !PT ;  /* 0x0080000014167812 */ /* 0x000fe400078efcff */
[----:B------:R-:W-:Y:S02]  /*1bd0*/  LOP3.LUT R3, R18, 0x7e800000, RZ, 0x3c, !PT ;  /* 0x7e80000012037812 */ /* 0x000fe400078e3cff */
[----:B------:R-:W-:Y:S02]  /*1be0*/  LOP3.LUT R19, R12, 0xfe000000, RZ, 0xc0, !PT ;  /* 0xfe0000000c137812 */ /* 0x000fe400078ec0ff */
[----:B------:R-:W-:Y:S01]  /*1bf0*/  LOP3.LUT R20, R14, 0xfe000000, RZ, 0xc0, !PT ;  /* 0xfe0000000e147812 */ /* 0x000fe200078ec0ff */
[----:B0-----:R-:W-:Y:S01]  /*1c00*/  @P5 FMUL.FTZ R5, R23, R22 ;  /* 0x0000001617055220 */ /* 0x001fe20000410000 */
[----:B------:R-:W-:Y:S01]  /*1c10*/  LOP3.LUT R2, R2, 0x800000, RZ, 0xfc, !PT ;  /* 0x0080000002027812 */ /* 0x000fe200078efcff */
[----:B------:R-:W-:Y:S01]  /*1c20*/  FMUL.FTZ R24, R10, R3 ;  /* 0x000000030a187220 */ /* 0x000fe20000410000 */
[----:B------:R-:W-:-:S02]  /*1c30*/  LOP3.LUT R22, R19, 0x7e800000, RZ, 0x3c, !PT ;  /* 0x7e80000013167812 */ /* 0x000fc400078e3cff */
[----:B------:R-:W-:Y:S01]  /*1c40*/  LOP3.LUT R23, R20, 0x7e800000, RZ, 0x3c, !PT ;  /* 0x7e80000014177812 */ /* 0x000fe200078e3cff */
[----:B------:R-:W-:Y:S01]  /*1c50*/  FMUL.FTZ R3, R7, R3 ;  /* 0x0000000307037220 */ /* 0x000fe20000410000 */
[----:B------:R-:W-:Y:S01]  /*1c60*/  FMUL.FTZ R24, R24, R24 ;  /* 0x0000001818187220 */ /* 0x000fe20000410000 */
[----:B-1----:R-:W-:Y:S01]  /*1c70*/  @P2 FMUL.FTZ R6, R21, R2 ;  /* 0x0000000215062220 */ /* 0x002fe20000410000 */
[----:B------:R-:W-:Y:S01]  /*1c80*/  FMUL.FTZ R2, R17, R22 ;  /* 0x0000001611027220 */ /* 0x000fe20000410000 */
[----:B------:R-:W-:Y:S01]  /*1c90*/  FMUL.FTZ R25, R13, R23 ;  /* 0x000000170d197220 */ /* 0x000fe20000410000 */
[----:B------:R-:W-:Y:S01]  /*1ca0*/  LOP3.LUT R21, R16, 0xfe000000, RZ, 0xc0, !PT ;  /* 0xfe00000010157812 */ /* 0x000fe200078ec0ff */
[----:B------:R-:W-:Y:S01]  /*1cb0*/  FFMA.FTZ R24, R3, R3, R24 ;  /* 0x0000000303187223 */ /* 0x000fe20000010018 */
[----:B------:R-:W-:Y:S01]  /*1cc0*/  FMUL.FTZ R3, R2, R2 ;  /* 0x0000000202037220 */ /* 0x000fe20000410000 */
[----:B------:R-:W-:Y:S01]  /*1cd0*/  FMUL.FTZ R2, R25, R25 ;  /* 0x0000001919027220 */ /* 0x000fe20000410000 */
[----:B------:R-:W-:Y:S01]  /*1ce0*/  FMUL.FTZ R23, R14, R23 ;  /* 0x000000170e177220 */ /* 0x000fe20000410000 */
[----:B------:R-:W-:Y:S01]  /*1cf0*/  LOP3.LUT R25, R21, 0x7e800000, RZ, 0x3c, !PT ;  /* 0x7e80000015197812 */ /* 0x000fe200078e3cff */
[----:B------:R-:W-:-:S02]  /*1d00*/  FMUL.FTZ R22, R12, R22 ;  /* 0x000000160c167220 */ /* 0x000fc40000410000 */
[----:B------:R-:W-:Y:S02]  /*1d10*/  FFMA.FTZ R23, R23, R23, R2 ;  /* 0x0000001717177223 */ /* 0x000fe40000010002 */
[----:B------:R-:W-:Y:S01]  /*1d20*/  FMUL.FTZ R2, R15, R25 ;  /* 0x000000190f027220 */ /* 0x000fe20000410000 */
[----:B------:R-:W-:-:S03]  /*1d30*/  FFMA.FTZ R22, R22, R22, R3 ;  /* 0x0000001616167223 */ /* 0x000fc60000010003 */
[----:B------:R-:W-:Y:S02]  /*1d40*/  FMUL.FTZ R26, R2, R2 ;  /* 0x00000002021a7220 */ /* 0x000fe40000410000 */
[----:B------:R-:W0:Y:S01]  /*1d50*/  LDC.64 R2, c[0x0][0x388] ;  /* 0x0000e200ff027b82 */ /* 0x000e220000000a00 */
[----:B------:R-:W-:Y:S01]  /*1d60*/  FMUL.FTZ R25, R16, R25 ;  /* 0x0000001910197220 */ /* 0x000fe20000410000 */
[----:B------:R-:W1:Y:S03]  /*1d70*/  MUFU.SQRT R24, R24 ;  /* 0x0000001800187308 */ /* 0x000e660000002000 */
[----:B------:R-:W-:Y:S01]  /*1d80*/  FFMA.FTZ R26, R25, R25, R26 ;  /* 0x00000019191a7223 */ /* 0x000fe2000001001a */
[----:B------:R-:W-:-:S04]  /*1d90*/  FSETP.NEU.FTZ.AND P3, PT, R11, +INF , PT ;  /* 0x7f8000000b00780b */ /* 0x000fc80003f7d000 */
[----:B------:R-:W2:Y:S01]  /*1da0*/  MUFU.SQRT R22, R22 ;  /* 0x0000001600167308 */ /* 0x000ea20000002000 */
[----:B------:R-:W-:Y:S02]  /*1db0*/  FSETP.NEU.FTZ.AND P6, PT, R10, RZ, PT ;  /* 0x000000ff0a00720b */ /* 0x000fe40003fdd000 */
[----:B------:R-:W-:Y:S02]  /*1dc0*/  FSEL R9, R9, +INF , P1 ;  /* 0x7f80000009097808 */ /* 0x000fe40000800000 */
[----:B------:R-:W-:-:S03]  /*1dd0*/  FSEL R8, R8, +INF , P0 ;  /* 0x7f80000008087808 */ /* 0x000fc60000000000 */
[----:B------:R-:W3:Y:S01]  /*1de0*/  MUFU.SQRT R23, R23 ;  /* 0x0000001700177308 */ /* 0x000ee20000002000 */
[----:B------:R-:W-:Y:S02]  /*1df0*/  FSETP.NEU.FTZ.AND P5, PT, R17, RZ, PT ;  /* 0x000000ff1100720b */ /* 0x000fe40003fbd000 */
[----:B------:R-:W-:-:S05]  /*1e00*/  FSETP.NEU.FTZ.AND P1, PT, R13, RZ, PT ;  /* 0x000000ff0d00720b */ /* 0x000fca0003f3d000 */
[----:B------:R-:W4:Y:S01]  /*1e10*/  MUFU.SQRT R11, R26 ;  /* 0x0000001a000b7308 */ /* 0x000f220000002000 */
[----:B------:R-:W-:Y:S01]  /*1e20*/  FSETP.NEU.FTZ.AND P0, PT, R15, RZ, PT ;  /* 0x000000ff0f00720b */ /* 0x000fe20003f1d000 */
[----:B0-----:R-:W-:Y:S01]  /*1e30*/  IMAD.WIDE.U32 R2, R0, 0x2, R2 ;  /* 0x0000000200027825 */ /* 0x001fe200078e0002 */
[----:B------:R-:W-:Y:S02]  /*1e40*/  LOP3.LUT R25, R18, 0x800000, RZ, 0xfc, !PT ;  /* 0x0080000012197812 */ /* 0x000fe400078efcff */
[----:B------:R-:W-:Y:S02]  /*1e50*/  LOP3.LUT R19, R19, 0x800000, RZ, 0xfc, !PT ;  /* 0x0080000013137812 */ /* 0x000fe400078efcff */
[----:B------:R-:W-:Y:S02]  /*1e60*/  LOP3.LUT R20, R20, 0x800000, RZ, 0xfc, !PT ;  /* 0x0080000014147812 */ /* 0x000fe400078efcff */
[----:B------:R-:W-:Y:S01]  /*1e70*/  LOP3.LUT R0, R21, 0x800000, RZ, 0xfc, !PT ;  /* 0x0080000015007812 */ /* 0x000fe200078efcff */
[----:B-1----:R-:W-:Y:S01]  /*1e80*/  @P6 FMUL.FTZ R7, R24, R25 ;  /* 0x0000001918076220 */ /* 0x002fe20000410000 */
[----:B------:R-:W-:Y:S01]  /*1e90*/  FSETP.NEU.FTZ.AND P2, PT, R10, +INF , PT ;  /* 0x7f8000000a00780b */ /* 0x000fe20003f5d000 */
[----:B--2---:R-:W-:Y:S01]  /*1ea0*/  @P5 FMUL.FTZ R12, R22, R19 ;  /* 0x00000013160c5220 */ /* 0x004fe20000410000 */
[----:B---3--:R-:W-:Y:S01]  /*1eb0*/  @P1 FMUL.FTZ R14, R23, R20 ;  /* 0x00000014170e1220 */ /* 0x008fe20000410000 */
[----:B------:R-:W-:-:S02]  /*1ec0*/  FSETP.NEU.FTZ.AND P6, PT, R17, +INF , PT ;  /* 0x7f8000001100780b */ /* 0x000fc40003fdd000 */
[----:B------:R-:W-:Y:S01]  /*1ed0*/  FSETP.NEU.FTZ.AND P5, PT, R13, +INF , PT ;  /* 0x7f8000000d00780b */ /* 0x000fe20003fbd000 */
[----:B----4-:R-:W-:Y:S01]  /*1ee0*/  @P0 FMUL.FTZ R16, R11, R0 ;  /* 0x000000000b100220 */ /* 0x010fe20000410000 */
        /* <DEDUP_REMOVED lines=8> */
[----:B------:R-:W-:Y:S02]  /*1f70*/  F2FP.F16.F32.PACK_AB R8, R8, R9 ;  /* 0x000000090808723e */ /* 0x000fe400000000ff */
[----:B------:R-:W-:Y:S02]  /*1f80*/  F2FP.F16.F32.PACK_AB R9, R6, R5 ;  /* 0x000000050609723e */ /* 0x000fe400000000ff */
[----:B------:R-:W-:Y:S02]  /*1f90*/  F2FP.F16.F32.PACK_AB R10, R7, R10 ;  /* 0x0000000a070a723e */ /* 0x000fe400000000ff */
[----:B------:R-:W-:-:S05]  /*1fa0*/  F2FP.F16.F32.PACK_AB R11, R16, R11 ;  /* 0x0000000b100b723e */ /* 0x000fca00000000ff */
[----:B------:R-:W-:Y:S01]  /*1fb0*/  STG.E.128 desc[UR4][R2.64], R8 ;  /* 0x0000000802007986 */ /* 0x000fe2000c101d04 */
[----:B------:R-:W-:Y:S05]  /*1fc0*/  EXIT ;  /* 0x000000000000794d */ /* 0x000fea0003800000 */
.L_x_3235:
        /* <DEDUP_REMOVED lines=11> */
.L_x_17933:


//--------------------- .text._ZN2at6native18elementwise_kernelILi128ELi4EZNS0_15gpu_kernel_implINS0_13AUnaryFunctorIfffZZZNS0_17hypot_kernel_cudaERNS_18TensorIteratorBaseEENKUlvE_clEvENKUlvE0_clEvEUlffE_EEEEvS5_RKT_EUliE_EEviT1_ --------------------------
	.section	.text._ZN2at6native18elementwise_kernelILi128ELi4EZNS0_15gpu_kernel_implINS0_13AUnaryFunctorIfffZZZNS0_17hypot_kernel_cudaERNS_18TensorIteratorBaseEENKUlvE_clEvENKUlvE0_clEvEUlffE_EEEEvS5_RKT_EUliE_EEviT1_,"ax",@progbits
	.align	128
        .global         _ZN2at6native18elementwise_kernelILi128ELi4EZNS0_15gpu_kernel_implINS0_13AUnaryFunctorIfffZZZNS0_17hypot_kernel_cudaERNS_18TensorIteratorBaseEENKUlvE_clEvENKUlvE0_clEvEUlffE_EEEEvS5_RKT_EUliE_EEviT1_
        .type           _ZN2at6native18elementwise_kernelILi128ELi4EZNS0_15gpu_kernel_implINS0_13AUnaryFunctorIfffZZZNS0_17hypot_kernel_cudaERNS_18TensorIteratorBaseEENKUlvE_clEvENKUlvE0_clEvEUlffE_EEEEvS5_RKT_EUliE_EEviT1_,@function
        .size           _ZN2at6native18elementwise_kernelILi128ELi4EZNS0_15gpu_kernel_implINS0_13AUnaryFunctorIfffZZZNS0_17hypot_kernel_cudaERNS_18TensorIteratorBaseEENKUlvE_clEvENKUlvE0_clEvEUlffE_EEEEvS5_RKT_EUliE_EEviT1_,(.L_x_17934 - _ZN2at6native18elementwise_kernelILi128ELi4EZNS0_15gpu_kernel_implINS0_13AUnaryFunctorIfffZZZNS0_17hypot_kernel_cudaERNS_18TensorIteratorBaseEENKUlvE_clEvENKUlvE0_clEvEUlffE_EEEEvS5_RKT_EUliE_EEviT1_)
        .other          _ZN2at6native18elementwise_kernelILi128ELi4EZNS0_15gpu_kernel_implINS0_13AUnaryFunctorIfffZZZNS0_17hypot_kernel_cudaERNS_18TensorIteratorBaseEENKUlvE_clEvENKUlvE0_clEvEUlffE_EEEEvS5_RKT_EUliE_EEviT1_,@"STO_CUDA_ENTRY STV_DEFAULT"
_ZN2at6native18elementwise_kernelILi128ELi4EZNS0_15gpu_kernel_implINS0_13AUnaryFunctorIfffZZZNS0_17hypot_kernel_cudaERNS_18TensorIteratorBaseEENKUlvE_clEvENKUlvE0_clEvEUlffE_EEEEvS5_RKT_EUliE_EEviT1_:
.text._ZN2at6native18elementwise_kernelILi128ELi4EZNS0_15gpu_kernel_implINS0_13AUnaryFunctorIfffZZZNS0_17hypot_kernel_cudaERNS_18TensorIteratorBaseEENKUlvE_clEvENKUlvE0_clEvEUlffE_EEEEvS5_RKT_EUliE_EEviT1_:
[----:B------:R-:W0:Y:S01]  /*0000*/  LDC R1, c[0x0][0x37c] ;  /* 0x0000df00ff017b82 */ /* 0x000e220000000800 */
[----:B------:R-:W1:Y:S07]  /*0010*/  S2R R17, SR_TID.X ;  /* 0x0000000000117919 */ /* 0x000e6e0000002100 */
[----:B------:R-:W2:Y:S01]  /*0020*/  S2UR UR4, SR_CTAID.X ;  /* 0x00000000000479c3 */ /* 0x000ea20000002500 */
[----:B------:R-:W3:Y:S01]  /*0030*/  LDCU UR39, c[0x0][0x388] ;  /* 0x00007100ff2777ac */ /* 0x000ee20008000800 */
[----:B------:R-:W-:Y:S01]  /*0040*/  BSSY.RECONVERGENT B7, `(.L_x_3236) ;  /* 0x000030c000077945 */ /* 0x000fe20003800200 */
[----:B------:R-:W4:Y:S01]  /*0050*/  LDCU UR6, c[0x0][0x380] ;  /* 0x00007000ff0677ac */ /* 0x000f220008000800 */
[----:B------:R-:W5:Y:S01]  /*0060*/  LDCU UR5, c[0x0][0x594] ;  /* 0x0000b280ff0577ac */ /* 0x000f620008000800 */
[----:B------:R-:W0:Y:S01]  /*0070*/  LDCU.64 UR36, c[0x0][0x358] ;  /* 0x00006b00ff2477ac */ /* 0x000e220008000a00 */
[----:B------:R-:W0:Y:S01]  /*0080*/  LDCU.U8 UR41, c[0x0][0x598] ;  /* 0x0000b300ff2977ac */ /* 0x000e220008000000 */
[----:B---3--:R-:W-:Y:S01]  /*0090*/  UIADD3 UR40, UPT, UPT, UR39, -0x1, URZ ;  /* 0xffffffff27287890 */ /* 0x008fe2000fffe0ff */
[----:B------:R-:W3:Y:S01]  /*00a0*/  LDCU.U8 UR42, c[0x0][0x599] ;  /* 0x0000b320ff2a77ac */ /* 0x000ee20008000000 */
[----:B--2---:R-:W-:Y:S01]  /*00b0*/  USHF.L.U32 UR4, UR4, 0x9, URZ ;  /* 0x0000000904047899 */ /* 0x004fe200080006ff */
[----:B-----5:R-:W-:Y:S01]  /*00c0*/  FADD.FTZ R18, -RZ, |UR5| ;  /* 0x40000005ff127e21 */ /* 0x020fe20008010100 */
        /* <DEDUP_REMOVED lines=308> */
.L_x_3238:
[----:B------:R-:W0:Y:S01]  /*1410*/  LDCU.64 UR6, c[0x0][0x588] ;  /* 0x0000b100ff0677ac */ /* 0x000e220008000a00 */
[----:B------:R-:W-:Y:S01]  /*1420*/  BSSY.RECONVERGENT B6, `(.L_x_3239) ;  /* 0x00000dd000067945 */ /* 0x000fe20003800200 */
        /* <DEDUP_REMOVED lines=14> */
[----:B--2---:R0:W1:Y:S01]  /*1510*/  I2F.S16 R0, R2 ;  /* 0x0000000200007306 */ /* 0x0040620000101400 */
[----:B------:R-:W-:Y:S05]  /*1520*/  BRA `(.L_x_3245) ;  /* 0x0000000c00307947 */ /* 0x000fea0003800000 */
.L_x_3243:
[----:B------:R-:W2:Y:S02]  /*1530*/  LDG.E.U8 R0, desc[UR36][R2.64] ;  /* 0x0000002402007981 */ /* 0x000ea4000c1e1100 */
[----:B--2---:R-:W-:Y:S01]  /*1540*/  I2FP.F32.U32 R0, R0 ;  /* 0x0000000000007245 */ /* 0x004fe20000201000 */
[----:B------:R-:W-:Y:S06]  /*1550*/  BRA `(.L_x_3245) ;  /* 0x0000000c00247947 */ /* 0x000fec0003800000 */
.L_x_3242:
[----:B------:R-:W-:-:S09]  /*1560*/  UISETP.NE.AND UP0, UPT, UR4, 0x2, UPT ;  /* 0x000000020400788c */ /* 0x000fd2000bf05270 */
[----:B------:R-:W-:Y:S05]  /*1570*/  BRA.U !UP0, `(.L_x_3246) ;  /* 0x0000000108287547 */ /* 0x000fea000b800000 */
[----:B------:R-:W-:-:S09]  /*1580*/  UISETP.NE.AND UP0, UPT, UR4, 0x3, UPT ;  /* 0x000000030400788c */ /* 0x000fd2000bf05270 */
[----:B------:R-:W-:Y:S05]  /*1590*/  BRA.U !UP0, `(.L_x_3247) ;  /* 0x0000000108147547 */ /* 0x000fea000b800000 */
[----:B------:R-:W-:-:S09]  /*15a0*/  UISETP.NE.AND UP0, UPT, UR4, 0x4, UPT ;  /* 0x000000040400788c */ /* 0x000fd2000bf05270 */
[----:B------:R-:W-:Y:S05]  /*15b0*/  BRA.U UP0, `(.L_x_3244) ;  /* 0x0000000900907547 */ /* 0x000fea000b800000 */
[----:B------:R-:W2:Y:S02]  /*15c0*/  LDG.E.64 R2, desc[UR36][R2.64] ;  /* 0x0000002402027981 */ /* 0x000ea4000c1e1b00 */
[----:B--2---:R4:W0:Y:S01]  /*15d0*/  I2F.S64 R0, R2 ;  /* 0x0000000200007312 */ /* 0x0048220000301400 */
[----:B------:R-:W-:Y:S05]  /*15e0*/  BRA `(.L_x_3245) ;  /* 0x0000000c00007947 */ /* 0x000fea0003800000 */
.L_x_3247:
[----:B------:R-:W2:Y:S02]  /*15f0*/  LDG.E R0, desc[UR36][R2.64] ;  /* 0x0000002402007981 */ /* 0x000ea4000c1e1900 */
[----:B--2---:R-:W-:Y:S01]  /*1600*/  I2FP.F32.S32 R0, R0 ;  /* 0x0000000000007245 */ /* 0x004fe20000201400 */
[----:B------:R-:W-:Y:S06]  /*1610*/  BRA `(.L_x_3245) ;  /* 0x0000000800f47947 */ /* 0x000fec0003800000 */
.L_x_3246:
[----:B------:R-:W2:Y:S02]  /*1620*/  LDG.E.U16 R0, desc[UR36][R2.64] ;  /* 0x0000002402007981 */ /* 0x000ea4000c1e1500 */
[----:B--2---:R-:W0:Y:S01]  /*1630*/  I2F.S16 R0, R0 ;  /* 0x0000000000007306 */ /* 0x004e220000101400 */
[----:B------:R-:W-:Y:S05]  /*1640*/  BRA `(.L_x_3245) ;  /* 0x0000000800e87947 */ /* 0x000fea0003800000 */
.L_x_3241:
[----:B------:R-:W-:-:S09]  /*1650*/  UISETP.GT.AND UP0, UPT, UR4, 0x6, UPT ;  /* 0x000000060400788c */ /* 0x000fd2000bf04270 */
[----:B------:R-:W-:Y:S05]  /*1660*/  BRA.U UP0, `(.L_x_3248) ;  /* 0x0000000100247547 */ /* 0x000fea000b800000 */
[----:B------:R-:W-:-:S09]  /*1670*/  UISETP.NE.AND UP0, UPT, UR4, 0x5, UPT ;  /* 0x000000050400788c */ /* 0x000fd2000bf05270 */
[----:B------:R-:W-:Y:S05]  /*1680*/  BRA.U !UP0, `(.L_x_3249) ;  /* 0x0000000108107547 */ /* 0x000fea000b800000 */
[----:B------:R-:W-:-:S09]  /*1690*/  UISETP.NE.AND UP0, UPT, UR4, 0x6, UPT ;  /* 0x000000060400788c */ /* 0x000fd2000bf05270 */
[----:B------:R-:W-:Y:S05]  /*16a0*/  BRA.U UP0, `(.L_x_3244) ;  /* 0x0000000900547547 */ /* 0x000fea000b800000 */
[----:B------:R2:W5:Y:S01]  /*16b0*/  LDG.E R0, desc[UR36][R2.64] ;  /* 0x0000002402007981 */ /* 0x000562000c1e1900 */
[----:B------:R-:W-:Y:S05]  /*16c0*/  BRA `(.L_x_3245) ;  /* 0x0000000800c87947 */ /* 0x000fea0003800000 */
.L_x_3249:
[----:B------:R-:W2:Y:S02]  /*16d0*/  LDG.E.U16 R0, desc[UR36][R2.64] ;  /* 0x0000002402007981 */ /* 0x000ea4000c1e1500 */
[----:B--2---:R-:W-:Y:S01]  /*16e0*/  HADD2.F32 R0, -RZ, R0.H0_H0 ;  /* 0x20000000ff007230 */ /* 0x004fe20000004100 */
[----:B------:R-:W-:Y:S06]  /*16f0*/  BRA `(.L_x_3245) ;  /* 0x0000000800bc7947 */ /* 0x000fec0003800000 */
.L_x_3248:
[----:B------:R-:W-:-:S09]  /*1700*/  UISETP.NE.AND UP0, UPT, UR4, 0x7, UPT ;  /* 0x000000070400788c */ /* 0x000fd2000bf05270 */
[----:B------:R-:W-:Y:S05]  /*1710*/  BRA.U !UP0, `(.L_x_3250) ;  /* 0x0000000108247547 */ /* 0x000fea000b800000 */
[----:B------:R-:W-:-:S09]  /*1720*/  UISETP.NE.AND UP0, UPT, UR4, 0x8, UPT ;  /* 0x000000080400788c */ /* 0x000fd2000bf05270 */
[----:B------:R-:W-:Y:S05]  /*1730*/  BRA.U !UP0, `(.L_x_3251) ;  /* 0x0000000108107547 */ /* 0x000fea000b800000 */
[----:B------:R-:W-:-:S09]  /*1740*/  UISETP.NE.AND UP0, UPT, UR4, 0x9, UPT ;  /* 0x000000090400788c */ /* 0x000fd2000bf05270 */
[----:B------:R-:W-:Y:S05]  /*1750*/  BRA.U UP0, `(.L_x_3244) ;  /* 0x0000000900287547 */ /* 0x000fea000b800000 */
[----:B------:R3:W5:Y:S01]  /*1760*/  LDG.E R0, desc[UR36][R2.64] ;  /* 0x0000002402007981 */ /* 0x000762000c1e1900 */
[----:B------:R-:W-:Y:S05]  /*1770*/  BRA `(.L_x_3245) ;  /* 0x00000008009c7947 */ /* 0x000fea0003800000 */
.L_x_3251:
[----:B------:R-:W2:Y:S02]  /*1780*/  LDG.E.U16 R0, desc[UR36][R2.64] ;  /* 0x0000002402007981 */ /* 0x000ea4000c1e1500 */
[----:B--2---:R-:W-:Y:S01]  /*1790*/  HADD2.F32 R0, -RZ, R0.H0_H0 ;  /* 0x20000000ff007230 */ /* 0x004fe20000004100 */
[----:B------:R-:W-:Y:S06]  /*17a0*/  BRA `(.L_x_3245) ;  /* 0x0000000800907947 */ /* 0x000fec0003800000 */
.L_x_3250:
[----:B------:R-:W2:Y:S01]  /*17b0*/  LDG.E.64 R2, desc[UR36][R2.64] ;  /* 0x0000002402027981 */ /* 0x000ea2000c1e1b00 */
[----:B------:R-:W-:Y:S01]  /*17c0*/  UMOV UR4, 0xf0000000 ;  /* 0xf000000000047882 */ /* 0x000fe20000000000 */
[----:B------:R-:W-:Y:S01]  /*17d0*/  UMOV UR5, 0x380fffff ;  /* 0x380fffff00057882 */ /* 0x000fe20000000000 */
[----:B--2---:R-:W0:Y:S01]  /*17e0*/  F2F.F32.F64 R0, R2 ;  /* 0x0000000200007310 */ /* 0x004e220000301000 */
[----:B------:R-:W-:-:S14]  /*17f0*/  DSETP.GEU.AND P0, PT, |R2|, UR4, PT ;  /* 0x0000000402007e2a */ /* 0x000fdc000bf0e200 */
[----:B0-----:R-:W-:Y:S01]  /*1800*/  @!P0 FMUL R0, R0, 1.175494350822287508e-38 ;  /* 0x0080000000008820 */ /* 0x001fe20000400000 */
[----:B------:R-:W-:Y:S06]  /*1810*/  BRA `(.L_x_3245) ;  /* 0x0000000800747947 */ /* 0x000fec0003800000 */
.L_x_3240:
        /* <DEDUP_REMOVED lines=10> */
[----:B------:R-:W-:Y:S01]  /*18c0*/  FSEL R0, RZ, 1, !P0 ;  /* 0x3f800000ff007808 */ /* 0x000fe20004000000 */
[----:B------:R-:W-:Y:S08]  /*18d0*/  BRA `(.L_x_3245) ;  /* 0x0000000800447947 */ /* 0x000ff00003800000 */
.L_x_3254:
[----:B------:R-:W2:Y:S01]  /*18e0*/  LDG.E.64 R2, desc[UR36][R2.64] ;  /* 0x0000002402027981 */ /* 0x000ea2000c1e1b00 */
[----:B------:R-:W-:Y:S01]  /*18f0*/  UMOV UR4, 0xf0000000 ;  /* 0xf000000000047882 */ /* 0x000fe20000000000 */
[----:B------:R-:W-:Y:S01]  /*1900*/  UMOV UR5, 0x380fffff ;  /* 0x380fffff00057882 */ /* 0x000fe20000000000 */
[----:B--2---:R-:W0:Y:S01]  /*1910*/  F2F.F32.F64 R0, R2 ;  /* 0x0000000200007310 */ /* 0x004e220000301000 */
[----:B------:R-:W-:-:S14]  /*1920*/  DSETP.GEU.AND P0, PT, |R2|, UR4, PT ;  /* 0x0000000402007e2a */ /* 0x000fdc000bf0e200 */
[----:B0-----:R-:W-:Y:S01]  /*1930*/  @!P0 FMUL R0, R0, 1.175494350822287508e-38 ;  /* 0x0080000000008820 */ /* 0x001fe20000400000 */
[----:B------:R-:W-:Y:S06]  /*1940*/  BRA `(.L_x_3245) ;  /* 0x0000000800287947 */ /* 0x000fec0003800000 */
.L_x_3253:
        /* <DEDUP_REMOVED lines=23> */
[----:B------:R-:W-:Y:S01]  /*1ac0*/  LOP3.LUT R0, R5, 0x80000000, R0, 0xf8, !PT ;  /* 0x8000000005007812 */ /* 0x000fe200078ef800 */
[----:B------:R-:W-:Y:S06]  /*1ad0*/  BRA `(.L_x_3245) ;  /* 0x0000000400c47947 */ /* 0x000fec0003800000 */
.L_x_3256:
        /* <DEDUP_REMOVED lines=10> */
[----:B------:R-:W-:Y:S01]  /*1b80*/  LOP3.LUT R0, R0, 0x80000000, R5, 0xf8, !PT ;  /* 0x8000000000007812 */ /* 0x000fe200078ef805 */
[----:B------:R-:W-:Y:S06]  /*1b90*/  BRA `(.L_x_3245) ;  /* 0x0000000400947947 */ /* 0x000fec0003800000 */
.L_x_3255:
[----:B------:R-:W2:Y:S02]  /*1ba0*/  LDG.E.U16 R0, desc[UR36][R2.64] ;  /* 0x0000002402007981 */ /* 0x000ea4000c1e1500 */
[----:B--2---:R-:W-:Y:S01]  /*1bb0*/  SHF.L.U32 R0, R0, 0x10, RZ ;  /* 0x0000001000007819 */ /* 0x004fe200000006ff */
[----:B------:R-:W-:Y:S06]  /*1bc0*/  BRA `(.L_x_3245) ;  /* 0x0000000400887947 */ /* 0x000fec0003800000 */
.L_x_3252:
        /* <DEDUP_REMOVED lines=9> */
[----:B--2---:R-:W-:Y:S01]  /*1c60*/  I2FP.F32.U32 R0, R0 ;  /* 0x0000000000007245 */ /* 0x004fe20000201000 */
[----:B------:R-:W-:Y:S06]  /*1c70*/  BRA `(.L_x_3245) ;  /* 0x00000004005c7947 */ /* 0x000fec0003800000 */
.L_x_3259:
[----:B------:R-:W2:Y:S01]  /*1c80*/  LDG.E.U8 R3, desc[UR36][R2.64] ;  /* 0x0000002402037981 */ /* 0x000ea2000c1e1100 */
        /* <DEDUP_REMOVED lines=19> */
.L_x_3261:
[----:B------:R-:W-:Y:S05]  /*1dc0*/  BSYNC.RECONVERGENT B0 ;  /* 0x0000000000007941 */ /* 0x000fea0003800200 */
.L_x_3260:
[----:B------:R-:W-:Y:S01]  /*1dd0*/  IMAD.SHL.U32 R0, R0, 0x100000, RZ ;  /* 0x0010000000007824 */ /* 0x000fe200078e00ff */
[----:B------:R-:W-:-:S04]  /*1de0*/  LEA R2, R2, 0x3b800000, 0x17 ;  /* 0x3b80000002027811 */ /* 0x000fc800078eb8ff */
[----:B------:R-:W-:Y:S01]  /*1df0*/  LOP3.LUT R0, R2, R0, R7, 0xfe, !PT ;  /* 0x0000000002007212 */ /* 0x000fe200078efe07 */
[----:B------:R-:W-:Y:S06]  /*1e00*/  BRA `(.L_x_3245) ;  /* 0x0000000000f87947 */ /* 0x000fec0003800000 */
.L_x_3258:
[----:B------:R-:W2:Y:S01]  /*1e10*/  LDG.E.U8 R3, desc[UR36][R2.64] ;  /* 0x0000002402037981 */ /* 0x000ea2000c1e1100 */
        /* <DEDUP_REMOVED lines=19> */
.L_x_3263:
[----:B------:R-:W-:Y:S05]  /*1f50*/  BSYNC.RECONVERGENT B0 ;  /* 0x0000000000007941 */ /* 0x000fea0003800200 */
.L_x_3262:
[----:B------:R-:W-:Y:S01]  /*1f60*/  IMAD.SHL.U32 R0, R0, 0x200000, RZ ;  /* 0x0020000000007824 */ /* 0x000fe200078e00ff */
[----:B------:R-:W-:-:S04]  /*1f70*/  LEA R2, R2, 0x37800000, 0x17 ;  /* 0x3780000002027811 */ /* 0x000fc800078eb8ff */
[----:B------:R-:W-:Y:S01]  /*1f80*/  LOP3.LUT R0, R2, R0, R7, 0xfe, !PT ;  /* 0x0000000002007212 */ /* 0x000fe200078efe07 */
[----:B------:R-:W-:Y:S06]  /*1f90*/  BRA `(.L_x_3245) ;  /* 0x0000000000947947 */ /* 0x000fec0003800000 */
.L_x_3257:
[----:B------:R-:W-:-:S09]  /*1fa0*/  UISETP.NE.AND UP0, UPT, UR4, 0x1c, UPT ;  /* 0x0000001c0400788c */ /* 0x000fd2000bf05270 */
[----:B------:R-:W-:Y:S05]  /*1fb0*/  BRA.U !UP0, `(.L_x_3264) ;  /* 0x0000000108847547 */ /* 0x000fea000b800000 */
[----:B------:R-:W-:-:S09]  /*1fc0*/  UISETP.NE.AND UP0, UPT, UR4, 0x1d, UPT ;  /* 0x0000001d0400788c */ /* 0x000fd2000bf05270 */
[----:B------:R-:W-:Y:S05]  /*1fd0*/  BRA.U !UP0, `(.L_x_3265) ;  /* 0x0000000108707547 */ /* 0x000fea000b800000 */
[----:B------:R-:W-:-:S09]  /*1fe0*/  UISETP.NE.AND UP0, UPT, UR4, 0x2c, UPT ;  /* 0x0000002c0400788c */ /* 0x000fd2000bf05270 */
[----:B------:R-:W-:Y:S05]  /*1ff0*/  BRA.U !UP0, `(.L_x_3266) ;  /* 0x0000000108487547 */ /* 0x000fea000b800000 */
.L_x_3244:
        /* <DEDUP_REMOVED lines=16> */
.L_x_3267:
[----:B------:R-:W-:Y:S01]  /*2100*/  IMAD.MOV.U32 R0, RZ, RZ, RZ ;  /* 0x000000ffff007224 */ /* 0x000fe200078e00ff */
[----:B------:R-:W-:Y:S06]  /*2110*/  BRA `(.L_x_3245) ;  /* 0x0000000000347947 */ /* 0x000fec0003800000 */
.L_x_3266:
[----:B------:R-:W2:Y:S01]  /*2120*/  LDG.E.U8 R2, desc[UR36][R2.64] ;  /* 0x0000002402027981 */ /* 0x000ea2000c1e1100 */
[----:B------:R-:W-:Y:S02]  /*2130*/  MOV R0, 0x400000 ;  /* 0x0040000000007802 */ /* 0x000fe40000000f00 */
[----:B--2---:R-:W-:-:S13]  /*2140*/  ISETP.NE.AND P0, PT, R2, RZ, PT ;  /* 0x000000ff0200720c */ /* 0x004fda0003f05270 */
[----:B------:R-:W-:Y:S05]  /*2150*/  @!P0 BRA `(.L_x_3245) ;  /* 0x0000000000248947 */ /* 0x000fea0003800000 */
[----:B------:R-:W-:-:S13]  /*2160*/  ISETP.NE.AND P0, PT, R2, 0xff, PT ;  /* 0x000000ff0200780c */ /* 0x000fda0003f05270 */
[----:B------:R-:W-:Y:S02]  /*2170*/  @!P0 IMAD.MOV.U32 R0, RZ, RZ, 0x7f800001 ;  /* 0x7f800001ff008424 */ /* 0x000fe400078e00ff */
[----:B------:R-:W-:Y:S01]  /*2180*/  @P0 IMAD.SHL.U32 R0, R2, 0x800000, RZ ;  /* 0x0080000002000824 */ /* 0x000fe200078e00ff */
[----:B------:R-:W-:Y:S06]  /*2190*/  BRA `(.L_x_3245) ;  /* 0x0000000000147947 */ /* 0x000fec0003800000 */
.L_x_3265:
[----:B------:R-:W2:Y:S02]  /*21a0*/  LDG.E.64 R2, desc[UR36][R2.64] ;  /* 0x0000002402027981 */ /* 0x000ea4000c1e1b00 */
[----:B--2---:R0:W1:Y:S01]  /*21b0*/  I2F.U64 R0, R2 ;  /* 0x0000000200007312 */ /* 0x0040620000301000 */
[----:B------:R-:W-:Y:S05]  /*21c0*/  BRA `(.L_x_3245) ;  /* 0x0000000000087947 */ /* 0x000fea0003800000 */
.L_x_3264:
[----:B------:R-:W2:Y:S02]  /*21d0*/  LDG.E R0, desc[UR36][R2.64] ;  /* 0x0000002402007981 */ /* 0x000ea4000c1e1900 */
[----:B--2---:R-:W-:-:S07]  /*21e0*/  I2FP.F32.U32 R0, R0 ;  /* 0x0000000000007245 */ /* 0x004fce0000201000 */
.L_x_3245:
[----:B------:R-:W-:Y:S05]  /*21f0*/  BSYNC.RECONVERGENT B6 ;  /* 0x0000000000067941 */ /* 0x000fea0003800200 */
.L_x_3239:
[----:B012345:R-:W-:Y:S01]  /*2200*/  FADD.FTZ R3, |R0|, -RZ ;  /* 0x800000ff00037221 */ /* 0x03ffe20000010200 */
[----:B------:R-:W0:Y:S04]  /*2210*/  LDCU.64 UR6, c[0x0][0x580] ;  /* 0x0000b000ff0677ac */ /* 0x000e280008000a00 */
[CC--:B------:R-:W-:Y:S01]  /*2220*/  VIMNMX R4, PT, PT, R18.reuse, R3.reuse, !PT ;  /* 0x0000000312047248 */ /* 0x0c0fe20007fe0100 */
[----:B------:R-:W-:Y:S01]  /*2230*/  UPRMT UR4, UR41, 0x9910, URZ ;  /* 0x0000991029047896 */ /* 0x000fe200080000ff */
[----:B------:R-:W-:Y:S02]  /*2240*/  VIMNMX R3, PT, PT, R18, R3, PT ;  /* 0x0000000312037248 */ /* 0x000fe40003fe0100 */
[----:B------:R-:W-:Y:S01]  /*2250*/  LOP3.LUT R0, R4, 0xfe000000, RZ, 0xc0, !PT ;  /* 0xfe00000004007812 */ /* 0x000fe200078ec0ff */
[----:B------:R-:W-:Y:S01]  /*2260*/  UISETP.GT.AND UP0, UPT, UR4, 0x9, UPT ;  /* 0x000000090400788c */ /* 0x000fe2000bf04270 */
[----:B------:R-:W-:-:S02]  /*2270*/  FSETP.NEU.FTZ.AND P0, PT, R3, RZ, PT ;  /* 0x000000ff0300720b */ /* 0x000fc40003f1d000 */
[C---:B------:R-:W-:Y:S02]  /*2280*/  LOP3.LUT R2, R0.reuse, 0x7e800000, RZ, 0x3c, !PT ;  /* 0x7e80000000027812 */ /* 0x040fe400078e3cff */
[----:B------:R-:W-:Y:S02]  /*2290*/  LOP3.LUT R0, R0, 0x800000, RZ, 0xfc, !PT ;  /* 0x0080000000007812 */ /* 0x000fe400078efcff */
[C---:B------:R-:W-:Y:S01]  /*22a0*/  FSETP.NEU.FTZ.AND P1, PT, R3.reuse, +INF , PT ;  /* 0x7f8000000300780b */ /* 0x040fe20003f3d000 */
[-C--:B------:R-:W-:Y:S01]  /*22b0*/  FMUL.FTZ R5, R3, R2.reuse ;  /* 0x0000000203057220 */ /* 0x080fe20000410000 */
[----:B------:R-:W-:-:S03]  /*22c0*/  FMUL.FTZ R2, R4, R2 ;  /* 0x0000000204027220 */ /* 0x000fc60000410000 */
[----:B------:R-:W-:-:S04]  /*22d0*/  FMUL.FTZ R5, R5, R5 ;  /* 0x0000000505057220 */ /* 0x000fc80000410000 */
[----:B------:R-:W-:Y:S01]  /*22e0*/  FFMA.FTZ R5, R2, R2, R5 ;  /* 0x0000000202057223 */ /* 0x000fe20000010005 */
[----:B0-----:R-:W-:-:S04]  /*22f0*/  IADD3 R2, P2, PT, R16, UR6, RZ ;  /* 0x0000000610027c10 */ /* 0x001fc8000ff5e0ff */
[----:B------:R-:W-:Y:S01]  /*2300*/  IADD3.X R3, PT, PT, RZ, UR7, RZ, P2, !PT ;  /* 0x00000007ff037c10 */ /* 0x000fe200097fe4ff */
[----:B------:R-:W0:Y:S02]  /*2310*/  MUFU.SQRT R5, R5 ;  /* 0x0000000500057308 */ /* 0x000e240000002000 */
[----:B0-----:R-:W-:-:S05]  /*2320*/  @P0 FMUL.FTZ R4, R5, R0 ;  /* 0x0000000005040220 */ /* 0x001fca0000410000 */
[----:B------:R-:W-:Y:S01]  /*2330*/  FSEL R4, R4, +INF , P1 ;  /* 0x7f80000004047808 */ /* 0x000fe20000800000 */
        /* <DEDUP_REMOVED lines=9> */
[----:B------:R-:W0:Y:S02]  /*23d0*/  F2I.FTZ.TRUNC.NTZ R5, R4 ;  /* 0x0000000400057305 */ /* 0x000e24000021f100 */
[----:B0-----:R0:W-:Y:S01]  /*23e0*/  STG.E.U8 desc[UR36][R2.64], R5 ;  /* 0x0000000502007986 */ /* 0x0011e2000c101124 */
[----:B------:R-:W-:Y:S05]  /*23f0*/  BRA `(.L_x_3273) ;  /* 0x0000000c003c7947 */ /* 0x000fea0003800000 */
.L_x_3271:
[----:B------:R-:W0:Y:S02]  /*2400*/  F2I.S64.TRUNC R4, R4 ;  /* 0x0000000400047311 */ /* 0x000e24000020d900 */
[----:B0-----:R-:W-:-:S05]  /*2410*/  IMAD.MOV.U32 R7, RZ, RZ, R4 ;  /* 0x000000ffff077224 */ /* 0x001fca00078e0004 */
[----:B------:R0:W-:Y:S01]  /*2420*/  STG.E.U8 desc[UR36][R2.64], R7 ;  /* 0x0000000702007986 */ /* 0x0001e2000c101124 */
[----:B------:R-:W-:Y:S05]  /*2430*/  BRA `(.L_x_3273) ;  /* 0x0000000c002c7947 */ /* 0x000fea0003800000 */
.L_x_3270:
[----:B------:R-:W-:-:S09]  /*2440*/  UISETP.NE.AND UP0, UPT, UR4, 0x2, UPT ;  /* 0x000000020400788c */ /* 0x000fd2000bf05270 */
[----:B------:R-:W-:Y:S05]  /*2450*/  BRA.U !UP0, `(.L_x_3274) ;  /* 0x0000000108287547 */ /* 0x000fea000b800000 */
[----:B------:R-:W-:-:S09]  /*2460*/  UISETP.NE.AND UP0, UPT, UR4, 0x3, UPT ;  /* 0x000000030400788c */ /* 0x000fd2000bf05270 */
[----:B------:R-:W-:Y:S05]  /*2470*/  BRA.U !UP0, `(.L_x_3275) ;  /* 0x0000000108147547 */ /* 0x000fea000b800000 */
[----:B------:R-:W-:-:S09]  /*2480*/  UISETP.NE.AND UP0, UPT, UR4, 0x4, UPT ;  /* 0x000000040400788c */ /* 0x000fd2000bf05270 */
[----:B------:R-:W-:Y:S05]  /*2490*/  BRA.U UP0, `(.L_x_3272) ;  /* 0x0000000900807547 */ /* 0x000fea000b800000 */
[----:B------:R-:W0:Y:S02]  /*24a0*/  F2I.S64.TRUNC R4, R4 ;  /* 0x0000000400047311 */ /* 0x000e24000020d900 */
[----:B0-----:R0:W-:Y:S01]  /*24b0*/  STG.E.64 desc[UR36][R2.64], R4 ;  /* 0x0000000402007986 */ /* 0x0011e2000c101b24 */
[----:B------:R-:W-:Y:S05]  /*24c0*/  BRA `(.L_x_3273) ;  /* 0x0000000c00087947 */ /* 0x000fea0003800000 */
.L_x_3275:
[----:B------:R-:W0:Y:S02]  /*24d0*/  F2I.FTZ.TRUNC.NTZ R5, R4 ;  /* 0x0000000400057305 */ /* 0x000e24000021f100 */
[----:B0-----:R0:W-:Y:S01]  /*24e0*/  STG.E desc[UR36][R2.64], R5 ;  /* 0x0000000502007986 */ /* 0x0011e2000c101924 */
[----:B------:R-:W-:Y:S05]  /*24f0*/  BRA `(.L_x_3273) ;  /* 0x0000000800fc7947 */ /* 0x000fea0003800000 */
.L_x_3274:
[----:B------:R-:W0:Y:S02]  /*2500*/  F2I.FTZ.TRUNC.NTZ R5, R4 ;  /* 0x0000000400057305 */ /* 0x000e24000021f100 */
[----:B0-----:R0:W-:Y:S01]  /*2510*/  STG.E.U16 desc[UR36][R2.64], R5 ;  /* 0x0000000502007986 */ /* 0x0011e2000c101524 */
[----:B------:R-:W-:Y:S05]  /*2520*/  BRA `(.L_x_3273) ;  /* 0x0000000800f07947 */ /* 0x000fea0003800000 */
.L_x_3269:
[----:B------:R-:W-:-:S09]  /*2530*/  UISETP.GT.AND UP0, UPT, UR4, 0x6, UPT ;  /* 0x000000060400788c */ /* 0x000fd2000bf04270 */
[----:B------:R-:W-:Y:S05]  /*2540*/  BRA.U UP0, `(.L_x_3276) ;  /* 0x0000000100247547 */ /* 0x000fea000b800000 */
[----:B------:R-:W-:-:S09]  /*2550*/  UISETP.NE.AND UP0, UPT, UR4, 0x5, UPT ;  /* 0x000000050400788c */ /* 0x000fd2000bf05270 */
[----:B------:R-:W-:Y:S05]  /*2560*/  BRA.U !UP0, `(.L_x_3277) ;  /* 0x0000000108107547 */ /* 0x000fea000b800000 */
[----:B------:R-:W-:-:S09]  /*2570*/  UISETP.NE.AND UP0, UPT, UR4, 0x6, UPT ;  /* 0x000000060400788c */ /* 0x000fd2000bf05270 */
[----:B------:R-:W-:Y:S05]  /*2580*/  BRA.U UP0, `(.L_x_3272) ;  /* 0x0000000900447547 */ /* 0x000fea000b800000 */
[----:B------:R0:W-:Y:S01]  /*2590*/  STG.E desc[UR36][R2.64], R4 ;  /* 0x0000000402007986 */ /* 0x0001e2000c101924 */
[----:B------:R-:W-:Y:S05]  /*25a0*/  BRA `(.L_x_3273) ;  /* 0x0000000800d07947 */ /* 0x000fea0003800000 */
.L_x_3277:
[----:B------:R-:W-:-:S05]  /*25b0*/  F2FP.F16.F32.PACK_AB R4, RZ, R4 ;  /* 0x00000004ff04723e */ /* 0x000fca00000000ff */
[----:B------:R0:W-:Y:S01]  /*25c0*/  STG.E.U16 desc[UR36][R2.64], R4 ;  /* 0x0000000402007986 */ /* 0x0001e2000c101524 */
[----:B------:R-:W-:Y:S05]  /*25d0*/  BRA `(.L_x_3273) ;  /* 0x0000000800c47947 */ /* 0x000fea0003800000 */
.L_x_3276:
[----:B------:R-:W-:-:S09]  /*25e0*/  UISETP.NE.AND UP0, UPT, UR4, 0x7, UPT ;  /* 0x000000070400788c */ /* 0x000fd2000bf05270 */
[----:B------:R-:W-:Y:S05]  /*25f0*/  BRA.U !UP0, `(.L_x_3278) ;  /* 0x00000001082c7547 */ /* 0x000fea000b800000 */
[----:B------:R-:W-:-:S09]  /*2600*/  UISETP.NE.AND UP0, UPT, UR4, 0x8, UPT ;  /* 0x000000080400788c */ /* 0x000fd2000bf05270 */
[----:B------:R-:W-:Y:S05]  /*2610*/  BRA.U !UP0, `(.L_x_3279) ;  /* 0x0000000108147547 */ /* 0x000fea000b800000 */
[----:B------:R-:W-:-:S09]  /*2620*/  UISETP.NE.AND UP0, UPT, UR4, 0x9, UPT ;  /* 0x000000090400788c */ /* 0x000fd2000bf05270 */
[----:B------:R-:W-:Y:S05]  /*2630*/  BRA.U UP0, `(.L_x_3272) ;  /* 0x0000000900187547 */ /* 0x000fea000b800000 */
[----:B------:R-:W-:-:S05]  /*2640*/  IMAD.MOV.U32 R5, RZ, RZ, RZ ;  /* 0x000000ffff057224 */ /* 0x000fca00078e00ff */
[----:B------:R0:W-:Y:S01]  /*2650*/  STG.E.64 desc[UR36][R2.64], R4 ;  /* 0x0000000402007986 */ /* 0x0001e2000c101b24 */
[----:B------:R-:W-:Y:S05]  /*2660*/  BRA `(.L_x_3273) ;  /* 0x0000000800a07947 */ /* 0x000fea0003800000 */
.L_x_3279:
[----:B------:R-:W-:-:S04]  /*2670*/  F2FP.F16.F32.PACK_AB R5, RZ, R4 ;  /* 0x00000004ff05723e */ /* 0x000fc800000000ff */
[----:B------:R-:W-:-:S05]  /*2680*/  PRMT R5, R5, 0x5410, RZ ;  /* 0x0000541005057816 */ /* 0x000fca00000000ff */
[----:B------:R0:W-:Y:S01]  /*2690*/  STG.E desc[UR36][R2.64], R5 ;  /* 0x0000000502007986 */ /* 0x0001e2000c101924 */
[----:B------:R-:W-:Y:S05]  /*26a0*/  BRA `(.L_x_3273) ;  /* 0x0000000800907947 */ /* 0x000fea0003800000 */
.L_x_3278:
[----:B------:R-:W-:-:S06]  /*26b0*/  FMUL.FTZ R4, R4, 1 ;  /* 0x3f80000004047820 */ /* 0x000fcc0000410000 */
[----:B------:R-:W0:Y:S02]  /*26c0*/  F2F.F64.F32 R4, R4 ;  /* 0x0000000400047310 */ /* 0x000e240000201800 */
[----:B0-----:R0:W-:Y:S01]  /*26d0*/  STG.E.64 desc[UR36][R2.64], R4 ;  /* 0x0000000402007986 */ /* 0x0011e2000c101b24 */
[----:B------:R-:W-:Y:S05]  /*26e0*/  BRA `(.L_x_3273) ;  /* 0x0000000800807947 */ /* 0x000fea0003800000 */
.L_x_3268:
        /* <DEDUP_REMOVED lines=8> */
[----:B------:R-:W-:-:S04]  /*2770*/  FSETP.NEU.FTZ.AND P0, PT, R4, RZ, PT ;  /* 0x000000ff0400720b */ /* 0x000fc80003f1d000 */
[----:B------:R-:W-:-:S05]  /*2780*/  SEL R5, RZ, 0x1, !P0 ;  /* 0x00000001ff057807 */ /* 0x000fca0004000000 */
[----:B------:R0:W-:Y:S01]  /*2790*/  STG.E.U8 desc[UR36][R2.64], R5 ;  /* 0x0000000502007986 */ /* 0x0001e2000c101124 */
[----:B------:R-:W-:Y:S05]  /*27a0*/  BRA `(.L_x_3273) ;  /* 0x0000000800507947 */ /* 0x000fea0003800000 */
.L_x_3282:
[----:B------:R-:W-:Y:S01]  /*27b0*/  FMUL.FTZ R4, R4, 1 ;  /* 0x3f80000004047820 */ /* 0x000fe20000410000 */
[----:B------:R-:W-:-:S05]  /*27c0*/  CS2R R6, SRZ ;  /* 0x0000000000067805 */ /* 0x000fca000001ff00 */
[----:B------:R-:W0:Y:S02]  /*27d0*/  F2F.F64.F32 R4, R4 ;  /* 0x0000000400047310 */ /* 0x000e240000201800 */
[----:B0-----:R0:W-:Y:S01]  /*27e0*/  STG.E.128 desc[UR36][R2.64], R4 ;  /* 0x0000000402007986 */ /* 0x0011e2000c101d24 */
[----:B------:R-:W-:Y:S05]  /*27f0*/  BRA `(.L_x_3273) ;  /* 0x00000008003c7947 */ /* 0x000fea0003800000 */
.L_x_3281:
[----:B------:R-:W-:-:S09]  /*2800*/  UISETP.NE.AND UP0, UPT, UR4, 0xf, UPT ;  /* 0x0000000f0400788c */ /* 0x000fd2000bf05270 */
[----:B------:R-:W-:Y:S05]  /*2810*/  BRA.U !UP0, `(.L_x_3283) ;  /* 0x0000000108987547 */ /* 0x000fea000b800000 */
[----:B------:R-:W-:-:S09]  /*2820*/  UISETP.NE.AND UP0, UPT, UR4, 0x17, UPT ;  /* 0x000000170400788c */ /* 0x000fd2000bf05270 */
[----:B------:R-:W-:Y:S05]  /*2830*/  BRA.U !UP0, `(.L_x_3284) ;  /* 0x0000000108487547 */ /* 0x000fea000b800000 */
[----:B------:R-:W-:-:S09]  /*2840*/  UISETP.NE.AND UP0, UPT, UR4, 0x18, UPT ;  /* 0x000000180400788c */ /* 0x000fd2000bf05270 */
[----:B------:R-:W-:Y:S05]  /*2850*/  BRA.U UP0, `(.L_x_3272) ;  /* 0x0000000500907547 */ /* 0x000fea000b800000 */
[----:B------:R-:W-:Y:S01]  /*2860*/  LOP3.LUT R6, R4, 0x7fffffff, RZ, 0xc0, !PT ;  /* 0x7fffffff04067812 */ /* 0x000fe200078ec0ff */
[----:B------:R-:W-:Y:S01]  /*2870*/  BSSY.RECONVERGENT B0, `(.L_x_3285) ;  /* 0x000000b000007945 */ /* 0x000fe20003800200 */
[----:B------:R-:W-:Y:S01]  /*2880*/  HFMA2 R0, -RZ, RZ, 0, 7.569789886474609375e-06 ;  /* 0x0000007fff007431 */ /* 0x000fe200000001ff */
        /* <DEDUP_REMOVED lines=9> */
.L_x_3286:
[----:B------:R-:W-:Y:S05]  /*2920*/  BSYNC.RECONVERGENT B0 ;  /* 0x0000000000007941 */ /* 0x000fea0003800200 */
.L_x_3285:
[----:B------:R-:W-:-:S05]  /*2930*/  LOP3.LUT R7, R0, 0x80, R7, 0xf8, !PT ;  /* 0x0000008000077812 */ /* 0x000fca00078ef807 */
[----:B------:R0:W-:Y:S01]  /*2940*/  STG.E.U8 desc[UR36][R2.64], R7 ;  /* 0x0000000702007986 */ /* 0x0001e2000c101124 */
[----:B------:R-:W-:Y:S05]  /*2950*/  BRA `(.L_x_3273) ;  /* 0x0000000400e47947 */ /* 0x000fea0003800000 */
.L_x_3284:
[----:B------:R-:W-:Y:S01]  /*2960*/  LOP3.LUT R6, R4, 0x7fffffff, RZ, 0xc0, !PT ;  /* 0x7fffffff04067812 */ /* 0x000fe200078ec0ff */
[----:B------:R-:W-:Y:S01]  /*2970*/  BSSY.RECONVERGENT B0, `(.L_x_3287) ;  /* 0x000000d000007945 */ /* 0x000fe20003800200 */
        /* <DEDUP_REMOVED lines=12> */
.L_x_3288:
[----:B------:R-:W-:Y:S05]  /*2a40*/  BSYNC.RECONVERGENT B0 ;  /* 0x0000000000007941 */ /* 0x000fea0003800200 */
.L_x_3287:
[----:B------:R-:W-:-:S05]  /*2a50*/  LOP3.LUT R5, R0, 0x80, R7, 0xf8, !PT ;  /* 0x0000008000057812 */ /* 0x000fca00078ef807 */
[----:B------:R0:W-:Y:S01]  /*2a60*/  STG.E.U8 desc[UR36][R2.64], R5 ;  /* 0x0000000502007986 */ /* 0x0001e2000c101124 */
[----:B------:R-:W-:Y:S05]  /*2a70*/  BRA `(.L_x_3273) ;  /* 0x00000004009c7947 */ /* 0x000fea0003800000 */
.L_x_3283:
[----:B------:R-:W-:-:S05]  /*2a80*/  F2FP.BF16.F32.PACK_AB R4, RZ, R4 ;  /* 0x00000004ff04723e */ /* 0x000fca00000010ff */
[----:B------:R0:W-:Y:S01]  /*2a90*/  STG.E.U16 desc[UR36][R2.64], R4 ;  /* 0x0000000402007986 */ /* 0x0001e2000c101524 */
[----:B------:R-:W-:Y:S05]  /*2aa0*/  BRA `(.L_x_3273) ;  /* 0x0000000400907947 */ /* 0x000fea0003800000 */
.L_x_3280:
        /* <DEDUP_REMOVED lines=8> */
[----:B------:R-:W0:Y:S02]  /*2b30*/  F2I.FTZ.U32.TRUNC.NTZ R5, R4 ;  /* 0x0000000400057305 */ /* 0x000e24000021f000 */
[----:B0-----:R0:W-:Y:S01]  /*2b40*/  STG.E.U16 desc[UR36][R2.64], R5 ;  /* 0x0000000502007986 */ /* 0x0011e2000c101524 */
[----:B------:R-:W-:Y:S05]  /*2b50*/  BRA `(.L_x_3273) ;  /* 0x0000000400647947 */ /* 0x000fea0003800000 */
.L_x_3291:
[----:B------:R-:W-:Y:S01]  /*2b60*/  LOP3.LUT R5, R4, 0x7fffffff, RZ, 0xc0, !PT ;  /* 0x7fffffff04057812 */ /* 0x000fe200078ec0ff */
[----:B------:R-:W-:Y:S01]  /*2b70*/  BSSY.RECONVERGENT B0, `(.L_x_3292) ;  /* 0x0000013000007945 */ /* 0x000fe20003800200 */
[----:B------:R-:W-:Y:S02]  /*2b80*/  IMAD.MOV.U32 R0, RZ, RZ, 0x80 ;  /* 0x00000080ff007424 */ /* 0x000fe400078e00ff */
        /* <DEDUP_REMOVED lines=9> */
.L_x_3294:
[----:B------:R-:W-:-:S04]  /*2c20*/  SHF.R.U32.HI R0, RZ, 0x14, R4 ;  /* 0x00000014ff007819 */ /* 0x000fc80000011604 */
[----:B------:R-:W-:-:S04]  /*2c30*/  LOP3.LUT R5, R0, 0x1, RZ, 0xc0, !PT ;  /* 0x0000000100057812 */ /* 0x000fc800078ec0ff */
[----:B------:R-:W-:-:S04]  /*2c40*/  IADD3 R0, PT, PT, R4, 0x487ffff, R5 ;  /* 0x0487ffff04007810 */ /* 0x000fc80007ffe005 */
[----:B------:R-:W-:-:S04]  /*2c50*/  SHF.R.U32.HI R0, RZ, 0x14, R0 ;  /* 0x00000014ff007819 */ /* 0x000fc80000011600 */
[----:B------:R-:W-:-:S07]  /*2c60*/  LOP3.LUT R5, R0, 0xff, RZ, 0xc0, !PT ;  /* 0x000000ff00057812 */ /* 0x000fce00078ec0ff */
.L_x_3295:
[----:B------:R-:W-:-:S04]  /*2c70*/  SHF.R.U32.HI R4, RZ, 0x18, R4 ;  /* 0x00000018ff047819 */ /* 0x000fc80000011604 */
[----:B------:R-:W-:-:S04]  /*2c80*/  LOP3.LUT R5, R5, 0x80, R4, 0xf8, !PT ;  /* 0x0000008005057812 */ /* 0x000fc800078ef804 */
[----:B------:R-:W-:-:S07]  /*2c90*/  PRMT R0, R5, 0x7610, R0 ;  /* 0x0000761005007816 */ /* 0x000fce0000000000 */
.L_x_3293:
[----:B------:R-:W-:Y:S05]  /*2ca0*/  BSYNC.RECONVERGENT B0 ;  /* 0x0000000000007941 */ /* 0x000fea0003800200 */
.L_x_3292:
[----:B------:R4:W-:Y:S01]  /*2cb0*/  STG.E.U8 desc[UR36][R2.64], R0 ;  /* 0x0000000002007986 */ /* 0x0009e2000c101124 */
[----:B------:R-:W-:Y:S05]  /*2cc0*/  BRA `(.L_x_3273) ;  /* 0x0000000400087947 */ /* 0x000fea0003800000 */
.L_x_3290:
[----:B------:R-:W-:Y:S01]  /*2cd0*/  LOP3.LUT R5, R4, 0x7fffffff, RZ, 0xc0, !PT ;  /* 0x7fffffff04057812 */ /* 0x000fe200078ec0ff */
[----:B------:R-:W-:Y:S01]  /*2ce0*/  BSSY.RECONVERGENT B0, `(.L_x_3296) ;  /* 0x0000013000007945 */ /* 0x000fe20003800200 */
[----:B------:R-:W-:Y:S02]  /*2cf0*/  MOV R0, 0x80 ;  /* 0x0000008000007802 */ /* 0x000fe40000000f00 */
        /* <DEDUP_REMOVED lines=9> */
.L_x_3298:
[----:B------:R-:W-:-:S04]  /*2d90*/  SHF.R.U32.HI R0, RZ, 0x15, R4 ;  /* 0x00000015ff007819 */ /* 0x000fc80000011604 */
[----:B------:R-:W-:-:S04]  /*2da0*/  LOP3.LUT R5, R0, 0x1, RZ, 0xc0, !PT ;  /* 0x0000000100057812 */ /* 0x000fc800078ec0ff */
[----:B------:R-:W-:-:S04]  /*2db0*/  IADD3 R0, PT, PT, R4, 0x88fffff, R5 ;  /* 0x088fffff04007810 */ /* 0x000fc80007ffe005 */
[----:B------:R-:W-:-:S04]  /*2dc0*/  SHF.R.U32.HI R0, RZ, 0x15, R0 ;  /* 0x00000015ff007819 */ /* 0x000fc80000011600 */
[----:B------:R-:W-:-:S07]  /*2dd0*/  LOP3.LUT R5, R0, 0xff, RZ, 0xc0, !PT ;  /* 0x000000ff00057812 */ /* 0x000fce00078ec0ff */
.L_x_3299:
[----:B------:R-:W-:-:S04]  /*2de0*/  SHF.R.U32.HI R4, RZ, 0x18, R4 ;  /* 0x00000018ff047819 */ /* 0x000fc80000011604 */
[----:B------:R-:W-:-:S04]  /*2df0*/  LOP3.LUT R5, R5, 0x80, R4, 0xf8, !PT ;  /* 0x0000008005057812 */ /* 0x000fc800078ef804 */
[----:B------:R-:W-:-:S07]  /*2e00*/  PRMT R0, R5, 0x7610, R0 ;  /* 0x0000761005007816 */ /* 0x000fce0000000000 */
.L_x_3297:
[----:B------:R-:W-:Y:S05]  /*2e10*/  BSYNC.RECONVERGENT B0 ;  /* 0x0000000000007941 */ /* 0x000fea0003800200 */
.L_x_3296:
[----:B------:R3:W-:Y:S01]  /*2e20*/  STG.E.U8 desc[UR36][R2.64], R0 ;  /* 0x0000000002007986 */ /* 0x0007e2000c101124 */
[----:B------:R-:W-:Y:S05]  /*2e30*/  BRA `(.L_x_3273) ;  /* 0x0000000000ac7947 */ /* 0x000fea0003800000 */
.L_x_3289:
[----:B------:R-:W-:-:S09]  /*2e40*/  UISETP.NE.AND UP0, UPT, UR4, 0x1c, UPT ;  /* 0x0000001c0400788c */ /* 0x000fd2000bf05270 */
[----:B------:R-:W-:Y:S05]  /*2e50*/  BRA.U !UP0, `(.L_x_3300) ;  /* 0x00000001089c7547 */ /* 0x000fea000b800000 */
[----:B------:R-:W-:-:S09]  /*2e60*/  UISETP.NE.AND UP0, UPT, UR4, 0x1d, UPT ;  /* 0x0000001d0400788c */ /* 0x000fd2000bf05270 */
[----:B------:R-:W-:Y:S05]  /*2e70*/  BRA.U !UP0, `(.L_x_3301) ;  /* 0x0000000108887547 */ /* 0x000fea000b800000 */
[----:B------:R-:W-:-:S09]  /*2e80*/  UISETP.NE.AND UP0, UPT, UR4, 0x2c, UPT ;  /* 0x0000002c0400788c */ /* 0x000fd2000bf05270 */
[----:B------:R-:W-:Y:S05]  /*2e90*/  BRA.U !UP0, `(.L_x_3302) ;  /* 0x0000000108447547 */ /* 0x000fea000b800000 */
.L_x_3272:
        /* <DEDUP_REMOVED lines=16> */
.L_x_3303:
[----:B------:R-:W-:Y:S05]  /*2fa0*/  BRA `(.L_x_3273) ;  /* 0x0000000000507947 */ /* 0x000fea0003800000 */
.L_x_3302:
        /* <DEDUP_REMOVED lines=15> */
.L_x_3301:
[----:B------:R-:W0:Y:S02]  /*30a0*/  F2I.U64.TRUNC R4, R4 ;  /* 0x0000000400047311 */ /* 0x000e24000020d800 */
[----:B0-----:R1:W-:Y:S01]  /*30b0*/  STG.E.64 desc[UR36][R2.64], R4 ;  /* 0x0000000402007986 */ /* 0x0013e2000c101b24 */
[----:B------:R-:W-:Y:S05]  /*30c0*/  BRA `(.L_x_3273) ;  /* 0x0000000000087947 */ /* 0x000fea0003800000 */
.L_x_3300:
[----:B------:R-:W0:Y:S02]  /*30d0*/  F2I.FTZ.U32.TRUNC.NTZ R5, R4 ;  /* 0x0000000400057305 */ /* 0x000e24000021f000 */
[----:B0-----:R0:W-:Y:S02]  /*30e0*/  STG.E desc[UR36][R2.64], R5 ;  /* 0x0000000502007986 */ /* 0x0011e4000c101924 */
.L_x_3273:
[----:B------:R-:W-:-:S07]  /*30f0*/  VIADD R17, R17, 0x80 ;  /* 0x0000008011117836 */ /* 0x000fce0000000000 */
.L_x_3237:
[----:B------:R-:W-:Y:S05]  /*3100*/  BSYNC.RECONVERGENT B7 ;  /* 0x0000000000077941 */ /* 0x000fea0003800200 */
.L_x_3236:
[----:B------:R-:W5:Y:S01]  /*3110*/  LDCU UR4, c[0x0][0x380] ;  /* 0x00007000ff0477ac */ /* 0x000f620008000800 */
[----:B------:R-:W-:Y:S01]  /*3120*/  BSSY.RECONVERGENT B7, `(.L_x_3304) ;  /* 0x0000300000077945 */ /* 0x000fe20003800200 */
[----:B-----5:R-:W-:-:S13]  /*3130*/  ISETP.GE.AND P0, PT, R17, UR4, PT ;  /* 0x0000000411007c0c */ /* 0x020fda000bf06270 */
[----:B------:R-:W-:Y:S05]  /*3140*/  @P0 BRA `(.L_x_3305) ;  /* 0x0000002c00f40947 */ /* 0x000fea0003800000 */
[----:B------:R-:W5:Y:S01]  /*3150*/  LDCU UR4, c[0x0][0x388] ;  /* 0x00007100ff0477ac */ /* 0x000f620008000800 */
[----:B---34-:R-:W-:Y:S02]  /*3160*/  HFMA2 R0, -RZ, RZ, 0, 0 ;  /* 0x00000000ff007431 */ /* 0x018fe400000001ff */
[----:B------:R-:W-:Y:S01]  /*3170*/  IMAD.MOV.U32 R16, RZ, RZ, RZ ;  /* 0x000000ffff107224 */ /* 0x000fe200078e00ff */
[----:B-----5:R-:W-:-:S09]  /*3180*/  UISETP.NE.AND UP0, UPT, UR4, URZ, UPT ;  /* 0x000000ff0400728c */ /* 0x020fd2000bf05270 */
[----:B------:R-:W-:Y:S05]  /*3190*/  BRA.U !UP0, `(.L_x_3306) ;  /* 0x0000001108a87547 */ /* 0x000fea000b800000 */
[----:B------:R-:W0:Y:S01]  /*31a0*/  LDCU.64 UR4, c[0x0][0x390] ;  /* 0x00007200ff0477ac */ /* 0x000e220008000a00 */
[----:B------:R-:W-:Y:S01]  /*31b0*/  IMAD.MOV.U32 R16, RZ, RZ, RZ ;  /* 0x000000ffff107224 */ /* 0x000fe200078e00ff */
[----:B------:R-:W3:Y:S01]  /*31c0*/  LDCU UR6, c[0x0][0x38c] ;  /* 0x00007180ff0677ac */ /* 0x000ee20008000800 */
[----:B------:R-:W4:Y:S01]  /*31d0*/  LDCU.64 UR8, c[0x0][0x4b8] ;  /* 0x00009700ff0877ac */ /* 0x000f220008000a00 */
[----:B------:R-:W-:Y:S01]  /*31e0*/  UISETP.NE.AND UP0, UPT, UR40, URZ, UPT ;  /* 0x000000ff2800728c */ /* 0x000fe2000bf05270 */
[----:B012---:R-:W-:-:S05]  /*31f0*/  IMAD.HI.U32 R2, R17, UR4, R16 ;  /* 0x0000000411027c27 */ /* 0x007fca000f8e0010 */
[----:B------:R-:W-:-:S04]  /*3200*/  SHF.R.U32.HI R3, RZ, UR5, R2 ;  /* 0x00000005ff037c19 */ /* 0x000fc80008011602 */
[----:B------:R-:W-:-:S05]  /*3210*/  IADD3 R0, PT, PT, -R3, RZ, RZ ;  /* 0x000000ff03007210 */ /* 0x000fca0007ffe1ff */
[----:B---3--:R-:W-:-:S04]  /*3220*/  IMAD R0, R0, UR6, R17 ;  /* 0x0000000600007c24 */ /* 0x008fc8000f8e0211 */
[C---:B----4-:R-:W-:Y:S02]  /*3230*/  IMAD R16, R0.reuse, UR8, RZ ;  /* 0x0000000800107c24 */ /* 0x050fe4000f8e02ff */
        /* <DEDUP_REMOVED lines=288> */
.L_x_3306:
[----:B------:R-:W0:Y:S01]  /*4440*/  LDCU.64 UR6, c[0x0][0x588] ;  /* 0x0000b100ff0677ac */ /* 0x000e220008000a00 */
[----:B------:R-:W-:Y:S01]  /*4450*/  BSSY.RECONVERGENT B6, `(.L_x_3307) ;  /* 0x00000dd000067945 */ /* 0x000fe20003800200 */
[----:B------:R-:W-:-:S04]  /*4460*/  UPRMT UR4, UR42, 0x9910, URZ ;  /* 0x000099102a047896 */ /* 0x000fc800080000ff */
[----:B------:R-:W-:Y:S01]  /*4470*/  UISETP.GT.AND UP0, UPT, UR4, 0x9, UPT ;  /* 0x000000090400788c */ /* 0x000fe2000bf04270 */
[----:B012---:R-:W-:-:S05]  /*4480*/  IADD3 R2, P0, PT, R0, UR6, RZ ;  /* 0x0000000600027c10 */ /* 0x007fca000ff1e0ff */
        /* <DEDUP_REMOVED lines=13> */
.L_x_3311:
[----:B------:R-:W2:Y:S02]  /*4560*/  LDG.E.U8 R0, desc[UR36][R2.64] ;  /* 0x0000002402007981 */ /* 0x000ea4000c1e1100 */
[----:B--2---:R-:W-:Y:S01]  /*4570*/  I2FP.F32.U32 R0, R0 ;  /* 0x0000000000007245 */ /* 0x004fe20000201000 */
[----:B------:R-:W-:Y:S06]  /*4580*/  BRA `(.L_x_3313) ;  /* 0x0000000c00247947 */ /* 0x000fec0003800000 */
.L_x_3310:
        /* <DEDUP_REMOVED lines=9> */
.L_x_3315:
[----:B------:R-:W2:Y:S02]  /*4620*/  LDG.E R0, desc[UR36][R2.64] ;  /* 0x0000002402007981 */ /* 0x000ea4000c1e1900 */
[----:B--2---:R-:W-:Y:S01]  /*4630*/  I2FP.F32.S32 R0, R0 ;  /* 0x0000000000007245 */ /* 0x004fe20000201400 */
[----:B------:R-:W-:Y:S06]  /*4640*/  BRA `(.L_x_3313) ;  /* 0x0000000800f47947 */ /* 0x000fec0003800000 */
.L_x_3314:
[----:B------:R-:W2:Y:S02]  /*4650*/  LDG.E.U16 R0, desc[UR36][R2.64] ;  /* 0x0000002402007981 */ /* 0x000ea4000c1e1500 */
[----:B--2---:R-:W0:Y:S01]  /*4660*/  I2F.S16 R0, R0 ;  /* 0x0000000000007306 */ /* 0x004e220000101400 */
[----:B------:R-:W-:Y:S05]  /*4670*/  BRA `(.L_x_3313) ;  /* 0x0000000800e87947 */ /* 0x000fea0003800000 */
.L_x_3309:
        /* <DEDUP_REMOVED lines=8> */
.L_x_3317:
[----:B------:R-:W2:Y:S02]  /*4700*/  LDG.E.U16 R0, desc[UR36][R2.64] ;  /* 0x0000002402007981 */ /* 0x000ea4000c1e1500 */
[----:B--2---:R-:W-:Y:S01]  /*4710*/  HADD2.F32 R0, -RZ, R0.H0_H0 ;  /* 0x20000000ff007230 */ /* 0x004fe20000004100 */
[----:B------:R-:W-:Y:S06]  /*4720*/  BRA `(.L_x_3313) ;  /* 0x0000000800bc7947 */ /* 0x000fec0003800000 */
.L_x_3316:
        /* <DEDUP_REMOVED lines=8> */
.L_x_3319:
[----:B------:R-:W2:Y:S02]  /*47b0*/  LDG.E.U16 R0, desc[UR36][R2.64] ;  /* 0x0000002402007981 */ /* 0x000ea4000c1e1500 */
[----:B--2---:R-:W-:Y:S01]  /*47c0*/  HADD2.F32 R0, -RZ, R0.H0_H0 ;  /* 0x20000000ff007230 */ /* 0x004fe20000004100 */
[----:B------:R-:W-:Y:S06]  /*47d0*/  BRA `(.L_x_3313) ;  /* 0x0000000800907947 */ /* 0x000fec0003800000 */
.L_x_3318:
[----:B------:R-:W2:Y:S01]  /*47e0*/  LDG.E.64 R2, desc[UR36][R2.64] ;  /* 0x0000002402027981 */ /* 0x000ea2000c1e1b00 */
[----:B------:R-:W-:Y:S01]  /*47f0*/  UMOV UR4, 0xf0000000 ;  /* 0xf000000000047882 */ /* 0x000fe20000000000 */
[----:B------:R-:W-:Y:S01]  /*4800*/  UMOV UR5, 0x380fffff ;  /* 0x380fffff00057882 */ /* 0x000fe20000000000 */
[----:B--2---:R-:W0:Y:S01]  /*4810*/  F2F.F32.F64 R0, R2 ;  /* 0x0000000200007310 */ /* 0x004e220000301000 */
[----:B------:R-:W-:-:S14]  /*4820*/  DSETP.GEU.AND P0, PT, |R2|, UR4, PT ;  /* 0x0000000402007e2a */ /* 0x000fdc000bf0e200 */
[----:B0-----:R-:W-:Y:S01]  /*4830*/  @!P0 FMUL R0, R0, 1.175494350822287508e-38 ;  /* 0x0080000000008820 */ /* 0x001fe20000400000 */
[----:B------:R-:W-:Y:S06]  /*4840*/  BRA `(.L_x_3313) ;  /* 0x0000000800747947 */ /* 0x000fec0003800000 */
.L_x_3308:
        /* <DEDUP_REMOVED lines=12> */
.L_x_3322:
[----:B------:R-:W2:Y:S01]  /*4910*/  LDG.E.64 R2, desc[UR36][R2.64] ;  /* 0x0000002402027981 */ /* 0x000ea2000c1e1b00 */
[----:B------:R-:W-:Y:S01]  /*4920*/  UMOV UR4, 0xf0000000 ;  /* 0xf000000000047882 */ /* 0x000fe20000000000 */
[----:B------:R-:W-:Y:S01]  /*4930*/  UMOV UR5, 0x380fffff ;  /* 0x380fffff00057882 */ /* 0x000fe20000000000 */
[----:B--2---:R-:W0:Y:S01]  /*4940*/  F2F.F32.F64 R0, R2 ;  /* 0x0000000200007310 */ /* 0x004e220000301000 */
[----:B------:R-:W-:-:S14]  /*4950*/  DSETP.GEU.AND P0, PT, |R2|, UR4, PT ;  /* 0x0000000402007e2a */ /* 0x000fdc000bf0e200 */
[----:B0-----:R-:W-:Y:S01]  /*4960*/  @!P0 FMUL R0, R0, 1.175494350822287508e-38 ;  /* 0x0080000000008820 */ /* 0x001fe20000400000 */
[----:B------:R-:W-:Y:S06]  /*4970*/  BRA `(.L_x_3313) ;  /* 0x0000000800287947 */ /* 0x000fec0003800000 */
.L_x_3321:
        /* <DEDUP_REMOVED lines=23> */
[----:B------:R-:W-:Y:S01]  /*4af0*/  LOP3.LUT R0, R5, 0x80000000, R0, 0xf8, !PT ;  /* 0x8000000005007812 */ /* 0x000fe200078ef800 */
[----:B------:R-:W-:Y:S06]  /*4b00*/  BRA `(.L_x_3313) ;  /* 0x0000000400c47947 */ /* 0x000fec0003800000 */
.L_x_3324:
        /* <DEDUP_REMOVED lines=10> */
[----:B------:R-:W-:Y:S01]  /*4bb0*/  LOP3.LUT R0, R0, 0x80000000, R5, 0xf8, !PT ;  /* 0x8000000000007812 */ /* 0x000fe200078ef805 */
[----:B------:R-:W-:Y:S06]  /*4bc0*/  BRA `(.L_x_3313) ;  /* 0x0000000400947947 */ /* 0x000fec0003800000 */
.L_x_3323:
[----:B------:R-:W2:Y:S02]  /*4bd0*/  LDG.E.U16 R0, desc[UR36][R2.64] ;  /* 0x0000002402007981 */ /* 0x000ea4000c1e1500 */
[----:B--2---:R-:W-:Y:S01]  /*4be0*/  IMAD.U32 R0, R0, 0x10000, RZ ;  /* 0x0001000000007824 */ /* 0x004fe200078e00ff */
[----:B------:R-:W-:Y:S06]  /*4bf0*/  BRA `(.L_x_3313) ;  /* 0x0000000400887947 */ /* 0x000fec0003800000 */
.L_x_3320:
        /* <DEDUP_REMOVED lines=11> */
.L_x_3327:
[----:B------:R-:W2:Y:S01]  /*4cb0*/  LDG.E.U8 R3, desc[UR36][R2.64] ;  /* 0x0000002402037981 */ /* 0x000ea2000c1e1100 */
        /* <DEDUP_REMOVED lines=19> */
.L_x_3329:
[----:B------:R-:W-:Y:S05]  /*4df0*/  BSYNC.RECONVERGENT B0 ;  /* 0x0000000000007941 */ /* 0x000fea0003800200 */
.L_x_3328:
[----:B------:R-:W-:Y:S01]  /*4e00*/  IMAD.SHL.U32 R0, R0, 0x100000, RZ ;  /* 0x0010000000007824 */ /* 0x000fe200078e00ff */
[----:B------:R-:W-:-:S04]  /*4e10*/  LEA R2, R2, 0x3b800000, 0x17 ;  /* 0x3b80000002027811 */ /* 0x000fc800078eb8ff */
[----:B------:R-:W-:Y:S01]  /*4e20*/  LOP3.LUT R0, R2, R0, R7, 0xfe, !PT ;  /* 0x0000000002007212 */ /* 0x000fe200078efe07 */
[----:B------:R-:W-:Y:S06]  /*4e30*/  BRA `(.L_x_3313) ;  /* 0x0000000000f87947 */ /* 0x000fec0003800000 */
.L_x_3326:
[----:B------:R-:W2:Y:S01]  /*4e40*/  LDG.E.U8 R3, desc[UR36][R2.64] ;  /* 0x0000002402037981 */ /* 0x000ea2000c1e1100 */
        /* <DEDUP_REMOVED lines=19> */
.L_x_3331:
[----:B------:R-:W-:Y:S05]  /*4f80*/  BSYNC.RECONVERGENT B0 ;  /* 0x0000000000007941 */ /* 0x000fea0003800200 */
.L_x_3330:
[----:B------:R-:W-:Y:S02]  /*4f90*/  SHF.L.U32 R0, R0, 0x15, RZ ;  /* 0x0000001500007819 */ /* 0x000fe400000006ff */
[----:B------:R-:W-:-:S04]  /*4fa0*/  LEA R2, R2, 0x37800000, 0x17 ;  /* 0x3780000002027811 */ /* 0x000fc800078eb8ff */
[----:B------:R-:W-:Y:S01]  /*4fb0*/  LOP3.LUT R0, R2, R0, R7, 0xfe, !PT ;  /* 0x0000000002007212 */ /* 0x000fe200078efe07 */
[----:B------:R-:W-:Y:S06]  /*4fc0*/  BRA `(.L_x_3313) ;  /* 0x0000000000947947 */ /* 0x000fec0003800000 */
.L_x_3325:
        /* <DEDUP_REMOVED lines=8> */
[----:B--2---:R-:W-:-:S13]  /*5050*/  ISETP.NE.AND P0, PT, R2, RZ, PT ;  /* 0x000000ff0200720c */ /* 0x004fda0003f05270 */
[----:B------:R-:W-:Y:S05]  /*5060*/  @!P0 BRA `(.L_x_3313) ;  /* 0x00000000006c8947 */ /* 0x000fea0003800000 */
[----:B------:R-:W-:-:S13]  /*5070*/  ISETP.NE.AND P0, PT, R2, 0xff, PT ;  /* 0x000000ff0200780c */ /* 0x000fda0003f05270 */
[----:B------:R-:W-:Y:S01]  /*5080*/  @!P0 IMAD.MOV.U32 R0, RZ, RZ, 0x7f800001 ;  /* 0x7f800001ff008424 */ /* 0x000fe200078e00ff */
[----:B------:R-:W-:Y:S01]  /*5090*/  @P0 SHF.L.U32 R0, R2, 0x17, RZ ;  /* 0x0000001702000819 */ /* 0x000fe200000006ff */
[----:B------:R-:W-:Y:S06]  /*50a0*/  BRA `(.L_x_3313) ;  /* 0x00000000005c7947 */ /* 0x000fec0003800000 */
.L_x_3312:
        /* <DEDUP_REMOVED lines=16> */
.L_x_3334:
[----:B------:R-:W-:Y:S01]  /*51b0*/  IMAD.MOV.U32 R0, RZ, RZ, RZ ;  /* 0x000000ffff007224 */ /* 0x000fe200078e00ff */
[----:B------:R-:W-:Y:S06]  /*51c0*/  BRA `(.L_x_3313) ;  /* 0x0000000000147947 */ /* 0x000fec0003800000 */
.L_x_3333:
[----:B------:R-:W2:Y:S02]  /*51d0*/  LDG.E.64 R2, desc[UR36][R2.64] ;  /* 0x0000002402027981 */ /* 0x000ea4000c1e1b00 */
[----:B--2---:R0:W1:Y:S01]  /*51e0*/  I2F.U64 R0, R2 ;  /* 0x0000000200007312 */ /* 0x0040620000301000 */
[----:B------:R-:W-:Y:S05]  /*51f0*/  BRA `(.L_x_3313) ;  /* 0x0000000000087947 */ /* 0x000fea0003800000 */
.L_x_3332:
[----:B------:R-:W2:Y:S02]  /*5200*/  LDG.E R0, desc[UR36][R2.64] ;  /* 0x0000002402007981 */ /* 0x000ea4000c1e1900 */
[----:B--2---:R-:W-:-:S07]  /*5210*/  I2FP.F32.U32 R0, R0 ;  /* 0x0000000000007245 */ /* 0x004fce0000201000 */
.L_x_3313:
[----:B------:R-:W-:Y:S05]  /*5220*/  BSYNC.RECONVERGENT B6 ;  /* 0x0000000000067941 */ /* 0x000fea0003800200 */
.L_x_3307:
        /* <DEDUP_REMOVED lines=15> */
[----:B0-----:R-:W-:-:S05]  /*5320*/  IADD3 R2, P2, PT, R16, UR6, RZ ;  /* 0x0000000610027c10 */ /* 0x001fca000ff5e0ff */
[----:B------:R-:W0:Y:S01]  /*5330*/  MUFU.SQRT R5, R5 ;  /* 0x0000000500057308 */ /* 0x000e220000002000 */
[----:B------:R-:W-:Y:S02]  /*5340*/  IMAD.X R3, RZ, RZ, UR7, P2 ;  /* 0x00000007ff037e24 */ /* 0x000fe400090e06ff */
        /* <DEDUP_REMOVED lines=14> */
.L_x_3338:
[----:B------:R-:W0:Y:S02]  /*5430*/  F2I.S64.TRUNC R4, R4 ;  /* 0x0000000400047311 */ /* 0x000e24000020d900 */
[----:B0-----:R-:W-:-:S05]  /*5440*/  MOV R7, R4 ;  /* 0x0000000400077202 */ /* 0x001fca0000000f00 */
[----:B------:R3:W-:Y:S01]  /*5450*/  STG.E.U8 desc[UR36][R2.64], R7 ;  /* 0x0000000702007986 */ /* 0x0007e2000c101124 */
[----:B------:R-:W-:Y:S05]  /*5460*/  BRA `(.L_x_3340) ;  /* 0x0000000c00287947 */ /* 0x000fea0003800000 */
.L_x_3337:
        /* <DEDUP_REMOVED lines=9> */
.L_x_3342:
[----:B------:R-:W0:Y:S02]  /*5500*/  F2I.FTZ.TRUNC.NTZ R5, R4 ;  /* 0x0000000400057305 */ /* 0x000e24000021f100 */
[----:B0-----:R2:W-:Y:S01]  /*5510*/  STG.E desc[UR36][R2.64], R5 ;  /* 0x0000000502007986 */ /* 0x0015e2000c101924 */
[----:B------:R-:W-:Y:S05]  /*5520*/  BRA `(.L_x_3340) ;  /* 0x0000000800f87947 */ /* 0x000fea0003800000 */
.L_x_3341:
[----:B------:R-:W0:Y:S02]  /*5530*/  F2I.FTZ.TRUNC.NTZ R5, R4 ;  /* 0x0000000400057305 */ /* 0x000e24000021f100 */
[----:B0-----:R0:W-:Y:S01]  /*5540*/  STG.E.U16 desc[UR36][R2.64], R5 ;  /* 0x0000000502007986 */ /* 0x0011e2000c101524 */
[----:B------:R-:W-:Y:S05]  /*5550*/  BRA `(.L_x_3340) ;  /* 0x0000000800ec7947 */ /* 0x000fea0003800000 */
.L_x_3336:
        /* <DEDUP_REMOVED lines=8> */
.L_x_3344:
[----:B------:R-:W-:-:S05]  /*55e0*/  F2FP.F16.F32.PACK_AB R4, RZ, R4 ;  /* 0x00000004ff04723e */ /* 0x000fca00000000ff */
[----:B------:R0:W-:Y:S01]  /*55f0*/  STG.E.U16 desc[UR36][R2.64], R4 ;  /* 0x0000000402007986 */ /* 0x0001e2000c101524 */
[----:B------:R-:W-:Y:S05]  /*5600*/  BRA `(.L_x_3340) ;  /* 0x0000000800c07947 */ /* 0x000fea0003800000 */
.L_x_3343:
        /* <DEDUP_REMOVED lines=9> */
.L_x_3346:
[----:B------:R-:W-:-:S04]  /*56a0*/  F2FP.F16.F32.PACK_AB R5, RZ, R4 ;  /* 0x00000004ff05723e */ /* 0x000fc800000000ff */
[----:B------:R-:W-:-:S05]  /*56b0*/  PRMT R5, R5, 0x5410, RZ ;  /* 0x0000541005057816 */ /* 0x000fca00000000ff */
[----:B------:R0:W-:Y:S01]  /*56c0*/  STG.E desc[UR36][R2.64], R5 ;  /* 0x0000000502007986 */ /* 0x0001e2000c101924 */
[----:B------:R-:W-:Y:S05]  /*56d0*/  BRA `(.L_x_3340) ;  /* 0x00000008008c7947 */ /* 0x000fea0003800000 */
.L_x_3345:
[----:B------:R-:W-:-:S06]  /*56e0*/  FMUL.FTZ R4, R4, 1 ;  /* 0x3f80000004047820 */ /* 0x000fcc0000410000 */
[----:B------:R-:W0:Y:S02]  /*56f0*/  F2F.F64.F32 R4, R4 ;  /* 0x0000000400047310 */ /* 0x000e240000201800 */
[----:B0-----:R0:W-:Y:S01]  /*5700*/  STG.E.64 desc[UR36][R2.64], R4 ;  /* 0x0000000402007986 */ /* 0x0011e2000c101b24 */
[----:B------:R-:W-:Y:S05]  /*5710*/  BRA `(.L_x_3340) ;  /* 0x00000008007c7947 */ /* 0x000fea0003800000 */
.L_x_3335:
        /* <DEDUP_REMOVED lines=13> */
.L_x_3350:
[----:B------:R-:W-:Y:S01]  /*57f0*/  LOP3.LUT R6, R4, 0x7fffffff, RZ, 0xc0, !PT ;  /* 0x7fffffff04067812 */ /* 0x000fe200078ec0ff */
[----:B------:R-:W-:Y:S01]  /*5800*/  BSSY.RECONVERGENT B0, `(.L_x_3351) ;  /* 0x0000012000007945 */ /* 0x000fe20003800200 */
[----:B------:R-:W-:Y:S02]  /*5810*/  IMAD.MOV.U32 R0, RZ, RZ, 0x80 ;  /* 0x00000080ff007424 */ /* 0x000fe400078e00ff */
        /* <DEDUP_REMOVED lines=13> */
.L_x_3353:
[----:B------:R-:W-:-:S04]  /*58f0*/  SHF.R.U32.HI R4, RZ, 0x18, R4 ;  /* 0x00000018ff047819 */ /* 0x000fc80000011604 */
[----:B------:R-:W-:-:S04]  /*5900*/  LOP3.LUT R4, R5, 0x80, R4, 0xf8, !PT ;  /* 0x0000008005047812 */ /* 0x000fc800078ef804 */
[----:B------:R-:W-:-:S07]  /*5910*/  PRMT R0, R4, 0x7610, R0 ;  /* 0x0000761004007816 */ /* 0x000fce0000000000 */
.L_x_3352:
[----:B------:R-:W-:Y:S05]  /*5920*/  BSYNC.RECONVERGENT B0 ;  /* 0x0000000000007941 */ /* 0x000fea0003800200 */
.L_x_3351:
[----:B------:R0:W-:Y:S01]  /*5930*/  STG.E.U8 desc[UR36][R2.64], R0 ;  /* 0x0000000002007986 */ /* 0x0001e2000c101124 */
[----:B------:R-:W-:Y:S05]  /*5940*/  BRA `(.L_x_3340) ;  /* 0x0000000400f07947 */ /* 0x000fea0003800000 */
.L_x_3349:
[----:B------:R-:W-:Y:S01]  /*5950*/  LOP3.LUT R6, R4, 0x7fffffff, RZ, 0xc0, !PT ;  /* 0x7fffffff04067812 */ /* 0x000fe200078ec0ff */
[----:B------:R-:W-:Y:S01]  /*5960*/  BSSY.RECONVERGENT B0, `(.L_x_3354) ;  /* 0x0000012000007945 */ /* 0x000fe20003800200 */
[----:B------:R-:W-:Y:S02]  /*5970*/  HFMA2 R0, -RZ, RZ, 0, 7.62939453125e-06 ;  /* 0x00000080ff007431 */ /* 0x000fe400000001ff */
        /* <DEDUP_REMOVED lines=13> */
.L_x_3356:
[----:B------:R-:W-:-:S04]  /*5a50*/  SHF.R.U32.HI R4, RZ, 0x18, R4 ;  /* 0x00000018ff047819 */ /* 0x000fc80000011604 */
[----:B------:R-:W-:-:S04]  /*5a60*/  LOP3.LUT R5, R5, 0x80, R4, 0xf8, !PT ;  /* 0x0000008005057812 */ /* 0x000fc800078ef804 */
[----:B------:R-:W-:-:S07]  /*5a70*/  PRMT R0, R5, 0x7610, R0 ;  /* 0x0000761005007816 */ /* 0x000fce0000000000 */
.L_x_3355:
[----:B------:R-:W-:Y:S05]  /*5a80*/  BSYNC.RECONVERGENT B0 ;  /* 0x0000000000007941 */ /* 0x000fea0003800200 */
.L_x_3354:
[----:B------:R0:W-:Y:S01]  /*5a90*/  STG.E.U8 desc[UR36][R2.64], R0 ;  /* 0x0000000002007986 */ /* 0x0001e2000c101124 */
[----:B------:R-:W-:Y:S05]  /*5aa0*/  BRA `(.L_x_3340) ;  /* 0x0000000400987947 */ /* 0x000fea0003800000 */
.L_x_3348:
[----:B------:R-:W-:-:S09]  /*5ab0*/  UISETP.NE.AND UP0, UPT, UR4, 0x1c, UPT ;  /* 0x0000001c0400788c */ /* 0x000fd2000bf05270 */
[----:B------:R-:W-:Y:S05]  /*5ac0*/  BRA.U !UP0, `(.L_x_3357) ;  /* 0x0000000108587547 */ /* 0x000fea000b800000 */
[----:B------:R-:W-:-:S09]  /*5ad0*/  UISETP.NE.AND UP0, UPT, UR4, 0x1d, UPT ;  /* 0x0000001d0400788c */ /* 0x000fd2000bf05270 */
[----:B------:R-:W-:Y:S05]  /*5ae0*/  BRA.U !UP0, `(.L_x_3358) ;  /* 0x0000000108447547 */ /* 0x000fea000b800000 */
[----:B------:R-:W-:-:S09]  /*5af0*/  UISETP.NE.AND UP0, UPT, UR4, 0x2c, UPT ;  /* 0x0000002c0400788c */ /* 0x000fd2000bf05270 */
[----:B------:R-:W-:Y:S05]  /*5b00*/  BRA.U UP0, `(.L_x_3339) ;  /* 0x0000000100a87547 */ /* 0x000fea000b800000 */
        /* <DEDUP_REMOVED lines=15> */
.L_x_3358:
[----:B------:R-:W0:Y:S02]  /*5c00*/  F2I.U64.TRUNC R4, R4 ;  /* 0x0000000400047311 */ /* 0x000e24000020d800 */
[----:B0-----:R0:W-:Y:S01]  /*5c10*/  STG.E.64 desc[UR36][R2.64], R4 ;  /* 0x0000000402007986 */ /* 0x0011e2000c101b24 */
[----:B------:R-:W-:Y:S05]  /*5c20*/  BRA `(.L_x_3340) ;  /* 0x0000000400387947 */ /* 0x000fea0003800000 */
.L_x_3357:
[----:B------:R-:W0:Y:S02]  /*5c30*/  F2I.FTZ.U32.TRUNC.NTZ R5, R4 ;  /* 0x0000000400057305 */ /* 0x000e24000021f000 */
[----:B0-----:R0:W-:Y:S01]  /*5c40*/  STG.E desc[UR36][R2.64], R5 ;  /* 0x0000000502007986 */ /* 0x0011e2000c101924 */
[----:B------:R-:W-:Y:S05]  /*5c50*/  BRA `(.L_x_3340) ;  /* 0x00000004002c7947 */ /* 0x000fea0003800000 */
.L_x_3347:
        /* <DEDUP_REMOVED lines=10> */
.L_x_3360:
[----:B------:R-:W-:Y:S01]  /*5d00*/  FMUL.FTZ R4, R4, 1 ;  /* 0x3f80000004047820 */ /* 0x000fe20000410000 */
[----:B------:R-:W-:-:S05]  /*5d10*/  CS2R R6, SRZ ;  /* 0x0000000000067805 */ /* 0x000fca000001ff00 */
[----:B------:R-:W0:Y:S02]  /*5d20*/  F2F.F64.F32 R4, R4 ;  /* 0x0000000400047310 */ /* 0x000e240000201800 */
[----:B0-----:R0:W-:Y:S01]  /*5d30*/  STG.E.128 desc[UR36][R2.64], R4 ;  /* 0x0000000402007986 */ /* 0x0011e2000c101d24 */
[----:B------:R-:W-:Y:S05]  /*5d40*/  BRA `(.L_x_3340) ;  /* 0x0000000000f07947 */ /* 0x000fea0003800000 */
.L_x_3359:
[----:B------:R-:W-:-:S09]  /*5d50*/  UISETP.NE.AND UP0, UPT, UR4, 0xf, UPT ;  /* 0x0000000f0400788c */ /* 0x000fd2000bf05270 */
[----:B------:R-:W-:Y:S05]  /*5d60*/  BRA.U !UP0, `(.L_x_3361) ;  /* 0x0000000108e07547 */ /* 0x000fea000b800000 */
[----:B------:R-:W-:-:S09]  /*5d70*/  UISETP.NE.AND UP0, UPT, UR4, 0x17, UPT ;  /* 0x000000170400788c */ /* 0x000fd2000bf05270 */
[----:B------:R-:W-:Y:S05]  /*5d80*/  BRA.U !UP0, `(.L_x_3362) ;  /* 0x00000001088c7547 */ /* 0x000fea000b800000 */
[----:B------:R-:W-:-:S09]  /*5d90*/  UISETP.NE.AND UP0, UPT, UR4, 0x18, UPT ;  /* 0x000000180400788c */ /* 0x000fd2000bf05270 */
[----:B------:R-:W-:Y:S05]  /*5da0*/  BRA.U !UP0, `(.L_x_3363) ;  /* 0x0000000108447547 */ /* 0x000fea000b800000 */
.L_x_3339:
        /* <DEDUP_REMOVED lines=16> */
.L_x_3364:
[----:B------:R-:W-:Y:S05]  /*5eb0*/  BRA `(.L_x_3340) ;  /* 0x0000000000947947 */ /* 0x000fea0003800000 */
.L_x_3363:
[----:B------:R-:W-:Y:S01]  /*5ec0*/  LOP3.LUT R6, R4, 0x7fffffff, RZ, 0xc0, !PT ;  /* 0x7fffffff04067812 */ /* 0x000fe200078ec0ff */
[----:B------:R-:W-:Y:S01]  /*5ed0*/  BSSY.RECONVERGENT B0, `(.L_x_3365) ;  /* 0x000000b000007945 */ /* 0x000fe20003800200 */
[----:B------:R-:W-:Y:S01]  /*5ee0*/  SHF.R.U32.HI R7, RZ, 0x18, R4 ;  /* 0x00000018ff077819 */ /* 0x000fe20000011604 */
[----:B------:R-:W-:Y:S01]  /*5ef0*/  IMAD.MOV.U32 R0, RZ, RZ, 0x7f ;  /* 0x0000007fff007424 */ /* 0x000fe200078e00ff */
        /* <DEDUP_REMOVED lines=8> */
.L_x_3366:
[----:B------:R-:W-:Y:S05]  /*5f80*/  BSYNC.RECONVERGENT B0 ;  /* 0x0000000000007941 */ /* 0x000fea0003800200 */
.L_x_3365:
[----:B------:R-:W-:-:S05]  /*5f90*/  LOP3.LUT R5, R0, 0x80, R7, 0xf8, !PT ;  /* 0x0000008000057812 */ /* 0x000fca00078ef807 */
[----:B------:R0:W-:Y:S01]  /*5fa0*/  STG.E.U8 desc[UR36][R2.64], R5 ;  /* 0x0000000502007986 */ /* 0x0001e2000c101124 */
[----:B------:R-:W-:Y:S05]  /*5fb0*/  BRA `(.L_x_3340) ;  /* 0x0000000000547947 */ /* 0x000fea0003800000 */
.L_x_3362:
[----:B------:R-:W-:Y:S01]  /*5fc0*/  LOP3.LUT R6, R4, 0x7fffffff, RZ, 0xc0, !PT ;  /* 0x7fffffff04067812 */ /* 0x000fe200078ec0ff */
[----:B------:R-:W-:Y:S03]  /*5fd0*/  BSSY.RECONVERGENT B0, `(.L_x_3367) ;  /* 0x000000d000007945 */ /* 0x000fe60003800200 */
        /* <DEDUP_REMOVED lines=9> */
.L_x_3368:
[----:B------:R-:W-:Y:S02]  /*6070*/  ISETP.GT.U32.AND P0, PT, R6, 0x7f800000, PT ;  /* 0x7f8000000600780c */ /* 0x000fe40003f04070 */
[----:B------:R-:W-:-:S04]  /*6080*/  MOV R0, 0x7f ;  /* 0x0000007f00007802 */ /* 0x000fc80000000f00 */
[----:B------:R-:W-:-:S07]  /*6090*/  SEL R0, R0, 0x7c, P0 ;  /* 0x0000007c00007807 */ /* 0x000fce0000000000 */
.L_x_3369:
[----:B------:R-:W-:Y:S05]  /*60a0*/  BSYNC.RECONVERGENT B0 ;  /* 0x0000000000007941 */ /* 0x000fea0003800200 */
.L_x_3367:
[----:B------:R-:W-:-:S04]  /*60b0*/  SHF.R.U32.HI R5, RZ, 0x18, R4 ;  /* 0x00000018ff057819 */ /* 0x000fc80000011604 */
[----:B------:R-:W-:-:S05]  /*60c0*/  LOP3.LUT R5, R0, 0x80, R5, 0xf8, !PT ;  /* 0x0000008000057812 */ /* 0x000fca00078ef805 */
[----:B------:R0:W-:Y:S01]  /*60d0*/  STG.E.U8 desc[UR36][R2.64], R5 ;  /* 0x0000000502007986 */ /* 0x0001e2000c101124 */
[----:B------:R-:W-:Y:S05]  /*60e0*/  BRA `(.L_x_3340) ;  /* 0x0000000000087947 */ /* 0x000fea0003800000 */
.L_x_3361:
[----:B------:R-:W-:-:S05]  /*60f0*/  F2FP.BF16.F32.PACK_AB R4, RZ, R4 ;  /* 0x00000004ff04723e */ /* 0x000fca00000010ff */
[----:B------:R0:W-:Y:S02]  /*6100*/  STG.E.U16 desc[UR36][R2.64], R4 ;  /* 0x0000000402007986 */ /* 0x0001e4000c101524 */
.L_x_3340:
[----:B------:R-:W-:-:S07]  /*6110*/  VIADD R17, R17, 0x80 ;  /* 0x0000008011117836 */ /* 0x000fce0000000000 */
.L_x_3305:
[----:B------:R-:W-:Y:S05]  /*6120*/  BSYNC.RECONVERGENT B7 ;  /* 0x0000000000077941 */ /* 0x000fea0003800200 */
.L_x_3304:
[----:B------:R-:W5:Y:S01]  /*6130*/  LDCU UR4, c[0x0][0x380] ;  /* 0x00007000ff0477ac */ /* 0x000f620008000800 */
[----:B------:R-:W-:Y:S01]  /*6140*/  BSSY.RECONVERGENT B7, `(.L_x_3370) ;  /* 0x0000300000077945 */ /* 0x000fe20003800200 */
[----:B-----5:R-:W-:-:S13]  /*6150*/  ISETP.GE.AND P0, PT, R17, UR4, PT ;  /* 0x0000000411007c0c */ /* 0x020fda000bf06270 */
[----:B------:R-:W-:Y:S05]  /*6160*/  @P0 BRA `(.L_x_3371) ;  /* 0x0000002c00f40947 */ /* 0x000fea0003800000 */
[----:B------:R-:W5:Y:S01]  /*6170*/  LDCU UR4, c[0x0][0x388] ;  /* 0x00007100ff0477ac */ /* 0x000f620008000800 */
[----:B------:R-:W-:Y:S02]  /*6180*/  HFMA2 R16, -RZ, RZ, 0, 0 ;  /* 0x00000000ff107431 */ /* 0x000fe400000001ff */
[----:B0--34-:R-:W-:Y:S01]  /*6190*/  IMAD.MOV.U32 R0, RZ, RZ, RZ ;  /* 0x000000ffff007224 */ /* 0x019fe200078e00ff */
[----:B-----5:R-:W-:-:S09]  /*61a0*/  UISETP.NE.AND UP0, UPT, UR4, URZ, UPT ;  /* 0x000000ff0400728c */ /* 0x020fd2000bf05270 */
[----:B------:R-:W-:Y:S05]  /*61b0*/  BRA.U !UP0, `(.L_x_3372) ;  /* 0x0000001108a87547 */ /* 0x000fea000b800000 */
[----:B------:R-:W1:Y:S01]  /*61c0*/  LDCU.64 UR4, c[0x0][0x390] ;  /* 0x00007200ff0477ac */ /* 0x000e620008000a00 */
[----:B------:R-:W-:Y:S01]  /*61d0*/  IMAD.MOV.U32 R16, RZ, RZ, RZ ;  /* 0x000000ffff107224 */ /* 0x000fe200078e00ff */
[----:B------:R-:W0:Y:S01]  /*61e0*/  LDCU UR6, c[0x0][0x38c] ;  /* 0x00007180ff0677ac */ /* 0x000e220008000800 */
[----:B------:R-:W3:Y:S01]  /*61f0*/  LDCU.64 UR8, c[0x0][0x4b8] ;  /* 0x00009700ff0877ac */ /* 0x000ee20008000a00 */
[----:B------:R-:W-:Y:S01]  /*6200*/  UISETP.NE.AND UP0, UPT, UR40, URZ, UPT ;  /* 0x000000ff2800728c */ /* 0x000fe2000bf05270 */
[----:B-12---:R-:W-:-:S05]  /*6210*/  IMAD.HI.U32 R2, R17, UR4, R16 ;  /* 0x0000000411027c27 */ /* 0x006fca000f8e0010 */
[----:B------:R-:W-:-:S05]  /*6220*/  SHF.R.U32.HI R3, RZ, UR5, R2 ;  /* 0x00000005ff037c19 */ /* 0x000fca0008011602 */
[----:B------:R-:W-:-:S04]  /*6230*/  IMAD.MOV R0, RZ, RZ, -R3 ;  /* 0x000000ffff007224 */ /* 0x000fc800078e0a03 */
[----:B0-----:R-:W-:-:S04]  /*6240*/  IMAD R0, R0, UR6, R17 ;  /* 0x0000000600007c24 */ /* 0x001fc8000f8e0211 */
[C---:B---3--:R-:W-:Y:S02]  /*6250*/  IMAD R16, R0.reuse, UR8, RZ ;  /* 0x0000000800107c24 */ /* 0x048fe4000f8e02ff */
        /* <DEDUP_REMOVED lines=283> */
[----:B------:R-:W-:-:S05]  /*7410*/  SHF.R.U32.HI R2, RZ, UR5, R2 ;  /* 0x00000005ff027c19 */ /* 0x000fca0008011602 */
[----:B------:R-:W-:-:S04]  /*7420*/  IMAD.MOV R3, RZ, RZ, -R2 ;  /* 0x000000ffff037224 */ /* 0x000fc800078e0a02 */
[----:B-1----:R-:W-:-:S04]  /*7430*/  IMAD R5, R3, UR6, R5 ;  /* 0x0000000603057c24 */ /* 0x002fc8000f8e0205 */
[C---:B--2---:R-:W-:Y:S02]  /*7440*/  IMAD R16, R5.reuse, UR8, R16 ;  /* 0x0000000805107c24 */ /* 0x044fe4000f8e0210 */
[----:B------:R-:W-:-:S07]  /*7450*/  IMAD R0, R5, UR9, R0 ;  /* 0x0000000905007c24 */ /* 0x000fce000f8e0200 */
.L_x_3372:
[----:B------:R-:W1:Y:S01]  /*7460*/  LDCU.64 UR6, c[0x0][0x588] ;  /* 0x0000b100ff0677ac */ /* 0x000e620008000a00 */
[----:B------:R-:W-:Y:S01]  /*7470*/  BSSY.RECONVERGENT B6, `(.L_x_3373) ;  /* 0x00000dd000067945 */ /* 0x000fe20003800200 */
[----:B------:R-:W-:-:S04]  /*7480*/  UPRMT UR4, UR42, 0x9910, URZ ;  /* 0x000099102a047896 */ /* 0x000fc800080000ff */
[----:B------:R-:W-:Y:S01]  /*7490*/  UISETP.GT.AND UP0, UPT, UR4, 0x9, UPT ;  /* 0x000000090400788c */ /* 0x000fe2000bf04270 */
[----:B-12---:R-:W-:-:S04]  /*74a0*/  IADD3 R2, P0, PT, R0, UR6, RZ ;  /* 0x0000000600027c10 */ /* 0x006fc8000ff1e0ff */
        /* <DEDUP_REMOVED lines=13> */
.L_x_3377:
[----:B------:R-:W2:Y:S02]  /*7580*/  LDG.E.U8 R0, desc[UR36][R2.64] ;  /* 0x0000002402007981 */ /* 0x000ea4000c1e1100 */
[----:B--2---:R-:W-:Y:S01]  /*7590*/  I2FP.F32.U32 R0, R0 ;  /* 0x0000000000007245 */ /* 0x004fe20000201000 */
[----:B------:R-:W-:Y:S06]  /*75a0*/  BRA `(.L_x_3379) ;  /* 0x0000000c00247947 */ /* 0x000fec0003800000 */
.L_x_3376:
[----:B------:R-:W-:-:S09]  /*75b0*/  UISETP.NE.AND UP0, UPT, UR4, 0x2, UPT ;  /* 0x000000020400788c */ /* 0x000fd2000bf05270 */
[----:B------:R-:W-:Y:S05]  /*75c0*/  BRA.U !UP0, `(.L_x_3380) ;  /* 0x0000000108287547 */ /* 0x000fea000b800000 */
[----:B------:R-:W-:-:S09]  /*75d0*/  UISETP.NE.AND UP0, UPT, UR4, 0x3, UPT ;  /* 0x000000030400788c */ /* 0x000fd2000bf05270 */
[----:B------:R-:W-:Y:S05]  /*75e0*/  BRA.U !UP0, `(.L_x_3381) ;  /* 0x0000000108147547 */ /* 0x000fea000b800000 */
[----:B------:R-:W-:-:S09]  /*75f0*/  UISETP.NE.AND UP0, UPT, UR4, 0x4, UPT ;  /* 0x000000040400788c */ /* 0x000fd2000bf05270 */
[----:B------:R-:W-:Y:S05]  /*7600*/  BRA.U UP0, `(.L_x_3378) ;  /* 0x0000000900b07547 */ /* 0x000fea000b800000 */
[----:B------:R-:W2:Y:S02]  /*7610*/  LDG.E.64 R2, desc[UR36][R2.64] ;  /* 0x0000002402027981 */ /* 0x000ea4000c1e1b00 */
[----:B--2---:R3:W4:Y:S01]  /*7620*/  I2F.S64 R0, R2 ;  /* 0x0000000200007312 */ /* 0x0047220000301400 */
[----:B------:R-:W-:Y:S05]  /*7630*/  BRA `(.L_x_3379) ;  /* 0x0000000c00007947 */ /* 0x000fea0003800000 */
.L_x_3381:
[----:B------:R-:W2:Y:S02]  /*7640*/  LDG.E R0, desc[UR36][R2.64] ;  /* 0x0000002402007981 */ /* 0x000ea4000c1e1900 */
[----:B--2---:R-:W-:Y:S01]  /*7650*/  I2FP.F32.S32 R0, R0 ;  /* 0x0000000000007245 */ /* 0x004fe20000201400 */
[----:B------:R-:W-:Y:S06]  /*7660*/  BRA `(.L_x_3379) ;  /* 0x0000000800f47947 */ /* 0x000fec0003800000 */
.L_x_3380:
[----:B------:R-:W2:Y:S02]  /*7670*/  LDG.E.U16 R0, desc[UR36][R2.64] ;  /* 0x0000002402007981 */ /* 0x000ea4000c1e1500 */
[----:B--2---:R-:W2:Y:S01]  /*7680*/  I2F.S16 R0, R0 ;  /* 0x0000000000007306 */ /* 0x004ea20000101400 */
[----:B------:R-:W-:Y:S05]  /*7690*/  BRA `(.L_x_3379) ;  /* 0x0000000800e87947 */ /* 0x000fea0003800000 */
.L_x_3375:
        /* <DEDUP_REMOVED lines=8> */
.L_x_3383:
[----:B------:R-:W2:Y:S02]  /*7720*/  LDG.E.U16 R0, desc[UR36][R2.64] ;  /* 0x0000002402007981 */ /* 0x000ea4000c1e1500 */
[----:B--2---:R-:W-:Y:S01]  /*7730*/  HADD2.F32 R0, -RZ, R0.H0_H0 ;  /* 0x20000000ff007230 */ /* 0x004fe20000004100 */
[----:B------:R-:W-:Y:S06]  /*7740*/  BRA `(.L_x_3379) ;  /* 0x0000000800bc7947 */ /* 0x000fec0003800000 */
.L_x_3382:
        /* <DEDUP_REMOVED lines=8> */
.L_x_3385:
[----:B------:R-:W2:Y:S02]  /*77d0*/  LDG.E.U16 R0, desc[UR36][R2.64] ;  /* 0x0000002402007981 */ /* 0x000ea4000c1e1500 */
[----:B--2---:R-:W-:Y:S01]  /*77e0*/  HADD2.F32 R0, -RZ, R0.H0_H0 ;  /* 0x20000000ff007230 */ /* 0x004fe20000004100 */
[----:B------:R-:W-:Y:S06]  /*77f0*/  BRA `(.L_x_3379) ;  /* 0x0000000800907947 */ /* 0x000fec0003800000 */
.L_x_3384:
[----:B------:R-:W2:Y:S01]  /*7800*/  LDG.E.64 R2, desc[UR36][R2.64] ;  /* 0x0000002402027981 */ /* 0x000ea2000c1e1b00 */
[----:B------:R-:W-:Y:S01]  /*7810*/  UMOV UR4, 0xf0000000 ;  /* 0xf000000000047882 */ /* 0x000fe20000000000 */
[----:B------:R-:W-:Y:S01]  /*7820*/  UMOV UR5, 0x380fffff ;  /* 0x380fffff00057882 */ /* 0x000fe20000000000 */
[----:B--2---:R-:W0:Y:S01]  /*7830*/  F2F.F32.F64 R0, R2 ;  /* 0x0000000200007310 */ /* 0x004e220000301000 */
[----:B------:R-:W-:-:S14]  /*7840*/  DSETP.GEU.AND P0, PT, |R2|, UR4, PT ;  /* 0x0000000402007e2a */ /* 0x000fdc000bf0e200 */
[----:B0-----:R-:W-:Y:S01]  /*7850*/  @!P0 FMUL R0, R0, 1.175494350822287508e-38 ;  /* 0x0080000000008820 */ /* 0x001fe20000400000 */
[----:B------:R-:W-:Y:S06]  /*7860*/  BRA `(.L_x_3379) ;  /* 0x0000000800747947 */ /* 0x000fec0003800000 */
.L_x_3374:
        /* <DEDUP_REMOVED lines=12> */
.L_x_3388:
[----:B------:R-:W2:Y:S01]  /*7930*/  LDG.E.64 R2, desc[UR36][R2.64] ;  /* 0x0000002402027981 */ /* 0x000ea2000c1e1b00 */
[----:B------:R-:W-:Y:S01]  /*7940*/  UMOV UR4, 0xf0000000 ;  /* 0xf000000000047882 */ /* 0x000fe20000000000 */
[----:B------:R-:W-:Y:S01]  /*7950*/  UMOV UR5, 0x380fffff ;  /* 0x380fffff00057882 */ /* 0x000fe20000000000 */
[----:B--2---:R-:W0:Y:S01]  /*7960*/  F2F.F32.F64 R0, R2 ;  /* 0x0000000200007310 */ /* 0x004e220000301000 */
[----:B------:R-:W-:-:S14]  /*7970*/  DSETP.GEU.AND P0, PT, |R2|, UR4, PT ;  /* 0x0000000402007e2a */ /* 0x000fdc000bf0e200 */
[----:B0-----:R-:W-:Y:S01]  /*7980*/  @!P0 FMUL R0, R0, 1.175494350822287508e-38 ;  /* 0x0080000000008820 */ /* 0x001fe20000400000 */
[----:B------:R-:W-:Y:S06]  /*7990*/  BRA `(.L_x_3379) ;  /* 0x0000000800287947 */ /* 0x000fec0003800000 */
.L_x_3387:
        /* <DEDUP_REMOVED lines=23> */
[----:B------:R-:W-:Y:S01]  /*7b10*/  LOP3.LUT R0, R5, 0x80000000, R0, 0xf8, !PT ;  /* 0x8000000005007812 */ /* 0x000fe200078ef800 */
[----:B------:R-:W-:Y:S06]  /*7b20*/  BRA `(.L_x_3379) ;  /* 0x0000000400c47947 */ /* 0x000fec0003800000 */
.L_x_3390:
        /* <DEDUP_REMOVED lines=12> */
.L_x_3389:
[----:B------:R-:W2:Y:S02]  /*7bf0*/  LDG.E.U16 R0, desc[UR36][R2.64] ;  /* 0x0000002402007981 */ /* 0x000ea4000c1e1500 */
[----:B--2---:R-:W-:Y:S01]  /*7c00*/  IMAD.U32 R0, R0, 0x10000, RZ ;  /* 0x0001000000007824 */ /* 0x004fe200078e00ff */
[----:B------:R-:W-:Y:S06]  /*7c10*/  BRA `(.L_x_3379) ;  /* 0x0000000400887947 */ /* 0x000fec0003800000 */
.L_x_3386:
        /* <DEDUP_REMOVED lines=11> */
.L_x_3393:
        /* <DEDUP_REMOVED lines=20> */
.L_x_3395:
[----:B------:R-:W-:Y:S05]  /*7e10*/  BSYNC.RECONVERGENT B0 ;  /* 0x0000000000007941 */ /* 0x000fea0003800200 */
.L_x_3394:
[----:B------:R-:W-:Y:S02]  /*7e20*/  SHF.L.U32 R0, R0, 0x14, RZ ;  /* 0x0000001400007819 */ /* 0x000fe400000006ff */
[----:B------:R-:W-:-:S04]  /*7e30*/  LEA R2, R2, 0x3b800000, 0x17 ;  /* 0x3b80000002027811 */ /* 0x000fc800078eb8ff */
[----:B------:R-:W-:Y:S01]  /*7e40*/  LOP3.LUT R0, R2, R0, R7, 0xfe, !PT ;  /* 0x0000000002007212 */ /* 0x000fe200078efe07 */
[----:B------:R-:W-:Y:S06]  /*7e50*/  BRA `(.L_x_3379) ;  /* 0x0000000000f87947 */ /* 0x000fec0003800000 */
.L_x_3392:
        /* <DEDUP_REMOVED lines=20> */
.L_x_3397:
[----:B------:R-:W-:Y:S05]  /*7fa0*/  BSYNC.RECONVERGENT B0 ;  /* 0x0000000000007941 */ /* 0x000fea0003800200 */
.L_x_3396:
[----:B------:R-:W-:Y:S01]  /*7fb0*/  IMAD.SHL.U32 R0, R0, 0x200000, RZ ;  /* 0x0020000000007824 */ /* 0x000fe200078e00ff */
[----:B------:R-:W-:-:S04]  /*7fc0*/  LEA R2, R2, 0x37800000, 0x17 ;  /* 0x3780000002027811 */ /* 0x000fc800078eb8ff */
[----:B------:R-:W-:Y:S01]  /*7fd0*/  LOP3.LUT R0, R2, R0, R7, 0xfe, !PT ;  /* 0x0000000002007212 */ /* 0x000fe200078efe07 */
[----:B------:R-:W-:Y:S06]  /*7fe0*/  BRA `(.L_x_3379) ;  /* 0x0000000000947947 */ /* 0x000fec0003800000 */
.L_x_3391:
[----:B------:R-:W-:-:S09]  /*7ff0*/  UISETP.NE.AND UP0, UPT, UR4, 0x1c, UPT ;  /* 0x0000001c0400788c */ /* 0x000fd2000bf05270 */
[----:B------:R-:W-:Y:S05]  /*8000*/  BRA.U !UP0, `(.L_x_3398) ;  /* 0x0000000108847547 */ /* 0x000fea000b800000 */
[----:B------:R-:W-:-:S09]  /*8010*/  UISETP.NE.AND UP0, UPT, UR4, 0x1d, UPT ;  /* 0x0000001d0400788c */ /* 0x000fd2000bf05270 */
[----:B------:R-:W-:Y:S05]  /*8020*/  BRA.U !UP0, `(.L_x_3399) ;  /* 0x0000000108707547 */ /* 0x000fea000b800000 */
[----:B------:R-:W-:-:S09]  /*8030*/  UISETP.NE.AND UP0, UPT, UR4, 0x2c, UPT ;  /* 0x0000002c0400788c */ /* 0x000fd2000bf05270 */
[----:B------:R-:W-:Y:S05]  /*8040*/  BRA.U UP0, `(.L_x_3378) ;  /* 0x0000000100207547 */ /* 0x000fea000b800000 */
[----:B------:R-:W2:Y:S01]  /*8050*/  LDG.E.U8 R2, desc[UR36][R2.64] ;  /* 0x0000002402027981 */ /* 0x000ea2000c1e1100 */
[----:B------:R-:W-:Y:S01]  /*8060*/  HFMA2 R0, -RZ, RZ, 3.814697265625e-06, 0 ;  /* 0x00400000ff007431 */ /* 0x000fe200000001ff */
[----:B--2---:R-:W-:-:S13]  /*8070*/  ISETP.NE.AND P0, PT, R2, RZ, PT ;  /* 0x000000ff0200720c */ /* 0x004fda0003f05270 */
[----:B------:R-:W-:Y:S05]  /*8080*/  @!P0 BRA `(.L_x_3379) ;  /* 0x00000000006c8947 */ /* 0x000fea0003800000 */
[----:B------:R-:W-:-:S13]  /*8090*/  ISETP.NE.AND P0, PT, R2, 0xff, PT ;  /* 0x000000ff0200780c */ /* 0x000fda0003f05270 */
[----:B------:R-:W-:Y:S02]  /*80a0*/  @!P0 IMAD.MOV.U32 R0, RZ, RZ, 0x7f800001 ;  /* 0x7f800001ff008424 */ /* 0x000fe400078e00ff */
[----:B------:R-:W-:Y:S01]  /*80b0*/  @P0 IMAD.SHL.U32 R0, R2, 0x800000, RZ ;  /* 0x0080000002000824 */ /* 0x000fe200078e00ff */
[----:B------:R-:W-:Y:S06]  /*80c0*/  BRA `(.L_x_3379) ;  /* 0x00000000005c7947 */ /* 0x000fec0003800000 */
.L_x_3378:
        /* <DEDUP_REMOVED lines=16> */
.L_x_3400:
[----:B------:R-:W-:Y:S01]  /*81d0*/  MOV R0, RZ ;  /* 0x000000ff00007202 */ /* 0x000fe20000000f00 */
[----:B------:R-:W-:Y:S06]  /*81e0*/  BRA `(.L_x_3379) ;  /* 0x0000000000147947 */ /* 0x000fec0003800000 */
.L_x_3399:
[----:B------:R-:W2:Y:S02]  /*81f0*/  LDG.E.64 R2, desc[UR36][R2.64] ;  /* 0x0000002402027981 */ /* 0x000ea4000c1e1b00 */
[----:B--2---:R0:W1:Y:S01]  /*8200*/  I2F.U64 R0, R2 ;  /* 0x0000000200007312 */ /* 0x0040620000301000 */
[----:B------:R-:W-:Y:S05]  /*8210*/  BRA `(.L_x_3379) ;  /* 0x0000000000087947 */ /* 0x000fea0003800000 */
.L_x_3398:
[----:B------:R-:W2:Y:S02]  /*8220*/  LDG.E R0, desc[UR36][R2.64] ;  /* 0x0000002402007981 */ /* 0x000ea4000c1e1900 */
[----:B--2---:R-:W-:-:S07]  /*8230*/  I2FP.F32.U32 R0, R0 ;  /* 0x0000000000007245 */ /* 0x004fce0000201000 */
.L_x_3379:
[----:B------:R-:W-:Y:S05]  /*8240*/  BSYNC.RECONVERGENT B6 ;  /* 0x0000000000067941 */ /* 0x000fea0003800200 */
.L_x_3373:
        /* <DEDUP_REMOVED lines=32> */
.L_x_3404:
[----:B------:R-:W0:Y:S02]  /*8450*/  F2I.S64.TRUNC R4, R4 ;  /* 0x0000000400047311 */ /* 0x000e24000020d900 */
[----:B0-----:R-:W-:-:S05]  /*8460*/  IMAD.MOV.U32 R7, RZ, RZ, R4 ;  /* 0x000000ffff077224 */ /* 0x001fca00078e0004 */
[----:B------:R0:W-:Y:S01]  /*8470*/  STG.E.U8 desc[UR36][R2.64], R7 ;  /* 0x0000000702007986 */ /* 0x0001e2000c101124 */
[----:B------:R-:W-:Y:S05]  /*8480*/  BRA `(.L_x_3406) ;  /* 0x0000000c00287947 */ /* 0x000fea0003800000 */
.L_x_3403:
        /* <DEDUP_REMOVED lines=9> */
.L_x_3408:
[----:B------:R-:W0:Y:S02]  /*8520*/  F2I.FTZ.TRUNC.NTZ R5, R4 ;  /* 0x0000000400057305 */ /* 0x000e24000021f100 */
[----:B0-----:R0:W-:Y:S01]  /*8530*/  STG.E desc[UR36][R2.64], R5 ;  /* 0x0000000502007986 */ /* 0x0011e2000c101924 */
[----:B------:R-:W-:Y:S05]  /*8540*/  BRA `(.L_x_3406) ;  /* 0x0000000800f87947 */ /* 0x000fea0003800000 */
.L_x_3407:
[----:B------:R-:W0:Y:S02]  /*8550*/  F2I.FTZ.TRUNC.NTZ R5, R4 ;  /* 0x0000000400057305 */ /* 0x000e24000021f100 */
[----:B0-----:R0:W-:Y:S01]  /*8560*/  STG.E.U16 desc[UR36][R2.64], R5 ;  /* 0x0000000502007986 */ /* 0x0011e2000c101524 */
[----:B------:R-:W-:Y:S05]  /*8570*/  BRA `(.L_x_3406) ;  /* 0x0000000800ec7947 */ /* 0x000fea0003800000 */
.L_x_3402:
        /* <DEDUP_REMOVED lines=8> */
.L_x_3410:
[----:B------:R-:W-:-:S05]  /*8600*/  F2FP.F16.F32.PACK_AB R4, RZ, R4 ;  /* 0x00000004ff04723e */ /* 0x000fca00000000ff */
[----:B------:R0:W-:Y:S01]  /*8610*/  STG.E.U16 desc[UR36][R2.64], R4 ;  /* 0x0000000402007986 */ /* 0x0001e2000c101524 */
[----:B------:R-:W-:Y:S05]  /*8620*/  BRA `(.L_x_3406) ;  /* 0x0000000800c07947 */ /* 0x000fea0003800000 */
.L_x_3409:
[----:B------:R-:W-:-:S09]  /*8630*/  UISETP.NE.AND UP0, UPT, UR4, 0x7, UPT ;  /* 0x000000070400788c */ /* 0x000fd2000bf05270 */
[----:B------:R-:W-:Y:S05]  /*8640*/  BRA.U !UP0, `(.L_x_3411) ;  /* 0x00000001082c7547 */ /* 0x000fea000b800000 */
[----:B------:R-:W-:-:S09]  /*8650*/  UISETP.NE.AND UP0, UPT, UR4, 0x8, UPT ;  /* 0x000000080400788c */ /* 0x000fd2000bf05270 */
[----:B------:R-:W-:Y:S05]  /*8660*/  BRA.U !UP0, `(.L_x_3412) ;  /* 0x0000000108147547 */ /* 0x000fea000b800000 */
[----:B------:R-:W-:-:S09]  /*8670*/  UISETP.NE.AND UP0, UPT, UR4, 0x9, UPT ;  /* 0x000000090400788c */ /* 0x000fd2000bf05270 */
[----:B------:R-:W-:Y:S05]  /*8680*/  BRA.U UP0, `(.L_x_3405) ;  /* 0x0000000500d07547 */ /* 0x000fea000b800000 */
[----:B------:R-:W-:-:S05]  /*8690*/  HFMA2 R5, -RZ, RZ, 0, 0 ;  /* 0x00000000ff057431 */ /* 0x000fca00000001ff */
[----:B------:R0:W-:Y:S01]  /*86a0*/  STG.E.64 desc[UR36][R2.64], R4 ;  /* 0x0000000402007986 */ /* 0x0001e2000c101b24 */
[----:B------:R-:W-:Y:S05]  /*86b0*/  BRA `(.L_x_3406) ;  /* 0x00000008009c7947 */ /* 0x000fea0003800000 */
.L_x_3412:
[----:B------:R-:W-:-:S04]  /*86c0*/  F2FP.F16.F32.PACK_AB R5, RZ, R4 ;  /* 0x00000004ff05723e */ /* 0x000fc800000000ff */
[----:B------:R-:W-:-:S05]  /*86d0*/  PRMT R5, R5, 0x5410, RZ ;  /* 0x0000541005057816 */ /* 0x000fca00000000ff */
[----:B------:R0:W-:Y:S01]  /*86e0*/  STG.E desc[UR36][R2.64], R5 ;  /* 0x0000000502007986 */ /* 0x0001e2000c101924 */
[----:B------:R-:W-:Y:S05]  /*86f0*/  BRA `(.L_x_3406) ;  /* 0x00000008008c7947 */ /* 0x000fea0003800000 */
.L_x_3411:
[----:B------:R-:W-:-:S06]  /*8700*/  FMUL.FTZ R4, R4, 1 ;  /* 0x3f80000004047820 */ /* 0x000fcc0000410000 */
[----:B------:R-:W0:Y:S02]  /*8710*/  F2F.F64.F32 R4, R4 ;  /* 0x0000000400047310 */ /* 0x000e240000201800 */
[----:B0-----:R0:W-:Y:S01]  /*8720*/  STG.E.64 desc[UR36][R2.64], R4 ;  /* 0x0000000402007986 */ /* 0x0011e2000c101b24 */
[----:B------:R-:W-:Y:S05]  /*8730*/  BRA `(.L_x_3406) ;  /* 0x00000008007c7947 */ /* 0x000fea0003800000 */
.L_x_3401:
        /* <DEDUP_REMOVED lines=13> */
.L_x_3416:
        /* <DEDUP_REMOVED lines=16> */
.L_x_3419:
[----:B------:R-:W-:-:S04]  /*8910*/  SHF.R.U32.HI R4, RZ, 0x18, R4 ;  /* 0x00000018ff047819 */ /* 0x000fc80000011604 */
[----:B------:R-:W-:-:S04]  /*8920*/  LOP3.LUT R4, R5, 0x80, R4, 0xf8, !PT ;  /* 0x0000008005047812 */ /* 0x000fc800078ef804 */
[----:B------:R-:W-:-:S07]  /*8930*/  PRMT R0, R4, 0x7610, R0 ;  /* 0x0000761004007816 */ /* 0x000fce0000000000 */
.L_x_3418:
[----:B------:R-:W-:Y:S05]  /*8940*/  BSYNC.RECONVERGENT B0 ;  /* 0x0000000000007941 */ /* 0x000fea0003800200 */
.L_x_3417:
[----:B------:R0:W-:Y:S01]  /*8950*/  STG.E.U8 desc[UR36][R2.64], R0 ;  /* 0x0000000002007986 */ /* 0x0001e2000c101124 */
[----:B------:R-:W-:Y:S05]  /*8960*/  BRA `(.L_x_3406) ;  /* 0x0000000400f07947 */ /* 0x000fea0003800000 */
.L_x_3415:
        /* <DEDUP_REMOVED lines=16> */
.L_x_3422:
[----:B------:R-:W-:-:S04]  /*8a70*/  SHF.R.U32.HI R4, RZ, 0x18, R4 ;  /* 0x00000018ff047819 */ /* 0x000fc80000011604 */
[----:B------:R-:W-:-:S04]  /*8a80*/  LOP3.LUT R5, R5, 0x80, R4, 0xf8, !PT ;  /* 0x0000008005057812 */ /* 0x000fc800078ef804 */
[----:B------:R-:W-:-:S07]  /*8a90*/  PRMT R0, R5, 0x7610, R0 ;  /* 0x0000761005007816 */ /* 0x000fce0000000000 */
.L_x_3421:
[----:B------:R-:W-:Y:S05]  /*8aa0*/  BSYNC.RECONVERGENT B0 ;  /* 0x0000000000007941 */ /* 0x000fea0003800200 */
.L_x_3420:
[----:B------:R0:W-:Y:S01]  /*8ab0*/  STG.E.U8 desc[UR36][R2.64], R0 ;  /* 0x0000000002007986 */ /* 0x0001e2000c101124 */
[----:B------:R-:W-:Y:S05]  /*8ac0*/  BRA `(.L_x_3406) ;  /* 0x0000000400987947 */ /* 0x000fea0003800000 */
.L_x_3414:
        /* <DEDUP_REMOVED lines=21> */
.L_x_3424:
[----:B------:R-:W0:Y:S02]  /*8c20*/  F2I.U64.TRUNC R4, R4 ;  /* 0x0000000400047311 */ /* 0x000e24000020d800 */
[----:B0-----:R0:W-:Y:S01]  /*8c30*/  STG.E.64 desc[UR36][R2.64], R4 ;  /* 0x0000000402007986 */ /* 0x0011e2000c101b24 */
[----:B------:R-:W-:Y:S05]  /*8c40*/  BRA `(.L_x_3406) ;  /* 0x0000000400387947 */ /* 0x000fea0003800000 */
.L_x_3423:
[----:B------:R-:W0:Y:S02]  /*8c50*/  F2I.FTZ.U32.TRUNC.NTZ R5, R4 ;  /* 0x0000000400057305 */ /* 0x000e24000021f000 */
[----:B0-----:R0:W-:Y:S01]  /*8c60*/  STG.E desc[UR36][R2.64], R5 ;  /* 0x0000000502007986 */ /* 0x0011e2000c101924 */
[----:B------:R-:W-:Y:S05]  /*8c70*/  BRA `(.L_x_3406) ;  /* 0x00000004002c7947 */ /* 0x000fea0003800000 */
.L_x_3413:
        /* <DEDUP_REMOVED lines=10> */
.L_x_3426:
[----:B------:R-:W-:Y:S01]  /*8d20*/  FMUL.FTZ R4, R4, 1 ;  /* 0x3f80000004047820 */ /* 0x000fe20000410000 */
[----:B------:R-:W-:-:S05]  /*8d30*/  CS2R R6, SRZ ;  /* 0x0000000000067805 */ /* 0x000fca000001ff00 */
[----:B------:R-:W0:Y:S02]  /*8d40*/  F2F.F64.F32 R4, R4 ;  /* 0x0000000400047310 */ /* 0x000e240000201800 */
[----:B0-----:R4:W-:Y:S01]  /*8d50*/  STG.E.128 desc[UR36][R2.64], R4 ;  /* 0x0000000402007986 */ /* 0x0019e2000c101d24 */
[----:B------:R-:W-:Y:S05]  /*8d60*/  BRA `(.L_x_3406) ;  /* 0x0000000000f07947 */ /* 0x000fea0003800000 */
.L_x_3425:
[----:B------:R-:W-:-:S09]  /*8d70*/  UISETP.NE.AND UP0, UPT, UR4, 0xf, UPT ;  /* 0x0000000f0400788c */ /* 0x000fd2000bf05270 */
[----:B------:R-:W-:Y:S05]  /*8d80*/  BRA.U !UP0, `(.L_x_3427) ;  /* 0x0000000108e07547 */ /* 0x000fea000b800000 */
[----:B------:R-:W-:-:S09]  /*8d90*/  UISETP.NE.AND UP0, UPT, UR4, 0x17, UPT ;  /* 0x000000170400788c */ /* 0x000fd2000bf05270 */
[----:B------:R-:W-:Y:S05]  /*8da0*/  BRA.U !UP0, `(.L_x_3428) ;  /* 0x00000001088c7547 */ /* 0x000fea000b800000 */
[----:B------:R-:W-:-:S09]  /*8db0*/  UISETP.NE.AND UP0, UPT, UR4, 0x18, UPT ;  /* 0x000000180400788c */ /* 0x000fd2000bf05270 */
[----:B------:R-:W-:Y:S05]  /*8dc0*/  BRA.U !UP0, `(.L_x_3429) ;  /* 0x0000000108447547 */ /* 0x000fea000b800000 */
.L_x_3405:
        /* <DEDUP_REMOVED lines=16> */
.L_x_3430:
[----:B------:R-:W-:Y:S05]  /*8ed0*/  BRA `(.L_x_3406) ;  /* 0x0000000000947947 */ /* 0x000fea0003800000 */
.L_x_3429:
        /* <DEDUP_REMOVED lines=12> */
.L_x_3432:
[----:B------:R-:W-:Y:S05]  /*8fa0*/  BSYNC.RECONVERGENT B0 ;  /* 0x0000000000007941 */ /* 0x000fea0003800200 */
.L_x_3431:
[----:B------:R-:W-:-:S05]  /*8fb0*/  LOP3.LUT R5, R0, 0x80, R7, 0xf8, !PT ;  /* 0x0000008000057812 */ /* 0x000fca00078ef807 */
[----:B------:R2:W-:Y:S01]  /*8fc0*/  STG.E.U8 desc[UR36][R2.64], R5 ;  /* 0x0000000502007986 */ /* 0x0005e2000c101124 */
[----:B------:R-:W-:Y:S05]  /*8fd0*/  BRA `(.L_x_3406) ;  /* 0x0000000000547947 */ /* 0x000fea0003800000 */
.L_x_3428:
        /* <DEDUP_REMOVED lines=11> */
.L_x_3434:
[----:B------:R-:W-:Y:S01]  /*9090*/  IMAD.MOV.U32 R0, RZ, RZ, 0x7f ;  /* 0x0000007fff007424 */ /* 0x000fe200078e00ff */
[----:B------:R-:W-:-:S04]  /*90a0*/  ISETP.GT.U32.AND P0, PT, R6, 0x7f800000, PT ;  /* 0x7f8000000600780c */ /* 0x000fc80003f04070 */
[----:B------:R-:W-:-:S09]  /*90b0*/  SEL R0, R0, 0x7c, P0 ;  /* 0x0000007c00007807 */ /* 0x000fd20000000000 */
.L_x_3435:
[----:B------:R-:W-:Y:S05]  /*90c0*/  BSYNC.RECONVERGENT B0 ;  /* 0x0000000000007941 */ /* 0x000fea0003800200 */
.L_x_3433:
[----:B------:R-:W-:-:S04]  /*90d0*/  SHF.R.U32.HI R5, RZ, 0x18, R4 ;  /* 0x00000018ff057819 */ /* 0x000fc80000011604 */
[----:B------:R-:W-:-:S05]  /*90e0*/  LOP3.LUT R5, R0, 0x80, R5, 0xf8, !PT ;  /* 0x0000008000057812 */ /* 0x000fca00078ef805 */
[----:B------:R1:W-:Y:S01]  /*90f0*/  STG.E.U8 desc[UR36][R2.64], R5 ;  /* 0x0000000502007986 */ /* 0x0003e2000c101124 */
[----:B------:R-:W-:Y:S05]  /*9100*/  BRA `(.L_x_3406) ;  /* 0x0000000000087947 */ /* 0x000fea0003800000 */
.L_x_3427:
[----:B------:R-:W-:-:S05]  /*9110*/  F2FP.BF16.F32.PACK_AB R4, RZ, R4 ;  /* 0x00000004ff04723e */ /* 0x000fca00000010ff */
[----:B------:R0:W-:Y:S02]  /*9120*/  STG.E.U16 desc[UR36][R2.64], R4 ;  /* 0x0000000402007986 */ /* 0x0001e4000c101524 */
.L_x_3406:
[----:B------:R-:W-:-:S07]  /*9130*/  IADD3 R17, PT, PT, R17, 0x80, RZ ;  /* 0x0000008011117810 */ /* 0x000fce0007ffe0ff */
.L_x_3371:
[----:B------:R-:W-:Y:S05]  /*9140*/  BSYNC.RECONVERGENT B7 ;  /* 0x0000000000077941 */ /* 0x000fea0003800200 */
.L_x_3370:
[----:B------:R-:W5:Y:S02]  /*9150*/  LDCU UR4, c[0x0][0x380] ;  /* 0x00007000ff0477ac */ /* 0x000f640008000800 */
[----:B-----5:R-:W-:-:S13]  /*9160*/  ISETP.GE.AND P0, PT, R17, UR4, PT ;  /* 0x0000000411007c0c */ /* 0x020fda000bf06270 */
[----:B------:R-:W-:Y:S05]  /*9170*/  @P0 EXIT ;  /* 0x000000000000094d */ /* 0x000fea0003800000 */
[----:B------:R-:W5:Y:S01]  /*9180*/  LDCU UR4, c[0x0][0x388] ;  /* 0x00007100ff0477ac */ /* 0x000f620008000800 */
[----:B0--34-:R-:W-:Y:S02]  /*9190*/  IMAD.MOV.U32 R0, RZ, RZ, RZ ;  /* 0x000000ffff007224 */ /* 0x019fe400078e00ff */
[----:B------:R-:W-:Y:S01]  /*91a0*/  IMAD.MOV.U32 R16, RZ, RZ, RZ ;  /* 0x000000ffff107224 */ /* 0x000fe200078e00ff */
[----:B-----5:R-:W-:-:S09]  /*91b0*/  UISETP.NE.AND UP0, UPT, UR4, URZ, UPT ;  /* 0x000000ff0400728c */ /* 0x020fd2000bf05270 */
[----:B------:R-:W-:Y:S05]  /*91c0*/  BRA.U !UP0, `(.L_x_3436) ;  /* 0x0000001108a87547 */ /* 0x000fea000b800000 */
[----:B------:R-:W1:Y:S01]  /*91d0*/  LDCU.64 UR4, c[0x0][0x390] ;  /* 0x00007200ff0477ac */ /* 0x000e620008000a00 */
[----:B------:R-:W-:Y:S01]  /*91e0*/  MOV R16, RZ ;  /* 0x000000ff00107202 */ /* 0x000fe20000000f00 */
[----:B------:R-:W0:Y:S01]  /*91f0*/  LDCU UR6, c[0x0][0x38c] ;  /* 0x00007180ff0677ac */ /* 0x000e220008000800 */
[----:B------:R-:W3:Y:S01]  /*9200*/  LDCU.64 UR8, c[0x0][0x4b8] ;  /* 0x00009700ff0877ac */ /* 0x000ee20008000a00 */
[----:B------:R-:W-:Y:S02]  /*9210*/  UISETP.NE.AND UP0, UPT, UR40, URZ, UPT ;  /* 0x000000ff2800728c */ /* 0x000fe4000bf05270 */
        /* <DEDUP_REMOVED lines=293> */
.L_x_3436:
[----:B------:R-:W0:Y:S01]  /*a470*/  LDCU.128 UR8, c[0x0][0x580] ;  /* 0x0000b000ff0877ac */ /* 0x000e220008000c00 */
[----:B------:R-:W-:Y:S01]  /*a480*/  BSSY.RECONVERGENT B6, `(.L_x_3437) ;  /* 0x00000df000067945 */ /* 0x000fe20003800200 */
        /* <DEDUP_REMOVED lines=16> */
[----:B--2---:R4:W0:Y:S01]  /*a590*/  I2F.S16 R0, R2 ;  /* 0x0000000200007306 */ /* 0x0048220000101400 */
[----:B------:R-:W-:Y:S05]  /*a5a0*/  BRA `(.L_x_3443) ;  /* 0x0000000c00307947 */ /* 0x000fea0003800000 */
.L_x_3441:
[----:B------:R-:W2:Y:S02]  /*a5b0*/  LDG.E.U8 R0, desc[UR36][R2.64] ;  /* 0x0000002402007981 */ /* 0x000ea4000c1e1100 */
[----:B--2---:R-:W-:Y:S01]  /*a5c0*/  I2FP.F32.U32 R0, R0 ;  /* 0x0000000000007245 */ /* 0x004fe20000201000 */
[----:B------:R-:W-:Y:S06]  /*a5d0*/  BRA `(.L_x_3443) ;  /* 0x0000000c00247947 */ /* 0x000fec0003800000 */
.L_x_3440:
[----:B------:R-:W-:-:S09]  /*a5e0*/  UISETP.NE.AND UP0, UPT, UR4, 0x2, UPT ;  /* 0x000000020400788c */ /* 0x000fd2000bf05270 */
[----:B------:R-:W-:Y:S05]  /*a5f0*/  BRA.U !UP0, `(.L_x_3444) ;  /* 0x0000000108287547 */ /* 0x000fea000b800000 */
[----:B------:R-:W-:-:S09]  /*a600*/  UISETP.NE.AND UP0, UPT, UR4, 0x3, UPT ;  /* 0x000000030400788c */ /* 0x000fd2000bf05270 */
[----:B------:R-:W-:Y:S05]  /*a610*/  BRA.U !UP0, `(.L_x_3445) ;  /* 0x0000000108147547 */ /* 0x000fea000b800000 */
[----:B------:R-:W-:-:S09]  /*a620*/  UISETP.NE.AND UP0, UPT, UR4, 0x4, UPT ;  /* 0x000000040400788c */ /* 0x000fd2000bf05270 */
[----:B------:R-:W-:Y:S05]  /*a630*/  BRA.U UP0, `(.L_x_3442) ;  /* 0x0000000900b07547 */ /* 0x000fea000b800000 */
[----:B------:R-:W2:Y:S02]  /*a640*/  LDG.E.64 R2, desc[UR36][R2.64] ;  /* 0x0000002402027981 */ /* 0x000ea4000c1e1b00 */
[----:B--2---:R0:W1:Y:S01]  /*a650*/  I2F.S64 R0, R2 ;  /* 0x0000000200007312 */ /* 0x0040620000301400 */
[----:B------:R-:W-:Y:S05]  /*a660*/  BRA `(.L_x_3443) ;  /* 0x0000000c00007947 */ /* 0x000fea0003800000 */
.L_x_3445:
[----:B------:R-:W2:Y:S02]  /*a670*/  LDG.E R0, desc[UR36][R2.64] ;  /* 0x0000002402007981 */ /* 0x000ea4000c1e1900 */
[----:B--2---:R-:W-:Y:S01]  /*a680*/  I2FP.F32.S32 R0, R0 ;  /* 0x0000000000007245 */ /* 0x004fe20000201400 */
[----:B------:R-:W-:Y:S06]  /*a690*/  BRA `(.L_x_3443) ;  /* 0x0000000800f47947 */ /* 0x000fec0003800000 */
.L_x_3444:
[----:B------:R-:W2:Y:S02]  /*a6a0*/  LDG.E.U16 R0, desc[UR36][R2.64] ;  /* 0x0000002402007981 */ /* 0x000ea4000c1e1500 */
[----:B--2---:R-:W0:Y:S01]  /*a6b0*/  I2F.S16 R0, R0 ;  /* 0x0000000000007306 */ /* 0x004e220000101400 */
[----:B------:R-:W-:Y:S05]  /*a6c0*/  BRA `(.L_x_3443) ;  /* 0x0000000800e87947 */ /* 0x000fea0003800000 */
.L_x_3439:
        /* <DEDUP_REMOVED lines=8> */
.L_x_3447:
[----:B------:R-:W2:Y:S02]  /*a750*/  LDG.E.U16 R0, desc[UR36][R2.64] ;  /* 0x0000002402007981 */ /* 0x000ea4000c1e1500 */
[----:B--2---:R-:W-:Y:S01]  /*a760*/  HADD2.F32 R0, -RZ, R0.H0_H0 ;  /* 0x20000000ff007230 */ /* 0x004fe20000004100 */
[----:B------:R-:W-:Y:S06]  /*a770*/  BRA `(.L_x_3443) ;  /* 0x0000000800bc7947 */ /* 0x000fec0003800000 */
.L_x_3446:
        /* <DEDUP_REMOVED lines=8> */
.L_x_3449:
[----:B------:R-:W2:Y:S02]  /*a800*/  LDG.E.U16 R0, desc[UR36][R2.64] ;  /* 0x0000002402007981 */ /* 0x000ea4000c1e1500 */
[----:B--2---:R-:W-:Y:S01]  /*a810*/  HADD2.F32 R0, -RZ, R0.H0_H0 ;  /* 0x20000000ff007230 */ /* 0x004fe20000004100 */
[----:B------:R-:W-:Y:S06]  /*a820*/  BRA `(.L_x_3443) ;  /* 0x0000000800907947 */ /* 0x000fec0003800000 */
.L_x_3448:
[----:B------:R-:W2:Y:S01]  /*a830*/  LDG.E.64 R2, desc[UR36][R2.64] ;  /* 0x0000002402027981 */ /* 0x000ea2000c1e1b00 */
[----:B------:R-:W-:Y:S01]  /*a840*/  UMOV UR4, 0xf0000000 ;  /* 0xf000000000047882 */ /* 0x000fe20000000000 */
[----:B------:R-:W-:Y:S01]  /*a850*/  UMOV UR5, 0x380fffff ;  /* 0x380fffff00057882 */ /* 0x000fe20000000000 */
[----:B--2---:R-:W0:Y:S01]  /*a860*/  F2F.F32.F64 R0, R2 ;  /* 0x0000000200007310 */ /* 0x004e220000301000 */
[----:B------:R-:W-:-:S14]  /*a870*/  DSETP.GEU.AND P0, PT, |R2|, UR4, PT ;  /* 0x0000000402007e2a */ /* 0x000fdc000bf0e200 */
[----:B0-----:R-:W-:Y:S01]  /*a880*/  @!P0 FMUL R0, R0, 1.175494350822287508e-38 ;  /* 0x0080000000008820 */ /* 0x001fe20000400000 */
[----:B------:R-:W-:Y:S06]  /*a890*/  BRA `(.L_x_3443) ;  /* 0x0000000800747947 */ /* 0x000fec0003800000 */
.L_x_3438:
        /* <DEDUP_REMOVED lines=12> */
.L_x_3452:
[----:B------:R-:W2:Y:S01]  /*a960*/  LDG.E.64 R2, desc[UR36][R2.64] ;  /* 0x0000002402027981 */ /* 0x000ea2000c1e1b00 */
[----:B------:R-:W-:Y:S01]  /*a970*/  UMOV UR4, 0xf0000000 ;  /* 0xf000000000047882 */ /* 0x000fe20000000000 */
[----:B------:R-:W-:Y:S01]  /*a980*/  UMOV UR5, 0x380fffff ;  /* 0x380fffff00057882 */ /* 0x000fe20000000000 */
[----:B--2---:R-:W0:Y:S01]  /*a990*/  F2F.F32.F64 R0, R2 ;  /* 0x0000000200007310 */ /* 0x004e220000301000 */
[----:B------:R-:W-:-:S14]  /*a9a0*/  DSETP.GEU.AND P0, PT, |R2|, UR4, PT ;  /* 0x0000000402007e2a */ /* 0x000fdc000bf0e200 */
[----:B0-----:R-:W-:Y:S01]  /*a9b0*/  @!P0 FMUL R0, R0, 1.175494350822287508e-38 ;  /* 0x0080000000008820 */ /* 0x001fe20000400000 */
[----:B------:R-:W-:Y:S06]  /*a9c0*/  BRA `(.L_x_3443) ;  /* 0x0000000800287947 */ /* 0x000fec0003800000 */
.L_x_3451:
        /* <DEDUP_REMOVED lines=23> */
[----:B------:R-:W-:Y:S01]  /*ab40*/  LOP3.LUT R0, R5, 0x80000000, R0, 0xf8, !PT ;  /* 0x8000000005007812 */ /* 0x000fe200078ef800 */
[----:B------:R-:W-:Y:S06]  /*ab50*/  BRA `(.L_x_3443) ;  /* 0x0000000400c47947 */ /* 0x000fec0003800000 */
.L_x_3454:
        /* <DEDUP_REMOVED lines=12> */
.L_x_3453:
[----:B------:R-:W2:Y:S02]  /*ac20*/  LDG.E.U16 R0, desc[UR36][R2.64] ;  /* 0x0000002402007981 */ /* 0x000ea4000c1e1500 */
[----:B--2---:R-:W-:Y:S01]  /*ac30*/  SHF.L.U32 R0, R0, 0x10, RZ ;  /* 0x0000001000007819 */ /* 0x004fe200000006ff */
[----:B------:R-:W-:Y:S06]  /*ac40*/  BRA `(.L_x_3443) ;  /* 0x0000000400887947 */ /* 0x000fec0003800000 */
.L_x_3450:
        /* <DEDUP_REMOVED lines=11> */
.L_x_3457:
        /* <DEDUP_REMOVED lines=20> */
.L_x_3459:
[----:B------:R-:W-:Y:S05]  /*ae40*/  BSYNC.RECONVERGENT B0 ;  /* 0x0000000000007941 */ /* 0x000fea0003800200 */
.L_x_3458:
[----:B------:R-:W-:Y:S01]  /*ae50*/  IMAD.SHL.U32 R0, R0, 0x100000, RZ ;  /* 0x0010000000007824 */ /* 0x000fe200078e00ff */
[----:B------:R-:W-:-:S04]  /*ae60*/  LEA R2, R2, 0x3b800000, 0x17 ;  /* 0x3b80000002027811 */ /* 0x000fc800078eb8ff */
[----:B------:R-:W-:Y:S01]  /*ae70*/  LOP3.LUT R0, R2, R0, R7, 0xfe, !PT ;  /* 0x0000000002007212 */ /* 0x000fe200078efe07 */
[----:B------:R-:W-:Y:S06]  /*ae80*/  BRA `(.L_x_3443) ;  /* 0x0000000000f87947 */ /* 0x000fec0003800000 */
.L_x_3456:
        /* <DEDUP_REMOVED lines=20> */
.L_x_3461:
[----:B------:R-:W-:Y:S05]  /*afd0*/  BSYNC.RECONVERGENT B0 ;  /* 0x0000000000007941 */ /* 0x000fea0003800200 */
.L_x_3460:
[----:B------:R-:W-:Y:S02]  /*afe0*/  SHF.L.U32 R0, R0, 0x15, RZ ;  /* 0x0000001500007819 */ /* 0x000fe400000006ff */
[----:B------:R-:W-:-:S04]  /*aff0*/  LEA R2, R2, 0x37800000, 0x17 ;  /* 0x3780000002027811 */ /* 0x000fc800078eb8ff */
[----:B------:R-:W-:Y:S01]  /*b000*/  LOP3.LUT R0, R2, R0, R7, 0xfe, !PT ;  /* 0x0000000002007212 */ /* 0x000fe200078efe07 */
[----:B------:R-:W-:Y:S06]  /*b010*/  BRA `(.L_x_3443) ;  /* 0x0000000000947947 */ /* 0x000fec0003800000 */
.L_x_3455:
        /* <DEDUP_REMOVED lines=11> */
[----:B------:R-:W-:Y:S01]  /*b0d0*/  @!P0 MOV R0, 0x7f800001 ;  /* 0x7f80000100008802 */ /* 0x000fe20000000f00 */
[----:B------:R-:W-:Y:S01]  /*b0e0*/  @P0 IMAD.SHL.U32 R0, R2, 0x800000, RZ ;  /* 0x0080000002000824 */ /* 0x000fe200078e00ff */
[----:B------:R-:W-:Y:S06]  /*b0f0*/  BRA `(.L_x_3443) ;  /* 0x00000000005c7947 */ /* 0x000fec0003800000 */
.L_x_3442:
[----:B------:R-:W-:Y:S01]  /*b100*/  MOV R2, 0x0 ;  /* 0x0000000000027802 */ /* 0x000fe20000000f00 */
[----:B------:R-:W0:Y:S01]  /*b110*/  LDCU.64 UR4, c[0x4][0x128] ;  /* 0x01002500ff0477ac */ /* 0x000e220008000a00 */
[----:B------:R-:W-:Y:S02]  /*b120*/  HFMA2 R8, -RZ, RZ, 0, 4.64916229248046875e-06 ;  /* 0x0000004eff087431 */ /* 0x000fe400000001ff */
[----:B------:R-:W-:Y:S01]  /*b130*/  IMAD.MOV.U32 R12, RZ, RZ, 0x1 ;  /* 0x00000001ff0c7424 */ /* 0x000fe200078e00ff */
[----:B------:R-:W-:Y:S01]  /*b140*/  MOV R13, RZ ;  /* 0x000000ff000d7202 */ /* 0x000fe20000000f00 */
[----:B------:R-:W1:Y:S01]  /*b150*/  LDCU.64 UR6, c[0x4][0x130] ;  /* 0x01002600ff0677ac */ /* 0x000e620008000a00 */
[----:B------:R-:W2:Y:S01]  /*b160*/  LDC.64 R2, c[0x4][R2] ;  /* 0x0100000002027b82 */ /* 0x000ea20000000a00 */
[----:B------:R-:W3:Y:S01]  /*b170*/  LDCU.64 UR8, c[0x4][0x18] ;  /* 0x01000300ff0877ac */ /* 0x000ee20008000a00 */
[----:B0-----:R-:W-:Y:S01]  /*b180*/  MOV R4, UR4 ;  /* 0x0000000400047c02 */ /* 0x001fe20008000f00 */
[----:B------:R-:W-:Y:S01]  /*b190*/  IMAD.U32 R5, RZ, RZ, UR5 ;  /* 0x00000005ff057e24 */ /* 0x000fe2000f8e00ff */
[----:B-1----:R-:W-:Y:S01]  /*b1a0*/  MOV R6, UR6 ;  /* 0x0000000600067c02 */ /* 0x002fe20008000f00 */
[----:B------:R-:W-:Y:S01]  /*b1b0*/  IMAD.U32 R7, RZ, RZ, UR7 ;  /* 0x00000007ff077e24 */ /* 0x000fe2000f8e00ff */
[----:B---3--:R-:W-:Y:S01]  /*b1c0*/  MOV R10, UR8 ;  /* 0x00000008000a7c02 */ /* 0x008fe20008000f00 */
[----:B------:R-:W-:-:S07]  /*b1d0*/  IMAD.U32 R11, RZ, RZ, UR9 ;  /* 0x00000009ff0b7e24 */ /* 0x000fce000f8e00ff */
[----:B------:R-:W-:-:S07]  /*b1e0*/  LEPC R20, `(.L_x_3464) ;  /* 0x000000001014794e */ /* 0x000fce0000000000 */
[----:B--2---:R-:W-:Y:S05]  /*b1f0*/  CALL.ABS.NOINC R2 ;  /* 0x0000000002007343 */ /* 0x004fea0003c00000 */
.L_x_3464:
[----:B------:R-:W-:Y:S01]  /*b200*/  IMAD.MOV.U32 R0, RZ, RZ, RZ ;  /* 0x000000ffff007224 */ /* 0x000fe200078e00ff */
[----:B------:R-:W-:Y:S06]  /*b210*/  BRA `(.L_x_3443) ;  /* 0x0000000000147947 */ /* 0x000fec0003800000 */
.L_x_3463:
[----:B------:R-:W2:Y:S02]  /*b220*/  LDG.E.64 R2, desc[UR36][R2.64] ;  /* 0x0000002402027981 */ /* 0x000ea4000c1e1b00 */
[----:B--2---:R0:W1:Y:S01]  /*b230*/  I2F.U64 R0, R2 ;  /* 0x0000000200007312 */ /* 0x0040620000301000 */
[----:B------:R-:W-:Y:S05]  /*b240*/  BRA `(.L_x_3443) ;  /* 0x0000000000087947 */ /* 0x000fea0003800000 */
.L_x_3462:
[----:B------:R-:W2:Y:S02]  /*b250*/  LDG.E R0, desc[UR36][R2.64] ;  /* 0x0000002402007981 */ /* 0x000ea4000c1e1900 */
[----:B--2---:R-:W-:-:S07]  /*b260*/  I2FP.F32.U32 R0, R0 ;  /* 0x0000000000007245 */ /* 0x004fce0000201000 */
.L_x_3443:
[----:B------:R-:W-:Y:S05]  /*b270*/  BSYNC.RECONVERGENT B6 ;  /* 0x0000000000067941 */ /* 0x000fea0003800200 */
.L_x_3437:
[----:B0123-5:R-:W-:Y:S01]  /*b280*/  FADD.FTZ R3, |R0|, -RZ ;  /* 0x800000ff00037221 */ /* 0x02ffe20000010200 */
[----:B------:R-:W-:-:S04]  /*b290*/  UPRMT UR4, UR41, 0x9910, URZ ;  /* 0x0000991029047896 */ /* 0x000fc800080000ff */
[CC--:B----4-:R-:W-:Y:S01]  /*b2a0*/  VIMNMX R2, PT, PT, R18.reuse, R3.reuse, !PT ;  /* 0x0000000312027248 */ /* 0x0d0fe20007fe0100 */
[----:B------:R-:W-:Y:S01]  /*b2b0*/  UISETP.GT.AND UP0, UPT, UR4, 0x9, UPT ;  /* 0x000000090400788c */ /* 0x000fe2000bf04270 */
        /* <DEDUP_REMOVED lines=23> */
[----:B0-----:R-:W-:Y:S01]  /*b430*/  STG.E.U8 desc[UR36][R16.64], R3 ;  /* 0x0000000310007986 */ /* 0x001fe2000c101124 */
[----:B------:R-:W-:Y:S05]  /*b440*/  EXIT ;  /* 0x000000000000794d */ /* 0x000fea0003800000 */
.L_x_3468:
[----:B------:R-:W0:Y:S02]  /*b450*/  F2I.S64.TRUNC R2, R2 ;  /* 0x0000000200027311 */ /* 0x000e24000020d900 */
[----:B0-----:R-:W-:-:S05]  /*b460*/  MOV R5, R2 ;  /* 0x0000000200057202 */ /* 0x001fca0000000f00 */
[----:B------:R-:W-:Y:S01]  /*b470*/  STG.E.U8 desc[UR36][R16.64], R5 ;  /* 0x0000000510007986 */ /* 0x000fe2000c101124 */
[----:B------:R-:W-:Y:S05]  /*b480*/  EXIT ;  /* 0x000000000000794d */ /* 0x000fea0003800000 */
.L_x_3467:
[----:B------:R-:W-:-:S09]  /*b490*/  UISETP.NE.AND UP0, UPT, UR4, 0x2, UPT ;  /* 0x000000020400788c */ /* 0x000fd2000bf05270 */
[----:B------:R-:W-:Y:S05]  /*b4a0*/  BRA.U !UP0, `(.L_x_3470) ;  /* 0x0000000108287547 */ /* 0x000fea000b800000 */
[----:B------:R-:W-:-:S09]  /*b4b0*/  UISETP.NE.AND UP0, UPT, UR4, 0x3, UPT ;  /* 0x000000030400788c */ /* 0x000fd2000bf05270 */
[----:B------:R-:W-:Y:S05]  /*b4c0*/  BRA.U !UP0, `(.L_x_3471) ;  /* 0x0000000108147547 */ /* 0x000fea000b800000 */
[----:B------:R-:W-:-:S09]  /*b4d0*/  UISETP.NE.AND UP0, UPT, UR4, 0x4, UPT ;  /* 0x000000040400788c */ /* 0x000fd2000bf05270 */
[----:B------:R-:W-:Y:S05]  /*b4e0*/  BRA.U UP0, `(.L_x_3469) ;  /* 0x0000000900387547 */ /* 0x000fea000b800000 */
[----:B------:R-:W0:Y:S02]  /*b4f0*/  F2I.S64.TRUNC R2, R2 ;  /* 0x0000000200027311 */ /* 0x000e24000020d900 */
[----:B0-----:R-:W-:Y:S01]  /*b500*/  STG.E.64 desc[UR36][R16.64], R2 ;  /* 0x0000000210007986 */ /* 0x001fe2000c101b24 */
[----:B------:R-:W-:Y:S05]  /*b510*/  EXIT ;  /* 0x000000000000794d */ /* 0x000fea0003800000 */
.L_x_3471:
[----:B------:R-:W0:Y:S02]  /*b520*/  F2I.FTZ.TRUNC.NTZ R3, R2 ;  /* 0x0000000200037305 */ /* 0x000e24000021f100 */
[----:B0-----:R-:W-:Y:S01]  /*b530*/  STG.E desc[UR36][R16.64], R3 ;  /* 0x0000000310007986 */ /* 0x001fe2000c101924 */
[----:B------:R-:W-:Y:S05]  /*b540*/  EXIT ;  /* 0x000000000000794d */ /* 0x000fea0003800000 */
.L_x_3470:
[----:B------:R-:W0:Y:S02]  /*b550*/  F2I.FTZ.TRUNC.NTZ R3, R2 ;  /* 0x0000000200037305 */ /* 0x000e24000021f100 */
[----:B0-----:R-:W-:Y:S01]  /*b560*/  STG.E.U16 desc[UR36][R16.64], R3 ;  /* 0x0000000310007986 */ /* 0x001fe2000c101524 */
[----:B------:R-:W-:Y:S05]  /*b570*/  EXIT ;  /* 0x000000000000794d */ /* 0x000fea0003800000 */
.L_x_3466:
[----:B------:R-:W-:-:S09]  /*b580*/  UISETP.GT.AND UP0, UPT, UR4, 0x6, UPT ;  /* 0x000000060400788c */ /* 0x000fd2000bf04270 */
[----:B------:R-:W-:Y:S05]  /*b590*/  BRA.U UP0, `(.L_x_3472) ;  /* 0x0000000100247547 */ /* 0x000fea000b800000 */
[----:B------:R-:W-:-:S09]  /*b5a0*/  UISETP.NE.AND UP0, UPT, UR4, 0x5, UPT ;  /* 0x000000050400788c */ /* 0x000fd2000bf05270 */
[----:B------:R-:W-:Y:S05]  /*b5b0*/  BRA.U !UP0, `(.L_x_3473) ;  /* 0x0000000108107547 */ /* 0x000fea000b800000 */
[----:B------:R-:W-:-:S09]  /*b5c0*/  UISETP.NE.AND UP0, UPT, UR4, 0x6, UPT ;  /* 0x000000060400788c */ /* 0x000fd2000bf05270 */
[----:B------:R-:W-:Y:S05]  /*b5d0*/  BRA.U UP0, `(.L_x_3469) ;  /* 0x0000000500fc7547 */ /* 0x000fea000b800000 */
[----:B------:R-:W-:Y:S01]  /*b5e0*/  STG.E desc[UR36][R16.64], R2 ;  /* 0x0000000210007986 */ /* 0x000fe2000c101924 */
[----:B------:R-:W-:Y:S05]  /*b5f0*/  EXIT ;  /* 0x000000000000794d */ /* 0x000fea0003800000 */
.L_x_3473:
[----:B------:R-:W-:-:S05]  /*b600*/  F2FP.F16.F32.PACK_AB R2, RZ, R2 ;  /* 0x00000002ff02723e */ /* 0x000fca00000000ff */
[----:B------:R-:W-:Y:S01]  /*b610*/  STG.E.U16 desc[UR36][R16.64], R2 ;  /* 0x0000000210007986 */ /* 0x000fe2000c101524 */
[----:B------:R-:W-:Y:S05]  /*b620*/  EXIT ;  /* 0x000000000000794d */ /* 0x000fea0003800000 */
.L_x_3472:
[----:B------:R-:W-:-:S09]  /*b630*/  UISETP.NE.AND UP0, UPT, UR4, 0x7, UPT ;  /* 0x000000070400788c */ /* 0x000fd2000bf05270 */
[----:B------:R-:W-:Y:S05]  /*b640*/  BRA.U !UP0, `(.L_x_3474) ;  /* 0x00000001082c7547 */ /* 0x000fea000b800000 */
[----:B------:R-:W-:-:S09]  /*b650*/  UISETP.NE.AND UP0, UPT, UR4, 0x8, UPT ;  /* 0x000000080400788c */ /* 0x000fd2000bf05270 */
[----:B------:R-:W-:Y:S05]  /*b660*/  BRA.U !UP0, `(.L_x_3475) ;  /* 0x0000000108147547 */ /* 0x000fea000b800000 */
[----:B------:R-:W-:-:S09]  /*b670*/  UISETP.NE.AND UP0, UPT, UR4, 0x9, UPT ;  /* 0x000000090400788c */ /* 0x000fd2000bf05270 */
[----:B------:R-:W-:Y:S05]  /*b680*/  BRA.U UP0, `(.L_x_3469) ;  /* 0x0000000500d07547 */ /* 0x000fea000b800000 */
[----:B------:R-:W-:-:S05]  /*b690*/  IMAD.MOV.U32 R3, RZ, RZ, RZ ;  /* 0x000000ffff037224 */ /* 0x000fca00078e00ff */
[----:B------:R-:W-:Y:S01]  /*b6a0*/  STG.E.64 desc[UR36][R16.64], R2 ;  /* 0x0000000210007986 */ /* 0x000fe2000c101b24 */
[----:B------:R-:W-:Y:S05]  /*b6b0*/  EXIT ;  /* 0x000000000000794d */ /* 0x000fea0003800000 */
.L_x_3475:
[----:B------:R-:W-:-:S04]  /*b6c0*/  F2FP.F16.F32.PACK_AB R3, RZ, R2 ;  /* 0x00000002ff03723e */ /* 0x000fc800000000ff */
[----:B------:R-:W-:-:S05]  /*b6d0*/  PRMT R3, R3, 0x5410, RZ ;  /* 0x0000541003037816 */ /* 0x000fca00000000ff */
[----:B------:R-:W-:Y:S01]  /*b6e0*/  STG.E desc[UR36][R16.64], R3 ;  /* 0x0000000310007986 */ /* 0x000fe2000c101924 */
[----:B------:R-:W-:Y:S05]  /*b6f0*/  EXIT ;  /* 0x000000000000794d */ /* 0x000fea0003800000 */
.L_x_3474:
[----:B------:R-:W-:-:S06]  /*b700*/  FMUL.FTZ R2, R2, 1 ;  /* 0x3f80000002027820 */ /* 0x000fcc0000410000 */
[----:B------:R-:W0:Y:S02]  /*b710*/  F2F.F64.F32 R2, R2 ;  /* 0x0000000200027310 */ /* 0x000e240000201800 */
[----:B0-----:R-:W-:Y:S01]  /*b720*/  STG.E.64 desc[UR36][R16.64], R2 ;  /* 0x0000000210007986 */ /* 0x001fe2000c101b24 */
[----:B------:R-:W-:Y:S05]  /*b730*/  EXIT ;  /* 0x000000000000794d */ /* 0x000fea0003800000 */
.L_x_3465:
        /* <DEDUP_REMOVED lines=11> */
[----:B0-----:R-:W-:Y:S01]  /*b7f0*/  STG.E.U16 desc[UR36][R16.64], R3 ;  /* 0x0000000310007986 */ /* 0x001fe2000c101524 */
[----:B------:R-:W-:Y:S05]  /*b800*/  EXIT ;  /* 0x000000000000794d */ /* 0x000fea0003800000 */
.L_x_3479:
        /* <DEDUP_REMOVED lines=16> */
.L_x_3482:
[----:B------:R-:W-:-:S04]  /*b910*/  SHF.R.U32.HI R2, RZ, 0x18, R2 ;  /* 0x00000018ff027819 */ /* 0x000fc80000011602 */
[----:B------:R-:W-:-:S04]  /*b920*/  LOP3.LUT R2, R3, 0x80, R2, 0xf8, !PT ;  /* 0x0000008003027812 */ /* 0x000fc800078ef802 */
[----:B------:R-:W-:-:S07]  /*b930*/  PRMT R8, R2, 0x7610, R8 ;  /* 0x0000761002087816 */ /* 0x000fce0000000008 */
.L_x_3481:
[----:B------:R-:W-:Y:S05]  /*b940*/  BSYNC.RECONVERGENT B0 ;  /* 0x0000000000007941 */ /* 0x000fea0003800200 */
.L_x_3480:
[----:B------:R-:W-:Y:S01]  /*b950*/  STG.E.U8 desc[UR36][R16.64], R8 ;  /* 0x0000000810007986 */ /* 0x000fe2000c101124 */
[----:B------:R-:W-:Y:S05]  /*b960*/  EXIT ;  /* 0x000000000000794d */ /* 0x000fea0003800000 */
.L_x_3478:
        /* <DEDUP_REMOVED lines=16> */
.L_x_3485:
[----:B------:R-:W-:-:S04]  /*ba70*/  SHF.R.U32.HI R2, RZ, 0x18, R2 ;  /* 0x00000018ff027819 */ /* 0x000fc80000011602 */
[----:B------:R-:W-:-:S04]  /*ba80*/  LOP3.LUT R3, R3, 0x80, R2, 0xf8, !PT ;  /* 0x0000008003037812 */ /* 0x000fc800078ef802 */
[----:B------:R-:W-:-:S07]  /*ba90*/  PRMT R8, R3, 0x7610, R8 ;  /* 0x0000761003087816 */ /* 0x000fce0000000008 */
.L_x_3484:
[----:B------:R-:W-:Y:S05]  /*baa0*/  BSYNC.RECONVERGENT B0 ;  /* 0x0000000000007941 */ /* 0x000fea0003800200 */
.L_x_3483:
[----:B------:R-:W-:Y:S01]  /*bab0*/  STG.E.U8 desc[UR36][R16.64], R8 ;  /* 0x0000000810007986 */ /* 0x000fe2000c101124 */
[----:B------:R-:W-:Y:S05]  /*bac0*/  EXIT ;  /* 0x000000000000794d */ /* 0x000fea0003800000 */
.L_x_3477:
        /* <DEDUP_REMOVED lines=21> */
.L_x_3487:
[----:B------:R-:W0:Y:S02]  /*bc20*/  F2I.U64.TRUNC R2, R2 ;  /* 0x0000000200027311 */ /* 0x000e24000020d800 */
[----:B0-----:R-:W-:Y:S01]  /*bc30*/  STG.E.64 desc[UR36][R16.64], R2 ;  /* 0x0000000210007986 */ /* 0x001fe2000c101b24 */
[----:B------:R-:W-:Y:S05]  /*bc40*/  EXIT ;  /* 0x000000000000794d */ /* 0x000fea0003800000 */
.L_x_3486:
[----:B------:R-:W0:Y:S02]  /*bc50*/  F2I.FTZ.U32.TRUNC.NTZ R3, R2 ;  /* 0x0000000200037305 */ /* 0x000e24000021f000 */
[----:B0-----:R-:W-:Y:S01]  /*bc60*/  STG.E desc[UR36][R16.64], R3 ;  /* 0x0000000310007986 */ /* 0x001fe2000c101924 */
[----:B------:R-:W-:Y:S05]  /*bc70*/  EXIT ;  /* 0x000000000000794d */ /* 0x000fea0003800000 */
.L_x_3476:
        /* <DEDUP_REMOVED lines=8> */
[----:B------:R-:W-:Y:S01]  /*bd00*/  STG.E.U8 desc[UR36][R16.64], R3 ;  /* 0x0000000310007986 */ /* 0x000fe2000c101124 */
[----:B------:R-:W-:Y:S05]  /*bd10*/  EXIT ;  /* 0x000000000000794d */ /* 0x000fea0003800000 */
.L_x_3489:
[----:B------:R-:W-:Y:S01]  /*bd20*/  FMUL.FTZ R4, R2, 1 ;  /* 0x3f80000002047820 */ /* 0x000fe20000410000 */
[----:B------:R-:W-:-:S05]  /*bd30*/  CS2R R6, SRZ ;  /* 0x0000000000067805 */ /* 0x000fca000001ff00 */
[----:B------:R-:W0:Y:S02]  /*bd40*/  F2F.F64.F32 R4, R4 ;  /* 0x0000000400047310 */ /* 0x000e240000201800 */
[----:B0-----:R-:W-:Y:S01]  /*bd50*/  STG.E.128 desc[UR36][R16.64], R4 ;  /* 0x0000000410007986 */ /* 0x001fe2000c101d24 */
[----:B------:R-:W-:Y:S05]  /*bd60*/  EXIT ;  /* 0x000000000000794d */ /* 0x000fea0003800000 */
.L_x_3488:
[----:B------:R-:W-:-:S09]  /*bd70*/  UISETP.NE.AND UP0, UPT, UR4, 0xf, UPT ;  /* 0x0000000f0400788c */ /* 0x000fd2000bf05270 */
[----:B------:R-:W-:Y:S05]  /*bd80*/  BRA.U !UP0, `(.L_x_3490) ;  /* 0x0000000108e07547 */ /* 0x000fea000b800000 */
[----:B------:R-:W-:-:S09]  /*bd90*/  UISETP.NE.AND UP0, UPT, UR4, 0x17, UPT ;  /* 0x000000170400788c */ /* 0x000fd2000bf05270 */
[----:B------:R-:W-:Y:S05]  /*bda0*/  BRA.U !UP0, `(.L_x_3491) ;  /* 0x00000001088c7547 */ /* 0x000fea000b800000 */
[----:B------:R-:W-:-:S09]  /*bdb0*/  UISETP.NE.AND UP0, UPT, UR4, 0x18, UPT ;  /* 0x000000180400788c */ /* 0x000fd2000bf05270 */
[----:B------:R-:W-:Y:S05]  /*bdc0*/  BRA.U !UP0, `(.L_x_3492) ;  /* 0x0000000108447547 */ /* 0x000fea000b800000 */
.L_x_3469:
        /* <DEDUP_REMOVED lines=16> */
.L_x_3493:
[----:B------:R-:W-:Y:S05]  /*bed0*/  EXIT ;  /* 0x000000000000794d */ /* 0x000fea0003800000 */
.L_x_3492:
        /* <DEDUP_REMOVED lines=12> */
.L_x_3495:
[----:B------:R-:W-:Y:S05]  /*bfa0*/  BSYNC.RECONVERGENT B0 ;  /* 0x0000000000007941 */ /* 0x000fea0003800200 */
.L_x_3494:
[----:B------:R-:W-:-:S05]  /*bfb0*/  LOP3.LUT R3, R0, 0x80, R5, 0xf8, !PT ;  /* 0x0000008000037812 */ /* 0x000fca00078ef805 */
[----:B------:R-:W-:Y:S01]  /*bfc0*/  STG.E.U8 desc[UR36][R16.64], R3 ;  /* 0x0000000310007986 */ /* 0x000fe2000c101124 */
[----:B------:R-:W-:Y:S05]  /*bfd0*/  EXIT ;  /* 0x000000000000794d */ /* 0x000fea0003800000 */
.L_x_3491:
        /* <DEDUP_REMOVED lines=11> */
.L_x_3497:
[----:B------:R-:W-:Y:S01]  /*c090*/  HFMA2 R0, -RZ, RZ, 0, 7.569789886474609375e-06 ;  /* 0x0000007fff007431 */ /* 0x000fe200000001ff */
[----:B------:R-:W-:-:S04]  /*c0a0*/  ISETP.GT.U32.AND P0, PT, R4, 0x7f800000, PT ;  /* 0x7f8000000400780c */ /* 0x000fc80003f04070 */
[----:B------:R-:W-:-:S09]  /*c0b0*/  SEL R0, R0, 0x7c, P0 ;  /* 0x0000007c00007807 */ /* 0x000fd20000000000 */
.L_x_3498:
[----:B------:R-:W-:Y:S05]  /*c0c0*/  BSYNC.RECONVERGENT B0 ;  /* 0x0000000000007941 */ /* 0x000fea0003800200 */
.L_x_3496:
[----:B------:R-:W-:-:S04]  /*c0d0*/  SHF.R.U32.HI R3, RZ, 0x18, R2 ;  /* 0x00000018ff037819 */ /* 0x000fc80000011602 */
[----:B------:R-:W-:-:S05]  /*c0e0*/  LOP3.LUT R3, R0, 0x80, R3, 0xf8, !PT ;  /* 0x0000008000037812 */ /* 0x000fca00078ef803 */
[----:B------:R-:W-:Y:S01]  /*c0f0*/  STG.E.U8 desc[UR36][R16.64], R3 ;  /* 0x0000000310007986 */ /* 0x000fe2000c101124 */
[----:B------:R-:W-:Y:S05]  /*c100*/  EXIT ;  /* 0x000000000000794d */ /* 0x000fea0003800000 */
.L_x_3490:
[----:B------:R-:W-:-:S05]  /*c110*/  F2FP.BF16.F32.PACK_AB R2, RZ, R2 ;  /* 0x00000002ff02723e */ /* 0x000fca00000010ff */
[----:B------:R-:W-:Y:S01]  /*c120*/  STG.E.U16 desc[UR36][R16.64], R2 ;  /* 0x0000000210007986 */ /* 0x000fe2000c101524 */
[----:B------:R-:W-:Y:S05]  /*c130*/  EXIT ;  /* 0x000000000000794d */ /* 0x000fea0003800000 */
.L_x_3499:
        /* <DEDUP_REMOVED lines=12> */
.L_x_17934:


//--------------------- .text._ZN2at6native27unrolled_elementwise_kernelINS0_13AUnaryFunctorIfffZZZNS0_17hypot_kernel_cudaERNS_18TensorIteratorBaseEENKUlvE_clEvENKUlvE0_clEvEUlffE_EESt5arrayIPcLm2EELi4E23TrivialOffsetCalculatorILi1EjESD_NS0_6memory12LoadWithCastILi1EEENSE_13StoreWithCastILi1EEEEEviT_T0_T2_T3_T4_T5_ --------------------------
	.section	.text._ZN2at6native27unrolled_elementwise_kernelINS0_13AUnaryFunctorIfffZZZNS0_17hypot_kernel_cudaERNS_18TensorIteratorBaseEENKUlvE_clEvENKUlvE0_clEvEUlffE_EESt5arrayIPcLm2EELi4E23TrivialOffsetCalculatorILi1EjESD_NS0_6memory12LoadWithCastILi1EEENSE_13StoreWithCastILi1EEEEEviT_T0_T2_T3_T4_T5_,"ax",@progbits
	.align	128
        .global         _ZN2at6native27unrolled_elementwise_kernelINS0_13AUnaryFunctorIfffZZZNS0_17hypot_kernel_cudaERNS_18TensorIteratorBaseEENKUlvE_clEvENKUlvE0_clEvEUlffE_EESt5arrayIPcLm2EELi4E23TrivialOffsetCalculatorILi1EjESD_NS0_6memory12LoadWithCastILi1EEENSE_13StoreWithCastILi1EEEEEviT_T0_T2_T3_T4_T5_
        .type           _ZN2at6native27unrolled_elementwise_kernelINS0_13AUnaryFunctorIfffZZZNS0_17hypot_kernel_cudaERNS_18TensorIteratorBaseEENKUlvE_clEvENKUlvE0_clEvEUlffE_EESt5arrayIPcLm2EELi4E23TrivialOffsetCalculatorILi1EjESD_NS0_6memory12LoadWithCastILi1EEENSE_13StoreWithCastILi1EEEEEviT_T0_T2_T3_T4_T5_,@function
        .size           _ZN2at6native27unrolled_elementwise_kernelINS0_13AUnaryFunctorIfffZZZNS0_17hypot_kernel_cudaERNS_18TensorIteratorBaseEENKUlvE_clEvENKUlvE0_clEvEUlffE_EESt5arrayIPcLm2EELi4E23TrivialOffsetCalculatorILi1EjESD_NS0_6memory12LoadWithCastILi1EEENSE_13StoreWithCastILi1EEEEEviT_T0_T2_T3_T4_T5_,(.L_x_17935 - _ZN2at6native27unrolled_elementwise_kernelINS0_13AUnaryFunctorIfffZZZNS0_17hypot_kernel_cudaERNS_18TensorIteratorBaseEENKUlvE_clEvENKUlvE0_clEvEUlffE_EESt5arrayIPcLm2EELi4E23TrivialOffsetCalculatorILi1EjESD_NS0_6memory12LoadWithCastILi1EEENSE_13StoreWithCastILi1EEEEEviT_T0_T2_T3_T4_T5_)
        .other          _ZN2at6native27unrolled_elementwise_kernelINS0_13AUnaryFunctorIfffZZZNS0_17hypot_kernel_cudaERNS_18TensorIteratorBaseEENKUlvE_clEvENKUlvE0_clEvEUlffE_EESt5arrayIPcLm2EELi4E23TrivialOffsetCalculatorILi1EjESD_NS0_6memory12LoadWithCastILi1EEENSE_13StoreWithCastILi1EEEEEviT_T0_T2_T3_T4_T5_,@"STO_CUDA_ENTRY STV_DEFAULT"
_ZN2at6native27unrolled_elementwise_kernelINS0_13AUnaryFunctorIfffZZZNS0_17hypot_kernel_cudaERNS_18TensorIteratorBaseEENKUlvE_clEvENKUlvE0_clEvEUlffE_EESt5arrayIPcLm2EELi4E23TrivialOffsetCalculatorILi1EjESD_NS0_6memory12LoadWithCastILi1EEENSE_13StoreWithCastILi1EEEEEviT_T0_T2_T3_T4_T5_:
.text._ZN2at6native27unrolled_elementwise_kernelINS0_13AUnaryFunctorIfffZZZNS0_17hypot_kernel_cudaERNS_18TensorIteratorBaseEENKUlvE_clEvENKUlvE0_clEvEUlffE_EESt5arrayIPcLm2EELi4E23TrivialOffsetCalculatorILi1EjESD_NS0_6memory12LoadWithCastILi1EEENSE_13StoreWithCastILi1EEEEEviT_T0_T2_T3_T4_T5_:
[----:B------:R-:W0:Y:S01]  /*0000*/  LDC R1, c[0x0][0x37c] ;  /* 0x0000df00ff017b82 */ /* 0x000e220000000800 */
[----:B------:R-:W1:Y:S07]  /*0010*/  S2R R2, SR_CTAID.X ;  /* 0x0000000000027919 */ /* 0x000e6e0000002500 */
[----:B------:R-:W1:Y:S01]  /*0020*/  LDC R17, c[0x0][0x380] ;  /* 0x0000e000ff117b82 */ /* 0x000e620000000800 */
[----:B------:R-:W2:Y:S01]  /*0030*/  LDCU.64 UR36, c[0x0][0x358] ;  /* 0x00006b00ff2477ac */ /* 0x000ea20008000a00 */
[----:B------:R-:W-:Y:S01]  /*0040*/  BSSY.RECONVERGENT B7, `(.L_x_3500) ;  /* 0x00000ec000077945 */ /* 0x000fe20003800200 */
[----:B------:R-:W3:Y:S01]  /*0050*/  S2R R16, SR_TID.X ;  /* 0x0000000000107919 */ /* 0x000ee20000002100 */
[----:B------:R-:W-:Y:S01]  /*0060*/  IMAD.MOV.U32 R22, RZ, RZ, RZ ;  /* 0x000000ffff167224 */ /* 0x000fe200078e00ff */
        /* <DEDUP_REMOVED lines=8> */
[----:B------:R-:W-:Y:S01]  /*00f0*/  BSSY.RECONVERGENT B6, `(.L_x_3502) ;  /* 0x00000df000067945 */ /* 0x000fe20003800200 */
        /* <DEDUP_REMOVED lines=17> */
.L_x_3506:
[----:B------:R-:W2:Y:S02]  /*0210*/  LDG.E.U8 R4, desc[UR36][R4.64] ;  /* 0x0000002404047981 */ /* 0x000ea4000c1e1100 */
[----:B--2---:R-:W-:Y:S01]  /*0220*/  I2FP.F32.U32 R22, R4 ;  /* 0x0000000400167245 */ /* 0x004fe20000201000 */
[----:B------:R-:W-:Y:S06]  /*0230*/  BRA `(.L_x_3508) ;  /* 0x0000000c00287947 */ /* 0x000fec0003800000 */
.L_x_3505:
        /* <DEDUP_REMOVED lines=9> */
.L_x_3510:
[----:B------:R-:W2:Y:S02]  /*02d0*/  LDG.E R4, desc[UR36][R4.64] ;  /* 0x0000002404047981 */ /* 0x000ea4000c1e1900 */
[----:B--2---:R-:W-:Y:S01]  /*02e0*/  I2FP.F32.S32 R22, R4 ;  /* 0x0000000400167245 */ /* 0x004fe20000201400 */
[----:B------:R-:W-:Y:S06]  /*02f0*/  BRA `(.L_x_3508) ;  /* 0x0000000800f87947 */ /* 0x000fec0003800000 */
.L_x_3509:
[----:B------:R-:W2:Y:S02]  /*0300*/  LDG.E.U16 R4, desc[UR36][R4.64] ;  /* 0x0000002404047981 */ /* 0x000ea4000c1e1500 */
[----:B--2---:R2:W3:Y:S01]  /*0310*/  I2F.S16 R22, R4 ;  /* 0x0000000400167306 */ /* 0x0044e20000101400 */
[----:B------:R-:W-:Y:S05]  /*0320*/  BRA `(.L_x_3508) ;  /* 0x0000000800ec7947 */ /* 0x000fea0003800000 */
.L_x_3504:
        /* <DEDUP_REMOVED lines=8> */
.L_x_3512:
[----:B------:R-:W2:Y:S02]  /*03b0*/  LDG.E.U16 R4, desc[UR36][R4.64] ;  /* 0x0000002404047981 */ /* 0x000ea4000c1e1500 */
[----:B--2---:R-:W-:Y:S01]  /*03c0*/  HADD2.F32 R22, -RZ, R4.H0_H0 ;  /* 0x20000004ff167230 */ /* 0x004fe20000004100 */
[----:B------:R-:W-:Y:S06]  /*03d0*/  BRA `(.L_x_3508) ;  /* 0x0000000800c07947 */ /* 0x000fec0003800000 */
.L_x_3511:
        /* <DEDUP_REMOVED lines=8> */
.L_x_3514:
[----:B------:R-:W2:Y:S02]  /*0460*/  LDG.E.U16 R4, desc[UR36][R4.64] ;  /* 0x0000002404047981 */ /* 0x000ea4000c1e1500 */
[----:B--2---:R-:W-:Y:S01]  /*0470*/  HADD2.F32 R22, -RZ, R4.H0_H0 ;  /* 0x20000004ff167230 */ /* 0x004fe20000004100 */
[----:B------:R-:W-:Y:S06]  /*0480*/  BRA `(.L_x_3508) ;  /* 0x0000000800947947 */ /* 0x000fec0003800000 */
.L_x_3513:
[----:B------:R-:W2:Y:S01]  /*0490*/  LDG.E.64 R4, desc[UR36][R4.64] ;  /* 0x0000002404047981 */ /* 0x000ea2000c1e1b00 */
[----:B------:R-:W-:Y:S01]  /*04a0*/  UMOV UR4, 0xf0000000 ;  /* 0xf000000000047882 */ /* 0x000fe20000000000 */
[----:B------:R-:W-:Y:S01]  /*04b0*/  UMOV UR5, 0x380fffff ;  /* 0x380fffff00057882 */ /* 0x000fe20000000000 */
[----:B--2---:R-:W0:Y:S01]  /*04c0*/  F2F.F32.F64 R22, R4 ;  /* 0x0000000400167310 */ /* 0x004e220000301000 */
[----:B------:R-:W-:-:S14]  /*04d0*/  DSETP.GEU.AND P0, PT, |R4|, UR4, PT ;  /* 0x0000000404007e2a */ /* 0x000fdc000bf0e200 */
[----:B0-----:R-:W-:Y:S01]  /*04e0*/  @!P0 FMUL R22, R22, 1.175494350822287508e-38 ;  /* 0x0080000016168820 */ /* 0x001fe20000400000 */
[----:B------:R-:W-:Y:S06]  /*04f0*/  BRA `(.L_x_3508) ;  /* 0x0000000800787947 */ /* 0x000fec0003800000 */
.L_x_3503:
        /* <DEDUP_REMOVED lines=12> */
.L_x_3517:
[----:B------:R-:W2:Y:S01]  /*05c0*/  LDG.E.64 R4, desc[UR36][R4.64] ;  /* 0x0000002404047981 */ /* 0x000ea2000c1e1b00 */
[----:B------:R-:W-:Y:S01]  /*05d0*/  UMOV UR4, 0xf0000000 ;  /* 0xf000000000047882 */ /* 0x000fe20000000000 */
[----:B------:R-:W-:Y:S01]  /*05e0*/  UMOV UR5, 0x380fffff ;  /* 0x380fffff00057882 */ /* 0x000fe20000000000 */
[----:B--2---:R-:W0:Y:S01]  /*05f0*/  F2F.F32.F64 R22, R4 ;  /* 0x0000000400167310 */ /* 0x004e220000301000 */
[----:B------:R-:W-:-:S14]  /*0600*/  DSETP.GEU.AND P0, PT, |R4|, UR4, PT ;  /* 0x0000000404007e2a */ /* 0x000fdc000bf0e200 */
[----:B0-----:R-:W-:Y:S01]  /*0610*/  @!P0 FMUL R22, R22, 1.175494350822287508e-38 ;  /* 0x0080000016168820 */ /* 0x001fe20000400000 */
[----:B------:R-:W-:Y:S06]  /*0620*/  BRA `(.L_x_3508) ;  /* 0x00000008002c7947 */ /* 0x000fec0003800000 */
.L_x_3516:
        /* <DEDUP_REMOVED lines=25> */
.L_x_3519:
        /* <DEDUP_REMOVED lines=11> */
[----:B------:R-:W-:Y:S01]  /*0870*/  LOP3.LUT R22, R0, 0x80000000, R3, 0xf8, !PT ;  /* 0x8000000000167812 */ /* 0x000fe200078ef803 */
[----:B------:R-:W-:Y:S06]  /*0880*/  BRA `(.L_x_3508) ;  /* 0x0000000400947947 */ /* 0x000fec0003800000 */
.L_x_3518:
[----:B------:R-:W2:Y:S02]  /*0890*/  LDG.E.U16 R4, desc[UR36][R4.64] ;  /* 0x0000002404047981 */ /* 0x000ea4000c1e1500 */
[----:B--2---:R-:W-:Y:S01]  /*08a0*/  IMAD.U32 R22, R4, 0x10000, RZ ;  /* 0x0001000004167824 */ /* 0x004fe200078e00ff */
[----:B------:R-:W-:Y:S06]  /*08b0*/  BRA `(.L_x_3508) ;  /* 0x0000000400887947 */ /* 0x000fec0003800000 */
.L_x_3515:
        /* <DEDUP_REMOVED lines=11> */
.L_x_3522:
        /* <DEDUP_REMOVED lines=20> */
.L_x_3524:
[----:B------:R-:W-:Y:S05]  /*0ab0*/  BSYNC.RECONVERGENT B0 ;  /* 0x0000000000007941 */ /* 0x000fea0003800200 */
.L_x_3523:
[----:B------:R-:W-:Y:S01]  /*0ac0*/  IMAD.SHL.U32 R0, R0, 0x100000, RZ ;  /* 0x0010000000007824 */ /* 0x000fe200078e00ff */
[----:B------:R-:W-:-:S04]  /*0ad0*/  LEA R3, R3, 0x3b800000, 0x17 ;  /* 0x3b80000003037811 */ /* 0x000fc800078eb8ff */
[----:B------:R-:W-:Y:S01]  /*0ae0*/  LOP3.LUT R22, R3, R0, R7, 0xfe, !PT ;  /* 0x0000000003167212 */ /* 0x000fe200078efe07 */
[----:B------:R-:W-:Y:S06]  /*0af0*/  BRA `(.L_x_3508) ;  /* 0x0000000000f87947 */ /* 0x000fec0003800000 */
.L_x_3521:
        /* <DEDUP_REMOVED lines=20> */
.L_x_3526:
[----:B------:R-:W-:Y:S05]  /*0c40*/  BSYNC.RECONVERGENT B0 ;  /* 0x0000000000007941 */ /* 0x000fea0003800200 */
.L_x_3525:
[----:B------:R-:W-:Y:S01]  /*0c50*/  IMAD.SHL.U32 R0, R0, 0x200000, RZ ;  /* 0x0020000000007824 */ /* 0x000fe200078e00ff */
[----:B------:R-:W-:-:S04]  /*0c60*/  LEA R3, R3, 0x37800000, 0x17 ;  /* 0x3780000003037811 */ /* 0x000fc800078eb8ff */
[----:B------:R-:W-:Y:S01]  /*0c70*/  LOP3.LUT R22, R3, R0, R7, 0xfe, !PT ;  /* 0x0000000003167212 */ /* 0x000fe200078efe07 */
[----:B------:R-:W-:Y:S06]  /*0c80*/  BRA `(.L_x_3508) ;  /* 0x0000000000947947 */ /* 0x000fec0003800000 */
.L_x_3520:
[----:B------:R-:W-:-:S09]  /*0c90*/  UISETP.NE.AND UP0, UPT, UR4, 0x1c, UPT ;  /* 0x0000001c0400788c */ /* 0x000fd2000bf05270 */
[----:B------:R-:W-:Y:S05]  /*0ca0*/  BRA.U !UP0, `(.L_x_3527) ;  /* 0x0000000108847547 */ /* 0x000fea000b800000 */
[----:B------:R-:W-:-:S09]  /*0cb0*/  UISETP.NE.AND UP0, UPT, UR4, 0x1d, UPT ;  /* 0x0000001d0400788c */ /* 0x000fd2000bf05270 */
[----:B------:R-:W-:Y:S05]  /*0cc0*/  BRA.U !UP0, `(.L_x_3528) ;  /* 0x0000000108707547 */ /* 0x000fea000b800000 */
[----:B------:R-:W-:-:S09]  /*0cd0*/  UISETP.NE.AND UP0, UPT, UR4, 0x2c, UPT ;  /* 0x0000002c0400788c */ /* 0x000fd2000bf05270 */
[----:B------:R-:W-:Y:S05]  /*0ce0*/  BRA.U !UP0, `(.L_x_3529) ;  /* 0x0000000108487547 */ /* 0x000fea000b800000 */
.L_x_3507:
        /* <DEDUP_REMOVED lines=16> */
.L_x_3530:
[----:B------:R-:W-:Y:S01]  /*0df0*/  IMAD.MOV.U32 R22, RZ, RZ, RZ ;  /* 0x000000ffff167224 */ /* 0x000fe200078e00ff */
[----:B------:R-:W-:Y:S06]  /*0e00*/  BRA `(.L_x_3508) ;  /* 0x0000000000347947 */ /* 0x000fec0003800000 */
.L_x_3529:
[----:B------:R-:W2:Y:S01]  /*0e10*/  LDG.E.U8 R4, desc[UR36][R4.64] ;  /* 0x0000002404047981 */ /* 0x000ea2000c1e1100 */
[----:B------:R-:W-:Y:S01]  /*0e20*/  IMAD.MOV.U32 R22, RZ, RZ, 0x400000 ;  /* 0x00400000ff167424 */ /* 0x000fe200078e00ff */
[----:B--2---:R-:W-:-:S13]  /*0e30*/  ISETP.NE.AND P0, PT, R4, RZ, PT ;  /* 0x000000ff0400720c */ /* 0x004fda0003f05270 */
[----:B------:R-:W-:Y:S05]  /*0e40*/  @!P0 BRA `(.L_x_3508) ;  /* 0x0000000000248947 */ /* 0x000fea0003800000 */
[----:B------:R-:W-:-:S13]  /*0e50*/  ISETP.NE.AND P0, PT, R4, 0xff, PT ;  /* 0x000000ff0400780c */ /* 0x000fda0003f05270 */
[----:B------:R-:W-:Y:S02]  /*0e60*/  @!P0 IMAD.MOV.U32 R22, RZ, RZ, 0x7f800001 ;  /* 0x7f800001ff168424 */ /* 0x000fe400078e00ff */
[----:B------:R-:W-:Y:S01]  /*0e70*/  @P0 IMAD.SHL.U32 R22, R4, 0x800000, RZ ;  /* 0x0080000004160824 */ /* 0x000fe200078e00ff */
[----:B------:R-:W-:Y:S06]  /*0e80*/  BRA `(.L_x_3508) ;  /* 0x0000000000147947 */ /* 0x000fec0003800000 */
.L_x_3528:
[----:B------:R-:W2:Y:S02]  /*0e90*/  LDG.E.64 R22, desc[UR36][R4.64] ;  /* 0x0000002404167981 */ /* 0x000ea4000c1e1b00 */
[----:B--2---:R0:W1:Y:S01]  /*0ea0*/  I2F.U64 R22, R22 ;  /* 0x0000001600167312 */ /* 0x0040620000301000 */
[----:B------:R-:W-:Y:S05]  /*0eb0*/  BRA `(.L_x_3508) ;  /* 0x0000000000087947 */ /* 0x000fea0003800000 */
.L_x_3527:
[----:B------:R-:W2:Y:S02]  /*0ec0*/  LDG.E R4, desc[UR36][R4.64] ;  /* 0x0000002404047981 */ /* 0x000ea4000c1e1900 */
[----:B--2---:R-:W-:-:S07]  /*0ed0*/  I2FP.F32.U32 R22, R4 ;  /* 0x0000000400167245 */ /* 0x004fce0000201000 */
.L_x_3508:
[----:B------:R-:W-:Y:S05]  /*0ee0*/  BSYNC.RECONVERGENT B6 ;  /* 0x0000000000067941 */ /* 0x000fea0003800200 */
.L_x_3502:
[----:B------:R-:W-:-:S07]  /*0ef0*/  VIADD R16, R19, 0x80 ;  /* 0x0000008013107836 */ /* 0x000fce0000000000 */
.L_x_3501:
[----:B------:R-:W-:Y:S05]  /*0f00*/  BSYNC.RECONVERGENT B7 ;  /* 0x0000000000077941 */ /* 0x000fea0003800200 */
.L_x_3500:
[----:B------:R-:W-:Y:S01]  /*0f10*/  ISETP.GE.AND P0, PT, R16, R17, PT ;  /* 0x000000111000720c */ /* 0x000fe20003f06270 */
[----:B------:R-:W-:Y:S01]  /*0f20*/  BSSY.RECONVERGENT B7, `(.L_x_3531) ;  /* 0x00000e7000077945 */ /* 0x000fe20003800200 */
[----:B------:R-:W-:-:S11]  /*0f30*/  IMAD.MOV.U32 R24, RZ, RZ, RZ ;  /* 0x000000ffff187224 */ /* 0x000fd600078e00ff */
[----:B------:R-:W-:Y:S05]  /*0f40*/  @P0 BRA `(.L_x_3532) ;  /* 0x0000000c00900947 */ /* 0x000fea0003800000 */
[----:B0-2-4-:R-:W0:Y:S01]  /*0f50*/  LDC.64 R4, c[0x0][0x398] ;  /* 0x0000e600ff047b82 */ /* 0x015e220000000a00 */
[----:B------:R-:W2:Y:S01]  /*0f60*/  LDCU UR5, c[0x0][0x3a8] ;  /* 0x00007500ff0577ac */ /* 0x000ea20008000800 */
[----:B------:R-:W-:Y:S01]  /*0f70*/  IMAD R0, R2, 0x200, R16 ;  /* 0x0000020002007824 */ /* 0x000fe200078e0210 */
[----:B------:R-:W-:Y:S01]  /*0f80*/  BSSY.RECONVERGENT B6, `(.L_x_3533) ;  /* 0x00000df000067945 */ /* 0x000fe20003800200 */
[----:B------:R-:W-:-:S04]  /*0f90*/  UPRMT UR4, UR38, 0x9910, URZ ;  /* 0x0000991026047896 */ /* 0x000fc800080000ff */
        /* <DEDUP_REMOVED lines=16> */
.L_x_3537:
[----:B------:R-:W2:Y:S02]  /*10a0*/  LDG.E.U8 R4, desc[UR36][R4.64] ;  /* 0x0000002404047981 */ /* 0x000ea4000c1e1100 */
[----:B--2---:R-:W-:Y:S01]  /*10b0*/  I2FP.F32.U32 R24, R4 ;  /* 0x0000000400187245 */ /* 0x004fe20000201000 */
[----:B------:R-:W-:Y:S06]  /*10c0*/  BRA `(.L_x_3539) ;  /* 0x0000000c00287947 */ /* 0x000fec0003800000 */
.L_x_3536:
[----:B------:R-:W-:-:S09]  /*10d0*/  UISETP.NE.AND UP0, UPT, UR4, 0x2, UPT ;  /* 0x000000020400788c */ /* 0x000fd2000bf05270 */
[----:B------:R-:W-:Y:S05]  /*10e0*/  BRA.U !UP0, `(.L_x_3540) ;  /* 0x0000000108287547 */ /* 0x000fea000b800000 */
[----:B------:R-:W-:-:S09]  /*10f0*/  UISETP.NE.AND UP0, UPT, UR4, 0x3, UPT ;  /* 0x000000030400788c */ /* 0x000fd2000bf05270 */
[----:B------:R-:W-:Y:S05]  /*1100*/  BRA.U !UP0, `(.L_x_3541) ;  /* 0x0000000108147547 */ /* 0x000fea000b800000 */
[----:B------:R-:W-:-:S09]  /*1110*/  UISETP.NE.AND UP0, UPT, UR4, 0x4, UPT ;  /* 0x000000040400788c */ /* 0x000fd2000bf05270 */
[----:B------:R-:W-:Y:S05]  /*1120*/  BRA.U UP0, `(.L_x_3538) ;  /* 0x0000000900b47547 */ /* 0x000fea000b800000 */
[----:B------:R-:W2:Y:S02]  /*1130*/  LDG.E.64 R24, desc[UR36][R4.64] ;  /* 0x0000002404187981 */ /* 0x000ea4000c1e1b00 */
[----:B--2---:R0:W2:Y:S01]  /*1140*/  I2F.S64 R24, R24 ;  /* 0x0000001800187312 */ /* 0x0040a20000301400 */
[----:B------:R-:W-:Y:S05]  /*1150*/  BRA `(.L_x_3539) ;  /* 0x0000000c00047947 */ /* 0x000fea0003800000 */
.L_x_3541:
[----:B------:R-:W2:Y:S02]  /*1160*/  LDG.E R4, desc[UR36][R4.64] ;  /* 0x0000002404047981 */ /* 0x000ea4000c1e1900 */
[----:B--2---:R-:W-:Y:S01]  /*1170*/  I2FP.F32.S32 R24, R4 ;  /* 0x0000000400187245 */ /* 0x004fe20000201400 */
[----:B------:R-:W-:Y:S06]  /*1180*/  BRA `(.L_x_3539) ;  /* 0x0000000800f87947 */ /* 0x000fec0003800000 */
.L_x_3540:
[----:B------:R-:W2:Y:S02]  /*1190*/  LDG.E.U16 R4, desc[UR36][R4.64] ;  /* 0x0000002404047981 */ /* 0x000ea4000c1e1500 */
[----:B--2---:R0:W2:Y:S01]  /*11a0*/  I2F.S16 R24, R4 ;  /* 0x0000000400187306 */ /* 0x0040a20000101400 */
[----:B------:R-:W-:Y:S05]  /*11b0*/  BRA `(.L_x_3539) ;  /* 0x0000000800ec7947 */ /* 0x000fea0003800000 */
.L_x_3535:
        /* <DEDUP_REMOVED lines=8> */
.L_x_3543:
[----:B------:R-:W2:Y:S02]  /*1240*/  LDG.E.U16 R4, desc[UR36][R4.64] ;  /* 0x0000002404047981 */ /* 0x000ea4000c1e1500 */
[----:B--2---:R-:W-:Y:S01]  /*1250*/  HADD2.F32 R24, -RZ, R4.H0_H0 ;  /* 0x20000004ff187230 */ /* 0x004fe20000004100 */
[----:B------:R-:W-:Y:S06]  /*1260*/  BRA `(.L_x_3539) ;  /* 0x0000000800c07947 */ /* 0x000fec0003800000 */
.L_x_3542:
        /* <DEDUP_REMOVED lines=8> */
.L_x_3545:
[----:B------:R-:W2:Y:S02]  /*12f0*/  LDG.E.U16 R4, desc[UR36][R4.64] ;  /* 0x0000002404047981 */ /* 0x000ea4000c1e1500 */
[----:B--2---:R-:W-:Y:S01]  /*1300*/  HADD2.F32 R24, -RZ, R4.H0_H0 ;  /* 0x20000004ff187230 */ /* 0x004fe20000004100 */
[----:B------:R-:W-:Y:S06]  /*1310*/  BRA `(.L_x_3539) ;  /* 0x0000000800947947 */ /* 0x000fec0003800000 */
.L_x_3544:
[----:B------:R-:W2:Y:S01]  /*1320*/  LDG.E.64 R4, desc[UR36][R4.64] ;  /* 0x0000002404047981 */ /* 0x000ea2000c1e1b00 */
[----:B------:R-:W-:Y:S01]  /*1330*/  UMOV UR4, 0xf0000000 ;  /* 0xf000000000047882 */ /* 0x000fe20000000000 */
[----:B------:R-:W-:Y:S01]  /*1340*/  UMOV UR5, 0x380fffff ;  /* 0x380fffff00057882 */ /* 0x000fe20000000000 */
[----:B--2---:R-:W0:Y:S01]  /*1350*/  F2F.F32.F64 R24, R4 ;  /* 0x0000000400187310 */ /* 0x004e220000301000 */
[----:B------:R-:W-:-:S14]  /*1360*/  DSETP.GEU.AND P0, PT, |R4|, UR4, PT ;  /* 0x0000000404007e2a */ /* 0x000fdc000bf0e200 */
[----:B0-----:R-:W-:Y:S01]  /*1370*/  @!P0 FMUL R24, R24, 1.175494350822287508e-38 ;  /* 0x0080000018188820 */ /* 0x001fe20000400000 */
[----:B------:R-:W-:Y:S06]  /*1380*/  BRA `(.L_x_3539) ;  /* 0x0000000800787947 */ /* 0x000fec0003800000 */
.L_x_3534:
        /* <DEDUP_REMOVED lines=12> */
.L_x_3548:
[----:B------:R-:W2:Y:S01]  /*1450*/  LDG.E.64 R4, desc[UR36][R4.64] ;  /* 0x0000002404047981 */ /* 0x000ea2000c1e1b00 */
[----:B------:R-:W-:Y:S01]  /*1460*/  UMOV UR4, 0xf0000000 ;  /* 0xf000000000047882 */ /* 0x000fe20000000000 */
[----:B------:R-:W-:Y:S01]  /*1470*/  UMOV UR5, 0x380fffff ;  /* 0x380fffff00057882 */ /* 0x000fe20000000000 */
[----:B--2---:R-:W0:Y:S01]  /*1480*/  F2F.F32.F64 R24, R4 ;  /* 0x0000000400187310 */ /* 0x004e220000301000 */
[----:B------:R-:W-:-:S14]  /*1490*/  DSETP.GEU.AND P0, PT, |R4|, UR4, PT ;  /* 0x0000000404007e2a */ /* 0x000fdc000bf0e200 */
[----:B0-----:R-:W-:Y:S01]  /*14a0*/  @!P0 FMUL R24, R24, 1.175494350822287508e-38 ;  /* 0x0080000018188820 */ /* 0x001fe20000400000 */
[----:B------:R-:W-:Y:S06]  /*14b0*/  BRA `(.L_x_3539) ;  /* 0x00000008002c7947 */ /* 0x000fec0003800000 */
.L_x_3547:
        /* <DEDUP_REMOVED lines=25> */
.L_x_3550:
        /* <DEDUP_REMOVED lines=11> */
[----:B------:R-:W-:Y:S01]  /*1700*/  LOP3.LUT R24, R0, 0x80000000, R3, 0xf8, !PT ;  /* 0x8000000000187812 */ /* 0x000fe200078ef803 */
[----:B------:R-:W-:Y:S06]  /*1710*/  BRA `(.L_x_3539) ;  /* 0x0000000400947947 */ /* 0x000fec0003800000 */
.L_x_3549:
[----:B------:R-:W2:Y:S02]  /*1720*/  LDG.E.U16 R4, desc[UR36][R4.64] ;  /* 0x0000002404047981 */ /* 0x000ea4000c1e1500 */
[----:B--2---:R-:W-:Y:S01]  /*1730*/  IMAD.U32 R24, R4, 0x10000, RZ ;  /* 0x0001000004187824 */ /* 0x004fe200078e00ff */
[----:B------:R-:W-:Y:S06]  /*1740*/  BRA `(.L_x_3539) ;  /* 0x0000000400887947 */ /* 0x000fec0003800000 */
.L_x_3546:
        /* <DEDUP_REMOVED lines=11> */
.L_x_3553:
        /* <DEDUP_REMOVED lines=20> */
.L_x_3555:
[----:B------:R-:W-:Y:S05]  /*1940*/  BSYNC.RECONVERGENT B0 ;  /* 0x0000000000007941 */ /* 0x000fea0003800200 */
.L_x_3554:
[----:B------:R-:W-:Y:S01]  /*1950*/  IMAD.SHL.U32 R0, R0, 0x100000, RZ ;  /* 0x0010000000007824 */ /* 0x000fe200078e00ff */
[----:B------:R-:W-:-:S04]  /*1960*/  LEA R3, R3, 0x3b800000, 0x17 ;  /* 0x3b80000003037811 */ /* 0x000fc800078eb8ff */
[----:B------:R-:W-:Y:S01]  /*1970*/  LOP3.LUT R24, R3, R0, R7, 0xfe, !PT ;  /* 0x0000000003187212 */ /* 0x000fe200078efe07 */
[----:B------:R-:W-:Y:S06]  /*1980*/  BRA `(.L_x_3539) ;  /* 0x0000000000f87947 */ /* 0x000fec0003800000 */
.L_x_3552:
        /* <DEDUP_REMOVED lines=20> */
.L_x_3557:
[----:B------:R-:W-:Y:S05]  /*1ad0*/  BSYNC.RECONVERGENT B0 ;  /* 0x0000000000007941 */ /* 0x000fea0003800200 */
.L_x_3556:
[----:B------:R-:W-:Y:S01]  /*1ae0*/  IMAD.SHL.U32 R0, R0, 0x200000, RZ ;  /* 0x0020000000007824 */ /* 0x000fe200078e00ff */
[----:B------:R-:W-:-:S04]  /*1af0*/  LEA R3, R3, 0x37800000, 0x17 ;  /* 0x3780000003037811 */ /* 0x000fc800078eb8ff */
[----:B------:R-:W-:Y:S01]  /*1b00*/  LOP3.LUT R24, R3, R0, R7, 0xfe, !PT ;  /* 0x0000000003187212 */ /* 0x000fe200078efe07 */
[----:B------:R-:W-:Y:S06]  /*1b10*/  BRA `(.L_x_3539) ;  /* 0x0000000000947947 */ /* 0x000fec0003800000 */
.L_x_3551:
        /* <DEDUP_REMOVED lines=14> */
.L_x_3538:
[----:B------:R-:W-:Y:S01]  /*1c00*/  MOV R14, 0x0 ;  /* 0x00000000000e7802 */ /* 0x000fe20000000f00 */
[----:B------:R-:W0:Y:S01]  /*1c10*/  LDCU.64 UR4, c[0x4][0x128] ;  /* 0x01002500ff0477ac */ /* 0x000e220008000a00 */
[----:B------:R-:W-:Y:S02]  /*1c20*/  IMAD.MOV.U32 R8, RZ, RZ, 0x4e ;  /* 0x0000004eff087424 */ /* 0x000fe400078e00ff */
[----:B------:R-:W-:Y:S01]  /*1c30*/  IMAD.MOV.U32 R12, RZ, RZ, 0x1 ;  /* 0x00000001ff0c7424 */ /* 0x000fe200078e00ff */
[----:B------:R-:W2:Y:S01]  /*1c40*/  LDCU.64 UR6, c[0x4][0x130] ;  /* 0x01002600ff0677ac */ /* 0x000ea20008000a00 */
[----:B------:R-:W4:Y:S01]  /*1c50*/  LDC.64 R14, c[0x4][R14] ;  /* 0x010000000e0e7b82 */ /* 0x000f220000000a00 */
[----:B------:R-:W-:Y:S01]  /*1c60*/  IMAD.MOV.U32 R13, RZ, RZ, RZ ;  /* 0x000000ffff0d7224 */ /* 0x000fe200078e00ff */
[----:B------:R-:W1:Y:S01]  /*1c70*/  LDCU.64 UR8, c[0x4][0x18] ;  /* 0x01000300ff0877ac */ /* 0x000e620008000a00 */
[----:B0-----:R-:W-:Y:S02]  /*1c80*/  IMAD.U32 R4, RZ, RZ, UR4 ;  /* 0x00000004ff047e24 */ /* 0x001fe4000f8e00ff */
[----:B------:R-:W-:-:S02]  /*1c90*/  IMAD.U32 R5, RZ, RZ, UR5 ;  /* 0x00000005ff057e24 */ /* 0x000fc4000f8e00ff */
[----:B--2---:R-:W-:Y:S02]  /*1ca0*/  IMAD.U32 R6, RZ, RZ, UR6 ;  /* 0x00000006ff067e24 */ /* 0x004fe4000f8e00ff */
[----:B------:R-:W-:Y:S02]  /*1cb0*/  IMAD.U32 R7, RZ, RZ, UR7 ;  /* 0x00000007ff077e24 */ /* 0x000fe4000f8e00ff */
[----:B-1----:R-:W-:Y:S02]  /*1cc0*/  IMAD.U32 R10, RZ, RZ, UR8 ;  /* 0x00000008ff0a7e24 */ /* 0x002fe4000f8e00ff */
[----:B------:R-:W-:-:S07]  /*1cd0*/  IMAD.U32 R11, RZ, RZ, UR9 ;  /* 0x00000009ff0b7e24 */ /* 0x000fce000f8e00ff */
[----:B------:R-:W-:-:S07]  /*1ce0*/  LEPC R20, `(.L_x_3560) ;  /* 0x000000001014794e */ /* 0x000fce0000000000 */
[----:B---345:R-:W-:Y:S05]  /*1cf0*/  CALL.ABS.NOINC R14 ;  /* 0x000000000e007343 */ /* 0x038fea0003c00000 */
.L_x_3560:
[----:B------:R-:W-:Y:S01]  /*1d00*/  IMAD.MOV.U32 R24, RZ, RZ, RZ ;  /* 0x000000ffff187224 */ /* 0x000fe200078e00ff */
[----:B------:R-:W-:Y:S06]  /*1d10*/  BRA `(.L_x_3539) ;  /* 0x0000000000147947 */ /* 0x000fec0003800000 */
.L_x_3559:
[----:B------:R-:W2:Y:S02]  /*1d20*/  LDG.E.64 R24, desc[UR36][R4.64] ;  /* 0x0000002404187981 */ /* 0x000ea4000c1e1b00 */
[----:B--2---:R0:W2:Y:S01]  /*1d30*/  I2F.U64 R24, R24 ;  /* 0x0000001800187312 */ /* 0x0040a20000301000 */
[----:B------:R-:W-:Y:S05]  /*1d40*/  BRA `(.L_x_3539) ;  /* 0x0000000000087947 */ /* 0x000fea0003800000 */
.L_x_3558:
[----:B------:R-:W2:Y:S02]  /*1d50*/  LDG.E R4, desc[UR36][R4.64] ;  /* 0x0000002404047981 */ /* 0x000ea4000c1e1900 */
[----:B--2---:R-:W-:-:S07]  /*1d60*/  I2FP.F32.U32 R24, R4 ;  /* 0x0000000400187245 */ /* 0x004fce0000201000 */
.L_x_3539:
[----:B------:R-:W-:Y:S05]  /*1d70*/  BSYNC.RECONVERGENT B6 ;  /* 0x0000000000067941 */ /* 0x000fea0003800200 */
.L_x_3533:
[----:B------:R-:W-:-:S07]  /*1d80*/  VIADD R16, R16, 0x80 ;  /* 0x0000008010107836 */ /* 0x000fce0000000000 */
.L_x_3532:
[----:B------:R-:W-:Y:S05]  /*1d90*/  BSYNC.RECONVERGENT B7 ;  /* 0x0000000000077941 */ /* 0x000fea0003800200 */
.L_x_3531:
[----:B------:R-:W-:Y:S01]  /*1da0*/  ISETP.GE.AND P0, PT, R16, R17, PT ;  /* 0x000000111000720c */ /* 0x000fe20003f06270 */
[----:B------:R-:W-:Y:S01]  /*1db0*/  BSSY.RECONVERGENT B7, `(.L_x_3561) ;  /* 0x00000e6000077945 */ /* 0x000fe20003800200 */
[----:B0-----:R-:W-:-:S11]  /*1dc0*/  IMAD.MOV.U32 R23, RZ, RZ, RZ ;  /* 0x000000ffff177224 */ /* 0x001fd600078e00ff */
[----:B------:R-:W-:Y:S05]  /*1dd0*/  @P0 BRA `(.L_x_3562) ;  /* 0x0000000c008c0947 */ /* 0x000fea0003800000 */
[----:B--2-4-:R-:W0:Y:S01]  /*1de0*/  LDC.64 R4, c[0x0][0x398] ;  /* 0x0000e600ff047b82 */ /* 0x014e220000000a00 */
        /* <DEDUP_REMOVED lines=18> */
[----:B--2---:R0:W2:Y:S01]  /*1f10*/  I2F.S16 R23, R4 ;  /* 0x0000000400177306 */ /* 0x0040a20000101400 */
[----:B------:R-:W-:Y:S05]  /*1f20*/  BRA `(.L_x_3569) ;  /* 0x0000000c00307947 */ /* 0x000fea0003800000 */
.L_x_3567:
[----:B------:R-:W2:Y:S02]  /*1f30*/  LDG.E.U8 R4, desc[UR36][R4.64] ;  /* 0x0000002404047981 */ /* 0x000ea4000c1e1100 */
[----:B--2---:R-:W-:Y:S01]  /*1f40*/  I2FP.F32.U32 R23, R4 ;  /* 0x0000000400177245 */ /* 0x004fe20000201000 */
[----:B------:R-:W-:Y:S06]  /*1f50*/  BRA `(.L_x_3569) ;  /* 0x0000000c00247947 */ /* 0x000fec0003800000 */
.L_x_3566:
        /* <DEDUP_REMOVED lines=9> */
.L_x_3571:
[----:B------:R-:W2:Y:S02]  /*1ff0*/  LDG.E R4, desc[UR36][R4.64] ;  /* 0x0000002404047981 */ /* 0x000ea4000c1e1900 */
[----:B--2---:R-:W-:Y:S01]  /*2000*/  I2FP.F32.S32 R23, R4 ;  /* 0x0000000400177245 */ /* 0x004fe20000201400 */
[----:B------:R-:W-:Y:S06]  /*2010*/  BRA `(.L_x_3569) ;  /* 0x0000000800f47947 */ /* 0x000fec0003800000 */
.L_x_3570:
[----:B------:R-:W2:Y:S02]  /*2020*/  LDG.E.U16 R4, desc[UR36][R4.64] ;  /* 0x0000002404047981 */ /* 0x000ea4000c1e1500 */
[----:B--2---:R4:W0:Y:S01]  /*2030*/  I2F.S16 R23, R4 ;  /* 0x0000000400177306 */ /* 0x0048220000101400 */
[----:B------:R-:W-:Y:S05]  /*2040*/  BRA `(.L_x_3569) ;  /* 0x0000000800e87947 */ /* 0x000fea0003800000 */
.L_x_3565:
        /* <DEDUP_REMOVED lines=8> */
.L_x_3573:
[----:B------:R-:W2:Y:S02]  /*20d0*/  LDG.E.U16 R4, desc[UR36][R4.64] ;  /* 0x0000002404047981 */ /* 0x000ea4000c1e1500 */
[----:B--2---:R-:W-:Y:S01]  /*20e0*/  HADD2.F32 R23, -RZ, R4.H0_H0 ;  /* 0x20000004ff177230 */ /* 0x004fe20000004100 */
[----:B------:R-:W-:Y:S06]  /*20f0*/  BRA `(.L_x_3569) ;  /* 0x0000000800bc7947 */ /* 0x000fec0003800000 */
.L_x_3572:
        /* <DEDUP_REMOVED lines=8> */
.L_x_3575:
[----:B------:R-:W2:Y:S02]  /*2180*/  LDG.E.U16 R4, desc[UR36][R4.64] ;  /* 0x0000002404047981 */ /* 0x000ea4000c1e1500 */
[----:B--2---:R-:W-:Y:S01]  /*2190*/  HADD2.F32 R23, -RZ, R4.H0_H0 ;  /* 0x20000004ff177230 */ /* 0x004fe20000004100 */
[----:B------:R-:W-:Y:S06]  /*21a0*/  BRA `(.L_x_3569) ;  /* 0x0000000800907947 */ /* 0x000fec0003800000 */
.L_x_3574:
[----:B------:R-:W2:Y:S01]  /*21b0*/  LDG.E.64 R4, desc[UR36][R4.64] ;  /* 0x0000002404047981 */ /* 0x000ea2000c1e1b00 */
[----:B------:R-:W-:Y:S01]  /*21c0*/  UMOV UR4, 0xf0000000 ;  /* 0xf000000000047882 */ /* 0x000fe20000000000 */
[----:B------:R-:W-:Y:S01]  /*21d0*/  UMOV UR5, 0x380fffff ;  /* 0x380fffff00057882 */ /* 0x000fe20000000000 */
[----:B--2---:R-:W0:Y:S01]  /*21e0*/  F2F.F32.F64 R23, R4 ;  /* 0x0000000400177310 */ /* 0x004e220000301000 */
[----:B------:R-:W-:-:S14]  /*21f0*/  DSETP.GEU.AND P0, PT, |R4|, UR4, PT ;  /* 0x0000000404007e2a */ /* 0x000fdc000bf0e200 */
[----:B0-----:R-:W-:Y:S01]  /*2200*/  @!P0 FMUL R23, R23, 1.175494350822287508e-38 ;  /* 0x0080000017178820 */ /* 0x001fe20000400000 */
[----:B------:R-:W-:Y:S06]  /*2210*/  BRA `(.L_x_3569) ;  /* 0x0000000800747947 */ /* 0x000fec0003800000 */
.L_x_3564:
        /* <DEDUP_REMOVED lines=12> */
.L_x_3578:
[----:B------:R-:W2:Y:S01]  /*22e0*/  LDG.E.64 R4, desc[UR36][R4.64] ;  /* 0x0000002404047981 */ /* 0x000ea2000c1e1b00 */
[----:B------:R-:W-:Y:S01]  /*22f0*/  UMOV UR4, 0xf0000000 ;  /* 0xf000000000047882 */ /* 0x000fe20000000000 */
[----:B------:R-:W-:Y:S01]  /*2300*/  UMOV UR5, 0x380fffff ;  /* 0x380fffff00057882 */ /* 0x000fe20000000000 */
[----:B--2---:R-:W0:Y:S01]  /*2310*/  F2F.F32.F64 R23, R4 ;  /* 0x0000000400177310 */ /* 0x004e220000301000 */
[----:B------:R-:W-:-:S14]  /*2320*/  DSETP.GEU.AND P0, PT, |R4|, UR4, PT ;  /* 0x0000000404007e2a */ /* 0x000fdc000bf0e200 */
[----:B0-----:R-:W-:Y:S01]  /*2330*/  @!P0 FMUL R23, R23, 1.175494350822287508e-38 ;  /* 0x0080000017178820 */ /* 0x001fe20000400000 */
[----:B------:R-:W-:Y:S06]  /*2340*/  BRA `(.L_x_3569) ;  /* 0x0000000800287947 */ /* 0x000fec0003800000 */
.L_x_3577:
        /* <DEDUP_REMOVED lines=25> */
.L_x_3580:
[----:B------:R-:W2:Y:S02]  /*24e0*/  LDG.E.U8 R4, desc[UR36][R4.64] ;  /* 0x0000002404047981 */ /* 0x000ea4000c1e1100 */
[C---:B--2---:R-:W-:Y:S02]  /*24f0*/  IMAD.SHL.U32 R0, R4.reuse, 0x2000000, RZ ;  /* 0x0200000004007824 */ /* 0x044fe400078e00ff */
[----:B------:R-:W-:-:S03]  /*2500*/  IMAD.SHL.U32 R6, R4, 0x100, RZ ;  /* 0x0000010004067824 */ /* 0x000fc600078e00ff */
[----:B------:R-:W-:Y:S02]  /*2510*/  ISETP.GE.U32.AND P0, PT, R0, 0x8000000, PT ;  /* 0x080000000000780c */ /* 0x000fe40003f06070 */
[----:B------:R-:W-:-:S11]  /*2520*/  PRMT R23, R6, 0x9910, RZ ;  /* 0x0000991006177816 */ /* 0x000fd600000000ff */
[----:B------:R-:W-:Y:S02]  /*2530*/  @!P0 LOP3.LUT R3, R6, 0x7f00, RZ, 0xc0, !PT ;  /* 0x00007f0006038812 */ /* 0x000fe400078ec0ff */
[----:B------:R-:W-:Y:S02]  /*2540*/  @P0 LEA.HI R0, R0, 0x70000000, RZ, 0x1c ;  /* 0x7000000000000811 */ /* 0x000fe400078fe0ff */
[----:B------:R-:W-:-:S03]  /*2550*/  @!P0 LOP3.LUT R3, R3, 0x3f000000, RZ, 0xfc, !PT ;  /* 0x3f00000003038812 */ /* 0x000fc600078efcff */
[----:B------:R-:W-:Y:S02]  /*2560*/  @P0 FMUL.FTZ R0, R0, 1.9259299443872358531e-34 ;  /* 0x0780000000000820 */ /* 0x000fe40000410000 */
[----:B------:R-:W-:-:S05]  /*2570*/  @!P0 FADD.FTZ R0, R3, -0.5 ;  /* 0xbf00000003008421 */ /* 0x000fca0000010000 */
[----:B------:R-:W-:Y:S01]  /*2580*/  LOP3.LUT R23, R0, 0x80000000, R23, 0xf8, !PT ;  /* 0x8000000000177812 */ /* 0x000fe200078ef817 */
[----:B------:R-:W-:Y:S06]  /*2590*/  BRA `(.L_x_3569) ;  /* 0x0000000400947947 */ /* 0x000fec0003800000 */
.L_x_3579:
[----:B------:R-:W2:Y:S02]  /*25a0*/  LDG.E.U16 R4, desc[UR36][R4.64] ;  /* 0x0000002404047981 */ /* 0x000ea4000c1e1500 */
[----:B--2---:R-:W-:Y:S01]  /*25b0*/  IMAD.U32 R23, R4, 0x10000, RZ ;  /* 0x0001000004177824 */ /* 0x004fe200078e00ff */
[----:B------:R-:W-:Y:S06]  /*25c0*/  BRA `(.L_x_3569) ;  /* 0x0000000400887947 */ /* 0x000fec0003800000 */
.L_x_3576:
        /* <DEDUP_REMOVED lines=11> */
.L_x_3583:
        /* <DEDUP_REMOVED lines=20> */
.L_x_3585:
[----:B------:R-:W-:Y:S05]  /*27c0*/  BSYNC.RECONVERGENT B0 ;  /* 0x0000000000007941 */ /* 0x000fea0003800200 */
.L_x_3584:
[----:B------:R-:W-:Y:S01]  /*27d0*/  IMAD.SHL.U32 R0, R0, 0x100000, RZ ;  /* 0x0010000000007824 */ /* 0x000fe200078e00ff */
[----:B------:R-:W-:-:S04]  /*27e0*/  LEA R3, R3, 0x3b800000, 0x17 ;  /* 0x3b80000003037811 */ /* 0x000fc800078eb8ff */
[----:B------:R-:W-:Y:S01]  /*27f0*/  LOP3.LUT R23, R3, R0, R23, 0xfe, !PT ;  /* 0x0000000003177212 */ /* 0x000fe200078efe17 */
[----:B------:R-:W-:Y:S06]  /*2800*/  BRA `(.L_x_3569) ;  /* 0x0000000000f87947 */ /* 0x000fec0003800000 */
.L_x_3582:
        /* <DEDUP_REMOVED lines=20> */
.L_x_3587:
[----:B------:R-:W-:Y:S05]  /*2950*/  BSYNC.RECONVERGENT B0 ;  /* 0x0000000000007941 */ /* 0x000fea0003800200 */
.L_x_3586:
[----:B------:R-:W-:Y:S01]  /*2960*/  IMAD.SHL.U32 R0, R0, 0x200000, RZ ;  /* 0x0020000000007824 */ /* 0x000fe200078e00ff */
[----:B------:R-:W-:-:S04]  /*2970*/  LEA R3, R3, 0x37800000, 0x17 ;  /* 0x3780000003037811 */ /* 0x000fc800078eb8ff */
[----:B------:R-:W-:Y:S01]  /*2980*/  LOP3.LUT R23, R3, R0, R23, 0xfe, !PT ;  /* 0x0000000003177212 */ /* 0x000fe200078efe17 */
[----:B------:R-:W-:Y:S06]  /*2990*/  BRA `(.L_x_3569) ;  /* 0x0000000000947947 */ /* 0x000fec0003800000 */
.L_x_3581:
        /* <DEDUP_REMOVED lines=14> */
.L_x_3568:
        /* <DEDUP_REMOVED lines=16> */
.L_x_3590:
[----:B------:R-:W-:Y:S01]  /*2b80*/  IMAD.MOV.U32 R23, RZ, RZ, RZ ;  /* 0x000000ffff177224 */ /* 0x000fe200078e00ff */
[----:B------:R-:W-:Y:S06]  /*2b90*/  BRA `(.L_x_3569) ;  /* 0x0000000000147947 */ /* 0x000fec0003800000 */
.L_x_3589:
[----:B------:R-:W2:Y:S02]  /*2ba0*/  LDG.E.64 R4, desc[UR36][R4.64] ;  /* 0x0000002404047981 */ /* 0x000ea4000c1e1b00 */
[----:B--2---:R0:W2:Y:S01]  /*2bb0*/  I2F.U64 R23, R4 ;  /* 0x0000000400177312 */ /* 0x0040a20000301000 */
[----:B------:R-:W-:Y:S05]  /*2bc0*/  BRA `(.L_x_3569) ;  /* 0x0000000000087947 */ /* 0x000fea0003800000 */
.L_x_3588:
[----:B------:R-:W2:Y:S02]  /*2bd0*/  LDG.E R4, desc[UR36][R4.64] ;  /* 0x0000002404047981 */ /* 0x000ea4000c1e1900 */
[----:B--2---:R-:W-:-:S07]  /*2be0*/  I2FP.F32.U32 R23, R4 ;  /* 0x0000000400177245 */ /* 0x004fce0000201000 */
.L_x_3569:
[----:B------:R-:W-:Y:S05]  /*2bf0*/  BSYNC.RECONVERGENT B6 ;  /* 0x0000000000067941 */ /* 0x000fea0003800200 */
.L_x_3563:
[----:B------:R-:W-:-:S07]  /*2c00*/  VIADD R16, R16, 0x80 ;  /* 0x0000008010107836 */ /* 0x000fce0000000000 */
.L_x_3562:
[----:B------:R-:W-:Y:S05]  /*2c10*/  BSYNC.RECONVERGENT B7 ;  /* 0x0000000000077941 */ /* 0x000fea0003800200 */
.L_x_3561:
[----:B------:R-:W-:Y:S01]  /*2c20*/  ISETP.GE.AND P0, PT, R16, R17, PT ;  /* 0x000000111000720c */ /* 0x000fe20003f06270 */
[----:B------:R-:W-:Y:S01]  /*2c30*/  BSSY.RECONVERGENT B6, `(.L_x_3591) ;  /* 0x00000e1000067945 */ /* 0x000fe20003800200 */
[----:B------:R-:W-:-:S11]  /*2c40*/  IMAD.MOV.U32 R18, RZ, RZ, RZ ;  /* 0x000000ffff127224 */ /* 0x000fd600078e00ff */
[----:B------:R-:W-:Y:S05]  /*2c50*/  @P0 BRA `(.L_x_3592) ;  /* 0x0000000c00780947 */ /* 0x000fea0003800000 */
[----:B0-2-4-:R-:W0:Y:S01]  /*2c60*/  LDC.64 R4, c[0x0][0x398] ;  /* 0x0000e600ff047b82 */ /* 0x015e220000000a00 */
[----:B------:R-:W2:Y:S01]  /*2c70*/  LDCU UR5, c[0x0][0x3a8] ;  /* 0x00007500ff0577ac */ /* 0x000ea20008000800 */
[----:B------:R-:W-:Y:S01]  /*2c80*/  IMAD R0, R2, 0x200, R16 ;  /* 0x0000020002007824 */ /* 0x000fe200078e0210 */
        /* <DEDUP_REMOVED lines=17> */
.L_x_3596:
[----:B------:R-:W2:Y:S02]  /*2da0*/  LDG.E.U8 R4, desc[UR36][R4.64] ;  /* 0x0000002404047981 */ /* 0x000ea4000c1e1100 */
[----:B--2---:R-:W-:Y:S01]  /*2db0*/  I2FP.F32.U32 R18, R4 ;  /* 0x0000000400127245 */ /* 0x004fe20000201000 */
[----:B------:R-:W-:Y:S06]  /*2dc0*/  BRA `(.L_x_3592) ;  /* 0x0000000c001c7947 */ /* 0x000fec0003800000 */
.L_x_3595:
        /* <DEDUP_REMOVED lines=9> */
.L_x_3599:
[----:B------:R-:W2:Y:S02]  /*2e60*/  LDG.E R4, desc[UR36][R4.64] ;  /* 0x0000002404047981 */ /* 0x000ea4000c1e1900 */
[----:B--2---:R-:W-:Y:S01]  /*2e70*/  I2FP.F32.S32 R18, R4 ;  /* 0x0000000400127245 */ /* 0x004fe20000201400 */
[----:B------:R-:W-:Y:S06]  /*2e80*/  BRA `(.L_x_3592) ;  /* 0x0000000800ec7947 */ /* 0x000fec0003800000 */
.L_x_3598:
[----:B------:R-:W2:Y:S02]  /*2e90*/  LDG.E.U16 R4, desc[UR36][R4.64] ;  /* 0x0000002404047981 */ /* 0x000ea4000c1e1500 */
[----:B--2---:R0:W2:Y:S01]  /*2ea0*/  I2F.S16 R18, R4 ;  /* 0x0000000400127306 */ /* 0x0040a20000101400 */
[----:B------:R-:W-:Y:S05]  /*2eb0*/  BRA `(.L_x_3592) ;  /* 0x0000000800e07947 */ /* 0x000fea0003800000 */
.L_x_3594:
        /* <DEDUP_REMOVED lines=8> */
.L_x_3601:
[----:B------:R-:W2:Y:S02]  /*2f40*/  LDG.E.U16 R4, desc[UR36][R4.64] ;  /* 0x0000002404047981 */ /* 0x000ea4000c1e1500 */
[----:B--2---:R-:W-:Y:S01]  /*2f50*/  HADD2.F32 R18, -RZ, R4.H0_H0 ;  /* 0x20000004ff127230 */ /* 0x004fe20000004100 */
[----:B------:R-:W-:Y:S06]  /*2f60*/  BRA `(.L_x_3592) ;  /* 0x0000000800b47947 */ /* 0x000fec0003800000 */
.L_x_3600:
        /* <DEDUP_REMOVED lines=8> */
.L_x_3603:
[----:B------:R-:W2:Y:S02]  /*2ff0*/  LDG.E.U16 R4, desc[UR36][R4.64] ;  /* 0x0000002404047981 */ /* 0x000ea4000c1e1500 */
[----:B--2---:R-:W-:Y:S01]  /*3000*/  HADD2.F32 R18, -RZ, R4.H0_H0 ;  /* 0x20000004ff127230 */ /* 0x004fe20000004100 */
[----:B------:R-:W-:Y:S06]  /*3010*/  BRA `(.L_x_3592) ;  /* 0x0000000800887947 */ /* 0x000fec0003800000 */
.L_x_3602:
[----:B------:R-:W2:Y:S01]  /*3020*/  LDG.E.64 R4, desc[UR36][R4.64] ;  /* 0x0000002404047981 */ /* 0x000ea2000c1e1b00 */
[----:B------:R-:W-:Y:S01]  /*3030*/  UMOV UR4, 0xf0000000 ;  /* 0xf000000000047882 */ /* 0x000fe20000000000 */
[----:B------:R-:W-:Y:S01]  /*3040*/  UMOV UR5, 0x380fffff ;  /* 0x380fffff00057882 */ /* 0x000fe20000000000 */
[----:B--2---:R-:W0:Y:S01]  /*3050*/  F2F.F32.F64 R18, R4 ;  /* 0x0000000400127310 */ /* 0x004e220000301000 */
[----:B------:R-:W-:-:S14]  /*3060*/  DSETP.GEU.AND P0, PT, |R4|, UR4, PT ;  /* 0x0000000404007e2a */ /* 0x000fdc000bf0e200 */
[----:B0-----:R-:W-:Y:S01]  /*3070*/  @!P0 FMUL R18, R18, 1.175494350822287508e-38 ;  /* 0x0080000012128820 */ /* 0x001fe20000400000 */
[----:B------:R-:W-:Y:S06]  /*3080*/  BRA `(.L_x_3592) ;  /* 0x00000008006c7947 */ /* 0x000fec0003800000 */
.L_x_3593:
        /* <DEDUP_REMOVED lines=12> */
.L_x_3606:
[----:B------:R-:W2:Y:S01]  /*3150*/  LDG.E.64 R4, desc[UR36][R4.64] ;  /* 0x0000002404047981 */ /* 0x000ea2000c1e1b00 */
[----:B------:R-:W-:Y:S01]  /*3160*/  UMOV UR4, 0xf0000000 ;  /* 0xf000000000047882 */ /* 0x000fe20000000000 */
[----:B------:R-:W-:Y:S01]  /*3170*/  UMOV UR5, 0x380fffff ;  /* 0x380fffff00057882 */ /* 0x000fe20000000000 */
[----:B--2---:R-:W0:Y:S01]  /*3180*/  F2F.F32.F64 R18, R4 ;  /* 0x0000000400127310 */ /* 0x004e220000301000 */
[----:B------:R-:W-:-:S14]  /*3190*/  DSETP.GEU.AND P0, PT, |R4|, UR4, PT ;  /* 0x0000000404007e2a */ /* 0x000fdc000bf0e200 */
[----:B0-----:R-:W-:Y:S01]  /*31a0*/  @!P0 FMUL R18, R18, 1.175494350822287508e-38 ;  /* 0x0080000012128820 */ /* 0x001fe20000400000 */
[----:B------:R-:W-:Y:S06]  /*31b0*/  BRA `(.L_x_3592) ;  /* 0x0000000800207947 */ /* 0x000fec0003800000 */
.L_x_3605:
        /* <DEDUP_REMOVED lines=25> */
.L_x_3608:
        /* <DEDUP_REMOVED lines=13> */
.L_x_3607:
[----:B------:R-:W2:Y:S02]  /*3420*/  LDG.E.U16 R4, desc[UR36][R4.64] ;  /* 0x0000002404047981 */ /* 0x000ea4000c1e1500 */
[----:B--2---:R-:W-:Y:S01]  /*3430*/  IMAD.U32 R18, R4, 0x10000, RZ ;  /* 0x0001000004127824 */ /* 0x004fe200078e00ff */
[----:B------:R-:W-:Y:S06]  /*3440*/  BRA `(.L_x_3592) ;  /* 0x00000004007c7947 */ /* 0x000fec0003800000 */
.L_x_3604:
        /* <DEDUP_REMOVED lines=11> */
.L_x_3611:
[----:B------:R-:W2:Y:S02]  /*3500*/  LDG.E.U8 R4, desc[UR36][R4.64] ;  /* 0x0000002404047981 */ /* 0x000ea4000c1e1100 */
        /* <DEDUP_REMOVED lines=18> */
.L_x_3613:
[----:B------:R-:W-:Y:S05]  /*3630*/  BSYNC.RECONVERGENT B0 ;  /* 0x0000000000007941 */ /* 0x000fea0003800200 */
.L_x_3612:
[----:B------:R-:W-:Y:S01]  /*3640*/  IMAD.SHL.U32 R0, R0, 0x100000, RZ ;  /* 0x0010000000007824 */ /* 0x000fe200078e00ff */
[----:B------:R-:W-:-:S04]  /*3650*/  LEA R3, R3, 0x3b800000, 0x17 ;  /* 0x3b80000003037811 */ /* 0x000fc800078eb8ff */
[----:B------:R-:W-:Y:S01]  /*3660*/  LOP3.LUT R18, R3, R0, R7, 0xfe, !PT ;  /* 0x0000000003127212 */ /* 0x000fe200078efe07 */
[----:B------:R-:W-:Y:S06]  /*3670*/  BRA `(.L_x_3592) ;  /* 0x0000000000f07947 */ /* 0x000fec0003800000 */
.L_x_3610:
        /* <DEDUP_REMOVED lines=19> */
.L_x_3615:
[----:B------:R-:W-:Y:S05]  /*37b0*/  BSYNC.RECONVERGENT B0 ;  /* 0x0000000000007941 */ /* 0x000fea0003800200 */
.L_x_3614:
[----:B------:R-:W-:Y:S01]  /*37c0*/  IMAD.SHL.U32 R0, R0, 0x200000, RZ ;  /* 0x0020000000007824 */ /* 0x000fe200078e00ff */
[----:B------:R-:W-:-:S04]  /*37d0*/  LEA R3, R3, 0x37800000, 0x17 ;  /* 0x3780000003037811 */ /* 0x000fc800078eb8ff */
[----:B------:R-:W-:Y:S01]  /*37e0*/  LOP3.LUT R18, R3, R0, R7, 0xfe, !PT ;  /* 0x0000000003127212 */ /* 0x000fe200078efe07 */
[----:B------:R-:W-:Y:S06]  /*37f0*/  BRA `(.L_x_3592) ;  /* 0x0000000000907947 */ /* 0x000fec0003800000 */
.L_x_3609:
        /* <DEDUP_REMOVED lines=14> */
.L_x_3597:
        /* <DEDUP_REMOVED lines=16> */
.L_x_3618:
[----:B------:R-:W-:Y:S05]  /*39e0*/  BRA `(.L_x_3592) ;  /* 0x0000000000147947 */ /* 0x000fea0003800000 */
.L_x_3617:
[----:B------:R-:W2:Y:S02]  /*39f0*/  LDG.E.64 R4, desc[UR36][R4.64] ;  /* 0x0000002404047981 */ /* 0x000ea4000c1e1b00 */
[----:B--2---:R0:W2:Y:S01]  /*3a00*/  I2F.U64 R18, R4 ;  /* 0x0000000400127312 */ /* 0x0040a20000301000 */
[----:B------:R-:W-:Y:S05]  /*3a10*/  BRA `(.L_x_3592) ;  /* 0x0000000000087947 */ /* 0x000fea0003800000 */
.L_x_3616:
[----:B------:R-:W2:Y:S02]  /*3a20*/  LDG.E R4, desc[UR36][R4.64] ;  /* 0x0000002404047981 */ /* 0x000ea4000c1e1900 */
[----:B--2---:R-:W-:-:S07]  /*3a30*/  I2FP.F32.U32 R18, R4 ;  /* 0x0000000400127245 */ /* 0x004fce0000201000 */
.L_x_3592:
[----:B------:R-:W-:Y:S05]  /*3a40*/  BSYNC.RECONVERGENT B6 ;  /* 0x0000000000067941 */ /* 0x000fea0003800200 */
.L_x_3591:
[----:B------:R-:W1:Y:S01]  /*3a50*/  LDCU UR4, c[0x0][0x388] ;  /* 0x00007100ff0477ac */ /* 0x000e620008000800 */
[----:B------:R-:W3:Y:S01]  /*3a60*/  LDC.U8 R16, c[0x0][0x3ac] ;  /* 0x0000eb00ff107b82 */ /* 0x000ee20000000000 */
[CC--:B------:R-:W-:Y:S01]  /*3a70*/  ISETP.GE.AND P2, PT, R19.reuse, R17.reuse, PT ;  /* 0x000000111300720c */ /* 0x0c0fe20003f46270 */
[C---:B------:R-:W-:Y:S01]  /*3a80*/  VIADD R0, R19.reuse, 0x100 ;  /* 0x0000010013007836 */ /* 0x040fe20000000000 */
[----:B------:R-:W-:Y:S01]  /*3a90*/  BSSY.RECONVERGENT B0, `(.L_x_3619) ;  /* 0x0000017000007945 */ /* 0x000fe20003800200 */
[C---:B0-2-4-:R-:W-:Y:S02]  /*3aa0*/  VIADD R4, R19.reuse, 0x180 ;  /* 0x0000018013047836 */ /* 0x055fe40000000000 */
[----:B------:R-:W-:Y:S01]  /*3ab0*/  VIADD R26, R19, 0x80 ;  /* 0x00000080131a7836 */ /* 0x000fe20000000000 */
[-C--:B------:R-:W-:Y:S02]  /*3ac0*/  ISETP.GE.AND P0, PT, R0, R17.reuse, PT ;  /* 0x000000110000720c */ /* 0x080fe40003f06270 */
[----:B------:R-:W-:-:S02]  /*3ad0*/  ISETP.GE.AND P1, PT, R4, R17, PT ;  /* 0x000000110400720c */ /* 0x000fc40003f26270 */
[----:B------:R-:W-:Y:S01]  /*3ae0*/  ISETP.GE.AND P5, PT, R26, R17, PT ;  /* 0x000000111a00720c */ /* 0x000fe20003fa6270 */
[----:B-1----:R-:W-:Y:S02]  /*3af0*/  FADD.FTZ R0, -RZ, |UR4| ;  /* 0x40000004ff007e21 */ /* 0x002fe40008010100 */
[----:B------:R-:W-:Y:S10]  /*3b00*/  @P2 BRA `(.L_x_3620) ;  /* 0x00000000003c2947 */ /* 0x000ff40003800000 */
[----:B---3-5:R-:W-:-:S05]  /*3b10*/  FADD.FTZ R3, |R22|, -RZ ;  /* 0x800000ff16037221 */ /* 0x028fca0000010200 */
        /* <DEDUP_REMOVED lines=12> */
[----:B0-----:R-:W-:-:S05]  /*3be0*/  @P3 FMUL.FTZ R4, R7, R6 ;  /* 0x0000000607043220 */ /* 0x001fca0000410000 */
[----:B------:R-:W-:-:S07]  /*3bf0*/  FSEL R4, R4, +INF , P4 ;  /* 0x7f80000004047808 */ /* 0x000fce0002000000 */
.L_x_3620:
[----:B------:R-:W-:Y:S05]  /*3c00*/  BSYNC.RECONVERGENT B0 ;  /* 0x0000000000007941 */ /* 0x000fea0003800200 */
.L_x_3619:
[----:B------:R-:W-:Y:S04]  /*3c10*/  BSSY.RECONVERGENT B0, `(.L_x_3621) ;  /* 0x0000011000007945 */ /* 0x000fe80003800200 */
[----:B------:R-:W-:Y:S05]  /*3c20*/  @P5 BRA `(.L_x_3622) ;  /* 0x00000000003c5947 */ /* 0x000fea0003800000 */
[----:B-----5:R-:W-:-:S05]  /*3c30*/  FADD.FTZ R3, |R24|, -RZ ;  /* 0x800000ff18037221 */ /* 0x020fca0000010200 */
[CC--:B---3--:R-:W-:Y:S02]  /*3c40*/  VIMNMX R22, PT, PT, R0.reuse, R3.reuse, !PT ;  /* 0x0000000300167248 */ /* 0x0c8fe40007fe0100 */
        /* <DEDUP_REMOVED lines=13> */
.L_x_3622:
[----:B------:R-:W-:Y:S05]  /*3d20*/  BSYNC.RECONVERGENT B0 ;  /* 0x0000000000007941 */ /* 0x000fea0003800200 */
.L_x_3621:
[----:B------:R-:W-:Y:S04]  /*3d30*/  BSSY.RECONVERGENT B0, `(.L_x_3623) ;  /* 0x0000011000007945 */ /* 0x000fe80003800200 */
[----:B------:R-:W-:Y:S05]  /*3d40*/  @P0 BRA `(.L_x_3624) ;  /* 0x00000000003c0947 */ /* 0x000fea0003800000 */
[----:B-----5:R-:W-:-:S05]  /*3d50*/  FADD.FTZ R23, |R23|, -RZ ;  /* 0x800000ff17177221 */ /* 0x020fca0000010200 */
        /* <DEDUP_REMOVED lines=13> */
[----:B------:R-:W-:-:S07]  /*3e30*/  FSEL R24, R24, +INF , P3 ;  /* 0x7f80000018187808 */ /* 0x000fce0001800000 */
.L_x_3624:
[----:B------:R-:W-:Y:S05]  /*3e40*/  BSYNC.RECONVERGENT B0 ;  /* 0x0000000000007941 */ /* 0x000fea0003800200 */
.L_x_3623:
        /* <DEDUP_REMOVED lines=17> */
.L_x_3626:
[----:B------:R-:W-:Y:S05]  /*3f60*/  BSYNC.RECONVERGENT B0 ;  /* 0x0000000000007941 */ /* 0x000fea0003800200 */
.L_x_3625:
[----:B------:R-:W-:Y:S04]  /*3f70*/  BSSY.RECONVERGENT B6, `(.L_x_3627) ;  /* 0x00000fc000067945 */ /* 0x000fe80003800200 */
[----:B------:R-:W-:Y:S05]  /*3f80*/  @P2 BRA `(.L_x_3628) ;  /* 0x0000000c00e82947 */ /* 0x000fea0003800000 */
[----:B------:R-:W0:Y:S01]  /*3f90*/  LDCU UR4, c[0x0][0x3b0] ;  /* 0x00007600ff0477ac */ /* 0x000e220008000800 */
[----:B------:R-:W1:Y:S01]  /*3fa0*/  LDC.64 R8, c[0x0][0x390] ;  /* 0x0000e400ff087b82 */ /* 0x000e620000000a00 */
[----:B------:R-:W-:Y:S01]  /*3fb0*/  IMAD R0, R2, 0x200, R19 ;  /* 0x0000020002007824 */ /* 0x000fe200078e0213 */
[----:B---3--:R-:W-:-:S03]  /*3fc0*/  PRMT R5, R16, 0x9910, RZ ;  /* 0x0000991010057816 */ /* 0x008fc600000000ff */
        /* <DEDUP_REMOVED lines=14> */
[----:B------:R-:W0:Y:S01]  /*40b0*/  F2I.FTZ.TRUNC.NTZ R3, R4 ;  /* 0x0000000400037305 */ /* 0x000e22000021f100 */
[----:B------:R-:W-:Y:S01]  /*40c0*/  IMAD.MOV.U32 R19, RZ, RZ, R26 ;  /* 0x000000ffff137224 */ /* 0x000fe200078e001a */
[----:B0-----:R0:W-:Y:S01]  /*40d0*/  STG.E.U8 desc[UR36][R8.64], R3 ;  /* 0x0000000308007986 */ /* 0x0011e2000c101124 */
[----:B------:R-:W-:Y:S05]  /*40e0*/  BRA `(.L_x_3628) ;  /* 0x0000000c00907947 */ /* 0x000fea0003800000 */
.L_x_3632:
[----:B------:R-:W0:Y:S01]  /*40f0*/  F2I.S64.TRUNC R4, R4 ;  /* 0x0000000400047311 */ /* 0x000e22000020d900 */
[----:B------:R-:W-:Y:S02]  /*4100*/  IMAD.MOV.U32 R19, RZ, RZ, R26 ;  /* 0x000000ffff137224 */ /* 0x000fe400078e001a */
[----:B0-----:R-:W-:-:S05]  /*4110*/  IMAD.MOV.U32 R3, RZ, RZ, R4 ;  /* 0x000000ffff037224 */ /* 0x001fca00078e0004 */
[----:B------:R4:W-:Y:S01]  /*4120*/  STG.E.U8 desc[UR36][R8.64], R3 ;  /* 0x0000000308007986 */ /* 0x0009e2000c101124 */
[----:B------:R-:W-:Y:S05]  /*4130*/  BRA `(.L_x_3628) ;  /* 0x0000000c007c7947 */ /* 0x000fea0003800000 */
.L_x_3631:
[----:B------:R-:W-:-:S13]  /*4140*/  ISETP.NE.AND P0, PT, R0, 0x2, PT ;  /* 0x000000020000780c */ /* 0x000fda0003f05270 */
[----:B------:R-:W-:Y:S05]  /*4150*/  @!P0 BRA `(.L_x_3634) ;  /* 0x0000000000308947 */ /* 0x000fea0003800000 */
[----:B------:R-:W-:-:S13]  /*4160*/  ISETP.NE.AND P0, PT, R0, 0x3, PT ;  /* 0x000000030000780c */ /* 0x000fda0003f05270 */
[----:B------:R-:W-:Y:S05]  /*4170*/  @!P0 BRA `(.L_x_3635) ;  /* 0x0000000000188947 */ /* 0x000fea0003800000 */
[----:B------:R-:W-:-:S13]  /*4180*/  ISETP.NE.AND P0, PT, R0, 0x4, PT ;  /* 0x000000040000780c */ /* 0x000fda0003f05270 */
[----:B------:R-:W-:Y:S05]  /*4190*/  @P0 BRA `(.L_x_3633) ;  /* 0x0000000800c00947 */ /* 0x000fea0003800000 */
[----:B------:R-:W0:Y:S01]  /*41a0*/  F2I.S64.TRUNC R4, R4 ;  /* 0x0000000400047311 */ /* 0x000e22000020d900 */
[----:B------:R-:W-:Y:S01]  /*41b0*/  IMAD.MOV.U32 R19, RZ, RZ, R26 ;  /* 0x000000ffff137224 */ /* 0x000fe200078e001a */
[----:B0-----:R1:W-:Y:S01]  /*41c0*/  STG.E.64 desc[UR36][R8.64], R4 ;  /* 0x0000000408007986 */ /* 0x0013e2000c101b24 */
[----:B------:R-:W-:Y:S05]  /*41d0*/  BRA `(.L_x_3628) ;  /* 0x0000000c00547947 */ /* 0x000fea0003800000 */
.L_x_3635:
[----:B------:R-:W0:Y:S01]  /*41e0*/  F2I.FTZ.TRUNC.NTZ R3, R4 ;  /* 0x0000000400037305 */ /* 0x000e22000021f100 */
[----:B------:R-:W-:Y:S01]  /*41f0*/  IMAD.MOV.U32 R19, RZ, RZ, R26 ;  /* 0x000000ffff137224 */ /* 0x000fe200078e001a */
[----:B0-----:R2:W-:Y:S01]  /*4200*/  STG.E desc[UR36][R8.64], R3 ;  /* 0x0000000308007986 */ /* 0x0015e2000c101924 */
[----:B------:R-:W-:Y:S05]  /*4210*/  BRA `(.L_x_3628) ;  /* 0x0000000c00447947 */ /* 0x000fea0003800000 */
.L_x_3634:
[----:B------:R-:W0:Y:S01]  /*4220*/  F2I.FTZ.TRUNC.NTZ R3, R4 ;  /* 0x0000000400037305 */ /* 0x000e22000021f100 */
[----:B------:R-:W-:Y:S01]  /*4230*/  IMAD.MOV.U32 R19, RZ, RZ, R26 ;  /* 0x000000ffff137224 */ /* 0x000fe200078e001a */
[----:B0-----:R0:W-:Y:S01]  /*4240*/  STG.E.U16 desc[UR36][R8.64], R3 ;  /* 0x0000000308007986 */ /* 0x0011e2000c101524 */
[----:B------:R-:W-:Y:S05]  /*4250*/  BRA `(.L_x_3628) ;  /* 0x0000000c00347947 */ /* 0x000fea0003800000 */
.L_x_3630:
[----:B------:R-:W-:-:S13]  /*4260*/  ISETP.GT.AND P0, PT, R0, 0x6, PT ;  /* 0x000000060000780c */ /* 0x000fda0003f04270 */
[----:B------:R-:W-:Y:S05]  /*4270*/  @P0 BRA `(.L_x_3636) ;  /* 0x00000000002c0947 */ /* 0x000fea0003800000 */
[----:B------:R-:W-:-:S13]  /*4280*/  ISETP.NE.AND P0, PT, R0, 0x5, PT ;  /* 0x000000050000780c */ /* 0x000fda0003f05270 */
[----:B------:R-:W-:Y:S05]  /*4290*/  @!P0 BRA `(.L_x_3637) ;  /* 0x0000000000148947 */ /* 0x000fea0003800000 */
[----:B------:R-:W-:-:S13]  /*42a0*/  ISETP.NE.AND P0, PT, R0, 0x6, PT ;  /* 0x000000060000780c */ /* 0x000fda0003f05270 */
[----:B------:R-:W-:Y:S05]  /*42b0*/  @P0 BRA `(.L_x_3633) ;  /* 0x0000000800780947 */ /* 0x000fea0003800000 */
[----:B------:R0:W-:Y:S01]  /*42c0*/  STG.E desc[UR36][R8.64], R4 ;  /* 0x0000000408007986 */ /* 0x0001e2000c101924 */
[----:B------:R-:W-:Y:S01]  /*42d0*/  IMAD.MOV.U32 R19, RZ, RZ, R26 ;  /* 0x000000ffff137224 */ /* 0x000fe200078e001a */
[----:B------:R-:W-:Y:S06]  /*42e0*/  BRA `(.L_x_3628) ;  /* 0x0000000c00107947 */ /* 0x000fec0003800000 */
.L_x_3637:
[----:B------:R-:W-:Y:S01]  /*42f0*/  F2FP.F16.F32.PACK_AB R4, RZ, R4 ;  /* 0x00000004ff04723e */ /* 0x000fe200000000ff */
[----:B------:R-:W-:-:S04]  /*4300*/  IMAD.MOV.U32 R19, RZ, RZ, R26 ;  /* 0x000000ffff137224 */ /* 0x000fc800078e001a */
[----:B------:R0:W-:Y:S01]  /*4310*/  STG.E.U16 desc[UR36][R8.64], R4 ;  /* 0x0000000408007986 */ /* 0x0001e2000c101524 */
[----:B------:R-:W-:Y:S05]  /*4320*/  BRA `(.L_x_3628) ;  /* 0x0000000c00007947 */ /* 0x000fea0003800000 */
.L_x_3636:
[----:B------:R-:W-:-:S13]  /*4330*/  ISETP.NE.AND P0, PT, R0, 0x7, PT ;  /* 0x000000070000780c */ /* 0x000fda0003f05270 */
[----:B------:R-:W-:Y:S05]  /*4340*/  @!P0 BRA `(.L_x_3638) ;  /* 0x0000000000348947 */ /* 0x000fea0003800000 */
[----:B------:R-:W-:-:S13]  /*4350*/  ISETP.NE.AND P0, PT, R0, 0x8, PT ;  /* 0x000000080000780c */ /* 0x000fda0003f05270 */
[----:B------:R-:W-:Y:S05]  /*4360*/  @!P0 BRA `(.L_x_3639) ;  /* 0x0000000000188947 */ /* 0x000fea0003800000 */
[----:B------:R-:W-:-:S13]  /*4370*/  ISETP.NE.AND P0, PT, R0, 0x9, PT ;  /* 0x000000090000780c */ /* 0x000fda0003f05270 */
[----:B------:R-:W-:Y:S05]  /*4380*/  @P0 BRA `(.L_x_3633) ;  /* 0x0000000800440947 */ /* 0x000fea0003800000 */
[----:B------:R-:W-:Y:S02]  /*4390*/  IMAD.MOV.U32 R5, RZ, RZ, RZ ;  /* 0x000000ffff057224 */ /* 0x000fe400078e00ff */
[----:B------:R-:W-:-:S03]  /*43a0*/  IMAD.MOV.U32 R19, RZ, RZ, R26 ;  /* 0x000000ffff137224 */ /* 0x000fc600078e001a */
[----:B------:R0:W-:Y:S01]  /*43b0*/  STG.E.64 desc[UR36][R8.64], R4 ;  /* 0x0000000408007986 */ /* 0x0001e2000c101b24 */
[----:B------:R-:W-:Y:S05]  /*43c0*/  BRA `(.L_x_3628) ;  /* 0x0000000800d87947 */ /* 0x000fea0003800000 */
.L_x_3639:
[----:B------:R-:W-:Y:S01]  /*43d0*/  F2FP.F16.F32.PACK_AB R3, RZ, R4 ;  /* 0x00000004ff03723e */ /* 0x000fe200000000ff */
[----:B------:R-:W-:-:S03]  /*43e0*/  IMAD.MOV.U32 R19, RZ, RZ, R26 ;  /* 0x000000ffff137224 */ /* 0x000fc600078e001a */
[----:B------:R-:W-:-:S05]  /*43f0*/  PRMT R3, R3, 0x5410, RZ ;  /* 0x0000541003037816 */ /* 0x000fca00000000ff */
[----:B------:R0:W-:Y:S01]  /*4400*/  STG.E desc[UR36][R8.64], R3 ;  /* 0x0000000308007986 */ /* 0x0001e2000c101924 */
[----:B------:R-:W-:Y:S05]  /*4410*/  BRA `(.L_x_3628) ;  /* 0x0000000800c47947 */ /* 0x000fea0003800000 */
.L_x_3638:
[----:B------:R-:W-:Y:S01]  /*4420*/  FMUL.FTZ R4, R4, 1 ;  /* 0x3f80000004047820 */ /* 0x000fe20000410000 */
[----:B------:R-:W-:-:S05]  /*4430*/  IMAD.MOV.U32 R19, RZ, RZ, R26 ;  /* 0x000000ffff137224 */ /* 0x000fca00078e001a */
[----:B------:R-:W0:Y:S02]  /*4440*/  F2F.F64.F32 R4, R4 ;  /* 0x0000000400047310 */ /* 0x000e240000201800 */
[----:B0-----:R0:W-:Y:S01]  /*4450*/  STG.E.64 desc[UR36][R8.64], R4 ;  /* 0x0000000408007986 */ /* 0x0011e2000c101b24 */
[----:B------:R-:W-:Y:S05]  /*4460*/  BRA `(.L_x_3628) ;  /* 0x0000000800b07947 */ /* 0x000fea0003800000 */
.L_x_3629:
        /* <DEDUP_REMOVED lines=8> */
[----:B------:R-:W-:Y:S01]  /*44f0*/  FSETP.NEU.FTZ.AND P0, PT, R4, RZ, PT ;  /* 0x000000ff0400720b */ /* 0x000fe20003f1d000 */
[----:B------:R-:W-:-:S03]  /*4500*/  IMAD.MOV.U32 R19, RZ, RZ, R26 ;  /* 0x000000ffff137224 */ /* 0x000fc600078e001a */
[----:B------:R-:W-:-:S05]  /*4510*/  SEL R3, RZ, 0x1, !P0 ;  /* 0x00000001ff037807 */ /* 0x000fca0004000000 */
[----:B------:R0:W-:Y:S01]  /*4520*/  STG.E.U8 desc[UR36][R8.64], R3 ;  /* 0x0000000308007986 */ /* 0x0001e2000c101124 */
[----:B------:R-:W-:Y:S05]  /*4530*/  BRA `(.L_x_3628) ;  /* 0x00000008007c7947 */ /* 0x000fea0003800000 */
.L_x_3642:
[----:B------:R-:W-:Y:S01]  /*4540*/  FMUL.FTZ R4, R4, 1 ;  /* 0x3f80000004047820 */ /* 0x000fe20000410000 */
[----:B------:R-:W-:Y:S01]  /*4550*/  CS2R R6, SRZ ;  /* 0x0000000000067805 */ /* 0x000fe2000001ff00 */
[----:B------:R-:W-:-:S04]  /*4560*/  IMAD.MOV.U32 R19, RZ, RZ, R26 ;  /* 0x000000ffff137224 */ /* 0x000fc800078e001a */
[----:B------:R-:W0:Y:S02]  /*4570*/  F2F.F64.F32 R4, R4 ;  /* 0x0000000400047310 */ /* 0x000e240000201800 */
[----:B0-----:R0:W-:Y:S01]  /*4580*/  STG.E.128 desc[UR36][R8.64], R4 ;  /* 0x0000000408007986 */ /* 0x0011e2000c101d24 */
[----:B------:R-:W-:Y:S05]  /*4590*/  BRA `(.L_x_3628) ;  /* 0x0000000800647947 */ /* 0x000fea0003800000 */
.L_x_3641:
[----:B------:R-:W-:-:S13]  /*45a0*/  ISETP.NE.AND P0, PT, R0, 0xf, PT ;  /* 0x0000000f0000780c */ /* 0x000fda0003f05270 */
[----:B------:R-:W-:Y:S05]  /*45b0*/  @!P0 BRA `(.L_x_3643) ;  /* 0x0000000000a08947 */ /* 0x000fea0003800000 */
[----:B------:R-:W-:-:S13]  /*45c0*/  ISETP.NE.AND P0, PT, R0, 0x17, PT ;  /* 0x000000170000780c */ /* 0x000fda0003f05270 */
[----:B------:R-:W-:Y:S05]  /*45d0*/  @!P0 BRA `(.L_x_3644) ;  /* 0x00000000004c8947 */ /* 0x000fea0003800000 */
[----:B------:R-:W-:-:S13]  /*45e0*/  ISETP.NE.AND P0, PT, R0, 0x18, PT ;  /* 0x000000180000780c */ /* 0x000fda0003f05270 */
[----:B------:R-:W-:Y:S05]  /*45f0*/  @P0 BRA `(.L_x_3633) ;  /* 0x0000000400a80947 */ /* 0x000fea0003800000 */
[----:B------:R-:W-:Y:S01]  /*4600*/  LOP3.LUT R6, R4, 0x7fffffff, RZ, 0xc0, !PT ;  /* 0x7fffffff04067812 */ /* 0x000fe200078ec0ff */
[----:B------:R-:W-:Y:S01]  /*4610*/  BSSY.RECONVERGENT B0, `(.L_x_3645) ;  /* 0x000000b000007945 */ /* 0x000fe20003800200 */
[----:B------:R-:W-:Y:S01]  /*4620*/  SHF.R.U32.HI R5, RZ, 0x18, R4 ;  /* 0x00000018ff057819 */ /* 0x000fe20000011604 */
[----:B------:R-:W-:Y:S01]  /*4630*/  IMAD.MOV.U32 R0, RZ, RZ, 0x7f ;  /* 0x0000007fff007424 */ /* 0x000fe200078e00ff */
        /* <DEDUP_REMOVED lines=8> */
.L_x_3646:
[----:B------:R-:W-:Y:S05]  /*46c0*/  BSYNC.RECONVERGENT B0 ;  /* 0x0000000000007941 */ /* 0x000fea0003800200 */
.L_x_3645:
[----:B------:R-:W-:Y:S01]  /*46d0*/  LOP3.LUT R5, R0, 0x80, R5, 0xf8, !PT ;  /* 0x0000008000057812 */ /* 0x000fe200078ef805 */
[----:B------:R-:W-:-:S04]  /*46e0*/  IMAD.MOV.U32 R19, RZ, RZ, R26 ;  /* 0x000000ffff137224 */ /* 0x000fc800078e001a */
[----:B------:R0:W-:Y:S01]  /*46f0*/  STG.E.U8 desc[UR36][R8.64], R5 ;  /* 0x0000000508007986 */ /* 0x0001e2000c101124 */
[----:B------:R-:W-:Y:S05]  /*4700*/  BRA `(.L_x_3628) ;  /* 0x0000000800087947 */ /* 0x000fea0003800000 */
.L_x_3644:
        /* <DEDUP_REMOVED lines=14> */
.L_x_3648:
[----:B------:R-:W-:Y:S05]  /*47f0*/  BSYNC.RECONVERGENT B0 ;  /* 0x0000000000007941 */ /* 0x000fea0003800200 */
.L_x_3647:
[----:B------:R-:W-:Y:S01]  /*4800*/  LOP3.LUT R3, R0, 0x80, R7, 0xf8, !PT ;  /* 0x0000008000037812 */ /* 0x000fe200078ef807 */
[----:B------:R-:W-:-:S04]  /*4810*/  IMAD.MOV.U32 R19, RZ, RZ, R26 ;  /* 0x000000ffff137224 */ /* 0x000fc800078e001a */
[----:B------:R0:W-:Y:S01]  /*4820*/  STG.E.U8 desc[UR36][R8.64], R3 ;  /* 0x0000000308007986 */ /* 0x0001e2000c101124 */
[----:B------:R-:W-:Y:S05]  /*4830*/  BRA `(.L_x_3628) ;  /* 0x0000000400bc7947 */ /* 0x000fea0003800000 */
.L_x_3643:
[----:B------:R-:W-:Y:S01]  /*4840*/  F2FP.BF16.F32.PACK_AB R4, RZ, R4 ;  /* 0x00000004ff04723e */ /* 0x000fe200000010ff */
[----:B------:R-:W-:-:S04]  /*4850*/  IMAD.MOV.U32 R19, RZ, RZ, R26 ;  /* 0x000000ffff137224 */ /* 0x000fc800078e001a */
[----:B------:R0:W-:Y:S01]  /*4860*/  STG.E.U16 desc[UR36][R8.64], R4 ;  /* 0x0000000408007986 */ /* 0x0001e2000c101524 */
[----:B------:R-:W-:Y:S05]  /*4870*/  BRA `(.L_x_3628) ;  /* 0x0000000400ac7947 */ /* 0x000fea0003800000 */
.L_x_3640:
        /* <DEDUP_REMOVED lines=8> */
[----:B------:R-:W0:Y:S01]  /*4900*/  F2I.FTZ.U32.TRUNC.NTZ R3, R4 ;  /* 0x0000000400037305 */ /* 0x000e22000021f000 */
[----:B------:R-:W-:Y:S01]  /*4910*/  IMAD.MOV.U32 R19, RZ, RZ, R26 ;  /* 0x000000ffff137224 */ /* 0x000fe200078e001a */
[----:B0-----:R0:W-:Y:S01]  /*4920*/  STG.E.U16 desc[UR36][R8.64], R3 ;  /* 0x0000000308007986 */ /* 0x0011e2000c101524 */
[----:B------:R-:W-:Y:S05]  /*4930*/  BRA `(.L_x_3628) ;  /* 0x00000004007c7947 */ /* 0x000fea0003800000 */
.L_x_3651:
        /* <DEDUP_REMOVED lines=12> */
.L_x_3654:
[----:B------:R-:W-:-:S04]  /*4a00*/  SHF.R.U32.HI R0, RZ, 0x14, R4 ;  /* 0x00000014ff007819 */ /* 0x000fc80000011604 */
[----:B------:R-:W-:-:S04]  /*4a10*/  LOP3.LUT R3, R0, 0x1, RZ, 0xc0, !PT ;  /* 0x0000000100037812 */ /* 0x000fc800078ec0ff */
[----:B------:R-:W-:-:S04]  /*4a20*/  IADD3 R0, PT, PT, R4, 0x487ffff, R3 ;  /* 0x0487ffff04007810 */ /* 0x000fc80007ffe003 */
[----:B------:R-:W-:-:S04]  /*4a30*/  SHF.R.U32.HI R0, RZ, 0x14, R0 ;  /* 0x00000014ff007819 */ /* 0x000fc80000011600 */
[----:B------:R-:W-:-:S07]  /*4a40*/  LOP3.LUT R3, R0, 0xff, RZ, 0xc0, !PT ;  /* 0x000000ff00037812 */ /* 0x000fce00078ec0ff */
.L_x_3655:
[----:B------:R-:W-:-:S04]  /*4a50*/  SHF.R.U32.HI R4, RZ, 0x18, R4 ;  /* 0x00000018ff047819 */ /* 0x000fc80000011604 */
[----:B------:R-:W-:-:S04]  /*4a60*/  LOP3.LUT R3, R3, 0x80, R4, 0xf8, !PT ;  /* 0x0000008003037812 */ /* 0x000fc800078ef804 */
[----:B------:R-:W-:-:S07]  /*4a70*/  PRMT R0, R3, 0x7610, R0 ;  /* 0x0000761003007816 */ /* 0x000fce0000000000 */
.L_x_3653:
[----:B------:R-:W-:Y:S05]  /*4a80*/  BSYNC.RECONVERGENT B0 ;  /* 0x0000000000007941 */ /* 0x000fea0003800200 */
.L_x_3652:
[----:B------:R0:W-:Y:S01]  /*4a90*/  STG.E.U8 desc[UR36][R8.64], R0 ;  /* 0x0000000008007986 */ /* 0x0001e2000c101124 */
[----:B------:R-:W-:Y:S01]  /*4aa0*/  IMAD.MOV.U32 R19, RZ, RZ, R26 ;  /* 0x000000ffff137224 */ /* 0x000fe200078e001a */
[----:B------:R-:W-:Y:S06]  /*4ab0*/  BRA `(.L_x_3628) ;  /* 0x00000004001c7947 */ /* 0x000fec0003800000 */
.L_x_3650:
        /* <DEDUP_REMOVED lines=12> */
.L_x_3658:
[----:B------:R-:W-:-:S04]  /*4b80*/  SHF.R.U32.HI R0, RZ, 0x15, R4 ;  /* 0x00000015ff007819 */ /* 0x000fc80000011604 */
[----:B------:R-:W-:-:S04]  /*4b90*/  LOP3.LUT R3, R0, 0x1, RZ, 0xc0, !PT ;  /* 0x0000000100037812 */ /* 0x000fc800078ec0ff */
[----:B------:R-:W-:-:S04]  /*4ba0*/  IADD3 R0, PT, PT, R4, 0x88fffff, R3 ;  /* 0x088fffff04007810 */ /* 0x000fc80007ffe003 */
[----:B------:R-:W-:-:S04]  /*4bb0*/  SHF.R.U32.HI R0, RZ, 0x15, R0 ;  /* 0x00000015ff007819 */ /* 0x000fc80000011600 */
[----:B------:R-:W-:-:S07]  /*4bc0*/  LOP3.LUT R3, R0, 0xff, RZ, 0xc0, !PT ;  /* 0x000000ff00037812 */ /* 0x000fce00078ec0ff */
.L_x_3659:
[----:B------:R-:W-:-:S04]  /*4bd0*/  SHF.R.U32.HI R4, RZ, 0x18, R4 ;  /* 0x00000018ff047819 */ /* 0x000fc80000011604 */
[----:B------:R-:W-:-:S04]  /*4be0*/  LOP3.LUT R3, R3, 0x80, R4, 0xf8, !PT ;  /* 0x0000008003037812 */ /* 0x000fc800078ef804 */
[----:B------:R-:W-:-:S07]  /*4bf0*/  PRMT R0, R3, 0x7610, R0 ;  /* 0x0000761003007816 */ /* 0x000fce0000000000 */
.L_x_3657:
[----:B------:R-:W-:Y:S05]  /*4c00*/  BSYNC.RECONVERGENT B0 ;  /* 0x0000000000007941 */ /* 0x000fea0003800200 */
.L_x_3656:
[----:B------:R0:W-:Y:S01]  /*4c10*/  STG.E.U8 desc[UR36][R8.64], R0 ;  /* 0x0000000008007986 */ /* 0x0001e2000c101124 */
[----:B------:R-:W-:Y:S01]  /*4c20*/  IMAD.MOV.U32 R19, RZ, RZ, R26 ;  /* 0x000000ffff137224 */ /* 0x000fe200078e001a */
[----:B------:R-:W-:Y:S06]  /*4c30*/  BRA `(.L_x_3628) ;  /* 0x0000000000bc7947 */ /* 0x000fec0003800000 */
.L_x_3649:
[----:B------:R-:W-:-:S13]  /*4c40*/  ISETP.NE.AND P0, PT, R0, 0x1c, PT ;  /* 0x0000001c0000780c */ /* 0x000fda0003f05270 */
[----:B------:R-:W-:Y:S05]  /*4c50*/  @!P0 BRA `(.L_x_3660) ;  /* 0x0000000000a88947 */ /* 0x000fea0003800000 */
[----:B------:R-:W-:-:S13]  /*4c60*/  ISETP.NE.AND P0, PT, R0, 0x1d, PT ;  /* 0x0000001d0000780c */ /* 0x000fda0003f05270 */
[----:B------:R-:W-:Y:S05]  /*4c70*/  @!P0 BRA `(.L_x_3661) ;  /* 0x0000000000908947 */ /* 0x000fea0003800000 */
[----:B------:R-:W-:-:S13]  /*4c80*/  ISETP.NE.AND P0, PT, R0, 0x2c, PT ;  /* 0x0000002c0000780c */ /* 0x000fda0003f05270 */
[----:B------:R-:W-:Y:S05]  /*4c90*/  @!P0 BRA `(.L_x_3662) ;  /* 0x0000000000488947 */ /* 0x000fea0003800000 */
.L_x_3633:
        /* <DEDUP_REMOVED lines=16> */
.L_x_3663:
[----:B------:R-:W-:Y:S01]  /*4da0*/  IMAD.MOV.U32 R19, RZ, RZ, R26 ;  /* 0x000000ffff137224 */ /* 0x000fe200078e001a */
[----:B------:R-:W-:Y:S06]  /*4db0*/  BRA `(.L_x_3628) ;  /* 0x00000000005c7947 */ /* 0x000fec0003800000 */
.L_x_3662:
[----:B------:R-:W-:Y:S01]  /*4dc0*/  SHF.R.U32.HI R5, RZ, 0x17, R4 ;  /* 0x00000017ff057819 */ /* 0x000fe20000011604 */
[----:B------:R-:W-:-:S03]  /*4dd0*/  IMAD.MOV.U32 R19, RZ, RZ, R26 ;  /* 0x000000ffff137224 */ /* 0x000fc600078e001a */
        /* <DEDUP_REMOVED lines=14> */
.L_x_3661:
[----:B------:R-:W0:Y:S01]  /*4ec0*/  F2I.U64.TRUNC R4, R4 ;  /* 0x0000000400047311 */ /* 0x000e22000020d800 */
[----:B------:R-:W-:Y:S01]  /*4ed0*/  IMAD.MOV.U32 R19, RZ, RZ, R26 ;  /* 0x000000ffff137224 */ /* 0x000fe200078e001a */
[----:B0-----:R0:W-:Y:S01]  /*4ee0*/  STG.E.64 desc[UR36][R8.64], R4 ;  /* 0x0000000408007986 */ /* 0x0011e2000c101b24 */
[----:B------:R-:W-:Y:S05]  /*4ef0*/  BRA `(.L_x_3628) ;  /* 0x00000000000c7947 */ /* 0x000fea0003800000 */
.L_x_3660:
[----:B------:R-:W0:Y:S01]  /*4f00*/  F2I.FTZ.U32.TRUNC.NTZ R3, R4 ;  /* 0x0000000400037305 */ /* 0x000e22000021f000 */
[----:B------:R-:W-:Y:S01]  /*4f10*/  IMAD.MOV.U32 R19, RZ, RZ, R26 ;  /* 0x000000ffff137224 */ /* 0x000fe200078e001a */
[----:B0-----:R0:W-:Y:S06]  /*4f20*/  STG.E desc[UR36][R8.64], R3 ;  /* 0x0000000308007986 */ /* 0x0011ec000c101924 */
.L_x_3628:
[----:B------:R-:W-:Y:S05]  /*4f30*/  BSYNC.RECONVERGENT B6 ;  /* 0x0000000000067941 */ /* 0x000fea0003800200 */
.L_x_3627:
[----:B------:R-:W-:Y:S01]  /*4f40*/  ISETP.GE.AND P0, PT, R19, R17, PT ;  /* 0x000000111300720c */ /* 0x000fe20003f06270 */
[----:B------:R-:W-:-:S12]  /*4f50*/  BSSY.RECONVERGENT B6, `(.L_x_3664) ;  /* 0x00001cc000067945 */ /* 0x000fd80003800200 */
[----:B------:R-:W-:Y:S05]  /*4f60*/  @P0 BRA `(.L_x_3665) ;  /* 0x0000001c00280947 */ /* 0x000fea0003800000 */
[----:B------:R-:W3:Y:S01]  /*4f70*/  LDCU UR4, c[0x0][0x3b0] ;  /* 0x00007600ff0477ac */ /* 0x000ee20008000800 */
[----:B012-4-:R-:W0:Y:S01]  /*4f80*/  LDC.64 R8, c[0x0][0x390] ;  /* 0x0000e400ff087b82 */ /* 0x017e220000000a00 */
[----:B------:R-:W-:Y:S01]  /*4f90*/  IMAD R0, R2, 0x200, R19 ;  /* 0x0000020002007824 */ /* 0x000fe200078e0213 */
[----:B---3--:R-:W-:-:S03]  /*4fa0*/  PRMT R4, R16, 0x9910, RZ ;  /* 0x0000991010047816 */ /* 0x008fc600000000ff */
        /* <DEDUP_REMOVED lines=14> */
[----:B-----5:R-:W0:Y:S02]  /*5090*/  F2I.FTZ.TRUNC.NTZ R3, R22 ;  /* 0x0000001600037305 */ /* 0x020e24000021f100 */
[----:B0-----:R1:W-:Y:S01]  /*50a0*/  STG.E.U8 desc[UR36][R8.64], R3 ;  /* 0x0000000308007986 */ /* 0x0013e2000c101124 */
[----:B------:R-:W-:Y:S05]  /*50b0*/  BRA `(.L_x_3671) ;  /* 0x0000000c00387947 */ /* 0x000fea0003800000 */
.L_x_3669:
[----:B-----5:R-:W0:Y:S02]  /*50c0*/  F2I.S64.TRUNC R22, R22 ;  /* 0x0000001600167311 */ /* 0x020e24000020d900 */
[----:B0-----:R-:W-:-:S05]  /*50d0*/  IMAD.MOV.U32 R3, RZ, RZ, R22 ;  /* 0x000000ffff037224 */ /* 0x001fca00078e0016 */
[----:B------:R0:W-:Y:S01]  /*50e0*/  STG.E.U8 desc[UR36][R8.64], R3 ;  /* 0x0000000308007986 */ /* 0x0001e2000c101124 */
[----:B------:R-:W-:Y:S05]  /*50f0*/  BRA `(.L_x_3671) ;  /* 0x0000000c00287947 */ /* 0x000fea0003800000 */
.L_x_3668:
[----:B------:R-:W-:-:S13]  /*5100*/  ISETP.NE.AND P0, PT, R0, 0x2, PT ;  /* 0x000000020000780c */ /* 0x000fda0003f05270 */
[----:B------:R-:W-:Y:S05]  /*5110*/  @!P0 BRA `(.L_x_3672) ;  /* 0x0000000000288947 */ /* 0x000fea0003800000 */
[----:B------:R-:W-:-:S13]  /*5120*/  ISETP.NE.AND P0, PT, R0, 0x3, PT ;  /* 0x000000030000780c */ /* 0x000fda0003f05270 */
[----:B------:R-:W-:Y:S05]  /*5130*/  @!P0 BRA `(.L_x_3673) ;  /* 0x0000000000148947 */ /* 0x000fea0003800000 */
[----:B------:R-:W-:-:S13]  /*5140*/  ISETP.NE.AND P0, PT, R0, 0x4, PT ;  /* 0x000000040000780c */ /* 0x000fda0003f05270 */
[----:B------:R-:W-:Y:S05]  /*5150*/  @P0 BRA `(.L_x_3670) ;  /* 0x0000000800380947 */ /* 0x000fea0003800000 */
[----:B-----5:R-:W0:Y:S02]  /*5160*/  F2I.S64.TRUNC R22, R22 ;  /* 0x0000001600167311 */ /* 0x020e24000020d900 */
[----:B0-----:R4:W-:Y:S01]  /*5170*/  STG.E.64 desc[UR36][R8.64], R22 ;  /* 0x0000001608007986 */ /* 0x0019e2000c101b24 */
[----:B------:R-:W-:Y:S05]  /*5180*/  BRA `(.L_x_3671) ;  /* 0x0000000c00047947 */ /* 0x000fea0003800000 */
.L_x_3673:
[----:B-----5:R-:W0:Y:S02]  /*5190*/  F2I.FTZ.TRUNC.NTZ R3, R22 ;  /* 0x0000001600037305 */ /* 0x020e24000021f100 */
[----:B0-----:R3:W-:Y:S01]  /*51a0*/  STG.E desc[UR36][R8.64], R3 ;  /* 0x0000000308007986 */ /* 0x0017e2000c101924 */
[----:B------:R-:W-:Y:S05]  /*51b0*/  BRA `(.L_x_3671) ;  /* 0x0000000800f87947 */ /* 0x000fea0003800000 */
.L_x_3672:
[----:B-----5:R-:W0:Y:S02]  /*51c0*/  F2I.FTZ.TRUNC.NTZ R3, R22 ;  /* 0x0000001600037305 */ /* 0x020e24000021f100 */
[----:B0-----:R2:W-:Y:S01]  /*51d0*/  STG.E.U16 desc[UR36][R8.64], R3 ;  /* 0x0000000308007986 */ /* 0x0015e2000c101524 */
[----:B------:R-:W-:Y:S05]  /*51e0*/  BRA `(.L_x_3671) ;  /* 0x0000000800ec7947 */ /* 0x000fea0003800000 */
.L_x_3667:
[----:B------:R-:W-:-:S13]  /*51f0*/  ISETP.GT.AND P0, PT, R0, 0x6, PT ;  /* 0x000000060000780c */ /* 0x000fda0003f04270 */
[----:B------:R-:W-:Y:S05]  /*5200*/  @P0 BRA `(.L_x_3674) ;  /* 0x0000000000240947 */ /* 0x000fea0003800000 */
[----:B------:R-:W-:-:S13]  /*5210*/  ISETP.NE.AND P0, PT, R0, 0x5, PT ;  /* 0x000000050000780c */ /* 0x000fda0003f05270 */
[----:B------:R-:W-:Y:S05]  /*5220*/  @!P0 BRA `(.L_x_3675) ;  /* 0x0000000000108947 */ /* 0x000fea0003800000 */
[----:B------:R-:W-:-:S13]  /*5230*/  ISETP.NE.AND P0, PT, R0, 0x6, PT ;  /* 0x000000060000780c */ /* 0x000fda0003f05270 */
[----:B------:R-:W-:Y:S05]  /*5240*/  @P0 BRA `(.L_x_3670) ;  /* 0x0000000400fc0947 */ /* 0x000fea0003800000 */
[----:B-----5:R0:W-:Y:S01]  /*5250*/  STG.E desc[UR36][R8.64], R22 ;  /* 0x0000001608007986 */ /* 0x0201e2000c101924 */
[----:B------:R-:W-:Y:S05]  /*5260*/  BRA `(.L_x_3671) ;  /* 0x0000000800cc7947 */ /* 0x000fea0003800000 */
.L_x_3675:
[----:B-----5:R-:W-:-:S05]  /*5270*/  F2FP.F16.F32.PACK_AB R22, RZ, R22 ;  /* 0x00000016ff16723e */ /* 0x020fca00000000ff */
[----:B------:R0:W-:Y:S01]  /*5280*/  STG.E.U16 desc[UR36][R8.64], R22 ;  /* 0x0000001608007986 */ /* 0x0001e2000c101524 */
[----:B------:R-:W-:Y:S05]  /*5290*/  BRA `(.L_x_3671) ;  /* 0x0000000800c07947 */ /* 0x000fea0003800000 */
.L_x_3674:
[----:B------:R-:W-:-:S13]  /*52a0*/  ISETP.NE.AND P0, PT, R0, 0x7, PT ;  /* 0x000000070000780c */ /* 0x000fda0003f05270 */
[----:B------:R-:W-:Y:S05]  /*52b0*/  @!P0 BRA `(.L_x_3676) ;  /* 0x00000000002c8947 */ /* 0x000fea0003800000 */
[----:B------:R-:W-:-:S13]  /*52c0*/  ISETP.NE.AND P0, PT, R0, 0x8, PT ;  /* 0x000000080000780c */ /* 0x000fda0003f05270 */
[----:B------:R-:W-:Y:S05]  /*52d0*/  @!P0 BRA `(.L_x_3677) ;  /* 0x0000000000148947 */ /* 0x000fea0003800000 */
[----:B------:R-:W-:-:S13]  /*52e0*/  ISETP.NE.AND P0, PT, R0, 0x9, PT ;  /* 0x000000090000780c */ /* 0x000fda0003f05270 */
[----:B------:R-:W-:Y:S05]  /*52f0*/  @P0 BRA `(.L_x_3670) ;  /* 0x0000000400d00947 */ /* 0x000fea0003800000 */
[----:B-----5:R-:W-:-:S05]  /*5300*/  IMAD.MOV.U32 R23, RZ, RZ, RZ ;  /* 0x000000ffff177224 */ /* 0x020fca00078e00ff */
[----:B------:R0:W-:Y:S01]  /*5310*/  STG.E.64 desc[UR36][R8.64], R22 ;  /* 0x0000001608007986 */ /* 0x0001e2000c101b24 */
[----:B------:R-:W-:Y:S05]  /*5320*/  BRA `(.L_x_3671) ;  /* 0x00000008009c7947 */ /* 0x000fea0003800000 */
.L_x_3677:
[----:B-----5:R-:W-:-:S04]  /*5330*/  F2FP.F16.F32.PACK_AB R3, RZ, R22 ;  /* 0x00000016ff03723e */ /* 0x020fc800000000ff */
[----:B------:R-:W-:-:S05]  /*5340*/  PRMT R3, R3, 0x5410, RZ ;  /* 0x0000541003037816 */ /* 0x000fca00000000ff */
[----:B------:R0:W-:Y:S01]  /*5350*/  STG.E desc[UR36][R8.64], R3 ;  /* 0x0000000308007986 */ /* 0x0001e2000c101924 */
[----:B------:R-:W-:Y:S05]  /*5360*/  BRA `(.L_x_3671) ;  /* 0x00000008008c7947 */ /* 0x000fea0003800000 */
.L_x_3676:
[----:B-----5:R-:W-:-:S06]  /*5370*/  FMUL.FTZ R4, R22, 1 ;  /* 0x3f80000016047820 */ /* 0x020fcc0000410000 */
[----:B------:R-:W0:Y:S02]  /*5380*/  F2F.F64.F32 R4, R4 ;  /* 0x0000000400047310 */ /* 0x000e240000201800 */
[----:B0-----:R0:W-:Y:S01]  /*5390*/  STG.E.64 desc[UR36][R8.64], R4 ;  /* 0x0000000408007986 */ /* 0x0011e2000c101b24 */
[----:B------:R-:W-:Y:S05]  /*53a0*/  BRA `(.L_x_3671) ;  /* 0x00000008007c7947 */ /* 0x000fea0003800000 */
.L_x_3666:
        /* <DEDUP_REMOVED lines=10> */
[----:B-----5:R-:W0:Y:S02]  /*5450*/  F2I.FTZ.U32.TRUNC.NTZ R3, R22 ;  /* 0x0000001600037305 */ /* 0x020e24000021f000 */
[----:B0-----:R0:W-:Y:S01]  /*5460*/  STG.E.U16 desc[UR36][R8.64], R3 ;  /* 0x0000000308007986 */ /* 0x0011e2000c101524 */
[----:B------:R-:W-:Y:S05]  /*5470*/  BRA `(.L_x_3671) ;  /* 0x0000000800487947 */ /* 0x000fea0003800000 */
.L_x_3681:
[----:B-----5:R-:W-:Y:S01]  /*5480*/  LOP3.LUT R5, R22, 0x7fffffff, RZ, 0xc0, !PT ;  /* 0x7fffffff16057812 */ /* 0x020fe200078ec0ff */
        /* <DEDUP_REMOVED lines=15> */
.L_x_3684:
[----:B------:R-:W-:-:S04]  /*5580*/  SHF.R.U32.HI R22, RZ, 0x18, R22 ;  /* 0x00000018ff167819 */ /* 0x000fc80000011616 */
[----:B------:R-:W-:-:S04]  /*5590*/  LOP3.LUT R3, R3, 0x80, R22, 0xf8, !PT ;  /* 0x0000008003037812 */ /* 0x000fc800078ef816 */
[----:B------:R-:W-:-:S07]  /*55a0*/  PRMT R4, R3, 0x7610, R4 ;  /* 0x0000761003047816 */ /* 0x000fce0000000004 */
.L_x_3683:
[----:B------:R-:W-:Y:S05]  /*55b0*/  BSYNC.RECONVERGENT B0 ;  /* 0x0000000000007941 */ /* 0x000fea0003800200 */
.L_x_3682:
[----:B------:R0:W-:Y:S01]  /*55c0*/  STG.E.U8 desc[UR36][R8.64], R4 ;  /* 0x0000000408007986 */ /* 0x0001e2000c101124 */
[----:B------:R-:W-:Y:S05]  /*55d0*/  BRA `(.L_x_3671) ;  /* 0x0000000400f07947 */ /* 0x000fea0003800000 */
.L_x_3680:
        /* <DEDUP_REMOVED lines=16> */
.L_x_3687:
[----:B------:R-:W-:-:S04]  /*56e0*/  SHF.R.U32.HI R22, RZ, 0x18, R22 ;  /* 0x00000018ff167819 */ /* 0x000fc80000011616 */
[----:B------:R-:W-:-:S04]  /*56f0*/  LOP3.LUT R3, R3, 0x80, R22, 0xf8, !PT ;  /* 0x0000008003037812 */ /* 0x000fc800078ef816 */
[----:B------:R-:W-:-:S07]  /*5700*/  PRMT R4, R3, 0x7610, R4 ;  /* 0x0000761003047816 */ /* 0x000fce0000000004 */
.L_x_3686:
[----:B------:R-:W-:Y:S05]  /*5710*/  BSYNC.RECONVERGENT B0 ;  /* 0x0000000000007941 */ /* 0x000fea0003800200 */
.L_x_3685:
[----:B------:R0:W-:Y:S01]  /*5720*/  STG.E.U8 desc[UR36][R8.64], R4 ;  /* 0x0000000408007986 */ /* 0x0001e2000c101124 */
[----:B------:R-:W-:Y:S05]  /*5730*/  BRA `(.L_x_3671) ;  /* 0x0000000400987947 */ /* 0x000fea0003800000 */
.L_x_3679:
[----:B------:R-:W-:-:S13]  /*5740*/  ISETP.NE.AND P0, PT, R0, 0x1c, PT ;  /* 0x0000001c0000780c */ /* 0x000fda0003f05270 */
[----:B------:R-:W-:Y:S05]  /*5750*/  @!P0 BRA `(.L_x_3688) ;  /* 0x0000000000588947 */ /* 0x000fea0003800000 */
[----:B------:R-:W-:-:S13]  /*5760*/  ISETP.NE.AND P0, PT, R0, 0x1d, PT ;  /* 0x0000001d0000780c */ /* 0x000fda0003f05270 */
[----:B------:R-:W-:Y:S05]  /*5770*/  @!P0 BRA `(.L_x_3689) ;  /* 0x0000000000448947 */ /* 0x000fea0003800000 */
[----:B------:R-:W-:-:S13]  /*5780*/  ISETP.NE.AND P0, PT, R0, 0x2c, PT ;  /* 0x0000002c0000780c */ /* 0x000fda0003f05270 */
[----:B------:R-:W-:Y:S05]  /*5790*/  @P0 BRA `(.L_x_3670) ;  /* 0x0000000000a80947 */ /* 0x000fea0003800000 */
[----:B-----5:R-:W-:-:S04]  /*57a0*/  SHF.R.U32.HI R4, RZ, 0x17, R22 ;  /* 0x00000017ff047819 */ /* 0x020fc80000011616 */
        /* <DEDUP_REMOVED lines=14> */
.L_x_3689:
[----:B-----5:R-:W0:Y:S02]  /*5890*/  F2I.U64.TRUNC R22, R22 ;  /* 0x0000001600167311 */ /* 0x020e24000020d800 */
[----:B0-----:R0:W-:Y:S01]  /*58a0*/  STG.E.64 desc[UR36][R8.64], R22 ;  /* 0x0000001608007986 */ /* 0x0011e2000c101b24 */
[----:B------:R-:W-:Y:S05]  /*58b0*/  BRA `(.L_x_3671) ;  /* 0x0000000400387947 */ /* 0x000fea0003800000 */
.L_x_3688:
[----:B-----5:R-:W0:Y:S02]  /*58c0*/  F2I.FTZ.U32.TRUNC.NTZ R3, R22 ;  /* 0x0000001600037305 */ /* 0x020e24000021f000 */
[----:B0-----:R0:W-:Y:S01]  /*58d0*/  STG.E desc[UR36][R8.64], R3 ;  /* 0x0000000308007986 */ /* 0x0011e2000c101924 */
[----:B------:R-:W-:Y:S05]  /*58e0*/  BRA `(.L_x_3671) ;  /* 0x00000004002c7947 */ /* 0x000fea0003800000 */
.L_x_3678:
[----:B------:R-:W-:-:S13]  /*58f0*/  ISETP.GT.AND P0, PT, R0, 0xe, PT ;  /* 0x0000000e0000780c */ /* 0x000fda0003f04270 */
[----:B------:R-:W-:Y:S05]  /*5900*/  @P0 BRA `(.L_x_3690) ;  /* 0x0000000000340947 */ /* 0x000fea0003800000 */
[----:B------:R-:W-:-:S13]  /*5910*/  ISETP.NE.AND P0, PT, R0, 0xa, PT ;  /* 0x0000000a0000780c */ /* 0x000fda0003f05270 */
[----:B------:R-:W-:Y:S05]  /*5920*/  @!P0 BRA `(.L_x_3691) ;  /* 0x0000000000188947 */ /* 0x000fea0003800000 */
[----:B------:R-:W-:-:S13]  /*5930*/  ISETP.NE.AND P0, PT, R0, 0xb, PT ;  /* 0x0000000b0000780c */ /* 0x000fda0003f05270 */
[----:B------:R-:W-:Y:S05]  /*5940*/  @P0 BRA `(.L_x_3670) ;  /* 0x00000000003c0947 */ /* 0x000fea0003800000 */
[----:B-----5:R-:W-:-:S04]  /*5950*/  FSETP.NEU.FTZ.AND P0, PT, R22, RZ, PT ;  /* 0x000000ff1600720b */ /* 0x020fc80003f1d000 */
[----:B------:R-:W-:-:S05]  /*5960*/  SEL R3, RZ, 0x1, !P0 ;  /* 0x00000001ff037807 */ /* 0x000fca0004000000 */
[----:B------:R0:W-:Y:S01]  /*5970*/  STG.E.U8 desc[UR36][R8.64], R3 ;  /* 0x0000000308007986 */ /* 0x0001e2000c101124 */
[----:B------:R-:W-:Y:S05]  /*5980*/  BRA `(.L_x_3671) ;  /* 0x0000000400047947 */ /* 0x000fea0003800000 */
.L_x_3691:
[----:B-----5:R-:W-:Y:S01]  /*5990*/  FMUL.FTZ R4, R22, 1 ;  /* 0x3f80000016047820 */ /* 0x020fe20000410000 */
[----:B------:R-:W-:-:S05]  /*59a0*/  CS2R R6, SRZ ;  /* 0x0000000000067805 */ /* 0x000fca000001ff00 */
[----:B------:R-:W0:Y:S02]  /*59b0*/  F2F.F64.F32 R4, R4 ;  /* 0x0000000400047310 */ /* 0x000e240000201800 */
[----:B0-----:R0:W-:Y:S01]  /*59c0*/  STG.E.128 desc[UR36][R8.64], R4 ;  /* 0x0000000408007986 */ /* 0x0011e2000c101d24 */
[----:B------:R-:W-:Y:S05]  /*59d0*/  BRA `(.L_x_3671) ;  /* 0x0000000000f07947 */ /* 0x000fea0003800000 */
.L_x_3690:
[----:B------:R-:W-:-:S13]  /*59e0*/  ISETP.NE.AND P0, PT, R0, 0xf, PT ;  /* 0x0000000f0000780c */ /* 0x000fda0003f05270 */
[----:B------:R-:W-:Y:S05]  /*59f0*/  @!P0 BRA `(.L_x_3692) ;  /* 0x0000000000e08947 */ /* 0x000fea0003800000 */
[----:B------:R-:W-:-:S13]  /*5a00*/  ISETP.NE.AND P0, PT, R0, 0x17, PT ;  /* 0x000000170000780c */ /* 0x000fda0003f05270 */
[----:B------:R-:W-:Y:S05]  /*5a10*/  @!P0 BRA `(.L_x_3693) ;  /* 0x00000000008c8947 */ /* 0x000fea0003800000 */
[----:B------:R-:W-:-:S13]  /*5a20*/  ISETP.NE.AND P0, PT, R0, 0x18, PT ;  /* 0x000000180000780c */ /* 0x000fda0003f05270 */
[----:B------:R-:W-:Y:S05]  /*5a30*/  @!P0 BRA `(.L_x_3694) ;  /* 0x0000000000448947 */ /* 0x000fea0003800000 */
.L_x_3670:
        /* <DEDUP_REMOVED lines=16> */
.L_x_3695:
[----:B------:R-:W-:Y:S05]  /*5b40*/  BRA `(.L_x_3671) ;  /* 0x0000000000947947 */ /* 0x000fea0003800000 */
.L_x_3694:
[----:B-----5:R-:W-:Y:S01]  /*5b50*/  LOP3.LUT R4, R22, 0x7fffffff, RZ, 0xc0, !PT ;  /* 0x7fffffff16047812 */ /* 0x020fe200078ec0ff */
        /* <DEDUP_REMOVED lines=11> */
.L_x_3697:
[----:B------:R-:W-:Y:S05]  /*5c10*/  BSYNC.RECONVERGENT B0 ;  /* 0x0000000000007941 */ /* 0x000fea0003800200 */
.L_x_3696:
[----:B------:R-:W-:-:S05]  /*5c20*/  LOP3.LUT R3, R0, 0x80, R5, 0xf8, !PT ;  /* 0x0000008000037812 */ /* 0x000fca00078ef805 */
[----:B------:R0:W-:Y:S01]  /*5c30*/  STG.E.U8 desc[UR36][R8.64], R3 ;  /* 0x0000000308007986 */ /* 0x0001e2000c101124 */
[----:B------:R-:W-:Y:S05]  /*5c40*/  BRA `(.L_x_3671) ;  /* 0x0000000000547947 */ /* 0x000fea0003800000 */
.L_x_3693:
[----:B-----5:R-:W-:Y:S01]  /*5c50*/  LOP3.LUT R4, R22, 0x7fffffff, RZ, 0xc0, !PT ;  /* 0x7fffffff16047812 */ /* 0x020fe200078ec0ff */
        /* <DEDUP_REMOVED lines=10> */
.L_x_3699:
[----:B------:R-:W-:Y:S01]  /*5d00*/  IMAD.MOV.U32 R0, RZ, RZ, 0x7f ;  /* 0x0000007fff007424 */ /* 0x000fe200078e00ff */
[----:B------:R-:W-:-:S04]  /*5d10*/  ISETP.GT.U32.AND P0, PT, R4, 0x7f800000, PT ;  /* 0x7f8000000400780c */ /* 0x000fc80003f04070 */
[----:B------:R-:W-:-:S09]  /*5d20*/  SEL R0, R0, 0x7c, P0 ;  /* 0x0000007c00007807 */ /* 0x000fd20000000000 */
.L_x_3700:
[----:B------:R-:W-:Y:S05]  /*5d30*/  BSYNC.RECONVERGENT B0 ;  /* 0x0000000000007941 */ /* 0x000fea0003800200 */
.L_x_3698:
[----:B------:R-:W-:-:S04]  /*5d40*/  SHF.R.U32.HI R3, RZ, 0x18, R22 ;  /* 0x00000018ff037819 */ /* 0x000fc80000011616 */
[----:B------:R-:W-:-:S05]  /*5d50*/  LOP3.LUT R3, R0, 0x80, R3, 0xf8, !PT ;  /* 0x0000008000037812 */ /* 0x000fca00078ef803 */
[----:B------:R0:W-:Y:S01]  /*5d60*/  STG.E.U8 desc[UR36][R8.64], R3 ;  /* 0x0000000308007986 */ /* 0x0001e2000c101124 */
[----:B------:R-:W-:Y:S05]  /*5d70*/  BRA `(.L_x_3671) ;  /* 0x0000000000087947 */ /* 0x000fea0003800000 */
.L_x_3692:
[----:B-----5:R-:W-:-:S05]  /*5d80*/  F2FP.BF16.F32.PACK_AB R22, RZ, R22 ;  /* 0x00000016ff16723e */ /* 0x020fca00000010ff */
[----:B------:R0:W-:Y:S02]  /*5d90*/  STG.E.U16 desc[UR36][R8.64], R22 ;  /* 0x0000001608007986 */ /* 0x0001e4000c101524 */
.L_x_3671:
        /* <DEDUP_REMOVED lines=21> */
[----:B------:R-:W0:Y:S02]  /*5ef0*/  F2I.FTZ.TRUNC.NTZ R3, R24 ;  /* 0x0000001800037305 */ /* 0x000e24000021f100 */
[----:B0-----:R0:W-:Y:S01]  /*5f00*/  STG.E.U8 desc[UR36][R8.64], R3 ;  /* 0x0000000308007986 */ /* 0x0011e2000c101124 */
[----:B------:R-:W-:Y:S05]  /*5f10*/  BRA `(.L_x_3706) ;  /* 0x0000000c00387947 */ /* 0x000fea0003800000 */
.L_x_3704:
[----:B------:R-:W0:Y:S02]  /*5f20*/  F2I.S64.TRUNC R24, R24 ;  /* 0x0000001800187311 */ /* 0x000e24000020d900 */
[----:B0-----:R-:W-:-:S05]  /*5f30*/  IMAD.MOV.U32 R3, RZ, RZ, R24 ;  /* 0x000000ffff037224 */ /* 0x001fca00078e0018 */
[----:B------:R0:W-:Y:S01]  /*5f40*/  STG.E.U8 desc[UR36][R8.64], R3 ;  /* 0x0000000308007986 */ /* 0x0001e2000c101124 */
[----:B------:R-:W-:Y:S05]  /*5f50*/  BRA `(.L_x_3706) ;  /* 0x0000000c00287947 */ /* 0x000fea0003800000 */
.L_x_3703:
[----:B------:R-:W-:-:S13]  /*5f60*/  ISETP.NE.AND P0, PT, R0, 0x2, PT ;  /* 0x000000020000780c */ /* 0x000fda0003f05270 */
[----:B------:R-:W-:Y:S05]  /*5f70*/  @!P0 BRA `(.L_x_3707) ;  /* 0x0000000000288947 */ /* 0x000fea0003800000 */
[----:B------:R-:W-:-:S13]  /*5f80*/  ISETP.NE.AND P0, PT, R0, 0x3, PT ;  /* 0x000000030000780c */ /* 0x000fda0003f05270 */
[----:B------:R-:W-:Y:S05]  /*5f90*/  @!P0 BRA `(.L_x_3708) ;  /* 0x0000000000148947 */ /* 0x000fea0003800000 */
[----:B------:R-:W-:-:S13]  /*5fa0*/  ISETP.NE.AND P0, PT, R0, 0x4, PT ;  /* 0x000000040000780c */ /* 0x000fda0003f05270 */
[----:B------:R-:W-:Y:S05]  /*5fb0*/  @P0 BRA `(.L_x_3705) ;  /* 0x0000000800380947 */ /* 0x000fea0003800000 */
[----:B------:R-:W0:Y:S02]  /*5fc0*/  F2I.S64.TRUNC R24, R24 ;  /* 0x0000001800187311 */ /* 0x000e24000020d900 */
[----:B0-----:R0:W-:Y:S01]  /*5fd0*/  STG.E.64 desc[UR36][R8.64], R24 ;  /* 0x0000001808007986 */ /* 0x0011e2000c101b24 */
[----:B------:R-:W-:Y:S05]  /*5fe0*/  BRA `(.L_x_3706) ;  /* 0x0000000c00047947 */ /* 0x000fea0003800000 */
.L_x_3708:
[----:B------:R-:W0:Y:S02]  /*5ff0*/  F2I.FTZ.TRUNC.NTZ R3, R24 ;  /* 0x0000001800037305 */ /* 0x000e24000021f100 */
[----:B0-----:R0:W-:Y:S01]  /*6000*/  STG.E desc[UR36][R8.64], R3 ;  /* 0x0000000308007986 */ /* 0x0011e2000c101924 */
[----:B------:R-:W-:Y:S05]  /*6010*/  BRA `(.L_x_3706) ;  /* 0x0000000800f87947 */ /* 0x000fea0003800000 */
.L_x_3707:
[----:B------:R-:W0:Y:S02]  /*6020*/  F2I.FTZ.TRUNC.NTZ R3, R24 ;  /* 0x0000001800037305 */ /* 0x000e24000021f100 */
[----:B0-----:R0:W-:Y:S01]  /*6030*/  STG.E.U16 desc[UR36][R8.64], R3 ;  /* 0x0000000308007986 */ /* 0x0011e2000c101524 */
[----:B------:R-:W-:Y:S05]  /*6040*/  BRA `(.L_x_3706) ;  /* 0x0000000800ec7947 */ /* 0x000fea0003800000 */
.L_x_3702:
[----:B------:R-:W-:-:S13]  /*6050*/  ISETP.GT.AND P0, PT, R0, 0x6, PT ;  /* 0x000000060000780c */ /* 0x000fda0003f04270 */
[----:B------:R-:W-:Y:S05]  /*6060*/  @P0 BRA `(.L_x_3709) ;  /* 0x0000000000240947 */ /* 0x000fea0003800000 */
[----:B------:R-:W-:-:S13]  /*6070*/  ISETP.NE.AND P0, PT, R0, 0x5, PT ;  /* 0x000000050000780c */ /* 0x000fda0003f05270 */
[----:B------:R-:W-:Y:S05]  /*6080*/  @!P0 BRA `(.L_x_3710) ;  /* 0x0000000000108947 */ /* 0x000fea0003800000 */
[----:B------:R-:W-:-:S13]  /*6090*/  ISETP.NE.AND P0, PT, R0, 0x6, PT ;  /* 0x000000060000780c */ /* 0x000fda0003f05270 */
[----:B------:R-:W-:Y:S05]  /*60a0*/  @P0 BRA `(.L_x_3705) ;  /* 0x0000000400fc0947 */ /* 0x000fea0003800000 */
[----:B------:R0:W-:Y:S01]  /*60b0*/  STG.E desc[UR36][R8.64], R24 ;  /* 0x0000001808007986 */ /* 0x0001e2000c101924 */
[----:B------:R-:W-:Y:S05]  /*60c0*/  BRA `(.L_x_3706) ;  /* 0x0000000800cc7947 */ /* 0x000fea0003800000 */
.L_x_3710:
[----:B------:R-:W-:-:S05]  /*60d0*/  F2FP.F16.F32.PACK_AB R24, RZ, R24 ;  /* 0x00000018ff18723e */ /* 0x000fca00000000ff */
[----:B------:R0:W-:Y:S01]  /*60e0*/  STG.E.U16 desc[UR36][R8.64], R24 ;  /* 0x0000001808007986 */ /* 0x0001e2000c101524 */
[----:B------:R-:W-:Y:S05]  /*60f0*/  BRA `(.L_x_3706) ;  /* 0x0000000800c07947 */ /* 0x000fea0003800000 */
.L_x_3709:
[----:B------:R-:W-:-:S13]  /*6100*/  ISETP.NE.AND P0, PT, R0, 0x7, PT ;  /* 0x000000070000780c */ /* 0x000fda0003f05270 */
[----:B------:R-:W-:Y:S05]  /*6110*/  @!P0 BRA `(.L_x_3711) ;  /* 0x00000000002c8947 */ /* 0x000fea0003800000 */
[----:B------:R-:W-:-:S13]  /*6120*/  ISETP.NE.AND P0, PT, R0, 0x8, PT ;  /* 0x000000080000780c */ /* 0x000fda0003f05270 */
[----:B------:R-:W-:Y:S05]  /*6130*/  @!P0 BRA `(.L_x_3712) ;  /* 0x0000000000148947 */ /* 0x000fea0003800000 */
[----:B------:R-:W-:-:S13]  /*6140*/  ISETP.NE.AND P0, PT, R0, 0x9, PT ;  /* 0x000000090000780c */ /* 0x000fda0003f05270 */
[----:B------:R-:W-:Y:S05]  /*6150*/  @P0 BRA `(.L_x_3705) ;  /* 0x0000000400d00947 */ /* 0x000fea0003800000 */
[----:B------:R-:W-:-:S05]  /*6160*/  IMAD.MOV.U32 R25, RZ, RZ, RZ ;  /* 0x000000ffff197224 */ /* 0x000fca00078e00ff */
[----:B------:R0:W-:Y:S01]  /*6170*/  STG.E.64 desc[UR36][R8.64], R24 ;  /* 0x0000001808007986 */ /* 0x0001e2000c101b24 */
[----:B------:R-:W-:Y:S05]  /*6180*/  BRA `(.L_x_3706) ;  /* 0x00000008009c7947 */ /* 0x000fea0003800000 */
.L_x_3712:
[----:B------:R-:W-:-:S04]  /*6190*/  F2FP.F16.F32.PACK_AB R3, RZ, R24 ;  /* 0x00000018ff03723e */ /* 0x000fc800000000ff */
[----:B------:R-:W-:-:S05]  /*61a0*/  PRMT R3, R3, 0x5410, RZ ;  /* 0x0000541003037816 */ /* 0x000fca00000000ff */
[----:B------:R0:W-:Y:S01]  /*61b0*/  STG.E desc[UR36][R8.64], R3 ;  /* 0x0000000308007986 */ /* 0x0001e2000c101924 */
[----:B------:R-:W-:Y:S05]  /*61c0*/  BRA `(.L_x_3706) ;  /* 0x00000008008c7947 */ /* 0x000fea0003800000 */
.L_x_3711:
[----:B------:R-:W-:-:S06]  /*61d0*/  FMUL.FTZ R4, R24, 1 ;  /* 0x3f80000018047820 */ /* 0x000fcc0000410000 */
[----:B------:R-:W0:Y:S02]  /*61e0*/  F2F.F64.F32 R4, R4 ;  /* 0x0000000400047310 */ /* 0x000e240000201800 */
[----:B0-----:R0:W-:Y:S01]  /*61f0*/  STG.E.64 desc[UR36][R8.64], R4 ;  /* 0x0000000408007986 */ /* 0x0011e2000c101b24 */
[----:B------:R-:W-:Y:S05]  /*6200*/  BRA `(.L_x_3706) ;  /* 0x00000008007c7947 */ /* 0x000fea0003800000 */
.L_x_3701:
        /* <DEDUP_REMOVED lines=10> */
[----:B------:R-:W0:Y:S02]  /*62b0*/  F2I.FTZ.U32.TRUNC.NTZ R3, R24 ;  /* 0x0000001800037305 */ /* 0x000e24000021f000 */
[----:B0-----:R0:W-:Y:S01]  /*62c0*/  STG.E.U16 desc[UR36][R8.64], R3 ;  /* 0x0000000308007986 */ /* 0x0011e2000c101524 */
[----:B------:R-:W-:Y:S05]  /*62d0*/  BRA `(.L_x_3706) ;  /* 0x0000000800487947 */ /* 0x000fea0003800000 */
.L_x_3716:
        /* <DEDUP_REMOVED lines=16> */
.L_x_3719:
[----:B------:R-:W-:-:S04]  /*63e0*/  SHF.R.U32.HI R24, RZ, 0x18, R24 ;  /* 0x00000018ff187819 */ /* 0x000fc80000011618 */
[----:B------:R-:W-:-:S04]  /*63f0*/  LOP3.LUT R3, R3, 0x80, R24, 0xf8, !PT ;  /* 0x0000008003037812 */ /* 0x000fc800078ef818 */
[----:B------:R-:W-:-:S07]  /*6400*/  PRMT R4, R3, 0x7610, R4 ;  /* 0x0000761003047816 */ /* 0x000fce0000000004 */
.L_x_3718:
[----:B------:R-:W-:Y:S05]  /*6410*/  BSYNC.RECONVERGENT B0 ;  /* 0x0000000000007941 */ /* 0x000fea0003800200 */
.L_x_3717:
[----:B------:R0:W-:Y:S01]  /*6420*/  STG.E.U8 desc[UR36][R8.64], R4 ;  /* 0x0000000408007986 */ /* 0x0001e2000c101124 */
[----:B------:R-:W-:Y:S05]  /*6430*/  BRA `(.L_x_3706) ;  /* 0x0000000400f07947 */ /* 0x000fea0003800000 */
.L_x_3715:
        /* <DEDUP_REMOVED lines=16> */
.L_x_3722:
[----:B------:R-:W-:-:S04]  /*6540*/  SHF.R.U32.HI R24, RZ, 0x18, R24 ;  /* 0x00000018ff187819 */ /* 0x000fc80000011618 */
[----:B------:R-:W-:-:S04]  /*6550*/  LOP3.LUT R3, R3, 0x80, R24, 0xf8, !PT ;  /* 0x0000008003037812 */ /* 0x000fc800078ef818 */
[----:B------:R-:W-:-:S07]  /*6560*/  PRMT R4, R3, 0x7610, R4 ;  /* 0x0000761003047816 */ /* 0x000fce0000000004 */
.L_x_3721:
[----:B------:R-:W-:Y:S05]  /*6570*/  BSYNC.RECONVERGENT B0 ;  /* 0x0000000000007941 */ /* 0x000fea0003800200 */
.L_x_3720:
[----:B------:R0:W-:Y:S01]  /*6580*/  STG.E.U8 desc[UR36][R8.64], R4 ;  /* 0x0000000408007986 */ /* 0x0001e2000c101124 */
[----:B------:R-:W-:Y:S05]  /*6590*/  BRA `(.L_x_3706) ;  /* 0x0000000400987947 */ /* 0x000fea0003800000 */
.L_x_3714:
[----:B------:R-:W-:-:S13]  /*65a0*/  ISETP.NE.AND P0, PT, R0, 0x1c, PT ;  /* 0x0000001c0000780c */ /* 0x000fda0003f05270 */
[----:B------:R-:W-:Y:S05]  /*65b0*/  @!P0 BRA `(.L_x_3723) ;  /* 0x0000000000588947 */ /* 0x000fea0003800000 */
[----:B------:R-:W-:-:S13]  /*65c0*/  ISETP.NE.AND P0, PT, R0, 0x1d, PT ;  /* 0x0000001d0000780c */ /* 0x000fda0003f05270 */
[----:B------:R-:W-:Y:S05]  /*65d0*/  @!P0 BRA `(.L_x_3724) ;  /* 0x0000000000448947 */ /* 0x000fea0003800000 */
[----:B------:R-:W-:-:S13]  /*65e0*/  ISETP.NE.AND P0, PT, R0, 0x2c, PT ;  /* 0x0000002c0000780c */ /* 0x000fda0003f05270 */
[----:B------:R-:W-:Y:S05]  /*65f0*/  @P0 BRA `(.L_x_3705) ;  /* 0x0000000000a80947 */ /* 0x000fea0003800000 */
        /* <DEDUP_REMOVED lines=15> */
.L_x_3724:
[----:B------:R-:W0:Y:S02]  /*66f0*/  F2I.U64.TRUNC R24, R24 ;  /* 0x0000001800187311 */ /* 0x000e24000020d800 */
[----:B0-----:R0:W-:Y:S01]  /*6700*/  STG.E.64 desc[UR36][R8.64], R24 ;  /* 0x0000001808007986 */ /* 0x0011e2000c101b24 */
[----:B------:R-:W-:Y:S05]  /*6710*/  BRA `(.L_x_3706) ;  /* 0x0000000400387947 */ /* 0x000fea0003800000 */
.L_x_3723:
[----:B------:R-:W0:Y:S02]  /*6720*/  F2I.FTZ.U32.TRUNC.NTZ R3, R24 ;  /* 0x0000001800037305 */ /* 0x000e24000021f000 */
[----:B0-----:R0:W-:Y:S01]  /*6730*/  STG.E desc[UR36][R8.64], R3 ;  /* 0x0000000308007986 */ /* 0x0011e2000c101924 */
[----:B------:R-:W-:Y:S05]  /*6740*/  BRA `(.L_x_3706) ;  /* 0x00000004002c7947 */ /* 0x000fea0003800000 */
.L_x_3713:
[----:B------:R-:W-:-:S13]  /*6750*/  ISETP.GT.AND P0, PT, R0, 0xe, PT ;  /* 0x0000000e0000780c */ /* 0x000fda0003f04270 */
[----:B------:R-:W-:Y:S05]  /*6760*/  @P0 BRA `(.L_x_3725) ;  /* 0x0000000000340947 */ /* 0x000fea0003800000 */
[----:B------:R-:W-:-:S13]  /*6770*/  ISETP.NE.AND P0, PT, R0, 0xa, PT ;  /* 0x0000000a0000780c */ /* 0x000fda0003f05270 */
[----:B------:R-:W-:Y:S05]  /*6780*/  @!P0 BRA `(.L_x_3726) ;  /* 0x0000000000188947 */ /* 0x000fea0003800000 */
[----:B------:R-:W-:-:S13]  /*6790*/  ISETP.NE.AND P0, PT, R0, 0xb, PT ;  /* 0x0000000b0000780c */ /* 0x000fda0003f05270 */
[----:B------:R-:W-:Y:S05]  /*67a0*/  @P0 BRA `(.L_x_3705) ;  /* 0x00000000003c0947 */ /* 0x000fea0003800000 */
[----:B------:R-:W-:-:S04]  /*67b0*/  FSETP.NEU.FTZ.AND P0, PT, R24, RZ, PT ;  /* 0x000000ff1800720b */ /* 0x000fc80003f1d000 */
[----:B------:R-:W-:-:S05]  /*67c0*/  SEL R3, RZ, 0x1, !P0 ;  /* 0x00000001ff037807 */ /* 0x000fca0004000000 */
[----:B------:R4:W-:Y:S01]  /*67d0*/  STG.E.U8 desc[UR36][R8.64], R3 ;  /* 0x0000000308007986 */ /* 0x0009e2000c101124 */
[----:B------:R-:W-:Y:S05]  /*67e0*/  BRA `(.L_x_3706) ;  /* 0x0000000400047947 */ /* 0x000fea0003800000 */
.L_x_3726:
[----:B------:R-:W-:Y:S01]  /*67f0*/  FMUL.FTZ R4, R24, 1 ;  /* 0x3f80000018047820 */ /* 0x000fe20000410000 */
[----:B------:R-:W-:-:S05]  /*6800*/  CS2R R6, SRZ ;  /* 0x0000000000067805 */ /* 0x000fca000001ff00 */
[----:B------:R-:W0:Y:S02]  /*6810*/  F2F.F64.F32 R4, R4 ;  /* 0x0000000400047310 */ /* 0x000e240000201800 */
[----:B0-----:R3:W-:Y:S01]  /*6820*/  STG.E.128 desc[UR36][R8.64], R4 ;  /* 0x0000000408007986 */ /* 0x0017e2000c101d24 */
[----:B------:R-:W-:Y:S05]  /*6830*/  BRA `(.L_x_3706) ;  /* 0x0000000000f07947 */ /* 0x000fea0003800000 */
.L_x_3725:
[----:B------:R-:W-:-:S13]  /*6840*/  ISETP.NE.AND P0, PT, R0, 0xf, PT ;  /* 0x0000000f0000780c */ /* 0x000fda0003f05270 */
[----:B------:R-:W-:Y:S05]  /*6850*/  @!P0 BRA `(.L_x_3727) ;  /* 0x0000000000e08947 */ /* 0x000fea0003800000 */
[----:B------:R-:W-:-:S13]  /*6860*/  ISETP.NE.AND P0, PT, R0, 0x17, PT ;  /* 0x000000170000780c */ /* 0x000fda0003f05270 */
[----:B------:R-:W-:Y:S05]  /*6870*/  @!P0 BRA `(.L_x_3728) ;  /* 0x00000000008c8947 */ /* 0x000fea0003800000 */
[----:B------:R-:W-:-:S13]  /*6880*/  ISETP.NE.AND P0, PT, R0, 0x18, PT ;  /* 0x000000180000780c */ /* 0x000fda0003f05270 */
[----:B------:R-:W-:Y:S05]  /*6890*/  @!P0 BRA `(.L_x_3729) ;  /* 0x0000000000448947 */ /* 0x000fea0003800000 */
.L_x_3705:
        /* <DEDUP_REMOVED lines=16> */
.L_x_3730:
[----:B------:R-:W-:Y:S05]  /*69a0*/  BRA `(.L_x_3706) ;  /* 0x0000000000947947 */ /* 0x000fea0003800000 */
.L_x_3729:
        /* <DEDUP_REMOVED lines=12> */
.L_x_3732:
[----:B------:R-:W-:Y:S05]  /*6a70*/  BSYNC.RECONVERGENT B0 ;  /* 0x0000000000007941 */ /* 0x000fea0003800200 */
.L_x_3731:
[----:B------:R-:W-:-:S05]  /*6a80*/  LOP3.LUT R3, R0, 0x80, R5, 0xf8, !PT ;  /* 0x0000008000037812 */ /* 0x000fca00078ef805 */
[----:B------:R1:W-:Y:S01]  /*6a90*/  STG.E.U8 desc[UR36][R8.64], R3 ;  /* 0x0000000308007986 */ /* 0x0003e2000c101124 */
[----:B------:R-:W-:Y:S05]  /*6aa0*/  BRA `(.L_x_3706) ;  /* 0x0000000000547947 */ /* 0x000fea0003800000 */
.L_x_3728:
        /* <DEDUP_REMOVED lines=11> */
.L_x_3734:
[----:B------:R-:W-:Y:S01]  /*6b60*/  IMAD.MOV.U32 R0, RZ, RZ, 0x7f ;  /* 0x0000007fff007424 */ /* 0x000fe200078e00ff */
[----:B------:R-:W-:-:S04]  /*6b70*/  ISETP.GT.U32.AND P0, PT, R4, 0x7f800000, PT ;  /* 0x7f8000000400780c */ /* 0x000fc80003f04070 */
[----:B------:R-:W-:-:S09]  /*6b80*/  SEL R0, R0, 0x7c, P0 ;  /* 0x0000007c00007807 */ /* 0x000fd20000000000 */
.L_x_3735:
[----:B------:R-:W-:Y:S05]  /*6b90*/  BSYNC.RECONVERGENT B0 ;  /* 0x0000000000007941 */ /* 0x000fea0003800200 */
.L_x_3733:
[----:B------:R-:W-:-:S04]  /*6ba0*/  SHF.R.U32.HI R3, RZ, 0x18, R24 ;  /* 0x00000018ff037819 */ /* 0x000fc80000011618 */
[----:B------:R-:W-:-:S05]  /*6bb0*/  LOP3.LUT R3, R0, 0x80, R3, 0xf8, !PT ;  /* 0x0000008000037812 */ /* 0x000fca00078ef803 */
[----:B------:R2:W-:Y:S01]  /*6bc0*/  STG.E.U8 desc[UR36][R8.64], R3 ;  /* 0x0000000308007986 */ /* 0x0005e2000c101124 */
[----:B------:R-:W-:Y:S05]  /*6bd0*/  BRA `(.L_x_3706) ;  /* 0x0000000000087947 */ /* 0x000fea0003800000 */
.L_x_3727:
[----:B------:R-:W-:-:S05]  /*6be0*/  F2FP.BF16.F32.PACK_AB R24, RZ, R24 ;  /* 0x00000018ff18723e */ /* 0x000fca00000010ff */
[----:B------:R0:W-:Y:S02]  /*6bf0*/  STG.E.U16 desc[UR36][R8.64], R24 ;  /* 0x0000001808007986 */ /* 0x0001e4000c101524 */
.L_x_3706:
[----:B------:R-:W-:-:S07]  /*6c00*/  VIADD R19, R19, 0x80 ;  /* 0x0000008013137836 */ /* 0x000fce0000000000 */
.L_x_3665:
[----:B------:R-:W-:Y:S05]  /*6c10*/  BSYNC.RECONVERGENT B6 ;  /* 0x0000000000067941 */ /* 0x000fea0003800200 */
.L_x_3664:
[----:B------:R-:W-:-:S13]  /*6c20*/  ISETP.GE.AND P0, PT, R19, R17, PT ;  /* 0x000000111300720c */ /* 0x000fda0003f06270 */
[----:B------:R-:W-:Y:S05]  /*6c30*/  @P0 EXIT ;  /* 0x000000000000094d */ /* 0x000fea0003800000 */
[----:B01-3--:R-:W0:Y:S01]  /*6c40*/  LDC.64 R4, c[0x0][0x390] ;  /* 0x0000e400ff047b82 */ /* 0x00be220000000a00 */
[----:B------:R-:W2:Y:S01]  /*6c50*/  LDCU UR4, c[0x0][0x3b0] ;  /* 0x00007600ff0477ac */ /* 0x000ea20008000800 */
[----:B------:R-:W-:Y:S01]  /*6c60*/  PRMT R0, R16, 0x9910, RZ ;  /* 0x0000991010007816 */ /* 0x000fe200000000ff */
[----:B------:R-:W-:-:S03]  /*6c70*/  IMAD R2, R2, 0x200, R19 ;  /* 0x0000020002027824 */ /* 0x000fc600078e0213 */
[----:B------:R-:W-:Y:S01]  /*6c80*/  ISETP.GT.AND P1, PT, R0, 0x9, PT ;  /* 0x000000090000780c */ /* 0x000fe20003f24270 */
[----:B--2-4-:R-:W-:-:S05]  /*6c90*/  IMAD R3, R2, UR4, RZ ;  /* 0x0000000402037c24 */ /* 0x014fca000f8e02ff */
        /* <DEDUP_REMOVED lines=12> */
[----:B0-----:R-:W-:Y:S01]  /*6d60*/  STG.E.U8 desc[UR36][R2.64], R5 ;  /* 0x0000000502007986 */ /* 0x001fe2000c101124 */
[----:B------:R-:W-:Y:S05]  /*6d70*/  EXIT ;  /* 0x000000000000794d */ /* 0x000fea0003800000 */
.L_x_3739:
[----:B-----5:R-:W0:Y:S02]  /*6d80*/  F2I.S64.TRUNC R18, R18 ;  /* 0x0000001200127311 */ /* 0x020e24000020d900 */
[----:B0-----:R-:W-:-:S05]  /*6d90*/  IMAD.MOV.U32 R5, RZ, RZ, R18 ;  /* 0x000000ffff057224 */ /* 0x001fca00078e0012 */
[----:B------:R-:W-:Y:S01]  /*6da0*/  STG.E.U8 desc[UR36][R2.64], R5 ;  /* 0x0000000502007986 */ /* 0x000fe2000c101124 */
[----:B------:R-:W-:Y:S05]  /*6db0*/  EXIT ;  /* 0x000000000000794d */ /* 0x000fea0003800000 */
.L_x_3738:
[----:B------:R-:W-:-:S13]  /*6dc0*/  ISETP.NE.AND P0, PT, R0, 0x2, PT ;  /* 0x000000020000780c */ /* 0x000fda0003f05270 */
[----:B------:R-:W-:Y:S05]  /*6dd0*/  @!P0 BRA `(.L_x_3741) ;  /* 0x0000000000288947 */ /* 0x000fea0003800000 */
[----:B------:R-:W-:-:S13]  /*6de0*/  ISETP.NE.AND P0, PT, R0, 0x3, PT ;  /* 0x000000030000780c */ /* 0x000fda0003f05270 */
[----:B------:R-:W-:Y:S05]  /*6df0*/  @!P0 BRA `(.L_x_3742) ;  /* 0x0000000000148947 */ /* 0x000fea0003800000 */
[----:B------:R-:W-:-:S13]  /*6e00*/  ISETP.NE.AND P0, PT, R0, 0x4, PT ;  /* 0x000000040000780c */ /* 0x000fda0003f05270 */
[----:B------:R-:W-:Y:S05]  /*6e10*/  @P0 BRA `(.L_x_3740) ;  /* 0x0000000800380947 */ /* 0x000fea0003800000 */
[----:B-----5:R-:W0:Y:S02]  /*6e20*/  F2I.S64.TRUNC R18, R18 ;  /* 0x0000001200127311 */ /* 0x020e24000020d900 */
[----:B0-----:R-:W-:Y:S01]  /*6e30*/  STG.E.64 desc[UR36][R2.64], R18 ;  /* 0x0000001202007986 */ /* 0x001fe2000c101b24 */
[----:B------:R-:W-:Y:S05]  /*6e40*/  EXIT ;  /* 0x000000000000794d */ /* 0x000fea0003800000 */
.L_x_3742:
[----:B-----5:R-:W0:Y:S02]  /*6e50*/  F2I.FTZ.TRUNC.NTZ R5, R18 ;  /* 0x0000001200057305 */ /* 0x020e24000021f100 */
[----:B0-----:R-:W-:Y:S01]  /*6e60*/  STG.E desc[UR36][R2.64], R5 ;  /* 0x0000000502007986 */ /* 0x001fe2000c101924 */
[----:B------:R-:W-:Y:S05]  /*6e70*/  EXIT ;  /* 0x000000000000794d */ /* 0x000fea0003800000 */
.L_x_3741:
[----:B-----5:R-:W0:Y:S02]  /*6e80*/  F2I.FTZ.TRUNC.NTZ R5, R18 ;  /* 0x0000001200057305 */ /* 0x020e24000021f100 */
[----:B0-----:R-:W-:Y:S01]  /*6e90*/  STG.E.U16 desc[UR36][R2.64], R5 ;  /* 0x0000000502007986 */ /* 0x001fe2000c101524 */
[----:B------:R-:W-:Y:S05]  /*6ea0*/  EXIT ;  /* 0x000000000000794d */ /* 0x000fea0003800000 */
.L_x_3737:
[----:B------:R-:W-:-:S13]  /*6eb0*/  ISETP.GT.AND P0, PT, R0, 0x6, PT ;  /* 0x000000060000780c */ /* 0x000fda0003f04270 */
[----:B------:R-:W-:Y:S05]  /*6ec0*/  @P0 BRA `(.L_x_3743) ;  /* 0x0000000000240947 */ /* 0x000fea0003800000 */
[----:B------:R-:W-:-:S13]  /*6ed0*/  ISETP.NE.AND P0, PT, R0, 0x5, PT ;  /* 0x000000050000780c */ /* 0x000fda0003f05270 */
[----:B------:R-:W-:Y:S05]  /*6ee0*/  @!P0 BRA `(.L_x_3744) ;  /* 0x0000000000108947 */ /* 0x000fea0003800000 */
[----:B------:R-:W-:-:S13]  /*6ef0*/  ISETP.NE.AND P0, PT, R0, 0x6, PT ;  /* 0x000000060000780c */ /* 0x000fda0003f05270 */
[----:B------:R-:W-:Y:S05]  /*6f00*/  @P0 BRA `(.L_x_3740) ;  /* 0x0000000400fc0947 */ /* 0x000fea0003800000 */
[----:B-----5:R-:W-:Y:S01]  /*6f10*/  STG.E desc[UR36][R2.64], R18 ;  /* 0x0000001202007986 */ /* 0x020fe2000c101924 */
[----:B------:R-:W-:Y:S05]  /*6f20*/  EXIT ;  /* 0x000000000000794d */ /* 0x000fea0003800000 */
.L_x_3744:
[----:B-----5:R-:W-:-:S05]  /*6f30*/  F2FP.F16.F32.PACK_AB R18, RZ, R18 ;  /* 0x00000012ff12723e */ /* 0x020fca00000000ff */
[----:B------:R-:W-:Y:S01]  /*6f40*/  STG.E.U16 desc[UR36][R2.64], R18 ;  /* 0x0000001202007986 */ /* 0x000fe2000c101524 */
[----:B------:R-:W-:Y:S05]  /*6f50*/  EXIT ;  /* 0x000000000000794d */ /* 0x000fea0003800000 */
.L_x_3743:
[----:B------:R-:W-:-:S13]  /*6f60*/  ISETP.NE.AND P0, PT, R0, 0x7, PT ;  /* 0x000000070000780c */ /* 0x000fda0003f05270 */
[----:B------:R-:W-:Y:S05]  /*6f70*/  @!P0 BRA `(.L_x_3745) ;  /* 0x00000000002c8947 */ /* 0x000fea0003800000 */
[----:B------:R-:W-:-:S13]  /*6f80*/  ISETP.NE.AND P0, PT, R0, 0x8, PT ;  /* 0x000000080000780c */ /* 0x000fda0003f05270 */
[----:B------:R-:W-:Y:S05]  /*6f90*/  @!P0 BRA `(.L_x_3746) ;  /* 0x0000000000148947 */ /* 0x000fea0003800000 */
[----:B------:R-:W-:-:S13]  /*6fa0*/  ISETP.NE.AND P0, PT, R0, 0x9, PT ;  /* 0x000000090000780c */ /* 0x000fda0003f05270 */
[----:B------:R-:W-:Y:S05]  /*6fb0*/  @P0 BRA `(.L_x_3740) ;  /* 0x0000000400d00947 */ /* 0x000fea0003800000 */
[----:B------:R-:W-:-:S05]  /*6fc0*/  IMAD.MOV.U32 R19, RZ, RZ, RZ ;  /* 0x000000ffff137224 */ /* 0x000fca00078e00ff */
[----:B-----5:R-:W-:Y:S01]  /*6fd0*/  STG.E.64 desc[UR36][R2.64], R18 ;  /* 0x0000001202007986 */ /* 0x020fe2000c101b24 */
[----:B------:R-:W-:Y:S05]  /*6fe0*/  EXIT ;  /* 0x000000000000794d */ /* 0x000fea0003800000 */
.L_x_3746:
[----:B-----5:R-:W-:-:S04]  /*6ff0*/  F2FP.F16.F32.PACK_AB R5, RZ, R18 ;  /* 0x00000012ff05723e */ /* 0x020fc800000000ff */
[----:B------:R-:W-:-:S05]  /*7000*/  PRMT R5, R5, 0x5410, RZ ;  /* 0x0000541005057816 */ /* 0x000fca00000000ff */
[----:B------:R-:W-:Y:S01]  /*7010*/  STG.E desc[UR36][R2.64], R5 ;  /* 0x0000000502007986 */ /* 0x000fe2000c101924 */
[----:B------:R-:W-:Y:S05]  /*7020*/  EXIT ;  /* 0x000000000000794d */ /* 0x000fea0003800000 */
.L_x_3745:
[----:B-----5:R-:W-:-:S06]  /*7030*/  FMUL.FTZ R4, R18, 1 ;  /* 0x3f80000012047820 */ /* 0x020fcc0000410000 */
[----:B------:R-:W0:Y:S02]  /*7040*/  F2F.F64.F32 R4, R4 ;  /* 0x0000000400047310 */ /* 0x000e240000201800 */
[----:B0-----:R-:W-:Y:S01]  /*7050*/  STG.E.64 desc[UR36][R2.64], R4 ;  /* 0x0000000402007986 */ /* 0x001fe2000c101b24 */
[----:B------:R-:W-:Y:S05]  /*7060*/  EXIT ;  /* 0x000000000000794d */ /* 0x000fea0003800000 */
.L_x_3736:
        /* <DEDUP_REMOVED lines=11> */
[----:B0-----:R-:W-:Y:S01]  /*7120*/  STG.E.U16 desc[UR36][R2.64], R5 ;  /* 0x0000000502007986 */ /* 0x001fe2000c101524 */
[----:B------:R-:W-:Y:S05]  /*7130*/  EXIT ;  /* 0x000000000000794d */ /* 0x000fea0003800000 */
.L_x_3750:
        /* <DEDUP_REMOVED lines=16> */
.L_x_3753:
[----:B------:R-:W-:-:S04]  /*7240*/  SHF.R.U32.HI R18, RZ, 0x18, R18 ;  /* 0x00000018ff127819 */ /* 0x000fc80000011612 */
[----:B------:R-:W-:-:S04]  /*7250*/  LOP3.LUT R5, R5, 0x80, R18, 0xf8, !PT ;  /* 0x0000008005057812 */ /* 0x000fc800078ef812 */
[----:B------:R-:W-:-:S07]  /*7260*/  PRMT R0, R5, 0x7610, R0 ;  /* 0x0000761005007816 */ /* 0x000fce0000000000 */
.L_x_3752:
[----:B------:R-:W-:Y:S05]  /*7270*/  BSYNC.RECONVERGENT B0 ;  /* 0x0000000000007941 */ /* 0x000fea0003800200 */
.L_x_3751:
[----:B------:R-:W-:Y:S01]  /*7280*/  STG.E.U8 desc[UR36][R2.64], R0 ;  /* 0x0000000002007986 */ /* 0x000fe2000c101124 */
[----:B------:R-:W-:Y:S05]  /*7290*/  EXIT ;  /* 0x000000000000794d */ /* 0x000fea0003800000 */
.L_x_3749:
        /* <DEDUP_REMOVED lines=16> */
.L_x_3756:
[----:B------:R-:W-:-:S04]  /*73a0*/  SHF.R.U32.HI R18, RZ, 0x18, R18 ;  /* 0x00000018ff127819 */ /* 0x000fc80000011612 */
[----:B------:R-:W-:-:S04]  /*73b0*/  LOP3.LUT R5, R5, 0x80, R18, 0xf8, !PT ;  /* 0x0000008005057812 */ /* 0x000fc800078ef812 */
[----:B------:R-:W-:-:S07]  /*73c0*/  PRMT R0, R5, 0x7610, R0 ;  /* 0x0000761005007816 */ /* 0x000fce0000000000 */
.L_x_3755:
[----:B------:R-:W-:Y:S05]  /*73d0*/  BSYNC.RECONVERGENT B0 ;  /* 0x0000000000007941 */ /* 0x000fea0003800200 */
.L_x_3754:
[----:B------:R-:W-:Y:S01]  /*73e0*/  STG.E.U8 desc[UR36][R2.64], R0 ;  /* 0x0000000002007986 */ /* 0x000fe2000c101124 */
[----:B------:R-:W-:Y:S05]  /*73f0*/  EXIT ;  /* 0x000000000000794d */ /* 0x000fea0003800000 */
.L_x_3748:
        /* <DEDUP_REMOVED lines=21> */
.L_x_3758:
[----:B-----5:R-:W0:Y:S02]  /*7550*/  F2I.U64.TRUNC R18, R18 ;  /* 0x0000001200127311 */ /* 0x020e24000020d800 */
[----:B0-----:R-:W-:Y:S01]  /*7560*/  STG.E.64 desc[UR36][R2.64], R18 ;  /* 0x0000001202007986 */ /* 0x001fe2000c101b24 */
[----:B------:R-:W-:Y:S05]  /*7570*/  EXIT ;  /* 0x000000000000794d */ /* 0x000fea0003800000 */
.L_x_3757:
[----:B-----5:R-:W0:Y:S02]  /*7580*/  F2I.FTZ.U32.TRUNC.NTZ R5, R18 ;  /* 0x0000001200057305 */ /* 0x020e24000021f000 */
[----:B0-----:R-:W-:Y:S01]  /*7590*/  STG.E desc[UR36][R2.64], R5 ;  /* 0x0000000502007986 */ /* 0x001fe2000c101924 */
[----:B------:R-:W-:Y:S05]  /*75a0*/  EXIT ;  /* 0x000000000000794d */ /* 0x000fea0003800000 */
.L_x_3747:
        /* <DEDUP_REMOVED lines=8> */
[----:B------:R-:W-:Y:S01]  /*7630*/  STG.E.U8 desc[UR36][R2.64], R5 ;  /* 0x0000000502007986 */ /* 0x000fe2000c101124 */
[----:B------:R-:W-:Y:S05]  /*7640*/  EXIT ;  /* 0x000000000000794d */ /* 0x000fea0003800000 */
.L_x_3760:
[----:B-----5:R-:W-:Y:S01]  /*7650*/  FMUL.FTZ R4, R18, 1 ;  /* 0x3f80000012047820 */ /* 0x020fe20000410000 */
[----:B------:R-:W-:-:S05]  /*7660*/  CS2R R6, SRZ ;  /* 0x0000000000067805 */ /* 0x000fca000001ff00 */
[----:B------:R-:W0:Y:S02]  /*7670*/  F2F.F64.F32 R4, R4 ;  /* 0x0000000400047310 */ /* 0x000e240000201800 */
[----:B0-----:R-:W-:Y:S01]  /*7680*/  STG.E.128 desc[UR36][R2.64], R4 ;  /* 0x0000000402007986 */ /* 0x001fe2000c101d24 */
[----:B------:R-:W-:Y:S05]  /*7690*/  EXIT ;  /* 0x000000000000794d */ /* 0x000fea0003800000 */
.L_x_3759:
[----:B------:R-:W-:-:S13]  /*76a0*/  ISETP.NE.AND P0, PT, R0, 0xf, PT ;  /* 0x0000000f0000780c */ /* 0x000fda0003f05270 */
[----:B------:R-:W-:Y:S05]  /*76b0*/  @!P0 BRA `(.L_x_3761) ;  /* 0x0000000000e08947 */ /* 0x000fea0003800000 */
[----:B------:R-:W-:-:S13]  /*76c0*/  ISETP.NE.AND P0, PT, R0, 0x17, PT ;  /* 0x000000170000780c */ /* 0x000fda0003f05270 */
[----:B------:R-:W-:Y:S05]  /*76d0*/  @!P0 BRA `(.L_x_3762) ;  /* 0x00000000008c8947 */ /* 0x000fea0003800000 */
[----:B------:R-:W-:-:S13]  /*76e0*/  ISETP.NE.AND P0, PT, R0, 0x18, PT ;  /* 0x000000180000780c */ /* 0x000fda0003f05270 */
[----:B------:R-:W-:Y:S05]  /*76f0*/  @!P0 BRA `(.L_x_3763) ;  /* 0x0000000000448947 */ /* 0x000fea0003800000 */
.L_x_3740:
        /* <DEDUP_REMOVED lines=15> */
[----:B--2--5:R-:W-:Y:S05]  /*77f0*/  CALL.ABS.NOINC R2 ;  /* 0x0000000002007343 */ /* 0x024fea0003c00000 */
.L_x_3764:
[----:B------:R-:W-:Y:S05]  /*7800*/  EXIT ;  /* 0x000000000000794d */ /* 0x000fea0003800000 */
.L_x_3763:
        /* <DEDUP_REMOVED lines=12> */
.L_x_3766:
[----:B------:R-:W-:Y:S05]  /*78d0*/  BSYNC.RECONVERGENT B0 ;  /* 0x0000000000007941 */ /* 0x000fea0003800200 */
.L_x_3765:
[----:B------:R-:W-:-:S05]  /*78e0*/  LOP3.LUT R5, R0, 0x80, R7, 0xf8, !PT ;  /* 0x0000008000057812 */ /* 0x000fca00078ef807 */
[----:B------:R-:W-:Y:S01]  /*78f0*/  STG.E.U8 desc[UR36][R2.64], R5 ;  /* 0x0000000502007986 */ /* 0x000fe2000c101124 */
[----:B------:R-:W-:Y:S05]  /*7900*/  EXIT ;  /* 0x000000000000794d */ /* 0x000fea0003800000 */
.L_x_3762:
        /* <DEDUP_REMOVED lines=11> */
.L_x_3768:
[----:B------:R-:W-:Y:S01]  /*79c0*/  IMAD.MOV.U32 R0, RZ, RZ, 0x7f ;  /* 0x0000007fff007424 */ /* 0x000fe200078e00ff */
[----:B------:R-:W-:-:S04]  /*79d0*/  ISETP.GT.U32.AND P0, PT, R4, 0x7f800000, PT ;  /* 0x7f8000000400780c */ /* 0x000fc80003f04070 */
[----:B------:R-:W-:-:S09]  /*79e0*/  SEL R0, R0, 0x7c, P0 ;  /* 0x0000007c00007807 */ /* 0x000fd20000000000 */
.L_x_3769:
[----:B------:R-:W-:Y:S05]  /*79f0*/  BSYNC.RECONVERGENT B0 ;  /* 0x0000000000007941 */ /* 0x000fea0003800200 */
.L_x_3767:
[----:B------:R-:W-:-:S04]  /*7a00*/  SHF.R.U32.HI R5, RZ, 0x18, R18 ;  /* 0x00000018ff057819 */ /* 0x000fc80000011612 */
[----:B------:R-:W-:-:S05]  /*7a10*/  LOP3.LUT R5, R0, 0x80, R5, 0xf8, !PT ;  /* 0x0000008000057812 */ /* 0x000fca00078ef805 */
[----:B------:R-:W-:Y:S01]  /*7a20*/  STG.E.U8 desc[UR36][R2.64], R5 ;  /* 0x0000000502007986 */ /* 0x000fe2000c101124 */
[----:B------:R-:W-:Y:S05]  /*7a30*/  EXIT ;  /* 0x000000000000794d */ /* 0x000fea0003800000 */
.L_x_3761:
[----:B-----5:R-:W-:-:S05]  /*7a40*/  F2FP.BF16.F32.PACK_AB R18, RZ, R18 ;  /* 0x00000012ff12723e */ /* 0x020fca00000010ff */
[----:B------:R-:W-:Y:S01]  /*7a50*/  STG.E.U16 desc[UR36][R2.64], R18 ;  /* 0x0000001202007986 */ /* 0x000fe2000c101524 */
[----:B------:R-:W-:Y:S05]  /*7a60*/  EXIT ;  /* 0x000000000000794d */ /* 0x000fea0003800000 */
.L_x_3770:
        /* <DEDUP_REMOVED lines=9> */
.L_x_17935:


//--------------------- .text._ZN2at6native18elementwise_kernelILi128ELi2EZNS0_22gpu_kernel_impl_nocastINS0_13AUnaryFunctorIfffZZZNS0_17hypot_kernel_cudaERNS_18TensorIteratorBaseEENKUlvE_clEvENKUlvE0_clEvEUlffE_EEEEvS5_RKT_EUliE_EEviT1_ --------------------------
	.section	.text._ZN2at6native18elementwise_kernelILi128ELi2EZNS0_22gpu_kernel_impl_nocastINS0_13AUnaryFunctorIfffZZZNS0_17hypot_kernel_cudaERNS_18TensorIteratorBaseEENKUlvE_clEvENKUlvE0_clEvEUlffE_EEEEvS5_RKT_EUliE_EEviT1_,"ax",@progbits
	.align	128
        .global         _ZN2at6native18elementwise_kernelILi128ELi2EZNS0_22gpu_kernel_impl_nocastINS0_13AUnaryFunctorIfffZZZNS0_17hypot_kernel_cudaERNS_18TensorIteratorBaseEENKUlvE_clEvENKUlvE0_clEvEUlffE_EEEEvS5_RKT_EUliE_EEviT1_
        .type           _ZN2at6native18elementwise_kernelILi128ELi2EZNS0_22gpu_kernel_impl_nocastINS0_13AUnaryFunctorIfffZZZNS0_17hypot_kernel_cudaERNS_18TensorIteratorBaseEENKUlvE_clEvENKUlvE0_clEvEUlffE_EEEEvS5_RKT_EUliE_EEviT1_,@function
        .size           _ZN2at6native18elementwise_kernelILi128ELi2EZNS0_22gpu_kernel_impl_nocastINS0_13AUnaryFunctorIfffZZZNS0_17hypot_kernel_cudaERNS_18TensorIteratorBaseEENKUlvE_clEvENKUlvE0_clEvEUlffE_EEEEvS5_RKT_EUliE_EEviT1_,(.L_x_17936 - _ZN2at6native18elementwise_kernelILi128ELi2EZNS0_22gpu_kernel_impl_nocastINS0_13AUnaryFunctorIfffZZZNS0_17hypot_kernel_cudaERNS_18TensorIteratorBaseEENKUlvE_clEvENKUlvE0_clEvEUlffE_EEEEvS5_RKT_EUliE_EEviT1_)
        .other          _ZN2at6native18elementwise_kernelILi128ELi2EZNS0_22gpu_kernel_impl_nocastINS0_13AUnaryFunctorIfffZZZNS0_17hypot_kernel_cudaERNS_18TensorIteratorBaseEENKUlvE_clEvENKUlvE0_clEvEUlffE_EEEEvS5_RKT_EUliE_EEviT1_,@"STO_CUDA_ENTRY STV_DEFAULT"
_ZN2at6native18elementwise_kernelILi128ELi2EZNS0_22gpu_kernel_impl_nocastINS0_13AUnaryFunctorIfffZZZNS0_17hypot_kernel_cudaERNS_18TensorIteratorBaseEENKUlvE_clEvENKUlvE0_clEvEUlffE_EEEEvS5_RKT_EUliE_EEviT1_:
.text._ZN2at6native18elementwise_kernelILi128ELi2EZNS0_22gpu_kernel_impl_nocastINS0_13AUnaryFunctorIfffZZZNS0_17hypot_kernel_cudaERNS_18TensorIteratorBaseEENKUlvE_clEvENKUlvE0_clEvEUlffE_EEEEvS5_RKT_EUliE_EEviT1_:
[----:B------:R-:W-:Y:S08]  /*0000*/  LDC R1, c[0x0][0x37c] ;  /* 0x0000df00ff017b82 */ /* 0x000ff00000000800 */
[----:B------:R-:W0:Y:S01]  /*0010*/  LDC R4, c[0x0][0x388] ;  /* 0x0000e200ff047b82 */ /* 0x000e220000000800 */
[----:B------:R-:W1:Y:S01]  /*0020*/  S2R R3, SR_TID.X ;  /* 0x0000000000037919 */ /* 0x000e620000002100 */
[----:B------:R-:W2:Y:S01]  /*0030*/  LDCU UR5, c[0x0][0x594] ;  /* 0x0000b280ff0577ac */ /* 0x000ea20008000800 */
[----:B------:R-:W3:Y:S05]  /*0040*/  LDCU.64 UR6, c[0x0][0x358] ;  /* 0x00006b00ff0677ac */ /* 0x000eea0008000a00 */
[----:B------:R-:W4:Y:S01]  /*0050*/  S2UR UR4, SR_CTAID.X ;  /* 0x00000000000479c3 */ /* 0x000f220000002500 */
[----:B--2---:R-:W-:Y:S01]  /*0060*/  FADD.FTZ R0, -RZ, |UR5| ;  /* 0x40000005ff007e21 */ /* 0x004fe20008010100 */
[----:B0-----:R-:W-:Y:S01]  /*0070*/  ISETP.NE.AND P0, PT, R4, RZ, PT ;  /* 0x000000ff0400720c */ /* 0x001fe20003f05270 */
[----:B----4-:R-:W-:-:S06]  /*0080*/  USHF.L.U32 UR4, UR4, 0x8, URZ ;  /* 0x0000000804047899 */ /* 0x010fcc00080006ff */
[----:B-1----:R-:W-:-:S06]  /*0090*/  LOP3.LUT R3, R3, UR4, RZ, 0xfc, !PT ;  /* 0x0000000403037c12 */ /* 0x002fcc000f8efcff */
[----:B---3--:R-:W-:Y:S05]  /*00a0*/  @P0 BRA `(.L_x_3771) ;  /* 0x0000000000bc0947 */ /* 0x008fea0003800000 */
[----:B------:R-:W0:Y:S01]  /*00b0*/  LDCU UR4, c[0x0][0x380] ;  /* 0x00007000ff0477ac */ /* 0x000e220008000800 */
[----:B------:R-:W-:Y:S01]  /*00c0*/  BSSY.RECONVERGENT B0, `(.L_x_3772) ;  /* 0x0000017000007945 */ /* 0x000fe20003800200 */
[----:B0-----:R-:W-:-:S13]  /*00d0*/  ISETP.GE.AND P0, PT, R3, UR4, PT ;  /* 0x0000000403007c0c */ /* 0x001fda000bf06270 */
[----:B------:R-:W-:Y:S05]  /*00e0*/  @P0 BRA `(.L_x_3773) ;  /* 0x0000000000500947 */ /* 0x000fea0003800000 */
[----:B------:R-:W0:Y:S02]  /*00f0*/  LDC.64 R4, c[0x0][0x588] ;  /* 0x00016200ff047b82 */ /* 0x000e240000000a00 */
[----:B0-----:R-:W2:Y:S01]  /*0100*/  LDG.E R4, desc[UR6][R4.64] ;  /* 0x0000000604047981 */ /* 0x001ea2000c1e1900 */
[----:B------:R-:W-:Y:S01]  /*0110*/  IADD3 R3, PT, PT, R3, 0x80, RZ ;  /* 0x0000008003037810 */ /* 0x000fe20007ffe0ff */
[----:B--2---:R-:W-:-:S04]  /*0120*/  FADD.FTZ R7, |R4|, -RZ ;  /* 0x800000ff04077221 */ /* 0x004fc80000010200 */
[----:B------:R-:W0:Y:S01]  /*0130*/  LDC.64 R4, c[0x0][0x580] ;  /* 0x00016000ff047b82 */ /* 0x000e220000000a00 */
        /* <DEDUP_REMOVED lines=13> */
[----:B------:R-:W-:-:S05]  /*0210*/  FSEL R7, R2, +INF , P0 ;  /* 0x7f80000002077808 */ /* 0x000fca0000000000 */
[----:B0-----:R0:W-:Y:S04]  /*0220*/  STG.E desc[UR6][R4.64], R7 ;  /* 0x0000000704007986 */ /* 0x0011e8000c101906 */
.L_x_3773:
[----:B------:R-:W-:Y:S05]  /*0230*/  BSYNC.RECONVERGENT B0 ;  /* 0x0000000000007941 */ /* 0x000fea0003800200 */
.L_x_3772:
[----:B------:R-:W-:-:S13]  /*0240*/  ISETP.GE.AND P0, PT, R3, UR4, PT ;  /* 0x0000000403007c0c */ /* 0x000fda000bf06270 */
[----:B------:R-:W-:Y:S05]  /*0250*/  @P0 EXIT ;  /* 0x000000000000094d */ /* 0x000fea0003800000 */
[----:B------:R-:W1:Y:S02]  /*0260*/  LDC.64 R2, c[0x0][0x588] ;  /* 0x00016200ff027b82 */ /* 0x000e640000000a00 */
[----:B-1----:R-:W0:Y:S02]  /*0270*/  LDG.E R2, desc[UR6][R2.64] ;  /* 0x0000000602027981 */ /* 0x002e24000c1e1900 */
[----:B0-----:R-:W-:-:S04]  /*0280*/  FADD.FTZ R5, |R2|, -RZ ;  /* 0x800000ff02057221 */ /* 0x001fc80000010200 */
[----:B------:R-:W0:Y:S01]  /*0290*/  LDC.64 R2, c[0x0][0x580] ;  /* 0x00016000ff027b82 */ /* 0x000e220000000a00 */
        /* <DEDUP_REMOVED lines=13> */
[----:B------:R-:W-:-:S05]  /*0370*/  FSEL R5, R4, +INF , P0 ;  /* 0x7f80000004057808 */ /* 0x000fca0000000000 */
[----:B0-----:R-:W-:Y:S01]  /*0380*/  STG.E desc[UR6][R2.64], R5 ;  /* 0x0000000502007986 */ /* 0x001fe2000c101906 */
[----:B------:R-:W-:Y:S05]  /*0390*/  EXIT ;  /* 0x000000000000794d */ /* 0x000fea0003800000 */
.L_x_3771:
[----:B------:R-:W0:Y:S01]  /*03a0*/  LDCU UR4, c[0x0][0x380] ;  /* 0x00007000ff0477ac */ /* 0x000e220008000800 */
[----:B------:R-:W-:Y:S01]  /*03b0*/  IADD3 R4, PT, PT, R4, -0x1, RZ ;  /* 0xffffffff04047810 */ /* 0x000fe20007ffe0ff */
[----:B------:R-:W-:Y:S03]  /*03c0*/  BSSY.RECONVERGENT B0, `(.L_x_3774) ;  /* 0x0000146000007945 */ /* 0x000fe60003800200 */
        /* <DEDUP_REMOVED lines=302> */
.L_x_3776:
[----:B------:R-:W0:Y:S02]  /*16b0*/  LDCU.128 UR8, c[0x0][0x580] ;  /* 0x0000b000ff0877ac */ /* 0x000e240008000c00 */
[----:B0-----:R-:W-:-:S05]  /*16c0*/  IADD3 R6, P0, PT, R6, UR10, RZ ;  /* 0x0000000a06067c10 */ /* 0x001fca000ff1e0ff */
[----:B------:R-:W-:-:S05]  /*16d0*/  IMAD.X R7, RZ, RZ, UR11, P0 ;  /* 0x0000000bff077e24 */ /* 0x000fca00080e06ff */
[----:B------:R-:W2:Y:S01]  /*16e0*/  LDG.E R6, desc[UR6][R6.64] ;  /* 0x0000000606067981 */ /* 0x000ea2000c1e1900 */
[----:B------:R-:W-:Y:S01]  /*16f0*/  IADD3 R3, PT, PT, R3, 0x80, RZ ;  /* 0x0000008003037810 */ /* 0x000fe20007ffe0ff */
[----:B--2---:R-:W-:Y:S01]  /*1700*/  FADD.FTZ R9, |R6|, -RZ ;  /* 0x800000ff06097221 */ /* 0x004fe20000010200 */
[----:B------:R-:W-:-:S04]  /*1710*/  IADD3 R6, P0, PT, R5, UR8, RZ ;  /* 0x0000000805067c10 */ /* 0x000fc8000ff1e0ff */
        /* <DEDUP_REMOVED lines=12> */
[----:B------:R-:W-:Y:S02]  /*17e0*/  FSETP.NEU.FTZ.AND P1, PT, R9, +INF , PT ;  /* 0x7f8000000900780b */ /* 0x000fe40003f3d000 */
[----:B------:R-:W-:Y:S02]  /*17f0*/  IADD3.X R7, PT, PT, RZ, UR9, RZ, P0, !PT ;  /* 0x00000009ff077c10 */ /* 0x000fe400087fe4ff */
[----:B------:R-:W-:-:S05]  /*1800*/  FSEL R5, R8, +INF , P1 ;  /* 0x7f80000008057808 */ /* 0x000fca0000800000 */
[----:B------:R0:W-:Y:S04]  /*1810*/  STG.E desc[UR6][R6.64], R5 ;  /* 0x0000000506007986 */ /* 0x0001e8000c101906 */
.L_x_3775:
[----:B------:R-:W-:Y:S05]  /*1820*/  BSYNC.RECONVERGENT B0 ;  /* 0x0000000000007941 */ /* 0x000fea0003800200 */
.L_x_3774:
[----:B------:R-:W-:-:S13]  /*1830*/  ISETP.GE.AND P0, PT, R3, UR4, PT ;  /* 0x0000000403007c0c */ /* 0x000fda000bf06270 */
[----:B------:R-:W-:Y:S05]  /*1840*/  @P0 EXIT ;  /* 0x000000000000094d */ /* 0x000fea0003800000 */
        /* <DEDUP_REMOVED lines=298> */
.L_x_3777:
[----:B------:R-:W0:Y:S02]  /*2af0*/  LDCU.128 UR8, c[0x0][0x580] ;  /* 0x0000b000ff0877ac */ /* 0x000e240008000c00 */
[----:B0-----:R-:W-:-:S04]  /*2b00*/  IADD3 R4, P0, PT, R4, UR10, RZ ;  /* 0x0000000a04047c10 */ /* 0x001fc8000ff1e0ff */
[----:B------:R-:W-:-:S05]  /*2b10*/  IADD3.X R5, PT, PT, RZ, UR11, RZ, P0, !PT ;  /* 0x0000000bff057c10 */ /* 0x000fca00087fe4ff */
[----:B------:R-:W2:Y:S02]  /*2b20*/  LDG.E R4, desc[UR6][R4.64] ;  /* 0x0000000604047981 */ /* 0x000ea4000c1e1900 */
[----:B--2---:R-:W-:-:S05]  /*2b30*/  FADD.FTZ R7, |R4|, -RZ ;  /* 0x800000ff04077221 */ /* 0x004fca0000010200 */
[CC--:B------:R-:W-:Y:S02]  /*2b40*/  VIMNMX R6, PT, PT, R0.reuse, R7.reuse, !PT ;  /* 0x0000000700067248 */ /* 0x0c0fe40007fe0100 */
[----:B------:R-:W-:Y:S02]  /*2b50*/  VIMNMX R0, PT, PT, R0, R7, PT ;  /* 0x0000000700007248 */ /* 0x000fe40003fe0100 */
[----:B------:R-:W-:Y:S02]  /*2b60*/  LOP3.LUT R2, R6, 0xfe000000, RZ, 0xc0, !PT ;  /* 0xfe00000006027812 */ /* 0x000fe400078ec0ff */
[----:B------:R-:W-:Y:S02]  /*2b70*/  FSETP.NEU.FTZ.AND P1, PT, R0, RZ, PT ;  /* 0x000000ff0000720b */ /* 0x000fe40003f3d000 */
[C---:B------:R-:W-:Y:S02]  /*2b80*/  LOP3.LUT R7, R2.reuse, 0x7e800000, RZ, 0x3c, !PT ;  /* 0x7e80000002077812 */ /* 0x040fe400078e3cff */
[----:B------:R-:W-:-:S02]  /*2b90*/  LOP3.LUT R5, R2, 0x800000, RZ, 0xfc, !PT ;  /* 0x0080000002057812 */ /* 0x000fc400078efcff */
[----:B------:R-:W-:Y:S01]  /*2ba0*/  IADD3 R2, P0, PT, R3, UR8, RZ ;  /* 0x0000000803027c10 */ /* 0x000fe2000ff1e0ff */
[-C--:B------:R-:W-:Y:S01]  /*2bb0*/  FMUL.FTZ R8, R0, R7.reuse ;  /* 0x0000000700087220 */ /* 0x080fe20000410000 */
[----:B------:R-:W-:Y:S02]  /*2bc0*/  FMUL.FTZ R7, R6, R7 ;  /* 0x0000000706077220 */ /* 0x000fe40000410000 */
[----:B------:R-:W-:Y:S01]  /*2bd0*/  IADD3.X R3, PT, PT, RZ, UR9, RZ, P0, !PT ;  /* 0x00000009ff037c10 */ /* 0x000fe200087fe4ff */
[----:B------:R-:W-:-:S04]  /*2be0*/  FMUL.FTZ R8, R8, R8 ;  /* 0x0000000808087220 */ /* 0x000fc80000410000 */
[----:B------:R-:W-:-:S06]  /*2bf0*/  FFMA.FTZ R8, R7, R7, R8 ;  /* 0x0000000707087223 */ /* 0x000fcc0000010008 */
[----:B------:R-:W0:Y:S02]  /*2c00*/  MUFU.SQRT R8, R8 ;  /* 0x0000000800087308 */ /* 0x000e240000002000 */
[----:B0-----:R-:W-:Y:S01]  /*2c10*/  @P1 FMUL.FTZ R6, R8, R5 ;  /* 0x0000000508061220 */ /* 0x001fe20000410000 */
[----:B------:R-:W-:-:S04]  /*2c20*/  FSETP.NEU.FTZ.AND P1, PT, R0, +INF , PT ;  /* 0x7f8000000000780b */ /* 0x000fc80003f3d000 */
[----:B------:R-:W-:-:S05]  /*2c30*/  FSEL R5, R6, +INF , P1 ;  /* 0x7f80000006057808 */ /* 0x000fca0000800000 */
[----:B------:R-:W-:Y:S01]  /*2c40*/  STG.E desc[UR6][R2.64], R5 ;  /* 0x0000000502007986 */ /* 0x000fe2000c101906 */
[----:B------:R-:W-:Y:S05]  /*2c50*/  EXIT ;  /* 0x000000000000794d */ /* 0x000fea0003800000 */
.L_x_3778:
        /* <DEDUP_REMOVED lines=10> */
.L_x_17936:


//--------------------- .text._ZN2at6native27unrolled_elementwise_kernelINS0_13AUnaryFunctorIfffZZZNS0_17hypot_kernel_cudaERNS_18TensorIteratorBaseEENKUlvE_clEvENKUlvE0_clEvEUlffE_EESt5arrayIPcLm2EELi4E23TrivialOffsetCalculatorILi1EjESD_NS0_6memory15LoadWithoutCastENSE_16StoreWithoutCastEEEviT_T0_T2_T3_T4_T5_ --------------------------
	.section	.text._ZN2at6native27unrolled_elementwise_kernelINS0_13AUnaryFunctorIfffZZZNS0_17hypot_kernel_cudaERNS_18TensorIteratorBaseEENKUlvE_clEvENKUlvE0_clEvEUlffE_EESt5arrayIPcLm2EELi4E23TrivialOffsetCalculatorILi1EjESD_NS0_6memory15LoadWithoutCastENSE_16StoreWithoutCastEEEviT_T0_T2_T3_T4_T5_,"ax",@progbits
	.align	128
        .global         _ZN2at6native27unrolled_elementwise_kernelINS0_13AUnaryFunctorIfffZZZNS0_17hypot_kernel_cudaERNS_18TensorIteratorBaseEENKUlvE_clEvENKUlvE0_clEvEUlffE_EESt5arrayIPcLm2EELi4E23TrivialOffsetCalculatorILi1EjESD_NS0_6memory15LoadWithoutCastENSE_16StoreWithoutCastEEEviT_T0_T2_T3_T4_T5_
        .type           _ZN2at6native27unrolled_elementwise_kernelINS0_13AUnaryFunctorIfffZZZNS0_17hypot_kernel_cudaERNS_18TensorIteratorBaseEENKUlvE_clEvENKUlvE0_clEvEUlffE_EESt5arrayIPcLm2EELi4E23TrivialOffsetCalculatorILi1EjESD_NS0_6memory15LoadWithoutCastENSE_16StoreWithoutCastEEEviT_T0_T2_T3_T4_T5_,@function
        .size           _ZN2at6native27unrolled_elementwise_kernelINS0_13AUnaryFunctorIfffZZZNS0_17hypot_kernel_cudaERNS_18TensorIteratorBaseEENKUlvE_clEvENKUlvE0_clEvEUlffE_EESt5arrayIPcLm2EELi4E23TrivialOffsetCalculatorILi1EjESD_NS0_6memory15LoadWithoutCastENSE_16StoreWithoutCastEEEviT_T0_T2_T3_T4_T5_,(.L_x_17937 - _ZN2at6native27unrolled_elementwise_kernelINS0_13AUnaryFunctorIfffZZZNS0_17hypot_kernel_cudaERNS_18TensorIteratorBaseEENKUlvE_clEvENKUlvE0_clEvEUlffE_EESt5arrayIPcLm2EELi4E23TrivialOffsetCalculatorILi1EjESD_NS0_6memory15LoadWithoutCastENSE_16StoreWithoutCastEEEviT_T0_T2_T3_T4_T5_)
        .other          _ZN2at6native27unrolled_elementwise_kernelINS0_13AUnaryFunctorIfffZZZNS0_17hypot_kernel_cudaERNS_18TensorIteratorBaseEENKUlvE_clEvENKUlvE0_clEvEUlffE_EESt5arrayIPcLm2EELi4E23TrivialOffsetCalculatorILi1EjESD_NS0_6memory15LoadWithoutCastENSE_16StoreWithoutCastEEEviT_T0_T2_T3_T4_T5_,@"STO_CUDA_ENTRY STV_DEFAULT"
_ZN2at6native27unrolled_elementwise_kernelINS0_13AUnaryFunctorIfffZZZNS0_17hypot_kernel_cudaERNS_18TensorIteratorBaseEENKUlvE_clEvENKUlvE0_clEvEUlffE_EESt5arrayIPcLm2EELi4E23TrivialOffsetCalculatorILi1EjESD_NS0_6memory15LoadWithoutCastENSE_16StoreWithoutCastEEEviT_T0_T2_T3_T4_T5_:
.text._ZN2at6native27unrolled_elementwise_kernelINS0_13AUnaryFunctorIfffZZZNS0_17hypot_kernel_cudaERNS_18TensorIteratorBaseEENKUlvE_clEvENKUlvE0_clEvEUlffE_EESt5arrayIPcLm2EELi4E23TrivialOffsetCalculatorILi1EjESD_NS0_6memory15LoadWithoutCastENSE_16StoreWithoutCastEEEviT_T0_T2_T3_T4_T5_:
[----:B------:R-:W-:Y:S01]  /*0000*/  LDC R1, c[0x0][0x37c] ;  /* 0x0000df00ff017b82 */ /* 0x000fe20000000800 */
[----:B------:R-:W0:Y:S07]  /*0010*/  S2R R0, SR_CTAID.X ;  /* 0x0000000000007919 */ /* 0x000e2e0000002500 */
[----:B------:R-:W0:Y:S01]  /*0020*/  LDC R3, c[0x0][0x380] ;  /* 0x0000e000ff037b82 */ /* 0x000e220000000800 */
[----:B------:R-:W1:Y:S01]  /*0030*/  LDCU.64 UR4, c[0x0][0x358] ;  /* 0x00006b00ff0477ac */ /* 0x000e620008000a00 */
[----:B------:R-:W2:Y:S01]  /*0040*/  S2R R7, SR_TID.X ;  /* 0x0000000000077919 */ /* 0x000ea20000002100 */
[----:B------:R-:W-:Y:S01]  /*0050*/  HFMA2 R18, -RZ, RZ, 0, 0 ;  /* 0x00000000ff127431 */ /* 0x000fe200000001ff */
[----:B------:R-:W3:Y:S01]  /*0060*/  LDCU UR6, c[0x0][0x388] ;  /* 0x00007100ff0677ac */ /* 0x000ee20008000800 */
[----:B------:R-:W-:-:S02]  /*0070*/  IMAD.MOV.U32 R8, RZ, RZ, RZ ;  /* 0x000000ffff087224 */ /* 0x000fc400078e00ff */
[----:B0-----:R-:W-:Y:S02]  /*0080*/  IMAD R2, R0, -0x200, R3 ;  /* 0xfffffe0000027824 */ /* 0x001fe400078e0203 */
[----:B--2---:R-:W-:-:S03]  /*0090*/  IMAD.MOV.U32 R3, RZ, RZ, R7 ;  /* 0x000000ffff037224 */ /* 0x004fc600078e0007 */
[----:B------:R-:W-:-:S13]  /*00a0*/  ISETP.GE.AND P0, PT, R7, R2, PT ;  /* 0x000000020700720c */ /* 0x000fda0003f06270 */
[----:B------:R-:W-:-:S05]  /*00b0*/  @!P0 VIADD R7, R3, 0x80 ;  /* 0x0000008003078836 */ /* 0x000fca0000000000 */
[----:B------:R-:W-:-:S13]  /*00c0*/  ISETP.GE.AND P1, PT, R7, R2, PT ;  /* 0x000000020700720c */ /* 0x000fda0003f26270 */
[----:B------:R-:W-:Y:S01]  /*00d0*/  @!P1 IMAD R9, R0, 0x200, R7 ;  /* 0x0000020000099824 */ /* 0x000fe200078e0207 */
[----:B------:R-:W-:Y:S01]  /*00e0*/  @!P1 IADD3 R7, PT, PT, R7, 0x80, RZ ;  /* 0x0000008007079810 */ /* 0x000fe20007ffe0ff */
[----:B------:R-:W0:Y:S03]  /*00f0*/  @!P1 LDC.64 R10, c[0x0][0x398] ;  /* 0x0000e600ff0a9b82 */ /* 0x000e260000000a00 */
[----:B------:R-:W-:-:S13]  /*0100*/  ISETP.GE.AND P3, PT, R7, R2, PT ;  /* 0x000000020700720c */ /* 0x000fda0003f66270 */
[----:B------:R-:W2:Y:S01]  /*0110*/  @!P3 LDC.64 R4, c[0x0][0x398] ;  /* 0x0000e600ff04bb82 */ /* 0x000ea20000000a00 */
[----:B------:R-:W-:Y:S02]  /*0120*/  @!P3 IMAD R17, R0, 0x200, R7 ;  /* 0x000002000011b824 */ /* 0x000fe400078e0207 */
[----:B------:R-:W-:-:S05]  /*0130*/  @!P3 VIADD R7, R7, 0x80 ;  /* 0x000000800707b836 */ /* 0x000fca0000000000 */
[----:B------:R-:W-:Y:S01]  /*0140*/  ISETP.GE.AND P2, PT, R7, R2, PT ;  /* 0x000000020700720c */ /* 0x000fe20003f46270 */
[----:B0-----:R-:W-:-:S04]  /*0150*/  @!P1 IMAD.WIDE.U32 R10, R9, 0x4, R10 ;  /* 0x00000004090a9825 */ /* 0x001fc800078e000a */
[----:B--2---:R-:W-:-:S08]  /*0160*/  @!P3 IMAD.WIDE.U32 R16, R17, 0x4, R4 ;  /* 0x000000041110b825 */ /* 0x004fd000078e0004 */
[----:B------:R-:W0:Y:S01]  /*0170*/  @!P2 LDC.64 R12, c[0x0][0x398] ;  /* 0x0000e600ff0cab82 */ /* 0x000e220000000a00 */
[C---:B------:R-:W-:Y:S01]  /*0180*/  @!P2 LEA R7, R0.reuse, R7, 0x9 ;  /* 0x000000070007a211 */ /* 0x040fe200078e48ff */
[----:B-1----:R1:W5:Y:S06]  /*0190*/  @!P1 LDG.E R8, desc[UR4][R10.64] ;  /* 0x000000040a089981 */ /* 0x00236c000c1e1900 */
[----:B------:R-:W2:Y:S01]  /*01a0*/  @!P0 LDC.64 R4, c[0x0][0x398] ;  /* 0x0000e600ff048b82 */ /* 0x000ea20000000a00 */
[----:B------:R-:W-:Y:S02]  /*01b0*/  @!P0 IMAD R9, R0, 0x200, R3 ;  /* 0x0000020000098824 */ /* 0x000fe400078e0203 */
[----:B------:R-:W-:Y:S01]  /*01c0*/  VIADD R19, R3, 0x80 ;  /* 0x0000008003137836 */ /* 0x000fe20000000000 */
[----:B------:R-:W-:Y:S01]  /*01d0*/  BSSY.RECONVERGENT B0, `(.L_x_3779) ;  /* 0x0000023000007945 */ /* 0x000fe20003800200 */
[----:B0-----:R-:W-:Y:S01]  /*01e0*/  @!P2 IMAD.WIDE.U32 R12, R7, 0x4, R12 ;  /* 0x00000004070ca825 */ /* 0x001fe200078e000c */
[----:B------:R-:W-:-:S02]  /*01f0*/  CS2R R6, SRZ ;  /* 0x0000000000067805 */ /* 0x000fc4000001ff00 */
[----:B-1----:R-:W-:-:S04]  /*0200*/  IADD3 R11, PT, PT, R3, 0x180, RZ ;  /* 0x00000180030b7810 */ /* 0x002fc80007ffe0ff */
[----:B------:R0:W5:Y:S01]  /*0210*/  @!P2 LDG.E R6, desc[UR4][R12.64] ;  /* 0x000000040c06a981 */ /* 0x000162000c1e1900 */
[----:B--2---:R-:W-:Y:S01]  /*0220*/  @!P0 IMAD.WIDE.U32 R4, R9, 0x4, R4 ;  /* 0x0000000409048825 */ /* 0x004fe200078e0004 */
[-C--:B------:R-:W-:Y:S02]  /*0230*/  ISETP.GE.AND P6, PT, R19, R2.reuse, PT ;  /* 0x000000021300720c */ /* 0x080fe40003fc6270 */
[----:B------:R-:W5:Y:S04]  /*0240*/  @!P3 LDG.E R7, desc[UR4][R16.64] ;  /* 0x000000041007b981 */ /* 0x000f68000c1e1900 */
[----:B------:R1:W5:Y:S01]  /*0250*/  @!P0 LDG.E R18, desc[UR4][R4.64] ;  /* 0x0000000404128981 */ /* 0x000362000c1e1900 */
[----:B------:R-:W-:-:S13]  /*0260*/  ISETP.GE.AND P0, PT, R3, R2, PT ;  /* 0x000000020300720c */ /* 0x000fda0003f06270 */
[----:B------:R-:W1:Y:S01]  /*0270*/  @!P0 LDC.64 R14, c[0x0][0x390] ;  /* 0x0000e400ff0e8b82 */ /* 0x000e620000000a00 */
[----:B------:R-:W-:Y:S02]  /*0280*/  VIADD R9, R3, 0x100 ;  /* 0x0000010003097836 */ /* 0x000fe40000000000 */
[----:B0-----:R-:W-:Y:S02]  /*0290*/  @!P0 IMAD R13, R0, 0x200, R3 ;  /* 0x00000200000d8824 */ /* 0x001fe400078e0203 */
[----:B------:R-:W-:Y:S01]  /*02a0*/  @!P0 IMAD.MOV.U32 R3, RZ, RZ, R19 ;  /* 0x000000ffff038224 */ /* 0x000fe200078e0013 */
[-C--:B------:R-:W-:Y:S01]  /*02b0*/  ISETP.GE.AND P1, PT, R9, R2.reuse, PT ;  /* 0x000000020900720c */ /* 0x080fe20003f26270 */
[----:B---3--:R-:W-:Y:S01]  /*02c0*/  FADD.FTZ R9, -RZ, |UR6| ;  /* 0x40000006ff097e21 */ /* 0x008fe20008010100 */
[-C--:B------:R-:W-:Y:S02]  /*02d0*/  ISETP.GE.AND P2, PT, R11, R2.reuse, PT ;  /* 0x000000020b00720c */ /* 0x080fe40003f46270 */
[----:B------:R-:W-:Y:S01]  /*02e0*/  ISETP.GE.AND P3, PT, R3, R2, PT ;  /* 0x000000020300720c */ /* 0x000fe20003f66270 */
[----:B-1----:R-:W-:Y:S01]  /*02f0*/  @!P0 IMAD.WIDE.U32 R4, R13, 0x4, R14 ;  /* 0x000000040d048825 */ /* 0x002fe200078e000e */
[----:B------:R-:W-:Y:S11]  /*0300*/  @P0 BRA `(.L_x_3780) ;  /* 0x00000000003c0947 */ /* 0x000ff60003800000 */
        /* <DEDUP_REMOVED lines=15> */
.L_x_3780:
[----:B------:R-:W-:Y:S05]  /*0400*/  BSYNC.RECONVERGENT B0 ;  /* 0x0000000000007941 */ /* 0x000fea0003800200 */
.L_x_3779:
[----:B------:R-:W-:Y:S04]  /*0410*/  BSSY.RECONVERGENT B0, `(.L_x_3781) ;  /* 0x0000011000007945 */ /* 0x000fe80003800200 */
[----:B------:R-:W-:Y:S05]  /*0420*/  @P6 BRA `(.L_x_3782) ;  /* 0x00000000003c6947 */ /* 0x000fea0003800000 */
[----:B-----5:R-:W-:-:S05]  /*0430*/  FADD.FTZ R8, |R8|, -RZ ;  /* 0x800000ff08087221 */ /* 0x020fca0000010200 */
        /* <DEDUP_REMOVED lines=14> */
.L_x_3782:
[----:B------:R-:W-:Y:S05]  /*0520*/  BSYNC.RECONVERGENT B0 ;  /* 0x0000000000007941 */ /* 0x000fea0003800200 */
.L_x_3781:
        /* <DEDUP_REMOVED lines=17> */
.L_x_3784:
[----:B------:R-:W-:Y:S05]  /*0640*/  BSYNC.RECONVERGENT B0 ;  /* 0x0000000000007941 */ /* 0x000fea0003800200 */
.L_x_3783:
        /* <DEDUP_REMOVED lines=17> */
.L_x_3786:
[----:B------:R-:W-:Y:S05]  /*0760*/  BSYNC.RECONVERGENT B0 ;  /* 0x0000000000007941 */ /* 0x000fea0003800200 */
.L_x_3785:
[----:B------:R0:W-:Y:S01]  /*0770*/  @!P0 STG.E desc[UR4][R4.64], R11 ;  /* 0x0000000b04008986 */ /* 0x0001e2000c101904 */
[----:B------:R-:W-:Y:S04]  /*0780*/  BSSY.RECONVERGENT B0, `(.L_x_3787) ;  /* 0x000000c000007945 */ /* 0x000fe80003800200 */
[----:B------:R-:W-:Y:S05]  /*0790*/  @P3 BRA `(.L_x_3788) ;  /* 0x0000000000283947 */ /* 0x000fea0003800000 */
[----:B0-----:R-:W0:Y:S01]  /*07a0*/  LDC.64 R4, c[0x0][0x390] ;  /* 0x0000e400ff047b82 */ /* 0x001e220000000a00 */
[----:B------:R-:W-:Y:S01]  /*07b0*/  LEA R11, R0, R3, 0x9 ;  /* 0x00000003000b7211 */ /* 0x000fe200078e48ff */
[----:B------:R-:W-:-:S05]  /*07c0*/  VIADD R3, R3, 0x80 ;  /* 0x0000008003037836 */ /* 0x000fca0000000000 */
[----:B------:R-:W-:-:S13]  /*07d0*/  ISETP.GE.AND P0, PT, R3, R2, PT ;  /* 0x000000020300720c */ /* 0x000fda0003f06270 */
[----:B------:R-:W-:Y:S01]  /*07e0*/  @!P0 IMAD R13, R0, 0x200, R3 ;  /* 0x00000200000d8824 */ /* 0x000fe200078e0203 */
[----:B------:R-:W-:Y:S01]  /*07f0*/  @!P0 IADD3 R3, PT, PT, R3, 0x80, RZ ;  /* 0x0000008003038810 */ /* 0x000fe20007ffe0ff */
[----:B0-----:R-:W-:-:S04]  /*0800*/  IMAD.WIDE.U32 R10, R11, 0x4, R4 ;  /* 0x000000040b0a7825 */ /* 0x001fc800078e0004 */
[----:B------:R-:W-:Y:S01]  /*0810*/  @!P0 IMAD.WIDE.U32 R4, R13, 0x4, R4 ;  /* 0x000000040d048825 */ /* 0x000fe200078e0004 */
[----:B-----5:R1:W-:Y:S04]  /*0820*/  STG.E desc[UR4][R10.64], R8 ;  /* 0x000000080a007986 */ /* 0x0203e8000c101904 */
[----:B------:R1:W-:Y:S02]  /*0830*/  @!P0 STG.E desc[UR4][R4.64], R7 ;  /* 0x0000000704008986 */ /* 0x0003e4000c101904 */
.L_x_3788:
[----:B------:R-:W-:Y:S05]  /*0840*/  BSYNC.RECONVERGENT B0 ;  /* 0x0000000000007941 */ /* 0x000fea0003800200 */
.L_x_3787:
[----:B------:R-:W-:-:S13]  /*0850*/  ISETP.GE.AND P0, PT, R3, R2, PT ;  /* 0x000000020300720c */ /* 0x000fda0003f06270 */
[----:B------:R-:W-:Y:S05]  /*0860*/  @P0 EXIT ;  /* 0x000000000000094d */ /* 0x000fea0003800000 */
[----:B01----:R-:W0:Y:S01]  /*0870*/  LDC.64 R4, c[0x0][0x390] ;  /* 0x0000e400ff047b82 */ /* 0x003e220000000a00 */
[----:B------:R-:W-:-:S04]  /*0880*/  IMAD R3, R0, 0x200, R3 ;  /* 0x0000020000037824 */ /* 0x000fc800078e0203 */
[----:B0-----:R-:W-:-:S05]  /*0890*/  IMAD.WIDE.U32 R2, R3, 0x4, R4 ;  /* 0x0000000403027825 */ /* 0x001fca00078e0004 */
[----:B------:R-:W-:Y:S01]  /*08a0*/  STG.E desc[UR4][R2.64], R9 ;  /* 0x0000000902007986 */ /* 0x000fe2000c101904 */
[----:B------:R-:W-:Y:S05]  /*08b0*/  EXIT ;  /* 0x000000000000794d */ /* 0x000fea0003800000 */
.L_x_3789:
        /* <DEDUP_REMOVED lines=12> */
.L_x_17937:


//--------------------- .text._ZN2at6native29vectorized_elementwise_kernelILi2ENS0_13AUnaryFunctorIfffZZZNS0_17hypot_kernel_cudaERNS_18TensorIteratorBaseEENKUlvE_clEvENKUlvE0_clEvEUlffE_EESt5arrayIPcLm2EEEEviT0_T1_ --------------------------
	.section	.text._ZN2at6native29vectorized_elementwise_kernelILi2ENS0_13AUnaryFunctorIfffZZZNS0_17hypot_kernel_cudaERNS_18TensorIteratorBaseEENKUlvE_clEvENKUlvE0_clEvEUlffE_EESt5arrayIPcLm2EEEEviT0_T1_,"ax",@progbits
	.align	128
        .global         _ZN2at6native29vectorized_elementwise_kernelILi2ENS0_13AUnaryFunctorIfffZZZNS0_17hypot_kernel_cudaERNS_18TensorIteratorBaseEENKUlvE_clEvENKUlvE0_clEvEUlffE_EESt5arrayIPcLm2EEEEviT0_T1_
        .type           _ZN2at6native29vectorized_elementwise_kernelILi2ENS0_13AUnaryFunctorIfffZZZNS0_17hypot_kernel_cudaERNS_18TensorIteratorBaseEENKUlvE_clEvENKUlvE0_clEvEUlffE_EESt5arrayIPcLm2EEEEviT0_T1_,@function
        .size           _ZN2at6native29vectorized_elementwise_kernelILi2ENS0_13AUnaryFunctorIfffZZZNS0_17hypot_kernel_cudaERNS_18TensorIteratorBaseEENKUlvE_clEvENKUlvE0_clEvEUlffE_EESt5arrayIPcLm2EEEEviT0_T1_,(.L_x_17938 - _ZN2at6native29vectorized_elementwise_kernelILi2ENS0_13AUnaryFunctorIfffZZZNS0_17hypot_kernel_cudaERNS_18TensorIteratorBaseEENKUlvE_clEvENKUlvE0_clEvEUlffE_EESt5arrayIPcLm2EEEEviT0_T1_)
        .other          _ZN2at6native29vectorized_elementwise_kernelILi2ENS0_13AUnaryFunctorIfffZZZNS0_17hypot_kernel_cudaERNS_18TensorIteratorBaseEENKUlvE_clEvENKUlvE0_clEvEUlffE_EESt5arrayIPcLm2EEEEviT0_T1_,@"STO_CUDA_ENTRY STV_DEFAULT"
_ZN2at6native29vectorized_elementwise_kernelILi2ENS0_13AUnaryFunctorIfffZZZNS0_17hypot_kernel_cudaERNS_18TensorIteratorBaseEENKUlvE_clEvENKUlvE0_clEvEUlffE_EESt5arrayIPcLm2EEEEviT0_T1_:
.text._ZN2at6native29vectorized_elementwise_kernelILi2ENS0_13AUnaryFunctorIfffZZZNS0_17hypot_kernel_cudaERNS_18TensorIteratorBaseEENKUlvE_clEvENKUlvE0_clEvEUlffE_EESt5arrayIPcLm2EEEEviT0_T1_:
        /* <DEDUP_REMOVED lines=9> */
[----:B------:R-:W-:Y:S01]  /*0090*/  IMAD.MOV.U32 R8, RZ, RZ, RZ ;  /* 0x000000ffff087224 */ /* 0x000fe200078e00ff */
[----:B------:R-:W-:Y:S01]  /*00a0*/  CS2R R12, SRZ ;  /* 0x00000000000c7805 */ /* 0x000fe2000001ff00 */
[----:B------:R-:W1:Y:S01]  /*00b0*/  LDCU UR6, c[0x0][0x388] ;  /* 0x00007100ff0677ac */ /* 0x000e620008000800 */
        /* <DEDUP_REMOVED lines=9> */
[----:B------:R-:W2:Y:S01]  /*0150*/  @!P5 LDC.64 R4, c[0x0][0x398] ;  /* 0x0000e600ff04db82 */ /* 0x000ea20000000a00 */
[----:B------:R-:W-:Y:S02]  /*0160*/  @!P5 VIADD R14, R14, 0x80 ;  /* 0x000000800e0ed836 */ /* 0x000fe40000000000 */
[----:B0-----:R-:W-:-:S03]  /*0170*/  @!P6 IMAD.WIDE.U32 R24, R7, 0x4, R24 ;  /* 0x000000040718e825 */ /* 0x001fc600078e0018 */
[C---:B------:R-:W-:Y:S02]  /*0180*/  ISETP.GE.U32.AND P4, PT, R14.reuse, R9, PT ;  /* 0x000000090e00720c */ /* 0x040fe40003f86070 */
[----:B------:R0:W5:Y:S11]  /*0190*/  @!P6 LDG.E R8, desc[UR4][R24.64] ;  /* 0x000000041808e981 */ /* 0x000176000c1e1900 */
[----:B------:R-:W-:Y:S01]  /*01a0*/  @!P4 IMAD.IADD R27, R23, 0x1, R14 ;  /* 0x00000001171bc824 */ /* 0x000fe200078e020e */
[----:B------:R-:W3:Y:S01]  /*01b0*/  @!P4 LDC.64 R2, c[0x0][0x398] ;  /* 0x0000e600ff02cb82 */ /* 0x000ee20000000a00 */
[----:B------:R-:W-:-:S05]  /*01c0*/  @!P4 VIADD R14, R14, 0x80 ;  /* 0x000000800e0ec836 */ /* 0x000fca0000000000 */
[----:B------:R-:W-:-:S13]  /*01d0*/  ISETP.GE.U32.AND P3, PT, R14, R9, PT ;  /* 0x000000090e00720c */ /* 0x000fda0003f66070 */
[----:B------:R-:W-:Y:S01]  /*01e0*/  @!P3 IMAD.IADD R15, R23, 0x1, R14 ;  /* 0x00000001170fb824 */ /* 0x000fe200078e020e */
[----:B------:R-:W-:Y:S01]  /*01f0*/  @!P3 IADD3 R14, PT, PT, R14, 0x80, RZ ;  /* 0x000000800e0eb810 */ /* 0x000fe20007ffe0ff */
[----:B------:R-:W0:Y:S03]  /*0200*/  @!P3 LDC.64 R10, c[0x0][0x398] ;  /* 0x0000e600ff0abb82 */ /* 0x000e260000000a00 */
[----:B------:R-:W-:-:S13]  /*0210*/  ISETP.GE.U32.AND P2, PT, R14, R9, PT ;  /* 0x000000090e00720c */ /* 0x000fda0003f46070 */
[----:B------:R-:W-:Y:S01]  /*0220*/  @!P2 IMAD.IADD R17, R23, 0x1, R14 ;  /* 0x000000011711a824 */ /* 0x000fe200078e020e */
[----:B------:R-:W4:Y:S01]  /*0230*/  @!P2 LDC.64 R6, c[0x0][0x398] ;  /* 0x0000e600ff06ab82 */ /* 0x000f220000000a00 */
[----:B------:R-:W-:-:S05]  /*0240*/  @!P2 VIADD R14, R14, 0x80 ;  /* 0x000000800e0ea836 */ /* 0x000fca0000000000 */
[----:B------:R-:W-:-:S13]  /*0250*/  ISETP.GE.U32.AND P1, PT, R14, R9, PT ;  /* 0x000000090e00720c */ /* 0x000fda0003f26070 */
[----:B------:R-:W-:Y:S02]  /*0260*/  @!P1 IMAD.IADD R19, R23, 0x1, R14 ;  /* 0x0000000117139824 */ /* 0x000fe400078e020e */
[----:B------:R-:W-:-:S05]  /*0270*/  @!P1 VIADD R14, R14, 0x80 ;  /* 0x000000800e0e9836 */ /* 0x000fca0000000000 */
[----:B------:R-:W-:Y:S01]  /*0280*/  ISETP.GE.U32.AND P6, PT, R14, R9, PT ;  /* 0x000000090e00720c */ /* 0x000fe20003fc6070 */
[----:B---3--:R-:W-:Y:S02]  /*0290*/  @!P4 IMAD.WIDE.U32 R26, R27, 0x4, R2 ;  /* 0x000000041b1ac825 */ /* 0x008fe400078e0002 */
[----:B------:R-:W3:Y:S02]  /*02a0*/  @!P1 LDC.64 R2, c[0x0][0x398] ;  /* 0x0000e600ff029b82 */ /* 0x000ee40000000a00 */
[----:B--2---:R-:W-:Y:S01]  /*02b0*/  @!P5 IMAD.WIDE.U32 R20, R21, 0x4, R4 ;  /* 0x000000041514d825 */ /* 0x004fe200078e0004 */
[----:B------:R-:W5:Y:S03]  /*02c0*/  @!P4 LDG.E R13, desc[UR4][R26.64] ;  /* 0x000000041a0dc981 */ /* 0x000f66000c1e1900 */
[----:B0-----:R-:W-:Y:S01]  /*02d0*/  @!P3 IMAD.WIDE.U32 R24, R15, 0x4, R10 ;  /* 0x000000040f18b825 */ /* 0x001fe200078e000a */
[----:B------:R0:W5:Y:S03]  /*02e0*/  @!P5 LDG.E R12, desc[UR4][R20.64] ;  /* 0x00000004140cd981 */ /* 0x000166000c1e1900 */
[----:B------:R-:W2:Y:S01]  /*02f0*/  @!P6 LDC.64 R4, c[0x0][0x398] ;  /* 0x0000e600ff04eb82 */ /* 0x000ea20000000a00 */
[----:B------:R-:W-:-:S02]  /*0300*/  @!P6 IMAD.IADD R11, R23, 0x1, R14 ;  /* 0x00000001170be824 */ /* 0x000fc400078e020e */
[----:B------:R-:W-:-:S06]  /*0310*/  IMAD.MOV.U32 R10, RZ, RZ, RZ ;  /* 0x000000ffff0a7224 */ /* 0x000fcc00078e00ff */
[----:B------:R-:W5:Y:S01]  /*0320*/  @!P3 LDG.E R10, desc[UR4][R24.64] ;  /* 0x00000004180ab981 */ /* 0x000f62000c1e1900 */
[----:B---3--:R-:W-:-:S04]  /*0330*/  @!P1 IMAD.WIDE.U32 R14, R19, 0x4, R2 ;  /* 0x00000004130e9825 */ /* 0x008fc800078e0002 */
[----:B--2---:R-:W-:Y:S01]  /*0340*/  @!P6 IMAD.WIDE.U32 R18, R11, 0x4, R4 ;  /* 0x000000040b12e825 */ /* 0x004fe200078e0004 */
[----:B------:R-:W-:-:S06]  /*0350*/  CS2R R4, SRZ ;  /* 0x0000000000047805 */ /* 0x000fcc000001ff00 */
[----:B------:R-:W5:Y:S01]  /*0360*/  @!P6 LDG.E R5, desc[UR4][R18.64] ;  /* 0x000000041205e981 */ /* 0x000f62000c1e1900 */
[----:B----4-:R-:W-:Y:S02]  /*0370*/  @!P2 IMAD.WIDE.U32 R6, R17, 0x4, R6 ;  /* 0x000000041106a825 */ /* 0x010fe400078e0006 */
[----:B------:R-:W2:Y:S01]  /*0380*/  @!P0 LDC.64 R16, c[0x0][0x398] ;  /* 0x0000e600ff108b82 */ /* 0x000ea20000000a00 */
[----:B------:R-:W-:Y:S01]  /*0390*/  @!P0 IADD3 R3, PT, PT, R23, R0, RZ ;  /* 0x0000000017038210 */ /* 0x000fe20007ffe0ff */
[----:B0-----:R-:W-:Y:S01]  /*03a0*/  IMAD.MOV.U32 R20, RZ, RZ, RZ ;  /* 0x000000ffff147224 */ /* 0x001fe200078e00ff */
[----:B------:R0:W5:Y:S03]  /*03b0*/  @!P1 LDG.E R4, desc[UR4][R14.64] ;  /* 0x000000040e049981 */ /* 0x000166000c1e1900 */
[----:B--2---:R-:W-:-:S05]  /*03c0*/  @!P0 IMAD.WIDE.U32 R16, R3, 0x4, R16 ;  /* 0x0000000403108825 */ /* 0x004fca00078e0010 */
[----:B------:R-:W5:Y:S01]  /*03d0*/  @!P0 LDG.E R20, desc[UR4][R16.64] ;  /* 0x0000000410148981 */ /* 0x000f62000c1e1900 */
[CC--:B------:R-:W-:Y:S01]  /*03e0*/  ISETP.GE.U32.AND P0, PT, R0.reuse, R9.reuse, PT ;  /* 0x000000090000720c */ /* 0x0c0fe20003f06070 */
[----:B------:R-:W-:Y:S02]  /*03f0*/  IMAD.MOV.U32 R11, RZ, RZ, RZ ;  /* 0x000000ffff0b7224 */ /* 0x000fe400078e00ff */
[----:B0-----:R-:W-:Y:S01]  /*0400*/  VIADD R14, R0, 0x180 ;  /* 0x00000180000e7836 */ /* 0x001fe20000000000 */
[----:B------:R-:W-:Y:S03]  /*0410*/  BSSY.RECONVERGENT B0, `(.L_x_3791) ;  /* 0x0000017000007945 */ /* 0x000fe60003800200 */
[----:B------:R0:W5:Y:S06]  /*0420*/  @!P2 LDG.E R11, desc[UR4][R6.64] ;  /* 0x00000004060ba981 */ /* 0x00016c000c1e1900 */
[----:B------:R-:W2:Y:S01]  /*0430*/  @!P0 LDC.64 R2, c[0x0][0x390] ;  /* 0x0000e400ff028b82 */ /* 0x000ea20000000a00 */
[----:B------:R-:W-:Y:S01]  /*0440*/  ISETP.GE.U32.AND P2, PT, R14, R9, PT ;  /* 0x000000090e00720c */ /* 0x000fe20003f46070 */
[----:B-1----:R-:W-:Y:S01]  /*0450*/  FADD.FTZ R14, -RZ, |UR6| ;  /* 0x40000006ff0e7e21 */ /* 0x002fe20008010100 */
[----:B0-----:R-:W-:-:S05]  /*0460*/  VIADD R6, R0, 0x100 ;  /* 0x0000010000067836 */ /* 0x001fca0000000000 */
[----:B------:R-:W-:Y:S01]  /*0470*/  ISETP.GE.U32.AND P1, PT, R6, R9, PT ;  /* 0x000000090600720c */ /* 0x000fe20003f26070 */
[----:B------:R-:W-:-:S12]  /*0480*/  @P0 BRA `(.L_x_3792) ;  /* 0x00000000003c0947 */ /* 0x000fd80003800000 */
        /* <DEDUP_REMOVED lines=15> */
.L_x_3792:
[----:B------:R-:W-:Y:S05]  /*0580*/  BSYNC.RECONVERGENT B0 ;  /* 0x0000000000007941 */ /* 0x000fea0003800200 */
.L_x_3791:
[C---:B------:R-:W-:Y:S01]  /*0590*/  VIADD R16, R0.reuse, 0x80 ;  /* 0x0000008000107836 */ /* 0x040fe20000000000 */
[----:B------:R-:W-:Y:S01]  /*05a0*/  BSSY.RECONVERGENT B0, `(.L_x_3793) ;  /* 0x0000019000007945 */ /* 0x000fe20003800200 */
[C---:B-----5:R-:W-:Y:S02]  /*05b0*/  VIADD R20, R0.reuse, 0x300 ;  /* 0x0000030000147836 */ /* 0x060fe40000000000 */
[----:B------:R-:W-:Y:S01]  /*05c0*/  VIADD R6, R0, 0x200 ;  /* 0x0000020000067836 */ /* 0x000fe20000000000 */
[-C--:B------:R-:W-:Y:S01]  /*05d0*/  ISETP.GE.U32.AND P6, PT, R16, R9.reuse, PT ;  /* 0x000000091000720c */ /* 0x080fe20003fc6070 */
[----:B------:R-:W-:Y:S01]  /*05e0*/  VIADD R18, R0, 0x280 ;  /* 0x0000028000127836 */ /* 0x000fe20000000000 */
[-C--:B------:R-:W-:Y:S01]  /*05f0*/  ISETP.GE.U32.AND P3, PT, R20, R9.reuse, PT ;  /* 0x000000091400720c */ /* 0x080fe20003f66070 */
[----:B------:R-:W-:Y:S01]  /*0600*/  VIADD R20, R0, 0x380 ;  /* 0x0000038000147836 */ /* 0x000fe20000000000 */
[-C--:B------:R-:W-:Y:S02]  /*0610*/  ISETP.GE.U32.AND P4, PT, R6, R9.reuse, PT ;  /* 0x000000090600720c */ /* 0x080fe40003f86070 */
[----:B------:R-:W-:-:S07]  /*0620*/  ISETP.GE.U32.AND P5, PT, R18, R9, PT ;  /* 0x000000091200720c */ /* 0x000fce0003fa6070 */
[----:B------:R-:W-:Y:S06]  /*0630*/  @P6 BRA `(.L_x_3794) ;  /* 0x00000000003c6947 */ /* 0x000fec0003800000 */
        /* <DEDUP_REMOVED lines=14> */
[----:B------:R-:W-:-:S09]  /*0720*/  FSEL R17, R17, +INF , P6 ;  /* 0x7f80000011117808 */ /* 0x000fd20003000000 */
.L_x_3794:
[----:B------:R-:W-:Y:S05]  /*0730*/  BSYNC.RECONVERGENT B0 ;  /* 0x0000000000007941 */ /* 0x000fea0003800200 */
.L_x_3793:
[----:B------:R-:W-:Y:S01]  /*0740*/  @!P0 IADD3 R7, PT, PT, R23, R0, RZ ;  /* 0x0000000017078210 */ /* 0x000fe20007ffe0ff */
[----:B------:R-:W-:Y:S01]  /*0750*/  BSSY.RECONVERGENT B0, `(.L_x_3795) ;  /* 0x0000013000007945 */ /* 0x000fe20003800200 */
[----:B------:R-:W-:-:S03]  /*0760*/  ISETP.GE.U32.AND P6, PT, R20, R9, PT ;  /* 0x000000091400720c */ /* 0x000fc60003fc6070 */
[----:B--2---:R-:W-:Y:S01]  /*0770*/  @!P0 IMAD.WIDE.U32 R2, R7, 0x4, R2 ;  /* 0x0000000407028825 */ /* 0x004fe200078e0002 */
[----:B------:R-:W-:Y:S09]  /*0780*/  @P1 BRA `(.L_x_3796) ;  /* 0x00000000003c1947 */ /* 0x000ff20003800000 */
        /* <DEDUP_REMOVED lines=15> */
.L_x_3796:
[----:B------:R-:W-:Y:S05]  /*0880*/  BSYNC.RECONVERGENT B0 ;  /* 0x0000000000007941 */ /* 0x000fea0003800200 */
.L_x_3795:
[----:B------:R-:W-:Y:S04]  /*0890*/  BSSY.RECONVERGENT B0, `(.L_x_3797) ;  /* 0x0000011000007945 */ /* 0x000fe80003800200 */
[----:B------:R-:W-:Y:S05]  /*08a0*/  @P2 BRA `(.L_x_3798) ;  /* 0x00000000003c2947 */ /* 0x000fea0003800000 */
        /* <DEDUP_REMOVED lines=15> */
.L_x_3798:
[----:B------:R-:W-:Y:S05]  /*09a0*/  BSYNC.RECONVERGENT B0 ;  /* 0x0000000000007941 */ /* 0x000fea0003800200 */
.L_x_3797:
        /* <DEDUP_REMOVED lines=17> */
.L_x_3800:
[----:B------:R-:W-:Y:S05]  /*0ac0*/  BSYNC.RECONVERGENT B0 ;  /* 0x0000000000007941 */ /* 0x000fea0003800200 */
.L_x_3799:
[----:B------:R-:W-:Y:S04]  /*0ad0*/  BSSY.RECONVERGENT B0, `(.L_x_3801) ;  /* 0x0000011000007945 */ /* 0x000fe80003800200 */
[----:B------:R-:W-:Y:S05]  /*0ae0*/  @P5 BRA `(.L_x_3802) ;  /* 0x00000000003c5947 */ /* 0x000fea0003800000 */
[----:B------:R-:W-:-:S05]  /*0af0*/  FADD.FTZ R11, |R11|, -RZ ;  /* 0x800000ff0b0b7221 */ /* 0x000fca0000010200 */
[CC--:B------:R-:W-:Y:S02]  /*0b00*/  VIMNMX R8, PT, PT, R14.reuse, R11.reuse, !PT ;  /* 0x0000000b0e087248 */ /* 0x0c0fe40007fe0100 */
[----:B------:R-:W-:Y:S02]  /*0b10*/  VIMNMX R11, PT, PT, R14, R11, PT ;  /* 0x0000000b0e0b7248 */ /* 0x000fe40003fe0100 */
[----:B------:R-:W-:Y:S02]  /*0b20*/  LOP3.LUT R10, R8, 0xfe000000, RZ, 0xc0, !PT ;  /* 0xfe000000080a7812 */ /* 0x000fe400078ec0ff */
[C---:B------:R-:W-:Y:S02]  /*0b30*/  FSETP.NEU.FTZ.AND P1, PT, R11.reuse, RZ, PT ;  /* 0x000000ff0b00720b */ /* 0x040fe40003f3d000 */
        /* <DEDUP_REMOVED lines=10> */
.L_x_3802:
[----:B------:R-:W-:Y:S05]  /*0be0*/  BSYNC.RECONVERGENT B0 ;  /* 0x0000000000007941 */ /* 0x000fea0003800200 */
.L_x_3801:
        /* <DEDUP_REMOVED lines=17> */
.L_x_3804:
[----:B------:R-:W-:Y:S05]  /*0d00*/  BSYNC.RECONVERGENT B0 ;  /* 0x0000000000007941 */ /* 0x000fea0003800200 */
.L_x_3803:
        /* <DEDUP_REMOVED lines=17> */
.L_x_3806:
[----:B------:R-:W-:Y:S05]  /*0e20*/  BSYNC.RECONVERGENT B0 ;  /* 0x0000000000007941 */ /* 0x000fea0003800200 */
.L_x_3805:
[----:B------:R-:W-:Y:S01]  /*0e30*/  @!P0 IMAD.MOV.U32 R0, RZ, RZ, R16 ;  /* 0x000000ffff008224 */ /* 0x000fe200078e0010 */
[----:B------:R0:W-:Y:S01]  /*0e40*/  @!P0 STG.E desc[UR4][R2.64], R15 ;  /* 0x0000000f02008986 */ /* 0x0001e2000c101904 */
        /* <DEDUP_REMOVED lines=9> */
[----:B------:R0:W-:Y:S07]  /*0ee0*/  STG.E desc[UR4][R2.64], R17 ;  /* 0x0000001102007986 */ /* 0x0001ee000c101904 */
[----:B------:R-:W-:Y:S05]  /*0ef0*/  @P0 BRA `(.L_x_3810) ;  /* 0x0000000000300947 */ /* 0x000fea0003800000 */
[----:B0-----:R-:W0:Y:S01]  /*0f00*/  LDC.64 R2, c[0x0][0x390] ;  /* 0x0000e400ff027b82 */ /* 0x001e220000000a00 */
[----:B------:R-:W-:Y:S02]  /*0f10*/  IMAD.IADD R5, R23, 0x1, R0 ;  /* 0x0000000117057824 */ /* 0x000fe400078e0200 */
[----:B------:R-:W-:Y:S02]  /*0f20*/  VIADD R0, R0, 0x80 ;  /* 0x0000008000007836 */ /* 0x000fe40000000000 */
[----:B0-----:R-:W-:-:S05]  /*0f30*/  IMAD.WIDE.U32 R2, R5, 0x4, R2 ;  /* 0x0000000405027825 */ /* 0x001fca00078e0002 */
[----:B------:R0:W-:Y:S02]  /*0f40*/  STG.E desc[UR4][R2.64], R12 ;  /* 0x0000000c02007986 */ /* 0x0001e4000c101904 */
.L_x_3809:
[----:B------:R-:W-:-:S13]  /*0f50*/  ISETP.GE.U32.AND P0, PT, R0, R9, PT ;  /* 0x000000090000720c */ /* 0x000fda0003f06070 */
[----:B------:R-:W-:Y:S05]  /*0f60*/  @P0 BRA `(.L_x_3811) ;  /* 0x0000000000300947 */ /* 0x000fea0003800000 */
[----:B0-----:R-:W0:Y:S01]  /*0f70*/  LDC.64 R2, c[0x0][0x390] ;  /* 0x0000e400ff027b82 */ /* 0x001e220000000a00 */
[----:B------:R-:W-:Y:S02]  /*0f80*/  IMAD.IADD R5, R23, 0x1, R0 ;  /* 0x0000000117057824 */ /* 0x000fe400078e0200 */
[----:B------:R-:W-:Y:S02]  /*0f90*/  VIADD R0, R0, 0x80 ;  /* 0x0000008000007836 */ /* 0x000fe40000000000 */
[----:B0-----:R-:W-:-:S05]  /*0fa0*/  IMAD.WIDE.U32 R2, R5, 0x4, R2 ;  /* 0x0000000405027825 */ /* 0x001fca00078e0002 */
[----:B------:R1:W-:Y:S02]  /*0fb0*/  STG.E desc[UR4][R2.64], R7 ;  /* 0x0000000702007986 */ /* 0x0003e4000c101904 */
.L_x_3810:
[----:B------:R-:W-:-:S13]  /*0fc0*/  ISETP.GE.U32.AND P0, PT, R0, R9, PT ;  /* 0x000000090000720c */ /* 0x000fda0003f06070 */
[----:B------:R-:W-:Y:S05]  /*0fd0*/  @P0 BRA `(.L_x_3812) ;  /* 0x0000000000340947 */ /* 0x000fea0003800000 */
[----:B01----:R-:W0:Y:S01]  /*0fe0*/  LDC.64 R2, c[0x0][0x390] ;  /* 0x0000e400ff027b82 */ /* 0x003e220000000a00 */
[----:B------:R-:W-:Y:S01]  /*0ff0*/  IADD3 R5, PT, PT, R23, R0, RZ ;  /* 0x0000000017057210 */ /* 0x000fe20007ffe0ff */
[----:B------:R-:W-:-:S04]  /*1000*/  VIADD R0, R0, 0x80 ;  /* 0x0000008000007836 */ /* 0x000fc80000000000 */
[----:B0-----:R-:W-:-:S05]  /*1010*/  IMAD.WIDE.U32 R2, R5, 0x4, R2 ;  /* 0x0000000405027825 */ /* 0x001fca00078e0002 */
[----:B------:R1:W-:Y:S02]  /*1020*/  STG.E desc[UR4][R2.64], R6 ;  /* 0x0000000602007986 */ /* 0x0003e4000c101904 */
.L_x_3811:
[----:B------:R-:W-:-:S13]  /*1030*/  ISETP.GE.U32.AND P0, PT, R0, R9, PT ;  /* 0x000000090000720c */ /* 0x000fda0003f06070 */
[----:B------:R-:W-:Y:S05]  /*1040*/  @P0 BREAK.RELIABLE B1 ;  /* 0x0000000000010942 */ /* 0x000fea0003800100 */
[----:B------:R-:W-:Y:S05]  /*1050*/  @P0 BRA `(.L_x_3813) ;  /* 0x0000000000300947 */ /* 0x000fea0003800000 */
[----:B01----:R-:W0:Y:S01]  /*1060*/  LDC.64 R2, c[0x0][0x390] ;  /* 0x0000e400ff027b82 */ /* 0x003e220000000a00 */
[----:B------:R-:W-:Y:S02]  /*1070*/  IMAD.IADD R5, R23, 0x1, R0 ;  /* 0x0000000117057824 */ /* 0x000fe400078e0200 */
[----:B------:R-:W-:Y:S02]  /*1080*/  VIADD R0, R0, 0x80 ;  /* 0x0000008000007836 */ /* 0x000fe40000000000 */
[----:B0-----:R-:W-:-:S05]  /*1090*/  IMAD.WIDE.U32 R2, R5, 0x4, R2 ;  /* 0x0000000405027825 */ /* 0x001fca00078e0002 */
[----:B------:R2:W-:Y:S02]  /*10a0*/  STG.E desc[UR4][R2.64], R8 ;  /* 0x0000000802007986 */ /* 0x0005e4000c101904 */
.L_x_3812:
[----:B------:R-:W-:Y:S05]  /*10b0*/  BSYNC.RELIABLE B1 ;  /* 0x0000000000017941 */ /* 0x000fea0003800100 */
.L_x_3808:
[----:B------:R-:W-:-:S13]  /*10c0*/  ISETP.GE.U32.AND P0, PT, R0, R9, PT ;  /* 0x000000090000720c */ /* 0x000fda0003f06070 */
[----:B012---:R-:W0:Y:S01]  /*10d0*/  @!P0 LDC.64 R2, c[0x0][0x390] ;  /* 0x0000e400ff028b82 */ /* 0x007e220000000a00 */
[----:B------:R-:W-:Y:S02]  /*10e0*/  @!P0 IMAD.IADD R5, R23, 0x1, R0 ;  /* 0x0000000117058824 */ /* 0x000fe400078e0200 */
[----:B------:R-:W-:Y:S02]  /*10f0*/  @!P0 VIADD R0, R0, 0x80 ;  /* 0x0000008000008836 */ /* 0x000fe40000000000 */
[----:B0-----:R-:W-:-:S05]  /*1100*/  @!P0 IMAD.WIDE.U32 R2, R5, 0x4, R2 ;  /* 0x0000000405028825 */ /* 0x001fca00078e0002 */
[----:B------:R2:W-:Y:S02]  /*1110*/  @!P0 STG.E desc[UR4][R2.64], R10 ;  /* 0x0000000a02008986 */ /* 0x0005e4000c101904 */
.L_x_3813:
[----:B------:R-:W-:Y:S05]  /*1120*/  BSYNC.RECONVERGENT B0 ;  /* 0x0000000000007941 */ /* 0x000fea0003800200 */
.L_x_3807:
[----:B------:R-:W-:Y:S05]  /*1130*/  WARPSYNC.ALL ;  /* 0x0000000000007948 */ /* 0x000fea0003800000 */
[----:B------:R-:W-:-:S13]  /*1140*/  ISETP.GE.U32.AND P0, PT, R0, R9, PT ;  /* 0x000000090000720c */ /* 0x000fda0003f06070 */
[----:B------:R-:W-:Y:S05]  /*1150*/  @P0 EXIT ;  /* 0x000000000000094d */ /* 0x000fea0003800000 */
[----:B012---:R-:W0:Y:S01]  /*1160*/  LDC.64 R2, c[0x0][0x390] ;  /* 0x0000e400ff027b82 */ /* 0x007e220000000a00 */
[----:B------:R-:W-:-:S04]  /*1170*/  IMAD.IADD R23, R23, 0x1, R0 ;  /* 0x0000000117177824 */ /* 0x000fc800078e0200 */
[----:B0-----:R-:W-:-:S05]  /*1180*/  IMAD.WIDE.U32 R2, R23, 0x4, R2 ;  /* 0x0000000417027825 */ /* 0x001fca00078e0002 */
[----:B------:R-:W-:Y:S01]  /*1190*/  STG.E desc[UR4][R2.64], R4 ;  /* 0x0000000402007986 */ /* 0x000fe2000c101904 */
[----:B------:R-:W-:Y:S05]  /*11a0*/  EXIT ;  /* 0x000000000000794d */ /* 0x000fea0003800000 */
.L_x_3790:
[----:B------:R-:W0:Y:S01]  /*11b0*/  S2R R13, SR_TID.X ;  /* 0x00000000000d7919 */ /* 0x000e220000002100 */
[----:B------:R-:W1:Y:S01]  /*11c0*/  LDC.64 R2, c[0x0][0x398] ;  /* 0x0000e600ff027b82 */ /* 0x000e620000000a00 */
[----:B------:R-:W2:Y:S01]  /*11d0*/  LDCU UR6, c[0x0][0x388] ;  /* 0x00007100ff0677ac */ /* 0x000ea20008000800 */
[----:B-1----:R-:W-:-:S04]  /*11e0*/  IMAD.WIDE.U32 R2, R23, 0x4, R2 ;  /* 0x0000000417027825 */ /* 0x002fc800078e0002 */
[----:B0-----:R-:W-:-:S05]  /*11f0*/  IMAD.WIDE.U32 R10, R13, 0x8, R2 ;  /* 0x000000080d0a7825 */ /* 0x001fca00078e0002 */
[----:B------:R-:W3:Y:S04]  /*1200*/  LDG.E.64 R8, desc[UR4][R10.64] ;  /* 0x000000040a087981 */ /* 0x000ee8000c1e1b00 */
[----:B------:R-:W4:Y:S04]  /*1210*/  LDG.E.64 R6, desc[UR4][R10.64+0x400] ;  /* 0x000400040a067981 */ /* 0x000f28000c1e1b00 */
[----:B------:R0:W5:Y:S04]  /*1220*/  LDG.E.64 R4, desc[UR4][R10.64+0x800] ;  /* 0x000800040a047981 */ /* 0x000168000c1e1b00 */
[----:B------:R-:W5:Y:S01]  /*1230*/  LDG.E.64 R2, desc[UR4][R10.64+0xc00] ;  /* 0x000c00040a027981 */ /* 0x000f62000c1e1b00 */
[----:B--2---:R-:W-:Y:S01]  /*1240*/  FADD.FTZ R18, -RZ, |UR6| ;  /* 0x40000006ff127e21 */ /* 0x004fe20008010100 */
[----:B---3--:R-:W-:Y:S01]  /*1250*/  FADD.FTZ R15, |R8|, -RZ ;  /* 0x800000ff080f7221 */ /* 0x008fe20000010200 */
[----:B------:R-:W-:Y:S01]  /*1260*/  FADD.FTZ R17, |R9|, -RZ ;  /* 0x800000ff09117221 */ /* 0x000fe20000010200 */
[----:B----4-:R-:W-:-:S03]  /*1270*/  FADD.FTZ R21, |R6|, -RZ ;  /* 0x800000ff06157221 */ /* 0x010fc60000010200 */
[CC--:B------:R-:W-:Y:S02]  /*1280*/  VIMNMX R25, PT, PT, R18.reuse, R15.reuse, !PT ;  /* 0x0000000f12197248 */ /* 0x0c0fe40007fe0100 */
[C---:B------:R-:W-:Y:S02]  /*1290*/  VIMNMX R9, PT, PT, R18.reuse, R15, PT ;  /* 0x0000000f12097248 */ /* 0x040fe40003fe0100 */
[----:B------:R-:W-:Y:S02]  /*12a0*/  LOP3.LUT R8, R25, 0xfe000000, RZ, 0xc0, !PT ;  /* 0xfe00000019087812 */ /* 0x000fe400078ec0ff */
[----:B------:R-:W-:Y:S01]  /*12b0*/  VIMNMX R24, PT, PT, R18, R17, !PT ;  /* 0x0000001112187248 */ /* 0x000fe20007fe0100 */
[----:B-----5:R-:W-:Y:S01]  /*12c0*/  FADD.FTZ R3, |R3|, -RZ ;  /* 0x800000ff03037221 */ /* 0x020fe20000010200 */
[----:B------:R-:W-:Y:S02]  /*12d0*/  LOP3.LUT R0, R8, 0x7e800000, RZ, 0x3c, !PT ;  /* 0x7e80000008007812 */ /* 0x000fe400078e3cff */
[----:B0-----:R-:W-:-:S02]  /*12e0*/  LOP3.LUT R10, R24, 0xfe000000, RZ, 0xc0, !PT ;  /* 0xfe000000180a7812 */ /* 0x001fc400078ec0ff */
[C---:B------:R-:W-:Y:S01]  /*12f0*/  VIMNMX R12, PT, PT, R18.reuse, R17, PT ;  /* 0x00000011120c7248 */ /* 0x040fe20003fe0100 */
[-C--:B------:R-:W-:Y:S01]  /*1300*/  FMUL.FTZ R6, R9, R0.reuse ;  /* 0x0000000009067220 */ /* 0x080fe20000410000 */
[----:B------:R-:W-:Y:S01]  /*1310*/  FMUL.FTZ R11, R25, R0 ;  /* 0x00000000190b7220 */ /* 0x000fe20000410000 */
[----:B------:R-:W-:Y:S01]  /*1320*/  VIMNMX R0, PT, PT, R18, R21, !PT ;  /* 0x0000001512007248 */ /* 0x000fe20007fe0100 */
[----:B------:R-:W-:Y:S01]  /*1330*/  FADD.FTZ R17, |R7|, -RZ ;  /* 0x800000ff07117221 */ /* 0x000fe20000010200 */
[----:B------:R-:W-:Y:S01]  /*1340*/  FMUL.FTZ R6, R6, R6 ;  /* 0x0000000606067220 */ /* 0x000fe20000410000 */
[----:B------:R-:W-:Y:S02]  /*1350*/  LOP3.LUT R19, R10, 0x7e800000, RZ, 0x3c, !PT ;  /* 0x7e8000000a137812 */ /* 0x000fe400078e3cff */
[----:B------:R-:W-:Y:S01]  /*1360*/  LOP3.LUT R15, R0, 0xfe000000, RZ, 0xc0, !PT ;  /* 0xfe000000000f7812 */ /* 0x000fe200078ec0ff */
[----:B------:R-:W-:Y:S01]  /*1370*/  FFMA.FTZ R16, R11, R11, R6 ;  /* 0x0000000b0b107223 */ /* 0x000fe20000010006 */
[----:B------:R-:W-:Y:S01]  /*1380*/  VIMNMX R7, PT, PT, R18, R21, PT ;  /* 0x0000001512077248 */ /* 0x000fe20003fe0100 */
[-C--:B------:R-:W-:Y:S01]  /*1390*/  FMUL.FTZ R6, R12, R19.reuse ;  /* 0x000000130c067220 */ /* 0x080fe20000410000 */
[----:B------:R-:W-:Y:S01]  /*13a0*/  LOP3.LUT R20, R15, 0x7e800000, RZ, 0x3c, !PT ;  /* 0x7e8000000f147812 */ /* 0x000fe200078e3cff */
[----:B------:R-:W-:Y:S01]  /*13b0*/  FMUL.FTZ R19, R24, R19 ;  /* 0x0000001318137220 */ /* 0x000fe20000410000 */
[----:B------:R-:W-:Y:S01]  /*13c0*/  FSETP.NEU.FTZ.AND P3, PT, R12, RZ, PT ;  /* 0x000000ff0c00720b */ /* 0x000fe20003f7d000 */
[----:B------:R-:W-:Y:S01]  /*13d0*/  FMUL.FTZ R14, R6, R6 ;  /* 0x00000006060e7220 */ /* 0x000fe20000410000 */
[----:B------:R-:W-:Y:S01]  /*13e0*/  VIMNMX R6, PT, PT, R18, R17, !PT ;  /* 0x0000001112067248 */ /* 0x000fe20007fe0100 */
[-C--:B------:R-:W-:Y:S01]  /*13f0*/  FMUL.FTZ R21, R7, R20.reuse ;  /* 0x0000001407157220 */ /* 0x080fe20000410000 */
[----:B------:R-:W-:Y:S01]  /*1400*/  FMUL.FTZ R20, R0, R20 ;  /* 0x0000001400147220 */ /* 0x000fe20000410000 */
[----:B------:R-:W-:Y:S01]  /*1410*/  FFMA.FTZ R19, R19, R19, R14 ;  /* 0x0000001313137223 */ /* 0x000fe2000001000e */
[----:B------:R-:W-:Y:S01]  /*1420*/  LOP3.LUT R11, R6, 0xfe000000, RZ, 0xc0, !PT ;  /* 0xfe000000060b7812 */ /* 0x000fe200078ec0ff */
[----:B------:R-:W-:Y:S01]  /*1430*/  FMUL.FTZ R21, R21, R21 ;  /* 0x0000001515157220 */ /* 0x000fe20000410000 */
[----:B------:R-:W-:Y:S01]  /*1440*/  VIMNMX R14, PT, PT, R18, R17, PT ;  /* 0x00000011120e7248 */ /* 0x000fe20003fe0100 */
[----:B------:R-:W0:Y:S01]  /*1450*/  MUFU.SQRT R16, R16 ;  /* 0x0000001000107308 */ /* 0x000e220000002000 */
[----:B------:R-:W-:Y:S01]  /*1460*/  LOP3.LUT R27, R11, 0x7e800000, RZ, 0x3c, !PT ;  /* 0x7e8000000b1b7812 */ /* 0x000fe200078e3cff */
[----:B------:R-:W-:Y:S01]  /*1470*/  FFMA.FTZ R17, R20, R20, R21 ;  /* 0x0000001414117223 */ /* 0x000fe20000010015 */
[----:B------:R-:W-:-:S02]  /*1480*/  FSETP.NEU.FTZ.AND P1, PT, R9, RZ, PT ;  /* 0x000000ff0900720b */ /* 0x000fc40003f3d000 */
[----:B------:R-:W-:Y:S01]  /*1490*/  FSETP.NEU.FTZ.AND P5, PT, R7, RZ, PT ;  /* 0x000000ff0700720b */ /* 0x000fe20003fbd000 */
[-C--:B------:R-:W-:Y:S01]  /*14a0*/  FMUL.FTZ R20, R14, R27.reuse ;  /* 0x0000001b0e147220 */ /* 0x080fe20000410000 */
[----:B------:R-:W-:Y:S01]  /*14b0*/  FMUL.FTZ R27, R6, R27 ;  /* 0x0000001b061b7220 */ /* 0x000fe20000410000 */
[----:B------:R-:W1:Y:S01]  /*14c0*/  MUFU.SQRT R19, R19 ;  /* 0x0000001300137308 */ /* 0x000e620000002000 */
[----:B------:R-:W-:Y:S01]  /*14d0*/  LOP3.LUT R10, R10, 0x800000, RZ, 0xfc, !PT ;  /* 0x008000000a0a7812 */ /* 0x000fe200078efcff */
[----:B------:R-:W-:Y:S01]  /*14e0*/  FMUL.FTZ R20, R20, R20 ;  /* 0x0000001414147220 */ /* 0x000fe20000410000 */
[----:B------:R-:W-:Y:S02]  /*14f0*/  LOP3.LUT R21, R8, 0x800000, RZ, 0xfc, !PT ;  /* 0x0080000008157812 */ /* 0x000fe400078efcff */
[----:B------:R-:W-:Y:S01]  /*1500*/  FSETP.NEU.FTZ.AND P0, PT, R9, +INF , PT ;  /* 0x7f8000000900780b */ /* 0x000fe20003f1d000 */
[----:B------:R-:W-:Y:S01]  /*1510*/  FFMA.FTZ R20, R27, R27, R20 ;  /* 0x0000001b1b147223 */ /* 0x000fe20000010014 */
[----:B------:R-:W-:Y:S01]  /*1520*/  LOP3.LUT R8, R15, 0x800000, RZ, 0xfc, !PT ;  /* 0x008000000f087812 */ /* 0x000fe200078efcff */
[----:B------:R-:W2:Y:S01]  /*1530*/  MUFU.SQRT R17, R17 ;  /* 0x0000001100117308 */ /* 0x000ea20000002000 */
[----:B------:R-:W-:Y:S01]  /*1540*/  FADD.FTZ R9, |R4|, -RZ ;  /* 0x800000ff04097221 */ /* 0x000fe20000010200 */
[----:B0-----:R-:W-:Y:S01]  /*1550*/  @P1 FMUL.FTZ R25, R16, R21 ;  /* 0x0000001510191220 */ /* 0x001fe20000410000 */
[----:B------:R-:W-:-:S02]  /*1560*/  FSETP.NEU.FTZ.AND P4, PT, R7, +INF , PT ;  /* 0x7f8000000700780b */ /* 0x000fc40003f9d000 */
[----:B------:R-:W-:Y:S02]  /*1570*/  FSETP.NEU.FTZ.AND P1, PT, R14, RZ, PT ;  /* 0x000000ff0e00720b */ /* 0x000fe40003f3d000 */
[-C--:B------:R-:W-:Y:S01]  /*1580*/  VIMNMX R7, PT, PT, R18, R9.reuse, !PT ;  /* 0x0000000912077248 */ /* 0x080fe20007fe0100 */
[----:B------:R-:W0:Y:S01]  /*1590*/  MUFU.SQRT R15, R20 ;  /* 0x00000014000f7308 */ /* 0x000e220000002000 */
[----:B-1----:R-:W-:Y:S01]  /*15a0*/  @P3 FMUL.FTZ R24, R19, R10 ;  /* 0x0000000a13183220 */ /* 0x002fe20000410000 */
[----:B------:R-:W-:Y:S01]  /*15b0*/  FADD.FTZ R19, |R5|, -RZ ;  /* 0x800000ff05137221 */ /* 0x000fe20000010200 */
[----:B------:R-:W-:Y:S01]  /*15c0*/  LOP3.LUT R26, R7, 0xfe000000, RZ, 0xc0, !PT ;  /* 0xfe000000071a7812 */ /* 0x000fe200078ec0ff */
[----:B------:R-:W-:Y:S01]  /*15d0*/  FADD.FTZ R5, |R2|, -RZ ;  /* 0x800000ff02057221 */ /* 0x000fe20000010200 */
[----:B------:R-:W-:Y:S02]  /*15e0*/  LOP3.LUT R2, R11, 0x800000, RZ, 0xfc, !PT ;  /* 0x008000000b027812 */ /* 0x000fe400078efcff */
[C---:B------:R-:W-:Y:S01]  /*15f0*/  VIMNMX R9, PT, PT, R18.reuse, R9, PT ;  /* 0x0000000912097248 */ /* 0x040fe20003fe0100 */
[----:B--2---:R-:W-:Y:S01]  /*1600*/  @P5 FMUL.FTZ R0, R17, R8 ;  /* 0x0000000811005220 */ /* 0x004fe20000410000 */
[----:B------:R-:W-:-:S02]  /*1610*/  VIMNMX R8, PT, PT, R18, R19, !PT ;  /* 0x0000001312087248 */ /* 0x000fc40007fe0100 */
[----:B------:R-:W-:Y:S02]  /*1620*/  LOP3.LUT R4, R26, 0x7e800000, RZ, 0x3c, !PT ;  /* 0x7e8000001a047812 */ /* 0x000fe400078e3cff */
[----:B------:R-:W-:Y:S02]  /*1630*/  LOP3.LUT R10, R8, 0xfe000000, RZ, 0xc0, !PT ;  /* 0xfe000000080a7812 */ /* 0x000fe400078ec0ff */
[----:B------:R-:W-:Y:S01]  /*1640*/  VIMNMX R11, PT, PT, R18, R19, PT ;  /* 0x00000013120b7248 */ /* 0x000fe20003fe0100 */
[----:B0-----:R-:W-:Y:S01]  /*1650*/  @P1 FMUL.FTZ R6, R15, R2 ;  /* 0x000000020f061220 */ /* 0x001fe20000410000 */
[----:B------:R-:W-:Y:S01]  /*1660*/  LOP3.LUT R16, R10, 0x7e800000, RZ, 0x3c, !PT ;  /* 0x7e8000000a107812 */ /* 0x000fe200078e3cff */
[-C--:B------:R-:W-:Y:S01]  /*1670*/  FMUL.FTZ R2, R9, R4.reuse ;  /* 0x0000000409027220 */ /* 0x080fe20000410000 */
[----:B------:R-:W-:Y:S01]  /*1680*/  FSETP.NEU.FTZ.AND P2, PT, R12, +INF , PT ;  /* 0x7f8000000c00780b */ /* 0x000fe20003f5d000 */
[----:B------:R-:W-:Y:S01]  /*1690*/  FMUL.FTZ R4, R7, R4 ;  /* 0x0000000407047220 */ /* 0x000fe20000410000 */
[----:B------:R-:W-:Y:S01]  /*16a0*/  VIMNMX R12, PT, PT, R18, R5, !PT ;  /* 0x00000005120c7248 */ /* 0x000fe20007fe0100 */
[----:B------:R-:W-:Y:S01]  /*16b0*/  FMUL.FTZ R19, R11, R16 ;  /* 0x000000100b137220 */ /* 0x000fe20000410000 */
[----:B------:R-:W-:Y:S01]  /*16c0*/  FMUL.FTZ R17, R2, R2 ;  /* 0x0000000202117220 */ /* 0x000fe20000410000 */
[----:B------:R-:W-:Y:S01]  /*16d0*/  FMUL.FTZ R21, R8, R16 ;  /* 0x0000001008157220 */ /* 0x000fe20000410000 */
[----:B------:R-:W-:Y:S01]  /*16e0*/  LOP3.LUT R15, R12, 0xfe000000, RZ, 0xc0, !PT ;  /* 0xfe0000000c0f7812 */ /* 0x000fe200078ec0ff */
[----:B------:R-:W-:Y:S01]  /*16f0*/  FMUL.FTZ R20, R19, R19 ;  /* 0x0000001313147220 */ /* 0x000fe20000410000 */
[----:B------:R-:W-:Y:S01]  /*1700*/  VIMNMX R16, PT, PT, R18, R5, PT ;  /* 0x0000000512107248 */ /* 0x000fe20003fe0100 */
[----:B------:R-:W-:Y:S01]  /*1710*/  FFMA.FTZ R2, R4, R4, R17 ;  /* 0x0000000404027223 */ /* 0x000fe20000010011 */
[----:B------:R-:W-:Y:S01]  /*1720*/  LOP3.LUT R19, R15, 0x7e800000, RZ, 0x3c, !PT ;  /* 0x7e8000000f137812 */ /* 0x000fe200078e3cff */
[----:B------:R-:W0:Y:S01]  /*1730*/  LDC.64 R4, c[0x0][0x390] ;  /* 0x0000e400ff047b82 */ /* 0x000e220000000a00 */
[C---:B------:R-:W-:Y:S01]  /*1740*/  VIMNMX R17, PT, PT, R18.reuse, R3, PT ;  /* 0x0000000312117248 */ /* 0x040fe20003fe0100 */
[----:B------:R-:W-:Y:S01]  /*1750*/  FFMA.FTZ R21, R21, R21, R20 ;  /* 0x0000001515157223 */ /* 0x000fe20000010014 */
[----:B------:R-:W-:Y:S01]  /*1760*/  VIMNMX R18, PT, PT, R18, R3, !PT ;  /* 0x0000000312127248 */ /* 0x000fe20007fe0100 */
[-C--:B------:R-:W-:Y:S01]  /*1770*/  FMUL.FTZ R3, R16, R19.reuse ;  /* 0x0000001310037220 */ /* 0x080fe20000410000 */
[----:B------:R-:W-:Y:S01]  /*1780*/  FMUL.FTZ R22, R12, R19 ;  /* 0x000000130c167220 */ /* 0x000fe20000410000 */
[----:B------:R-:W-:Y:S01]  /*1790*/  FSETP.NEU.FTZ.AND P6, PT, R9, RZ, PT ;  /* 0x000000ff0900720b */ /* 0x000fe20003fdd000 */
[----:B------:R1:W2:Y:S01]  /*17a0*/  MUFU.SQRT R19, R2 ;  /* 0x0000000200137308 */ /* 0x0002a20000002000 */
[----:B------:R-:W-:Y:S01]  /*17b0*/  FMUL.FTZ R3, R3, R3 ;  /* 0x0000000303037220 */ /* 0x000fe20000410000 */
[----:B------:R-:W-:-:S02]  /*17c0*/  LOP3.LUT R20, R18, 0xfe000000, RZ, 0xc0, !PT ;  /* 0xfe00000012147812 */ /* 0x000fc400078ec0ff */
[----:B------:R-:W-:Y:S01]  /*17d0*/  FSETP.NEU.FTZ.AND P5, PT, R11, RZ, PT ;  /* 0x000000ff0b00720b */ /* 0x000fe20003fbd000 */
[----:B------:R-:W-:Y:S01]  /*17e0*/  FFMA.FTZ R22, R22, R22, R3 ;  /* 0x0000001616167223 */ /* 0x000fe20000010003 */
[----:B------:R-:W-:Y:S02]  /*17f0*/  LOP3.LUT R3, R20, 0x7e800000, RZ, 0x3c, !PT ;  /* 0x7e80000014037812 */ /* 0x000fe400078e3cff */
[----:B------:R-:W3:Y:S01]  /*1800*/  MUFU.SQRT R21, R21 ;  /* 0x0000001500157308 */ /* 0x000ee20000002000 */
[----:B-1----:R-:W-:Y:S02]  /*1810*/  FSEL R2, R25, +INF , P0 ;  /* 0x7f80000019027808 */ /* 0x002fe40000000000 */
[-C--:B------:R-:W-:Y:S01]  /*1820*/  FMUL.FTZ R27, R17, R3.reuse ;  /* 0x00000003111b7220 */ /* 0x080fe20000410000 */
[----:B------:R-:W-:Y:S01]  /*1830*/  FMUL.FTZ R3, R18, R3 ;  /* 0x0000000312037220 */ /* 0x000fe20000410000 */
[----:B------:R-:W-:Y:S02]  /*1840*/  FSETP.NEU.FTZ.AND P1, PT, R16, RZ, PT ;  /* 0x000000ff1000720b */ /* 0x000fe40003f3d000 */
[----:B------:R-:W-:Y:S01]  /*1850*/  FMUL.FTZ R28, R27, R27 ;  /* 0x0000001b1b1c7220 */ /* 0x000fe20000410000 */
[----:B------:R-:W1:Y:S01]  /*1860*/  MUFU.SQRT R22, R22 ;  /* 0x0000001600167308 */ /* 0x000e620000002000 */
[----:B0-----:R-:W-:Y:S01]  /*1870*/  IMAD.WIDE.U32 R4, R23, 0x4, R4 ;  /* 0x0000000417047825 */ /* 0x001fe200078e0004 */
[----:B------:R-:W-:-:S03]  /*1880*/  FSETP.NEU.FTZ.AND P0, PT, R17, RZ, PT ;  /* 0x000000ff1100720b */ /* 0x000fc60003f1d000 */
[----:B------:R-:W-:Y:S01]  /*1890*/  FFMA.FTZ R28, R3, R3, R28 ;  /* 0x00000003031c7223 */ /* 0x000fe2000001001c */
[----:B------:R-:W-:Y:S02]  /*18a0*/  LOP3.LUT R26, R26, 0x800000, RZ, 0xfc, !PT ;  /* 0x008000001a1a7812 */ /* 0x000fe400078efcff */
[----:B------:R-:W-:Y:S01]  /*18b0*/  LOP3.LUT R10, R10, 0x800000, RZ, 0xfc, !PT ;  /* 0x008000000a0a7812 */ /* 0x000fe200078efcff */
[----:B------:R-:W-:Y:S01]  /*18c0*/  IMAD.WIDE.U32 R4, R13, 0x8, R4 ;  /* 0x000000080d047825 */ /* 0x000fe200078e0004 */
[----:B------:R-:W0:Y:S01]  /*18d0*/  MUFU.SQRT R23, R28 ;  /* 0x0000001c00177308 */ /* 0x000e220000002000 */
[----:B------:R-:W-:Y:S02]  /*18e0*/  LOP3.LUT R15, R15, 0x800000, RZ, 0xfc, !PT ;  /* 0x008000000f0f7812 */ /* 0x000fe400078efcff */
[----:B--2---:R-:W-:Y:S01]  /*18f0*/  @P6 FMUL.FTZ R7, R19, R26 ;  /* 0x0000001a13076220 */ /* 0x004fe20000410000 */
[----:B------:R-:W-:Y:S01]  /*1900*/  LOP3.LUT R20, R20, 0x800000, RZ, 0xfc, !PT ;  /* 0x0080000014147812 */ /* 0x000fe200078efcff */
[----:B---3--:R-:W-:Y:S01]  /*1910*/  @P5 FMUL.FTZ R8, R21, R10 ;  /* 0x0000000a15085220 */ /* 0x008fe20000410000 */
[----:B------:R-:W-:-:S02]  /*1920*/  FSEL R3, R24, +INF , P2 ;  /* 0x7f80000018037808 */ /* 0x000fc40001000000 */
[----:B------:R-:W-:Y:S02]  /*1930*/  FSETP.NEU.FTZ.AND P3, PT, R14, +INF , PT ;  /* 0x7f8000000e00780b */ /* 0x000fe40003f7d000 */
[----:B------:R-:W-:Y:S01]  /*1940*/  FSETP.NEU.FTZ.AND P2, PT, R9, +INF , PT ;  /* 0x7f8000000900780b */ /* 0x000fe20003f5d000 */
[----:B-1----:R-:W-:Y:S01]  /*1950*/  @P1 FMUL.FTZ R12, R22, R15 ;  /* 0x0000000f160c1220 */ /* 0x002fe20000410000 */
[----:B------:R-:W-:Y:S01]  /*1960*/  FSETP.NEU.FTZ.AND P6, PT, R11, +INF , PT ;  /* 0x7f8000000b00780b */ /* 0x000fe20003fdd000 */
[----:B------:R-:W-:Y:S01]  /*1970*/  STG.E.64 desc[UR4][R4.64], R2 ;  /* 0x0000000204007986 */ /* 0x000fe2000c101b04 */
[----:B------:R-:W-:Y:S02]  /*1980*/  FSETP.NEU.FTZ.AND P5, PT, R16, +INF , PT ;  /* 0x7f8000001000780b */ /* 0x000fe40003fbd000 */
[----:B------:R-:W-:Y:S01]  /*1990*/  FSETP.NEU.FTZ.AND P1, PT, R17, +INF , PT ;  /* 0x7f8000001100780b */ /* 0x000fe20003f3d000 */
[----:B0-----:R-:W-:Y:S01]  /*19a0*/  @P0 FMUL.FTZ R18, R23, R20 ;  /* 0x0000001417120220 */ /* 0x001fe20000410000 */
[----:B------:R-:W-:-:S02]  /*19b0*/  FSEL R11, R6, +INF , P3 ;  /* 0x7f800000060b7808 */ /* 0x000fc40001800000 */
[----:B------:R-:W-:Y:S02]  /*19c0*/  FSEL R6, R7, +INF , P2 ;  /* 0x7f80000007067808 */ /* 0x000fe40001000000 */
[----:B------:R-:W-:Y:S02]  /*19d0*/  FSEL R10, R0, +INF , P4 ;  /* 0x7f800000000a7808 */ /* 0x000fe40002000000 */
[----:B------:R-:W-:Y:S02]  /*19e0*/  FSEL R7, R8, +INF , P6 ;  /* 0x7f80000008077808 */ /* 0x000fe40003000000 */
[----:B------:R-:W-:Y:S01]  /*19f0*/  FSEL R12, R12, +INF , P5 ;  /* 0x7f8000000c0c7808 */ /* 0x000fe20002800000 */
[----:B------:R-:W-:Y:S01]  /*1a00*/  STG.E.64 desc[UR4][R4.64+0x400], R10 ;  /* 0x0004000a04007986 */ /* 0x000fe2000c101b04 */
[----:B------:R-:W-:-:S03]  /*1a10*/  FSEL R13, R18, +INF , P1 ;  /* 0x7f800000120d7808 */ /* 0x000fc60000800000 */
[----:B------:R-:W-:Y:S04]  /*1a20*/  STG.E.64 desc[UR4][R4.64+0x800], R6 ;  /* 0x0008000604007986 */ /* 0x000fe8000c101b04 */
[----:B------:R-:W-:Y:S01]  /*1a30*/  STG.E.64 desc[UR4][R4.64+0xc00], R12 ;  /* 0x000c000c04007986 */ /* 0x000fe2000c101b04 */
[----:B------:R-:W-:Y:S05]  /*1a40*/  EXIT ;  /* 0x000000000000794d */ /* 0x000fea0003800000 */
.L_x_3814:
        /* <DEDUP_REMOVED lines=11> */
.L_x_17938:


//--------------------- .text._ZN2at6native29vectorized_elementwise_kernelILi4ENS0_13AUnaryFunctorIfffZZZNS0_17hypot_kernel_cudaERNS_18TensorIteratorBaseEENKUlvE_clEvENKUlvE0_clEvEUlffE_EESt5arrayIPcLm2EEEEviT0_T1_ --------------------------
	.section	.text._ZN2at6native29vectorized_elementwise_kernelILi4ENS0_13AUnaryFunctorIfffZZZNS0_17hypot_kernel_cudaERNS_18TensorIteratorBaseEENKUlvE_clEvENKUlvE0_clEvEUlffE_EESt5arrayIPcLm2EEEEviT0_T1_,"ax",@progbits
	.align	128
        .global         _ZN2at6native29vectorized_elementwise_kernelILi4ENS0_13AUnaryFunctorIfffZZZNS0_17hypot_kernel_cudaERNS_18TensorIteratorBaseEENKUlvE_clEvENKUlvE0_clEvEUlffE_EESt5arrayIPcLm2EEEEviT0_T1_
        .type           _ZN2at6native29vectorized_elementwise_kernelILi4ENS0_13AUnaryFunctorIfffZZZNS0_17hypot_kernel_cudaERNS_18TensorIteratorBaseEENKUlvE_clEvENKUlvE0_clEvEUlffE_EESt5arrayIPcLm2EEEEviT0_T1_,@function
        .size           _ZN2at6native29vectorized_elementwise_kernelILi4ENS0_13AUnaryFunctorIfffZZZNS0_17hypot_kernel_cudaERNS_18TensorIteratorBaseEENKUlvE_clEvENKUlvE0_clEvEUlffE_EESt5arrayIPcLm2EEEEviT0_T1_,(.L_x_17939 - _ZN2at6native29vectorized_elementwise_kernelILi4ENS0_13AUnaryFunctorIfffZZZNS0_17hypot_kernel_cudaERNS_18TensorIteratorBaseEENKUlvE_clEvENKUlvE0_clEvEUlffE_EESt5arrayIPcLm2EEEEviT0_T1_)
        .other          _ZN2at6native29vectorized_elementwise_kernelILi4ENS0_13AUnaryFunctorIfffZZZNS0_17hypot_kernel_cudaERNS_18TensorIteratorBaseEENKUlvE_clEvENKUlvE0_clEvEUlffE_EESt5arrayIPcLm2EEEEviT0_T1_,@"STO_CUDA_ENTRY STV_DEFAULT"
_ZN2at6native29vectorized_elementwise_kernelILi4ENS0_13AUnaryFunctorIfffZZZNS0_17hypot_kernel_cudaERNS_18TensorIteratorBaseEENKUlvE_clEvENKUlvE0_clEvEUlffE_EESt5arrayIPcLm2EEEEviT0_T1_:
.text._ZN2at6native29vectorized_elementwise_kernelILi4ENS0_13AUnaryFunctorIfffZZZNS0_17hypot_kernel_cudaERNS_18TensorIteratorBaseEENKUlvE_clEvENKUlvE0_clEvEUlffE_EESt5arrayIPcLm2EEEEviT0_T1_:
        /* <DEDUP_REMOVED lines=11> */
[----:B------:R-:W-:Y:S01]  /*00b0*/  IMAD.MOV.U32 R16, RZ, RZ, RZ ;  /* 0x000000ffff107224 */ /* 0x000fe200078e00ff */
        /* <DEDUP_REMOVED lines=35> */
[----:B------:R-:W5:Y:S03]  /*02f0*/  @!P5 LDG.E R12, desc[UR4][R22.64] ;  /* 0x00000004160cd981 */ /* 0x000f66000c1e1900 */
[----:B------:R-:W0:Y:S01]  /*0300*/  @!P6 LDC.64 R4, c[0x0][0x398] ;  /* 0x0000e600ff04eb82 */ /* 0x000e220000000a00 */
[----:B------:R-:W-:-:S02]  /*0310*/  @!P6 IMAD.IADD R11, R17, 0x1, R14 ;  /* 0x00000001110be824 */ /* 0x000fc400078e020e */
[----:B------:R-:W-:-:S06]  /*0320*/  IMAD.MOV.U32 R10, RZ, RZ, RZ ;  /* 0x000000ffff0a7224 */ /* 0x000fcc00078e00ff */
[----:B------:R-:W5:Y:S01]  /*0330*/  @!P3 LDG.E R10, desc[UR4][R24.64] ;  /* 0x00000004180ab981 */ /* 0x000f62000c1e1900 */
[----:B---3--:R-:W-:-:S04]  /*0340*/  @!P1 IMAD.WIDE.U32 R14, R21, 0x4, R2 ;  /* 0x00000004150e9825 */ /* 0x008fc800078e0002 */
[----:B0-----:R-:W-:Y:S01]  /*0350*/  @!P6 IMAD.WIDE.U32 R20, R11, 0x4, R4 ;  /* 0x000000040b14e825 */ /* 0x001fe200078e0004 */
[----:B------:R-:W-:-:S06]  /*0360*/  CS2R R4, SRZ ;  /* 0x0000000000047805 */ /* 0x000fcc000001ff00 */
[----:B------:R-:W5:Y:S01]  /*0370*/  @!P6 LDG.E R5, desc[UR4][R20.64] ;  /* 0x000000041405e981 */ /* 0x000f62000c1e1900 */
[----:B----4-:R-:W-:Y:S02]  /*0380*/  @!P2 IMAD.WIDE.U32 R6, R19, 0x4, R6 ;  /* 0x000000041306a825 */ /* 0x010fe400078e0006 */
[----:B------:R-:W0:Y:S01]  /*0390*/  @!P0 LDC.64 R18, c[0x0][0x398] ;  /* 0x0000e600ff128b82 */ /* 0x000e220000000a00 */
[----:B------:R-:W-:Y:S01]  /*03a0*/  @!P0 IADD3 R3, PT, PT, R17, R0, RZ ;  /* 0x0000000011038210 */ /* 0x000fe20007ffe0ff */
[----:B------:R-:W-:Y:S01]  /*03b0*/  IMAD.MOV.U32 R11, RZ, RZ, RZ ;  /* 0x000000ffff0b7224 */ /* 0x000fe200078e00ff */
[----:B------:R2:W5:Y:S01]  /*03c0*/  @!P1 LDG.E R4, desc[UR4][R14.64] ;  /* 0x000000040e049981 */ /* 0x000562000c1e1900 */
[----:B------:R-:W-:Y:S04]  /*03d0*/  BSSY.RECONVERGENT B0, `(.L_x_3816) ;  /* 0x000001b000007945 */ /* 0x000fe80003800200 */
[----:B------:R3:W5:Y:S01]  /*03e0*/  @!P2 LDG.E R11, desc[UR4][R6.64] ;  /* 0x00000004060ba981 */ /* 0x000762000c1e1900 */
[----:B0-----:R-:W-:-:S05]  /*03f0*/  @!P0 IMAD.WIDE.U32 R18, R3, 0x4, R18 ;  /* 0x0000000403128825 */ /* 0x001fca00078e0012 */
[----:B------:R0:W5:Y:S01]  /*0400*/  @!P0 LDG.E R16, desc[UR4][R18.64] ;  /* 0x0000000412108981 */ /* 0x000162000c1e1900 */
[C---:B------:R-:W-:Y:S01]  /*0410*/  ISETP.GE.U32.AND P0, PT, R0.reuse, R9, PT ;  /* 0x000000090000720c */ /* 0x040fe20003f06070 */
[----:B--2---:R-:W-:-:S12]  /*0420*/  VIADD R14, R0, 0x180 ;  /* 0x00000180000e7836 */ /* 0x004fd80000000000 */
[----:B------:R-:W2:Y:S01]  /*0430*/  @!P0 LDC.64 R2, c[0x0][0x390] ;  /* 0x0000e400ff028b82 */ /* 0x000ea20000000a00 */
[----:B---3--:R-:W-:Y:S01]  /*0440*/  VIADD R6, R0, 0x100 ;  /* 0x0000010000067836 */ /* 0x008fe20000000000 */
[----:B------:R-:W-:Y:S01]  /*0450*/  ISETP.GE.U32.AND P2, PT, R14, R9, PT ;  /* 0x000000090e00720c */ /* 0x000fe20003f46070 */
[----:B-1----:R-:W-:-:S03]  /*0460*/  FADD.FTZ R14, -RZ, |UR6| ;  /* 0x40000006ff0e7e21 */ /* 0x002fc60008010100 */
[----:B------:R-:W-:Y:S01]  /*0470*/  ISETP.GE.U32.AND P1, PT, R6, R9, PT ;  /* 0x000000090600720c */ /* 0x000fe20003f26070 */
[----:B0-----:R-:W-:-:S12]  /*0480*/  @P0 BRA `(.L_x_3817) ;  /* 0x00000000003c0947 */ /* 0x001fd80003800000 */
        /* <DEDUP_REMOVED lines=15> */
.L_x_3817:
[----:B------:R-:W-:Y:S05]  /*0580*/  BSYNC.RECONVERGENT B0 ;  /* 0x0000000000007941 */ /* 0x000fea0003800200 */
.L_x_3816:
[C---:B-----5:R-:W-:Y:S01]  /*0590*/  VIADD R16, R0.reuse, 0x80 ;  /* 0x0000008000107836 */ /* 0x060fe20000000000 */
[----:B------:R-:W-:Y:S01]  /*05a0*/  BSSY.RECONVERGENT B0, `(.L_x_3818) ;  /* 0x0000019000007945 */ /* 0x000fe20003800200 */
[C---:B------:R-:W-:Y:S02]  /*05b0*/  VIADD R20, R0.reuse, 0x300 ;  /* 0x0000030000147836 */ /* 0x040fe40000000000 */
        /* <DEDUP_REMOVED lines=23> */
.L_x_3819:
[----:B------:R-:W-:Y:S05]  /*0730*/  BSYNC.RECONVERGENT B0 ;  /* 0x0000000000007941 */ /* 0x000fea0003800200 */
.L_x_3818:
        /* <DEDUP_REMOVED lines=20> */
.L_x_3821:
[----:B------:R-:W-:Y:S05]  /*0880*/  BSYNC.RECONVERGENT B0 ;  /* 0x0000000000007941 */ /* 0x000fea0003800200 */
.L_x_3820:
        /* <DEDUP_REMOVED lines=17> */
.L_x_3823:
[----:B------:R-:W-:Y:S05]  /*09a0*/  BSYNC.RECONVERGENT B0 ;  /* 0x0000000000007941 */ /* 0x000fea0003800200 */
.L_x_3822:
        /* <DEDUP_REMOVED lines=17> */
.L_x_3825:
[----:B------:R-:W-:Y:S05]  /*0ac0*/  BSYNC.RECONVERGENT B0 ;  /* 0x0000000000007941 */ /* 0x000fea0003800200 */
.L_x_3824:
        /* <DEDUP_REMOVED lines=17> */
.L_x_3827:
[----:B------:R-:W-:Y:S05]  /*0be0*/  BSYNC.RECONVERGENT B0 ;  /* 0x0000000000007941 */ /* 0x000fea0003800200 */
.L_x_3826:
        /* <DEDUP_REMOVED lines=17> */
.L_x_3829:
[----:B------:R-:W-:Y:S05]  /*0d00*/  BSYNC.RECONVERGENT B0 ;  /* 0x0000000000007941 */ /* 0x000fea0003800200 */
.L_x_3828:
        /* <DEDUP_REMOVED lines=17> */
.L_x_3831:
[----:B------:R-:W-:Y:S05]  /*0e20*/  BSYNC.RECONVERGENT B0 ;  /* 0x0000000000007941 */ /* 0x000fea0003800200 */
.L_x_3830:
        /* <DEDUP_REMOVED lines=18> */
.L_x_3834:
[----:B------:R-:W-:-:S13]  /*0f50*/  ISETP.GE.U32.AND P0, PT, R0, R9, PT ;  /* 0x000000090000720c */ /* 0x000fda0003f06070 */
[----:B------:R-:W-:Y:S05]  /*0f60*/  @P0 BRA `(.L_x_3836) ;  /* 0x0000000000300947 */ /* 0x000fea0003800000 */
[----:B0-----:R-:W0:Y:S01]  /*0f70*/  LDC.64 R2, c[0x0][0x390] ;  /* 0x0000e400ff027b82 */ /* 0x001e220000000a00 */
[----:B------:R-:W-:Y:S02]  /*0f80*/  IMAD.IADD R5, R17, 0x1, R0 ;  /* 0x0000000111057824 */ /* 0x000fe400078e0200 */
[----:B------:R-:W-:Y:S02]  /*0f90*/  VIADD R0, R0, 0x80 ;  /* 0x0000008000007836 */ /* 0x000fe40000000000 */
[----:B0-----:R-:W-:-:S05]  /*0fa0*/  IMAD.WIDE.U32 R2, R5, 0x4, R2 ;  /* 0x0000000405027825 */ /* 0x001fca00078e0002 */
[----:B------:R1:W-:Y:S02]  /*0fb0*/  STG.E desc[UR4][R2.64], R7 ;  /* 0x0000000702007986 */ /* 0x0003e4000c101904 */
.L_x_3835:
[----:B------:R-:W-:-:S13]  /*0fc0*/  ISETP.GE.U32.AND P0, PT, R0, R9, PT ;  /* 0x000000090000720c */ /* 0x000fda0003f06070 */
[----:B------:R-:W-:Y:S05]  /*0fd0*/  @P0 BRA `(.L_x_3837) ;  /* 0x0000000000340947 */ /* 0x000fea0003800000 */
[----:B01----:R-:W0:Y:S01]  /*0fe0*/  LDC.64 R2, c[0x0][0x390] ;  /* 0x0000e400ff027b82 */ /* 0x003e220000000a00 */
[----:B------:R-:W-:Y:S01]  /*0ff0*/  IADD3 R5, PT, PT, R17, R0, RZ ;  /* 0x0000000011057210 */ /* 0x000fe20007ffe0ff */
[----:B------:R-:W-:-:S04]  /*1000*/  VIADD R0, R0, 0x80 ;  /* 0x0000008000007836 */ /* 0x000fc80000000000 */
[----:B0-----:R-:W-:-:S05]  /*1010*/  IMAD.WIDE.U32 R2, R5, 0x4, R2 ;  /* 0x0000000405027825 */ /* 0x001fca00078e0002 */
[----:B------:R1:W-:Y:S02]  /*1020*/  STG.E desc[UR4][R2.64], R6 ;  /* 0x0000000602007986 */ /* 0x0003e4000c101904 */
.L_x_3836:
        /* <DEDUP_REMOVED lines=8> */
.L_x_3837:
[----:B------:R-:W-:Y:S05]  /*10b0*/  BSYNC.RELIABLE B1 ;  /* 0x0000000000017941 */ /* 0x000fea0003800100 */
.L_x_3833:
[----:B------:R-:W-:-:S13]  /*10c0*/  ISETP.GE.U32.AND P0, PT, R0, R9, PT ;  /* 0x000000090000720c */ /* 0x000fda0003f06070 */
[----:B012---:R-:W0:Y:S01]  /*10d0*/  @!P0 LDC.64 R2, c[0x0][0x390] ;  /* 0x0000e400ff028b82 */ /* 0x007e220000000a00 */
[----:B------:R-:W-:Y:S02]  /*10e0*/  @!P0 IMAD.IADD R5, R17, 0x1, R0 ;  /* 0x0000000111058824 */ /* 0x000fe400078e0200 */
[----:B------:R-:W-:Y:S02]  /*10f0*/  @!P0 VIADD R0, R0, 0x80 ;  /* 0x0000008000008836 */ /* 0x000fe40000000000 */
[----:B0-----:R-:W-:-:S05]  /*1100*/  @!P0 IMAD.WIDE.U32 R2, R5, 0x4, R2 ;  /* 0x0000000405028825 */ /* 0x001fca00078e0002 */
[----:B------:R2:W-:Y:S02]  /*1110*/  @!P0 STG.E desc[UR4][R2.64], R10 ;  /* 0x0000000a02008986 */ /* 0x0005e4000c101904 */
.L_x_3838:
[----:B------:R-:W-:Y:S05]  /*1120*/  BSYNC.RECONVERGENT B0 ;  /* 0x0000000000007941 */ /* 0x000fea0003800200 */
.L_x_3832:
        /* <DEDUP_REMOVED lines=8> */
.L_x_3815:
[----:B------:R-:W0:Y:S01]  /*11b0*/  S2R R9, SR_TID.X ;  /* 0x0000000000097919 */ /* 0x000e220000002100 */
[----:B------:R-:W1:Y:S01]  /*11c0*/  LDC.64 R2, c[0x0][0x398] ;  /* 0x0000e600ff027b82 */ /* 0x000e620000000a00 */
[----:B------:R-:W2:Y:S01]  /*11d0*/  LDCU UR6, c[0x0][0x388] ;  /* 0x00007100ff0677ac */ /* 0x000ea20008000800 */
[----:B-1----:R-:W-:-:S04]  /*11e0*/  IMAD.WIDE.U32 R2, R17, 0x4, R2 ;  /* 0x0000000411027825 */ /* 0x002fc800078e0002 */
[----:B0-----:R-:W-:-:S05]  /*11f0*/  IMAD.WIDE.U32 R10, R9, 0x10, R2 ;  /* 0x00000010090a7825 */ /* 0x001fca00078e0002 */
[----:B------:R-:W3:Y:S04]  /*1200*/  LDG.E.128 R20, desc[UR4][R10.64] ;  /* 0x000000040a147981 */ /* 0x000ee8000c1e1d00 */
[----:B------:R-:W4:Y:S01]  /*1210*/  LDG.E.128 R4, desc[UR4][R10.64+0x800] ;  /* 0x000800040a047981 */ /* 0x000f22000c1e1d00 */
[----:B--2---:R-:W-:Y:S01]  /*1220*/  FADD.FTZ R15, -RZ, |UR6| ;  /* 0x40000006ff0f7e21 */ /* 0x004fe20008010100 */
[----:B---3--:R-:W-:Y:S01]  /*1230*/  FADD.FTZ R20, |R20|, -RZ ;  /* 0x800000ff14147221 */ /* 0x008fe20000010200 */
[----:B------:R-:W-:Y:S01]  /*1240*/  FADD.FTZ R12, |R21|, -RZ ;  /* 0x800000ff150c7221 */ /* 0x000fe20000010200 */
[----:B------:R-:W-:Y:S01]  /*1250*/  FADD.FTZ R22, |R22|, -RZ ;  /* 0x800000ff16167221 */ /* 0x000fe20000010200 */
[----:B------:R-:W-:Y:S01]  /*1260*/  FADD.FTZ R16, |R23|, -RZ ;  /* 0x800000ff17107221 */ /* 0x000fe20000010200 */
[----:B----4-:R-:W-:Y:S01]  /*1270*/  FADD.FTZ R4, |R4|, -RZ ;  /* 0x800000ff04047221 */ /* 0x010fe20000010200 */
[-C--:B------:R-:W-:Y:S01]  /*1280*/  VIMNMX R13, PT, PT, R15, R20.reuse, !PT ;  /* 0x000000140f0d7248 */ /* 0x080fe20007fe0100 */
[----:B------:R-:W-:Y:S01]  /*1290*/  FADD.FTZ R26, |R7|, -RZ ;  /* 0x800000ff071a7221 */ /* 0x000fe20000010200 */
[----:B------:R-:W-:-:S02]  /*12a0*/  VIMNMX R3, PT, PT, R15, R20, PT ;  /* 0x000000140f037248 */ /* 0x000fc40003fe0100 */
[----:B------:R-:W-:Y:S02]  /*12b0*/  LOP3.LUT R2, R13, 0xfe000000, RZ, 0xc0, !PT ;  /* 0xfe0000000d027812 */ /* 0x000fe400078ec0ff */
[CC--:B------:R-:W-:Y:S02]  /*12c0*/  VIMNMX R14, PT, PT, R15.reuse, R12.reuse, !PT ;  /* 0x0000000c0f0e7248 */ /* 0x0c0fe40007fe0100 */
[----:B------:R-:W-:Y:S02]  /*12d0*/  LOP3.LUT R0, R2, 0x7e800000, RZ, 0x3c, !PT ;  /* 0x7e80000002007812 */ /* 0x000fe400078e3cff */
[----:B------:R-:W-:Y:S02]  /*12e0*/  LOP3.LUT R11, R14, 0xfe000000, RZ, 0xc0, !PT ;  /* 0xfe0000000e0b7812 */ /* 0x000fe400078ec0ff */
[----:B------:R-:W-:Y:S01]  /*12f0*/  VIMNMX R10, PT, PT, R15, R12, PT ;  /* 0x0000000c0f0a7248 */ /* 0x000fe20003fe0100 */
[-C--:B------:R-:W-:Y:S01]  /*1300*/  FMUL.FTZ R8, R3, R0.reuse ;  /* 0x0000000003087220 */ /* 0x080fe20000410000 */
[----:B------:R-:W-:Y:S01]  /*1310*/  FMUL.FTZ R0, R13, R0 ;  /* 0x000000000d007220 */ /* 0x000fe20000410000 */
[----:B------:R-:W-:-:S02]  /*1320*/  LOP3.LUT R21, R11, 0x7e800000, RZ, 0x3c, !PT ;  /* 0x7e8000000b157812 */ /* 0x000fc400078e3cff */
[----:B------:R-:W-:Y:S01]  /*1330*/  FMUL.FTZ R19, R8, R8 ;  /* 0x0000000808137220 */ /* 0x000fe20000410000 */
[CC--:B------:R-:W-:Y:S02]  /*1340*/  VIMNMX R8, PT, PT, R15.reuse, R22.reuse, !PT ;  /* 0x000000160f087248 */ /* 0x0c0fe40007fe0100 */
[C---:B------:R-:W-:Y:S01]  /*1350*/  VIMNMX R18, PT, PT, R15.reuse, R22, PT ;  /* 0x000000160f127248 */ /* 0x040fe20003fe0100 */
[----:B------:R-:W-:Y:S01]  /*1360*/  FFMA.FTZ R20, R0, R0, R19 ;  /* 0x0000000000147223 */ /* 0x000fe20000010013 */
[-C--:B------:R-:W-:Y:S01]  /*1370*/  FMUL.FTZ R19, R10, R21.reuse ;  /* 0x000000150a137220 */ /* 0x080fe20000410000 */
[----:B------:R-:W-:Y:S01]  /*1380*/  LOP3.LUT R12, R8, 0xfe000000, RZ, 0xc0, !PT ;  /* 0xfe000000080c7812 */ /* 0x000fe200078ec0ff */
[----:B------:R-:W-:Y:S01]  /*1390*/  FMUL.FTZ R21, R14, R21 ;  /* 0x000000150e157220 */ /* 0x000fe20000410000 */
[-C--:B------:R-:W-:Y:S01]  /*13a0*/  VIMNMX R0, PT, PT, R15, R16.reuse, !PT ;  /* 0x000000100f007248 */ /* 0x080fe20007fe0100 */
[----:B------:R-:W-:Y:S01]  /*13b0*/  FMUL.FTZ R22, R19, R19 ;  /* 0x0000001313167220 */ /* 0x000fe20000410000 */
[----:B------:R-:W-:Y:S01]  /*13c0*/  LOP3.LUT R23, R12, 0x7e800000, RZ, 0x3c, !PT ;  /* 0x7e8000000c177812 */ /* 0x000fe200078e3cff */
[----:B------:R-:W0:Y:S01]  /*13d0*/  MUFU.SQRT R20, R20 ;  /* 0x0000001400147308 */ /* 0x000e220000002000 */
        /* <DEDUP_REMOVED lines=8> */
[----:B------:R-:W1:Y:S01]  /*1460*/  MUFU.SQRT R21, R21 ;  /* 0x0000001500157308 */ /* 0x000e620000002000 */
[-C--:B------:R-:W-:Y:S01]  /*1470*/  FMUL.FTZ R24, R16, R25.reuse ;  /* 0x0000001910187220 */ /* 0x080fe20000410000 */
[----:B------:R-:W-:Y:S01]  /*1480*/  FMUL.FTZ R25, R0, R25 ;  /* 0x0000001900197220 */ /* 0x000fe20000410000 */
[----:B------:R-:W-:Y:S01]  /*1490*/  FFMA.FTZ R22, R23, R23, R22 ;  /* 0x0000001717167223 */ /* 0x000fe20000010016 */
[----:B------:R-:W-:Y:S01]  /*14a0*/  FSETP.NEU.FTZ.AND P5, PT, R18, RZ, PT ;  /* 0x000000ff1200720b */ /* 0x000fe20003fbd000 */
[----:B------:R-:W-:Y:S01]  /*14b0*/  FMUL.FTZ R24, R24, R24 ;  /* 0x0000001818187220 */ /* 0x000fe20000410000 */
[----:B------:R-:W-:-:S02]  /*14c0*/  FSETP.NEU.FTZ.AND P3, PT, R10, RZ, PT ;  /* 0x000000ff0a00720b */ /* 0x000fc40003f7d000 */
[----:B------:R-:W-:Y:S01]  /*14d0*/  FSETP.NEU.FTZ.AND P4, PT, R18, +INF , PT ;  /* 0x7f8000001200780b */ /* 0x000fe20003f9d000 */
[----:B------:R-:W2:Y:S01]  /*14e0*/  MUFU.SQRT R22, R22 ;  /* 0x0000001600167308 */ /* 0x000ea20000002000 */
[----:B------:R-:W-:Y:S01]  /*14f0*/  FFMA.FTZ R23, R25, R25, R24 ;  /* 0x0000001919177223 */ /* 0x000fe20000010018 */
[----:B------:R-:W-:Y:S01]  /*1500*/  FADD.FTZ R18, |R5|, -RZ ;  /* 0x800000ff05127221 */ /* 0x000fe20000010200 */
[----:B------:R-:W-:Y:S02]  /*1510*/  FSETP.NEU.FTZ.AND P0, PT, R3, +INF , PT ;  /* 0x7f8000000300780b */ /* 0x000fe40003f1d000 */
[----:B------:R-:W-:Y:S02]  /*1520*/  LOP3.LUT R25, R2, 0x800000, RZ, 0xfc, !PT ;  /* 0x0080000002197812 */ /* 0x000fe400078efcff */
[----:B------:R-:W-:Y:S01]  /*1530*/  LOP3.LUT R3, R12, 0x800000, RZ, 0xfc, !PT ;  /* 0x008000000c037812 */ /* 0x000fe200078efcff */
[----:B------:R-:W3:Y:S01]  /*1540*/  MUFU.SQRT R23, R23 ;  /* 0x0000001700177308 */ /* 0x000ee20000002000 */
[----:B------:R-:W-:Y:S01]  /*1550*/  FSETP.NEU.FTZ.AND P6, PT, R16, RZ, PT ;  /* 0x000000ff1000720b */ /* 0x000fe20003fdd000 */
[----:B0-----:R-:W-:Y:S01]  /*1560*/  @P1 FMUL.FTZ R13, R20, R25 ;  /* 0x00000019140d1220 */ /* 0x001fe20000410000 */
[----:B------:R-:W-:-:S02]  /*1570*/  LOP3.LUT R2, R11, 0x800000, RZ, 0xfc, !PT ;  /* 0x008000000b027812 */ /* 0x000fc400078efcff */
[----:B------:R-:W-:Y:S02]  /*1580*/  FSETP.NEU.FTZ.AND P2, PT, R10, +INF , PT ;  /* 0x7f8000000a00780b */ /* 0x000fe40003f5d000 */
[----:B------:R-:W-:Y:S01]  /*1590*/  VIMNMX R10, PT, PT, R15, R4, !PT ;  /* 0x000000040f0a7248 */ /* 0x000fe20007fe0100 */
[----:B-1----:R-:W-:Y:S01]  /*15a0*/  @P3 FMUL.FTZ R14, R21, R2 ;  /* 0x00000002150e3220 */ /* 0x002fe20000410000 */
[----:B------:R-:W-:Y:S01]  /*15b0*/  VIMNMX R11, PT, PT, R15, R18, !PT ;  /* 0x000000120f0b7248 */ /* 0x000fe20007fe0100 */
[----:B--2---:R-:W-:Y:S01]  /*15c0*/  @P5 FMUL.FTZ R8, R22, R3 ;  /* 0x0000000316085220 */ /* 0x004fe20000410000 */
[----:B------:R-:W-:Y:S01]  /*15d0*/  FADD.FTZ R22, |R6|, -RZ ;  /* 0x800000ff06167221 */ /* 0x000fe20000010200 */
[----:B------:R-:W-:Y:S02]  /*15e0*/  LOP3.LUT R5, R10, 0xfe000000, RZ, 0xc0, !PT ;  /* 0xfe0000000a057812 */ /* 0x000fe400078ec0ff */
[----:B------:R-:W-:Y:S02]  /*15f0*/  LOP3.LUT R20, R11, 0xfe000000, RZ, 0xc0, !PT ;  /* 0xfe0000000b147812 */ /* 0x000fe400078ec0ff */
[----:B------:R-:W-:-:S02]  /*1600*/  LOP3.LUT R2, R19, 0x800000, RZ, 0xfc, !PT ;  /* 0x0080000013027812 */ /* 0x000fc400078efcff */
[C---:B------:R-:W-:Y:S02]  /*1610*/  VIMNMX R6, PT, PT, R15.reuse, R4, PT ;  /* 0x000000040f067248 */ /* 0x040fe40003fe0100 */
[----:B------:R-:W-:Y:S01]  /*1620*/  VIMNMX R18, PT, PT, R15, R18, PT ;  /* 0x000000120f127248 */ /* 0x000fe20003fe0100 */
[----:B---3--:R-:W-:Y:S01]  /*1630*/  @P6 FMUL.FTZ R0, R23, R2 ;  /* 0x0000000217006220 */ /* 0x008fe20000410000 */
[----:B------:R-:W-:Y:S02]  /*1640*/  LOP3.LUT R3, R5, 0x7e800000, RZ, 0x3c, !PT ;  /* 0x7e80000005037812 */ /* 0x000fe400078e3cff */
        /* <DEDUP_REMOVED lines=9> */
[----:B------:R-:W-:Y:S01]  /*16e0*/  LOP3.LUT R4, R19, 0x7e800000, RZ, 0x3c, !PT ;  /* 0x7e80000013047812 */ /* 0x000fe200078e3cff */
[----:B------:R-:W-:Y:S01]  /*16f0*/  FMUL.FTZ R23, R22, R22 ;  /* 0x0000001616177220 */ /* 0x000fe20000410000 */
[-C--:B------:R-:W-:Y:S01]  /*1700*/  VIMNMX R21, PT, PT, R15, R26.reuse, PT ;  /* 0x0000001a0f157248 */ /* 0x080fe20003fe0100 */
[----:B------:R-:W-:Y:S01]  /*1710*/  FFMA.FTZ R22, R3, R3, R2 ;  /* 0x0000000303167223 */ /* 0x000fe20000010002 */
[----:B------:R-:W-:Y:S01]  /*1720*/  VIMNMX R15, PT, PT, R15, R26, !PT ;  /* 0x0000001a0f0f7248 */ /* 0x000fe20007fe0100 */
[----:B------:R-:W-:Y:S01]  /*1730*/  FFMA.FTZ R24, R24, R24, R23 ;  /* 0x0000001818187223 */ /* 0x000fe20000010017 */
[-C--:B------:R-:W-:Y:S01]  /*1740*/  FMUL.FTZ R23, R7, R4.reuse ;  /* 0x0000000407177220 */ /* 0x080fe20000410000 */
[----:B------:R-:W0:Y:S01]  /*1750*/  LDC.64 R2, c[0x0][0x390] ;  /* 0x0000e400ff027b82 */ /* 0x000e220000000a00 */
[----:B------:R-:W-:Y:S01]  /*1760*/  FMUL.FTZ R4, R12, R4 ;  /* 0x000000040c047220 */ /* 0x000fe20000410000 */
[----:B------:R-:W1:Y:S01]  /*1770*/  MUFU.SQRT R22, R22 ;  /* 0x0000001600167308 */ /* 0x000e620000002000 */
[----:B------:R-:W-:Y:S01]  /*1780*/  FMUL.FTZ R25, R23, R23 ;  /* 0x0000001717197220 */ /* 0x000fe20000410000 */
[----:B------:R-:W-:-:S02]  /*1790*/  LOP3.LUT R23, R15, 0xfe000000, RZ, 0xc0, !PT ;  /* 0xfe0000000f177812 */ /* 0x000fc400078ec0ff */
[----:B------:R-:W-:Y:S01]  /*17a0*/  FSETP.NEU.FTZ.AND P6, PT, R6, RZ, PT ;  /* 0x000000ff0600720b */ /* 0x000fe20003fdd000 */
[----:B------:R-:W-:Y:S01]  /*17b0*/  FFMA.FTZ R25, R4, R4, R25 ;  /* 0x0000000404197223 */ /* 0x000fe20000010019 */
[----:B------:R-:W-:Y:S02]  /*17c0*/  LOP3.LUT R4, R23, 0x7e800000, RZ, 0x3c, !PT ;  /* 0x7e80000017047812 */ /* 0x000fe400078e3cff */
[----:B------:R-:W2:Y:S01]  /*17d0*/  MUFU.SQRT R24, R24 ;  /* 0x0000001800187308 */ /* 0x000ea20000002000 */
[----:B------:R-:W-:Y:S02]  /*17e0*/  FSETP.NEU.FTZ.AND P5, PT, R18, RZ, PT ;  /* 0x000000ff1200720b */ /* 0x000fe40003fbd000 */
[-C--:B------:R-:W-:Y:S01]  /*17f0*/  FMUL.FTZ R26, R21, R4.reuse ;  /* 0x00000004151a7220 */ /* 0x080fe20000410000 */
[----:B------:R-:W-:Y:S01]  /*1800*/  FMUL.FTZ R4, R15, R4 ;  /* 0x000000040f047220 */ /* 0x000fe20000410000 */
[----:B------:R-:W-:Y:S02]  /*1810*/  FSETP.NEU.FTZ.AND P1, PT, R7, RZ, PT ;  /* 0x000000ff0700720b */ /* 0x000fe40003f3d000 */
[----:B------:R-:W-:Y:S01]  /*1820*/  FMUL.FTZ R27, R26, R26 ;  /* 0x0000001a1a1b7220 */ /* 0x000fe20000410000 */
[----:B------:R-:W3:Y:S01]  /*1830*/  MUFU.SQRT R25, R25 ;  /* 0x0000001900197308 */ /* 0x000ee20000002000 */
[----:B------:R-:W-:-:S02]  /*1840*/  FSETP.NEU.FTZ.AND P3, PT, R16, +INF , PT ;  /* 0x7f8000001000780b */ /* 0x000fc40003f7d000 */
[----:B------:R-:W-:Y:S01]  /*1850*/  FFMA.FTZ R27, R4, R4, R27 ;  /* 0x00000004041b7223 */ /* 0x000fe2000001001b */
[----:B------:R-:W-:Y:S01]  /*1860*/  FSEL R4, R13, +INF , P0 ;  /* 0x7f8000000d047808 */ /* 0x000fe20000000000 */
[----:B0-----:R-:W-:Y:S01]  /*1870*/  IMAD.WIDE.U32 R2, R17, 0x4, R2 ;  /* 0x0000000411027825 */ /* 0x001fe200078e0002 */
[----:B------:R-:W-:Y:S02]  /*1880*/  FSETP.NEU.FTZ.AND P0, PT, R21, RZ, PT ;  /* 0x000000ff1500720b */ /* 0x000fe40003f1d000 */
[----:B------:R-:W0:Y:S01]  /*1890*/  MUFU.SQRT R17, R27 ;  /* 0x0000001b00117308 */ /* 0x000e220000002000 */
[----:B------:R-:W-:Y:S02]  /*18a0*/  LOP3.LUT R13, R5, 0x800000, RZ, 0xfc, !PT ;  /* 0x00800000050d7812 */ /* 0x000fe400078efcff */
[----:B------:R-:W-:Y:S01]  /*18b0*/  FSEL R5, R14, +INF , P2 ;  /* 0x7f8000000e057808 */ /* 0x000fe20001000000 */
[----:B------:R-:W-:Y:S01]  /*18c0*/  IMAD.WIDE.U32 R2, R9, 0x10, R2 ;  /* 0x0000001009027825 */ /* 0x000fe200078e0002 */
[----:B------:R-:W-:-:S03]  /*18d0*/  FSETP.NEU.FTZ.AND P2, PT, R6, +INF , PT ;  /* 0x7f8000000600780b */ /* 0x000fc60003f5d000 */
[----:B-1----:R-:W-:Y:S01]  /*18e0*/  @P6 FMUL.FTZ R10, R22, R13 ;  /* 0x0000000d160a6220 */ /* 0x002fe20000410000 */
[----:B------:R-:W-:Y:S02]  /*18f0*/  LOP3.LUT R9, R20, 0x800000, RZ, 0xfc, !PT ;  /* 0x0080000014097812 */ /* 0x000fe400078efcff */
[----:B------:R-:W-:Y:S02]  /*1900*/  LOP3.LUT R6, R19, 0x800000, RZ, 0xfc, !PT ;  /* 0x0080000013067812 */ /* 0x000fe400078efcff */
[----:B------:R-:W-:Y:S01]  /*1910*/  LOP3.LUT R14, R23, 0x800000, RZ, 0xfc, !PT ;  /* 0x00800000170e7812 */ /* 0x000fe200078efcff */
[----:B--2---:R-:W-:Y:S01]  /*1920*/  @P5 FMUL.FTZ R11, R24, R9 ;  /* 0x00000009180b5220 */ /* 0x004fe20000410000 */
[----:B------:R-:W-:Y:S01]  /*1930*/  FSETP.NEU.FTZ.AND P6, PT, R18, +INF , PT ;  /* 0x7f8000001200780b */ /* 0x000fe20003fdd000 */
[----:B---3--:R-:W-:Y:S01]  /*1940*/  @P1 FMUL.FTZ R12, R25, R6 ;  /* 0x00000006190c1220 */ /* 0x008fe20000410000 */
[----:B------:R-:W-:Y:S01]  /*1950*/  FSETP.NEU.FTZ.AND P5, PT, R7, +INF , PT ;  /* 0x7f8000000700780b */ /* 0x000fe20003fbd000 */
[----:B0-----:R-:W-:Y:S01]  /*1960*/  @P0 FMUL.FTZ R15, R17, R14 ;  /* 0x0000000e110f0220 */ /* 0x001fe20000410000 */
[----:B------:R-:W-:-:S02]  /*1970*/  FSETP.NEU.FTZ.AND P1, PT, R21, +INF , PT ;  /* 0x7f8000001500780b */ /* 0x000fc40003f3d000 */
[----:B------:R-:W-:Y:S02]  /*1980*/  FSEL R6, R8, +INF , P4 ;  /* 0x7f80000008067808 */ /* 0x000fe40002000000 */
[----:B------:R-:W-:Y:S02]  /*1990*/  FSEL R8, R10, +INF , P2 ;  /* 0x7f8000000a087808 */ /* 0x000fe40001000000 */
[----:B------:R-:W-:Y:S02]  /*19a0*/  FSEL R9, R11, +INF , P6 ;  /* 0x7f8000000b097808 */ /* 0x000fe40003000000 */
[----:B------:R-:W-:Y:S02]  /*19b0*/  FSEL R7, R0, +INF , P3 ;  /* 0x7f80000000077808 */ /* 0x000fe40001800000 */
[----:B------:R-:W-:Y:S02]  /*19c0*/  FSEL R10, R12, +INF , P5 ;  /* 0x7f8000000c0a7808 */ /* 0x000fe40002800000 */
[----:B------:R-:W-:Y:S01]  /*19d0*/  FSEL R11, R15, +INF , P1 ;  /* 0x7f8000000f0b7808 */ /* 0x000fe20000800000 */
[----:B------:R-:W-:Y:S04]  /*19e0*/  STG.E.128 desc[UR4][R2.64], R4 ;  /* 0x0000000402007986 */ /* 0x000fe8000c101d04 */
[----:B------:R-:W-:Y:S01]  /*19f0*/  STG.E.128 desc[UR4][R2.64+0x800], R8 ;  /* 0x0008000802007986 */ /* 0x000fe2000c101d04 */
[----:B------:R-:W-:Y:S05]  /*1a00*/  EXIT ;  /* 0x000000000000794d */ /* 0x000fea0003800000 */
.L_x_3839:
        /* <DEDUP_REMOVED lines=15> */
.L_x_17939:


//--------------------- .text._ZN2at6native29vectorized_elementwise_kernelILi8ENS0_13AUnaryFunctorIfffZZZNS0_17hypot_kernel_cudaERNS_18TensorIteratorBaseEENKUlvE_clEvENKUlvE0_clEvEUlffE_EESt5arrayIPcLm2EEEEviT0_T1_ --------------------------
	.section	.text._ZN2at6native29vectorized_elementwise_kernelILi8ENS0_13AUnaryFunctorIfffZZZNS0_17hypot_kernel_cudaERNS_18TensorIteratorBaseEENKUlvE_clEvENKUlvE0_clEvEUlffE_EESt5arrayIPcLm2EEEEviT0_T1_,"ax",@progbits
	.align	128
        .global         _ZN2at6native29vectorized_elementwise_kernelILi8ENS0_13AUnaryFunctorIfffZZZNS0_17hypot_kernel_cudaERNS_18TensorIteratorBaseEENKUlvE_clEvENKUlvE0_clEvEUlffE_EESt5arrayIPcLm2EEEEviT0_T1_
        .type           _ZN2at6native29vectorized_elementwise_kernelILi8ENS0_13AUnaryFunctorIfffZZZNS0_17hypot_kernel_cudaERNS_18TensorIteratorBaseEENKUlvE_clEvENKUlvE0_clEvEUlffE_EESt5arrayIPcLm2EEEEviT0_T1_,@function
        .size           _ZN2at6native29vectorized_elementwise_kernelILi8ENS0_13AUnaryFunctorIfffZZZNS0_17hypot_kernel_cudaERNS_18TensorIteratorBaseEENKUlvE_clEvENKUlvE0_clEvEUlffE_EESt5arrayIPcLm2EEEEviT0_T1_,(.L_x_17940 - _ZN2at6native29vectorized_elementwise_kernelILi8ENS0_13AUnaryFunctorIfffZZZNS0_17hypot_kernel_cudaERNS_18TensorIteratorBaseEENKUlvE_clEvENKUlvE0_clEvEUlffE_EESt5arrayIPcLm2EEEEviT0_T1_)
        .other          _ZN2at6native29vectorized_elementwise_kernelILi8ENS0_13AUnaryFunctorIfffZZZNS0_17hypot_kernel_cudaERNS_18TensorIteratorBaseEENKUlvE_clEvENKUlvE0_clEvEUlffE_EESt5arrayIPcLm2EEEEviT0_T1_,@"STO_CUDA_ENTRY STV_DEFAULT"
_ZN2at6native29vectorized_elementwise_kernelILi8ENS0_13AUnaryFunctorIfffZZZNS0_17hypot_kernel_cudaERNS_18TensorIteratorBaseEENKUlvE_clEvENKUlvE0_clEvEUlffE_EESt5arrayIPcLm2EEEEviT0_T1_:
.text._ZN2at6native29vectorized_elementwise_kernelILi8ENS0_13AUnaryFunctorIfffZZZNS0_17hypot_kernel_cudaERNS_18TensorIteratorBaseEENKUlvE_clEvENKUlvE0_clEvEUlffE_EESt5arrayIPcLm2EEEEviT0_T1_:
        /* <DEDUP_REMOVED lines=59> */
[----:B------:R-:W-:Y:S01]  /*03b0*/  BSSY.RECONVERGENT B0, `(.L_x_3841) ;  /* 0x000001d000007945 */ /* 0x000fe20003800200 */
[----:B------:R-:W-:Y:S01]  /*03c0*/  IMAD.MOV.U32 R11, RZ, RZ, RZ ;  /* 0x000000ffff0b7224 */ /* 0x000fe200078e00ff */
[----:B------:R-:W5:Y:S01]  /*03d0*/  @!P1 LDG.E R4, desc[UR4][R16.64] ;  /* 0x0000000410049981 */ /* 0x000f62000c1e1900 */
[----:B------:R-:W-:-:S04]  /*03e0*/  VIADD R15, R9, 0x180 ;  /* 0x00000180090f7836 */ /* 0x000fc80000000000 */
[----:B------:R0:W5:Y:S01]  /*03f0*/  @!P2 LDG.E R11, desc[UR4][R6.64] ;  /* 0x00000004060ba981 */ /* 0x000162000c1e1900 */
[----:B--2---:R-:W-:-:S05]  /*0400*/  @!P0 IMAD.WIDE.U32 R18, R3, 0x4, R18 ;  /* 0x0000000403128825 */ /* 0x004fca00078e0012 */
[----:B------:R2:W5:Y:S01]  /*0410*/  @!P0 LDG.E R22, desc[UR4][R18.64] ;  /* 0x0000000412168981 */ /* 0x000562000c1e1900 */
[----:B------:R-:W-:-:S13]  /*0420*/  ISETP.GE.U32.AND P0, PT, R9, R8, PT ;  /* 0x000000080900720c */ /* 0x000fda0003f06070 */
[----:B------:R-:W3:Y:S01]  /*0430*/  @!P0 LDC.64 R2, c[0x0][0x390] ;  /* 0x0000e400ff028b82 */ /* 0x000ee20000000a00 */
[----:B0-----:R-:W-:Y:S01]  /*0440*/  VIADD R7, R9, 0x100 ;  /* 0x0000010009077836 */ /* 0x001fe20000000000 */
[----:B------:R-:W-:Y:S01]  /*0450*/  ISETP.GE.U32.AND P2, PT, R15, R8, PT ;  /* 0x000000080f00720c */ /* 0x000fe20003f46070 */
[----:B-1----:R-:W-:-:S03]  /*0460*/  FADD.FTZ R15, -RZ, |UR6| ;  /* 0x40000006ff0f7e21 */ /* 0x002fc60008010100 */
[----:B------:R-:W-:Y:S01]  /*0470*/  ISETP.GE.U32.AND P1, PT, R7, R8, PT ;  /* 0x000000080700720c */ /* 0x000fe20003f26070 */
[----:B--2---:R-:W-:-:S12]  /*0480*/  @P0 BRA `(.L_x_3842) ;  /* 0x00000000003c0947 */ /* 0x004fd80003800000 */
        /* <DEDUP_REMOVED lines=15> */
.L_x_3842:
[----:B------:R-:W-:Y:S05]  /*0580*/  BSYNC.RECONVERGENT B0 ;  /* 0x0000000000007941 */ /* 0x000fea0003800200 */
.L_x_3841:
[C---:B------:R-:W-:Y:S01]  /*0590*/  VIADD R19, R9.reuse, 0x80 ;  /* 0x0000008009137836 */ /* 0x040fe20000000000 */
        /* <DEDUP_REMOVED lines=10> */
[----:B-----5:R-:W-:-:S05]  /*0640*/  FADD.FTZ R12, |R12|, -RZ ;  /* 0x800000ff0c0c7221 */ /* 0x020fca0000010200 */
        /* <DEDUP_REMOVED lines=14> */
.L_x_3844:
[----:B------:R-:W-:Y:S05]  /*0730*/  BSYNC.RECONVERGENT B0 ;  /* 0x0000000000007941 */ /* 0x000fea0003800200 */
.L_x_3843:
[----:B------:R-:W-:Y:S01]  /*0740*/  @!P0 IADD3 R7, PT, PT, R0, R9, RZ ;  /* 0x0000000900078210 */ /* 0x000fe20007ffe0ff */
[----:B------:R-:W-:Y:S01]  /*0750*/  BSSY.RECONVERGENT B0, `(.L_x_3845) ;  /* 0x0000013000007945 */ /* 0x000fe20003800200 */
[----:B------:R-:W-:-:S03]  /*0760*/  ISETP.GE.U32.AND P6, PT, R23, R8, PT ;  /* 0x000000081700720c */ /* 0x000fc60003fc6070 */
[----:B---3--:R-:W-:Y:S01]  /*0770*/  @!P0 IMAD.WIDE.U32 R2, R7, 0x4, R2 ;  /* 0x0000000407028825 */ /* 0x008fe200078e0002 */
[----:B------:R-:W-:Y:S09]  /*0780*/  @P1 BRA `(.L_x_3846) ;  /* 0x00000000003c1947 */ /* 0x000ff20003800000 */
[----:B-----5:R-:W-:-:S05]  /*0790*/  FADD.FTZ R6, |R13|, -RZ ;  /* 0x800000ff0d067221 */ /* 0x020fca0000010200 */
        /* <DEDUP_REMOVED lines=13> */
[----:B------:R-:W-:-:S09]  /*0870*/  FSEL R13, R13, +INF , P1 ;  /* 0x7f8000000d0d7808 */ /* 0x000fd20000800000 */
.L_x_3846:
[----:B------:R-:W-:Y:S05]  /*0880*/  BSYNC.RECONVERGENT B0 ;  /* 0x0000000000007941 */ /* 0x000fea0003800200 */
.L_x_3845:
        /* <DEDUP_REMOVED lines=17> */
.L_x_3848:
[----:B------:R-:W-:Y:S05]  /*09a0*/  BSYNC.RECONVERGENT B0 ;  /* 0x0000000000007941 */ /* 0x000fea0003800200 */
.L_x_3847:
        /* <DEDUP_REMOVED lines=17> */
.L_x_3850:
[----:B------:R-:W-:Y:S05]  /*0ac0*/  BSYNC.RECONVERGENT B0 ;  /* 0x0000000000007941 */ /* 0x000fea0003800200 */
.L_x_3849:
        /* <DEDUP_REMOVED lines=17> */
.L_x_3852:
[----:B------:R-:W-:Y:S05]  /*0be0*/  BSYNC.RECONVERGENT B0 ;  /* 0x0000000000007941 */ /* 0x000fea0003800200 */
.L_x_3851:
        /* <DEDUP_REMOVED lines=17> */
.L_x_3854:
[----:B------:R-:W-:Y:S05]  /*0d00*/  BSYNC.RECONVERGENT B0 ;  /* 0x0000000000007941 */ /* 0x000fea0003800200 */
.L_x_3853:
        /* <DEDUP_REMOVED lines=17> */
.L_x_3856:
[----:B------:R-:W-:Y:S05]  /*0e20*/  BSYNC.RECONVERGENT B0 ;  /* 0x0000000000007941 */ /* 0x000fea0003800200 */
.L_x_3855:
[----:B------:R-:W-:Y:S01]  /*0e30*/  @!P0 IMAD.MOV.U32 R9, RZ, RZ, R19 ;  /* 0x000000ffff098224 */ /* 0x000fe200078e0013 */
[----:B------:R0:W-:Y:S01]  /*0e40*/  @!P0 STG.E desc[UR4][R2.64], R17 ;  /* 0x0000001102008986 */ /* 0x0001e2000c101904 */
[----:B------:R-:W-:Y:S04]  /*0e50*/  BSSY.RECONVERGENT B0, `(.L_x_3857) ;  /* 0x000002d000007945 */ /* 0x000fe80003800200 */
[----:B------:R-:W-:Y:S01]  /*0e60*/  BSSY.RELIABLE B1, `(.L_x_3858) ;  /* 0x0000025000017945 */ /* 0x000fe20003800100 */
[----:B------:R-:W-:-:S13]  /*0e70*/  ISETP.GE.U32.AND P0, PT, R9, R8, PT ;  /* 0x000000080900720c */ /* 0x000fda0003f06070 */
[----:B0-----:R-:W-:Y:S05]  /*0e80*/  @P0 BRA `(.L_x_3859) ;  /* 0x0000000000300947 */ /* 0x001fea0003800000 */
[----:B------:R-:W0:Y:S01]  /*0e90*/  LDC.64 R2, c[0x0][0x390] ;  /* 0x0000e400ff027b82 */ /* 0x000e220000000a00 */
[----:B-----5:R-:W-:Y:S02]  /*0ea0*/  IMAD.IADD R5, R0, 0x1, R9 ;  /* 0x0000000100057824 */ /* 0x020fe400078e0209 */
        /* <DEDUP_REMOVED lines=10> */
.L_x_3859:
[----:B------:R-:W-:-:S13]  /*0f50*/  ISETP.GE.U32.AND P0, PT, R9, R8, PT ;  /* 0x000000080900720c */ /* 0x000fda0003f06070 */
[----:B------:R-:W-:Y:S05]  /*0f60*/  @P0 BRA `(.L_x_3861) ;  /* 0x0000000000300947 */ /* 0x000fea0003800000 */
[----:B0-----:R-:W0:Y:S01]  /*0f70*/  LDC.64 R2, c[0x0][0x390] ;  /* 0x0000e400ff027b82 */ /* 0x001e220000000a00 */
[----:B-----5:R-:W-:Y:S02]  /*0f80*/  IMAD.IADD R5, R0, 0x1, R9 ;  /* 0x0000000100057824 */ /* 0x020fe400078e0209 */
[----:B------:R-:W-:Y:S02]  /*0f90*/  VIADD R9, R9, 0x80 ;  /* 0x0000008009097836 */ /* 0x000fe40000000000 */
[----:B0-----:R-:W-:-:S05]  /*0fa0*/  IMAD.WIDE.U32 R2, R5, 0x4, R2 ;  /* 0x0000000405027825 */ /* 0x001fca00078e0002 */
[----:B------:R1:W-:Y:S02]  /*0fb0*/  STG.E desc[UR4][R2.64], R7 ;  /* 0x0000000702007986 */ /* 0x0003e4000c101904 */
.L_x_3860:
[----:B------:R-:W-:-:S13]  /*0fc0*/  ISETP.GE.U32.AND P0, PT, R9, R8, PT ;  /* 0x000000080900720c */ /* 0x000fda0003f06070 */
[----:B------:R-:W-:Y:S05]  /*0fd0*/  @P0 BRA `(.L_x_3862) ;  /* 0x0000000000340947 */ /* 0x000fea0003800000 */
[----:B01----:R-:W0:Y:S01]  /*0fe0*/  LDC.64 R2, c[0x0][0x390] ;  /* 0x0000e400ff027b82 */ /* 0x003e220000000a00 */
[----:B------:R-:W-:Y:S01]  /*0ff0*/  IADD3 R5, PT, PT, R0, R9, RZ ;  /* 0x0000000900057210 */ /* 0x000fe20007ffe0ff */
[----:B------:R-:W-:-:S04]  /*1000*/  VIADD R9, R9, 0x80 ;  /* 0x0000008009097836 */ /* 0x000fc80000000000 */
[----:B0-----:R-:W-:-:S05]  /*1010*/  IMAD.WIDE.U32 R2, R5, 0x4, R2 ;  /* 0x0000000405027825 */ /* 0x001fca00078e0002 */
[----:B------:R1:W-:Y:S02]  /*1020*/  STG.E desc[UR4][R2.64], R6 ;  /* 0x0000000602007986 */ /* 0x0003e4000c101904 */
.L_x_3861:
[----:B------:R-:W-:-:S13]  /*1030*/  ISETP.GE.U32.AND P0, PT, R9, R8, PT ;  /* 0x000000080900720c */ /* 0x000fda0003f06070 */
[----:B------:R-:W-:Y:S05]  /*1040*/  @P0 BREAK.RELIABLE B1 ;  /* 0x0000000000010942 */ /* 0x000fea0003800100 */
[----:B------:R-:W-:Y:S05]  /*1050*/  @P0 BRA `(.L_x_3863) ;  /* 0x0000000000300947 */ /* 0x000fea0003800000 */
[----:B01----:R-:W0:Y:S01]  /*1060*/  LDC.64 R2, c[0x0][0x390] ;  /* 0x0000e400ff027b82 */ /* 0x003e220000000a00 */
[----:B-----5:R-:W-:Y:S02]  /*1070*/  IMAD.IADD R5, R0, 0x1, R9 ;  /* 0x0000000100057824 */ /* 0x020fe400078e0209 */
[----:B------:R-:W-:Y:S02]  /*1080*/  VIADD R9, R9, 0x80 ;  /* 0x0000008009097836 */ /* 0x000fe40000000000 */
[----:B0-----:R-:W-:-:S05]  /*1090*/  IMAD.WIDE.U32 R2, R5, 0x4, R2 ;  /* 0x0000000405027825 */ /* 0x001fca00078e0002 */
[----:B------:R2:W-:Y:S02]  /*10a0*/  STG.E desc[UR4][R2.64], R10 ;  /* 0x0000000a02007986 */ /* 0x0005e4000c101904 */
.L_x_3862:
[----:B------:R-:W-:Y:S05]  /*10b0*/  BSYNC.RELIABLE B1 ;  /* 0x0000000000017941 */ /* 0x000fea0003800100 */
.L_x_3858:
[----:B------:R-:W-:-:S13]  /*10c0*/  ISETP.GE.U32.AND P0, PT, R9, R8, PT ;  /* 0x000000080900720c */ /* 0x000fda0003f06070 */
[----:B012---:R-:W0:Y:S01]  /*10d0*/  @!P0 LDC.64 R2, c[0x0][0x390] ;  /* 0x0000e400ff028b82 */ /* 0x007e220000000a00 */
[----:B------:R-:W-:Y:S02]  /*10e0*/  @!P0 IMAD.IADD R5, R0, 0x1, R9 ;  /* 0x0000000100058824 */ /* 0x000fe400078e0209 */
[----:B------:R-:W-:Y:S02]  /*10f0*/  @!P0 VIADD R9, R9, 0x80 ;  /* 0x0000008009098836 */ /* 0x000fe40000000000 */
[----:B0-----:R-:W-:-:S05]  /*1100*/  @!P0 IMAD.WIDE.U32 R2, R5, 0x4, R2 ;  /* 0x0000000405028825 */ /* 0x001fca00078e0002 */
[----:B------:R2:W-:Y:S02]  /*1110*/  @!P0 STG.E desc[UR4][R2.64], R11 ;  /* 0x0000000b02008986 */ /* 0x0005e4000c101904 */
.L_x_3863:
[----:B------:R-:W-:Y:S05]  /*1120*/  BSYNC.RECONVERGENT B0 ;  /* 0x0000000000007941 */ /* 0x000fea0003800200 */
.L_x_3857:
[----:B------:R-:W-:Y:S05]  /*1130*/  WARPSYNC.ALL ;  /* 0x0000000000007948 */ /* 0x000fea0003800000 */
[----:B------:R-:W-:-:S13]  /*1140*/  ISETP.GE.U32.AND P0, PT, R9, R8, PT ;  /* 0x000000080900720c */ /* 0x000fda0003f06070 */
[----:B------:R-:W-:Y:S05]  /*1150*/  @P0 EXIT ;  /* 0x000000000000094d */ /* 0x000fea0003800000 */
[----:B012---:R-:W0:Y:S01]  /*1160*/  LDC.64 R2, c[0x0][0x390] ;  /* 0x0000e400ff027b82 */ /* 0x007e220000000a00 */
[----:B------:R-:W-:-:S04]  /*1170*/  IMAD.IADD R9, R0, 0x1, R9 ;  /* 0x0000000100097824 */ /* 0x000fc800078e0209 */
[----:B0-----:R-:W-:-:S05]  /*1180*/  IMAD.WIDE.U32 R2, R9, 0x4, R2 ;  /* 0x0000000409027825 */ /* 0x001fca00078e0002 */
[----:B-----5:R-:W-:Y:S01]  /*1190*/  STG.E desc[UR4][R2.64], R4 ;  /* 0x0000000402007986 */ /* 0x020fe2000c101904 */
[----:B------:R-:W-:Y:S05]  /*11a0*/  EXIT ;  /* 0x000000000000794d */ /* 0x000fea0003800000 */
.L_x_3840:
[----:B------:R-:W0:Y:S01]  /*11b0*/  S2R R12, SR_TID.X ;  /* 0x00000000000c7919 */ /* 0x000e220000002100 */
[----:B------:R-:W1:Y:S01]  /*11c0*/  LDC.64 R2, c[0x0][0x398] ;  /* 0x0000e600ff027b82 */ /* 0x000e620000000a00 */
[----:B------:R-:W2:Y:S01]  /*11d0*/  LDCU UR6, c[0x0][0x388] ;  /* 0x00007100ff0677ac */ /* 0x000ea20008000800 */
[----:B-1----:R-:W-:-:S04]  /*11e0*/  IMAD.WIDE.U32 R2, R0, 0x4, R2 ;  /* 0x0000000400027825 */ /* 0x002fc800078e0002 */
[----:B0-----:R-:W-:-:S05]  /*11f0*/  IMAD.WIDE.U32 R2, R12, 0x20, R2 ;  /* 0x000000200c027825 */ /* 0x001fca00078e0002 */
[----:B------:R-:W3:Y:S02]  /*1200*/  LDG.E.ENL2.256 R4, R8, desc[UR4][R2.64] ;  /* 0xfe0000040208797e */ /* 0x000ee40008121904 */
[----:B---3--:R-:W-:Y:S01]  /*1210*/  FADD.FTZ R16, |R11|, -RZ ;  /* 0x800000ff0b107221 */ /* 0x008fe20000010200 */
[----:B------:R-:W-:Y:S01]  /*1220*/  FADD.FTZ R8, |R8|, -RZ ;  /* 0x800000ff08087221 */ /* 0x000fe20000010200 */
[----:B--2---:R-:W-:Y:S01]  /*1230*/  FADD.FTZ R11, -RZ, |UR6| ;  /* 0x40000006ff0b7e21 */ /* 0x004fe20008010100 */
[----:B------:R-:W-:Y:S01]  /*1240*/  FADD.FTZ R14, |R9|, -RZ ;  /* 0x800000ff090e7221 */ /* 0x000fe20000010200 */
[----:B------:R-:W-:Y:S01]  /*1250*/  FADD.FTZ R20, |R4|, -RZ ;  /* 0x800000ff04147221 */ /* 0x000fe20000010200 */
[----:B------:R-:W-:Y:S01]  /*1260*/  FADD.FTZ R22, |R5|, -RZ ;  /* 0x800000ff05167221 */ /* 0x000fe20000010200 */
[----:B------:R-:W-:Y:S01]  /*1270*/  FADD.FTZ R10, |R10|, -RZ ;  /* 0x800000ff0a0a7221 */ /* 0x000fe20000010200 */
[C---:B------:R-:W-:Y:S01]  /*1280*/  VIMNMX R4, PT, PT, R11.reuse, R8, !PT ;  /* 0x000000080b047248 */ /* 0x040fe20007fe0100 */
[----:B------:R-:W-:Y:S01]  /*1290*/  FADD.FTZ R24, |R6|, -RZ ;  /* 0x800000ff06187221 */ /* 0x000fe20000010200 */
[----:B------:R-:W-:Y:S01]  /*12a0*/  VIMNMX R5, PT, PT, R11, R14, !PT ;  /* 0x0000000e0b057248 */ /* 0x000fe20007fe0100 */
[----:B------:R-:W-:Y:S01]  /*12b0*/  FADD.FTZ R26, |R7|, -RZ ;  /* 0x800000ff071a7221 */ /* 0x000fe20000010200 */
[----:B------:R-:W-:-:S02]  /*12c0*/  LOP3.LUT R3, R4, 0xfe000000, RZ, 0xc0, !PT ;  /* 0xfe00000004037812 */ /* 0x000fc400078ec0ff */
[C---:B------:R-:W-:Y:S02]  /*12d0*/  VIMNMX R21, PT, PT, R11.reuse, R8, PT ;  /* 0x000000080b157248 */ /* 0x040fe40003fe0100 */
[CC--:B------:R-:W-:Y:S02]  /*12e0*/  VIMNMX R15, PT, PT, R11.reuse, R20.reuse, PT ;  /* 0x000000140b0f7248 */ /* 0x0c0fe40003fe0100 */
[----:B------:R-:W-:Y:S02]  /*12f0*/  VIMNMX R8, PT, PT, R11, R20, !PT ;  /* 0x000000140b087248 */ /* 0x000fe40007fe0100 */
[----:B------:R-:W-:Y:S02]  /*1300*/  LOP3.LUT R2, R5, 0xfe000000, RZ, 0xc0, !PT ;  /* 0xfe00000005027812 */ /* 0x000fe400078ec0ff */
[C---:B------:R-:W-:Y:S02]  /*1310*/  VIMNMX R19, PT, PT, R11.reuse, R14, PT ;  /* 0x0000000e0b137248 */ /* 0x040fe40003fe0100 */
[----:B------:R-:W-:-:S02]  /*1320*/  VIMNMX R18, PT, PT, R11, R10, PT ;  /* 0x0000000a0b127248 */ /* 0x000fc40003fe0100 */
[C---:B------:R-:W-:Y:S02]  /*1330*/  VIMNMX R6, PT, PT, R11.reuse, R10, !PT ;  /* 0x0000000a0b067248 */ /* 0x040fe40007fe0100 */
[CC--:B------:R-:W-:Y:S02]  /*1340*/  VIMNMX R17, PT, PT, R11.reuse, R16.reuse, PT ;  /* 0x000000100b117248 */ /* 0x0c0fe40003fe0100 */
[----:B------:R-:W-:Y:S02]  /*1350*/  VIMNMX R7, PT, PT, R11, R16, !PT ;  /* 0x000000100b077248 */ /* 0x000fe40007fe0100 */
[----:B------:R-:W-:Y:S02]  /*1360*/  LOP3.LUT R20, R3, 0x7e800000, RZ, 0x3c, !PT ;  /* 0x7e80000003147812 */ /* 0x000fe400078e3cff */
[CC--:B------:R-:W-:Y:S02]  /*1370*/  VIMNMX R16, PT, PT, R11.reuse, R22.reuse, PT ;  /* 0x000000160b107248 */ /* 0x0c0fe40003fe0100 */
[----:B------:R-:W-:Y:S01]  /*1380*/  VIMNMX R9, PT, PT, R11, R22, !PT ;  /* 0x000000160b097248 */ /* 0x000fe20007fe0100 */
[----:B------:R-:W-:Y:S01]  /*1390*/  FMUL.FTZ R22, R21, R20 ;  /* 0x0000001415167220 */ /* 0x000fe20000410000 */
[C---:B------:R-:W-:Y:S01]  /*13a0*/  VIMNMX R14, PT, PT, R11.reuse, R24, PT ;  /* 0x000000180b0e7248 */ /* 0x040fe20003fe0100 */
[----:B------:R-:W-:Y:S01]  /*13b0*/  FMUL.FTZ R23, R4, R20 ;  /* 0x0000001404177220 */ /* 0x000fe20000410000 */
[C---:B------:R-:W-:Y:S01]  /*13c0*/  VIMNMX R10, PT, PT, R11.reuse, R24, !PT ;  /* 0x000000180b0a7248 */ /* 0x040fe20007fe0100 */
[----:B------:R-:W-:Y:S01]  /*13d0*/  FMUL.FTZ R22, R22, R22 ;  /* 0x0000001616167220 */ /* 0x000fe20000410000 */
[----:B------:R-:W-:-:S02]  /*13e0*/  VIMNMX R13, PT, PT, R11, R26, PT ;  /* 0x0000001a0b0d7248 */ /* 0x000fc40003fe0100 */
[----:B------:R-:W-:Y:S01]  /*13f0*/  VIMNMX R11, PT, PT, R11, R26, !PT ;  /* 0x0000001a0b0b7248 */ /* 0x000fe20007fe0100 */
[----:B------:R-:W-:Y:S01]  /*1400*/  FFMA.FTZ R24, R23, R23, R22 ;  /* 0x0000001717187223 */ /* 0x000fe20000010016 */
[----:B------:R-:W-:Y:S02]  /*1410*/  LOP3.LUT R26, R2, 0x7e800000, RZ, 0x3c, !PT ;  /* 0x7e800000021a7812 */ /* 0x000fe400078e3cff */
[C---:B------:R-:W-:Y:S02]  /*1420*/  FSETP.NEU.FTZ.AND P2, PT, R21.reuse, RZ, PT ;  /* 0x000000ff1500720b */ /* 0x040fe40003f5d000 */
[----:B------:R-:W-:Y:S01]  /*1430*/  FSETP.NEU.FTZ.AND P1, PT, R21, +INF , PT ;  /* 0x7f8000001500780b */ /* 0x000fe20003f3d000 */
[-C--:B------:R-:W-:Y:S01]  /*1440*/  FMUL.FTZ R21, R19, R26.reuse ;  /* 0x0000001a13157220 */ /* 0x080fe20000410000 */
[----:B------:R-:W-:Y:S01]  /*1450*/  LOP3.LUT R20, R6, 0xfe000000, RZ, 0xc0, !PT ;  /* 0xfe00000006147812 */ /* 0x000fe200078ec0ff */
[----:B------:R-:W-:Y:S01]  /*1460*/  FMUL.FTZ R26, R5, R26 ;  /* 0x0000001a051a7220 */ /* 0x000fe20000410000 */
[----:B------:R-:W-:Y:S01]  /*1470*/  FSETP.NEU.FTZ.AND P3, PT, R19, RZ, PT ;  /* 0x000000ff1300720b */ /* 0x000fe20003f7d000 */
[----:B------:R-:W-:Y:S01]  /*1480*/  FMUL.FTZ R21, R21, R21 ;  /* 0x0000001515157220 */ /* 0x000fe20000410000 */
[----:B------:R-:W-:-:S02]  /*1490*/  LOP3.LUT R23, R20, 0x7e800000, RZ, 0x3c, !PT ;  /* 0x7e80000014177812 */ /* 0x000fc400078e3cff */
[----:B------:R-:W-:Y:S01]  /*14a0*/  FSETP.NEU.FTZ.AND P0, PT, R19, +INF , PT ;  /* 0x7f8000001300780b */ /* 0x000fe20003f1d000 */
[----:B------:R-:W-:Y:S01]  /*14b0*/  FFMA.FTZ R22, R26, R26, R21 ;  /* 0x0000001a1a167223 */ /* 0x000fe20000010015 */
[----:B------:R-:W-:Y:S01]  /*14c0*/  LOP3.LUT R21, R7, 0xfe000000, RZ, 0xc0, !PT ;  /* 0xfe00000007157812 */ /* 0x000fe200078ec0ff */
[-C--:B------:R-:W-:Y:S01]  /*14d0*/  FMUL.FTZ R25, R18, R23.reuse ;  /* 0x0000001712197220 */ /* 0x080fe20000410000 */
[----:B------:R-:W-:Y:S01]  /*14e0*/  FMUL.FTZ R23, R6, R23 ;  /* 0x0000001706177220 */ /* 0x000fe20000410000 */
[----:B------:R0:W1:Y:S01]  /*14f0*/  MUFU.SQRT R19, R24 ;  /* 0x0000001800137308 */ /* 0x0000620000002000 */
[----:B------:R-:W-:Y:S01]  /*1500*/  LOP3.LUT R28, R21, 0x7e800000, RZ, 0x3c, !PT ;  /* 0x7e800000151c7812 */ /* 0x000fe200078e3cff */
[----:B------:R-:W-:Y:S01]  /*1510*/  FMUL.FTZ R26, R25, R25 ;  /* 0x00000019191a7220 */ /* 0x000fe20000410000 */
[C---:B------:R-:W-:Y:S02]  /*1520*/  FSETP.NEU.FTZ.AND P5, PT, R18.reuse, RZ, PT ;  /* 0x000000ff1200720b */ /* 0x040fe40003fbd000 */
[----:B------:R-:W-:Y:S01]  /*1530*/  FSETP.NEU.FTZ.AND P4, PT, R18, +INF , PT ;  /* 0x7f8000001200780b */ /* 0x000fe20003f9d000 */
[-C--:B------:R-:W-:Y:S01]  /*1540*/  FMUL.FTZ R25, R17, R28.reuse ;  /* 0x0000001c11197220 */ /* 0x080fe20000410000 */
[----:B------:R-:W-:Y:S01]  /*1550*/  FFMA.FTZ R23, R23, R23, R26 ;  /* 0x0000001717177223 */ /* 0x000fe2000001001a */
[----:B------:R-:W2:Y:S01]  /*1560*/  MUFU.SQRT R22, R22 ;  /* 0x0000001600167308 */ /* 0x000ea20000002000 */
[----:B------:R-:W-:Y:S01]  /*1570*/  FMUL.FTZ R28, R7, R28 ;  /* 0x0000001c071c7220 */ /* 0x000fe20000410000 */
[----:B------:R-:W-:Y:S01]  /*1580*/  FMUL.FTZ R25, R25, R25 ;  /* 0x0000001919197220 */ /* 0x000fe20000410000 */
[----:B0-----:R-:W-:-:S02]  /*1590*/  LOP3.LUT R24, R3, 0x800000, RZ, 0xfc, !PT ;  /* 0x0080000003187812 */ /* 0x001fc400078efcff */
[----:B------:R-:W-:Y:S01]  /*15a0*/  LOP3.LUT R3, R2, 0x800000, RZ, 0xfc, !PT ;  /* 0x0080000002037812 */ /* 0x000fe200078efcff */
[----:B------:R-:W-:Y:S01]  /*15b0*/  FFMA.FTZ R25, R28, R28, R25 ;  /* 0x0000001c1c197223 */ /* 0x000fe20000010019 */
[----:B------:R-:W-:Y:S01]  /*15c0*/  LOP3.LUT R18, R8, 0xfe000000, RZ, 0xc0, !PT ;  /* 0xfe00000008127812 */ /* 0x000fe200078ec0ff */
[----:B------:R-:W0:Y:S01]  /*15d0*/  MUFU.SQRT R23, R23 ;  /* 0x0000001700177308 */ /* 0x000e220000002000 */
[----:B-1----:R-:W-:Y:S01]  /*15e0*/  @P2 FMUL.FTZ R4, R19, R24 ;  /* 0x0000001813042220 */ /* 0x002fe20000410000 */
[----:B------:R-:W-:Y:S02]  /*15f0*/  FSETP.NEU.FTZ.AND P2, PT, R17, RZ, PT ;  /* 0x000000ff1100720b */ /* 0x000fe40003f5d000 */
        /* <DEDUP_REMOVED lines=15> */
[----:B------:R-:W-:Y:S02]  /*16f0*/  FSEL R4, R4, +INF , P1 ;  /* 0x7f80000004047808 */ /* 0x000fe40000800000 */
[----:B------:R-:W-:Y:S01]  /*1700*/  FSEL R5, R5, +INF , P0 ;  /* 0x7f80000005057808 */ /* 0x000fe20000000000 */
[----:B-1----:R-:W-:Y:S01]  /*1710*/  @P2 FMUL.FTZ R7, R2, R21 ;  /* 0x0000001502072220 */ /* 0x002fe20000410000 */
[----:B------:R-:W-:Y:S01]  /*1720*/  FMUL.FTZ R2, R16, R22 ;  /* 0x0000001610027220 */ /* 0x000fe20000410000 */
[----:B------:R-:W-:Y:S01]  /*1730*/  LOP3.LUT R21, R11, 0xfe000000, RZ, 0xc0, !PT ;  /* 0xfe0000000b157812 */ /* 0x000fe200078ec0ff */
[-C--:B------:R-:W-:Y:S01]  /*1740*/  FMUL.FTZ R25, R14, R23.reuse ;  /* 0x000000170e197220 */ /* 0x080fe20000410000 */
[----:B------:R-:W-:Y:S01]  /*1750*/  FMUL.FTZ R23, R10, R23 ;  /* 0x000000170a177220 */ /* 0x000fe20000410000 */
[----:B------:R-:W-:Y:S01]  /*1760*/  FMUL.FTZ R3, R2, R2 ;  /* 0x0000000202037220 */ /* 0x000fe20000410000 */
[----:B------:R-:W-:Y:S01]  /*1770*/  LOP3.LUT R26, R21, 0x7e800000, RZ, 0x3c, !PT ;  /* 0x7e800000151a7812 */ /* 0x000fe200078e3cff */
[----:B------:R-:W-:Y:S01]  /*1780*/  FMUL.FTZ R2, R25, R25 ;  /* 0x0000001919027220 */ /* 0x000fe20000410000 */
[----:B------:R-:W-:Y:S01]  /*1790*/  FMUL.FTZ R22, R9, R22 ;  /* 0x0000001609167220 */ /* 0x000fe20000410000 */
[----:B------:R-:W0:Y:S01]  /*17a0*/  MUFU.SQRT R24, R24 ;  /* 0x0000001800187308 */ /* 0x000e220000002000 */
[----:B------:R-:W-:Y:S01]  /*17b0*/  FSETP.NEU.FTZ.AND P6, PT, R15, RZ, PT ;  /* 0x000000ff0f00720b */ /* 0x000fe20003fdd000 */
[----:B------:R-:W-:Y:S01]  /*17c0*/  FFMA.FTZ R23, R23, R23, R2 ;  /* 0x0000001717177223 */ /* 0x000fe20000010002 */
[----:B------:R-:W-:Y:S01]  /*17d0*/  FMUL.FTZ R2, R13, R26 ;  /* 0x0000001a0d027220 */ /* 0x000fe20000410000 */
        /* <DEDUP_REMOVED lines=21> */
[----:B------:R-:W-:Y:S01]  /*1930*/  FSEL R8, R8, +INF , P2 ;  /* 0x7f80000008087808 */ /* 0x000fe20001000000 */
[----:B--2---:R-:W-:Y:S01]  /*1940*/  IMAD.WIDE.U32 R2, R0, 0x4, R2 ;  /* 0x0000000400027825 */ /* 0x004fe200078e0002 */
[----:B------:R-:W-:-:S03]  /*1950*/  LOP3.LUT R0, R21, 0x800000, RZ, 0xfc, !PT ;  /* 0x0080000015007812 */ /* 0x000fc600078efcff */
[----:B---3--:R-:W-:Y:S01]  /*1960*/  @P5 FMUL.FTZ R9, R22, R19 ;  /* 0x0000001316095220 */ /* 0x008fe20000410000 */
[----:B------:R-:W-:Y:S01]  /*1970*/  FSETP.NEU.FTZ.AND P5, PT, R14, +INF , PT ;  /* 0x7f8000000e00780b */ /* 0x000fe20003fbd000 */
[----:B------:R-:W-:-:S03]  /*1980*/  IMAD.WIDE.U32 R2, R12, 0x20, R2 ;  /* 0x000000200c027825 */ /* 0x000fc600078e0002 */
[----:B------:R-:W-:Y:S01]  /*1990*/  FSEL R9, R9, +INF , P6 ;  /* 0x7f80000009097808 */ /* 0x000fe20003000000 */
[----:B0-----:R-:W-:Y:S01]  /*19a0*/  @P0 FMUL.FTZ R11, R17, R0 ;  /* 0x00000000110b0220 */ /* 0x001fe20000410000 */
[----:B------:R-:W-:-:S04]  /*19b0*/  FSEL R10, R10, +INF , P5 ;  /* 0x7f8000000a0a7808 */ /* 0x000fc80002800000 */
[----:B------:R-:W-:-:S05]  /*19c0*/  FSEL R11, R11, +INF , P1 ;  /* 0x7f8000000b0b7808 */ /* 0x000fca0000800000 */
[----:B------:R-:W-:Y:S01]  /*19d0*/  STG.E.ENL2.256 desc[UR4][R2.64], R4, R8 ;  /* 0xf80000040208797f */ /* 0x000fe2000f121804 */
[----:B------:R-:W-:Y:S05]  /*19e0*/  EXIT ;  /* 0x000000000000794d */ /* 0x000fea0003800000 */
.L_x_3864:
        /* <DEDUP_REMOVED lines=9> */
.L_x_17940:


//--------------------- .text._ZN2at6native18elementwise_kernelILi128ELi4EZNS0_15gpu_kernel_implINS0_13BinaryFunctorIfffZZZNS0_17hypot_kernel_cudaERNS_18TensorIteratorBaseEENKUlvE_clEvENKUlvE0_clEvEUlffE_EEEEvS5_RKT_EUliE_EEviT1_ --------------------------
	.section	.text._ZN2at6native18elementwise_kernelILi128ELi4EZNS0_15gpu_kernel_implINS0_13BinaryFunctorIfffZZZNS0_17hypot_kernel_cudaERNS_18TensorIteratorBaseEENKUlvE_clEvENKUlvE0_clEvEUlffE_EEEEvS5_RKT_EUliE_EEviT1_,"ax",@progbits
	.align	128
        .global         _ZN2at6native18elementwise_kernelILi128ELi4EZNS0_15gpu_kernel_implINS0_13BinaryFunctorIfffZZZNS0_17hypot_kernel_cudaERNS_18TensorIteratorBaseEENKUlvE_clEvENKUlvE0_clEvEUlffE_EEEEvS5_RKT_EUliE_EEviT1_
        .type           _ZN2at6native18elementwise_kernelILi128ELi4EZNS0_15gpu_kernel_implINS0_13BinaryFunctorIfffZZZNS0_17hypot_kernel_cudaERNS_18TensorIteratorBaseEENKUlvE_clEvENKUlvE0_clEvEUlffE_EEEEvS5_RKT_EUliE_EEviT1_,@function
        .size           _ZN2at6native18elementwise_kernelILi128ELi4EZNS0_15gpu_kernel_implINS0_13BinaryFunctorIfffZZZNS0_17hypot_kernel_cudaERNS_18TensorIteratorBaseEENKUlvE_clEvENKUlvE0_clEvEUlffE_EEEEvS5_RKT_EUliE_EEviT1_,(.L_x_17941 - _ZN2at6native18elementwise_kernelILi128ELi4EZNS0_15gpu_kernel_implINS0_13BinaryFunctorIfffZZZNS0_17hypot_kernel_cudaERNS_18TensorIteratorBaseEENKUlvE_clEvENKUlvE0_clEvEUlffE_EEEEvS5_RKT_EUliE_EEviT1_)
        .other          _ZN2at6native18elementwise_kernelILi128ELi4EZNS0_15gpu_kernel_implINS0_13BinaryFunctorIfffZZZNS0_17hypot_kernel_cudaERNS_18TensorIteratorBaseEENKUlvE_clEvENKUlvE0_clEvEUlffE_EEEEvS5_RKT_EUliE_EEviT1_,@"STO_CUDA_ENTRY STV_DEFAULT"
_ZN2at6native18elementwise_kernelILi128ELi4EZNS0_15gpu_kernel_implINS0_13BinaryFunctorIfffZZZNS0_17hypot_kernel_cudaERNS_18TensorIteratorBaseEENKUlvE_clEvENKUlvE0_clEvEUlffE_EEEEvS5_RKT_EUliE_EEviT1_:
.text._ZN2at6native18elementwise_kernelILi128ELi4EZNS0_15gpu_kernel_implINS0_13BinaryFunctorIfffZZZNS0_17hypot_kernel_cudaERNS_18TensorIteratorBaseEENKUlvE_clEvENKUlvE0_clEvEUlffE_EEEEvS5_RKT_EUliE_EEviT1_:
        /* <DEDUP_REMOVED lines=24> */
[----:B------:R-:W-:Y:S01]  /*0180*/  HFMA2 R16, -RZ, RZ, 0, 0 ;  /* 0x00000000ff107431 */ /* 0x000fe200000001ff */
[----:B------:R-:W1:Y:S01]  /*0190*/  LDCU UR6, c[0x0][0x38c] ;  /* 0x00007180ff0677ac */ /* 0x000e620008000800 */
[----:B------:R-:W2:Y:S01]  /*01a0*/  LDCU.64 UR8, c[0x0][0x4b8] ;  /* 0x00009700ff0877ac */ /* 0x000ea20008000a00 */
[----:B------:R-:W-:Y:S02]  /*01b0*/  UISETP.NE.AND UP0, UPT, UR41, URZ, UPT ;  /* 0x000000ff2900728c */ /* 0x000fe4000bf05270 */
        /* <DEDUP_REMOVED lines=343> */
.L_x_3867:
        /* <DEDUP_REMOVED lines=18> */
.L_x_3872:
[----:B------:R-:W2:Y:S02]  /*1850*/  LDG.E.U8 R2, desc[UR36][R2.64] ;  /* 0x0000002402027981 */ /* 0x000ea4000c1e1100 */
[----:B--2---:R-:W-:Y:S01]  /*1860*/  I2FP.F32.U32 R19, R2 ;  /* 0x0000000200137245 */ /* 0x004fe20000201000 */
[----:B------:R-:W-:Y:S06]  /*1870*/  BRA `(.L_x_3874) ;  /* 0x0000000c00247947 */ /* 0x000fec0003800000 */
.L_x_3871:
        /* <DEDUP_REMOVED lines=9> */
.L_x_3876:
[----:B------:R-:W2:Y:S02]  /*1910*/  LDG.E R2, desc[UR36][R2.64] ;  /* 0x0000002402027981 */ /* 0x000ea4000c1e1900 */
[----:B--2---:R-:W-:Y:S01]  /*1920*/  I2FP.F32.S32 R19, R2 ;  /* 0x0000000200137245 */ /* 0x004fe20000201400 */
[----:B------:R-:W-:Y:S06]  /*1930*/  BRA `(.L_x_3874) ;  /* 0x0000000800f47947 */ /* 0x000fec0003800000 */
.L_x_3875:
[----:B------:R-:W2:Y:S02]  /*1940*/  LDG.E.U16 R2, desc[UR36][R2.64] ;  /* 0x0000002402027981 */ /* 0x000ea4000c1e1500 */
[----:B--2---:R0:W1:Y:S01]  /*1950*/  I2F.S16 R19, R2 ;  /* 0x0000000200137306 */ /* 0x0040620000101400 */
[----:B------:R-:W-:Y:S05]  /*1960*/  BRA `(.L_x_3874) ;  /* 0x0000000800e87947 */ /* 0x000fea0003800000 */
.L_x_3870:
        /* <DEDUP_REMOVED lines=8> */
.L_x_3878:
[----:B------:R-:W2:Y:S02]  /*19f0*/  LDG.E.U16 R2, desc[UR36][R2.64] ;  /* 0x0000002402027981 */ /* 0x000ea4000c1e1500 */
[----:B--2---:R-:W-:Y:S01]  /*1a00*/  HADD2.F32 R19, -RZ, R2.H0_H0 ;  /* 0x20000002ff137230 */ /* 0x004fe20000004100 */
[----:B------:R-:W-:Y:S06]  /*1a10*/  BRA `(.L_x_3874) ;  /* 0x0000000800bc7947 */ /* 0x000fec0003800000 */
.L_x_3877:
        /* <DEDUP_REMOVED lines=8> */
.L_x_3880:
[----:B------:R-:W2:Y:S02]  /*1aa0*/  LDG.E.U16 R2, desc[UR36][R2.64] ;  /* 0x0000002402027981 */ /* 0x000ea4000c1e1500 */
[----:B--2---:R-:W-:Y:S01]  /*1ab0*/  HADD2.F32 R19, -RZ, R2.H0_H0 ;  /* 0x20000002ff137230 */ /* 0x004fe20000004100 */
[----:B------:R-:W-:Y:S06]  /*1ac0*/  BRA `(.L_x_3874) ;  /* 0x0000000800907947 */ /* 0x000fec0003800000 */
.L_x_3879:
[----:B------:R-:W2:Y:S01]  /*1ad0*/  LDG.E.64 R2, desc[UR36][R2.64] ;  /* 0x0000002402027981 */ /* 0x000ea2000c1e1b00 */
[----:B------:R-:W-:Y:S01]  /*1ae0*/  UMOV UR4, 0xf0000000 ;  /* 0xf000000000047882 */ /* 0x000fe20000000000 */
[----:B------:R-:W-:Y:S01]  /*1af0*/  UMOV UR5, 0x380fffff ;  /* 0x380fffff00057882 */ /* 0x000fe20000000000 */
[----:B--2---:R-:W0:Y:S01]  /*1b00*/  F2F.F32.F64 R19, R2 ;  /* 0x0000000200137310 */ /* 0x004e220000301000 */
[----:B------:R-:W-:-:S14]  /*1b10*/  DSETP.GEU.AND P0, PT, |R2|, UR4, PT ;  /* 0x0000000402007e2a */ /* 0x000fdc000bf0e200 */
[----:B0-----:R-:W-:Y:S01]  /*1b20*/  @!P0 FMUL R19, R19, 1.175494350822287508e-38 ;  /* 0x0080000013138820 */ /* 0x001fe20000400000 */
[----:B------:R-:W-:Y:S06]  /*1b30*/  BRA `(.L_x_3874) ;  /* 0x0000000800747947 */ /* 0x000fec0003800000 */
.L_x_3869:
        /* <DEDUP_REMOVED lines=12> */
.L_x_3883:
[----:B------:R-:W2:Y:S01]  /*1c00*/  LDG.E.64 R2, desc[UR36][R2.64] ;  /* 0x0000002402027981 */ /* 0x000ea2000c1e1b00 */
[----:B------:R-:W-:Y:S01]  /*1c10*/  UMOV UR4, 0xf0000000 ;  /* 0xf000000000047882 */ /* 0x000fe20000000000 */
[----:B------:R-:W-:Y:S01]  /*1c20*/  UMOV UR5, 0x380fffff ;  /* 0x380fffff00057882 */ /* 0x000fe20000000000 */
[----:B--2---:R-:W0:Y:S01]  /*1c30*/  F2F.F32.F64 R19, R2 ;  /* 0x0000000200137310 */ /* 0x004e220000301000 */
[----:B------:R-:W-:-:S14]  /*1c40*/  DSETP.GEU.AND P0, PT, |R2|, UR4, PT ;  /* 0x0000000402007e2a */ /* 0x000fdc000bf0e200 */
[----:B0-----:R-:W-:Y:S01]  /*1c50*/  @!P0 FMUL R19, R19, 1.175494350822287508e-38 ;  /* 0x0080000013138820 */ /* 0x001fe20000400000 */
[----:B------:R-:W-:Y:S06]  /*1c60*/  BRA `(.L_x_3874) ;  /* 0x0000000800287947 */ /* 0x000fec0003800000 */
.L_x_3882:
        /* <DEDUP_REMOVED lines=14> */
[----:B------:R-:W-:Y:S02]  /*1d50*/  VIADD R5, R4, 0xfffffffc ;  /* 0xfffffffc04057836 */ /* 0x000fe40000000000 */
[----:B------:R-:W-:-:S03]  /*1d60*/  VIADD R4, R0, 0x1000000 ;  /* 0x0100000000047836 */ /* 0x000fc60000000000 */
[----:B------:R-:W-:Y:S02]  /*1d70*/  SHF.L.U32 R6, R0, R5, RZ ;  /* 0x0000000500067219 */ /* 0x000fe400000006ff */
[----:B------:R-:W-:Y:S02]  /*1d80*/  SHF.L.U32 R5, R5, 0x17, RZ ;  /* 0x0000001705057819 */ /* 0x000fe400000006ff */
[----:B------:R-:W-:Y:S02]  /*1d90*/  SHF.R.S32.HI R4, RZ, 0x8, R4 ;  /* 0x00000008ff047819 */ /* 0x000fe40000011404 */
[----:B------:R-:W-:-:S05]  /*1da0*/  LEA.HI R5, R6, -R5, RZ, 0x1c ;  /* 0x8000000506057211 */ /* 0x000fca00078fe0ff */
[----:B------:R-:W-:-:S05]  /*1db0*/  VIADD R5, R5, 0x3c000000 ;  /* 0x3c00000005057836 */ /* 0x000fca0000000000 */
[----:B------:R-:W-:-:S04]  /*1dc0*/  LOP3.LUT R4, R5, 0x7f800000, R4, 0xf8, !PT ;  /* 0x7f80000005047812 */ /* 0x000fc800078ef804 */
[----:B------:R-:W-:-:S04]  /*1dd0*/  SEL R4, R4, RZ, P0 ;  /* 0x000000ff04047207 */ /* 0x000fc80000000000 */
[----:B------:R-:W-:Y:S01]  /*1de0*/  LOP3.LUT R19, R4, 0x80000000, R19, 0xf8, !PT ;  /* 0x8000000004137812 */ /* 0x000fe200078ef813 */
[----:B------:R-:W-:Y:S06]  /*1df0*/  BRA `(.L_x_3874) ;  /* 0x0000000400c47947 */ /* 0x000fec0003800000 */
.L_x_3885:
[----:B------:R-:W2:Y:S02]  /*1e00*/  LDG.E.U8 R2, desc[UR36][R2.64] ;  /* 0x0000002402027981 */ /* 0x000ea4000c1e1100 */
[C---:B--2---:R-:W-:Y:S01]  /*1e10*/  SHF.L.U32 R4, R2.reuse, 0x19, RZ ;  /* 0x0000001902047819 */ /* 0x044fe200000006ff */
[----:B------:R-:W-:-:S03]  /*1e20*/  IMAD.SHL.U32 R5, R2, 0x100, RZ ;  /* 0x0000010002057824 */ /* 0x000fc600078e00ff */
[----:B------:R-:W-:Y:S02]  /*1e30*/  ISETP.GT.U32.AND P0, PT, R4, 0x7ffffff, PT ;  /* 0x07ffffff0400780c */ /* 0x000fe40003f04070 */
[----:B------:R-:W-:-:S11]  /*1e40*/  PRMT R19, R5, 0x9910, RZ ;  /* 0x0000991005137816 */ /* 0x000fd600000000ff */
[----:B------:R-:W-:Y:S02]  /*1e50*/  @!P0 LOP3.LUT R0, R5, 0x7f00, RZ, 0xc0, !PT ;  /* 0x00007f0005008812 */ /* 0x000fe400078ec0ff */
[----:B------:R-:W-:Y:S02]  /*1e60*/  @P0 LEA.HI R4, R4, 0x70000000, RZ, 0x1c ;  /* 0x7000000004040811 */ /* 0x000fe400078fe0ff */
[----:B------:R-:W-:-:S05]  /*1e70*/  @!P0 LOP3.LUT R0, R0, 0x3f000000, RZ, 0xfc, !PT ;  /* 0x3f00000000008812 */ /* 0x000fca00078efcff */
[----:B------:R-:W-:Y:S01]  /*1e80*/  @!P0 FADD.FTZ R0, R0, -0.5 ;  /* 0xbf00000000008421 */ /* 0x000fe20000010000 */
[----:B------:R-:W-:-:S05]  /*1e90*/  @P0 FMUL.FTZ R0, R4, 1.9259299443872358531e-34 ;  /* 0x0780000004000820 */ /* 0x000fca0000410000 */
[----:B------:R-:W-:Y:S01]  /*1ea0*/  LOP3.LUT R19, R0, 0x80000000, R19, 0xf8, !PT ;  /* 0x8000000000137812 */ /* 0x000fe200078ef813 */
[----:B------:R-:W-:Y:S06]  /*1eb0*/  BRA `(.L_x_3874) ;  /* 0x0000000400947947 */ /* 0x000fec0003800000 */
.L_x_3884:
[----:B------:R-:W2:Y:S02]  /*1ec0*/  LDG.E.U16 R2, desc[UR36][R2.64] ;  /* 0x0000002402027981 */ /* 0x000ea4000c1e1500 */
[----:B--2---:R-:W-:Y:S01]  /*1ed0*/  IMAD.U32 R19, R2, 0x10000, RZ ;  /* 0x0001000002137824 */ /* 0x004fe200078e00ff */
[----:B------:R-:W-:Y:S06]  /*1ee0*/  BRA `(.L_x_3874) ;  /* 0x0000000400887947 */ /* 0x000fec0003800000 */
.L_x_3881:
        /* <DEDUP_REMOVED lines=11> */
.L_x_3888:
        /* <DEDUP_REMOVED lines=20> */
.L_x_3890:
[----:B------:R-:W-:Y:S05]  /*20e0*/  BSYNC.RECONVERGENT B0 ;  /* 0x0000000000007941 */ /* 0x000fea0003800200 */
.L_x_3889:
[----:B------:R-:W-:Y:S01]  /*20f0*/  IMAD.SHL.U32 R0, R0, 0x100000, RZ ;  /* 0x0010000000007824 */ /* 0x000fe200078e00ff */
[----:B------:R-:W-:-:S04]  /*2100*/  LEA R2, R2, 0x3b800000, 0x17 ;  /* 0x3b80000002027811 */ /* 0x000fc800078eb8ff */
[----:B------:R-:W-:Y:S01]  /*2110*/  LOP3.LUT R19, R2, R0, R19, 0xfe, !PT ;  /* 0x0000000002137212 */ /* 0x000fe200078efe13 */
[----:B------:R-:W-:Y:S06]  /*2120*/  BRA `(.L_x_3874) ;  /* 0x0000000000f87947 */ /* 0x000fec0003800000 */
.L_x_3887:
        /* <DEDUP_REMOVED lines=20> */
.L_x_3892:
[----:B------:R-:W-:Y:S05]  /*2270*/  BSYNC.RECONVERGENT B0 ;  /* 0x0000000000007941 */ /* 0x000fea0003800200 */
.L_x_3891:
[----:B------:R-:W-:Y:S02]  /*2280*/  SHF.L.U32 R0, R0, 0x15, RZ ;  /* 0x0000001500007819 */ /* 0x000fe400000006ff */
[----:B------:R-:W-:-:S04]  /*2290*/  LEA R2, R2, 0x37800000, 0x17 ;  /* 0x3780000002027811 */ /* 0x000fc800078eb8ff */
[----:B------:R-:W-:Y:S01]  /*22a0*/  LOP3.LUT R19, R2, R0, R19, 0xfe, !PT ;  /* 0x0000000002137212 */ /* 0x000fe200078efe13 */
[----:B------:R-:W-:Y:S06]  /*22b0*/  BRA `(.L_x_3874) ;  /* 0x0000000000947947 */ /* 0x000fec0003800000 */
.L_x_3886:
[----:B------:R-:W-:-:S09]  /*22c0*/  UISETP.NE.AND UP0, UPT, UR4, 0x1c, UPT ;  /* 0x0000001c0400788c */ /* 0x000fd2000bf05270 */
[----:B------:R-:W-:Y:S05]  /*22d0*/  BRA.U !UP0, `(.L_x_3893) ;  /* 0x0000000108847547 */ /* 0x000fea000b800000 */
[----:B------:R-:W-:-:S09]  /*22e0*/  UISETP.NE.AND UP0, UPT, UR4, 0x1d, UPT ;  /* 0x0000001d0400788c */ /* 0x000fd2000bf05270 */
[----:B------:R-:W-:Y:S05]  /*22f0*/  BRA.U !UP0, `(.L_x_3894) ;  /* 0x0000000108707547 */ /* 0x000fea000b800000 */
[----:B------:R-:W-:-:S09]  /*2300*/  UISETP.NE.AND UP0, UPT, UR4, 0x2c, UPT ;  /* 0x0000002c0400788c */ /* 0x000fd2000bf05270 */
[----:B------:R-:W-:Y:S05]  /*2310*/  BRA.U !UP0, `(.L_x_3895) ;  /* 0x0000000108487547 */ /* 0x000fea000b800000 */
.L_x_3873:
        /* <DEDUP_REMOVED lines=16> */
.L_x_3896:
[----:B------:R-:W-:Y:S01]  /*2420*/  IMAD.MOV.U32 R19, RZ, RZ, RZ ;  /* 0x000000ffff137224 */ /* 0x000fe200078e00ff */
[----:B------:R-:W-:Y:S06]  /*2430*/  BRA `(.L_x_3874) ;  /* 0x0000000000347947 */ /* 0x000fec0003800000 */
.L_x_3895:
        /* <DEDUP_REMOVED lines=8> */
.L_x_3894:
[----:B------:R-:W2:Y:S02]  /*24c0*/  LDG.E.64 R2, desc[UR36][R2.64] ;  /* 0x0000002402027981 */ /* 0x000ea4000c1e1b00 */
[----:B--2---:R0:W1:Y:S01]  /*24d0*/  I2F.U64 R19, R2 ;  /* 0x0000000200137312 */ /* 0x0040620000301000 */
[----:B------:R-:W-:Y:S05]  /*24e0*/  BRA `(.L_x_3874) ;  /* 0x0000000000087947 */ /* 0x000fea0003800000 */
.L_x_3893:
[----:B------:R-:W2:Y:S02]  /*24f0*/  LDG.E R2, desc[UR36][R2.64] ;  /* 0x0000002402027981 */ /* 0x000ea4000c1e1900 */
[----:B--2---:R-:W-:-:S07]  /*2500*/  I2FP.F32.U32 R19, R2 ;  /* 0x0000000200137245 */ /* 0x004fce0000201000 */
.L_x_3874:
[----:B------:R-:W-:Y:S05]  /*2510*/  BSYNC.RECONVERGENT B6 ;  /* 0x0000000000067941 */ /* 0x000fea0003800200 */
.L_x_3868:
[----:B------:R-:W0:Y:S01]  /*2520*/  LDCU.64 UR6, c[0x0][0x5f8] ;  /* 0x0000bf00ff0677ac */ /* 0x000e220008000a00 */
[----:B------:R-:W-:Y:S01]  /*2530*/  BSSY.RECONVERGENT B6, `(.L_x_3897) ;  /* 0x00000dd000067945 */ /* 0x000fe20003800200 */
[----:B------:R-:W-:-:S04]  /*2540*/  UPRMT UR4, UR42, 0x9910, URZ ;  /* 0x000099102a047896 */ /* 0x000fc800080000ff */
[----:B------:R-:W-:Y:S01]  /*2550*/  UISETP.GT.AND UP0, UPT, UR4, 0x9, UPT ;  /* 0x000000090400788c */ /* 0x000fe2000bf04270 */
[----:B0-234-:R-:W-:-:S05]  /*2560*/  IADD3 R2, P0, PT, R18, UR6, RZ ;  /* 0x0000000612027c10 */ /* 0x01dfca000ff1e0ff */
        /* <DEDUP_REMOVED lines=13> */
.L_x_3901:
[----:B------:R-:W2:Y:S02]  /*2640*/  LDG.E.U8 R0, desc[UR36][R2.64] ;  /* 0x0000002402007981 */ /* 0x000ea4000c1e1100 */
[----:B--2---:R-:W-:Y:S01]  /*2650*/  I2FP.F32.U32 R0, R0 ;  /* 0x0000000000007245 */ /* 0x004fe20000201000 */
[----:B------:R-:W-:Y:S06]  /*2660*/  BRA `(.L_x_3903) ;  /* 0x0000000c00247947 */ /* 0x000fec0003800000 */
.L_x_3900:
        /* <DEDUP_REMOVED lines=9> */
.L_x_3905:
[----:B------:R-:W2:Y:S02]  /*2700*/  LDG.E R0, desc[UR36][R2.64] ;  /* 0x0000002402007981 */ /* 0x000ea4000c1e1900 */
[----:B--2---:R-:W-:Y:S01]  /*2710*/  I2FP.F32.S32 R0, R0 ;  /* 0x0000000000007245 */ /* 0x004fe20000201400 */
[----:B------:R-:W-:Y:S06]  /*2720*/  BRA `(.L_x_3903) ;  /* 0x0000000800f47947 */ /* 0x000fec0003800000 */
.L_x_3904:
[----:B------:R-:W2:Y:S02]  /*2730*/  LDG.E.U16 R0, desc[UR36][R2.64] ;  /* 0x0000002402007981 */ /* 0x000ea4000c1e1500 */
[----:B--2---:R-:W0:Y:S01]  /*2740*/  I2F.S16 R0, R0 ;  /* 0x0000000000007306 */ /* 0x004e220000101400 */
[----:B------:R-:W-:Y:S05]  /*2750*/  BRA `(.L_x_3903) ;  /* 0x0000000800e87947 */ /* 0x000fea0003800000 */
.L_x_3899:
        /* <DEDUP_REMOVED lines=8> */
.L_x_3907:
[----:B------:R-:W2:Y:S02]  /*27e0*/  LDG.E.U16 R0, desc[UR36][R2.64] ;  /* 0x0000002402007981 */ /* 0x000ea4000c1e1500 */
[----:B--2---:R-:W-:Y:S01]  /*27f0*/  HADD2.F32 R0, -RZ, R0.H0_H0 ;  /* 0x20000000ff007230 */ /* 0x004fe20000004100 */
[----:B------:R-:W-:Y:S06]  /*2800*/  BRA `(.L_x_3903) ;  /* 0x0000000800bc7947 */ /* 0x000fec0003800000 */
.L_x_3906:
        /* <DEDUP_REMOVED lines=8> */
.L_x_3909:
[----:B------:R-:W2:Y:S02]  /*2890*/  LDG.E.U16 R0, desc[UR36][R2.64] ;  /* 0x0000002402007981 */ /* 0x000ea4000c1e1500 */
[----:B--2---:R-:W-:Y:S01]  /*28a0*/  HADD2.F32 R0, -RZ, R0.H0_H0 ;  /* 0x20000000ff007230 */ /* 0x004fe20000004100 */
[----:B------:R-:W-:Y:S06]  /*28b0*/  BRA `(.L_x_3903) ;  /* 0x0000000800907947 */ /* 0x000fec0003800000 */
.L_x_3908:
[----:B------:R-:W2:Y:S01]  /*28c0*/  LDG.E.64 R2, desc[UR36][R2.64] ;  /* 0x0000002402027981 */ /* 0x000ea2000c1e1b00 */
[----:B------:R-:W-:Y:S01]  /*28d0*/  UMOV UR4, 0xf0000000 ;  /* 0xf000000000047882 */ /* 0x000fe20000000000 */
[----:B------:R-:W-:Y:S01]  /*28e0*/  UMOV UR5, 0x380fffff ;  /* 0x380fffff00057882 */ /* 0x000fe20000000000 */
[----:B--2---:R-:W0:Y:S01]  /*28f0*/  F2F.F32.F64 R0, R2 ;  /* 0x0000000200007310 */ /* 0x004e220000301000 */
[----:B------:R-:W-:-:S14]  /*2900*/  DSETP.GEU.AND P0, PT, |R2|, UR4, PT ;  /* 0x0000000402007e2a */ /* 0x000fdc000bf0e200 */
[----:B0-----:R-:W-:Y:S01]  /*2910*/  @!P0 FMUL R0, R0, 1.175494350822287508e-38 ;  /* 0x0080000000008820 */ /* 0x001fe20000400000 */
[----:B------:R-:W-:Y:S06]  /*2920*/  BRA `(.L_x_3903) ;  /* 0x0000000800747947 */ /* 0x000fec0003800000 */
.L_x_3898:
        /* <DEDUP_REMOVED lines=12> */
.L_x_3912:
[----:B------:R-:W2:Y:S01]  /*29f0*/  LDG.E.64 R2, desc[UR36][R2.64] ;  /* 0x0000002402027981 */ /* 0x000ea2000c1e1b00 */
[----:B------:R-:W-:Y:S01]  /*2a00*/  UMOV UR4, 0xf0000000 ;  /* 0xf000000000047882 */ /* 0x000fe20000000000 */
[----:B------:R-:W-:Y:S01]  /*2a10*/  UMOV UR5, 0x380fffff ;  /* 0x380fffff00057882 */ /* 0x000fe20000000000 */
[----:B--2---:R-:W0:Y:S01]  /*2a20*/  F2F.F32.F64 R0, R2 ;  /* 0x0000000200007310 */ /* 0x004e220000301000 */
[----:B------:R-:W-:-:S14]  /*2a30*/  DSETP.GEU.AND P0, PT, |R2|, UR4, PT ;  /* 0x0000000402007e2a */ /* 0x000fdc000bf0e200 */
[----:B0-----:R-:W-:Y:S01]  /*2a40*/  @!P0 FMUL R0, R0, 1.175494350822287508e-38 ;  /* 0x0080000000008820 */ /* 0x001fe20000400000 */
[----:B------:R-:W-:Y:S06]  /*2a50*/  BRA `(.L_x_3903) ;  /* 0x0000000800287947 */ /* 0x000fec0003800000 */
.L_x_3911:
        /* <DEDUP_REMOVED lines=25> */
.L_x_3914:
        /* <DEDUP_REMOVED lines=12> */
.L_x_3913:
[----:B------:R-:W2:Y:S02]  /*2cb0*/  LDG.E.U16 R0, desc[UR36][R2.64] ;  /* 0x0000002402007981 */ /* 0x000ea4000c1e1500 */
[----:B--2---:R-:W-:Y:S01]  /*2cc0*/  SHF.L.U32 R0, R0, 0x10, RZ ;  /* 0x0000001000007819 */ /* 0x004fe200000006ff */
[----:B------:R-:W-:Y:S06]  /*2cd0*/  BRA `(.L_x_3903) ;  /* 0x0000000400887947 */ /* 0x000fec0003800000 */
.L_x_3910:
        /* <DEDUP_REMOVED lines=11> */
.L_x_3917:
        /* <DEDUP_REMOVED lines=20> */
.L_x_3919:
[----:B------:R-:W-:Y:S05]  /*2ed0*/  BSYNC.RECONVERGENT B0 ;  /* 0x0000000000007941 */ /* 0x000fea0003800200 */
.L_x_3918:
[----:B------:R-:W-:Y:S01]  /*2ee0*/  IMAD.SHL.U32 R0, R0, 0x100000, RZ ;  /* 0x0010000000007824 */ /* 0x000fe200078e00ff */
[----:B------:R-:W-:-:S04]  /*2ef0*/  LEA R2, R2, 0x3b800000, 0x17 ;  /* 0x3b80000002027811 */ /* 0x000fc800078eb8ff */
[----:B------:R-:W-:Y:S01]  /*2f00*/  LOP3.LUT R0, R2, R0, R7, 0xfe, !PT ;  /* 0x0000000002007212 */ /* 0x000fe200078efe07 */
[----:B------:R-:W-:Y:S06]  /*2f10*/  BRA `(.L_x_3903) ;  /* 0x0000000000f87947 */ /* 0x000fec0003800000 */
.L_x_3916:
        /* <DEDUP_REMOVED lines=20> */
.L_x_3921:
[----:B------:R-:W-:Y:S05]  /*3060*/  BSYNC.RECONVERGENT B0 ;  /* 0x0000000000007941 */ /* 0x000fea0003800200 */
.L_x_3920:
[----:B------:R-:W-:Y:S01]  /*3070*/  IMAD.SHL.U32 R0, R0, 0x200000, RZ ;  /* 0x0020000000007824 */ /* 0x000fe200078e00ff */
[----:B------:R-:W-:-:S04]  /*3080*/  LEA R2, R2, 0x37800000, 0x17 ;  /* 0x3780000002027811 */ /* 0x000fc800078eb8ff */
[----:B------:R-:W-:Y:S01]  /*3090*/  LOP3.LUT R0, R2, R0, R7, 0xfe, !PT ;  /* 0x0000000002007212 */ /* 0x000fe200078efe07 */
[----:B------:R-:W-:Y:S06]  /*30a0*/  BRA `(.L_x_3903) ;  /* 0x0000000000947947 */ /* 0x000fec0003800000 */
.L_x_3915:
[----:B------:R-:W-:-:S09]  /*30b0*/  UISETP.NE.AND UP0, UPT, UR4, 0x1c, UPT ;  /* 0x0000001c0400788c */ /* 0x000fd2000bf05270 */
[----:B------:R-:W-:Y:S05]  /*30c0*/  BRA.U !UP0, `(.L_x_3922) ;  /* 0x0000000108847547 */ /* 0x000fea000b800000 */
[----:B------:R-:W-:-:S09]  /*30d0*/  UISETP.NE.AND UP0, UPT, UR4, 0x1d, UPT ;  /* 0x0000001d0400788c */ /* 0x000fd2000bf05270 */
[----:B------:R-:W-:Y:S05]  /*30e0*/  BRA.U !UP0, `(.L_x_3923) ;  /* 0x0000000108707547 */ /* 0x000fea000b800000 */
[----:B------:R-:W-:-:S09]  /*30f0*/  UISETP.NE.AND UP0, UPT, UR4, 0x2c, UPT ;  /* 0x0000002c0400788c */ /* 0x000fd2000bf05270 */
[----:B------:R-:W-:Y:S05]  /*3100*/  BRA.U !UP0, `(.L_x_3924) ;  /* 0x0000000108487547 */ /* 0x000fea000b800000 */
.L_x_3902:
[----:B------:R-:W-:Y:S01]  /*3110*/  MOV R2, 0x0 ;  /* 0x0000000000027802 */ /* 0x000fe20000000f00 */
[----:B------:R-:W0:Y:S01]  /*3120*/  LDCU.64 UR4, c[0x4][0x128] ;  /* 0x01002500ff0477ac */ /* 0x000e220008000a00 */
[----:B------:R-:W-:Y:S02]  /*3130*/  HFMA2 R12, -RZ, RZ, 0, 5.9604644775390625e-08 ;  /* 0x00000001ff0c7431 */ /* 0x000fe400000001ff */
[----:B------:R-:W-:Y:S01]  /*3140*/  IMAD.MOV.U32 R8, RZ, RZ, 0x4e ;  /* 0x0000004eff087424 */ /* 0x000fe200078e00ff */
[----:B------:R-:W2:Y:S01]  /*3150*/  LDCU.64 UR6, c[0x4][0x130] ;  /* 0x01002600ff0677ac */ /* 0x000ea20008000a00 */
[----:B------:R-:W3:Y:S01]  /*3160*/  LDC.64 R2, c[0x4][R2] ;  /* 0x0100000002027b82 */ /* 0x000ee20000000a00 */
[----:B------:R-:W-:Y:S01]  /*3170*/  IMAD.MOV.U32 R13, RZ, RZ, RZ ;  /* 0x000000ffff0d7224 */ /* 0x000fe200078e00ff */
[----:B------:R-:W4:Y:S01]  /*3180*/  LDCU.64 UR8, c[0x4][0x18] ;  /* 0x01000300ff0877ac */ /* 0x000f220008000a00 */
[----:B0-----:R-:W-:Y:S01]  /*3190*/  IMAD.U32 R4, RZ, RZ, UR4 ;  /* 0x00000004ff047e24 */ /* 0x001fe2000f8e00ff */
[----:B------:R-:W-:Y:S01]  /*31a0*/  MOV R5, UR5 ;  /* 0x0000000500057c02 */ /* 0x000fe20008000f00 */
[----:B--2---:R-:W-:-:S02]  /*31b0*/  IMAD.U32 R6, RZ, RZ, UR6 ;  /* 0x00000006ff067e24 */ /* 0x004fc4000f8e00ff */
[----:B------:R-:W-:Y:S01]  /*31c0*/  IMAD.U32 R7, RZ, RZ, UR7 ;  /* 0x00000007ff077e24 */ /* 0x000fe2000f8e00ff */
[----:B----4-:R-:W-:Y:S01]  /*31d0*/  MOV R10, UR8 ;  /* 0x00000008000a7c02 */ /* 0x010fe20008000f00 */
[----:B------:R-:W-:-:S07]  /*31e0*/  IMAD.U32 R11, RZ, RZ, UR9 ;  /* 0x00000009ff0b7e24 */ /* 0x000fce000f8e00ff */
[----:B------:R-:W-:-:S07]  /*31f0*/  LEPC R20, `(.L_x_3925) ;  /* 0x000000001014794e */ /* 0x000fce0000000000 */
[----:B-1-3-5:R-:W-:Y:S05]  /*3200*/  CALL.ABS.NOINC R2 ;  /* 0x0000000002007343 */ /* 0x02afea0003c00000 */
.L_x_3925:
[----:B------:R-:W-:Y:S01]  /*3210*/  IMAD.MOV.U32 R0, RZ, RZ, RZ ;  /* 0x000000ffff007224 */ /* 0x000fe200078e00ff */
[----:B------:R-:W-:Y:S06]  /*3220*/  BRA `(.L_x_3903) ;  /* 0x0000000000347947 */ /* 0x000fec0003800000 */
.L_x_3924:
        /* <DEDUP_REMOVED lines=8> */
.L_x_3923:
[----:B------:R-:W2:Y:S02]  /*32b0*/  LDG.E.64 R2, desc[UR36][R2.64] ;  /* 0x0000002402027981 */ /* 0x000ea4000c1e1b00 */
[----:B--2---:R0:W2:Y:S01]  /*32c0*/  I2F.U64 R0, R2 ;  /* 0x0000000200007312 */ /* 0x0040a20000301000 */
[----:B------:R-:W-:Y:S05]  /*32d0*/  BRA `(.L_x_3903) ;  /* 0x0000000000087947 */ /* 0x000fea0003800000 */
.L_x_3922:
[----:B------:R-:W2:Y:S02]  /*32e0*/  LDG.E R0, desc[UR36][R2.64] ;  /* 0x0000002402007981 */ /* 0x000ea4000c1e1900 */
[----:B--2---:R-:W-:-:S07]  /*32f0*/  I2FP.F32.U32 R0, R0 ;  /* 0x0000000000007245 */ /* 0x004fce0000201000 */
.L_x_3903:
[----:B------:R-:W-:Y:S05]  /*3300*/  BSYNC.RECONVERGENT B6 ;  /* 0x0000000000067941 */ /* 0x000fea0003800200 */
.L_x_3897:
[----:B-1---5:R-:W-:Y:S01]  /*3310*/  FADD.FTZ R19, |R19|, -RZ ;  /* 0x800000ff13137221 */ /* 0x022fe20000010200 */
[----:B0-2---:R-:W-:Y:S01]  /*3320*/  FADD.FTZ R0, |R0|, -RZ ;  /* 0x800000ff00007221 */ /* 0x005fe20000010200 */
[----:B------:R-:W0:Y:S04]  /*3330*/  LDCU.64 UR6, c[0x0][0x5e8] ;  /* 0x0000bd00ff0677ac */ /* 0x000e280008000a00 */
[CC--:B------:R-:W-:Y:S01]  /*3340*/  VIMNMX R4, PT, PT, R19.reuse, R0.reuse, !PT ;  /* 0x0000000013047248 */ /* 0x0c0fe20007fe0100 */
[----:B------:R-:W-:Y:S01]  /*3350*/  UPRMT UR4, UR43, 0x9910, URZ ;  /* 0x000099102b047896 */ /* 0x000fe200080000ff */
[----:B------:R-:W-:Y:S02]  /*3360*/  VIMNMX R0, PT, PT, R19, R0, PT ;  /* 0x0000000013007248 */ /* 0x000fe40003fe0100 */
[----:B---34-:R-:W-:Y:S01]  /*3370*/  LOP3.LUT R2, R4, 0xfe000000, RZ, 0xc0, !PT ;  /* 0xfe00000004027812 */ /* 0x018fe200078ec0ff */
[----:B------:R-:W-:Y:S01]  /*3380*/  UISETP.GT.AND UP0, UPT, UR4, 0x9, UPT ;  /* 0x000000090400788c */ /* 0x000fe2000bf04270 */
[----:B------:R-:W-:-:S02]  /*3390*/  FSETP.NEU.FTZ.AND P0, PT, R0, RZ, PT ;  /* 0x000000ff0000720b */ /* 0x000fc40003f1d000 */
[----:B------:R-:W-:Y:S02]  /*33a0*/  LOP3.LUT R3, R2, 0x7e800000, RZ, 0x3c, !PT ;  /* 0x7e80000002037812 */ /* 0x000fe400078e3cff */
[----:B------:R-:W-:-:S03]  /*33b0*/  FSETP.NEU.FTZ.AND P1, PT, R0, +INF , PT ;  /* 0x7f8000000000780b */ /* 0x000fc60003f3d000 */
[-C--:B------:R-:W-:Y:S01]  /*33c0*/  FMUL.FTZ R5, R0, R3.reuse ;  /* 0x0000000300057220 */ /* 0x080fe20000410000 */
[----:B------:R-:W-:-:S03]  /*33d0*/  FMUL.FTZ R3, R4, R3 ;  /* 0x0000000304037220 */ /* 0x000fc60000410000 */
[----:B------:R-:W-:-:S04]  /*33e0*/  FMUL.FTZ R6, R5, R5 ;  /* 0x0000000505067220 */ /* 0x000fc80000410000 */
[----:B------:R-:W-:Y:S01]  /*33f0*/  FFMA.FTZ R6, R3, R3, R6 ;  /* 0x0000000303067223 */ /* 0x000fe20000010006 */
[----:B------:R-:W-:Y:S02]  /*3400*/  LOP3.LUT R3, R2, 0x800000, RZ, 0xfc, !PT ;  /* 0x0080000002037812 */ /* 0x000fe400078efcff */
[----:B0-----:R-:W-:-:S03]  /*3410*/  IADD3 R2, P2, PT, R16, UR6, RZ ;  /* 0x0000000610027c10 */ /* 0x001fc6000ff5e0ff */
[----:B------:R-:W0:Y:S02]  /*3420*/  MUFU.SQRT R6, R6 ;  /* 0x0000000600067308 */ /* 0x000e240000002000 */
[----:B0-----:R-:W-:Y:S01]  /*3430*/  @P0 FMUL.FTZ R4, R6, R3 ;  /* 0x0000000306040220 */ /* 0x001fe20000410000 */
[----:B------:R-:W-:-:S04]  /*3440*/  IADD3.X R3, PT, PT, RZ, UR7, RZ, P2, !PT ;  /* 0x00000007ff037c10 */ /* 0x000fc800097fe4ff */
        /* <DEDUP_REMOVED lines=13> */
.L_x_3929:
[----:B------:R-:W0:Y:S02]  /*3520*/  F2I.S64.TRUNC R4, R4 ;  /* 0x0000000400047311 */ /* 0x000e24000020d900 */
[----:B0-----:R-:W-:-:S05]  /*3530*/  IMAD.MOV.U32 R7, RZ, RZ, R4 ;  /* 0x000000ffff077224 */ /* 0x001fca00078e0004 */
[----:B------:R0:W-:Y:S01]  /*3540*/  STG.E.U8 desc[UR36][R2.64], R7 ;  /* 0x0000000702007986 */ /* 0x0001e2000c101124 */
[----:B------:R-:W-:Y:S05]  /*3550*/  BRA `(.L_x_3931) ;  /* 0x0000000c002c7947 */ /* 0x000fea0003800000 */
.L_x_3928:
        /* <DEDUP_REMOVED lines=9> */
.L_x_3933:
[----:B------:R-:W0:Y:S02]  /*35f0*/  F2I.FTZ.TRUNC.NTZ R5, R4 ;  /* 0x0000000400057305 */ /* 0x000e24000021f100 */
[----:B0-----:R0:W-:Y:S01]  /*3600*/  STG.E desc[UR36][R2.64], R5 ;  /* 0x0000000502007986 */ /* 0x0011e2000c101924 */
[----:B------:R-:W-:Y:S05]  /*3610*/  BRA `(.L_x_3931) ;  /* 0x0000000800fc7947 */ /* 0x000fea0003800000 */
.L_x_3932:
[----:B------:R-:W0:Y:S02]  /*3620*/  F2I.FTZ.TRUNC.NTZ R5, R4 ;  /* 0x0000000400057305 */ /* 0x000e24000021f100 */
[----:B0-----:R0:W-:Y:S01]  /*3630*/  STG.E.U16 desc[UR36][R2.64], R5 ;  /* 0x0000000502007986 */ /* 0x0011e2000c101524 */
[----:B------:R-:W-:Y:S05]  /*3640*/  BRA `(.L_x_3931) ;  /* 0x0000000800f07947 */ /* 0x000fea0003800000 */
.L_x_3927:
        /* <DEDUP_REMOVED lines=8> */
.L_x_3935:
[----:B------:R-:W-:-:S05]  /*36d0*/  F2FP.F16.F32.PACK_AB R4, RZ, R4 ;  /* 0x00000004ff04723e */ /* 0x000fca00000000ff */
[----:B------:R0:W-:Y:S01]  /*36e0*/  STG.E.U16 desc[UR36][R2.64], R4 ;  /* 0x0000000402007986 */ /* 0x0001e2000c101524 */
[----:B------:R-:W-:Y:S05]  /*36f0*/  BRA `(.L_x_3931) ;  /* 0x0000000800c47947 */ /* 0x000fea0003800000 */
.L_x_3934:
        /* <DEDUP_REMOVED lines=9> */
.L_x_3937:
[----:B------:R-:W-:-:S04]  /*3790*/  F2FP.F16.F32.PACK_AB R5, RZ, R4 ;  /* 0x00000004ff05723e */ /* 0x000fc800000000ff */
[----:B------:R-:W-:-:S05]  /*37a0*/  PRMT R5, R5, 0x5410, RZ ;  /* 0x0000541005057816 */ /* 0x000fca00000000ff */
[----:B------:R2:W-:Y:S01]  /*37b0*/  STG.E desc[UR36][R2.64], R5 ;  /* 0x0000000502007986 */ /* 0x0005e2000c101924 */
[----:B------:R-:W-:Y:S05]  /*37c0*/  BRA `(.L_x_3931) ;  /* 0x0000000800907947 */ /* 0x000fea0003800000 */
.L_x_3936:
[----:B------:R-:W-:-:S06]  /*37d0*/  FMUL.FTZ R4, R4, 1 ;  /* 0x3f80000004047820 */ /* 0x000fcc0000410000 */
[----:B------:R-:W0:Y:S02]  /*37e0*/  F2F.F64.F32 R4, R4 ;  /* 0x0000000400047310 */ /* 0x000e240000201800 */
[----:B0-----:R4:W-:Y:S01]  /*37f0*/  STG.E.64 desc[UR36][R2.64], R4 ;  /* 0x0000000402007986 */ /* 0x0019e2000c101b24 */
[----:B------:R-:W-:Y:S05]  /*3800*/  BRA `(.L_x_3931) ;  /* 0x0000000800807947 */ /* 0x000fea0003800000 */
.L_x_3926:
        /* <DEDUP_REMOVED lines=12> */
.L_x_3940:
[----:B------:R-:W-:Y:S01]  /*38d0*/  FMUL.FTZ R4, R4, 1 ;  /* 0x3f80000004047820 */ /* 0x000fe20000410000 */
[----:B------:R-:W-:-:S05]  /*38e0*/  CS2R R6, SRZ ;  /* 0x0000000000067805 */ /* 0x000fca000001ff00 */
[----:B------:R-:W0:Y:S02]  /*38f0*/  F2F.F64.F32 R4, R4 ;  /* 0x0000000400047310 */ /* 0x000e240000201800 */
[----:B0-----:R0:W-:Y:S01]  /*3900*/  STG.E.128 desc[UR36][R2.64], R4 ;  /* 0x0000000402007986 */ /* 0x0011e2000c101d24 */
[----:B------:R-:W-:Y:S05]  /*3910*/  BRA `(.L_x_3931) ;  /* 0x00000008003c7947 */ /* 0x000fea0003800000 */
.L_x_3939:
        /* <DEDUP_REMOVED lines=18> */
.L_x_3944:
[----:B------:R-:W-:Y:S05]  /*3a40*/  BSYNC.RECONVERGENT B0 ;  /* 0x0000000000007941 */ /* 0x000fea0003800200 */
.L_x_3943:
[----:B------:R-:W-:-:S05]  /*3a50*/  LOP3.LUT R7, R0, 0x80, R7, 0xf8, !PT ;  /* 0x0000008000077812 */ /* 0x000fca00078ef807 */
[----:B------:R0:W-:Y:S01]  /*3a60*/  STG.E.U8 desc[UR36][R2.64], R7 ;  /* 0x0000000702007986 */ /* 0x0001e2000c101124 */
[----:B------:R-:W-:Y:S05]  /*3a70*/  BRA `(.L_x_3931) ;  /* 0x0000000400e47947 */ /* 0x000fea0003800000 */
.L_x_3942:
        /* <DEDUP_REMOVED lines=14> */
.L_x_3946:
[----:B------:R-:W-:Y:S05]  /*3b60*/  BSYNC.RECONVERGENT B0 ;  /* 0x0000000000007941 */ /* 0x000fea0003800200 */
.L_x_3945:
[----:B------:R-:W-:-:S05]  /*3b70*/  LOP3.LUT R5, R0, 0x80, R7, 0xf8, !PT ;  /* 0x0000008000057812 */ /* 0x000fca00078ef807 */
[----:B------:R0:W-:Y:S01]  /*3b80*/  STG.E.U8 desc[UR36][R2.64], R5 ;  /* 0x0000000502007986 */ /* 0x0001e2000c101124 */
[----:B------:R-:W-:Y:S05]  /*3b90*/  BRA `(.L_x_3931) ;  /* 0x00000004009c7947 */ /* 0x000fea0003800000 */
.L_x_3941:
[----:B------:R-:W-:-:S05]  /*3ba0*/  F2FP.BF16.F32.PACK_AB R4, RZ, R4 ;  /* 0x00000004ff04723e */ /* 0x000fca00000010ff */
[----:B------:R0:W-:Y:S01]  /*3bb0*/  STG.E.U16 desc[UR36][R2.64], R4 ;  /* 0x0000000402007986 */ /* 0x0001e2000c101524 */
[----:B------:R-:W-:Y:S05]  /*3bc0*/  BRA `(.L_x_3931) ;  /* 0x0000000400907947 */ /* 0x000fea0003800000 */
.L_x_3938:
        /* <DEDUP_REMOVED lines=11> */
.L_x_3949:
        /* <DEDUP_REMOVED lines=12> */
.L_x_3952:
[----:B------:R-:W-:-:S04]  /*3d40*/  SHF.R.U32.HI R0, RZ, 0x14, R4 ;  /* 0x00000014ff007819 */ /* 0x000fc80000011604 */
[----:B------:R-:W-:-:S04]  /*3d50*/  LOP3.LUT R5, R0, 0x1, RZ, 0xc0, !PT ;  /* 0x0000000100057812 */ /* 0x000fc800078ec0ff */
[----:B------:R-:W-:-:S04]  /*3d60*/  IADD3 R0, PT, PT, R4, 0x487ffff, R5 ;  /* 0x0487ffff04007810 */ /* 0x000fc80007ffe005 */
[----:B------:R-:W-:-:S04]  /*3d70*/  SHF.R.U32.HI R0, RZ, 0x14, R0 ;  /* 0x00000014ff007819 */ /* 0x000fc80000011600 */
[----:B------:R-:W-:-:S07]  /*3d80*/  LOP3.LUT R5, R0, 0xff, RZ, 0xc0, !PT ;  /* 0x000000ff00057812 */ /* 0x000fce00078ec0ff */
.L_x_3953:
[----:B------:R-:W-:-:S04]  /*3d90*/  SHF.R.U32.HI R4, RZ, 0x18, R4 ;  /* 0x00000018ff047819 */ /* 0x000fc80000011604 */
[----:B------:R-:W-:-:S04]  /*3da0*/  LOP3.LUT R5, R5, 0x80, R4, 0xf8, !PT ;  /* 0x0000008005057812 */ /* 0x000fc800078ef804 */
[----:B------:R-:W-:-:S07]  /*3db0*/  PRMT R0, R5, 0x7610, R0 ;  /* 0x0000761005007816 */ /* 0x000fce0000000000 */
.L_x_3951:
[----:B------:R-:W-:Y:S05]  /*3dc0*/  BSYNC.RECONVERGENT B0 ;  /* 0x0000000000007941 */ /* 0x000fea0003800200 */
.L_x_3950:
[----:B------:R0:W-:Y:S01]  /*3dd0*/  STG.E.U8 desc[UR36][R2.64], R0 ;  /* 0x0000000002007986 */ /* 0x0001e2000c101124 */
[----:B------:R-:W-:Y:S05]  /*3de0*/  BRA `(.L_x_3931) ;  /* 0x0000000400087947 */ /* 0x000fea0003800000 */
.L_x_3948:
        /* <DEDUP_REMOVED lines=12> */
.L_x_3956:
[----:B------:R-:W-:-:S04]  /*3eb0*/  SHF.R.U32.HI R0, RZ, 0x15, R4 ;  /* 0x00000015ff007819 */ /* 0x000fc80000011604 */
[----:B------:R-:W-:-:S04]  /*3ec0*/  LOP3.LUT R5, R0, 0x1, RZ, 0xc0, !PT ;  /* 0x0000000100057812 */ /* 0x000fc800078ec0ff */
[----:B------:R-:W-:-:S04]  /*3ed0*/  IADD3 R0, PT, PT, R4, 0x88fffff, R5 ;  /* 0x088fffff04007810 */ /* 0x000fc80007ffe005 */
[----:B------:R-:W-:-:S04]  /*3ee0*/  SHF.R.U32.HI R0, RZ, 0x15, R0 ;  /* 0x00000015ff007819 */ /* 0x000fc80000011600 */
[----:B------:R-:W-:-:S07]  /*3ef0*/  LOP3.LUT R5, R0, 0xff, RZ, 0xc0, !PT ;  /* 0x000000ff00057812 */ /* 0x000fce00078ec0ff */
.L_x_3957:
[----:B------:R-:W-:-:S04]  /*3f00*/  SHF.R.U32.HI R4, RZ, 0x18, R4 ;  /* 0x00000018ff047819 */ /* 0x000fc80000011604 */
[----:B------:R-:W-:-:S04]  /*3f10*/  LOP3.LUT R5, R5, 0x80, R4, 0xf8, !PT ;  /* 0x0000008005057812 */ /* 0x000fc800078ef804 */
[----:B------:R-:W-:-:S07]  /*3f20*/  PRMT R0, R5, 0x7610, R0 ;  /* 0x0000761005007816 */ /* 0x000fce0000000000 */
.L_x_3955:
[----:B------:R-:W-:Y:S05]  /*3f30*/  BSYNC.RECONVERGENT B0 ;  /* 0x0000000000007941 */ /* 0x000fea0003800200 */
.L_x_3954:
[----:B------:R0:W-:Y:S01]  /*3f40*/  STG.E.U8 desc[UR36][R2.64], R0 ;  /* 0x0000000002007986 */ /* 0x0001e2000c101124 */
[----:B------:R-:W-:Y:S05]  /*3f50*/  BRA `(.L_x_3931) ;  /* 0x0000000000ac7947 */ /* 0x000fea0003800000 */
.L_x_3947:
[----:B------:R-:W-:-:S09]  /*3f60*/  UISETP.NE.AND UP0, UPT, UR4, 0x1c, UPT ;  /* 0x0000001c0400788c */ /* 0x000fd2000bf05270 */
[----:B------:R-:W-:Y:S05]  /*3f70*/  BRA.U !UP0, `(.L_x_3958) ;  /* 0x00000001089c7547 */ /* 0x000fea000b800000 */
[----:B------:R-:W-:-:S09]  /*3f80*/  UISETP.NE.AND UP0, UPT, UR4, 0x1d, UPT ;  /* 0x0000001d0400788c */ /* 0x000fd2000bf05270 */
[----:B------:R-:W-:Y:S05]  /*3f90*/  BRA.U !UP0, `(.L_x_3959) ;  /* 0x0000000108887547 */ /* 0x000fea000b800000 */
[----:B------:R-:W-:-:S09]  /*3fa0*/  UISETP.NE.AND UP0, UPT, UR4, 0x2c, UPT ;  /* 0x0000002c0400788c */ /* 0x000fd2000bf05270 */
[----:B------:R-:W-:Y:S05]  /*3fb0*/  BRA.U !UP0, `(.L_x_3960) ;  /* 0x0000000108447547 */ /* 0x000fea000b800000 */
.L_x_3930:
[----:B------:R-:W-:Y:S01]  /*3fc0*/  MOV R0, 0x0 ;  /* 0x0000000000007802 */ /* 0x000fe20000000f00 */
[----:B------:R-:W0:Y:S01]  /*3fd0*/  LDCU.64 UR6, c[0x4][0x128] ;  /* 0x01002500ff0677ac */ /* 0x000e220008000a00 */
[----:B------:R-:W-:Y:S02]  /*3fe0*/  HFMA2 R13, -RZ, RZ, 0, 0 ;  /* 0x00000000ff0d7431 */ /* 0x000fe400000001ff */
[----:B------:R-:W-:Y:S01]  /*3ff0*/  IMAD.MOV.U32 R8, RZ, RZ, 0x65 ;  /* 0x00000065ff087424 */ /* 0x000fe200078e00ff */
[----:B------:R1:W2:Y:S01]  /*4000*/  LDC.64 R2, c[0x4][R0] ;  /* 0x0100000000027b82 */ /* 0x0002a20000000a00 */
[----:B------:R-:W3:Y:S01]  /*4010*/  LDCU.64 UR8, c[0x4][0x130] ;  /* 0x01002600ff0877ac */ /* 0x000ee20008000a00 */
[----:B------:R-:W-:Y:S01]  /*4020*/  IMAD.MOV.U32 R12, RZ, RZ, 0x1 ;  /* 0x00000001ff0c7424 */ /* 0x000fe200078e00ff */
[----:B------:R-:W4:Y:S01]  /*4030*/  LDCU.64 UR4, c[0x4][0x20] ;  /* 0x01000400ff0477ac */ /* 0x000f220008000a00 */
[----:B0-----:R-:W-:Y:S02]  /*4040*/  IMAD.U32 R4, RZ, RZ, UR6 ;  /* 0x00000006ff047e24 */ /* 0x001fe4000f8e00ff */
[----:B------:R-:W-:Y:S01]  /*4050*/  IMAD.U32 R5, RZ, RZ, UR7 ;  /* 0x00000007ff057e24 */ /* 0x000fe2000f8e00ff */
[----:B---3--:R-:W-:Y:S01]  /*4060*/  MOV R6, UR8 ;  /* 0x0000000800067c02 */ /* 0x008fe20008000f00 */
[----:B------:R-:W-:-:S02]  /*4070*/  IMAD.U32 R7, RZ, RZ, UR9 ;  /* 0x00000009ff077e24 */ /* 0x000fc4000f8e00ff */
[----:B----4-:R-:W-:Y:S01]  /*4080*/  IMAD.U32 R10, RZ, RZ, UR4 ;  /* 0x00000004ff0a7e24 */ /* 0x010fe2000f8e00ff */
[----:B-1----:R-:W-:-:S07]  /*4090*/  MOV R11, UR5 ;  /* 0x00000005000b7c02 */ /* 0x002fce0008000f00 */
[----:B------:R-:W-:-:S07]  /*40a0*/  LEPC R20, `(.L_x_3961) ;  /* 0x000000001014794e */ /* 0x000fce0000000000 */
[----:B--2---:R-:W-:Y:S05]  /*40b0*/  CALL.ABS.NOINC R2 ;  /* 0x0000000002007343 */ /* 0x004fea0003c00000 */
.L_x_3961:
[----:B------:R-:W-:Y:S05]  /*40c0*/  BRA `(.L_x_3931) ;  /* 0x0000000000507947 */ /* 0x000fea0003800000 */
.L_x_3960:
        /* <DEDUP_REMOVED lines=15> */
.L_x_3959:
[----:B------:R-:W0:Y:S02]  /*41c0*/  F2I.U64.TRUNC R4, R4 ;  /* 0x0000000400047311 */ /* 0x000e24000020d800 */
[----:B0-----:R0:W-:Y:S01]  /*41d0*/  STG.E.64 desc[UR36][R2.64], R4 ;  /* 0x0000000402007986 */ /* 0x0011e2000c101b24 */
[----:B------:R-:W-:Y:S05]  /*41e0*/  BRA `(.L_x_3931) ;  /* 0x0000000000087947 */ /* 0x000fea0003800000 */
.L_x_3958:
[----:B------:R-:W0:Y:S02]  /*41f0*/  F2I.FTZ.U32.TRUNC.NTZ R5, R4 ;  /* 0x0000000400057305 */ /* 0x000e24000021f000 */
[----:B0-----:R0:W-:Y:S02]  /*4200*/  STG.E desc[UR36][R2.64], R5 ;  /* 0x0000000502007986 */ /* 0x0011e4000c101924 */
.L_x_3931:
[----:B------:R-:W-:-:S07]  /*4210*/  VIADD R17, R17, 0x80 ;  /* 0x0000008011117836 */ /* 0x000fce0000000000 */
.L_x_3866:
[----:B------:R-:W-:Y:S05]  /*4220*/  BSYNC.RECONVERGENT B7 ;  /* 0x0000000000077941 */ /* 0x000fea0003800200 */
.L_x_3865:
[----:B------:R-:W5:Y:S01]  /*4230*/  LDCU UR4, c[0x0][0x380] ;  /* 0x00007000ff0477ac */ /* 0x000f620008000800 */
[----:B------:R-:W-:Y:S01]  /*4240*/  BSSY.RECONVERGENT B7, `(.L_x_3962) ;  /* 0x0000413000077945 */ /* 0x000fe20003800200 */
[----:B-----5:R-:W-:-:S13]  /*4250*/  ISETP.GE.AND P0, PT, R17, UR4, PT ;  /* 0x0000000411007c0c */ /* 0x020fda000bf06270 */
[----:B------:R-:W-:Y:S05]  /*4260*/  @P0 BRA `(.L_x_3963) ;  /* 0x0000004000400947 */ /* 0x000fea0003800000 */
[----:B------:R-:W5:Y:S01]  /*4270*/  LDCU UR4, c[0x0][0x388] ;  /* 0x00007100ff0477ac */ /* 0x000f620008000800 */
[----:B------:R-:W-:Y:S02]  /*4280*/  HFMA2 R18, -RZ, RZ, 0, 0 ;  /* 0x00000000ff127431 */ /* 0x000fe400000001ff */
[----:B0-----:R-:W-:Y:S02]  /*4290*/  IMAD.MOV.U32 R0, RZ, RZ, RZ ;  /* 0x000000ffff007224 */ /* 0x001fe400078e00ff */
[----:B------:R-:W-:Y:S01]  /*42a0*/  IMAD.MOV.U32 R16, RZ, RZ, RZ ;  /* 0x000000ffff107224 */ /* 0x000fe200078e00ff */
[----:B-----5:R-:W-:-:S09]  /*42b0*/  UISETP.NE.AND UP0, UPT, UR4, URZ, UPT ;  /* 0x000000ff0400728c */ /* 0x020fd2000bf05270 */
[----:B------:R-:W-:Y:S05]  /*42c0*/  BRA.U !UP0, `(.L_x_3964) ;  /* 0x0000001508707547 */ /* 0x000fea000b800000 */
[----:B------:R-:W1:Y:S01]  /*42d0*/  LDCU.64 UR4, c[0x0][0x390] ;  /* 0x00007200ff0477ac */ /* 0x000e620008000a00 */
[----:B------:R-:W-:Y:S01]  /*42e0*/  MOV R16, RZ ;  /* 0x000000ff00107202 */ /* 0x000fe20000000f00 */
[----:B------:R-:W0:Y:S01]  /*42f0*/  LDCU UR6, c[0x0][0x38c] ;  /* 0x00007180ff0677ac */ /* 0x000e220008000800 */
[----:B------:R-:W5:Y:S01]  /*4300*/  LDCU.64 UR8, c[0x0][0x4b8] ;  /* 0x00009700ff0877ac */ /* 0x000f620008000a00 */
[----:B------:R-:W-:Y:S02]  /*4310*/  UISETP.NE.AND UP0, UPT, UR41, URZ, UPT ;  /* 0x000000ff2900728c */ /* 0x000fe4000bf05270 */
        /* <DEDUP_REMOVED lines=343> */
.L_x_3964:
[----:B------:R-:W1:Y:S01]  /*5890*/  LDCU.64 UR6, c[0x0][0x5f0] ;  /* 0x0000be00ff0677ac */ /* 0x000e620008000a00 */
[----:B------:R-:W-:Y:S01]  /*58a0*/  BSSY.RECONVERGENT B6, `(.L_x_3965) ;  /* 0x00000dd000067945 */ /* 0x000fe20003800200 */
        /* <DEDUP_REMOVED lines=16> */
.L_x_3969:
[----:B------:R-:W2:Y:S02]  /*59b0*/  LDG.E.U8 R2, desc[UR36][R2.64] ;  /* 0x0000002402027981 */ /* 0x000ea4000c1e1100 */
[----:B--2---:R-:W-:Y:S01]  /*59c0*/  I2FP.F32.U32 R19, R2 ;  /* 0x0000000200137245 */ /* 0x004fe20000201000 */
[----:B------:R-:W-:Y:S06]  /*59d0*/  BRA `(.L_x_3971) ;  /* 0x0000000c00247947 */ /* 0x000fec0003800000 */
.L_x_3968:
[----:B------:R-:W-:-:S09]  /*59e0*/  UISETP.NE.AND UP0, UPT, UR4, 0x2, UPT ;  /* 0x000000020400788c */ /* 0x000fd2000bf05270 */
[----:B------:R-:W-:Y:S05]  /*59f0*/  BRA.U !UP0, `(.L_x_3972) ;  /* 0x0000000108287547 */ /* 0x000fea000b800000 */
[----:B------:R-:W-:-:S09]  /*5a00*/  UISETP.NE.AND UP0, UPT, UR4, 0x3, UPT ;  /* 0x000000030400788c */ /* 0x000fd2000bf05270 */
[----:B------:R-:W-:Y:S05]  /*5a10*/  BRA.U !UP0, `(.L_x_3973) ;  /* 0x0000000108147547 */ /* 0x000fea000b800000 */
[----:B------:R-:W-:-:S09]  /*5a20*/  UISETP.NE.AND UP0, UPT, UR4, 0x4, UPT ;  /* 0x000000040400788c */ /* 0x000fd2000bf05270 */
[----:B------:R-:W-:Y:S05]  /*5a30*/  BRA.U UP0, `(.L_x_3970) ;  /* 0x0000000900b07547 */ /* 0x000fea000b800000 */
[----:B------:R-:W2:Y:S02]  /*5a40*/  LDG.E.64 R2, desc[UR36][R2.64] ;  /* 0x0000002402027981 */ /* 0x000ea4000c1e1b00 */
[----:B--2---:R2:W3:Y:S01]  /*5a50*/  I2F.S64 R19, R2 ;  /* 0x0000000200137312 */ /* 0x0044e20000301400 */
[----:B------:R-:W-:Y:S05]  /*5a60*/  BRA `(.L_x_3971) ;  /* 0x0000000c00007947 */ /* 0x000fea0003800000 */
.L_x_3973:
[----:B------:R-:W2:Y:S02]  /*5a70*/  LDG.E R2, desc[UR36][R2.64] ;  /* 0x0000002402027981 */ /* 0x000ea4000c1e1900 */
[----:B--2---:R-:W-:Y:S01]  /*5a80*/  I2FP.F32.S32 R19, R2 ;  /* 0x0000000200137245 */ /* 0x004fe20000201400 */
[----:B------:R-:W-:Y:S06]  /*5a90*/  BRA `(.L_x_3971) ;  /* 0x0000000800f47947 */ /* 0x000fec0003800000 */
.L_x_3972:
[----:B------:R-:W2:Y:S02]  /*5aa0*/  LDG.E.U16 R2, desc[UR36][R2.64] ;  /* 0x0000002402027981 */ /* 0x000ea4000c1e1500 */
[----:B--2---:R0:W1:Y:S01]  /*5ab0*/  I2F.S16 R19, R2 ;  /* 0x0000000200137306 */ /* 0x0040620000101400 */
[----:B------:R-:W-:Y:S05]  /*5ac0*/  BRA `(.L_x_3971) ;  /* 0x0000000800e87947 */ /* 0x000fea0003800000 */
.L_x_3967:
        /* <DEDUP_REMOVED lines=8> */
.L_x_3975:
[----:B------:R-:W2:Y:S02]  /*5b50*/  LDG.E.U16 R2, desc[UR36][R2.64] ;  /* 0x0000002402027981 */ /* 0x000ea4000c1e1500 */
[----:B--2---:R-:W-:Y:S01]  /*5b60*/  HADD2.F32 R19, -RZ, R2.H0_H0 ;  /* 0x20000002ff137230 */ /* 0x004fe20000004100 */
[----:B------:R-:W-:Y:S06]  /*5b70*/  BRA `(.L_x_3971) ;  /* 0x0000000800bc7947 */ /* 0x000fec0003800000 */
.L_x_3974:
        /* <DEDUP_REMOVED lines=8> */
.L_x_3977:
[----:B------:R-:W2:Y:S02]  /*5c00*/  LDG.E.U16 R2, desc[UR36][R2.64] ;  /* 0x0000002402027981 */ /* 0x000ea4000c1e1500 */
[----:B--2---:R-:W-:Y:S01]  /*5c10*/  HADD2.F32 R19, -RZ, R2.H0_H0 ;  /* 0x20000002ff137230 */ /* 0x004fe20000004100 */
[----:B------:R-:W-:Y:S06]  /*5c20*/  BRA `(.L_x_3971) ;  /* 0x0000000800907947 */ /* 0x000fec0003800000 */
.L_x_3976:
[----:B------:R-:W2:Y:S01]  /*5c30*/  LDG.E.64 R2, desc[UR36][R2.64] ;  /* 0x0000002402027981 */ /* 0x000ea2000c1e1b00 */
[----:B------:R-:W-:Y:S01]  /*5c40*/  UMOV UR4, 0xf0000000 ;  /* 0xf000000000047882 */ /* 0x000fe20000000000 */
[----:B------:R-:W-:Y:S01]  /*5c50*/  UMOV UR5, 0x380fffff ;  /* 0x380fffff00057882 */ /* 0x000fe20000000000 */
[----:B--2---:R-:W0:Y:S01]  /*5c60*/  F2F.F32.F64 R19, R2 ;  /* 0x0000000200137310 */ /* 0x004e220000301000 */
[----:B------:R-:W-:-:S14]  /*5c70*/  DSETP.GEU.AND P0, PT, |R2|, UR4, PT ;  /* 0x0000000402007e2a */ /* 0x000fdc000bf0e200 */
[----:B0-----:R-:W-:Y:S01]  /*5c80*/  @!P0 FMUL R19, R19, 1.175494350822287508e-38 ;  /* 0x0080000013138820 */ /* 0x001fe20000400000 */
[----:B------:R-:W-:Y:S06]  /*5c90*/  BRA `(.L_x_3971) ;  /* 0x0000000800747947 */ /* 0x000fec0003800000 */
.L_x_3966:
        /* <DEDUP_REMOVED lines=12> */
.L_x_3980:
[----:B------:R-:W2:Y:S01]  /*5d60*/  LDG.E.64 R2, desc[UR36][R2.64] ;  /* 0x0000002402027981 */ /* 0x000ea2000c1e1b00 */
[----:B------:R-:W-:Y:S01]  /*5d70*/  UMOV UR4, 0xf0000000 ;  /* 0xf000000000047882 */ /* 0x000fe20000000000 */
[----:B------:R-:W-:Y:S01]  /*5d80*/  UMOV UR5, 0x380fffff ;  /* 0x380fffff00057882 */ /* 0x000fe20000000000 */
[----:B--2---:R-:W0:Y:S01]  /*5d90*/  F2F.F32.F64 R19, R2 ;  /* 0x0000000200137310 */ /* 0x004e220000301000 */
[----:B------:R-:W-:-:S14]  /*5da0*/  DSETP.GEU.AND P0, PT, |R2|, UR4, PT ;  /* 0x0000000402007e2a */ /* 0x000fdc000bf0e200 */
[----:B0-----:R-:W-:Y:S01]  /*5db0*/  @!P0 FMUL R19, R19, 1.175494350822287508e-38 ;  /* 0x0080000013138820 */ /* 0x001fe20000400000 */
[----:B------:R-:W-:Y:S06]  /*5dc0*/  BRA `(.L_x_3971) ;  /* 0x0000000800287947 */ /* 0x000fec0003800000 */
.L_x_3979:
        /* <DEDUP_REMOVED lines=14> */
[----:B------:R-:W-:Y:S01]  /*5eb0*/  IADD3 R5, PT, PT, R4, -0x4, RZ ;  /* 0xfffffffc04057810 */ /* 0x000fe20007ffe0ff */
[----:B------:R-:W-:-:S03]  /*5ec0*/  VIADD R4, R0, 0x1000000 ;  /* 0x0100000000047836 */ /* 0x000fc60000000000 */
[----:B------:R-:W-:Y:S01]  /*5ed0*/  SHF.L.U32 R6, R0, R5, RZ ;  /* 0x0000000500067219 */ /* 0x000fe200000006ff */
[----:B------:R-:W-:Y:S01]  /*5ee0*/  IMAD.SHL.U32 R5, R5, 0x800000, RZ ;  /* 0x0080000005057824 */ /* 0x000fe200078e00ff */
[----:B------:R-:W-:-:S04]  /*5ef0*/  SHF.R.S32.HI R4, RZ, 0x8, R4 ;  /* 0x00000008ff047819 */ /* 0x000fc80000011404 */
[----:B------:R-:W-:-:S04]  /*5f00*/  LEA.HI R5, R6, -R5, RZ, 0x1c ;  /* 0x8000000506057211 */ /* 0x000fc800078fe0ff */
[----:B------:R-:W-:-:S04]  /*5f10*/  IADD3 R5, PT, PT, R5, 0x3c000000, RZ ;  /* 0x3c00000005057810 */ /* 0x000fc80007ffe0ff */
[----:B------:R-:W-:-:S04]  /*5f20*/  LOP3.LUT R4, R5, 0x7f800000, R4, 0xf8, !PT ;  /* 0x7f80000005047812 */ /* 0x000fc800078ef804 */
[----:B------:R-:W-:-:S04]  /*5f30*/  SEL R4, R4, RZ, P0 ;  /* 0x000000ff04047207 */ /* 0x000fc80000000000 */
[----:B------:R-:W-:Y:S01]  /*5f40*/  LOP3.LUT R19, R4, 0x80000000, R19, 0xf8, !PT ;  /* 0x8000000004137812 */ /* 0x000fe200078ef813 */
[----:B------:R-:W-:Y:S06]  /*5f50*/  BRA `(.L_x_3971) ;  /* 0x0000000400c47947 */ /* 0x000fec0003800000 */
.L_x_3982:
        /* <DEDUP_REMOVED lines=12> */
.L_x_3981:
[----:B------:R-:W2:Y:S02]  /*6020*/  LDG.E.U16 R2, desc[UR36][R2.64] ;  /* 0x0000002402027981 */ /* 0x000ea4000c1e1500 */
[----:B--2---:R-:W-:Y:S01]  /*6030*/  SHF.L.U32 R19, R2, 0x10, RZ ;  /* 0x0000001002137819 */ /* 0x004fe200000006ff */
[----:B------:R-:W-:Y:S06]  /*6040*/  BRA `(.L_x_3971) ;  /* 0x0000000400887947 */ /* 0x000fec0003800000 */
.L_x_3978:
        /* <DEDUP_REMOVED lines=11> */
.L_x_3985:
        /* <DEDUP_REMOVED lines=20> */
.L_x_3987:
[----:B------:R-:W-:Y:S05]  /*6240*/  BSYNC.RECONVERGENT B0 ;  /* 0x0000000000007941 */ /* 0x000fea0003800200 */
.L_x_3986:
[----:B------:R-:W-:Y:S01]  /*6250*/  IMAD.SHL.U32 R0, R0, 0x100000, RZ ;  /* 0x0010000000007824 */ /* 0x000fe200078e00ff */
[----:B------:R-:W-:-:S04]  /*6260*/  LEA R2, R2, 0x3b800000, 0x17 ;  /* 0x3b80000002027811 */ /* 0x000fc800078eb8ff */
[----:B------:R-:W-:Y:S01]  /*6270*/  LOP3.LUT R19, R2, R0, R19, 0xfe, !PT ;  /* 0x0000000002137212 */ /* 0x000fe200078efe13 */
[----:B------:R-:W-:Y:S06]  /*6280*/  BRA `(.L_x_3971) ;  /* 0x0000000000f87947 */ /* 0x000fec0003800000 */
.L_x_3984:
        /* <DEDUP_REMOVED lines=20> */
.L_x_3989:
[----:B------:R-:W-:Y:S05]  /*63d0*/  BSYNC.RECONVERGENT B0 ;  /* 0x0000000000007941 */ /* 0x000fea0003800200 */
.L_x_3988:
[----:B------:R-:W-:Y:S01]  /*63e0*/  IMAD.SHL.U32 R0, R0, 0x200000, RZ ;  /* 0x0020000000007824 */ /* 0x000fe200078e00ff */
[----:B------:R-:W-:-:S04]  /*63f0*/  LEA R2, R2, 0x37800000, 0x17 ;  /* 0x3780000002027811 */ /* 0x000fc800078eb8ff */
[----:B------:R-:W-:Y:S01]  /*6400*/  LOP3.LUT R19, R2, R0, R19, 0xfe, !PT ;  /* 0x0000000002137212 */ /* 0x000fe200078efe13 */
[----:B------:R-:W-:Y:S06]  /*6410*/  BRA `(.L_x_3971) ;  /* 0x0000000000947947 */ /* 0x000fec0003800000 */
.L_x_3983:
        /* <DEDUP_REMOVED lines=14> */
.L_x_3970:
        /* <DEDUP_REMOVED lines=16> */
.L_x_3992:
[----:B------:R-:W-:Y:S01]  /*6600*/  IMAD.MOV.U32 R19, RZ, RZ, RZ ;  /* 0x000000ffff137224 */ /* 0x000fe200078e00ff */
[----:B------:R-:W-:Y:S06]  /*6610*/  BRA `(.L_x_3971) ;  /* 0x0000000000147947 */ /* 0x000fec0003800000 */
.L_x_3991:
[----:B------:R-:W2:Y:S02]  /*6620*/  LDG.E.64 R2, desc[UR36][R2.64] ;  /* 0x0000002402027981 */ /* 0x000ea4000c1e1b00 */
[----:B--2---:R0:W1:Y:S01]  /*6630*/  I2F.U64 R19, R2 ;  /* 0x0000000200137312 */ /* 0x0040620000301000 */
[----:B------:R-:W-:Y:S05]  /*6640*/  BRA `(.L_x_3971) ;  /* 0x0000000000087947 */ /* 0x000fea0003800000 */
.L_x_3990:
[----:B------:R-:W2:Y:S02]  /*6650*/  LDG.E R2, desc[UR36][R2.64] ;  /* 0x0000002402027981 */ /* 0x000ea4000c1e1900 */
[----:B--2---:R-:W-:-:S07]  /*6660*/  I2FP.F32.U32 R19, R2 ;  /* 0x0000000200137245 */ /* 0x004fce0000201000 */
.L_x_3971:
[----:B------:R-:W-:Y:S05]  /*6670*/  BSYNC.RECONVERGENT B6 ;  /* 0x0000000000067941 */ /* 0x000fea0003800200 */
.L_x_3965:
[----:B------:R-:W0:Y:S01]  /*6680*/  LDCU.64 UR6, c[0x0][0x5f8] ;  /* 0x0000bf00ff0677ac */ /* 0x000e220008000a00 */
[----:B------:R-:W-:Y:S01]  /*6690*/  BSSY.RECONVERGENT B6, `(.L_x_3993) ;  /* 0x00000dd000067945 */ /* 0x000fe20003800200 */
[----:B------:R-:W-:-:S04]  /*66a0*/  UPRMT UR4, UR42, 0x9910, URZ ;  /* 0x000099102a047896 */ /* 0x000fc800080000ff */
[----:B------:R-:W-:Y:S01]  /*66b0*/  UISETP.GT.AND UP0, UPT, UR4, 0x9, UPT ;  /* 0x000000090400788c */ /* 0x000fe2000bf04270 */
[----:B0-2-4-:R-:W-:-:S04]  /*66c0*/  IADD3 R2, P0, PT, R18, UR6, RZ ;  /* 0x0000000612027c10 */ /* 0x015fc8000ff1e0ff */
        /* <DEDUP_REMOVED lines=13> */
.L_x_3997:
[----:B------:R-:W2:Y:S02]  /*67a0*/  LDG.E.U8 R0, desc[UR36][R2.64] ;  /* 0x0000002402007981 */ /* 0x000ea4000c1e1100 */
[----:B--2---:R-:W-:Y:S01]  /*67b0*/  I2FP.F32.U32 R0, R0 ;  /* 0x0000000000007245 */ /* 0x004fe20000201000 */
[----:B------:R-:W-:Y:S06]  /*67c0*/  BRA `(.L_x_3999) ;  /* 0x0000000c00247947 */ /* 0x000fec0003800000 */
.L_x_3996:
        /* <DEDUP_REMOVED lines=9> */
.L_x_4001:
[----:B------:R-:W2:Y:S02]  /*6860*/  LDG.E R0, desc[UR36][R2.64] ;  /* 0x0000002402007981 */ /* 0x000ea4000c1e1900 */
[----:B--2---:R-:W-:Y:S01]  /*6870*/  I2FP.F32.S32 R0, R0 ;  /* 0x0000000000007245 */ /* 0x004fe20000201400 */
[----:B------:R-:W-:Y:S06]  /*6880*/  BRA `(.L_x_3999) ;  /* 0x0000000800f47947 */ /* 0x000fec0003800000 */
.L_x_4000:
[----:B------:R-:W2:Y:S02]  /*6890*/  LDG.E.U16 R0, desc[UR36][R2.64] ;  /* 0x0000002402007981 */ /* 0x000ea4000c1e1500 */
[----:B--2---:R-:W0:Y:S01]  /*68a0*/  I2F.S16 R0, R0 ;  /* 0x0000000000007306 */ /* 0x004e220000101400 */
[----:B------:R-:W-:Y:S05]  /*68b0*/  BRA `(.L_x_3999) ;  /* 0x0000000800e87947 */ /* 0x000fea0003800000 */
.L_x_3995:
        /* <DEDUP_REMOVED lines=8> */
.L_x_4003:
[----:B------:R-:W2:Y:S02]  /*6940*/  LDG.E.U16 R0, desc[UR36][R2.64] ;  /* 0x0000002402007981 */ /* 0x000ea4000c1e1500 */
[----:B--2---:R-:W-:Y:S01]  /*6950*/  HADD2.F32 R0, -RZ, R0.H0_H0 ;  /* 0x20000000ff007230 */ /* 0x004fe20000004100 */
[----:B------:R-:W-:Y:S06]  /*6960*/  BRA `(.L_x_3999) ;  /* 0x0000000800bc7947 */ /* 0x000fec0003800000 */
.L_x_4002:
        /* <DEDUP_REMOVED lines=8> */
.L_x_4005:
[----:B------:R-:W2:Y:S02]  /*69f0*/  LDG.E.U16 R0, desc[UR36][R2.64] ;  /* 0x0000002402007981 */ /* 0x000ea4000c1e1500 */
[----:B--2---:R-:W-:Y:S01]  /*6a00*/  HADD2.F32 R0, -RZ, R0.H0_H0 ;  /* 0x20000000ff007230 */ /* 0x004fe20000004100 */
[----:B------:R-:W-:Y:S06]  /*6a10*/  BRA `(.L_x_3999) ;  /* 0x0000000800907947 */ /* 0x000fec0003800000 */
.L_x_4004:
[----:B------:R-:W2:Y:S01]  /*6a20*/  LDG.E.64 R2, desc[UR36][R2.64] ;  /* 0x0000002402027981 */ /* 0x000ea2000c1e1b00 */
[----:B------:R-:W-:Y:S01]  /*6a30*/  UMOV UR4, 0xf0000000 ;  /* 0xf000000000047882 */ /* 0x000fe20000000000 */
[----:B------:R-:W-:Y:S01]  /*6a40*/  UMOV UR5, 0x380fffff ;  /* 0x380fffff00057882 */ /* 0x000fe20000000000 */
[----:B--2---:R-:W0:Y:S01]  /*6a50*/  F2F.F32.F64 R0, R2 ;  /* 0x0000000200007310 */ /* 0x004e220000301000 */
[----:B------:R-:W-:-:S14]  /*6a60*/  DSETP.GEU.AND P0, PT, |R2|, UR4, PT ;  /* 0x0000000402007e2a */ /* 0x000fdc000bf0e200 */
[----:B0-----:R-:W-:Y:S01]  /*6a70*/  @!P0 FMUL R0, R0, 1.175494350822287508e-38 ;  /* 0x0080000000008820 */ /* 0x001fe20000400000 */
[----:B------:R-:W-:Y:S06]  /*6a80*/  BRA `(.L_x_3999) ;  /* 0x0000000800747947 */ /* 0x000fec0003800000 */
.L_x_3994:
        /* <DEDUP_REMOVED lines=12> */
.L_x_4008:
[----:B------:R-:W2:Y:S01]  /*6b50*/  LDG.E.64 R2, desc[UR36][R2.64] ;  /* 0x0000002402027981 */ /* 0x000ea2000c1e1b00 */
[----:B------:R-:W-:Y:S01]  /*6b60*/  UMOV UR4, 0xf0000000 ;  /* 0xf000000000047882 */ /* 0x000fe20000000000 */
[----:B------:R-:W-:Y:S01]  /*6b70*/  UMOV UR5, 0x380fffff ;  /* 0x380fffff00057882 */ /* 0x000fe20000000000 */
[----:B--2---:R-:W0:Y:S01]  /*6b80*/  F2F.F32.F64 R0, R2 ;  /* 0x0000000200007310 */ /* 0x004e220000301000 */
[----:B------:R-:W-:-:S14]  /*6b90*/  DSETP.GEU.AND P0, PT, |R2|, UR4, PT ;  /* 0x0000000402007e2a */ /* 0x000fdc000bf0e200 */
[----:B0-----:R-:W-:Y:S01]  /*6ba0*/  @!P0 FMUL R0, R0, 1.175494350822287508e-38 ;  /* 0x0080000000008820 */ /* 0x001fe20000400000 */
[----:B------:R-:W-:Y:S06]  /*6bb0*/  BRA `(.L_x_3999) ;  /* 0x0000000800287947 */ /* 0x000fec0003800000 */
.L_x_4007:
        /* <DEDUP_REMOVED lines=25> */
.L_x_4010:
        /* <DEDUP_REMOVED lines=12> */
.L_x_4009:
[----:B------:R-:W2:Y:S02]  /*6e10*/  LDG.E.U16 R0, desc[UR36][R2.64] ;  /* 0x0000002402007981 */ /* 0x000ea4000c1e1500 */
[----:B--2---:R-:W-:Y:S01]  /*6e20*/  IMAD.U32 R0, R0, 0x10000, RZ ;  /* 0x0001000000007824 */ /* 0x004fe200078e00ff */
[----:B------:R-:W-:Y:S06]  /*6e30*/  BRA `(.L_x_3999) ;  /* 0x0000000400887947 */ /* 0x000fec0003800000 */
.L_x_4006:
        /* <DEDUP_REMOVED lines=11> */
.L_x_4013:
        /* <DEDUP_REMOVED lines=20> */
.L_x_4015:
[----:B------:R-:W-:Y:S05]  /*7030*/  BSYNC.RECONVERGENT B0 ;  /* 0x0000000000007941 */ /* 0x000fea0003800200 */
.L_x_4014:
[----:B------:R-:W-:Y:S02]  /*7040*/  SHF.L.U32 R0, R0, 0x14, RZ ;  /* 0x0000001400007819 */ /* 0x000fe400000006ff */
[----:B------:R-:W-:-:S04]  /*7050*/  LEA R2, R2, 0x3b800000, 0x17 ;  /* 0x3b80000002027811 */ /* 0x000fc800078eb8ff */
[----:B------:R-:W-:Y:S01]  /*7060*/  LOP3.LUT R0, R2, R0, R7, 0xfe, !PT ;  /* 0x0000000002007212 */ /* 0x000fe200078efe07 */
[----:B------:R-:W-:Y:S06]  /*7070*/  BRA `(.L_x_3999) ;  /* 0x0000000000f87947 */ /* 0x000fec0003800000 */
.L_x_4012:
        /* <DEDUP_REMOVED lines=20> */
.L_x_4017:
[----:B------:R-:W-:Y:S05]  /*71c0*/  BSYNC.RECONVERGENT B0 ;  /* 0x0000000000007941 */ /* 0x000fea0003800200 */
.L_x_4016:
[----:B------:R-:W-:Y:S01]  /*71d0*/  IMAD.SHL.U32 R0, R0, 0x200000, RZ ;  /* 0x0020000000007824 */ /* 0x000fe200078e00ff */
[----:B------:R-:W-:-:S04]  /*71e0*/  LEA R2, R2, 0x37800000, 0x17 ;  /* 0x3780000002027811 */ /* 0x000fc800078eb8ff */
[----:B------:R-:W-:Y:S01]  /*71f0*/  LOP3.LUT R0, R2, R0, R7, 0xfe, !PT ;  /* 0x0000000002007212 */ /* 0x000fe200078efe07 */
[----:B------:R-:W-:Y:S06]  /*7200*/  BRA `(.L_x_3999) ;  /* 0x0000000000947947 */ /* 0x000fec0003800000 */
.L_x_4011:
        /* <DEDUP_REMOVED lines=14> */
.L_x_3998:
[----:B------:R-:W-:Y:S01]  /*72f0*/  MOV R2, 0x0 ;  /* 0x0000000000027802 */ /* 0x000fe20000000f00 */
[----:B------:R-:W0:Y:S01]  /*7300*/  LDCU.64 UR4, c[0x4][0x128] ;  /* 0x01002500ff0477ac */ /* 0x000e220008000a00 */
[----:B------:R-:W-:Y:S02]  /*7310*/  HFMA2 R8, -RZ, RZ, 0, 4.64916229248046875e-06 ;  /* 0x0000004eff087431 */ /* 0x000fe400000001ff */
[----:B------:R-:W-:Y:S01]  /*7320*/  IMAD.MOV.U32 R12, RZ, RZ, 0x1 ;  /* 0x00000001ff0c7424 */ /* 0x000fe200078e00ff */
[----:B------:R-:W2:Y:S01]  /*7330*/  LDCU.64 UR6, c[0x4][0x130] ;  /* 0x01002600ff0677ac */ /* 0x000ea20008000a00 */
[----:B------:R-:W4:Y:S01]  /*7340*/  LDC.64 R2, c[0x4][R2] ;  /* 0x0100000002027b82 */ /* 0x000f220000000a00 */
[----:B------:R-:W-:Y:S01]  /*7350*/  IMAD.MOV.U32 R13, RZ, RZ, RZ ;  /* 0x000000ffff0d7224 */ /* 0x000fe200078e00ff */
[----:B------:R-:W1:Y:S01]  /*7360*/  LDCU.64 UR8, c[0x4][0x18] ;  /* 0x01000300ff0877ac */ /* 0x000e620008000a00 */
[----:B0-----:R-:W-:Y:S01]  /*7370*/  MOV R4, UR4 ;  /* 0x0000000400047c02 */ /* 0x001fe20008000f00 */
[----:B------:R-:W-:-:S02]  /*7380*/  IMAD.U32 R5, RZ, RZ, UR5 ;  /* 0x00000005ff057e24 */ /* 0x000fc4000f8e00ff */
[----:B--2---:R-:W-:Y:S01]  /*7390*/  IMAD.U32 R6, RZ, RZ, UR6 ;  /* 0x00000006ff067e24 */ /* 0x004fe2000f8e00ff */
[----:B------:R-:W-:Y:S01]  /*73a0*/  MOV R7, UR7 ;  /* 0x0000000700077c02 */ /* 0x000fe20008000f00 */
[----:B-1----:R-:W-:Y:S02]  /*73b0*/  IMAD.U32 R10, RZ, RZ, UR8 ;  /* 0x00000008ff0a7e24 */ /* 0x002fe4000f8e00ff */
[----:B------:R-:W-:-:S07]  /*73c0*/  IMAD.U32 R11, RZ, RZ, UR9 ;  /* 0x00000009ff0b7e24 */ /* 0x000fce000f8e00ff */
[----:B------:R-:W-:-:S07]  /*73d0*/  LEPC R20, `(.L_x_4020) ;  /* 0x000000001014794e */ /* 0x000fce0000000000 */
[----:B---345:R-:W-:Y:S05]  /*73e0*/  CALL.ABS.NOINC R2 ;  /* 0x0000000002007343 */ /* 0x038fea0003c00000 */
.L_x_4020:
[----:B------:R-:W-:Y:S01]  /*73f0*/  MOV R0, RZ ;  /* 0x000000ff00007202 */ /* 0x000fe20000000f00 */
[----:B------:R-:W-:Y:S06]  /*7400*/  BRA `(.L_x_3999) ;  /* 0x0000000000147947 */ /* 0x000fec0003800000 */
.L_x_4019:
[----:B------:R-:W2:Y:S02]  /*7410*/  LDG.E.64 R2, desc[UR36][R2.64] ;  /* 0x0000002402027981 */ /* 0x000ea4000c1e1b00 */
[----:B--2---:R0:W2:Y:S01]  /*7420*/  I2F.U64 R0, R2 ;  /* 0x0000000200007312 */ /* 0x0040a20000301000 */
[----:B------:R-:W-:Y:S05]  /*7430*/  BRA `(.L_x_3999) ;  /* 0x0000000000087947 */ /* 0x000fea0003800000 */
.L_x_4018:
[----:B------:R-:W2:Y:S02]  /*7440*/  LDG.E R0, desc[UR36][R2.64] ;  /* 0x0000002402007981 */ /* 0x000ea4000c1e1900 */
[----:B--2---:R-:W-:-:S07]  /*7450*/  I2FP.F32.U32 R0, R0 ;  /* 0x0000000000007245 */ /* 0x004fce0000201000 */
.L_x_3999:
[----:B------:R-:W-:Y:S05]  /*7460*/  BSYNC.RECONVERGENT B6 ;  /* 0x0000000000067941 */ /* 0x000fea0003800200 */
.L_x_3993:
[----:B-1-3-5:R-:W-:Y:S01]  /*7470*/  FADD.FTZ R19, |R19|, -RZ ;  /* 0x800000ff13137221 */ /* 0x02afe20000010200 */
[----:B0-2---:R-:W-:Y:S01]  /*7480*/  FADD.FTZ R0, |R0|, -RZ ;  /* 0x800000ff00007221 */ /* 0x005fe20000010200 */
[----:B------:R-:W0:Y:S04]  /*7490*/  LDCU.64 UR6, c[0x0][0x5e8] ;  /* 0x0000bd00ff0677ac */ /* 0x000e280008000a00 */
[CC--:B------:R-:W-:Y:S01]  /*74a0*/  VIMNMX R4, PT, PT, R19.reuse, R0.reuse, !PT ;  /* 0x0000000013047248 */ /* 0x0c0fe20007fe0100 */
[----:B------:R-:W-:Y:S01]  /*74b0*/  UPRMT UR4, UR43, 0x9910, URZ ;  /* 0x000099102b047896 */ /* 0x000fe200080000ff */
[----:B------:R-:W-:Y:S02]  /*74c0*/  VIMNMX R0, PT, PT, R19, R0, PT ;  /* 0x0000000013007248 */ /* 0x000fe40003fe0100 */
[----:B----4-:R-:W-:Y:S01]  /*74d0*/  LOP3.LUT R2, R4, 0xfe000000, RZ, 0xc0, !PT ;  /* 0xfe00000004027812 */ /* 0x010fe200078ec0ff */
        /* <DEDUP_REMOVED lines=12> */
[----:B------:R-:W-:-:S04]  /*75a0*/  IMAD.X R3, RZ, RZ, UR7, P2 ;  /* 0x00000007ff037e24 */ /* 0x000fc800090e06ff */
        /* <DEDUP_REMOVED lines=13> */
.L_x_4024:
[----:B------:R-:W0:Y:S02]  /*7680*/  F2I.S64.TRUNC R4, R4 ;  /* 0x0000000400047311 */ /* 0x000e24000020d900 */
[----:B0-----:R-:W-:-:S05]  /*7690*/  IMAD.MOV.U32 R7, RZ, RZ, R4 ;  /* 0x000000ffff077224 */ /* 0x001fca00078e0004 */
[----:B------:R0:W-:Y:S01]  /*76a0*/  STG.E.U8 desc[UR36][R2.64], R7 ;  /* 0x0000000702007986 */ /* 0x0001e2000c101124 */
[----:B------:R-:W-:Y:S05]  /*76b0*/  BRA `(.L_x_4026) ;  /* 0x0000000c00287947 */ /* 0x000fea0003800000 */
.L_x_4023:
        /* <DEDUP_REMOVED lines=9> */
.L_x_4028:
[----:B------:R-:W0:Y:S02]  /*7750*/  F2I.FTZ.TRUNC.NTZ R5, R4 ;  /* 0x0000000400057305 */ /* 0x000e24000021f100 */
[----:B0-----:R0:W-:Y:S01]  /*7760*/  STG.E desc[UR36][R2.64], R5 ;  /* 0x0000000502007986 */ /* 0x0011e2000c101924 */
[----:B------:R-:W-:Y:S05]  /*7770*/  BRA `(.L_x_4026) ;  /* 0x0000000800f87947 */ /* 0x000fea0003800000 */
.L_x_4027:
[----:B------:R-:W0:Y:S02]  /*7780*/  F2I.FTZ.TRUNC.NTZ R5, R4 ;  /* 0x0000000400057305 */ /* 0x000e24000021f100 */
[----:B0-----:R0:W-:Y:S01]  /*7790*/  STG.E.U16 desc[UR36][R2.64], R5 ;  /* 0x0000000502007986 */ /* 0x0011e2000c101524 */
[----:B------:R-:W-:Y:S05]  /*77a0*/  BRA `(.L_x_4026) ;  /* 0x0000000800ec7947 */ /* 0x000fea0003800000 */
.L_x_4022:
        /* <DEDUP_REMOVED lines=8> */
.L_x_4030:
[----:B------:R-:W-:-:S05]  /*7830*/  F2FP.F16.F32.PACK_AB R4, RZ, R4 ;  /* 0x00000004ff04723e */ /* 0x000fca00000000ff */
[----:B------:R0:W-:Y:S01]  /*7840*/  STG.E.U16 desc[UR36][R2.64], R4 ;  /* 0x0000000402007986 */ /* 0x0001e2000c101524 */
[----:B------:R-:W-:Y:S05]  /*7850*/  BRA `(.L_x_4026) ;  /* 0x0000000800c07947 */ /* 0x000fea0003800000 */
.L_x_4029:
        /* <DEDUP_REMOVED lines=9> */
.L_x_4032:
[----:B------:R-:W-:-:S04]  /*78f0*/  F2FP.F16.F32.PACK_AB R5, RZ, R4 ;  /* 0x00000004ff05723e */ /* 0x000fc800000000ff */
[----:B------:R-:W-:-:S05]  /*7900*/  PRMT R5, R5, 0x5410, RZ ;  /* 0x0000541005057816 */ /* 0x000fca00000000ff */
[----:B------:R0:W-:Y:S01]  /*7910*/  STG.E desc[UR36][R2.64], R5 ;  /* 0x0000000502007986 */ /* 0x0001e2000c101924 */
[----:B------:R-:W-:Y:S05]  /*7920*/  BRA `(.L_x_4026) ;  /* 0x00000008008c7947 */ /* 0x000fea0003800000 */
.L_x_4031:
[----:B------:R-:W-:-:S06]  /*7930*/  FMUL.FTZ R4, R4, 1 ;  /* 0x3f80000004047820 */ /* 0x000fcc0000410000 */
[----:B------:R-:W0:Y:S02]  /*7940*/  F2F.F64.F32 R4, R4 ;  /* 0x0000000400047310 */ /* 0x000e240000201800 */
[----:B0-----:R0:W-:Y:S01]  /*7950*/  STG.E.64 desc[UR36][R2.64], R4 ;  /* 0x0000000402007986 */ /* 0x0011e2000c101b24 */
[----:B------:R-:W-:Y:S05]  /*7960*/  BRA `(.L_x_4026) ;  /* 0x00000008007c7947 */ /* 0x000fea0003800000 */
.L_x_4021:
        /* <DEDUP_REMOVED lines=13> */
.L_x_4036:
        /* <DEDUP_REMOVED lines=16> */
.L_x_4039:
[----:B------:R-:W-:-:S04]  /*7b40*/  SHF.R.U32.HI R4, RZ, 0x18, R4 ;  /* 0x00000018ff047819 */ /* 0x000fc80000011604 */
[----:B------:R-:W-:-:S04]  /*7b50*/  LOP3.LUT R4, R5, 0x80, R4, 0xf8, !PT ;  /* 0x0000008005047812 */ /* 0x000fc800078ef804 */
[----:B------:R-:W-:-:S07]  /*7b60*/  PRMT R0, R4, 0x7610, R0 ;  /* 0x0000761004007816 */ /* 0x000fce0000000000 */
.L_x_4038:
[----:B------:R-:W-:Y:S05]  /*7b70*/  BSYNC.RECONVERGENT B0 ;  /* 0x0000000000007941 */ /* 0x000fea0003800200 */
.L_x_4037:
[----:B------:R0:W-:Y:S01]  /*7b80*/  STG.E.U8 desc[UR36][R2.64], R0 ;  /* 0x0000000002007986 */ /* 0x0001e2000c101124 */
[----:B------:R-:W-:Y:S05]  /*7b90*/  BRA `(.L_x_4026) ;  /* 0x0000000400f07947 */ /* 0x000fea0003800000 */
.L_x_4035:
        /* <DEDUP_REMOVED lines=16> */
.L_x_4042:
[----:B------:R-:W-:-:S04]  /*7ca0*/  SHF.R.U32.HI R4, RZ, 0x18, R4 ;  /* 0x00000018ff047819 */ /* 0x000fc80000011604 */
[----:B------:R-:W-:-:S04]  /*7cb0*/  LOP3.LUT R5, R5, 0x80, R4, 0xf8, !PT ;  /* 0x0000008005057812 */ /* 0x000fc800078ef804 */
[----:B------:R-:W-:-:S07]  /*7cc0*/  PRMT R0, R5, 0x7610, R0 ;  /* 0x0000761005007816 */ /* 0x000fce0000000000 */
.L_x_4041:
[----:B------:R-:W-:Y:S05]  /*7cd0*/  BSYNC.RECONVERGENT B0 ;  /* 0x0000000000007941 */ /* 0x000fea0003800200 */
.L_x_4040:
[----:B------:R0:W-:Y:S01]  /*7ce0*/  STG.E.U8 desc[UR36][R2.64], R0 ;  /* 0x0000000002007986 */ /* 0x0001e2000c101124 */
[----:B------:R-:W-:Y:S05]  /*7cf0*/  BRA `(.L_x_4026) ;  /* 0x0000000400987947 */ /* 0x000fea0003800000 */
.L_x_4034:
        /* <DEDUP_REMOVED lines=21> */
.L_x_4044:
[----:B------:R-:W0:Y:S02]  /*7e50*/  F2I.U64.TRUNC R4, R4 ;  /* 0x0000000400047311 */ /* 0x000e24000020d800 */
[----:B0-----:R0:W-:Y:S01]  /*7e60*/  STG.E.64 desc[UR36][R2.64], R4 ;  /* 0x0000000402007986 */ /* 0x0011e2000c101b24 */
[----:B------:R-:W-:Y:S05]  /*7e70*/  BRA `(.L_x_4026) ;  /* 0x0000000400387947 */ /* 0x000fea0003800000 */
.L_x_4043:
[----:B------:R-:W0:Y:S02]  /*7e80*/  F2I.FTZ.U32.TRUNC.NTZ R5, R4 ;  /* 0x0000000400057305 */ /* 0x000e24000021f000 */
[----:B0-----:R0:W-:Y:S01]  /*7e90*/  STG.E desc[UR36][R2.64], R5 ;  /* 0x0000000502007986 */ /* 0x0011e2000c101924 */
[----:B------:R-:W-:Y:S05]  /*7ea0*/  BRA `(.L_x_4026) ;  /* 0x00000004002c7947 */ /* 0x000fea0003800000 */
.L_x_4033:
        /* <DEDUP_REMOVED lines=10> */
.L_x_4046:
[----:B------:R-:W-:Y:S01]  /*7f50*/  FMUL.FTZ R4, R4, 1 ;  /* 0x3f80000004047820 */ /* 0x000fe20000410000 */
[----:B------:R-:W-:-:S05]  /*7f60*/  CS2R R6, SRZ ;  /* 0x0000000000067805 */ /* 0x000fca000001ff00 */
[----:B------:R-:W0:Y:S02]  /*7f70*/  F2F.F64.F32 R4, R4 ;  /* 0x0000000400047310 */ /* 0x000e240000201800 */
[----:B0-----:R3:W-:Y:S01]  /*7f80*/  STG.E.128 desc[UR36][R2.64], R4 ;  /* 0x0000000402007986 */ /* 0x0017e2000c101d24 */
[----:B------:R-:W-:Y:S05]  /*7f90*/  BRA `(.L_x_4026) ;  /* 0x0000000000f07947 */ /* 0x000fea0003800000 */
.L_x_4045:
[----:B------:R-:W-:-:S09]  /*7fa0*/  UISETP.NE.AND UP0, UPT, UR4, 0xf, UPT ;  /* 0x0000000f0400788c */ /* 0x000fd2000bf05270 */
[----:B------:R-:W-:Y:S05]  /*7fb0*/  BRA.U !UP0, `(.L_x_4047) ;  /* 0x0000000108e07547 */ /* 0x000fea000b800000 */
[----:B------:R-:W-:-:S09]  /*7fc0*/  UISETP.NE.AND UP0, UPT, UR4, 0x17, UPT ;  /* 0x000000170400788c */ /* 0x000fd2000bf05270 */
[----:B------:R-:W-:Y:S05]  /*7fd0*/  BRA.U !UP0, `(.L_x_4048) ;  /* 0x00000001088c7547 */ /* 0x000fea000b800000 */
[----:B------:R-:W-:-:S09]  /*7fe0*/  UISETP.NE.AND UP0, UPT, UR4, 0x18, UPT ;  /* 0x000000180400788c */ /* 0x000fd2000bf05270 */
[----:B------:R-:W-:Y:S05]  /*7ff0*/  BRA.U !UP0, `(.L_x_4049) ;  /* 0x0000000108447547 */ /* 0x000fea000b800000 */
.L_x_4025:
        /* <DEDUP_REMOVED lines=16> */
.L_x_4050:
[----:B------:R-:W-:Y:S05]  /*8100*/  BRA `(.L_x_4026) ;  /* 0x0000000000947947 */ /* 0x000fea0003800000 */
.L_x_4049:
        /* <DEDUP_REMOVED lines=12> */
.L_x_4052:
[----:B------:R-:W-:Y:S05]  /*81d0*/  BSYNC.RECONVERGENT B0 ;  /* 0x0000000000007941 */ /* 0x000fea0003800200 */
.L_x_4051:
[----:B------:R-:W-:-:S05]  /*81e0*/  LOP3.LUT R5, R0, 0x80, R7, 0xf8, !PT ;  /* 0x0000008000057812 */ /* 0x000fca00078ef807 */
[----:B------:R1:W-:Y:S01]  /*81f0*/  STG.E.U8 desc[UR36][R2.64], R5 ;  /* 0x0000000502007986 */ /* 0x0003e2000c101124 */
[----:B------:R-:W-:Y:S05]  /*8200*/  BRA `(.L_x_4026) ;  /* 0x0000000000547947 */ /* 0x000fea0003800000 */
.L_x_4048:
        /* <DEDUP_REMOVED lines=11> */
.L_x_4054:
[----:B------:R-:W-:Y:S01]  /*82c0*/  IMAD.MOV.U32 R0, RZ, RZ, 0x7f ;  /* 0x0000007fff007424 */ /* 0x000fe200078e00ff */
[----:B------:R-:W-:-:S04]  /*82d0*/  ISETP.GT.U32.AND P0, PT, R6, 0x7f800000, PT ;  /* 0x7f8000000600780c */ /* 0x000fc80003f04070 */
[----:B------:R-:W-:-:S09]  /*82e0*/  SEL R0, R0, 0x7c, P0 ;  /* 0x0000007c00007807 */ /* 0x000fd20000000000 */
.L_x_4055:
[----:B------:R-:W-:Y:S05]  /*82f0*/  BSYNC.RECONVERGENT B0 ;  /* 0x0000000000007941 */ /* 0x000fea0003800200 */
.L_x_4053:
[----:B------:R-:W-:-:S04]  /*8300*/  SHF.R.U32.HI R5, RZ, 0x18, R4 ;  /* 0x00000018ff057819 */ /* 0x000fc80000011604 */
[----:B------:R-:W-:-:S05]  /*8310*/  LOP3.LUT R5, R0, 0x80, R5, 0xf8, !PT ;  /* 0x0000008000057812 */ /* 0x000fca00078ef805 */
[----:B------:R2:W-:Y:S01]  /*8320*/  STG.E.U8 desc[UR36][R2.64], R5 ;  /* 0x0000000502007986 */ /* 0x0005e2000c101124 */
[----:B------:R-:W-:Y:S05]  /*8330*/  BRA `(.L_x_4026) ;  /* 0x0000000000087947 */ /* 0x000fea0003800000 */
.L_x_4047:
[----:B------:R-:W-:-:S05]  /*8340*/  F2FP.BF16.F32.PACK_AB R4, RZ, R4 ;  /* 0x00000004ff04723e */ /* 0x000fca00000010ff */
[----:B------:R0:W-:Y:S02]  /*8350*/  STG.E.U16 desc[UR36][R2.64], R4 ;  /* 0x0000000402007986 */ /* 0x0001e4000c101524 */
.L_x_4026:
[----:B------:R-:W-:-:S07]  /*8360*/  IADD3 R17, PT, PT, R17, 0x80, RZ ;  /* 0x0000008011117810 */ /* 0x000fce0007ffe0ff */
.L_x_3963:
[----:B------:R-:W-:Y:S05]  /*8370*/  BSYNC.RECONVERGENT B7 ;  /* 0x0000000000077941 */ /* 0x000fea0003800200 */
.L_x_3962:
[----:B------:R-:W5:Y:S01]  /*8380*/  LDCU UR4, c[0x0][0x380] ;  /* 0x00007000ff0477ac */ /* 0x000f620008000800 */
[----:B------:R-:W-:Y:S01]  /*8390*/  BSSY.RECONVERGENT B7, `(.L_x_4056) ;  /* 0x0000413000077945 */ /* 0x000fe20003800200 */
[----:B-----5:R-:W-:-:S13]  /*83a0*/  ISETP.GE.AND P0, PT, R17, UR4, PT ;  /* 0x0000000411007c0c */ /* 0x020fda000bf06270 */
[----:B------:R-:W-:Y:S05]  /*83b0*/  @P0 BRA `(.L_x_4057) ;  /* 0x0000004000400947 */ /* 0x000fea0003800000 */
[----:B------:R-:W5:Y:S01]  /*83c0*/  LDCU UR4, c[0x0][0x388] ;  /* 0x00007100ff0477ac */ /* 0x000f620008000800 */
[----:B------:R-:W-:Y:S01]  /*83d0*/  IMAD.MOV.U32 R18, RZ, RZ, RZ ;  /* 0x000000ffff127224 */ /* 0x000fe200078e00ff */
[----:B------:R-:W-:Y:S01]  /*83e0*/  MOV R16, RZ ;  /* 0x000000ff00107202 */ /* 0x000fe20000000f00 */
        /* <DEDUP_REMOVED lines=351> */
.L_x_4058:
[----:B------:R-:W1:Y:S01]  /*99e0*/  LDCU.64 UR6, c[0x0][0x5f0] ;  /* 0x0000be00ff0677ac */ /* 0x000e620008000a00 */
[----:B------:R-:W-:Y:S01]  /*99f0*/  BSSY.RECONVERGENT B6, `(.L_x_4059) ;  /* 0x00000dd000067945 */ /* 0x000fe20003800200 */
[----:B------:R-:W-:-:S04]  /*9a00*/  UPRMT UR4, UR39, 0x9910, URZ ;  /* 0x0000991027047896 */ /* 0x000fc800080000ff */
[----:B------:R-:W-:Y:S01]  /*9a10*/  UISETP.GT.AND UP0, UPT, UR4, 0x9, UPT ;  /* 0x000000090400788c */ /* 0x000fe2000bf04270 */
[----:B-1234-:R-:W-:-:S04]  /*9a20*/  IADD3 R2, P0, PT, R0, UR6, RZ ;  /* 0x0000000600027c10 */ /* 0x01efc8000ff1e0ff */
        /* <DEDUP_REMOVED lines=13> */
.L_x_4063:
[----:B------:R-:W2:Y:S02]  /*9b00*/  LDG.E.U8 R2, desc[UR36][R2.64] ;  /* 0x0000002402027981 */ /* 0x000ea4000c1e1100 */
[----:B--2---:R-:W-:Y:S01]  /*9b10*/  I2FP.F32.U32 R19, R2 ;  /* 0x0000000200137245 */ /* 0x004fe20000201000 */
[----:B------:R-:W-:Y:S06]  /*9b20*/  BRA `(.L_x_4065) ;  /* 0x0000000c00247947 */ /* 0x000fec0003800000 */
.L_x_4062:
        /* <DEDUP_REMOVED lines=9> */
.L_x_4067:
[----:B------:R-:W2:Y:S02]  /*9bc0*/  LDG.E R2, desc[UR36][R2.64] ;  /* 0x0000002402027981 */ /* 0x000ea4000c1e1900 */
[----:B--2---:R-:W-:Y:S01]  /*9bd0*/  I2FP.F32.S32 R19, R2 ;  /* 0x0000000200137245 */ /* 0x004fe20000201400 */
[----:B------:R-:W-:Y:S06]  /*9be0*/  BRA `(.L_x_4065) ;  /* 0x0000000800f47947 */ /* 0x000fec0003800000 */
.L_x_4066:
[----:B------:R-:W2:Y:S02]  /*9bf0*/  LDG.E.U16 R2, desc[UR36][R2.64] ;  /* 0x0000002402027981 */ /* 0x000ea4000c1e1500 */
[----:B--2---:R2:W3:Y:S01]  /*9c00*/  I2F.S16 R19, R2 ;  /* 0x0000000200137306 */ /* 0x0044e20000101400 */
[----:B------:R-:W-:Y:S05]  /*9c10*/  BRA `(.L_x_4065) ;  /* 0x0000000800e87947 */ /* 0x000fea0003800000 */
.L_x_4061:
        /* <DEDUP_REMOVED lines=8> */
.L_x_4069:
[----:B------:R-:W2:Y:S02]  /*9ca0*/  LDG.E.U16 R2, desc[UR36][R2.64] ;  /* 0x0000002402027981 */ /* 0x000ea4000c1e1500 */
[----:B--2---:R-:W-:Y:S01]  /*9cb0*/  HADD2.F32 R19, -RZ, R2.H0_H0 ;  /* 0x20000002ff137230 */ /* 0x004fe20000004100 */
[----:B------:R-:W-:Y:S06]  /*9cc0*/  BRA `(.L_x_4065) ;  /* 0x0000000800bc7947 */ /* 0x000fec0003800000 */
.L_x_4068:
        /* <DEDUP_REMOVED lines=8> */
.L_x_4071:
[----:B------:R-:W2:Y:S02]  /*9d50*/  LDG.E.U16 R2, desc[UR36][R2.64] ;  /* 0x0000002402027981 */ /* 0x000ea4000c1e1500 */
[----:B--2---:R-:W-:Y:S01]  /*9d60*/  HADD2.F32 R19, -RZ, R2.H0_H0 ;  /* 0x20000002ff137230 */ /* 0x004fe20000004100 */
[----:B------:R-:W-:Y:S06]  /*9d70*/  BRA `(.L_x_4065) ;  /* 0x0000000800907947 */ /* 0x000fec0003800000 */
.L_x_4070:
[----:B------:R-:W2:Y:S01]  /*9d80*/  LDG.E.64 R2, desc[UR36][R2.64] ;  /* 0x0000002402027981 */ /* 0x000ea2000c1e1b00 */
[----:B------:R-:W-:Y:S01]  /*9d90*/  UMOV UR4, 0xf0000000 ;  /* 0xf000000000047882 */ /* 0x000fe20000000000 */
[----:B------:R-:W-:Y:S01]  /*9da0*/  UMOV UR5, 0x380fffff ;  /* 0x380fffff00057882 */ /* 0x000fe20000000000 */
[----:B--2---:R-:W0:Y:S01]  /*9db0*/  F2F.F32.F64 R19, R2 ;  /* 0x0000000200137310 */ /* 0x004e220000301000 */
[----:B------:R-:W-:-:S14]  /*9dc0*/  DSETP.GEU.AND P0, PT, |R2|, UR4, PT ;  /* 0x0000000402007e2a */ /* 0x000fdc000bf0e200 */
[----:B0-----:R-:W-:Y:S01]  /*9dd0*/  @!P0 FMUL R19, R19, 1.175494350822287508e-38 ;  /* 0x0080000013138820 */ /* 0x001fe20000400000 */
[----:B------:R-:W-:Y:S06]  /*9de0*/  BRA `(.L_x_4065) ;  /* 0x0000000800747947 */ /* 0x000fec0003800000 */
.L_x_4060:
        /* <DEDUP_REMOVED lines=12> */
.L_x_4074:
[----:B------:R-:W2:Y:S01]  /*9eb0*/  LDG.E.64 R2, desc[UR36][R2.64] ;  /* 0x0000002402027981 */ /* 0x000ea2000c1e1b00 */
[----:B------:R-:W-:Y:S01]  /*9ec0*/  UMOV UR4, 0xf0000000 ;  /* 0xf000000000047882 */ /* 0x000fe20000000000 */
[----:B------:R-:W-:Y:S01]  /*9ed0*/  UMOV UR5, 0x380fffff ;  /* 0x380fffff00057882 */ /* 0x000fe20000000000 */
[----:B--2---:R-:W0:Y:S01]  /*9ee0*/  F2F.F32.F64 R19, R2 ;  /* 0x0000000200137310 */ /* 0x004e220000301000 */
[----:B------:R-:W-:-:S14]  /*9ef0*/  DSETP.GEU.AND P0, PT, |R2|, UR4, PT ;  /* 0x0000000402007e2a */ /* 0x000fdc000bf0e200 */
[----:B0-----:R-:W-:Y:S01]  /*9f00*/  @!P0 FMUL R19, R19, 1.175494350822287508e-38 ;  /* 0x0080000013138820 */ /* 0x001fe20000400000 */
[----:B------:R-:W-:Y:S06]  /*9f10*/  BRA `(.L_x_4065) ;  /* 0x0000000800287947 */ /* 0x000fec0003800000 */
.L_x_4073:
        /* <DEDUP_REMOVED lines=14> */
[----:B------:R-:W-:Y:S01]  /*a000*/  VIADD R5, R4, 0xfffffffc ;  /* 0xfffffffc04057836 */ /* 0x000fe20000000000 */
[----:B------:R-:W-:-:S04]  /*a010*/  IADD3 R4, PT, PT, R0, 0x1000000, RZ ;  /* 0x0100000000047810 */ /* 0x000fc80007ffe0ff */
[----:B------:R-:W-:Y:S01]  /*a020*/  SHF.L.U32 R6, R0, R5, RZ ;  /* 0x0000000500067219 */ /* 0x000fe200000006ff */
[----:B------:R-:W-:Y:S01]  /*a030*/  IMAD.SHL.U32 R5, R5, 0x800000, RZ ;  /* 0x0080000005057824 */ /* 0x000fe200078e00ff */
[----:B------:R-:W-:-:S04]  /*a040*/  SHF.R.S32.HI R4, RZ, 0x8, R4 ;  /* 0x00000008ff047819 */ /* 0x000fc80000011404 */
[----:B------:R-:W-:-:S05]  /*a050*/  LEA.HI R5, R6, -R5, RZ, 0x1c ;  /* 0x8000000506057211 */ /* 0x000fca00078fe0ff */
[----:B------:R-:W-:-:S05]  /*a060*/  VIADD R5, R5, 0x3c000000 ;  /* 0x3c00000005057836 */ /* 0x000fca0000000000 */
[----:B------:R-:W-:-:S04]  /*a070*/  LOP3.LUT R4, R5, 0x7f800000, R4, 0xf8, !PT ;  /* 0x7f80000005047812 */ /* 0x000fc800078ef804 */
[----:B------:R-:W-:-:S04]  /*a080*/  SEL R4, R4, RZ, P0 ;  /* 0x000000ff04047207 */ /* 0x000fc80000000000 */
[----:B------:R-:W-:Y:S01]  /*a090*/  LOP3.LUT R19, R4, 0x80000000, R19, 0xf8, !PT ;  /* 0x8000000004137812 */ /* 0x000fe200078ef813 */
[----:B------:R-:W-:Y:S06]  /*a0a0*/  BRA `(.L_x_4065) ;  /* 0x0000000400c47947 */ /* 0x000fec0003800000 */
.L_x_4076:
[----:B------:R-:W2:Y:S02]  /*a0b0*/  LDG.E.U8 R2, desc[UR36][R2.64] ;  /* 0x0000002402027981 */ /* 0x000ea4000c1e1100 */
[C---:B--2---:R-:W-:Y:S01]  /*a0c0*/  IMAD.SHL.U32 R0, R2.reuse, 0x2000000, RZ ;  /* 0x0200000002007824 */ /* 0x044fe200078e00ff */
[----:B------:R-:W-:-:S04]  /*a0d0*/  SHF.L.U32 R5, R2, 0x8, RZ ;  /* 0x0000000802057819 */ /* 0x000fc800000006ff */
        /* <DEDUP_REMOVED lines=9> */
.L_x_4075:
[----:B------:R-:W2:Y:S02]  /*a170*/  LDG.E.U16 R2, desc[UR36][R2.64] ;  /* 0x0000002402027981 */ /* 0x000ea4000c1e1500 */
[----:B--2---:R-:W-:Y:S01]  /*a180*/  IMAD.U32 R19, R2, 0x10000, RZ ;  /* 0x0001000002137824 */ /* 0x004fe200078e00ff */
[----:B------:R-:W-:Y:S06]  /*a190*/  BRA `(.L_x_4065) ;  /* 0x0000000400887947 */ /* 0x000fec0003800000 */
.L_x_4072:
        /* <DEDUP_REMOVED lines=11> */
.L_x_4079:
        /* <DEDUP_REMOVED lines=20> */
.L_x_4081:
[----:B------:R-:W-:Y:S05]  /*a390*/  BSYNC.RECONVERGENT B0 ;  /* 0x0000000000007941 */ /* 0x000fea0003800200 */
.L_x_4080:
[----:B------:R-:W-:Y:S02]  /*a3a0*/  SHF.L.U32 R0, R0, 0x14, RZ ;  /* 0x0000001400007819 */ /* 0x000fe400000006ff */
[----:B------:R-:W-:-:S04]  /*a3b0*/  LEA R2, R2, 0x3b800000, 0x17 ;  /* 0x3b80000002027811 */ /* 0x000fc800078eb8ff */
[----:B------:R-:W-:Y:S01]  /*a3c0*/  LOP3.LUT R19, R2, R0, R19, 0xfe, !PT ;  /* 0x0000000002137212 */ /* 0x000fe200078efe13 */
[----:B------:R-:W-:Y:S06]  /*a3d0*/  BRA `(.L_x_4065) ;  /* 0x0000000000f87947 */ /* 0x000fec0003800000 */
.L_x_4078:
        /* <DEDUP_REMOVED lines=20> */
.L_x_4083:
[----:B------:R-:W-:Y:S05]  /*a520*/  BSYNC.RECONVERGENT B0 ;  /* 0x0000000000007941 */ /* 0x000fea0003800200 */
.L_x_4082:
[----:B------:R-:W-:Y:S01]  /*a530*/  IMAD.SHL.U32 R0, R0, 0x200000, RZ ;  /* 0x0020000000007824 */ /* 0x000fe200078e00ff */
[----:B------:R-:W-:-:S04]  /*a540*/  LEA R2, R2, 0x37800000, 0x17 ;  /* 0x3780000002027811 */ /* 0x000fc800078eb8ff */
[----:B------:R-:W-:Y:S01]  /*a550*/  LOP3.LUT R19, R2, R0, R19, 0xfe, !PT ;  /* 0x0000000002137212 */ /* 0x000fe200078efe13 */
[----:B------:R-:W-:Y:S06]  /*a560*/  BRA `(.L_x_4065) ;  /* 0x0000000000947947 */ /* 0x000fec0003800000 */
.L_x_4077:
        /* <DEDUP_REMOVED lines=14> */
.L_x_4064:
        /* <DEDUP_REMOVED lines=16> */
.L_x_4086:
[----:B------:R-:W-:Y:S01]  /*a750*/  MOV R19, RZ ;  /* 0x000000ff00137202 */ /* 0x000fe20000000f00 */
[----:B------:R-:W-:Y:S06]  /*a760*/  BRA `(.L_x_4065) ;  /* 0x0000000000147947 */ /* 0x000fec0003800000 */
.L_x_4085:
[----:B------:R-:W2:Y:S02]  /*a770*/  LDG.E.64 R2, desc[UR36][R2.64] ;  /* 0x0000002402027981 */ /* 0x000ea4000c1e1b00 */
[----:B--2---:R0:W1:Y:S01]  /*a780*/  I2F.U64 R19, R2 ;  /* 0x0000000200137312 */ /* 0x0040620000301000 */
[----:B------:R-:W-:Y:S05]  /*a790*/  BRA `(.L_x_4065) ;  /* 0x0000000000087947 */ /* 0x000fea0003800000 */
.L_x_4084:
[----:B------:R-:W2:Y:S02]  /*a7a0*/  LDG.E R2, desc[UR36][R2.64] ;  /* 0x0000002402027981 */ /* 0x000ea4000c1e1900 */
[----:B--2---:R-:W-:-:S07]  /*a7b0*/  I2FP.F32.U32 R19, R2 ;  /* 0x0000000200137245 */ /* 0x004fce0000201000 */
.L_x_4065:
[----:B------:R-:W-:Y:S05]  /*a7c0*/  BSYNC.RECONVERGENT B6 ;  /* 0x0000000000067941 */ /* 0x000fea0003800200 */
.L_x_4059:
[----:B------:R-:W0:Y:S01]  /*a7d0*/  LDCU.64 UR6, c[0x0][0x5f8] ;  /* 0x0000bf00ff0677ac */ /* 0x000e220008000a00 */
[----:B------:R-:W-:Y:S01]  /*a7e0*/  BSSY.RECONVERGENT B6, `(.L_x_4087) ;  /* 0x00000dd000067945 */ /* 0x000fe20003800200 */
[----:B------:R-:W-:-:S04]  /*a7f0*/  UPRMT UR4, UR42, 0x9910, URZ ;  /* 0x000099102a047896 */ /* 0x000fc800080000ff */
[----:B------:R-:W-:Y:S01]  /*a800*/  UISETP.GT.AND UP0, UPT, UR4, 0x9, UPT ;  /* 0x000000090400788c */ /* 0x000fe2000bf04270 */
[----:B0-2-4-:R-:W-:-:S05]  /*a810*/  IADD3 R2, P0, PT, R18, UR6, RZ ;  /* 0x0000000612027c10 */ /* 0x015fca000ff1e0ff */
        /* <DEDUP_REMOVED lines=13> */
.L_x_4091:
[----:B------:R-:W2:Y:S02]  /*a8f0*/  LDG.E.U8 R0, desc[UR36][R2.64] ;  /* 0x0000002402007981 */ /* 0x000ea4000c1e1100 */
[----:B--2---:R-:W-:Y:S01]  /*a900*/  I2FP.F32.U32 R0, R0 ;  /* 0x0000000000007245 */ /* 0x004fe20000201000 */
[----:B------:R-:W-:Y:S06]  /*a910*/  BRA `(.L_x_4093) ;  /* 0x0000000c00247947 */ /* 0x000fec0003800000 */
.L_x_4090:
        /* <DEDUP_REMOVED lines=9> */
.L_x_4095:
[----:B------:R-:W2:Y:S02]  /*a9b0*/  LDG.E R0, desc[UR36][R2.64] ;  /* 0x0000002402007981 */ /* 0x000ea4000c1e1900 */
[----:B--2---:R-:W-:Y:S01]  /*a9c0*/  I2FP.F32.S32 R0, R0 ;  /* 0x0000000000007245 */ /* 0x004fe20000201400 */
[----:B------:R-:W-:Y:S06]  /*a9d0*/  BRA `(.L_x_4093) ;  /* 0x0000000800f47947 */ /* 0x000fec0003800000 */
.L_x_4094:
[----:B------:R-:W2:Y:S02]  /*a9e0*/  LDG.E.U16 R0, desc[UR36][R2.64] ;  /* 0x0000002402007981 */ /* 0x000ea4000c1e1500 */
[----:B--2---:R-:W4:Y:S01]  /*a9f0*/  I2F.S16 R0, R0 ;  /* 0x0000000000007306 */ /* 0x004f220000101400 */
[----:B------:R-:W-:Y:S05]  /*aa00*/  BRA `(.L_x_4093) ;  /* 0x0000000800e87947 */ /* 0x000fea0003800000 */
.L_x_4089:
        /* <DEDUP_REMOVED lines=8> */
.L_x_4097:
[----:B------:R-:W2:Y:S02]  /*aa90*/  LDG.E.U16 R0, desc[UR36][R2.64] ;  /* 0x0000002402007981 */ /* 0x000ea4000c1e1500 */
[----:B--2---:R-:W-:Y:S01]  /*aaa0*/  HADD2.F32 R0, -RZ, R0.H0_H0 ;  /* 0x20000000ff007230 */ /* 0x004fe20000004100 */
[----:B------:R-:W-:Y:S06]  /*aab0*/  BRA `(.L_x_4093) ;  /* 0x0000000800bc7947 */ /* 0x000fec0003800000 */
.L_x_4096:
        /* <DEDUP_REMOVED lines=8> */
.L_x_4099:
[----:B------:R-:W2:Y:S02]  /*ab40*/  LDG.E.U16 R0, desc[UR36][R2.64] ;  /* 0x0000002402007981 */ /* 0x000ea4000c1e1500 */
[----:B--2---:R-:W-:Y:S01]  /*ab50*/  HADD2.F32 R0, -RZ, R0.H0_H0 ;  /* 0x20000000ff007230 */ /* 0x004fe20000004100 */
[----:B------:R-:W-:Y:S06]  /*ab60*/  BRA `(.L_x_4093) ;  /* 0x0000000800907947 */ /* 0x000fec0003800000 */
.L_x_4098:
[----:B------:R-:W2:Y:S01]  /*ab70*/  LDG.E.64 R2, desc[UR36][R2.64] ;  /* 0x0000002402027981 */ /* 0x000ea2000c1e1b00 */
[----:B------:R-:W-:Y:S01]  /*ab80*/  UMOV UR4, 0xf0000000 ;  /* 0xf000000000047882 */ /* 0x000fe20000000000 */
[----:B------:R-:W-:Y:S01]  /*ab90*/  UMOV UR5, 0x380fffff ;  /* 0x380fffff00057882 */ /* 0x000fe20000000000 */
[----:B--2---:R-:W0:Y:S01]  /*aba0*/  F2F.F32.F64 R0, R2 ;  /* 0x0000000200007310 */ /* 0x004e220000301000 */
[----:B------:R-:W-:-:S14]  /*abb0*/  DSETP.GEU.AND P0, PT, |R2|, UR4, PT ;  /* 0x0000000402007e2a */ /* 0x000fdc000bf0e200 */
[----:B0-----:R-:W-:Y:S01]  /*abc0*/  @!P0 FMUL R0, R0, 1.175494350822287508e-38 ;  /* 0x0080000000008820 */ /* 0x001fe20000400000 */
[----:B------:R-:W-:Y:S06]  /*abd0*/  BRA `(.L_x_4093) ;  /* 0x0000000800747947 */ /* 0x000fec0003800000 */
.L_x_4088:
        /* <DEDUP_REMOVED lines=12> */
.L_x_4102:
[----:B------:R-:W2:Y:S01]  /*aca0*/  LDG.E.64 R2, desc[UR36][R2.64] ;  /* 0x0000002402027981 */ /* 0x000ea2000c1e1b00 */
[----:B------:R-:W-:Y:S01]  /*acb0*/  UMOV UR4, 0xf0000000 ;  /* 0xf000000000047882 */ /* 0x000fe20000000000 */
[----:B------:R-:W-:Y:S01]  /*acc0*/  UMOV UR5, 0x380fffff ;  /* 0x380fffff00057882 */ /* 0x000fe20000000000 */
[----:B--2---:R-:W0:Y:S01]  /*acd0*/  F2F.F32.F64 R0, R2 ;  /* 0x0000000200007310 */ /* 0x004e220000301000 */
[----:B------:R-:W-:-:S14]  /*ace0*/  DSETP.GEU.AND P0, PT, |R2|, UR4, PT ;  /* 0x0000000402007e2a */ /* 0x000fdc000bf0e200 */
[----:B0-----:R-:W-:Y:S01]  /*acf0*/  @!P0 FMUL R0, R0, 1.175494350822287508e-38 ;  /* 0x0080000000008820 */ /* 0x001fe20000400000 */
[----:B------:R-:W-:Y:S06]  /*ad00*/  BRA `(.L_x_4093) ;  /* 0x0000000800287947 */ /* 0x000fec0003800000 */
.L_x_4101:
        /* <DEDUP_REMOVED lines=25> */
.L_x_4104:
        /* <DEDUP_REMOVED lines=12> */
.L_x_4103:
[----:B------:R-:W2:Y:S02]  /*af60*/  LDG.E.U16 R0, desc[UR36][R2.64] ;  /* 0x0000002402007981 */ /* 0x000ea4000c1e1500 */
[----:B--2---:R-:W-:Y:S01]  /*af70*/  IMAD.U32 R0, R0, 0x10000, RZ ;  /* 0x0001000000007824 */ /* 0x004fe200078e00ff */
[----:B------:R-:W-:Y:S06]  /*af80*/  BRA `(.L_x_4093) ;  /* 0x0000000400887947 */ /* 0x000fec0003800000 */
.L_x_4100:
        /* <DEDUP_REMOVED lines=11> */
.L_x_4107:
        /* <DEDUP_REMOVED lines=20> */
.L_x_4109:
[----:B------:R-:W-:Y:S05]  /*b180*/  BSYNC.RECONVERGENT B0 ;  /* 0x0000000000007941 */ /* 0x000fea0003800200 */
.L_x_4108:
[----:B------:R-:W-:Y:S01]  /*b190*/  IMAD.SHL.U32 R0, R0, 0x100000, RZ ;  /* 0x0010000000007824 */ /* 0x000fe200078e00ff */
[----:B------:R-:W-:-:S04]  /*b1a0*/  LEA R2, R2, 0x3b800000, 0x17 ;  /* 0x3b80000002027811 */ /* 0x000fc800078eb8ff */
[----:B------:R-:W-:Y:S01]  /*b1b0*/  LOP3.LUT R0, R2, R0, R7, 0xfe, !PT ;  /* 0x0000000002007212 */ /* 0x000fe200078efe07 */
[----:B------:R-:W-:Y:S06]  /*b1c0*/  BRA `(.L_x_4093) ;  /* 0x0000000000f87947 */ /* 0x000fec0003800000 */
.L_x_4106:
        /* <DEDUP_REMOVED lines=20> */
.L_x_4111:
[----:B------:R-:W-:Y:S05]  /*b310*/  BSYNC.RECONVERGENT B0 ;  /* 0x0000000000007941 */ /* 0x000fea0003800200 */
.L_x_4110:
[----:B------:R-:W-:Y:S02]  /*b320*/  SHF.L.U32 R0, R0, 0x15, RZ ;  /* 0x0000001500007819 */ /* 0x000fe400000006ff */
[----:B------:R-:W-:-:S04]  /*b330*/  LEA R2, R2, 0x37800000, 0x17 ;  /* 0x3780000002027811 */ /* 0x000fc800078eb8ff */
[----:B------:R-:W-:Y:S01]  /*b340*/  LOP3.LUT R0, R2, R0, R7, 0xfe, !PT ;  /* 0x0000000002007212 */ /* 0x000fe200078efe07 */
[----:B------:R-:W-:Y:S06]  /*b350*/  BRA `(.L_x_4093) ;  /* 0x0000000000947947 */ /* 0x000fec0003800000 */
.L_x_4105:
        /* <DEDUP_REMOVED lines=14> */
.L_x_4092:
[----:B------:R-:W-:Y:S01]  /*b440*/  MOV R2, 0x0 ;  /* 0x0000000000027802 */ /* 0x000fe20000000f00 */
[----:B------:R-:W0:Y:S01]  /*b450*/  LDCU.64 UR4, c[0x4][0x128] ;  /* 0x01002500ff0477ac */ /* 0x000e220008000a00 */
[----:B------:R-:W-:Y:S02]  /*b460*/  HFMA2 R13, -RZ, RZ, 0, 0 ;  /* 0x00000000ff0d7431 */ /* 0x000fe400000001ff */
[----:B------:R-:W-:Y:S01]  /*b470*/  IMAD.MOV.U32 R8, RZ, RZ, 0x4e ;  /* 0x0000004eff087424 */ /* 0x000fe200078e00ff */
[----:B------:R-:W2:Y:S01]  /*b480*/  LDCU.64 UR6, c[0x4][0x130] ;  /* 0x01002600ff0677ac */ /* 0x000ea20008000a00 */
[----:B------:R-:W4:Y:S01]  /*b490*/  LDC.64 R2, c[0x4][R2] ;  /* 0x0100000002027b82 */ /* 0x000f220000000a00 */
[----:B------:R-:W-:Y:S01]  /*b4a0*/  IMAD.MOV.U32 R12, RZ, RZ, 0x1 ;  /* 0x00000001ff0c7424 */ /* 0x000fe200078e00ff */
[----:B------:R-:W1:Y:S01]  /*b4b0*/  LDCU.64 UR8, c[0x4][0x18] ;  /* 0x01000300ff0877ac */ /* 0x000e620008000a00 */
[----:B0-----:R-:W-:Y:S02]  /*b4c0*/  IMAD.U32 R4, RZ, RZ, UR4 ;  /* 0x00000004ff047e24 */ /* 0x001fe4000f8e00ff */
[----:B------:R-:W-:Y:S01]  /*b4d0*/  IMAD.U32 R5, RZ, RZ, UR5 ;  /* 0x00000005ff057e24 */ /* 0x000fe2000f8e00ff */
[----:B--2---:R-:W-:Y:S01]  /*b4e0*/  MOV R6, UR6 ;  /* 0x0000000600067c02 */ /* 0x004fe20008000f00 */
[----:B------:R-:W-:-:S02]  /*b4f0*/  IMAD.U32 R7, RZ, RZ, UR7 ;  /* 0x00000007ff077e24 */ /* 0x000fc4000f8e00ff */
[----:B-1----:R-:W-:Y:S01]  /*b500*/  IMAD.U32 R10, RZ, RZ, UR8 ;  /* 0x00000008ff0a7e24 */ /* 0x002fe2000f8e00ff */
[----:B------:R-:W-:-:S07]  /*b510*/  MOV R11, UR9 ;  /* 0x00000009000b7c02 */ /* 0x000fce0008000f00 */
[----:B------:R-:W-:-:S07]  /*b520*/  LEPC R20, `(.L_x_4114) ;  /* 0x000000001014794e */ /* 0x000fce0000000000 */
[----:B---345:R-:W-:Y:S05]  /*b530*/  CALL.ABS.NOINC R2 ;  /* 0x0000000002007343 */ /* 0x038fea0003c00000 */
.L_x_4114:
[----:B------:R-:W-:Y:S01]  /*b540*/  IMAD.MOV.U32 R0, RZ, RZ, RZ ;  /* 0x000000ffff007224 */ /* 0x000fe200078e00ff */
[----:B------:R-:W-:Y:S06]  /*b550*/  BRA `(.L_x_4093) ;  /* 0x0000000000147947 */ /* 0x000fec0003800000 */
.L_x_4113:
[----:B------:R-:W2:Y:S02]  /*b560*/  LDG.E.64 R2, desc[UR36][R2.64] ;  /* 0x0000002402027981 */ /* 0x000ea4000c1e1b00 */
[----:B--2---:R0:W2:Y:S01]  /*b570*/  I2F.U64 R0, R2 ;  /* 0x0000000200007312 */ /* 0x0040a20000301000 */
[----:B------:R-:W-:Y:S05]  /*b580*/  BRA `(.L_x_4093) ;  /* 0x0000000000087947 */ /* 0x000fea0003800000 */
.L_x_4112:
[----:B------:R-:W2:Y:S02]  /*b590*/  LDG.E R0, desc[UR36][R2.64] ;  /* 0x0000002402007981 */ /* 0x000ea4000c1e1900 */
[----:B--2---:R-:W-:-:S07]  /*b5a0*/  I2FP.F32.U32 R0, R0 ;  /* 0x0000000000007245 */ /* 0x004fce0000201000 */
.L_x_4093:
[----:B------:R-:W-:Y:S05]  /*b5b0*/  BSYNC.RECONVERGENT B6 ;  /* 0x0000000000067941 */ /* 0x000fea0003800200 */
.L_x_4087:
[----:B-1-3-5:R-:W-:Y:S01]  /*b5c0*/  FADD.FTZ R19, |R19|, -RZ ;  /* 0x800000ff13137221 */ /* 0x02afe20000010200 */
[----:B--2-4-:R-:W-:Y:S01]  /*b5d0*/  FADD.FTZ R0, |R0|, -RZ ;  /* 0x800000ff00007221 */ /* 0x014fe20000010200 */
[----:B------:R-:W1:Y:S04]  /*b5e0*/  LDCU.64 UR6, c[0x0][0x5e8] ;  /* 0x0000bd00ff0677ac */ /* 0x000e680008000a00 */
[CC--:B------:R-:W-:Y:S01]  /*b5f0*/  VIMNMX R4, PT, PT, R19.reuse, R0.reuse, !PT ;  /* 0x0000000013047248 */ /* 0x0c0fe20007fe0100 */
[----:B------:R-:W-:Y:S01]  /*b600*/  UPRMT UR4, UR43, 0x9910, URZ ;  /* 0x000099102b047896 */ /* 0x000fe200080000ff */
[----:B------:R-:W-:Y:S02]  /*b610*/  VIMNMX R0, PT, PT, R19, R0, PT ;  /* 0x0000000013007248 */ /* 0x000fe40003fe0100 */
[----:B0-----:R-:W-:Y:S01]  /*b620*/  LOP3.LUT R2, R4, 0xfe000000, RZ, 0xc0, !PT ;  /* 0xfe00000004027812 */ /* 0x001fe200078ec0ff */
        /* <DEDUP_REMOVED lines=9> */
[----:B-1----:R-:W-:-:S03]  /*b6c0*/  IADD3 R2, P2, PT, R16, UR6, RZ ;  /* 0x0000000610027c10 */ /* 0x002fc6000ff5e0ff */
        /* <DEDUP_REMOVED lines=16> */
.L_x_4118:
[----:B------:R-:W0:Y:S02]  /*b7d0*/  F2I.S64.TRUNC R4, R4 ;  /* 0x0000000400047311 */ /* 0x000e24000020d900 */
[----:B0-----:R-:W-:-:S05]  /*b7e0*/  MOV R7, R4 ;  /* 0x0000000400077202 */ /* 0x001fca0000000f00 */
[----:B------:R0:W-:Y:S01]  /*b7f0*/  STG.E.U8 desc[UR36][R2.64], R7 ;  /* 0x0000000702007986 */ /* 0x0001e2000c101124 */
[----:B------:R-:W-:Y:S05]  /*b800*/  BRA `(.L_x_4120) ;  /* 0x0000000c00287947 */ /* 0x000fea0003800000 */
.L_x_4117:
        /* <DEDUP_REMOVED lines=9> */
.L_x_4122:
[----:B------:R-:W0:Y:S02]  /*b8a0*/  F2I.FTZ.TRUNC.NTZ R5, R4 ;  /* 0x0000000400057305 */ /* 0x000e24000021f100 */
[----:B0-----:R0:W-:Y:S01]  /*b8b0*/  STG.E desc[UR36][R2.64], R5 ;  /* 0x0000000502007986 */ /* 0x0011e2000c101924 */
[----:B------:R-:W-:Y:S05]  /*b8c0*/  BRA `(.L_x_4120) ;  /* 0x0000000800f87947 */ /* 0x000fea0003800000 */
.L_x_4121:
[----:B------:R-:W0:Y:S02]  /*b8d0*/  F2I.FTZ.TRUNC.NTZ R5, R4 ;  /* 0x0000000400057305 */ /* 0x000e24000021f100 */
[----:B0-----:R0:W-:Y:S01]  /*b8e0*/  STG.E.U16 desc[UR36][R2.64], R5 ;  /* 0x0000000502007986 */ /* 0x0011e2000c101524 */
[----:B------:R-:W-:Y:S05]  /*b8f0*/  BRA `(.L_x_4120) ;  /* 0x0000000800ec7947 */ /* 0x000fea0003800000 */
.L_x_4116:
        /* <DEDUP_REMOVED lines=8> */
.L_x_4124:
[----:B------:R-:W-:-:S05]  /*b980*/  F2FP.F16.F32.PACK_AB R4, RZ, R4 ;  /* 0x00000004ff04723e */ /* 0x000fca00000000ff */
[----:B------:R0:W-:Y:S01]  /*b990*/  STG.E.U16 desc[UR36][R2.64], R4 ;  /* 0x0000000402007986 */ /* 0x0001e2000c101524 */
[----:B------:R-:W-:Y:S05]  /*b9a0*/  BRA `(.L_x_4120) ;  /* 0x0000000800c07947 */ /* 0x000fea0003800000 */
.L_x_4123:
        /* <DEDUP_REMOVED lines=9> */
.L_x_4126:
[----:B------:R-:W-:-:S04]  /*ba40*/  F2FP.F16.F32.PACK_AB R5, RZ, R4 ;  /* 0x00000004ff05723e */ /* 0x000fc800000000ff */
[----:B------:R-:W-:-:S05]  /*ba50*/  PRMT R5, R5, 0x5410, RZ ;  /* 0x0000541005057816 */ /* 0x000fca00000000ff */
[----:B------:R0:W-:Y:S01]  /*ba60*/  STG.E desc[UR36][R2.64], R5 ;  /* 0x0000000502007986 */ /* 0x0001e2000c101924 */
[----:B------:R-:W-:Y:S05]  /*ba70*/  BRA `(.L_x_4120) ;  /* 0x00000008008c7947 */ /* 0x000fea0003800000 */
.L_x_4125:
[----:B------:R-:W-:-:S06]  /*ba80*/  FMUL.FTZ R4, R4, 1 ;  /* 0x3f80000004047820 */ /* 0x000fcc0000410000 */
[----:B------:R-:W0:Y:S02]  /*ba90*/  F2F.F64.F32 R4, R4 ;  /* 0x0000000400047310 */ /* 0x000e240000201800 */
[----:B0-----:R0:W-:Y:S01]  /*baa0*/  STG.E.64 desc[UR36][R2.64], R4 ;  /* 0x0000000402007986 */ /* 0x0011e2000c101b24 */
[----:B------:R-:W-:Y:S05]  /*bab0*/  BRA `(.L_x_4120) ;  /* 0x00000008007c7947 */ /* 0x000fea0003800000 */
.L_x_4115:
        /* <DEDUP_REMOVED lines=13> */
.L_x_4130:
        /* <DEDUP_REMOVED lines=16> */
.L_x_4133:
[----:B------:R-:W-:-:S04]  /*bc90*/  SHF.R.U32.HI R4, RZ, 0x18, R4 ;  /* 0x00000018ff047819 */ /* 0x000fc80000011604 */
[----:B------:R-:W-:-:S04]  /*bca0*/  LOP3.LUT R4, R5, 0x80, R4, 0xf8, !PT ;  /* 0x0000008005047812 */ /* 0x000fc800078ef804 */
[----:B------:R-:W-:-:S07]  /*bcb0*/  PRMT R0, R4, 0x7610, R0 ;  /* 0x0000761004007816 */ /* 0x000fce0000000000 */
.L_x_4132:
[----:B------:R-:W-:Y:S05]  /*bcc0*/  BSYNC.RECONVERGENT B0 ;  /* 0x0000000000007941 */ /* 0x000fea0003800200 */
.L_x_4131:
[----:B------:R0:W-:Y:S01]  /*bcd0*/  STG.E.U8 desc[UR36][R2.64], R0 ;  /* 0x0000000002007986 */ /* 0x0001e2000c101124 */
[----:B------:R-:W-:Y:S05]  /*bce0*/  BRA `(.L_x_4120) ;  /* 0x0000000400f07947 */ /* 0x000fea0003800000 */
.L_x_4129:
        /* <DEDUP_REMOVED lines=16> */
.L_x_4136:
[----:B------:R-:W-:-:S04]  /*bdf0*/  SHF.R.U32.HI R4, RZ, 0x18, R4 ;  /* 0x00000018ff047819 */ /* 0x000fc80000011604 */
[----:B------:R-:W-:-:S04]  /*be00*/  LOP3.LUT R5, R5, 0x80, R4, 0xf8, !PT ;  /* 0x0000008005057812 */ /* 0x000fc800078ef804 */
[----:B------:R-:W-:-:S07]  /*be10*/  PRMT R0, R5, 0x7610, R0 ;  /* 0x0000761005007816 */ /* 0x000fce0000000000 */
.L_x_4135:
[----:B------:R-:W-:Y:S05]  /*be20*/  BSYNC.RECONVERGENT B0 ;  /* 0x0000000000007941 */ /* 0x000fea0003800200 */
.L_x_4134:
[----:B------:R0:W-:Y:S01]  /*be30*/  STG.E.U8 desc[UR36][R2.64], R0 ;  /* 0x0000000002007986 */ /* 0x0001e2000c101124 */
[----:B------:R-:W-:Y:S05]  /*be40*/  BRA `(.L_x_4120) ;  /* 0x0000000400987947 */ /* 0x000fea0003800000 */
.L_x_4128:
        /* <DEDUP_REMOVED lines=21> */
.L_x_4138:
[----:B------:R-:W0:Y:S02]  /*bfa0*/  F2I.U64.TRUNC R4, R4 ;  /* 0x0000000400047311 */ /* 0x000e24000020d800 */
[----:B0-----:R0:W-:Y:S01]  /*bfb0*/  STG.E.64 desc[UR36][R2.64], R4 ;  /* 0x0000000402007986 */ /* 0x0011e2000c101b24 */
[----:B------:R-:W-:Y:S05]  /*bfc0*/  BRA `(.L_x_4120) ;  /* 0x0000000400387947 */ /* 0x000fea0003800000 */
.L_x_4137:
[----:B------:R-:W0:Y:S02]  /*bfd0*/  F2I.FTZ.U32.TRUNC.NTZ R5, R4 ;  /* 0x0000000400057305 */ /* 0x000e24000021f000 */
[----:B0-----:R0:W-:Y:S01]  /*bfe0*/  STG.E desc[UR36][R2.64], R5 ;  /* 0x0000000502007986 */ /* 0x0011e2000c101924 */
[----:B------:R-:W-:Y:S05]  /*bff0*/  BRA `(.L_x_4120) ;  /* 0x00000004002c7947 */ /* 0x000fea0003800000 */
.L_x_4127:
        /* <DEDUP_REMOVED lines=10> */
.L_x_4140:
[----:B------:R-:W-:Y:S01]  /*c0a0*/  FMUL.FTZ R4, R4, 1 ;  /* 0x3f80000004047820 */ /* 0x000fe20000410000 */
[----:B------:R-:W-:-:S05]  /*c0b0*/  CS2R R6, SRZ ;  /* 0x0000000000067805 */ /* 0x000fca000001ff00 */
[----:B------:R-:W0:Y:S02]  /*c0c0*/  F2F.F64.F32 R4, R4 ;  /* 0x0000000400047310 */ /* 0x000e240000201800 */
[----:B0-----:R4:W-:Y:S01]  /*c0d0*/  STG.E.128 desc[UR36][R2.64], R4 ;  /* 0x0000000402007986 */ /* 0x0019e2000c101d24 */
[----:B------:R-:W-:Y:S05]  /*c0e0*/  BRA `(.L_x_4120) ;  /* 0x0000000000f07947 */ /* 0x000fea0003800000 */
.L_x_4139:
[----:B------:R-:W-:-:S09]  /*c0f0*/  UISETP.NE.AND UP0, UPT, UR4, 0xf, UPT ;  /* 0x0000000f0400788c */ /* 0x000fd2000bf05270 */
[----:B------:R-:W-:Y:S05]  /*c100*/  BRA.U !UP0, `(.L_x_4141) ;  /* 0x0000000108e07547 */ /* 0x000fea000b800000 */
[----:B------:R-:W-:-:S09]  /*c110*/  UISETP.NE.AND UP0, UPT, UR4, 0x17, UPT ;  /* 0x000000170400788c */ /* 0x000fd2000bf05270 */
[----:B------:R-:W-:Y:S05]  /*c120*/  BRA.U !UP0, `(.L_x_4142) ;  /* 0x00000001088c7547 */ /* 0x000fea000b800000 */
[----:B------:R-:W-:-:S09]  /*c130*/  UISETP.NE.AND UP0, UPT, UR4, 0x18, UPT ;  /* 0x000000180400788c */ /* 0x000fd2000bf05270 */
[----:B------:R-:W-:Y:S05]  /*c140*/  BRA.U !UP0, `(.L_x_4143) ;  /* 0x0000000108447547 */ /* 0x000fea000b800000 */
.L_x_4119:
        /* <DEDUP_REMOVED lines=16> */
.L_x_4144:
[----:B------:R-:W-:Y:S05]  /*c250*/  BRA `(.L_x_4120) ;  /* 0x0000000000947947 */ /* 0x000fea0003800000 */
.L_x_4143:
        /* <DEDUP_REMOVED lines=12> */
.L_x_4146:
[----:B------:R-:W-:Y:S05]  /*c320*/  BSYNC.RECONVERGENT B0 ;  /* 0x0000000000007941 */ /* 0x000fea0003800200 */
.L_x_4145:
[----:B------:R-:W-:-:S05]  /*c330*/  LOP3.LUT R5, R0, 0x80, R7, 0xf8, !PT ;  /* 0x0000008000057812 */ /* 0x000fca00078ef807 */
[----:B------:R1:W-:Y:S01]  /*c340*/  STG.E.U8 desc[UR36][R2.64], R5 ;  /* 0x0000000502007986 */ /* 0x0003e2000c101124 */
[----:B------:R-:W-:Y:S05]  /*c350*/  BRA `(.L_x_4120) ;  /* 0x0000000000547947 */ /* 0x000fea0003800000 */
.L_x_4142:
        /* <DEDUP_REMOVED lines=11> */
.L_x_4148:
[----:B------:R-:W-:Y:S02]  /*c410*/  ISETP.GT.U32.AND P0, PT, R6, 0x7f800000, PT ;  /* 0x7f8000000600780c */ /* 0x000fe40003f04070 */
[----:B------:R-:W-:-:S04]  /*c420*/  MOV R0, 0x7f ;  /* 0x0000007f00007802 */ /* 0x000fc80000000f00 */
[----:B------:R-:W-:-:S07]  /*c430*/  SEL R0, R0, 0x7c, P0 ;  /* 0x0000007c00007807 */ /* 0x000fce0000000000 */
.L_x_4149:
[----:B------:R-:W-:Y:S05]  /*c440*/  BSYNC.RECONVERGENT B0 ;  /* 0x0000000000007941 */ /* 0x000fea0003800200 */
.L_x_4147:
[----:B------:R-:W-:-:S04]  /*c450*/  SHF.R.U32.HI R5, RZ, 0x18, R4 ;  /* 0x00000018ff057819 */ /* 0x000fc80000011604 */
[----:B------:R-:W-:-:S05]  /*c460*/  LOP3.LUT R5, R0, 0x80, R5, 0xf8, !PT ;  /* 0x0000008000057812 */ /* 0x000fca00078ef805 */
[----:B------:R0:W-:Y:S01]  /*c470*/  STG.E.U8 desc[UR36][R2.64], R5 ;  /* 0x0000000502007986 */ /* 0x0001e2000c101124 */
[----:B------:R-:W-:Y:S05]  /*c480*/  BRA `(.L_x_4120) ;  /* 0x0000000000087947 */ /* 0x000fea0003800000 */
.L_x_4141:
[----:B------:R-:W-:-:S05]  /*c490*/  F2FP.BF16.F32.PACK_AB R4, RZ, R4 ;  /* 0x00000004ff04723e */ /* 0x000fca00000010ff */
[----:B------:R2:W-:Y:S02]  /*c4a0*/  STG.E.U16 desc[UR36][R2.64], R4 ;  /* 0x0000000402007986 */ /* 0x0005e4000c101524 */
.L_x_4120:
[----:B------:R-:W-:-:S07]  /*c4b0*/  VIADD R17, R17, 0x80 ;  /* 0x0000008011117836 */ /* 0x000fce0000000000 */
.L_x_4057:
[----:B------:R-:W-:Y:S05]  /*c4c0*/  BSYNC.RECONVERGENT B7 ;  /* 0x0000000000077941 */ /* 0x000fea0003800200 */
.L_x_4056:
[----:B------:R-:W5:Y:S02]  /*c4d0*/  LDCU UR4, c[0x0][0x380] ;  /* 0x00007000ff0477ac */ /* 0x000f640008000800 */
[----:B-----5:R-:W-:-:S13]  /*c4e0*/  ISETP.GE.AND P0, PT, R17, UR4, PT ;  /* 0x0000000411007c0c */ /* 0x020fda000bf06270 */
[----:B------:R-:W-:Y:S05]  /*c4f0*/  @P0 EXIT ;  /* 0x000000000000094d */ /* 0x000fea0003800000 */
        /* <DEDUP_REMOVED lines=354> */
.L_x_4150:
[----:B------:R-:W0:Y:S01]  /*db20*/  LDCU.64 UR6, c[0x0][0x5e8] ;  /* 0x0000bd00ff0677ac */ /* 0x000e220008000a00 */
[----:B------:R-:W-:Y:S01]  /*db30*/  BSSY.RECONVERGENT B6, `(.L_x_4151) ;  /* 0x00000e0000067945 */ /* 0x000fe20003800200 */
[----:B------:R-:W1:Y:S01]  /*db40*/  LDCU.64 UR8, c[0x0][0x5f0] ;  /* 0x0000be00ff0877ac */ /* 0x000e620008000a00 */
[----:B------:R-:W-:-:S04]  /*db50*/  UPRMT UR4, UR39, 0x9910, URZ ;  /* 0x0000991027047896 */ /* 0x000fc800080000ff */
[----:B------:R-:W-:Y:S01]  /*db60*/  UISETP.GT.AND UP0, UPT, UR4, 0x9, UPT ;  /* 0x000000090400788c */ /* 0x000fe2000bf04270 */
[----:B0-----:R-:W-:Y:S02]  /*db70*/  IADD3 R16, P0, PT, R16, UR6, RZ ;  /* 0x0000000610107c10 */ /* 0x001fe4000ff1e0ff */
[----:B-1234-:R-:W-:-:S03]  /*db80*/  IADD3 R2, P1, PT, R0, UR8, RZ ;  /* 0x0000000800027c10 */ /* 0x01efc6000ff3e0ff */
        /* <DEDUP_REMOVED lines=14> */
.L_x_4155:
[----:B------:R-:W2:Y:S02]  /*dc70*/  LDG.E.U8 R2, desc[UR36][R2.64] ;  /* 0x0000002402027981 */ /* 0x000ea4000c1e1100 */
[----:B--2---:R-:W-:Y:S01]  /*dc80*/  I2FP.F32.U32 R19, R2 ;  /* 0x0000000200137245 */ /* 0x004fe20000201000 */
[----:B------:R-:W-:Y:S06]  /*dc90*/  BRA `(.L_x_4157) ;  /* 0x0000000c00247947 */ /* 0x000fec0003800000 */
.L_x_4154:
        /* <DEDUP_REMOVED lines=9> */
.L_x_4159:
[----:B------:R-:W2:Y:S02]  /*dd30*/  LDG.E R2, desc[UR36][R2.64] ;  /* 0x0000002402027981 */ /* 0x000ea4000c1e1900 */
[----:B--2---:R-:W-:Y:S01]  /*dd40*/  I2FP.F32.S32 R19, R2 ;  /* 0x0000000200137245 */ /* 0x004fe20000201400 */
[----:B------:R-:W-:Y:S06]  /*dd50*/  BRA `(.L_x_4157) ;  /* 0x0000000800f47947 */ /* 0x000fec0003800000 */
.L_x_4158:
[----:B------:R-:W2:Y:S02]  /*dd60*/  LDG.E.U16 R2, desc[UR36][R2.64] ;  /* 0x0000002402027981 */ /* 0x000ea4000c1e1500 */
[----:B--2---:R0:W1:Y:S01]  /*dd70*/  I2F.S16 R19, R2 ;  /* 0x0000000200137306 */ /* 0x0040620000101400 */
[----:B------:R-:W-:Y:S05]  /*dd80*/  BRA `(.L_x_4157) ;  /* 0x0000000800e87947 */ /* 0x000fea0003800000 */
.L_x_4153:
        /* <DEDUP_REMOVED lines=8> */
.L_x_4161:
[----:B------:R-:W2:Y:S02]  /*de10*/  LDG.E.U16 R2, desc[UR36][R2.64] ;  /* 0x0000002402027981 */ /* 0x000ea4000c1e1500 */
[----:B--2---:R-:W-:Y:S01]  /*de20*/  HADD2.F32 R19, -RZ, R2.H0_H0 ;  /* 0x20000002ff137230 */ /* 0x004fe20000004100 */
[----:B------:R-:W-:Y:S06]  /*de30*/  BRA `(.L_x_4157) ;  /* 0x0000000800bc7947 */ /* 0x000fec0003800000 */
.L_x_4160:
        /* <DEDUP_REMOVED lines=8> */
.L_x_4163:
[----:B------:R-:W2:Y:S02]  /*dec0*/  LDG.E.U16 R2, desc[UR36][R2.64] ;  /* 0x0000002402027981 */ /* 0x000ea4000c1e1500 */
[----:B--2---:R-:W-:Y:S01]  /*ded0*/  HADD2.F32 R19, -RZ, R2.H0_H0 ;  /* 0x20000002ff137230 */ /* 0x004fe20000004100 */
[----:B------:R-:W-:Y:S06]  /*dee0*/  BRA `(.L_x_4157) ;  /* 0x0000000800907947 */ /* 0x000fec0003800000 */
.L_x_4162:
[----:B------:R-:W2:Y:S01]  /*def0*/  LDG.E.64 R2, desc[UR36][R2.64] ;  /* 0x0000002402027981 */ /* 0x000ea2000c1e1b00 */
[----:B------:R-:W-:Y:S01]  /*df00*/  UMOV UR4, 0xf0000000 ;  /* 0xf000000000047882 */ /* 0x000fe20000000000 */
[----:B------:R-:W-:Y:S01]  /*df10*/  UMOV UR5, 0x380fffff ;  /* 0x380fffff00057882 */ /* 0x000fe20000000000 */
[----:B--2---:R-:W0:Y:S01]  /*df20*/  F2F.F32.F64 R19, R2 ;  /* 0x0000000200137310 */ /* 0x004e220000301000 */
[----:B------:R-:W-:-:S14]  /*df30*/  DSETP.GEU.AND P0, PT, |R2|, UR4, PT ;  /* 0x0000000402007e2a */ /* 0x000fdc000bf0e200 */
[----:B0-----:R-:W-:Y:S01]  /*df40*/  @!P0 FMUL R19, R19, 1.175494350822287508e-38 ;  /* 0x0080000013138820 */ /* 0x001fe20000400000 */
[----:B------:R-:W-:Y:S06]  /*df50*/  BRA `(.L_x_4157) ;  /* 0x0000000800747947 */ /* 0x000fec0003800000 */
.L_x_4152:
        /* <DEDUP_REMOVED lines=12> */
.L_x_4166:
[----:B------:R-:W2:Y:S01]  /*e020*/  LDG.E.64 R2, desc[UR36][R2.64] ;  /* 0x0000002402027981 */ /* 0x000ea2000c1e1b00 */
[----:B------:R-:W-:Y:S01]  /*e030*/  UMOV UR4, 0xf0000000 ;  /* 0xf000000000047882 */ /* 0x000fe20000000000 */
[----:B------:R-:W-:Y:S01]  /*e040*/  UMOV UR5, 0x380fffff ;  /* 0x380fffff00057882 */ /* 0x000fe20000000000 */
[----:B--2---:R-:W0:Y:S01]  /*e050*/  F2F.F32.F64 R19, R2 ;  /* 0x0000000200137310 */ /* 0x004e220000301000 */
[----:B------:R-:W-:-:S14]  /*e060*/  DSETP.GEU.AND P0, PT, |R2|, UR4, PT ;  /* 0x0000000402007e2a */ /* 0x000fdc000bf0e200 */
[----:B0-----:R-:W-:Y:S01]  /*e070*/  @!P0 FMUL R19, R19, 1.175494350822287508e-38 ;  /* 0x0080000013138820 */ /* 0x001fe20000400000 */
[----:B------:R-:W-:Y:S06]  /*e080*/  BRA `(.L_x_4157) ;  /* 0x0000000800287947 */ /* 0x000fec0003800000 */
.L_x_4165:
        /* <DEDUP_REMOVED lines=25> */
.L_x_4168:
        /* <DEDUP_REMOVED lines=12> */
.L_x_4167:
[----:B------:R-:W2:Y:S02]  /*e2e0*/  LDG.E.U16 R2, desc[UR36][R2.64] ;  /* 0x0000002402027981 */ /* 0x000ea4000c1e1500 */
[----:B--2---:R-:W-:Y:S01]  /*e2f0*/  SHF.L.U32 R19, R2, 0x10, RZ ;  /* 0x0000001002137819 */ /* 0x004fe200000006ff */
[----:B------:R-:W-:Y:S06]  /*e300*/  BRA `(.L_x_4157) ;  /* 0x0000000400887947 */ /* 0x000fec0003800000 */
.L_x_4164:
        /* <DEDUP_REMOVED lines=11> */
.L_x_4171:
        /* <DEDUP_REMOVED lines=20> */
.L_x_4173:
[----:B------:R-:W-:Y:S05]  /*e500*/  BSYNC.RECONVERGENT B0 ;  /* 0x0000000000007941 */ /* 0x000fea0003800200 */
.L_x_4172:
[----:B------:R-:W-:Y:S01]  /*e510*/  IMAD.SHL.U32 R0, R0, 0x100000, RZ ;  /* 0x0010000000007824 */ /* 0x000fe200078e00ff */
[----:B------:R-:W-:-:S04]  /*e520*/  LEA R2, R2, 0x3b800000, 0x17 ;  /* 0x3b80000002027811 */ /* 0x000fc800078eb8ff */
[----:B------:R-:W-:Y:S01]  /*e530*/  LOP3.LUT R19, R2, R0, R19, 0xfe, !PT ;  /* 0x0000000002137212 */ /* 0x000fe200078efe13 */
[----:B------:R-:W-:Y:S06]  /*e540*/  BRA `(.L_x_4157) ;  /* 0x0000000000f87947 */ /* 0x000fec0003800000 */
.L_x_4170:
        /* <DEDUP_REMOVED lines=20> */
.L_x_4175:
[----:B------:R-:W-:Y:S05]  /*e690*/  BSYNC.RECONVERGENT B0 ;  /* 0x0000000000007941 */ /* 0x000fea0003800200 */
.L_x_4174:
[----:B------:R-:W-:Y:S01]  /*e6a0*/  IMAD.SHL.U32 R0, R0, 0x200000, RZ ;  /* 0x0020000000007824 */ /* 0x000fe200078e00ff */
[----:B------:R-:W-:-:S04]  /*e6b0*/  LEA R2, R2, 0x37800000, 0x17 ;  /* 0x3780000002027811 */ /* 0x000fc800078eb8ff */
[----:B------:R-:W-:Y:S01]  /*e6c0*/  LOP3.LUT R19, R2, R0, R19, 0xfe, !PT ;  /* 0x0000000002137212 */ /* 0x000fe200078efe13 */
[----:B------:R-:W-:Y:S06]  /*e6d0*/  BRA `(.L_x_4157) ;  /* 0x0000000000947947 */ /* 0x000fec0003800000 */
.L_x_4169:
        /* <DEDUP_REMOVED lines=14> */
.L_x_4156:
        /* <DEDUP_REMOVED lines=16> */
.L_x_4178:
[----:B------:R-:W-:Y:S01]  /*e8c0*/  IMAD.MOV.U32 R19, RZ, RZ, RZ ;  /* 0x000000ffff137224 */ /* 0x000fe200078e00ff */
[----:B------:R-:W-:Y:S06]  /*e8d0*/  BRA `(.L_x_4157) ;  /* 0x0000000000147947 */ /* 0x000fec0003800000 */
.L_x_4177:
[----:B------:R-:W2:Y:S02]  /*e8e0*/  LDG.E.64 R2, desc[UR36][R2.64] ;  /* 0x0000002402027981 */ /* 0x000ea4000c1e1b00 */
[----:B--2---:R0:W1:Y:S01]  /*e8f0*/  I2F.U64 R19, R2 ;  /* 0x0000000200137312 */ /* 0x0040620000301000 */
[----:B------:R-:W-:Y:S05]  /*e900*/  BRA `(.L_x_4157) ;  /* 0x0000000000087947 */ /* 0x000fea0003800000 */
.L_x_4176:
[----:B------:R-:W2:Y:S02]  /*e910*/  LDG.E R2, desc[UR36][R2.64] ;  /* 0x0000002402027981 */ /* 0x000ea4000c1e1900 */
[----:B--2---:R-:W-:-:S07]  /*e920*/  I2FP.F32.U32 R19, R2 ;  /* 0x0000000200137245 */ /* 0x004fce0000201000 */
.L_x_4157:
[----:B------:R-:W-:Y:S05]  /*e930*/  BSYNC.RECONVERGENT B6 ;  /* 0x0000000000067941 */ /* 0x000fea0003800200 */
.L_x_4151:
[----:B------:R-:W0:Y:S01]  /*e940*/  LDCU.64 UR6, c[0x0][0x5f8] ;  /* 0x0000bf00ff0677ac */ /* 0x000e220008000a00 */
[----:B------:R-:W-:Y:S01]  /*e950*/  BSSY.RECONVERGENT B6, `(.L_x_4179) ;  /* 0x00000dd000067945 */ /* 0x000fe20003800200 */
[----:B------:R-:W-:-:S04]  /*e960*/  UPRMT UR4, UR42, 0x9910, URZ ;  /* 0x000099102a047896 */ /* 0x000fc800080000ff */
[----:B------:R-:W-:Y:S01]  /*e970*/  UISETP.GT.AND UP0, UPT, UR4, 0x9, UPT ;  /* 0x000000090400788c */ /* 0x000fe2000bf04270 */
[----:B0-234-:R-:W-:-:S04]  /*e980*/  IADD3 R2, P0, PT, R18, UR6, RZ ;  /* 0x0000000612027c10 */ /* 0x01dfc8000ff1e0ff */
        /* <DEDUP_REMOVED lines=13> */
.L_x_4183:
[----:B------:R-:W2:Y:S02]  /*ea60*/  LDG.E.U8 R0, desc[UR36][R2.64] ;  /* 0x0000002402007981 */ /* 0x000ea4000c1e1100 */
[----:B--2---:R-:W-:Y:S01]  /*ea70*/  I2FP.F32.U32 R0, R0 ;  /* 0x0000000000007245 */ /* 0x004fe20000201000 */
[----:B------:R-:W-:Y:S06]  /*ea80*/  BRA `(.L_x_4185) ;  /* 0x0000000c00247947 */ /* 0x000fec0003800000 */
.L_x_4182:
        /* <DEDUP_REMOVED lines=9> */
.L_x_4187:
[----:B------:R-:W2:Y:S02]  /*eb20*/  LDG.E R0, desc[UR36][R2.64] ;  /* 0x0000002402007981 */ /* 0x000ea4000c1e1900 */
[----:B--2---:R-:W-:Y:S01]  /*eb30*/  I2FP.F32.S32 R0, R0 ;  /* 0x0000000000007245 */ /* 0x004fe20000201400 */
[----:B------:R-:W-:Y:S06]  /*eb40*/  BRA `(.L_x_4185) ;  /* 0x0000000800f47947 */ /* 0x000fec0003800000 */
.L_x_4186:
[----:B------:R-:W2:Y:S02]  /*eb50*/  LDG.E.U16 R0, desc[UR36][R2.64] ;  /* 0x0000002402007981 */ /* 0x000ea4000c1e1500 */
[----:B--2---:R-:W0:Y:S01]  /*eb60*/  I2F.S16 R0, R0 ;  /* 0x0000000000007306 */ /* 0x004e220000101400 */
[----:B------:R-:W-:Y:S05]  /*eb70*/  BRA `(.L_x_4185) ;  /* 0x0000000800e87947 */ /* 0x000fea0003800000 */
.L_x_4181:
        /* <DEDUP_REMOVED lines=8> */
.L_x_4189:
[----:B------:R-:W2:Y:S02]  /*ec00*/  LDG.E.U16 R0, desc[UR36][R2.64] ;  /* 0x0000002402007981 */ /* 0x000ea4000c1e1500 */
[----:B--2---:R-:W-:Y:S01]  /*ec10*/  HADD2.F32 R0, -RZ, R0.H0_H0 ;  /* 0x20000000ff007230 */ /* 0x004fe20000004100 */
[----:B------:R-:W-:Y:S06]  /*ec20*/  BRA `(.L_x_4185) ;  /* 0x0000000800bc7947 */ /* 0x000fec0003800000 */
.L_x_4188:
        /* <DEDUP_REMOVED lines=8> */
.L_x_4191:
[----:B------:R-:W2:Y:S02]  /*ecb0*/  LDG.E.U16 R0, desc[UR36][R2.64] ;  /* 0x0000002402007981 */ /* 0x000ea4000c1e1500 */
[----:B--2---:R-:W-:Y:S01]  /*ecc0*/  HADD2.F32 R0, -RZ, R0.H0_H0 ;  /* 0x20000000ff007230 */ /* 0x004fe20000004100 */
[----:B------:R-:W-:Y:S06]  /*ecd0*/  BRA `(.L_x_4185) ;  /* 0x0000000800907947 */ /* 0x000fec0003800000 */
.L_x_4190:
[----:B------:R-:W2:Y:S01]  /*ece0*/  LDG.E.64 R2, desc[UR36][R2.64] ;  /* 0x0000002402027981 */ /* 0x000ea2000c1e1b00 */
[----:B------:R-:W-:Y:S01]  /*ecf0*/  UMOV UR4, 0xf0000000 ;  /* 0xf000000000047882 */ /* 0x000fe20000000000 */
[----:B------:R-:W-:Y:S01]  /*ed00*/  UMOV UR5, 0x380fffff ;  /* 0x380fffff00057882 */ /* 0x000fe20000000000 */
[----:B--2---:R-:W0:Y:S01]  /*ed10*/  F2F.F32.F64 R0, R2 ;  /* 0x0000000200007310 */ /* 0x004e220000301000 */
[----:B------:R-:W-:-:S14]  /*ed20*/  DSETP.GEU.AND P0, PT, |R2|, UR4, PT ;  /* 0x0000000402007e2a */ /* 0x000fdc000bf0e200 */
[----:B0-----:R-:W-:Y:S01]  /*ed30*/  @!P0 FMUL R0, R0, 1.175494350822287508e-38 ;  /* 0x0080000000008820 */ /* 0x001fe20000400000 */
[----:B------:R-:W-:Y:S06]  /*ed40*/  BRA `(.L_x_4185) ;  /* 0x0000000800747947 */ /* 0x000fec0003800000 */
.L_x_4180:
        /* <DEDUP_REMOVED lines=12> */
.L_x_4194:
[----:B------:R-:W2:Y:S01]  /*ee10*/  LDG.E.64 R2, desc[UR36][R2.64] ;  /* 0x0000002402027981 */ /* 0x000ea2000c1e1b00 */
[----:B------:R-:W-:Y:S01]  /*ee20*/  UMOV UR4, 0xf0000000 ;  /* 0xf000000000047882 */ /* 0x000fe20000000000 */
[----:B------:R-:W-:Y:S01]  /*ee30*/  UMOV UR5, 0x380fffff ;  /* 0x380fffff00057882 */ /* 0x000fe20000000000 */
[----:B--2---:R-:W0:Y:S01]  /*ee40*/  F2F.F32.F64 R0, R2 ;  /* 0x0000000200007310 */ /* 0x004e220000301000 */
[----:B------:R-:W-:-:S14]  /*ee50*/  DSETP.GEU.AND P0, PT, |R2|, UR4, PT ;  /* 0x0000000402007e2a */ /* 0x000fdc000bf0e200 */
[----:B0-----:R-:W-:Y:S01]  /*ee60*/  @!P0 FMUL R0, R0, 1.175494350822287508e-38 ;  /* 0x0080000000008820 */ /* 0x001fe20000400000 */
[----:B------:R-:W-:Y:S06]  /*ee70*/  BRA `(.L_x_4185) ;  /* 0x0000000800287947 */ /* 0x000fec0003800000 */
.L_x_4193:
        /* <DEDUP_REMOVED lines=25> */
.L_x_4196:
        /* <DEDUP_REMOVED lines=12> */
.L_x_4195:
[----:B------:R-:W2:Y:S02]  /*f0d0*/  LDG.E.U16 R0, desc[UR36][R2.64] ;  /* 0x0000002402007981 */ /* 0x000ea4000c1e1500 */
[----:B--2---:R-:W-:Y:S01]  /*f0e0*/  IMAD.U32 R0, R0, 0x10000, RZ ;  /* 0x0001000000007824 */ /* 0x004fe200078e00ff */
[----:B------:R-:W-:Y:S06]  /*f0f0*/  BRA `(.L_x_4185) ;  /* 0x0000000400887947 */ /* 0x000fec0003800000 */
.L_x_4192:
        /* <DEDUP_REMOVED lines=11> */
.L_x_4199:
        /* <DEDUP_REMOVED lines=20> */
.L_x_4201:
[----:B------:R-:W-:Y:S05]  /*f2f0*/  BSYNC.RECONVERGENT B0 ;  /* 0x0000000000007941 */ /* 0x000fea0003800200 */
.L_x_4200:
[----:B------:R-:W-:Y:S02]  /*f300*/  SHF.L.U32 R0, R0, 0x14, RZ ;  /* 0x0000001400007819 */ /* 0x000fe400000006ff */
[----:B------:R-:W-:-:S04]  /*f310*/  LEA R2, R2, 0x3b800000, 0x17 ;  /* 0x3b80000002027811 */ /* 0x000fc800078eb8ff */
[----:B------:R-:W-:Y:S01]  /*f320*/  LOP3.LUT R0, R2, R0, R7, 0xfe, !PT ;  /* 0x0000000002007212 */ /* 0x000fe200078efe07 */
[----:B------:R-:W-:Y:S06]  /*f330*/  BRA `(.L_x_4185) ;  /* 0x0000000000f87947 */ /* 0x000fec0003800000 */
.L_x_4198:
        /* <DEDUP_REMOVED lines=20> */
.L_x_4203:
[----:B------:R-:W-:Y:S05]  /*f480*/  BSYNC.RECONVERGENT B0 ;  /* 0x0000000000007941 */ /* 0x000fea0003800200 */
.L_x_4202:
[----:B------:R-:W-:Y:S01]  /*f490*/  IMAD.SHL.U32 R0, R0, 0x200000, RZ ;  /* 0x0020000000007824 */ /* 0x000fe200078e00ff */
[----:B------:R-:W-:-:S04]  /*f4a0*/  LEA R2, R2, 0x37800000, 0x17 ;  /* 0x3780000002027811 */ /* 0x000fc800078eb8ff */
[----:B------:R-:W-:Y:S01]  /*f4b0*/  LOP3.LUT R0, R2, R0, R7, 0xfe, !PT ;  /* 0x0000000002007212 */ /* 0x000fe200078efe07 */
[----:B------:R-:W-:Y:S06]  /*f4c0*/  BRA `(.L_x_4185) ;  /* 0x0000000000947947 */ /* 0x000fec0003800000 */
.L_x_4197:
        /* <DEDUP_REMOVED lines=14> */
.L_x_4184:
[----:B------:R-:W-:Y:S01]  /*f5b0*/  MOV R2, 0x0 ;  /* 0x0000000000027802 */ /* 0x000fe20000000f00 */
[----:B------:R-:W0:Y:S01]  /*f5c0*/  LDCU.64 UR4, c[0x4][0x128] ;  /* 0x01002500ff0477ac */ /* 0x000e220008000a00 */
[----:B------:R-:W-:Y:S02]  /*f5d0*/  HFMA2 R8, -RZ, RZ, 0, 4.64916229248046875e-06 ;  /* 0x0000004eff087431 */ /* 0x000fe400000001ff */
[----:B------:R-:W-:Y:S01]  /*f5e0*/  IMAD.MOV.U32 R12, RZ, RZ, 0x1 ;  /* 0x00000001ff0c7424 */ /* 0x000fe200078e00ff */
[----:B------:R-:W2:Y:S01]  /*f5f0*/  LDCU.64 UR6, c[0x4][0x130] ;  /* 0x01002600ff0677ac */ /* 0x000ea20008000a00 */
[----:B------:R-:W3:Y:S01]  /*f600*/  LDC.64 R2, c[0x4][R2] ;  /* 0x0100000002027b82 */ /* 0x000ee20000000a00 */
[----:B------:R-:W-:Y:S01]  /*f610*/  IMAD.MOV.U32 R13, RZ, RZ, RZ ;  /* 0x000000ffff0d7224 */ /* 0x000fe200078e00ff */
[----:B------:R-:W4:Y:S01]  /*f620*/  LDCU.64 UR8, c[0x4][0x18] ;  /* 0x01000300ff0877ac */ /* 0x000f220008000a00 */
[----:B0-----:R-:W-:Y:S01]  /*f630*/  MOV R4, UR4 ;  /* 0x0000000400047c02 */ /* 0x001fe20008000f00 */
[----:B------:R-:W-:-:S02]  /*f640*/  IMAD.U32 R5, RZ, RZ, UR5 ;  /* 0x00000005ff057e24 */ /* 0x000fc4000f8e00ff */
[----:B--2---:R-:W-:Y:S01]  /*f650*/  IMAD.U32 R6, RZ, RZ, UR6 ;  /* 0x00000006ff067e24 */ /* 0x004fe2000f8e00ff */
[----:B------:R-:W-:Y:S01]  /*f660*/  MOV R7, UR7 ;  /* 0x0000000700077c02 */ /* 0x000fe20008000f00 */
[----:B----4-:R-:W-:Y:S02]  /*f670*/  IMAD.U32 R10, RZ, RZ, UR8 ;  /* 0x00000008ff0a7e24 */ /* 0x010fe4000f8e00ff */
[----:B------:R-:W-:-:S07]  /*f680*/  IMAD.U32 R11, RZ, RZ, UR9 ;  /* 0x00000009ff0b7e24 */ /* 0x000fce000f8e00ff */
[----:B------:R-:W-:-:S07]  /*f690*/  LEPC R20, `(.L_x_4206) ;  /* 0x000000001014794e */ /* 0x000fce0000000000 */
[----:B-1-3-5:R-:W-:Y:S05]  /*f6a0*/  CALL.ABS.NOINC R2 ;  /* 0x0000000002007343 */ /* 0x02afea0003c00000 */
.L_x_4206:
[----:B------:R-:W-:Y:S01]  /*f6b0*/  MOV R0, RZ ;  /* 0x000000ff00007202 */ /* 0x000fe20000000f00 */
[----:B------:R-:W-:Y:S06]  /*f6c0*/  BRA `(.L_x_4185) ;  /* 0x0000000000147947 */ /* 0x000fec0003800000 */
.L_x_4205:
[----:B------:R-:W2:Y:S02]  /*f6d0*/  LDG.E.64 R2, desc[UR36][R2.64] ;  /* 0x0000002402027981 */ /* 0x000ea4000c1e1b00 */
[----:B--2---:R0:W2:Y:S01]  /*f6e0*/  I2F.U64 R0, R2 ;  /* 0x0000000200007312 */ /* 0x0040a20000301000 */
[----:B------:R-:W-:Y:S05]  /*f6f0*/  BRA `(.L_x_4185) ;  /* 0x0000000000087947 */ /* 0x000fea0003800000 */
.L_x_4204:
[----:B------:R-:W2:Y:S02]  /*f700*/  LDG.E R0, desc[UR36][R2.64] ;  /* 0x0000002402007981 */ /* 0x000ea4000c1e1900 */
[----:B--2---:R-:W-:-:S07]  /*f710*/  I2FP.F32.U32 R0, R0 ;  /* 0x0000000000007245 */ /* 0x004fce0000201000 */
.L_x_4185:
[----:B------:R-:W-:Y:S05]  /*f720*/  BSYNC.RECONVERGENT B6 ;  /* 0x0000000000067941 */ /* 0x000fea0003800200 */
.L_x_4179:
[----:B-1---5:R-:W-:Y:S01]  /*f730*/  FADD.FTZ R19, |R19|, -RZ ;  /* 0x800000ff13137221 */ /* 0x022fe20000010200 */
[----:B0-2-4-:R-:W-:Y:S01]  /*f740*/  FADD.FTZ R0, |R0|, -RZ ;  /* 0x800000ff00007221 */ /* 0x015fe20000010200 */
[----:B------:R-:W-:-:S04]  /*f750*/  UPRMT UR4, UR43, 0x9910, URZ ;  /* 0x000099102b047896 */ /* 0x000fc800080000ff */
[CC--:B---3--:R-:W-:Y:S01]  /*f760*/  VIMNMX R2, PT, PT, R19.reuse, R0.reuse, !PT ;  /* 0x0000000013027248 */ /* 0x0c8fe20007fe0100 */
        /* <DEDUP_REMOVED lines=26> */
.L_x_4210:
[----:B------:R-:W0:Y:S02]  /*f910*/  F2I.S64.TRUNC R2, R2 ;  /* 0x0000000200027311 */ /* 0x000e24000020d900 */
[----:B0-----:R-:W-:-:S05]  /*f920*/  IMAD.MOV.U32 R5, RZ, RZ, R2 ;  /* 0x000000ffff057224 */ /* 0x001fca00078e0002 */
[----:B------:R-:W-:Y:S01]  /*f930*/  STG.E.U8 desc[UR36][R16.64], R5 ;  /* 0x0000000510007986 */ /* 0x000fe2000c101124 */
[----:B------:R-:W-:Y:S05]  /*f940*/  EXIT ;  /* 0x000000000000794d */ /* 0x000fea0003800000 */
.L_x_4209:
        /* <DEDUP_REMOVED lines=9> */
.L_x_4213:
[----:B------:R-:W0:Y:S02]  /*f9e0*/  F2I.FTZ.TRUNC.NTZ R3, R2 ;  /* 0x0000000200037305 */ /* 0x000e24000021f100 */
[----:B0-----:R-:W-:Y:S01]  /*f9f0*/  STG.E desc[UR36][R16.64], R3 ;  /* 0x0000000310007986 */ /* 0x001fe2000c101924 */
[----:B------:R-:W-:Y:S05]  /*fa00*/  EXIT ;  /* 0x000000000000794d */ /* 0x000fea0003800000 */
.L_x_4212:
[----:B------:R-:W0:Y:S02]  /*fa10*/  F2I.FTZ.TRUNC.NTZ R3, R2 ;  /* 0x0000000200037305 */ /* 0x000e24000021f100 */
[----:B0-----:R-:W-:Y:S01]  /*fa20*/  STG.E.U16 desc[UR36][R16.64], R3 ;  /* 0x0000000310007986 */ /* 0x001fe2000c101524 */
[----:B------:R-:W-:Y:S05]  /*fa30*/  EXIT ;  /* 0x000000000000794d */ /* 0x000fea0003800000 */
.L_x_4208:
        /* <DEDUP_REMOVED lines=8> */
.L_x_4215:
[----:B------:R-:W-:-:S05]  /*fac0*/  F2FP.F16.F32.PACK_AB R2, RZ, R2 ;  /* 0x00000002ff02723e */ /* 0x000fca00000000ff */
[----:B------:R-:W-:Y:S01]  /*fad0*/  STG.E.U16 desc[UR36][R16.64], R2 ;  /* 0x0000000210007986 */ /* 0x000fe2000c101524 */
[----:B------:R-:W-:Y:S05]  /*fae0*/  EXIT ;  /* 0x000000000000794d */ /* 0x000fea0003800000 */
.L_x_4214:
        /* <DEDUP_REMOVED lines=9> */
.L_x_4217:
[----:B------:R-:W-:-:S04]  /*fb80*/  F2FP.F16.F32.PACK_AB R3, RZ, R2 ;  /* 0x00000002ff03723e */ /* 0x000fc800000000ff */
[----:B------:R-:W-:-:S05]  /*fb90*/  PRMT R3, R3, 0x5410, RZ ;  /* 0x0000541003037816 */ /* 0x000fca00000000ff */
[----:B------:R-:W-:Y:S01]  /*fba0*/  STG.E desc[UR36][R16.64], R3 ;  /* 0x0000000310007986 */ /* 0x000fe2000c101924 */
[----:B------:R-:W-:Y:S05]  /*fbb0*/  EXIT ;  /* 0x000000000000794d */ /* 0x000fea0003800000 */
.L_x_4216:
[----:B------:R-:W-:-:S06]  /*fbc0*/  FMUL.FTZ R2, R2, 1 ;  /* 0x3f80000002027820 */ /* 0x000fcc0000410000 */
[----:B------:R-:W0:Y:S02]  /*fbd0*/  F2F.F64.F32 R2, R2 ;  /* 0x0000000200027310 */ /* 0x000e240000201800 */
[----:B0-----:R-:W-:Y:S01]  /*fbe0*/  STG.E.64 desc[UR36][R16.64], R2 ;  /* 0x0000000210007986 */ /* 0x001fe2000c101b24 */
[----:B------:R-:W-:Y:S05]  /*fbf0*/  EXIT ;  /* 0x000000000000794d */ /* 0x000fea0003800000 */
.L_x_4207:
        /* <DEDUP_REMOVED lines=13> */
.L_x_4221:
        /* <DEDUP_REMOVED lines=16> */
.L_x_4224:
[----:B------:R-:W-:-:S04]  /*fdd0*/  SHF.R.U32.HI R2, RZ, 0x18, R2 ;  /* 0x00000018ff027819 */ /* 0x000fc80000011602 */
[----:B------:R-:W-:-:S04]  /*fde0*/  LOP3.LUT R2, R3, 0x80, R2, 0xf8, !PT ;  /* 0x0000008003027812 */ /* 0x000fc800078ef802 */
[----:B------:R-:W-:-:S07]  /*fdf0*/  PRMT R8, R2, 0x7610, R8 ;  /* 0x0000761002087816 */ /* 0x000fce0000000008 */
.L_x_4223:
[----:B------:R-:W-:Y:S05]  /*fe00*/  BSYNC.RECONVERGENT B0 ;  /* 0x0000000000007941 */ /* 0x000fea0003800200 */
.L_x_4222:
[----:B------:R-:W-:Y:S01]  /*fe10*/  STG.E.U8 desc[UR36][R16.64], R8 ;  /* 0x0000000810007986 */ /* 0x000fe2000c101124 */
[----:B------:R-:W-:Y:S05]  /*fe20*/  EXIT ;  /* 0x000000000000794d */ /* 0x000fea0003800000 */
.L_x_4220:
        /* <DEDUP_REMOVED lines=16> */
.L_x_4227:
[----:B------:R-:W-:-:S04]  /*ff30*/  SHF.R.U32.HI R2, RZ, 0x18, R2 ;  /* 0x00000018ff027819 */ /* 0x000fc80000011602 */
[----:B------:R-:W-:-:S04]  /*ff40*/  LOP3.LUT R3, R3, 0x80, R2, 0xf8, !PT ;  /* 0x0000008003037812 */ /* 0x000fc800078ef802 */
[----:B------:R-:W-:-:S07]  /*ff50*/  PRMT R8, R3, 0x7610, R8 ;  /* 0x0000761003087816 */ /* 0x000fce0000000008 */
.L_x_4226:
[----:B------:R-:W-:Y:S05]  /*ff60*/  BSYNC.RECONVERGENT B0 ;  /* 0x0000000000007941 */ /* 0x000fea0003800200 */
.L_x_4225:
[----:B------:R-:W-:Y:S01]  /*ff70*/  STG.E.U8 desc[UR36][R16.64], R8 ;  /* 0x0000000810007986 */ /* 0x000fe2000c101124 */
[----:B------:R-:W-:Y:S05]  /*ff80*/  EXIT ;  /* 0x000000000000794d */ /* 0x000fea0003800000 */
.L_x_4219:
        /* <DEDUP_REMOVED lines=21> */
.L_x_4229:
[----:B------:R-:W0:Y:S02]  /*100e0*/  F2I.U64.TRUNC R2, R2 ;  /* 0x0000000200027311 */ /* 0x000e24000020d800 */
[----:B0-----:R-:W-:Y:S01]  /*100f0*/  STG.E.64 desc[UR36][R16.64], R2 ;  /* 0x0000000210007986 */ /* 0x001fe2000c101b24 */
[----:B------:R-:W-:Y:S05]  /*10100*/  EXIT ;  /* 0x000000000000794d */ /* 0x000fea0003800000 */
.L_x_4228:
[----:B------:R-:W0:Y:S02]  /*10110*/  F2I.FTZ.U32.TRUNC.NTZ R3, R2 ;  /* 0x0000000200037305 */ /* 0x000e24000021f000 */
[----:B0-----:R-:W-:Y:S01]  /*10120*/  STG.E desc[UR36][R16.64], R3 ;  /* 0x0000000310007986 */ /* 0x001fe2000c101924 */
[----:B------:R-:W-:Y:S05]  /*10130*/  EXIT ;  /* 0x000000000000794d */ /* 0x000fea0003800000 */
.L_x_4218:
        /* <DEDUP_REMOVED lines=10> */
.L_x_4231:
[----:B------:R-:W-:Y:S01]  /*101e0*/  FMUL.FTZ R4, R2, 1 ;  /* 0x3f80000002047820 */ /* 0x000fe20000410000 */
[----:B------:R-:W-:-:S05]  /*101f0*/  CS2R R6, SRZ ;  /* 0x0000000000067805 */ /* 0x000fca000001ff00 */
[----:B------:R-:W0:Y:S02]  /*10200*/  F2F.F64.F32 R4, R4 ;  /* 0x0000000400047310 */ /* 0x000e240000201800 */
[----:B0-----:R-:W-:Y:S01]  /*10210*/  STG.E.128 desc[UR36][R16.64], R4 ;  /* 0x0000000410007986 */ /* 0x001fe2000c101d24 */
[----:B------:R-:W-:Y:S05]  /*10220*/  EXIT ;  /* 0x000000000000794d */ /* 0x000fea0003800000 */
.L_x_4230:
[----:B------:R-:W-:-:S09]  /*10230*/  UISETP.NE.AND UP0, UPT, UR4, 0xf, UPT ;  /* 0x0000000f0400788c */ /* 0x000fd2000bf05270 */
[----:B------:R-:W-:Y:S05]  /*10240*/  BRA.U !UP0, `(.L_x_4232) ;  /* 0x0000000108e07547 */ /* 0x000fea000b800000 */
[----:B------:R-:W-:-:S09]  /*10250*/  UISETP.NE.AND UP0, UPT, UR4, 0x17, UPT ;  /* 0x000000170400788c */ /* 0x000fd2000bf05270 */
[----:B------:R-:W-:Y:S05]  /*10260*/  BRA.U !UP0, `(.L_x_4233) ;  /* 0x00000001088c7547 */ /* 0x000fea000b800000 */
[----:B------:R-:W-:-:S09]  /*10270*/  UISETP.NE.AND UP0, UPT, UR4, 0x18, UPT ;  /* 0x000000180400788c */ /* 0x000fd2000bf05270 */
[----:B------:R-:W-:Y:S05]  /*10280*/  BRA.U !UP0, `(.L_x_4234) ;  /* 0x0000000108447547 */ /* 0x000fea000b800000 */
.L_x_4211:
        /* <DEDUP_REMOVED lines=16> */
.L_x_4235:
[----:B------:R-:W-:Y:S05]  /*10390*/  EXIT ;  /* 0x000000000000794d */ /* 0x000fea0003800000 */
.L_x_4234:
[----:B------:R-:W-:Y:S01]  /*103a0*/  LOP3.LUT R4, R2, 0x7fffffff, RZ, 0xc0, !PT ;  /* 0x7fffffff02047812 */ /* 0x000fe200078ec0ff */
[----:B------:R-:W-:Y:S01]  /*103b0*/  BSSY.RECONVERGENT B0, `(.L_x_4236) ;  /* 0x000000b000007945 */ /* 0x000fe20003800200 */
[----:B------:R-:W-:Y:S02]  /*103c0*/  SHF.R.U32.HI R5, RZ, 0x18, R2 ;  /* 0x00000018ff057819 */ /* 0x000fe40000011602 */
[----:B------:R-:W-:Y:S02]  /*103d0*/  ISETP.GT.U32.AND P0, PT, R4, 0x43efffff, PT ;  /* 0x43efffff0400780c */ /* 0x000fe40003f04070 */
[----:B------:R-:W-:-:S11]  /*103e0*/  MOV R0, 0x7f ;  /* 0x0000007f00007802 */ /* 0x000fd60000000f00 */
[----:B------:R-:W-:Y:S05]  /*103f0*/  @P0 BRA `(.L_x_4237) ;  /* 0x0000000000180947 */ /* 0x000fea0003800000 */
[----:B------:R-:W-:-:S13]  /*10400*/  ISETP.GE.U32.AND P0, PT, R4, 0x3c800000, PT ;  /* 0x3c8000000400780c */ /* 0x000fda0003f06070 */
[----:B------:R-:W-:-:S04]  /*10410*/  @P0 SHF.R.U32.HI R0, RZ, 0x14, R2 ;  /* 0x00000014ff000819 */ /* 0x000fc80000011602 */
[----:B------:R-:W-:-:S04]  /*10420*/  @P0 LOP3.LUT R3, R0, 0x1, RZ, 0xc0, !PT ;  /* 0x0000000100030812 */ /* 0x000fc800078ec0ff */
[----:B------:R-:W-:-:S04]  /*10430*/  @P0 IADD3 R0, PT, PT, R2, 0x407ffff, R3 ;  /* 0x0407ffff02000810 */ /* 0x000fc80007ffe003 */
[----:B------:R-:W-:Y:S01]  /*10440*/  @P0 SHF.R.U32.HI R0, RZ, 0x14, R0 ;  /* 0x00000014ff000819 */ /* 0x000fe20000011600 */
[----:B------:R-:W-:-:S07]  /*10450*/  @!P0 FADD.FTZ R0, R4, 16384 ;  /* 0x4680000004008421 */ /* 0x000fce0000010000 */
.L_x_4237:
[----:B------:R-:W-:Y:S05]  /*10460*/  BSYNC.RECONVERGENT B0 ;  /* 0x0000000000007941 */ /* 0x000fea0003800200 */
.L_x_4236:
[----:B------:R-:W-:-:S05]  /*10470*/  LOP3.LUT R3, R0, 0x80, R5, 0xf8, !PT ;  /* 0x0000008000037812 */ /* 0x000fca00078ef805 */
[----:B------:R-:W-:Y:S01]  /*10480*/  STG.E.U8 desc[UR36][R16.64], R3 ;  /* 0x0000000310007986 */ /* 0x000fe2000c101124 */
[----:B------:R-:W-:Y:S05]  /*10490*/  EXIT ;  /* 0x000000000000794d */ /* 0x000fea0003800000 */
.L_x_4233:
        /* <DEDUP_REMOVED lines=11> */
.L_x_4239:
[----:B------:R-:W-:Y:S01]  /*10550*/  IMAD.MOV.U32 R0, RZ, RZ, 0x7f ;  /* 0x0000007fff007424 */ /* 0x000fe200078e00ff */
[----:B------:R-:W-:-:S04]  /*10560*/  ISETP.GT.U32.AND P0, PT, R4, 0x7f800000, PT ;  /* 0x7f8000000400780c */ /* 0x000fc80003f04070 */
[----:B------:R-:W-:-:S09]  /*10570*/  SEL R0, R0, 0x7c, P0 ;  /* 0x0000007c00007807 */ /* 0x000fd20000000000 */
.L_x_4240:
[----:B------:R-:W-:Y:S05]  /*10580*/  BSYNC.RECONVERGENT B0 ;  /* 0x0000000000007941 */ /* 0x000fea0003800200 */
.L_x_4238:
[----:B------:R-:W-:-:S04]  /*10590*/  SHF.R.U32.HI R3, RZ, 0x18, R2 ;  /* 0x00000018ff037819 */ /* 0x000fc80000011602 */
[----:B------:R-:W-:-:S05]  /*105a0*/  LOP3.LUT R3, R0, 0x80, R3, 0xf8, !PT ;  /* 0x0000008000037812 */ /* 0x000fca00078ef803 */
[----:B------:R-:W-:Y:S01]  /*105b0*/  STG.E.U8 desc[UR36][R16.64], R3 ;  /* 0x0000000310007986 */ /* 0x000fe2000c101124 */
[----:B------:R-:W-:Y:S05]  /*105c0*/  EXIT ;  /* 0x000000000000794d */ /* 0x000fea0003800000 */
.L_x_4232:
[----:B------:R-:W-:-:S05]  /*105d0*/  F2FP.BF16.F32.PACK_AB R2, RZ, R2 ;  /* 0x00000002ff02723e */ /* 0x000fca00000010ff */
[----:B------:R-:W-:Y:S01]  /*105e0*/  STG.E.U16 desc[UR36][R16.64], R2 ;  /* 0x0000000210007986 */ /* 0x000fe2000c101524 */
[----:B------:R-:W-:Y:S05]  /*105f0*/  EXIT ;  /* 0x000000000000794d */ /* 0x000fea0003800000 */
.L_x_4241:
        /* <DEDUP_REMOVED lines=16> */
.L_x_17941:


//--------------------- .text._ZN2at6native27unrolled_elementwise_kernelINS0_13BinaryFunctorIfffZZZNS0_17hypot_kernel_cudaERNS_18TensorIteratorBaseEENKUlvE_clEvENKUlvE0_clEvEUlffE_EESt5arrayIPcLm3EELi4E23TrivialOffsetCalculatorILi2EjESC_ILi1EjENS0_6memory12LoadWithCastILi2EEENSF_13StoreWithCastILi1EEEEEviT_T0_T2_T3_T4_T5_ --------------------------
	.section	.text._ZN2at6native27unrolled_elementwise_kernelINS0_13BinaryFunctorIfffZZZNS0_17hypot_kernel_cudaERNS_18TensorIteratorBaseEENKUlvE_clEvENKUlvE0_clEvEUlffE_EESt5arrayIPcLm3EELi4E23TrivialOffsetCalculatorILi2EjESC_ILi1EjENS0_6memory12LoadWithCastILi2EEENSF_13StoreWithCastILi1EEEEEviT_T0_T2_T3_T4_T5_,"ax",@progbits
	.align	128
        .global         _ZN2at6native27unrolled_elementwise_kernelINS0_13BinaryFunctorIfffZZZNS0_17hypot_kernel_cudaERNS_18TensorIteratorBaseEENKUlvE_clEvENKUlvE0_clEvEUlffE_EESt5arrayIPcLm3EELi4E23TrivialOffsetCalculatorILi2EjESC_ILi1EjENS0_6memory12LoadWithCastILi2EEENSF_13StoreWithCastILi1EEEEEviT_T0_T2_T3_T4_T5_
        .type           _ZN2at6native27unrolled_elementwise_kernelINS0_13BinaryFunctorIfffZZZNS0_17hypot_kernel_cudaERNS_18TensorIteratorBaseEENKUlvE_clEvENKUlvE0_clEvEUlffE_EESt5arrayIPcLm3EELi4E23TrivialOffsetCalculatorILi2EjESC_ILi1EjENS0_6memory12LoadWithCastILi2EEENSF_13StoreWithCastILi1EEEEEviT_T0_T2_T3_T4_T5_,@function
        .size           _ZN2at6native27unrolled_elementwise_kernelINS0_13BinaryFunctorIfffZZZNS0_17hypot_kernel_cudaERNS_18TensorIteratorBaseEENKUlvE_clEvENKUlvE0_clEvEUlffE_EESt5arrayIPcLm3EELi4E23TrivialOffsetCalculatorILi2EjESC_ILi1EjENS0_6memory12LoadWithCastILi2EEENSF_13StoreWithCastILi1EEEEEviT_T0_T2_T3_T4_T5_,(.L_x_17942 - _ZN2at6native27unrolled_elementwise_kernelINS0_13BinaryFunctorIfffZZZNS0_17hypot_kernel_cudaERNS_18TensorIteratorBaseEENKUlvE_clEvENKUlvE0_clEvEUlffE_EESt5arrayIPcLm3EELi4E23TrivialOffsetCalculatorILi2EjESC_ILi1EjENS0_6memory12LoadWithCastILi2EEENSF_13StoreWithCastILi1EEEEEviT_T0_T2_T3_T4_T5_)
        .other          _ZN2at6native27unrolled_elementwise_kernelINS0_13BinaryFunctorIfffZZZNS0_17hypot_kernel_cudaERNS_18TensorIteratorBaseEENKUlvE_clEvENKUlvE0_clEvEUlffE_EESt5arrayIPcLm3EELi4E23TrivialOffsetCalculatorILi2EjESC_ILi1EjENS0_6memory12LoadWithCastILi2EEENSF_13StoreWithCastILi1EEEEEviT_T0_T2_T3_T4_T5_,@"STO_CUDA_ENTRY STV_DEFAULT"
_ZN2at6native27unrolled_elementwise_kernelINS0_13BinaryFunctorIfffZZZNS0_17hypot_kernel_cudaERNS_18TensorIteratorBaseEENKUlvE_clEvENKUlvE0_clEvEUlffE_EESt5arrayIPcLm3EELi4E23TrivialOffsetCalculatorILi2EjESC_ILi1EjENS0_6memory12LoadWithCastILi2EEENSF_13StoreWithCastILi1EEEEEviT_T0_T2_T3_T4_T5_:
.text._ZN2at6native27unrolled_elementwise_kernelINS0_13BinaryFunctorIfffZZZNS0_17hypot_kernel_cudaERNS_18TensorIteratorBaseEENKUlvE_clEvENKUlvE0_clEvEUlffE_EESt5arrayIPcLm3EELi4E23TrivialOffsetCalculatorILi2EjESC_ILi1EjENS0_6memory12LoadWithCastILi2EEENSF_13StoreWithCastILi1EEEEEviT_T0_T2_T3_T4_T5_:
[----:B------:R-:W0:Y:S01]  /*0000*/  LDC R1, c[0x0][0x37c] ;  /* 0x0000df00ff017b82 */ /* 0x000e220000000800 */
[----:B------:R-:W1:Y:S07]  /*0010*/  S2R R2, SR_CTAID.X ;  /* 0x0000000000027919 */ /* 0x000e6e0000002500 */
[----:B------:R-:W1:Y:S01]  /*0020*/  LDC R17, c[0x0][0x380] ;  /* 0x0000e000ff117b82 */ /* 0x000e620000000800 */
[----:B------:R-:W2:Y:S01]  /*0030*/  LDCU.64 UR36, c[0x0][0x358] ;  /* 0x00006b00ff2477ac */ /* 0x000ea20008000a00 */
[----:B------:R-:W-:Y:S01]  /*0040*/  BSSY.RECONVERGENT B7, `(.L_x_4242) ;  /* 0x00001ce000077945 */ /* 0x000fe20003800200 */
[----:B------:R-:W3:Y:S01]  /*0050*/  S2R R16, SR_TID.X ;  /* 0x0000000000107919 */ /* 0x000ee20000002100 */
[----:B------:R-:W-:Y:S01]  /*0060*/  CS2R R28, SRZ ;  /* 0x00000000001c7805 */ /* 0x000fe2000001ff00 */
[----:B------:R-:W4:Y:S01]  /*0070*/  LDCU.U8 UR38, c[0x0][0x3a4] ;  /* 0x00007480ff2677ac */ /* 0x000f220008000000 */
        /* <DEDUP_REMOVED lines=26> */
.L_x_4248:
[----:B------:R-:W2:Y:S02]  /*0220*/  LDG.E.U8 R4, desc[UR36][R4.64] ;  /* 0x0000002404047981 */ /* 0x000ea4000c1e1100 */
[----:B--2---:R-:W-:Y:S01]  /*0230*/  I2FP.F32.U32 R29, R4 ;  /* 0x00000004001d7245 */ /* 0x004fe20000201000 */
[----:B------:R-:W-:Y:S06]  /*0240*/  BRA `(.L_x_4250) ;  /* 0x0000000c00247947 */ /* 0x000fec0003800000 */
.L_x_4247:
        /* <DEDUP_REMOVED lines=9> */
.L_x_4252:
[----:B------:R-:W2:Y:S02]  /*02e0*/  LDG.E R4, desc[UR36][R4.64] ;  /* 0x0000002404047981 */ /* 0x000ea4000c1e1900 */
[----:B--2---:R-:W-:Y:S01]  /*02f0*/  I2FP.F32.S32 R29, R4 ;  /* 0x00000004001d7245 */ /* 0x004fe20000201400 */
[----:B------:R-:W-:Y:S06]  /*0300*/  BRA `(.L_x_4250) ;  /* 0x0000000800f47947 */ /* 0x000fec0003800000 */
.L_x_4251:
[----:B------:R-:W2:Y:S02]  /*0310*/  LDG.E.U16 R4, desc[UR36][R4.64] ;  /* 0x0000002404047981 */ /* 0x000ea4000c1e1500 */
[----:B--2---:R2:W3:Y:S01]  /*0320*/  I2F.S16 R29, R4 ;  /* 0x00000004001d7306 */ /* 0x0044e20000101400 */
[----:B------:R-:W-:Y:S05]  /*0330*/  BRA `(.L_x_4250) ;  /* 0x0000000800e87947 */ /* 0x000fea0003800000 */
.L_x_4246:
        /* <DEDUP_REMOVED lines=8> */
.L_x_4254:
[----:B------:R-:W2:Y:S02]  /*03c0*/  LDG.E.U16 R4, desc[UR36][R4.64] ;  /* 0x0000002404047981 */ /* 0x000ea4000c1e1500 */
[----:B--2---:R-:W-:Y:S01]  /*03d0*/  HADD2.F32 R29, -RZ, R4.H0_H0 ;  /* 0x20000004ff1d7230 */ /* 0x004fe20000004100 */
[----:B------:R-:W-:Y:S06]  /*03e0*/  BRA `(.L_x_4250) ;  /* 0x0000000800bc7947 */ /* 0x000fec0003800000 */
.L_x_4253:
        /* <DEDUP_REMOVED lines=8> */
.L_x_4256:
[----:B------:R-:W2:Y:S02]  /*0470*/  LDG.E.U16 R4, desc[UR36][R4.64] ;  /* 0x0000002404047981 */ /* 0x000ea4000c1e1500 */
[----:B--2---:R-:W-:Y:S01]  /*0480*/  HADD2.F32 R29, -RZ, R4.H0_H0 ;  /* 0x20000004ff1d7230 */ /* 0x004fe20000004100 */
[----:B------:R-:W-:Y:S06]  /*0490*/  BRA `(.L_x_4250) ;  /* 0x0000000800907947 */ /* 0x000fec0003800000 */
.L_x_4255:
[----:B------:R-:W2:Y:S01]  /*04a0*/  LDG.E.64 R4, desc[UR36][R4.64] ;  /* 0x0000002404047981 */ /* 0x000ea2000c1e1b00 */
[----:B------:R-:W-:Y:S01]  /*04b0*/  UMOV UR4, 0xf0000000 ;  /* 0xf000000000047882 */ /* 0x000fe20000000000 */
[----:B------:R-:W-:Y:S01]  /*04c0*/  UMOV UR5, 0x380fffff ;  /* 0x380fffff00057882 */ /* 0x000fe20000000000 */
[----:B--2---:R-:W0:Y:S01]  /*04d0*/  F2F.F32.F64 R29, R4 ;  /* 0x00000004001d7310 */ /* 0x004e220000301000 */
[----:B------:R-:W-:-:S14]  /*04e0*/  DSETP.GEU.AND P0, PT, |R4|, UR4, PT ;  /* 0x0000000404007e2a */ /* 0x000fdc000bf0e200 */
[----:B0-----:R-:W-:Y:S01]  /*04f0*/  @!P0 FMUL R29, R29, 1.175494350822287508e-38 ;  /* 0x008000001d1d8820 */ /* 0x001fe20000400000 */
[----:B------:R-:W-:Y:S06]  /*0500*/  BRA `(.L_x_4250) ;  /* 0x0000000800747947 */ /* 0x000fec0003800000 */
.L_x_4245:
        /* <DEDUP_REMOVED lines=12> */
.L_x_4259:
[----:B------:R-:W2:Y:S01]  /*05d0*/  LDG.E.64 R4, desc[UR36][R4.64] ;  /* 0x0000002404047981 */ /* 0x000ea2000c1e1b00 */
[----:B------:R-:W-:Y:S01]  /*05e0*/  UMOV UR4, 0xf0000000 ;  /* 0xf000000000047882 */ /* 0x000fe20000000000 */
[----:B------:R-:W-:Y:S01]  /*05f0*/  UMOV UR5, 0x380fffff ;  /* 0x380fffff00057882 */ /* 0x000fe20000000000 */
[----:B--2---:R-:W0:Y:S01]  /*0600*/  F2F.F32.F64 R29, R4 ;  /* 0x00000004001d7310 */ /* 0x004e220000301000 */
[----:B------:R-:W-:-:S14]  /*0610*/  DSETP.GEU.AND P0, PT, |R4|, UR4, PT ;  /* 0x0000000404007e2a */ /* 0x000fdc000bf0e200 */
[----:B0-----:R-:W-:Y:S01]  /*0620*/  @!P0 FMUL R29, R29, 1.175494350822287508e-38 ;  /* 0x008000001d1d8820 */ /* 0x001fe20000400000 */
[----:B------:R-:W-:Y:S06]  /*0630*/  BRA `(.L_x_4250) ;  /* 0x0000000800287947 */ /* 0x000fec0003800000 */
.L_x_4258:
        /* <DEDUP_REMOVED lines=25> */
.L_x_4261:
[----:B------:R-:W2:Y:S02]  /*07d0*/  LDG.E.U8 R4, desc[UR36][R4.64] ;  /* 0x0000002404047981 */ /* 0x000ea4000c1e1100 */
[C---:B--2---:R-:W-:Y:S02]  /*07e0*/  IMAD.SHL.U32 R3, R4.reuse, 0x2000000, RZ ;  /* 0x0200000004037824 */ /* 0x044fe400078e00ff */
        /* <DEDUP_REMOVED lines=10> */
.L_x_4260:
[----:B------:R-:W2:Y:S02]  /*0890*/  LDG.E.U16 R4, desc[UR36][R4.64] ;  /* 0x0000002404047981 */ /* 0x000ea4000c1e1500 */
[----:B--2---:R-:W-:Y:S01]  /*08a0*/  IMAD.U32 R29, R4, 0x10000, RZ ;  /* 0x00010000041d7824 */ /* 0x004fe200078e00ff */
[----:B------:R-:W-:Y:S06]  /*08b0*/  BRA `(.L_x_4250) ;  /* 0x0000000400887947 */ /* 0x000fec0003800000 */
.L_x_4257:
        /* <DEDUP_REMOVED lines=11> */
.L_x_4264:
        /* <DEDUP_REMOVED lines=20> */
.L_x_4266:
[----:B------:R-:W-:Y:S05]  /*0ab0*/  BSYNC.RECONVERGENT B0 ;  /* 0x0000000000007941 */ /* 0x000fea0003800200 */
.L_x_4265:
[----:B------:R-:W-:Y:S01]  /*0ac0*/  IMAD.SHL.U32 R0, R0, 0x100000, RZ ;  /* 0x0010000000007824 */ /* 0x000fe200078e00ff */
[----:B------:R-:W-:-:S04]  /*0ad0*/  LEA R3, R3, 0x3b800000, 0x17 ;  /* 0x3b80000003037811 */ /* 0x000fc800078eb8ff */
[----:B------:R-:W-:Y:S01]  /*0ae0*/  LOP3.LUT R29, R3, R0, R29, 0xfe, !PT ;  /* 0x00000000031d7212 */ /* 0x000fe200078efe1d */
[----:B------:R-:W-:Y:S06]  /*0af0*/  BRA `(.L_x_4250) ;  /* 0x0000000000f87947 */ /* 0x000fec0003800000 */
.L_x_4263:
        /* <DEDUP_REMOVED lines=20> */
.L_x_4268:
[----:B------:R-:W-:Y:S05]  /*0c40*/  BSYNC.RECONVERGENT B0 ;  /* 0x0000000000007941 */ /* 0x000fea0003800200 */
.L_x_4267:
[----:B------:R-:W-:Y:S01]  /*0c50*/  IMAD.SHL.U32 R0, R0, 0x200000, RZ ;  /* 0x0020000000007824 */ /* 0x000fe200078e00ff */
[----:B------:R-:W-:-:S04]  /*0c60*/  LEA R3, R3, 0x37800000, 0x17 ;  /* 0x3780000003037811 */ /* 0x000fc800078eb8ff */
[----:B------:R-:W-:Y:S01]  /*0c70*/  LOP3.LUT R29, R3, R0, R29, 0xfe, !PT ;  /* 0x00000000031d7212 */ /* 0x000fe200078efe1d */
[----:B------:R-:W-:Y:S06]  /*0c80*/  BRA `(.L_x_4250) ;  /* 0x0000000000947947 */ /* 0x000fec0003800000 */
.L_x_4262:
[----:B------:R-:W-:-:S09]  /*0c90*/  UISETP.NE.AND UP0, UPT, UR4, 0x1c, UPT ;  /* 0x0000001c0400788c */ /* 0x000fd2000bf05270 */
[----:B------:R-:W-:Y:S05]  /*0ca0*/  BRA.U !UP0, `(.L_x_4269) ;  /* 0x0000000108847547 */ /* 0x000fea000b800000 */
[----:B------:R-:W-:-:S09]  /*0cb0*/  UISETP.NE.AND UP0, UPT, UR4, 0x1d, UPT ;  /* 0x0000001d0400788c */ /* 0x000fd2000bf05270 */
[----:B------:R-:W-:Y:S05]  /*0cc0*/  BRA.U !UP0, `(.L_x_4270) ;  /* 0x0000000108707547 */ /* 0x000fea000b800000 */
[----:B------:R-:W-:-:S09]  /*0cd0*/  UISETP.NE.AND UP0, UPT, UR4, 0x2c, UPT ;  /* 0x0000002c0400788c */ /* 0x000fd2000bf05270 */
[----:B------:R-:W-:Y:S05]  /*0ce0*/  BRA.U !UP0, `(.L_x_4271) ;  /* 0x0000000108487547 */ /* 0x000fea000b800000 */
.L_x_4249:
        /* <DEDUP_REMOVED lines=16> */
.L_x_4272:
[----:B------:R-:W-:Y:S01]  /*0df0*/  IMAD.MOV.U32 R29, RZ, RZ, RZ ;  /* 0x000000ffff1d7224 */ /* 0x000fe200078e00ff */
[----:B------:R-:W-:Y:S06]  /*0e00*/  BRA `(.L_x_4250) ;  /* 0x0000000000347947 */ /* 0x000fec0003800000 */
.L_x_4271:
        /* <DEDUP_REMOVED lines=8> */
.L_x_4270:
[----:B------:R-:W2:Y:S02]  /*0e90*/  LDG.E.64 R4, desc[UR36][R4.64] ;  /* 0x0000002404047981 */ /* 0x000ea4000c1e1b00 */
[----:B--2---:R0:W1:Y:S01]  /*0ea0*/  I2F.U64 R29, R4 ;  /* 0x00000004001d7312 */ /* 0x0040620000301000 */
[----:B------:R-:W-:Y:S05]  /*0eb0*/  BRA `(.L_x_4250) ;  /* 0x0000000000087947 */ /* 0x000fea0003800000 */
.L_x_4269:
[----:B------:R-:W2:Y:S02]  /*0ec0*/  LDG.E R4, desc[UR36][R4.64] ;  /* 0x0000002404047981 */ /* 0x000ea4000c1e1900 */
[----:B--2---:R-:W-:-:S07]  /*0ed0*/  I2FP.F32.U32 R29, R4 ;  /* 0x00000004001d7245 */ /* 0x004fce0000201000 */
.L_x_4250:
[----:B------:R-:W-:Y:S05]  /*0ee0*/  BSYNC.RECONVERGENT B6 ;  /* 0x0000000000067941 */ /* 0x000fea0003800200 */
.L_x_4244:
[----:B0-2-4-:R-:W0:Y:S01]  /*0ef0*/  LDC.64 R4, c[0x0][0x398] ;  /* 0x0000e600ff047b82 */ /* 0x015e220000000a00 */
[----:B------:R-:W2:Y:S01]  /*0f00*/  LDCU UR5, c[0x0][0x3ac] ;  /* 0x00007580ff0577ac */ /* 0x000ea20008000800 */
        /* <DEDUP_REMOVED lines=18> */
.L_x_4277:
[----:B------:R-:W2:Y:S02]  /*1030*/  LDG.E.U8 R4, desc[UR36][R4.64] ;  /* 0x0000002404047981 */ /* 0x000ea4000c1e1100 */
[----:B--2---:R-:W-:Y:S01]  /*1040*/  I2FP.F32.U32 R28, R4 ;  /* 0x00000004001c7245 */ /* 0x004fe20000201000 */
[----:B------:R-:W-:Y:S06]  /*1050*/  BRA `(.L_x_4279) ;  /* 0x0000000c00287947 */ /* 0x000fec0003800000 */
.L_x_4276:
        /* <DEDUP_REMOVED lines=9> */
.L_x_4281:
[----:B------:R-:W2:Y:S02]  /*10f0*/  LDG.E R4, desc[UR36][R4.64] ;  /* 0x0000002404047981 */ /* 0x000ea4000c1e1900 */
[----:B--2---:R-:W-:Y:S01]  /*1100*/  I2FP.F32.S32 R28, R4 ;  /* 0x00000004001c7245 */ /* 0x004fe20000201400 */
[----:B------:R-:W-:Y:S06]  /*1110*/  BRA `(.L_x_4279) ;  /* 0x0000000800f87947 */ /* 0x000fec0003800000 */
.L_x_4280:
[----:B------:R-:W2:Y:S02]  /*1120*/  LDG.E.U16 R4, desc[UR36][R4.64] ;  /* 0x0000002404047981 */ /* 0x000ea4000c1e1500 */
[----:B--2---:R0:W2:Y:S01]  /*1130*/  I2F.S16 R28, R4 ;  /* 0x00000004001c7306 */ /* 0x0040a20000101400 */
[----:B------:R-:W-:Y:S05]  /*1140*/  BRA `(.L_x_4279) ;  /* 0x0000000800ec7947 */ /* 0x000fea0003800000 */
.L_x_4275:
        /* <DEDUP_REMOVED lines=8> */
.L_x_4283:
[----:B------:R-:W2:Y:S02]  /*11d0*/  LDG.E.U16 R4, desc[UR36][R4.64] ;  /* 0x0000002404047981 */ /* 0x000ea4000c1e1500 */
[----:B--2---:R-:W-:Y:S01]  /*11e0*/  HADD2.F32 R28, -RZ, R4.H0_H0 ;  /* 0x20000004ff1c7230 */ /* 0x004fe20000004100 */
[----:B------:R-:W-:Y:S06]  /*11f0*/  BRA `(.L_x_4279) ;  /* 0x0000000800c07947 */ /* 0x000fec0003800000 */
.L_x_4282:
        /* <DEDUP_REMOVED lines=8> */
.L_x_4285:
[----:B------:R-:W2:Y:S02]  /*1280*/  LDG.E.U16 R4, desc[UR36][R4.64] ;  /* 0x0000002404047981 */ /* 0x000ea4000c1e1500 */
[----:B--2---:R-:W-:Y:S01]  /*1290*/  HADD2.F32 R28, -RZ, R4.H0_H0 ;  /* 0x20000004ff1c7230 */ /* 0x004fe20000004100 */
[----:B------:R-:W-:Y:S06]  /*12a0*/  BRA `(.L_x_4279) ;  /* 0x0000000800947947 */ /* 0x000fec0003800000 */
.L_x_4284:
[----:B------:R-:W2:Y:S01]  /*12b0*/  LDG.E.64 R4, desc[UR36][R4.64] ;  /* 0x0000002404047981 */ /* 0x000ea2000c1e1b00 */
[----:B------:R-:W-:Y:S01]  /*12c0*/  UMOV UR4, 0xf0000000 ;  /* 0xf000000000047882 */ /* 0x000fe20000000000 */
[----:B------:R-:W-:Y:S01]  /*12d0*/  UMOV UR5, 0x380fffff ;  /* 0x380fffff00057882 */ /* 0x000fe20000000000 */
[----:B--2---:R-:W0:Y:S01]  /*12e0*/  F2F.F32.F64 R28, R4 ;  /* 0x00000004001c7310 */ /* 0x004e220000301000 */
[----:B------:R-:W-:-:S14]  /*12f0*/  DSETP.GEU.AND P0, PT, |R4|, UR4, PT ;  /* 0x0000000404007e2a */ /* 0x000fdc000bf0e200 */
[----:B0-----:R-:W-:Y:S01]  /*1300*/  @!P0 FMUL R28, R28, 1.175494350822287508e-38 ;  /* 0x008000001c1c8820 */ /* 0x001fe20000400000 */
[----:B------:R-:W-:Y:S06]  /*1310*/  BRA `(.L_x_4279) ;  /* 0x0000000800787947 */ /* 0x000fec0003800000 */
.L_x_4274:
        /* <DEDUP_REMOVED lines=12> */
.L_x_4288:
[----:B------:R-:W2:Y:S01]  /*13e0*/  LDG.E.64 R4, desc[UR36][R4.64] ;  /* 0x0000002404047981 */ /* 0x000ea2000c1e1b00 */
[----:B------:R-:W-:Y:S01]  /*13f0*/  UMOV UR4, 0xf0000000 ;  /* 0xf000000000047882 */ /* 0x000fe20000000000 */
[----:B------:R-:W-:Y:S01]  /*1400*/  UMOV UR5, 0x380fffff ;  /* 0x380fffff00057882 */ /* 0x000fe20000000000 */
[----:B--2---:R-:W0:Y:S01]  /*1410*/  F2F.F32.F64 R28, R4 ;  /* 0x00000004001c7310 */ /* 0x004e220000301000 */
[----:B------:R-:W-:-:S14]  /*1420*/  DSETP.GEU.AND P0, PT, |R4|, UR4, PT ;  /* 0x0000000404007e2a */ /* 0x000fdc000bf0e200 */
[----:B0-----:R-:W-:Y:S01]  /*1430*/  @!P0 FMUL R28, R28, 1.175494350822287508e-38 ;  /* 0x008000001c1c8820 */ /* 0x001fe20000400000 */
[----:B------:R-:W-:Y:S06]  /*1440*/  BRA `(.L_x_4279) ;  /* 0x00000008002c7947 */ /* 0x000fec0003800000 */
.L_x_4287:
        /* <DEDUP_REMOVED lines=25> */
.L_x_4290:
        /* <DEDUP_REMOVED lines=13> */
.L_x_4289:
[----:B------:R-:W2:Y:S02]  /*16b0*/  LDG.E.U16 R4, desc[UR36][R4.64] ;  /* 0x0000002404047981 */ /* 0x000ea4000c1e1500 */
[----:B--2---:R-:W-:Y:S01]  /*16c0*/  IMAD.U32 R28, R4, 0x10000, RZ ;  /* 0x00010000041c7824 */ /* 0x004fe200078e00ff */
[----:B------:R-:W-:Y:S06]  /*16d0*/  BRA `(.L_x_4279) ;  /* 0x0000000400887947 */ /* 0x000fec0003800000 */
.L_x_4286:
        /* <DEDUP_REMOVED lines=11> */
.L_x_4293:
        /* <DEDUP_REMOVED lines=20> */
.L_x_4295:
[----:B------:R-:W-:Y:S05]  /*18d0*/  BSYNC.RECONVERGENT B0 ;  /* 0x0000000000007941 */ /* 0x000fea0003800200 */
.L_x_4294:
[----:B------:R-:W-:Y:S01]  /*18e0*/  IMAD.SHL.U32 R0, R0, 0x100000, RZ ;  /* 0x0010000000007824 */ /* 0x000fe200078e00ff */
[----:B------:R-:W-:-:S04]  /*18f0*/  LEA R3, R3, 0x3b800000, 0x17 ;  /* 0x3b80000003037811 */ /* 0x000fc800078eb8ff */
[----:B------:R-:W-:Y:S01]  /*1900*/  LOP3.LUT R28, R3, R0, R7, 0xfe, !PT ;  /* 0x00000000031c7212 */ /* 0x000fe200078efe07 */
[----:B------:R-:W-:Y:S06]  /*1910*/  BRA `(.L_x_4279) ;  /* 0x0000000000f87947 */ /* 0x000fec0003800000 */
.L_x_4292:
        /* <DEDUP_REMOVED lines=20> */
.L_x_4297:
[----:B------:R-:W-:Y:S05]  /*1a60*/  BSYNC.RECONVERGENT B0 ;  /* 0x0000000000007941 */ /* 0x000fea0003800200 */
.L_x_4296:
[----:B------:R-:W-:Y:S01]  /*1a70*/  IMAD.SHL.U32 R0, R0, 0x200000, RZ ;  /* 0x0020000000007824 */ /* 0x000fe200078e00ff */
[----:B------:R-:W-:-:S04]  /*1a80*/  LEA R3, R3, 0x37800000, 0x17 ;  /* 0x3780000003037811 */ /* 0x000fc800078eb8ff */
[----:B------:R-:W-:Y:S01]  /*1a90*/  LOP3.LUT R28, R3, R0, R7, 0xfe, !PT ;  /* 0x00000000031c7212 */ /* 0x000fe200078efe07 */
[----:B------:R-:W-:Y:S06]  /*1aa0*/  BRA `(.L_x_4279) ;  /* 0x0000000000947947 */ /* 0x000fec0003800000 */
.L_x_4291:
[----:B------:R-:W-:-:S09]  /*1ab0*/  UISETP.NE.AND UP0, UPT, UR4, 0x1c, UPT ;  /* 0x0000001c0400788c */ /* 0x000fd2000bf05270 */
[----:B------:R-:W-:Y:S05]  /*1ac0*/  BRA.U !UP0, `(.L_x_4298) ;  /* 0x0000000108847547 */ /* 0x000fea000b800000 */
[----:B------:R-:W-:-:S09]  /*1ad0*/  UISETP.NE.AND UP0, UPT, UR4, 0x1d, UPT ;  /* 0x0000001d0400788c */ /* 0x000fd2000bf05270 */
[----:B------:R-:W-:Y:S05]  /*1ae0*/  BRA.U !UP0, `(.L_x_4299) ;  /* 0x0000000108707547 */ /* 0x000fea000b800000 */
[----:B------:R-:W-:-:S09]  /*1af0*/  UISETP.NE.AND UP0, UPT, UR4, 0x2c, UPT ;  /* 0x0000002c0400788c */ /* 0x000fd2000bf05270 */
[----:B------:R-:W-:Y:S05]  /*1b00*/  BRA.U !UP0, `(.L_x_4300) ;  /* 0x0000000108487547 */ /* 0x000fea000b800000 */
.L_x_4278:
        /* <DEDUP_REMOVED lines=16> */
.L_x_4301:
[----:B------:R-:W-:Y:S01]  /*1c10*/  IMAD.MOV.U32 R28, RZ, RZ, RZ ;  /* 0x000000ffff1c7224 */ /* 0x000fe200078e00ff */
[----:B------:R-:W-:Y:S06]  /*1c20*/  BRA `(.L_x_4279) ;  /* 0x0000000000347947 */ /* 0x000fec0003800000 */
.L_x_4300:
        /* <DEDUP_REMOVED lines=8> */
.L_x_4299:
[----:B------:R-:W2:Y:S02]  /*1cb0*/  LDG.E.64 R4, desc[UR36][R4.64] ;  /* 0x0000002404047981 */ /* 0x000ea4000c1e1b00 */
[----:B--2---:R0:W2:Y:S01]  /*1cc0*/  I2F.U64 R28, R4 ;  /* 0x00000004001c7312 */ /* 0x0040a20000301000 */
[----:B------:R-:W-:Y:S05]  /*1cd0*/  BRA `(.L_x_4279) ;  /* 0x0000000000087947 */ /* 0x000fea0003800000 */
.L_x_4298:
[----:B------:R-:W2:Y:S02]  /*1ce0*/  LDG.E R4, desc[UR36][R4.64] ;  /* 0x0000002404047981 */ /* 0x000ea4000c1e1900 */
[----:B--2---:R-:W-:-:S07]  /*1cf0*/  I2FP.F32.U32 R28, R4 ;  /* 0x00000004001c7245 */ /* 0x004fce0000201000 */
.L_x_4279:
[----:B------:R-:W-:Y:S05]  /*1d00*/  BSYNC.RECONVERGENT B6 ;  /* 0x0000000000067941 */ /* 0x000fea0003800200 */
.L_x_4273:
[----:B------:R-:W-:-:S07]  /*1d10*/  VIADD R16, R19, 0x80 ;  /* 0x0000008013107836 */ /* 0x000fce0000000000 */
.L_x_4243:
[----:B------:R-:W-:Y:S05]  /*1d20*/  BSYNC.RECONVERGENT B7 ;  /* 0x0000000000077941 */ /* 0x000fea0003800200 */
.L_x_4242:
[----:B------:R-:W-:Y:S01]  /*1d30*/  ISETP.GE.AND P0, PT, R16, R17, PT ;  /* 0x000000111000720c */ /* 0x000fe20003f06270 */
[----:B------:R-:W-:Y:S01]  /*1d40*/  BSSY.RECONVERGENT B7, `(.L_x_4302) ;  /* 0x00001c9000077945 */ /* 0x000fe20003800200 */
[----:B------:R-:W-:Y:S02]  /*1d50*/  IMAD.MOV.U32 R27, RZ, RZ, RZ ;  /* 0x000000ffff1b7224 */ /* 0x000fe400078e00ff */
[----:B------:R-:W-:-:S09]  /*1d60*/  IMAD.MOV.U32 R22, RZ, RZ, RZ ;  /* 0x000000ffff167224 */ /* 0x000fd200078e00ff */
[----:B------:R-:W-:Y:S05]  /*1d70*/  @P0 BRA `(.L_x_4303) ;  /* 0x0000001c00140947 */ /* 0x000fea0003800000 */
[----:B0---4-:R-:W0:Y:S01]  /*1d80*/  LDC.64 R4, c[0x0][0x390] ;  /* 0x0000e400ff047b82 */ /* 0x011e220000000a00 */
[----:B------:R-:W4:Y:S01]  /*1d90*/  LDCU UR5, c[0x0][0x3a8] ;  /* 0x00007500ff0577ac */ /* 0x000f220008000800 */
[----:B------:R-:W-:Y:S01]  /*1da0*/  IMAD R18, R2, 0x200, R16 ;  /* 0x0000020002127824 */ /* 0x000fe200078e0210 */
[----:B------:R-:W-:Y:S01]  /*1db0*/  BSSY.RECONVERGENT B6, `(.L_x_4304) ;  /* 0x00000de000067945 */ /* 0x000fe20003800200 */
[----:B------:R-:W-:-:S04]  /*1dc0*/  UPRMT UR4, UR38, 0x9910, URZ ;  /* 0x0000991026047896 */ /* 0x000fc800080000ff */
[----:B------:R-:W-:Y:S01]  /*1dd0*/  UISETP.GT.AND UP0, UPT, UR4, 0x9, UPT ;  /* 0x000000090400788c */ /* 0x000fe2000bf04270 */
[----:B----4-:R-:W-:-:S05]  /*1de0*/  IMAD R3, R18, UR5, RZ ;  /* 0x0000000512037c24 */ /* 0x010fca000f8e02ff */
        /* <DEDUP_REMOVED lines=11> */
[----:B------:R-:W4:Y:S02]  /*1ea0*/  LDG.E.S8 R4, desc[UR36][R4.64] ;  /* 0x0000002404047981 */ /* 0x000f24000c1e1300 */
[----:B----4-:R0:W4:Y:S01]  /*1eb0*/  I2F.S16 R27, R4 ;  /* 0x00000004001b7306 */ /* 0x0101220000101400 */
[----:B------:R-:W-:Y:S05]  /*1ec0*/  BRA `(.L_x_4310) ;  /* 0x0000000c00307947 */ /* 0x000fea0003800000 */
.L_x_4308:
[----:B------:R-:W4:Y:S02]  /*1ed0*/  LDG.E.U8 R4, desc[UR36][R4.64] ;  /* 0x0000002404047981 */ /* 0x000f24000c1e1100 */
[----:B----4-:R-:W-:Y:S01]  /*1ee0*/  I2FP.F32.U32 R27, R4 ;  /* 0x00000004001b7245 */ /* 0x010fe20000201000 */
[----:B------:R-:W-:Y:S06]  /*1ef0*/  BRA `(.L_x_4310) ;  /* 0x0000000c00247947 */ /* 0x000fec0003800000 */
.L_x_4307:
[----:B------:R-:W-:-:S09]  /*1f00*/  UISETP.NE.AND UP0, UPT, UR4, 0x2, UPT ;  /* 0x000000020400788c */ /* 0x000fd2000bf05270 */
[----:B------:R-:W-:Y:S05]  /*1f10*/  BRA.U !UP0, `(.L_x_4311) ;  /* 0x0000000108287547 */ /* 0x000fea000b800000 */
[----:B------:R-:W-:-:S09]  /*1f20*/  UISETP.NE.AND UP0, UPT, UR4, 0x3, UPT ;  /* 0x000000030400788c */ /* 0x000fd2000bf05270 */
[----:B------:R-:W-:Y:S05]  /*1f30*/  BRA.U !UP0, `(.L_x_4312) ;  /* 0x0000000108147547 */ /* 0x000fea000b800000 */
[----:B------:R-:W-:-:S09]  /*1f40*/  UISETP.NE.AND UP0, UPT, UR4, 0x4, UPT ;  /* 0x000000040400788c */ /* 0x000fd2000bf05270 */
[----:B------:R-:W-:Y:S05]  /*1f50*/  BRA.U UP0, `(.L_x_4309) ;  /* 0x0000000900b07547 */ /* 0x000fea000b800000 */
[----:B------:R-:W4:Y:S02]  /*1f60*/  LDG.E.64 R4, desc[UR36][R4.64] ;  /* 0x0000002404047981 */ /* 0x000f24000c1e1b00 */
[----:B----4-:R0:W4:Y:S01]  /*1f70*/  I2F.S64 R27, R4 ;  /* 0x00000004001b7312 */ /* 0x0101220000301400 */
[----:B------:R-:W-:Y:S05]  /*1f80*/  BRA `(.L_x_4310) ;  /* 0x0000000c00007947 */ /* 0x000fea0003800000 */
.L_x_4312:
[----:B------:R-:W4:Y:S02]  /*1f90*/  LDG.E R4, desc[UR36][R4.64] ;  /* 0x0000002404047981 */ /* 0x000f24000c1e1900 */
[----:B----4-:R-:W-:Y:S01]  /*1fa0*/  I2FP.F32.S32 R27, R4 ;  /* 0x00000004001b7245 */ /* 0x010fe20000201400 */
[----:B------:R-:W-:Y:S06]  /*1fb0*/  BRA `(.L_x_4310) ;  /* 0x0000000800f47947 */ /* 0x000fec0003800000 */
.L_x_4311:
[----:B------:R-:W4:Y:S02]  /*1fc0*/  LDG.E.U16 R4, desc[UR36][R4.64] ;  /* 0x0000002404047981 */ /* 0x000f24000c1e1500 */
[----:B----4-:R0:W4:Y:S01]  /*1fd0*/  I2F.S16 R27, R4 ;  /* 0x00000004001b7306 */ /* 0x0101220000101400 */
[----:B------:R-:W-:Y:S05]  /*1fe0*/  BRA `(.L_x_4310) ;  /* 0x0000000800e87947 */ /* 0x000fea0003800000 */
.L_x_4306:
        /* <DEDUP_REMOVED lines=8> */
.L_x_4314:
[----:B------:R-:W4:Y:S02]  /*2070*/  LDG.E.U16 R4, desc[UR36][R4.64] ;  /* 0x0000002404047981 */ /* 0x000f24000c1e1500 */
[----:B----4-:R-:W-:Y:S01]  /*2080*/  HADD2.F32 R27, -RZ, R4.H0_H0 ;  /* 0x20000004ff1b7230 */ /* 0x010fe20000004100 */
[----:B------:R-:W-:Y:S06]  /*2090*/  BRA `(.L_x_4310) ;  /* 0x0000000800bc7947 */ /* 0x000fec0003800000 */
.L_x_4313:
        /* <DEDUP_REMOVED lines=8> */
.L_x_4316:
[----:B------:R-:W4:Y:S02]  /*2120*/  LDG.E.U16 R4, desc[UR36][R4.64] ;  /* 0x0000002404047981 */ /* 0x000f24000c1e1500 */
[----:B----4-:R-:W-:Y:S01]  /*2130*/  HADD2.F32 R27, -RZ, R4.H0_H0 ;  /* 0x20000004ff1b7230 */ /* 0x010fe20000004100 */
[----:B------:R-:W-:Y:S06]  /*2140*/  BRA `(.L_x_4310) ;  /* 0x0000000800907947 */ /* 0x000fec0003800000 */
.L_x_4315:
[----:B------:R-:W4:Y:S01]  /*2150*/  LDG.E.64 R4, desc[UR36][R4.64] ;  /* 0x0000002404047981 */ /* 0x000f22000c1e1b00 */
[----:B------:R-:W-:Y:S01]  /*2160*/  UMOV UR4, 0xf0000000 ;  /* 0xf000000000047882 */ /* 0x000fe20000000000 */
[----:B------:R-:W-:Y:S01]  /*2170*/  UMOV UR5, 0x380fffff ;  /* 0x380fffff00057882 */ /* 0x000fe20000000000 */
[----:B----4-:R-:W0:Y:S01]  /*2180*/  F2F.F32.F64 R27, R4 ;  /* 0x00000004001b7310 */ /* 0x010e220000301000 */
[----:B------:R-:W-:-:S14]  /*2190*/  DSETP.GEU.AND P0, PT, |R4|, UR4, PT ;  /* 0x0000000404007e2a */ /* 0x000fdc000bf0e200 */
[----:B0-----:R-:W-:Y:S01]  /*21a0*/  @!P0 FMUL R27, R27, 1.175494350822287508e-38 ;  /* 0x008000001b1b8820 */ /* 0x001fe20000400000 */
[----:B------:R-:W-:Y:S06]  /*21b0*/  BRA `(.L_x_4310) ;  /* 0x0000000800747947 */ /* 0x000fec0003800000 */
.L_x_4305:
        /* <DEDUP_REMOVED lines=8> */
[----:B------:R-:W4:Y:S02]  /*2240*/  LDG.E.U8 R4, desc[UR36][R4.64] ;  /* 0x0000002404047981 */ /* 0x000f24000c1e1100 */
[----:B----4-:R-:W-:-:S04]  /*2250*/  ISETP.NE.AND P0, PT, R4, RZ, PT ;  /* 0x000000ff0400720c */ /* 0x010fc80003f05270 */
[----:B------:R-:W-:Y:S01]  /*2260*/  FSEL R27, RZ, 1, !P0 ;  /* 0x3f800000ff1b7808 */ /* 0x000fe20004000000 */
[----:B------:R-:W-:Y:S08]  /*2270*/  BRA `(.L_x_4310) ;  /* 0x0000000800447947 */ /* 0x000ff00003800000 */
.L_x_4319:
[----:B------:R-:W4:Y:S01]  /*2280*/  LDG.E.64 R4, desc[UR36][R4.64] ;  /* 0x0000002404047981 */ /* 0x000f22000c1e1b00 */
[----:B------:R-:W-:Y:S01]  /*2290*/  UMOV UR4, 0xf0000000 ;  /* 0xf000000000047882 */ /* 0x000fe20000000000 */
[----:B------:R-:W-:Y:S01]  /*22a0*/  UMOV UR5, 0x380fffff ;  /* 0x380fffff00057882 */ /* 0x000fe20000000000 */
[----:B----4-:R-:W0:Y:S01]  /*22b0*/  F2F.F32.F64 R27, R4 ;  /* 0x00000004001b7310 */ /* 0x010e220000301000 */
[----:B------:R-:W-:-:S14]  /*22c0*/  DSETP.GEU.AND P0, PT, |R4|, UR4, PT ;  /* 0x0000000404007e2a */ /* 0x000fdc000bf0e200 */
[----:B0-----:R-:W-:Y:S01]  /*22d0*/  @!P0 FMUL R27, R27, 1.175494350822287508e-38 ;  /* 0x008000001b1b8820 */ /* 0x001fe20000400000 */
[----:B------:R-:W-:Y:S06]  /*22e0*/  BRA `(.L_x_4310) ;  /* 0x0000000800287947 */ /* 0x000fec0003800000 */
.L_x_4318:
[----:B------:R-:W-:-:S09]  /*22f0*/  UISETP.NE.AND UP0, UPT, UR4, 0xf, UPT ;  /* 0x0000000f0400788c */ /* 0x000fd2000bf05270 */
[----:B------:R-:W-:Y:S05]  /*2300*/  BRA.U !UP0, `(.L_x_4320) ;  /* 0x00000001088c7547 */ /* 0x000fea000b800000 */
[----:B------:R-:W-:-:S09]  /*2310*/  UISETP.NE.AND UP0, UPT, UR4, 0x17, UPT ;  /* 0x000000170400788c */ /* 0x000fd2000bf05270 */
[----:B------:R-:W-:Y:S05]  /*2320*/  BRA.U !UP0, `(.L_x_4321) ;  /* 0x0000000108547547 */ /* 0x000fea000b800000 */
[----:B------:R-:W-:-:S09]  /*2330*/  UISETP.NE.AND UP0, UPT, UR4, 0x18, UPT ;  /* 0x000000180400788c */ /* 0x000fd2000bf05270 */
[----:B------:R-:W-:Y:S05]  /*2340*/  BRA.U UP0, `(.L_x_4309) ;  /* 0x0000000500b47547 */ /* 0x000fea000b800000 */
[----:B------:R-:W4:Y:S01]  /*2350*/  LDG.E.U8 R27, desc[UR36][R4.64] ;  /* 0x00000024041b7981 */ /* 0x000f22000c1e1100 */
[----:B------:R-:W-:Y:S02]  /*2360*/  IMAD.MOV.U32 R6, RZ, RZ, 0x1f ;  /* 0x0000001fff067424 */ /* 0x000fe400078e00ff */
[----:B----4-:R-:W-:-:S05]  /*2370*/  IMAD.SHL.U32 R27, R27, 0x1000000, RZ ;  /* 0x010000001b1b7824 */ /* 0x010fca00078e00ff */
        /* <DEDUP_REMOVED lines=16> */
.L_x_4321:
[----:B------:R-:W4:Y:S02]  /*2480*/  LDG.E.U8 R4, desc[UR36][R4.64] ;  /* 0x0000002404047981 */ /* 0x000f24000c1e1100 */
[C---:B----4-:R-:W-:Y:S02]  /*2490*/  IMAD.SHL.U32 R0, R4.reuse, 0x2000000, RZ ;  /* 0x0200000004007824 */ /* 0x050fe400078e00ff */
        /* <DEDUP_REMOVED lines=10> */
.L_x_4320:
[----:B------:R-:W4:Y:S02]  /*2540*/  LDG.E.U16 R4, desc[UR36][R4.64] ;  /* 0x0000002404047981 */ /* 0x000f24000c1e1500 */
[----:B----4-:R-:W-:Y:S01]  /*2550*/  IMAD.U32 R27, R4, 0x10000, RZ ;  /* 0x00010000041b7824 */ /* 0x010fe200078e00ff */
[----:B------:R-:W-:Y:S06]  /*2560*/  BRA `(.L_x_4310) ;  /* 0x0000000400887947 */ /* 0x000fec0003800000 */
.L_x_4317:
        /* <DEDUP_REMOVED lines=8> */
[----:B------:R-:W4:Y:S02]  /*25f0*/  LDG.E.U16 R4, desc[UR36][R4.64] ;  /* 0x0000002404047981 */ /* 0x000f24000c1e1500 */
[----:B----4-:R-:W-:Y:S01]  /*2600*/  I2FP.F32.U32 R27, R4 ;  /* 0x00000004001b7245 */ /* 0x010fe20000201000 */
[----:B------:R-:W-:Y:S06]  /*2610*/  BRA `(.L_x_4310) ;  /* 0x00000004005c7947 */ /* 0x000fec0003800000 */
.L_x_4324:
[----:B------:R-:W4:Y:S01]  /*2620*/  LDG.E.U8 R4, desc[UR36][R4.64] ;  /* 0x0000002404047981 */ /* 0x000f22000c1e1100 */
[----:B------:R-:W-:Y:S01]  /*2630*/  IMAD.MOV.U32 R27, RZ, RZ, RZ ;  /* 0x000000ffff1b7224 */ /* 0x000fe200078e00ff */
[----:B----4-:R-:W-:-:S13]  /*2640*/  ISETP.NE.AND P0, PT, R4, RZ, PT ;  /* 0x000000ff0400720c */ /* 0x010fda0003f05270 */
        /* <DEDUP_REMOVED lines=17> */
.L_x_4326:
[----:B------:R-:W-:Y:S05]  /*2760*/  BSYNC.RECONVERGENT B0 ;  /* 0x0000000000007941 */ /* 0x000fea0003800200 */
.L_x_4325:
[----:B------:R-:W-:Y:S01]  /*2770*/  IMAD.SHL.U32 R0, R0, 0x100000, RZ ;  /* 0x0010000000007824 */ /* 0x000fe200078e00ff */
[----:B------:R-:W-:-:S04]  /*2780*/  LEA R3, R3, 0x3b800000, 0x17 ;  /* 0x3b80000003037811 */ /* 0x000fc800078eb8ff */
[----:B------:R-:W-:Y:S01]  /*2790*/  LOP3.LUT R27, R3, R0, R27, 0xfe, !PT ;  /* 0x00000000031b7212 */ /* 0x000fe200078efe1b */
[----:B------:R-:W-:Y:S06]  /*27a0*/  BRA `(.L_x_4310) ;  /* 0x0000000000f87947 */ /* 0x000fec0003800000 */
.L_x_4323:
        /* <DEDUP_REMOVED lines=20> */
.L_x_4328:
[----:B------:R-:W-:Y:S05]  /*28f0*/  BSYNC.RECONVERGENT B0 ;  /* 0x0000000000007941 */ /* 0x000fea0003800200 */
.L_x_4327:
[----:B------:R-:W-:Y:S01]  /*2900*/  IMAD.SHL.U32 R0, R0, 0x200000, RZ ;  /* 0x0020000000007824 */ /* 0x000fe200078e00ff */
[----:B------:R-:W-:-:S04]  /*2910*/  LEA R3, R3, 0x37800000, 0x17 ;  /* 0x3780000003037811 */ /* 0x000fc800078eb8ff */
[----:B------:R-:W-:Y:S01]  /*2920*/  LOP3.LUT R27, R3, R0, R27, 0xfe, !PT ;  /* 0x00000000031b7212 */ /* 0x000fe200078efe1b */
[----:B------:R-:W-:Y:S06]  /*2930*/  BRA `(.L_x_4310) ;  /* 0x0000000000947947 */ /* 0x000fec0003800000 */
.L_x_4322:
[----:B------:R-:W-:-:S09]  /*2940*/  UISETP.NE.AND UP0, UPT, UR4, 0x1c, UPT ;  /* 0x0000001c0400788c */ /* 0x000fd2000bf05270 */
[----:B------:R-:W-:Y:S05]  /*2950*/  BRA.U !UP0, `(.L_x_4329) ;  /* 0x0000000108847547 */ /* 0x000fea000b800000 */
[----:B------:R-:W-:-:S09]  /*2960*/  UISETP.NE.AND UP0, UPT, UR4, 0x1d, UPT ;  /* 0x0000001d0400788c */ /* 0x000fd2000bf05270 */
[----:B------:R-:W-:Y:S05]  /*2970*/  BRA.U !UP0, `(.L_x_4330) ;  /* 0x0000000108707547 */ /* 0x000fea000b800000 */
[----:B------:R-:W-:-:S09]  /*2980*/  UISETP.NE.AND UP0, UPT, UR4, 0x2c, UPT ;  /* 0x0000002c0400788c */ /* 0x000fd2000bf05270 */
[----:B------:R-:W-:Y:S05]  /*2990*/  BRA.U UP0, `(.L_x_4309) ;  /* 0x0000000100207547 */ /* 0x000fea000b800000 */
[----:B------:R-:W4:Y:S01]  /*29a0*/  LDG.E.U8 R4, desc[UR36][R4.64] ;  /* 0x0000002404047981 */ /* 0x000f22000c1e1100 */
[----:B------:R-:W-:Y:S01]  /*29b0*/  IMAD.MOV.U32 R27, RZ, RZ, 0x400000 ;  /* 0x00400000ff1b7424 */ /* 0x000fe200078e00ff */
[----:B----4-:R-:W-:-:S13]  /*29c0*/  ISETP.NE.AND P0, PT, R4, RZ, PT ;  /* 0x000000ff0400720c */ /* 0x010fda0003f05270 */
[----:B------:R-:W-:Y:S05]  /*29d0*/  @!P0 BRA `(.L_x_4310) ;  /* 0x00000000006c8947 */ /* 0x000fea0003800000 */
[----:B------:R-:W-:-:S13]  /*29e0*/  ISETP.NE.AND P0, PT, R4, 0xff, PT ;  /* 0x000000ff0400780c */ /* 0x000fda0003f05270 */
[----:B------:R-:W-:Y:S02]  /*29f0*/  @!P0 IMAD.MOV.U32 R27, RZ, RZ, 0x7f800001 ;  /* 0x7f800001ff1b8424 */ /* 0x000fe400078e00ff */
[----:B------:R-:W-:Y:S01]  /*2a00*/  @P0 IMAD.SHL.U32 R27, R4, 0x800000, RZ ;  /* 0x00800000041b0824 */ /* 0x000fe200078e00ff */
[----:B------:R-:W-:Y:S06]  /*2a10*/  BRA `(.L_x_4310) ;  /* 0x00000000005c7947 */ /* 0x000fec0003800000 */
.L_x_4309:
[----:B------:R-:W-:Y:S01]  /*2a20*/  MOV R14, 0x0 ;  /* 0x00000000000e7802 */ /* 0x000fe20000000f00 */
[----:B------:R-:W0:Y:S01]  /*2a30*/  LDCU.64 UR4, c[0x4][0x128] ;  /* 0x01002500ff0477ac */ /* 0x000e220008000a00 */
[----:B------:R-:W-:Y:S02]  /*2a40*/  IMAD.MOV.U32 R8, RZ, RZ, 0x4e ;  /* 0x0000004eff087424 */ /* 0x000fe400078e00ff */
[----:B------:R-:W-:Y:S01]  /*2a50*/  IMAD.MOV.U32 R12, RZ, RZ, 0x1 ;  /* 0x00000001ff0c7424 */ /* 0x000fe200078e00ff */
[----:B------:R-:W4:Y:S01]  /*2a60*/  LDCU.64 UR6, c[0x4][0x130] ;  /* 0x01002600ff0677ac */ /* 0x000f220008000a00 */
[----:B------:R-:W1:Y:S01]  /*2a70*/  LDC.64 R14, c[0x4][R14] ;  /* 0x010000000e0e7b82 */ /* 0x000e620000000a00 */
[----:B------:R-:W-:Y:S01]  /*2a80*/  IMAD.MOV.U32 R13, RZ, RZ, RZ ;  /* 0x000000ffff0d7224 */ /* 0x000fe200078e00ff */
[----:B------:R-:W2:Y:S01]  /*2a90*/  LDCU.64 UR8, c[0x4][0x18] ;  /* 0x01000300ff0877ac */ /* 0x000ea20008000a00 */
[----:B0-----:R-:W-:Y:S02]  /*2aa0*/  IMAD.U32 R4, RZ, RZ, UR4 ;  /* 0x00000004ff047e24 */ /* 0x001fe4000f8e00ff */
[----:B------:R-:W-:-:S02]  /*2ab0*/  IMAD.U32 R5, RZ, RZ, UR5 ;  /* 0x00000005ff057e24 */ /* 0x000fc4000f8e00ff */
[----:B----4-:R-:W-:Y:S02]  /*2ac0*/  IMAD.U32 R6, RZ, RZ, UR6 ;  /* 0x00000006ff067e24 */ /* 0x010fe4000f8e00ff */
[----:B------:R-:W-:Y:S02]  /*2ad0*/  IMAD.U32 R7, RZ, RZ, UR7 ;  /* 0x00000007ff077e24 */ /* 0x000fe4000f8e00ff */
[----:B--2---:R-:W-:Y:S02]  /*2ae0*/  IMAD.U32 R10, RZ, RZ, UR8 ;  /* 0x00000008ff0a7e24 */ /* 0x004fe4000f8e00ff */
[----:B------:R-:W-:-:S07]  /*2af0*/  IMAD.U32 R11, RZ, RZ, UR9 ;  /* 0x00000009ff0b7e24 */ /* 0x000fce000f8e00ff */
[----:B------:R-:W-:-:S07]  /*2b00*/  LEPC R20, `(.L_x_4331) ;  /* 0x000000001014794e */ /* 0x000fce0000000000 */
[----:B-1-3-5:R-:W-:Y:S05]  /*2b10*/  CALL.ABS.NOINC R14 ;  /* 0x000000000e007343 */ /* 0x02afea0003c00000 */
.L_x_4331:
[----:B------:R-:W-:Y:S01]  /*2b20*/  IMAD.MOV.U32 R27, RZ, RZ, RZ ;  /* 0x000000ffff1b7224 */ /* 0x000fe200078e00ff */
[----:B------:R-:W-:Y:S06]  /*2b30*/  BRA `(.L_x_4310) ;  /* 0x0000000000147947 */ /* 0x000fec0003800000 */
.L_x_4330:
[----:B------:R-:W4:Y:S02]  /*2b40*/  LDG.E.64 R4, desc[UR36][R4.64] ;  /* 0x0000002404047981 */ /* 0x000f24000c1e1b00 */
[----:B----4-:R0:W4:Y:S01]  /*2b50*/  I2F.U64 R27, R4 ;  /* 0x00000004001b7312 */ /* 0x0101220000301000 */
[----:B------:R-:W-:Y:S05]  /*2b60*/  BRA `(.L_x_4310) ;  /* 0x0000000000087947 */ /* 0x000fea0003800000 */
.L_x_4329:
[----:B------:R-:W4:Y:S02]  /*2b70*/  LDG.E R4, desc[UR36][R4.64] ;  /* 0x0000002404047981 */ /* 0x000f24000c1e1900 */
[----:B----4-:R-:W-:-:S07]  /*2b80*/  I2FP.F32.U32 R27, R4 ;  /* 0x00000004001b7245 */ /* 0x010fce0000201000 */
.L_x_4310:
[----:B------:R-:W-:Y:S05]  /*2b90*/  BSYNC.RECONVERGENT B6 ;  /* 0x0000000000067941 */ /* 0x000fea0003800200 */
.L_x_4304:
[----:B0-----:R-:W0:Y:S01]  /*2ba0*/  LDC.64 R4, c[0x0][0x398] ;  /* 0x0000e600ff047b82 */ /* 0x001e220000000a00 */
[----:B------:R-:W1:Y:S01]  /*2bb0*/  LDCU UR5, c[0x0][0x3ac] ;  /* 0x00007580ff0577ac */ /* 0x000e620008000800 */
        /* <DEDUP_REMOVED lines=18> */
.L_x_4336:
[----:B------:R-:W2:Y:S02]  /*2ce0*/  LDG.E.U8 R4, desc[UR36][R4.64] ;  /* 0x0000002404047981 */ /* 0x000ea4000c1e1100 */
[----:B--2---:R-:W-:Y:S01]  /*2cf0*/  I2FP.F32.U32 R22, R4 ;  /* 0x0000000400167245 */ /* 0x004fe20000201000 */
[----:B------:R-:W-:Y:S06]  /*2d00*/  BRA `(.L_x_4338) ;  /* 0x0000000c00287947 */ /* 0x000fec0003800000 */
.L_x_4335:
        /* <DEDUP_REMOVED lines=9> */
.L_x_4340:
[----:B------:R-:W2:Y:S02]  /*2da0*/  LDG.E R4, desc[UR36][R4.64] ;  /* 0x0000002404047981 */ /* 0x000ea4000c1e1900 */
[----:B--2---:R-:W-:Y:S01]  /*2db0*/  I2FP.F32.S32 R22, R4 ;  /* 0x0000000400167245 */ /* 0x004fe20000201400 */
[----:B------:R-:W-:Y:S06]  /*2dc0*/  BRA `(.L_x_4338) ;  /* 0x0000000800f87947 */ /* 0x000fec0003800000 */
.L_x_4339:
[----:B------:R-:W2:Y:S02]  /*2dd0*/  LDG.E.U16 R4, desc[UR36][R4.64] ;  /* 0x0000002404047981 */ /* 0x000ea4000c1e1500 */
[----:B--2---:R2:W0:Y:S01]  /*2de0*/  I2F.S16 R22, R4 ;  /* 0x0000000400167306 */ /* 0x0044220000101400 */
[----:B------:R-:W-:Y:S05]  /*2df0*/  BRA `(.L_x_4338) ;  /* 0x0000000800ec7947 */ /* 0x000fea0003800000 */
.L_x_4334:
        /* <DEDUP_REMOVED lines=8> */
.L_x_4342:
[----:B------:R-:W2:Y:S02]  /*2e80*/  LDG.E.U16 R4, desc[UR36][R4.64] ;  /* 0x0000002404047981 */ /* 0x000ea4000c1e1500 */
[----:B--2---:R-:W-:Y:S01]  /*2e90*/  HADD2.F32 R22, -RZ, R4.H0_H0 ;  /* 0x20000004ff167230 */ /* 0x004fe20000004100 */
[----:B------:R-:W-:Y:S06]  /*2ea0*/  BRA `(.L_x_4338) ;  /* 0x0000000800c07947 */ /* 0x000fec0003800000 */
.L_x_4341:
        /* <DEDUP_REMOVED lines=8> */
.L_x_4344:
[----:B------:R-:W2:Y:S02]  /*2f30*/  LDG.E.U16 R4, desc[UR36][R4.64] ;  /* 0x0000002404047981 */ /* 0x000ea4000c1e1500 */
[----:B--2---:R-:W-:Y:S01]  /*2f40*/  HADD2.F32 R22, -RZ, R4.H0_H0 ;  /* 0x20000004ff167230 */ /* 0x004fe20000004100 */
[----:B------:R-:W-:Y:S06]  /*2f50*/  BRA `(.L_x_4338) ;  /* 0x0000000800947947 */ /* 0x000fec0003800000 */
.L_x_4343:
[----:B------:R-:W2:Y:S01]  /*2f60*/  LDG.E.64 R4, desc[UR36][R4.64] ;  /* 0x0000002404047981 */ /* 0x000ea2000c1e1b00 */
[----:B------:R-:W-:Y:S01]  /*2f70*/  UMOV UR4, 0xf0000000 ;  /* 0xf000000000047882 */ /* 0x000fe20000000000 */
[----:B------:R-:W-:Y:S01]  /*2f80*/  UMOV UR5, 0x380fffff ;  /* 0x380fffff00057882 */ /* 0x000fe20000000000 */
[----:B--2---:R-:W0:Y:S01]  /*2f90*/  F2F.F32.F64 R22, R4 ;  /* 0x0000000400167310 */ /* 0x004e220000301000 */
[----:B------:R-:W-:-:S14]  /*2fa0*/  DSETP.GEU.AND P0, PT, |R4|, UR4, PT ;  /* 0x0000000404007e2a */ /* 0x000fdc000bf0e200 */
[----:B0-----:R-:W-:Y:S01]  /*2fb0*/  @!P0 FMUL R22, R22, 1.175494350822287508e-38 ;  /* 0x0080000016168820 */ /* 0x001fe20000400000 */
[----:B------:R-:W-:Y:S06]  /*2fc0*/  BRA `(.L_x_4338) ;  /* 0x0000000800787947 */ /* 0x000fec0003800000 */
.L_x_4333:
        /* <DEDUP_REMOVED lines=12> */
.L_x_4347:
[----:B------:R-:W2:Y:S01]  /*3090*/  LDG.E.64 R4, desc[UR36][R4.64] ;  /* 0x0000002404047981 */ /* 0x000ea2000c1e1b00 */
[----:B------:R-:W-:Y:S01]  /*30a0*/  UMOV UR4, 0xf0000000 ;  /* 0xf000000000047882 */ /* 0x000fe20000000000 */
[----:B------:R-:W-:Y:S01]  /*30b0*/  UMOV UR5, 0x380fffff ;  /* 0x380fffff00057882 */ /* 0x000fe20000000000 */
[----:B--2---:R-:W0:Y:S01]  /*30c0*/  F2F.F32.F64 R22, R4 ;  /* 0x0000000400167310 */ /* 0x004e220000301000 */
[----:B------:R-:W-:-:S14]  /*30d0*/  DSETP.GEU.AND P0, PT, |R4|, UR4, PT ;  /* 0x0000000404007e2a */ /* 0x000fdc000bf0e200 */
[----:B0-----:R-:W-:Y:S01]  /*30e0*/  @!P0 FMUL R22, R22, 1.175494350822287508e-38 ;  /* 0x0080000016168820 */ /* 0x001fe20000400000 */
[----:B------:R-:W-:Y:S06]  /*30f0*/  BRA `(.L_x_4338) ;  /* 0x00000008002c7947 */ /* 0x000fec0003800000 */
.L_x_4346:
        /* <DEDUP_REMOVED lines=25> */
.L_x_4349:
        /* <DEDUP_REMOVED lines=13> */
.L_x_4348:
[----:B------:R-:W2:Y:S02]  /*3360*/  LDG.E.U16 R4, desc[UR36][R4.64] ;  /* 0x0000002404047981 */ /* 0x000ea4000c1e1500 */
[----:B--2---:R-:W-:Y:S01]  /*3370*/  IMAD.U32 R22, R4, 0x10000, RZ ;  /* 0x0001000004167824 */ /* 0x004fe200078e00ff */
[----:B------:R-:W-:Y:S06]  /*3380*/  BRA `(.L_x_4338) ;  /* 0x0000000400887947 */ /* 0x000fec0003800000 */
.L_x_4345:
        /* <DEDUP_REMOVED lines=11> */
.L_x_4352:
        /* <DEDUP_REMOVED lines=20> */
.L_x_4354:
[----:B------:R-:W-:Y:S05]  /*3580*/  BSYNC.RECONVERGENT B0 ;  /* 0x0000000000007941 */ /* 0x000fea0003800200 */
.L_x_4353:
[----:B------:R-:W-:Y:S01]  /*3590*/  IMAD.SHL.U32 R0, R0, 0x100000, RZ ;  /* 0x0010000000007824 */ /* 0x000fe200078e00ff */
[----:B------:R-:W-:-:S04]  /*35a0*/  LEA R3, R3, 0x3b800000, 0x17 ;  /* 0x3b80000003037811 */ /* 0x000fc800078eb8ff */
[----:B------:R-:W-:Y:S01]  /*35b0*/  LOP3.LUT R22, R3, R0, R7, 0xfe, !PT ;  /* 0x0000000003167212 */ /* 0x000fe200078efe07 */
[----:B------:R-:W-:Y:S06]  /*35c0*/  BRA `(.L_x_4338) ;  /* 0x0000000000f87947 */ /* 0x000fec0003800000 */
.L_x_4351:
        /* <DEDUP_REMOVED lines=20> */
.L_x_4356:
[----:B------:R-:W-:Y:S05]  /*3710*/  BSYNC.RECONVERGENT B0 ;  /* 0x0000000000007941 */ /* 0x000fea0003800200 */
.L_x_4355:
[----:B------:R-:W-:Y:S01]  /*3720*/  IMAD.SHL.U32 R0, R0, 0x200000, RZ ;  /* 0x0020000000007824 */ /* 0x000fe200078e00ff */
[----:B------:R-:W-:-:S04]  /*3730*/  LEA R3, R3, 0x37800000, 0x17 ;  /* 0x3780000003037811 */ /* 0x000fc800078eb8ff */
[----:B------:R-:W-:Y:S01]  /*3740*/  LOP3.LUT R22, R3, R0, R7, 0xfe, !PT ;  /* 0x0000000003167212 */ /* 0x000fe200078efe07 */
[----:B------:R-:W-:Y:S06]  /*3750*/  BRA `(.L_x_4338) ;  /* 0x0000000000947947 */ /* 0x000fec0003800000 */
.L_x_4350:
        /* <DEDUP_REMOVED lines=14> */
.L_x_4337:
        /* <DEDUP_REMOVED lines=15> */
[----:B--2-45:R-:W-:Y:S05]  /*3930*/  CALL.ABS.NOINC R14 ;  /* 0x000000000e007343 */ /* 0x034fea0003c00000 */
.L_x_4359:
[----:B------:R-:W-:Y:S01]  /*3940*/  IMAD.MOV.U32 R22, RZ, RZ, RZ ;  /* 0x000000ffff167224 */ /* 0x000fe200078e00ff */
[----:B------:R-:W-:Y:S06]  /*3950*/  BRA `(.L_x_4338) ;  /* 0x0000000000147947 */ /* 0x000fec0003800000 */
.L_x_4358:
[----:B------:R-:W2:Y:S02]  /*3960*/  LDG.E.64 R22, desc[UR36][R4.64] ;  /* 0x0000002404167981 */ /* 0x000ea4000c1e1b00 */
[----:B--2---:R0:W1:Y:S01]  /*3970*/  I2F.U64 R22, R22 ;  /* 0x0000001600167312 */ /* 0x0040620000301000 */
[----:B------:R-:W-:Y:S05]  /*3980*/  BRA `(.L_x_4338) ;  /* 0x0000000000087947 */ /* 0x000fea0003800000 */
.L_x_4357:
[----:B------:R-:W2:Y:S02]  /*3990*/  LDG.E R4, desc[UR36][R4.64] ;  /* 0x0000002404047981 */ /* 0x000ea4000c1e1900 */
[----:B--2---:R-:W-:-:S07]  /*39a0*/  I2FP.F32.U32 R22, R4 ;  /* 0x0000000400167245 */ /* 0x004fce0000201000 */
.L_x_4338:
[----:B------:R-:W-:Y:S05]  /*39b0*/  BSYNC.RECONVERGENT B6 ;  /* 0x0000000000067941 */ /* 0x000fea0003800200 */
.L_x_4332:
[----:B------:R-:W-:-:S07]  /*39c0*/  VIADD R16, R16, 0x80 ;  /* 0x0000008010107836 */ /* 0x000fce0000000000 */
.L_x_4303:
[----:B------:R-:W-:Y:S05]  /*39d0*/  BSYNC.RECONVERGENT B7 ;  /* 0x0000000000077941 */ /* 0x000fea0003800200 */
.L_x_4302:
[----:B------:R-:W-:Y:S01]  /*39e0*/  ISETP.GE.AND P0, PT, R16, R17, PT ;  /* 0x000000111000720c */ /* 0x000fe20003f06270 */
[----:B------:R-:W-:Y:S01]  /*39f0*/  BSSY.RECONVERGENT B7, `(.L_x_4360) ;  /* 0x00001c8000077945 */ /* 0x000fe20003800200 */
[----:B------:R-:W-:-:S11]  /*3a00*/  CS2R R24, SRZ ;  /* 0x0000000000187805 */ /* 0x000fd6000001ff00 */
        /* <DEDUP_REMOVED lines=22> */
.L_x_4366:
[----:B------:R-:W2:Y:S02]  /*3b70*/  LDG.E.U8 R4, desc[UR36][R4.64] ;  /* 0x0000002404047981 */ /* 0x000ea4000c1e1100 */
[----:B--2---:R-:W-:Y:S01]  /*3b80*/  I2FP.F32.U32 R25, R4 ;  /* 0x0000000400197245 */ /* 0x004fe20000201000 */
[----:B------:R-:W-:Y:S06]  /*3b90*/  BRA `(.L_x_4368) ;  /* 0x0000000c00247947 */ /* 0x000fec0003800000 */
.L_x_4365:
        /* <DEDUP_REMOVED lines=9> */
.L_x_4370:
[----:B------:R-:W2:Y:S02]  /*3c30*/  LDG.E R4, desc[UR36][R4.64] ;  /* 0x0000002404047981 */ /* 0x000ea4000c1e1900 */
[----:B--2---:R-:W-:Y:S01]  /*3c40*/  I2FP.F32.S32 R25, R4 ;  /* 0x0000000400197245 */ /* 0x004fe20000201400 */
[----:B------:R-:W-:Y:S06]  /*3c50*/  BRA `(.L_x_4368) ;  /* 0x0000000800f47947 */ /* 0x000fec0003800000 */
.L_x_4369:
[----:B------:R-:W2:Y:S02]  /*3c60*/  LDG.E.U16 R4, desc[UR36][R4.64] ;  /* 0x0000002404047981 */ /* 0x000ea4000c1e1500 */
[----:B--2---:R0:W2:Y:S01]  /*3c70*/  I2F.S16 R25, R4 ;  /* 0x0000000400197306 */ /* 0x0040a20000101400 */
[----:B------:R-:W-:Y:S05]  /*3c80*/  BRA `(.L_x_4368) ;  /* 0x0000000800e87947 */ /* 0x000fea0003800000 */
.L_x_4364:
        /* <DEDUP_REMOVED lines=8> */
.L_x_4372:
[----:B------:R-:W2:Y:S02]  /*3d10*/  LDG.E.U16 R4, desc[UR36][R4.64] ;  /* 0x0000002404047981 */ /* 0x000ea4000c1e1500 */
[----:B--2---:R-:W-:Y:S01]  /*3d20*/  HADD2.F32 R25, -RZ, R4.H0_H0 ;  /* 0x20000004ff197230 */ /* 0x004fe20000004100 */
[----:B------:R-:W-:Y:S06]  /*3d30*/  BRA `(.L_x_4368) ;  /* 0x0000000800bc7947 */ /* 0x000fec0003800000 */
.L_x_4371:
        /* <DEDUP_REMOVED lines=8> */
.L_x_4374:
[----:B------:R-:W2:Y:S02]  /*3dc0*/  LDG.E.U16 R4, desc[UR36][R4.64] ;  /* 0x0000002404047981 */ /* 0x000ea4000c1e1500 */
[----:B--2---:R-:W-:Y:S01]  /*3dd0*/  HADD2.F32 R25, -RZ, R4.H0_H0 ;  /* 0x20000004ff197230 */ /* 0x004fe20000004100 */
[----:B------:R-:W-:Y:S06]  /*3de0*/  BRA `(.L_x_4368) ;  /* 0x0000000800907947 */ /* 0x000fec0003800000 */
.L_x_4373:
[----:B------:R-:W2:Y:S01]  /*3df0*/  LDG.E.64 R4, desc[UR36][R4.64] ;  /* 0x0000002404047981 */ /* 0x000ea2000c1e1b00 */
[----:B------:R-:W-:Y:S01]  /*3e00*/  UMOV UR4, 0xf0000000 ;  /* 0xf000000000047882 */ /* 0x000fe20000000000 */
[----:B------:R-:W-:Y:S01]  /*3e10*/  UMOV UR5, 0x380fffff ;  /* 0x380fffff00057882 */ /* 0x000fe20000000000 */
[----:B--2---:R-:W0:Y:S01]  /*3e20*/  F2F.F32.F64 R25, R4 ;  /* 0x0000000400197310 */ /* 0x004e220000301000 */
[----:B------:R-:W-:-:S14]  /*3e30*/  DSETP.GEU.AND P0, PT, |R4|, UR4, PT ;  /* 0x0000000404007e2a */ /* 0x000fdc000bf0e200 */
[----:B0-----:R-:W-:Y:S01]  /*3e40*/  @!P0 FMUL R25, R25, 1.175494350822287508e-38 ;  /* 0x0080000019198820 */ /* 0x001fe20000400000 */
[----:B------:R-:W-:Y:S06]  /*3e50*/  BRA `(.L_x_4368) ;  /* 0x0000000800747947 */ /* 0x000fec0003800000 */
.L_x_4363:
        /* <DEDUP_REMOVED lines=12> */
.L_x_4377:
[----:B------:R-:W2:Y:S01]  /*3f20*/  LDG.E.64 R4, desc[UR36][R4.64] ;  /* 0x0000002404047981 */ /* 0x000ea2000c1e1b00 */
[----:B------:R-:W-:Y:S01]  /*3f30*/  UMOV UR4, 0xf0000000 ;  /* 0xf000000000047882 */ /* 0x000fe20000000000 */
[----:B------:R-:W-:Y:S01]  /*3f40*/  UMOV UR5, 0x380fffff ;  /* 0x380fffff00057882 */ /* 0x000fe20000000000 */
[----:B--2---:R-:W0:Y:S01]  /*3f50*/  F2F.F32.F64 R25, R4 ;  /* 0x0000000400197310 */ /* 0x004e220000301000 */
[----:B------:R-:W-:-:S14]  /*3f60*/  DSETP.GEU.AND P0, PT, |R4|, UR4, PT ;  /* 0x0000000404007e2a */ /* 0x000fdc000bf0e200 */
[----:B0-----:R-:W-:Y:S01]  /*3f70*/  @!P0 FMUL R25, R25, 1.175494350822287508e-38 ;  /* 0x0080000019198820 */ /* 0x001fe20000400000 */
[----:B------:R-:W-:Y:S06]  /*3f80*/  BRA `(.L_x_4368) ;  /* 0x0000000800287947 */ /* 0x000fec0003800000 */
.L_x_4376:
        /* <DEDUP_REMOVED lines=25> */
.L_x_4379:
        /* <DEDUP_REMOVED lines=12> */
.L_x_4378:
[----:B------:R-:W2:Y:S02]  /*41e0*/  LDG.E.U16 R4, desc[UR36][R4.64] ;  /* 0x0000002404047981 */ /* 0x000ea4000c1e1500 */
[----:B--2---:R-:W-:Y:S01]  /*41f0*/  IMAD.U32 R25, R4, 0x10000, RZ ;  /* 0x0001000004197824 */ /* 0x004fe200078e00ff */
[----:B------:R-:W-:Y:S06]  /*4200*/  BRA `(.L_x_4368) ;  /* 0x0000000400887947 */ /* 0x000fec0003800000 */
.L_x_4375:
        /* <DEDUP_REMOVED lines=11> */
.L_x_4382:
        /* <DEDUP_REMOVED lines=20> */
.L_x_4384:
[----:B------:R-:W-:Y:S05]  /*4400*/  BSYNC.RECONVERGENT B0 ;  /* 0x0000000000007941 */ /* 0x000fea0003800200 */
.L_x_4383:
[----:B------:R-:W-:Y:S01]  /*4410*/  IMAD.SHL.U32 R0, R0, 0x100000, RZ ;  /* 0x0010000000007824 */ /* 0x000fe200078e00ff */
[----:B------:R-:W-:-:S04]  /*4420*/  LEA R3, R3, 0x3b800000, 0x17 ;  /* 0x3b80000003037811 */ /* 0x000fc800078eb8ff */
[----:B------:R-:W-:Y:S01]  /*4430*/  LOP3.LUT R25, R3, R0, R25, 0xfe, !PT ;  /* 0x0000000003197212 */ /* 0x000fe200078efe19 */
[----:B------:R-:W-:Y:S06]  /*4440*/  BRA `(.L_x_4368) ;  /* 0x0000000000f87947 */ /* 0x000fec0003800000 */
.L_x_4381:
        /* <DEDUP_REMOVED lines=20> */
.L_x_4386:
[----:B------:R-:W-:Y:S05]  /*4590*/  BSYNC.RECONVERGENT B0 ;  /* 0x0000000000007941 */ /* 0x000fea0003800200 */
.L_x_4385:
[----:B------:R-:W-:Y:S01]  /*45a0*/  IMAD.SHL.U32 R0, R0, 0x200000, RZ ;  /* 0x0020000000007824 */ /* 0x000fe200078e00ff */
[----:B------:R-:W-:-:S04]  /*45b0*/  LEA R3, R3, 0x37800000, 0x17 ;  /* 0x3780000003037811 */ /* 0x000fc800078eb8ff */
[----:B------:R-:W-:Y:S01]  /*45c0*/  LOP3.LUT R25, R3, R0, R25, 0xfe, !PT ;  /* 0x0000000003197212 */ /* 0x000fe200078efe19 */
[----:B------:R-:W-:Y:S06]  /*45d0*/  BRA `(.L_x_4368) ;  /* 0x0000000000947947 */ /* 0x000fec0003800000 */
.L_x_4380:
        /* <DEDUP_REMOVED lines=14> */
.L_x_4367:
        /* <DEDUP_REMOVED lines=16> */
.L_x_4389:
[----:B------:R-:W-:Y:S01]  /*47c0*/  IMAD.MOV.U32 R25, RZ, RZ, RZ ;  /* 0x000000ffff197224 */ /* 0x000fe200078e00ff */
[----:B------:R-:W-:Y:S06]  /*47d0*/  BRA `(.L_x_4368) ;  /* 0x0000000000147947 */ /* 0x000fec0003800000 */
.L_x_4388:
[----:B------:R-:W2:Y:S02]  /*47e0*/  LDG.E.64 R4, desc[UR36][R4.64] ;  /* 0x0000002404047981 */ /* 0x000ea4000c1e1b00 */
[----:B--2---:R0:W2:Y:S01]  /*47f0*/  I2F.U64 R25, R4 ;  /* 0x0000000400197312 */ /* 0x0040a20000301000 */
[----:B------:R-:W-:Y:S05]  /*4800*/  BRA `(.L_x_4368) ;  /* 0x0000000000087947 */ /* 0x000fea0003800000 */
.L_x_4387:
[----:B------:R-:W2:Y:S02]  /*4810*/  LDG.E R4, desc[UR36][R4.64] ;  /* 0x0000002404047981 */ /* 0x000ea4000c1e1900 */
[----:B--2---:R-:W-:-:S07]  /*4820*/  I2FP.F32.U32 R25, R4 ;  /* 0x0000000400197245 */ /* 0x004fce0000201000 */
.L_x_4368:
[----:B------:R-:W-:Y:S05]  /*4830*/  BSYNC.RECONVERGENT B6 ;  /* 0x0000000000067941 */ /* 0x000fea0003800200 */
.L_x_4362:
[----:B0---4-:R-:W0:Y:S01]  /*4840*/  LDC.64 R4, c[0x0][0x398] ;  /* 0x0000e600ff047b82 */ /* 0x011e220000000a00 */
[----:B------:R-:W4:Y:S01]  /*4850*/  LDCU UR5, c[0x0][0x3ac] ;  /* 0x00007580ff0577ac */ /* 0x000f220008000800 */
        /* <DEDUP_REMOVED lines=18> */
.L_x_4394:
[----:B------:R-:W4:Y:S02]  /*4980*/  LDG.E.U8 R4, desc[UR36][R4.64] ;  /* 0x0000002404047981 */ /* 0x000f24000c1e1100 */
[----:B----4-:R-:W-:Y:S01]  /*4990*/  I2FP.F32.U32 R24, R4 ;  /* 0x0000000400187245 */ /* 0x010fe20000201000 */
[----:B------:R-:W-:Y:S06]  /*49a0*/  BRA `(.L_x_4396) ;  /* 0x0000000c00287947 */ /* 0x000fec0003800000 */
.L_x_4393:
        /* <DEDUP_REMOVED lines=9> */
.L_x_4398:
[----:B------:R-:W4:Y:S02]  /*4a40*/  LDG.E R4, desc[UR36][R4.64] ;  /* 0x0000002404047981 */ /* 0x000f24000c1e1900 */
[----:B----4-:R-:W-:Y:S01]  /*4a50*/  I2FP.F32.S32 R24, R4 ;  /* 0x0000000400187245 */ /* 0x010fe20000201400 */
[----:B------:R-:W-:Y:S06]  /*4a60*/  BRA `(.L_x_4396) ;  /* 0x0000000800f87947 */ /* 0x000fec0003800000 */
.L_x_4397:
[----:B------:R-:W4:Y:S02]  /*4a70*/  LDG.E.U16 R4, desc[UR36][R4.64] ;  /* 0x0000002404047981 */ /* 0x000f24000c1e1500 */
[----:B----4-:R0:W4:Y:S01]  /*4a80*/  I2F.S16 R24, R4 ;  /* 0x0000000400187306 */ /* 0x0101220000101400 */
[----:B------:R-:W-:Y:S05]  /*4a90*/  BRA `(.L_x_4396) ;  /* 0x0000000800ec7947 */ /* 0x000fea0003800000 */
.L_x_4392:
        /* <DEDUP_REMOVED lines=8> */
.L_x_4400:
[----:B------:R-:W4:Y:S02]  /*4b20*/  LDG.E.U16 R4, desc[UR36][R4.64] ;  /* 0x0000002404047981 */ /* 0x000f24000c1e1500 */
[----:B----4-:R-:W-:Y:S01]  /*4b30*/  HADD2.F32 R24, -RZ, R4.H0_H0 ;  /* 0x20000004ff187230 */ /* 0x010fe20000004100 */
[----:B------:R-:W-:Y:S06]  /*4b40*/  BRA `(.L_x_4396) ;  /* 0x0000000800c07947 */ /* 0x000fec0003800000 */
.L_x_4399:
        /* <DEDUP_REMOVED lines=8> */
.L_x_4402:
[----:B------:R-:W4:Y:S02]  /*4bd0*/  LDG.E.U16 R4, desc[UR36][R4.64] ;  /* 0x0000002404047981 */ /* 0x000f24000c1e1500 */
[----:B----4-:R-:W-:Y:S01]  /*4be0*/  HADD2.F32 R24, -RZ, R4.H0_H0 ;  /* 0x20000004ff187230 */ /* 0x010fe20000004100 */
[----:B------:R-:W-:Y:S06]  /*4bf0*/  BRA `(.L_x_4396) ;  /* 0x0000000800947947 */ /* 0x000fec0003800000 */
.L_x_4401:
[----:B------:R-:W4:Y:S01]  /*4c00*/  LDG.E.64 R4, desc[UR36][R4.64] ;  /* 0x0000002404047981 */ /* 0x000f22000c1e1b00 */
[----:B------:R-:W-:Y:S01]  /*4c10*/  UMOV UR4, 0xf0000000 ;  /* 0xf000000000047882 */ /* 0x000fe20000000000 */
[----:B------:R-:W-:Y:S01]  /*4c20*/  UMOV UR5, 0x380fffff ;  /* 0x380fffff00057882 */ /* 0x000fe20000000000 */
[----:B----4-:R-:W0:Y:S01]  /*4c30*/  F2F.F32.F64 R24, R4 ;  /* 0x0000000400187310 */ /* 0x010e220000301000 */
[----:B------:R-:W-:-:S14]  /*4c40*/  DSETP.GEU.AND P0, PT, |R4|, UR4, PT ;  /* 0x0000000404007e2a */ /* 0x000fdc000bf0e200 */
[----:B0-----:R-:W-:Y:S01]  /*4c50*/  @!P0 FMUL R24, R24, 1.175494350822287508e-38 ;  /* 0x0080000018188820 */ /* 0x001fe20000400000 */
[----:B------:R-:W-:Y:S06]  /*4c60*/  BRA `(.L_x_4396) ;  /* 0x0000000800787947 */ /* 0x000fec0003800000 */
.L_x_4391:
        /* <DEDUP_REMOVED lines=12> */
.L_x_4405:
[----:B------:R-:W4:Y:S01]  /*4d30*/  LDG.E.64 R4, desc[UR36][R4.64] ;  /* 0x0000002404047981 */ /* 0x000f22000c1e1b00 */
[----:B------:R-:W-:Y:S01]  /*4d40*/  UMOV UR4, 0xf0000000 ;  /* 0xf000000000047882 */ /* 0x000fe20000000000 */
[----:B------:R-:W-:Y:S01]  /*4d50*/  UMOV UR5, 0x380fffff ;  /* 0x380fffff00057882 */ /* 0x000fe20000000000 */
[----:B----4-:R-:W0:Y:S01]  /*4d60*/  F2F.F32.F64 R24, R4 ;  /* 0x0000000400187310 */ /* 0x010e220000301000 */
[----:B------:R-:W-:-:S14]  /*4d70*/  DSETP.GEU.AND P0, PT, |R4|, UR4, PT ;  /* 0x0000000404007e2a */ /* 0x000fdc000bf0e200 */
[----:B0-----:R-:W-:Y:S01]  /*4d80*/  @!P0 FMUL R24, R24, 1.175494350822287508e-38 ;  /* 0x0080000018188820 */ /* 0x001fe20000400000 */
[----:B------:R-:W-:Y:S06]  /*4d90*/  BRA `(.L_x_4396) ;  /* 0x00000008002c7947 */ /* 0x000fec0003800000 */
.L_x_4404:
        /* <DEDUP_REMOVED lines=25> */
.L_x_4407:
[----:B------:R-:W4:Y:S02]  /*4f30*/  LDG.E.U8 R4, desc[UR36][R4.64] ;  /* 0x0000002404047981 */ /* 0x000f24000c1e1100 */
[C---:B----4-:R-:W-:Y:S02]  /*4f40*/  IMAD.SHL.U32 R0, R4.reuse, 0x2000000, RZ ;  /* 0x0200000004007824 */ /* 0x050fe400078e00ff */
        /* <DEDUP_REMOVED lines=11> */
.L_x_4406:
[----:B------:R-:W4:Y:S02]  /*5000*/  LDG.E.U16 R4, desc[UR36][R4.64] ;  /* 0x0000002404047981 */ /* 0x000f24000c1e1500 */
[----:B----4-:R-:W-:Y:S01]  /*5010*/  IMAD.U32 R24, R4, 0x10000, RZ ;  /* 0x0001000004187824 */ /* 0x010fe200078e00ff */
[----:B------:R-:W-:Y:S06]  /*5020*/  BRA `(.L_x_4396) ;  /* 0x0000000400887947 */ /* 0x000fec0003800000 */
.L_x_4403:
        /* <DEDUP_REMOVED lines=11> */
.L_x_4410:
        /* <DEDUP_REMOVED lines=20> */
.L_x_4412:
[----:B------:R-:W-:Y:S05]  /*5220*/  BSYNC.RECONVERGENT B0 ;  /* 0x0000000000007941 */ /* 0x000fea0003800200 */
.L_x_4411:
[----:B------:R-:W-:Y:S01]  /*5230*/  IMAD.SHL.U32 R0, R0, 0x100000, RZ ;  /* 0x0010000000007824 */ /* 0x000fe200078e00ff */
[----:B------:R-:W-:-:S04]  /*5240*/  LEA R3, R3, 0x3b800000, 0x17 ;  /* 0x3b80000003037811 */ /* 0x000fc800078eb8ff */
[----:B------:R-:W-:Y:S01]  /*5250*/  LOP3.LUT R24, R3, R0, R7, 0xfe, !PT ;  /* 0x0000000003187212 */ /* 0x000fe200078efe07 */
[----:B------:R-:W-:Y:S06]  /*5260*/  BRA `(.L_x_4396) ;  /* 0x0000000000f87947 */ /* 0x000fec0003800000 */
.L_x_4409:
        /* <DEDUP_REMOVED lines=20> */
.L_x_4414:
[----:B------:R-:W-:Y:S05]  /*53b0*/  BSYNC.RECONVERGENT B0 ;  /* 0x0000000000007941 */ /* 0x000fea0003800200 */
.L_x_4413:
[----:B------:R-:W-:Y:S01]  /*53c0*/  IMAD.SHL.U32 R0, R0, 0x200000, RZ ;  /* 0x0020000000007824 */ /* 0x000fe200078e00ff */
[----:B------:R-:W-:-:S04]  /*53d0*/  LEA R3, R3, 0x37800000, 0x17 ;  /* 0x3780000003037811 */ /* 0x000fc800078eb8ff */
[----:B------:R-:W-:Y:S01]  /*53e0*/  LOP3.LUT R24, R3, R0, R7, 0xfe, !PT ;  /* 0x0000000003187212 */ /* 0x000fe200078efe07 */
[----:B------:R-:W-:Y:S06]  /*53f0*/  BRA `(.L_x_4396) ;  /* 0x0000000000947947 */ /* 0x000fec0003800000 */
.L_x_4408:
        /* <DEDUP_REMOVED lines=14> */
.L_x_4395:
        /* <DEDUP_REMOVED lines=16> */
.L_x_4417:
[----:B------:R-:W-:Y:S01]  /*55e0*/  IMAD.MOV.U32 R24, RZ, RZ, RZ ;  /* 0x000000ffff187224 */ /* 0x000fe200078e00ff */
[----:B------:R-:W-:Y:S06]  /*55f0*/  BRA `(.L_x_4396) ;  /* 0x0000000000147947 */ /* 0x000fec0003800000 */
.L_x_4416:
[----:B------:R-:W4:Y:S02]  /*5600*/  LDG.E.64 R4, desc[UR36][R4.64] ;  /* 0x0000002404047981 */ /* 0x000f24000c1e1b00 */
[----:B----4-:R0:W4:Y:S01]  /*5610*/  I2F.U64 R24, R4 ;  /* 0x0000000400187312 */ /* 0x0101220000301000 */
[----:B------:R-:W-:Y:S05]  /*5620*/  BRA `(.L_x_4396) ;  /* 0x0000000000087947 */ /* 0x000fea0003800000 */
.L_x_4415:
[----:B------:R-:W4:Y:S02]  /*5630*/  LDG.E R4, desc[UR36][R4.64] ;  /* 0x0000002404047981 */ /* 0x000f24000c1e1900 */
[----:B----4-:R-:W-:-:S07]  /*5640*/  I2FP.F32.U32 R24, R4 ;  /* 0x0000000400187245 */ /* 0x010fce0000201000 */
.L_x_4396:
[----:B------:R-:W-:Y:S05]  /*5650*/  BSYNC.RECONVERGENT B6 ;  /* 0x0000000000067941 */ /* 0x000fea0003800200 */
.L_x_4390:
[----:B------:R-:W-:-:S07]  /*5660*/  VIADD R16, R16, 0x80 ;  /* 0x0000008010107836 */ /* 0x000fce0000000000 */
.L_x_4361:
[----:B------:R-:W-:Y:S05]  /*5670*/  BSYNC.RECONVERGENT B7 ;  /* 0x0000000000077941 */ /* 0x000fea0003800200 */
.L_x_4360:
[----:B------:R-:W-:Y:S01]  /*5680*/  ISETP.GE.AND P0, PT, R16, R17, PT ;  /* 0x000000111000720c */ /* 0x000fe20003f06270 */
[----:B------:R-:W-:Y:S01]  /*5690*/  BSSY.RECONVERGENT B7, `(.L_x_4418) ;  /* 0x00001c4000077945 */ /* 0x000fe20003800200 */
[----:B------:R-:W-:Y:S02]  /*56a0*/  IMAD.MOV.U32 R18, RZ, RZ, RZ ;  /* 0x000000ffff127224 */ /* 0x000fe400078e00ff */
[----:B0-----:R-:W-:-:S09]  /*56b0*/  IMAD.MOV.U32 R23, RZ, RZ, RZ ;  /* 0x000000ffff177224 */ /* 0x001fd200078e00ff */
        /* <DEDUP_REMOVED lines=22> */
.L_x_4424:
[----:B------:R-:W2:Y:S02]  /*5820*/  LDG.E.U8 R4, desc[UR36][R4.64] ;  /* 0x0000002404047981 */ /* 0x000ea4000c1e1100 */
[----:B--2---:R-:W-:Y:S01]  /*5830*/  I2FP.F32.U32 R23, R4 ;  /* 0x0000000400177245 */ /* 0x004fe20000201000 */
[----:B------:R-:W-:Y:S06]  /*5840*/  BRA `(.L_x_4426) ;  /* 0x0000000c00247947 */ /* 0x000fec0003800000 */
.L_x_4423:
        /* <DEDUP_REMOVED lines=9> */
.L_x_4428:
[----:B------:R-:W2:Y:S02]  /*58e0*/  LDG.E R4, desc[UR36][R4.64] ;  /* 0x0000002404047981 */ /* 0x000ea4000c1e1900 */
[----:B--2---:R-:W-:Y:S01]  /*58f0*/  I2FP.F32.S32 R23, R4 ;  /* 0x0000000400177245 */ /* 0x004fe20000201400 */
[----:B------:R-:W-:Y:S06]  /*5900*/  BRA `(.L_x_4426) ;  /* 0x0000000800f47947 */ /* 0x000fec0003800000 */
.L_x_4427:
[----:B------:R-:W2:Y:S02]  /*5910*/  LDG.E.U16 R4, desc[UR36][R4.64] ;  /* 0x0000002404047981 */ /* 0x000ea4000c1e1500 */
[----:B--2---:R0:W2:Y:S01]  /*5920*/  I2F.S16 R23, R4 ;  /* 0x0000000400177306 */ /* 0x0040a20000101400 */
[----:B------:R-:W-:Y:S05]  /*5930*/  BRA `(.L_x_4426) ;  /* 0x0000000800e87947 */ /* 0x000fea0003800000 */
.L_x_4422:
        /* <DEDUP_REMOVED lines=8> */
.L_x_4430:
[----:B------:R-:W2:Y:S02]  /*59c0*/  LDG.E.U16 R4, desc[UR36][R4.64] ;  /* 0x0000002404047981 */ /* 0x000ea4000c1e1500 */
[----:B--2---:R-:W-:Y:S01]  /*59d0*/  HADD2.F32 R23, -RZ, R4.H0_H0 ;  /* 0x20000004ff177230 */ /* 0x004fe20000004100 */
[----:B------:R-:W-:Y:S06]  /*59e0*/  BRA `(.L_x_4426) ;  /* 0x0000000800bc7947 */ /* 0x000fec0003800000 */
.L_x_4429:
        /* <DEDUP_REMOVED lines=8> */
.L_x_4432:
[----:B------:R-:W2:Y:S02]  /*5a70*/  LDG.E.U16 R4, desc[UR36][R4.64] ;  /* 0x0000002404047981 */ /* 0x000ea4000c1e1500 */
[----:B--2---:R-:W-:Y:S01]  /*5a80*/  HADD2.F32 R23, -RZ, R4.H0_H0 ;  /* 0x20000004ff177230 */ /* 0x004fe20000004100 */
[----:B------:R-:W-:Y:S06]  /*5a90*/  BRA `(.L_x_4426) ;  /* 0x0000000800907947 */ /* 0x000fec0003800000 */
.L_x_4431:
[----:B------:R-:W2:Y:S01]  /*5aa0*/  LDG.E.64 R4, desc[UR36][R4.64] ;  /* 0x0000002404047981 */ /* 0x000ea2000c1e1b00 */
[----:B------:R-:W-:Y:S01]  /*5ab0*/  UMOV UR4, 0xf0000000 ;  /* 0xf000000000047882 */ /* 0x000fe20000000000 */
[----:B------:R-:W-:Y:S01]  /*5ac0*/  UMOV UR5, 0x380fffff ;  /* 0x380fffff00057882 */ /* 0x000fe20000000000 */
[----:B--2---:R-:W0:Y:S01]  /*5ad0*/  F2F.F32.F64 R23, R4 ;  /* 0x0000000400177310 */ /* 0x004e220000301000 */
[----:B------:R-:W-:-:S14]  /*5ae0*/  DSETP.GEU.AND P0, PT, |R4|, UR4, PT ;  /* 0x0000000404007e2a */ /* 0x000fdc000bf0e200 */
[----:B0-----:R-:W-:Y:S01]  /*5af0*/  @!P0 FMUL R23, R23, 1.175494350822287508e-38 ;  /* 0x0080000017178820 */ /* 0x001fe20000400000 */
[----:B------:R-:W-:Y:S06]  /*5b00*/  BRA `(.L_x_4426) ;  /* 0x0000000800747947 */ /* 0x000fec0003800000 */
.L_x_4421:
        /* <DEDUP_REMOVED lines=12> */
.L_x_4435:
[----:B------:R-:W2:Y:S01]  /*5bd0*/  LDG.E.64 R4, desc[UR36][R4.64] ;  /* 0x0000002404047981 */ /* 0x000ea2000c1e1b00 */
[----:B------:R-:W-:Y:S01]  /*5be0*/  UMOV UR4, 0xf0000000 ;  /* 0xf000000000047882 */ /* 0x000fe20000000000 */
[----:B------:R-:W-:Y:S01]  /*5bf0*/  UMOV UR5, 0x380fffff ;  /* 0x380fffff00057882 */ /* 0x000fe20000000000 */
[----:B--2---:R-:W0:Y:S01]  /*5c00*/  F2F.F32.F64 R23, R4 ;  /* 0x0000000400177310 */ /* 0x004e220000301000 */
[----:B------:R-:W-:-:S14]  /*5c10*/  DSETP.GEU.AND P0, PT, |R4|, UR4, PT ;  /* 0x0000000404007e2a */ /* 0x000fdc000bf0e200 */
[----:B0-----:R-:W-:Y:S01]  /*5c20*/  @!P0 FMUL R23, R23, 1.175494350822287508e-38 ;  /* 0x0080000017178820 */ /* 0x001fe20000400000 */
[----:B------:R-:W-:Y:S06]  /*5c30*/  BRA `(.L_x_4426) ;  /* 0x0000000800287947 */ /* 0x000fec0003800000 */
.L_x_4434:
        /* <DEDUP_REMOVED lines=25> */
.L_x_4437:
        /* <DEDUP_REMOVED lines=12> */
.L_x_4436:
[----:B------:R-:W2:Y:S02]  /*5e90*/  LDG.E.U16 R4, desc[UR36][R4.64] ;  /* 0x0000002404047981 */ /* 0x000ea4000c1e1500 */
[----:B--2---:R-:W-:Y:S01]  /*5ea0*/  IMAD.U32 R23, R4, 0x10000, RZ ;  /* 0x0001000004177824 */ /* 0x004fe200078e00ff */
[----:B------:R-:W-:Y:S06]  /*5eb0*/  BRA `(.L_x_4426) ;  /* 0x0000000400887947 */ /* 0x000fec0003800000 */
.L_x_4433:
        /* <DEDUP_REMOVED lines=11> */
.L_x_4440:
        /* <DEDUP_REMOVED lines=20> */
.L_x_4442:
[----:B------:R-:W-:Y:S05]  /*60b0*/  BSYNC.RECONVERGENT B0 ;  /* 0x0000000000007941 */ /* 0x000fea0003800200 */
.L_x_4441:
[----:B------:R-:W-:Y:S01]  /*60c0*/  IMAD.SHL.U32 R0, R0, 0x100000, RZ ;  /* 0x0010000000007824 */ /* 0x000fe200078e00ff */
[----:B------:R-:W-:-:S04]  /*60d0*/  LEA R3, R3, 0x3b800000, 0x17 ;  /* 0x3b80000003037811 */ /* 0x000fc800078eb8ff */
[----:B------:R-:W-:Y:S01]  /*60e0*/  LOP3.LUT R23, R3, R0, R23, 0xfe, !PT ;  /* 0x0000000003177212 */ /* 0x000fe200078efe17 */
[----:B------:R-:W-:Y:S06]  /*60f0*/  BRA `(.L_x_4426) ;  /* 0x0000000000f87947 */ /* 0x000fec0003800000 */
.L_x_4439:
        /* <DEDUP_REMOVED lines=20> */
.L_x_4444:
[----:B------:R-:W-:Y:S05]  /*6240*/  BSYNC.RECONVERGENT B0 ;  /* 0x0000000000007941 */ /* 0x000fea0003800200 */
.L_x_4443:
[----:B------:R-:W-:Y:S01]  /*6250*/  IMAD.SHL.U32 R0, R0, 0x200000, RZ ;  /* 0x0020000000007824 */ /* 0x000fe200078e00ff */
[----:B------:R-:W-:-:S04]  /*6260*/  LEA R3, R3, 0x37800000, 0x17 ;  /* 0x3780000003037811 */ /* 0x000fc800078eb8ff */
[----:B------:R-:W-:Y:S01]  /*6270*/  LOP3.LUT R23, R3, R0, R23, 0xfe, !PT ;  /* 0x0000000003177212 */ /* 0x000fe200078efe17 */
[----:B------:R-:W-:Y:S06]  /*6280*/  BRA `(.L_x_4426) ;  /* 0x0000000000947947 */ /* 0x000fec0003800000 */
.L_x_4438:
        /* <DEDUP_REMOVED lines=14> */
.L_x_4425:
        /* <DEDUP_REMOVED lines=16> */
.L_x_4447:
[----:B------:R-:W-:Y:S01]  /*6470*/  IMAD.MOV.U32 R23, RZ, RZ, RZ ;  /* 0x000000ffff177224 */ /* 0x000fe200078e00ff */
[----:B------:R-:W-:Y:S06]  /*6480*/  BRA `(.L_x_4426) ;  /* 0x0000000000147947 */ /* 0x000fec0003800000 */
.L_x_4446:
[----:B------:R-:W2:Y:S02]  /*6490*/  LDG.E.64 R4, desc[UR36][R4.64] ;  /* 0x0000002404047981 */ /* 0x000ea4000c1e1b00 */
[----:B--2---:R0:W2:Y:S01]  /*64a0*/  I2F.U64 R23, R4 ;  /* 0x0000000400177312 */ /* 0x0040a20000301000 */
[----:B------:R-:W-:Y:S05]  /*64b0*/  BRA `(.L_x_4426) ;  /* 0x0000000000087947 */ /* 0x000fea0003800000 */
.L_x_4445:
[----:B------:R-:W2:Y:S02]  /*64c0*/  LDG.E R4, desc[UR36][R4.64] ;  /* 0x0000002404047981 */ /* 0x000ea4000c1e1900 */
[----:B--2---:R-:W-:-:S07]  /*64d0*/  I2FP.F32.U32 R23, R4 ;  /* 0x0000000400177245 */ /* 0x004fce0000201000 */
.L_x_4426:
[----:B------:R-:W-:Y:S05]  /*64e0*/  BSYNC.RECONVERGENT B6 ;  /* 0x0000000000067941 */ /* 0x000fea0003800200 */
.L_x_4420:
[----:B------:R-:W1:Y:S01]  /*64f0*/  LDCU.U8 UR6, c[0x0][0x3a5] ;  /* 0x000074a0ff0677ac */ /* 0x000e620008000000 */
[----:B0---4-:R-:W0:Y:S01]  /*6500*/  LDC.64 R4, c[0x0][0x398] ;  /* 0x0000e600ff047b82 */ /* 0x011e220000000a00 */
[----:B------:R-:W4:Y:S01]  /*6510*/  LDCU UR5, c[0x0][0x3ac] ;  /* 0x00007580ff0577ac */ /* 0x000f220008000800 */
[----:B-1----:R-:W-:-:S04]  /*6520*/  UPRMT UR4, UR6, 0x9910, URZ ;  /* 0x0000991006047896 */ /* 0x002fc800080000ff */
        /* <DEDUP_REMOVED lines=14> */
[----:B----4-:R0:W1:Y:S01]  /*6610*/  I2F.S16 R18, R4 ;  /* 0x0000000400127306 */ /* 0x0100620000101400 */
[----:B------:R-:W-:Y:S05]  /*6620*/  BRA `(.L_x_4419) ;  /* 0x0000000c00287947 */ /* 0x000fea0003800000 */
.L_x_4451:
[----:B------:R-:W4:Y:S02]  /*6630*/  LDG.E.U8 R4, desc[UR36][R4.64] ;  /* 0x0000002404047981 */ /* 0x000f24000c1e1100 */
[----:B----4-:R-:W-:Y:S01]  /*6640*/  I2FP.F32.U32 R18, R4 ;  /* 0x0000000400127245 */ /* 0x010fe20000201000 */
[----:B------:R-:W-:Y:S06]  /*6650*/  BRA `(.L_x_4419) ;  /* 0x0000000c001c7947 */ /* 0x000fec0003800000 */
.L_x_4450:
[----:B------:R-:W-:-:S09]  /*6660*/  UISETP.NE.AND UP0, UPT, UR4, 0x2, UPT ;  /* 0x000000020400788c */ /* 0x000fd2000bf05270 */
[----:B------:R-:W-:Y:S05]  /*6670*/  BRA.U !UP0, `(.L_x_4453) ;  /* 0x0000000108287547 */ /* 0x000fea000b800000 */
[----:B------:R-:W-:-:S09]  /*6680*/  UISETP.NE.AND UP0, UPT, UR4, 0x3, UPT ;  /* 0x000000030400788c */ /* 0x000fd2000bf05270 */
[----:B------:R-:W-:Y:S05]  /*6690*/  BRA.U !UP0, `(.L_x_4454) ;  /* 0x0000000108147547 */ /* 0x000fea000b800000 */
[----:B------:R-:W-:-:S09]  /*66a0*/  UISETP.NE.AND UP0, UPT, UR4, 0x4, UPT ;  /* 0x000000040400788c */ /* 0x000fd2000bf05270 */
[----:B------:R-:W-:Y:S05]  /*66b0*/  BRA.U UP0, `(.L_x_4452) ;  /* 0x0000000900ac7547 */ /* 0x000fea000b800000 */
[----:B------:R-:W4:Y:S02]  /*66c0*/  LDG.E.64 R4, desc[UR36][R4.64] ;  /* 0x0000002404047981 */ /* 0x000f24000c1e1b00 */
[----:B----4-:R0:W1:Y:S01]  /*66d0*/  I2F.S64 R18, R4 ;  /* 0x0000000400127312 */ /* 0x0100620000301400 */
[----:B------:R-:W-:Y:S05]  /*66e0*/  BRA `(.L_x_4419) ;  /* 0x0000000800f87947 */ /* 0x000fea0003800000 */
.L_x_4454:
[----:B------:R-:W4:Y:S02]  /*66f0*/  LDG.E R4, desc[UR36][R4.64] ;  /* 0x0000002404047981 */ /* 0x000f24000c1e1900 */
[----:B----4-:R-:W-:Y:S01]  /*6700*/  I2FP.F32.S32 R18, R4 ;  /* 0x0000000400127245 */ /* 0x010fe20000201400 */
[----:B------:R-:W-:Y:S06]  /*6710*/  BRA `(.L_x_4419) ;  /* 0x0000000800ec7947 */ /* 0x000fec0003800000 */
.L_x_4453:
[----:B------:R-:W4:Y:S02]  /*6720*/  LDG.E.U16 R4, desc[UR36][R4.64] ;  /* 0x0000002404047981 */ /* 0x000f24000c1e1500 */
[----:B----4-:R0:W1:Y:S01]  /*6730*/  I2F.S16 R18, R4 ;  /* 0x0000000400127306 */ /* 0x0100620000101400 */
[----:B------:R-:W-:Y:S05]  /*6740*/  BRA `(.L_x_4419) ;  /* 0x0000000800e07947 */ /* 0x000fea0003800000 */
.L_x_4449:
        /* <DEDUP_REMOVED lines=8> */
.L_x_4456:
[----:B------:R-:W4:Y:S02]  /*67d0*/  LDG.E.U16 R4, desc[UR36][R4.64] ;  /* 0x0000002404047981 */ /* 0x000f24000c1e1500 */
[----:B----4-:R-:W-:Y:S01]  /*67e0*/  HADD2.F32 R18, -RZ, R4.H0_H0 ;  /* 0x20000004ff127230 */ /* 0x010fe20000004100 */
[----:B------:R-:W-:Y:S06]  /*67f0*/  BRA `(.L_x_4419) ;  /* 0x0000000800b47947 */ /* 0x000fec0003800000 */
.L_x_4455:
        /* <DEDUP_REMOVED lines=8> */
.L_x_4458:
[----:B------:R-:W4:Y:S02]  /*6880*/  LDG.E.U16 R4, desc[UR36][R4.64] ;  /* 0x0000002404047981 */ /* 0x000f24000c1e1500 */
[----:B----4-:R-:W-:Y:S01]  /*6890*/  HADD2.F32 R18, -RZ, R4.H0_H0 ;  /* 0x20000004ff127230 */ /* 0x010fe20000004100 */
[----:B------:R-:W-:Y:S06]  /*68a0*/  BRA `(.L_x_4419) ;  /* 0x0000000800887947 */ /* 0x000fec0003800000 */
.L_x_4457:
[----:B------:R-:W4:Y:S01]  /*68b0*/  LDG.E.64 R4, desc[UR36][R4.64] ;  /* 0x0000002404047981 */ /* 0x000f22000c1e1b00 */
[----:B------:R-:W-:Y:S01]  /*68c0*/  UMOV UR4, 0xf0000000 ;  /* 0xf000000000047882 */ /* 0x000fe20000000000 */
[----:B------:R-:W-:Y:S01]  /*68d0*/  UMOV UR5, 0x380fffff ;  /* 0x380fffff00057882 */ /* 0x000fe20000000000 */
[----:B----4-:R-:W0:Y:S01]  /*68e0*/  F2F.F32.F64 R18, R4 ;  /* 0x0000000400127310 */ /* 0x010e220000301000 */
[----:B------:R-:W-:-:S14]  /*68f0*/  DSETP.GEU.AND P0, PT, |R4|, UR4, PT ;  /* 0x0000000404007e2a */ /* 0x000fdc000bf0e200 */
[----:B0-----:R-:W-:Y:S01]  /*6900*/  @!P0 FMUL R18, R18, 1.175494350822287508e-38 ;  /* 0x0080000012128820 */ /* 0x001fe20000400000 */
[----:B------:R-:W-:Y:S06]  /*6910*/  BRA `(.L_x_4419) ;  /* 0x00000008006c7947 */ /* 0x000fec0003800000 */
.L_x_4448:
        /* <DEDUP_REMOVED lines=12> */
.L_x_4461:
[----:B------:R-:W4:Y:S01]  /*69e0*/  LDG.E.64 R4, desc[UR36][R4.64] ;  /* 0x0000002404047981 */ /* 0x000f22000c1e1b00 */
[----:B------:R-:W-:Y:S01]  /*69f0*/  UMOV UR4, 0xf0000000 ;  /* 0xf000000000047882 */ /* 0x000fe20000000000 */
[----:B------:R-:W-:Y:S01]  /*6a00*/  UMOV UR5, 0x380fffff ;  /* 0x380fffff00057882 */ /* 0x000fe20000000000 */
[----:B----4-:R-:W0:Y:S01]  /*6a10*/  F2F.F32.F64 R18, R4 ;  /* 0x0000000400127310 */ /* 0x010e220000301000 */
[----:B------:R-:W-:-:S14]  /*6a20*/  DSETP.GEU.AND P0, PT, |R4|, UR4, PT ;  /* 0x0000000404007e2a */ /* 0x000fdc000bf0e200 */
[----:B0-----:R-:W-:Y:S01]  /*6a30*/  @!P0 FMUL R18, R18, 1.175494350822287508e-38 ;  /* 0x0080000012128820 */ /* 0x001fe20000400000 */
[----:B------:R-:W-:Y:S06]  /*6a40*/  BRA `(.L_x_4419) ;  /* 0x0000000800207947 */ /* 0x000fec0003800000 */
.L_x_4460:
        /* <DEDUP_REMOVED lines=25> */
.L_x_4463:
        /* <DEDUP_REMOVED lines=13> */
.L_x_4462:
[----:B------:R-:W4:Y:S02]  /*6cb0*/  LDG.E.U16 R4, desc[UR36][R4.64] ;  /* 0x0000002404047981 */ /* 0x000f24000c1e1500 */
[----:B----4-:R-:W-:Y:S01]  /*6cc0*/  IMAD.U32 R18, R4, 0x10000, RZ ;  /* 0x0001000004127824 */ /* 0x010fe200078e00ff */
[----:B------:R-:W-:Y:S06]  /*6cd0*/  BRA `(.L_x_4419) ;  /* 0x00000004007c7947 */ /* 0x000fec0003800000 */
.L_x_4459:
        /* <DEDUP_REMOVED lines=11> */
.L_x_4466:
[----:B------:R-:W4:Y:S02]  /*6d90*/  LDG.E.U8 R4, desc[UR36][R4.64] ;  /* 0x0000002404047981 */ /* 0x000f24000c1e1100 */
        /* <DEDUP_REMOVED lines=18> */
.L_x_4468:
[----:B------:R-:W-:Y:S05]  /*6ec0*/  BSYNC.RECONVERGENT B0 ;  /* 0x0000000000007941 */ /* 0x000fea0003800200 */
.L_x_4467:
[----:B------:R-:W-:Y:S01]  /*6ed0*/  IMAD.SHL.U32 R0, R0, 0x100000, RZ ;  /* 0x0010000000007824 */ /* 0x000fe200078e00ff */
[----:B------:R-:W-:-:S04]  /*6ee0*/  LEA R3, R3, 0x3b800000, 0x17 ;  /* 0x3b80000003037811 */ /* 0x000fc800078eb8ff */
[----:B------:R-:W-:Y:S01]  /*6ef0*/  LOP3.LUT R18, R3, R0, R7, 0xfe, !PT ;  /* 0x0000000003127212 */ /* 0x000fe200078efe07 */
[----:B------:R-:W-:Y:S06]  /*6f00*/  BRA `(.L_x_4419) ;  /* 0x0000000000f07947 */ /* 0x000fec0003800000 */
.L_x_4465:
        /* <DEDUP_REMOVED lines=19> */
.L_x_4470:
[----:B------:R-:W-:Y:S05]  /*7040*/  BSYNC.RECONVERGENT B0 ;  /* 0x0000000000007941 */ /* 0x000fea0003800200 */
.L_x_4469:
[----:B------:R-:W-:Y:S01]  /*7050*/  IMAD.SHL.U32 R0, R0, 0x200000, RZ ;  /* 0x0020000000007824 */ /* 0x000fe200078e00ff */
[----:B------:R-:W-:-:S04]  /*7060*/  LEA R3, R3, 0x37800000, 0x17 ;  /* 0x3780000003037811 */ /* 0x000fc800078eb8ff */
[----:B------:R-:W-:Y:S01]  /*7070*/  LOP3.LUT R18, R3, R0, R7, 0xfe, !PT ;  /* 0x0000000003127212 */ /* 0x000fe200078efe07 */
[----:B------:R-:W-:Y:S06]  /*7080*/  BRA `(.L_x_4419) ;  /* 0x0000000000907947 */ /* 0x000fec0003800000 */
.L_x_4464:
        /* <DEDUP_REMOVED lines=14> */
.L_x_4452:
[----:B------:R-:W-:Y:S01]  /*7170*/  MOV R14, 0x0 ;  /* 0x00000000000e7802 */ /* 0x000fe20000000f00 */
[----:B------:R-:W0:Y:S01]  /*7180*/  LDCU.64 UR4, c[0x4][0x128] ;  /* 0x01002500ff0477ac */ /* 0x000e220008000a00 */
[----:B------:R-:W-:Y:S02]  /*7190*/  IMAD.MOV.U32 R8, RZ, RZ, 0x4e ;  /* 0x0000004eff087424 */ /* 0x000fe400078e00ff */
[----:B------:R-:W-:Y:S01]  /*71a0*/  IMAD.MOV.U32 R12, RZ, RZ, 0x1 ;  /* 0x00000001ff0c7424 */ /* 0x000fe200078e00ff */
[----:B------:R-:W1:Y:S01]  /*71b0*/  LDCU.64 UR6, c[0x4][0x130] ;  /* 0x01002600ff0677ac */ /* 0x000e620008000a00 */
[----:B------:R-:W4:Y:S01]  /*71c0*/  LDC.64 R14, c[0x4][R14] ;  /* 0x010000000e0e7b82 */ /* 0x000f220000000a00 */
[----:B------:R-:W-:Y:S01]  /*71d0*/  IMAD.MOV.U32 R13, RZ, RZ, RZ ;  /* 0x000000ffff0d7224 */ /* 0x000fe200078e00ff */
[----:B------:R-:W2:Y:S01]  /*71e0*/  LDCU.64 UR8, c[0x4][0x18] ;  /* 0x01000300ff0877ac */ /* 0x000ea20008000a00 */
[----:B0-----:R-:W-:Y:S02]  /*71f0*/  IMAD.U32 R4, RZ, RZ, UR4 ;  /* 0x00000004ff047e24 */ /* 0x001fe4000f8e00ff */
[----:B------:R-:W-:-:S02]  /*7200*/  IMAD.U32 R5, RZ, RZ, UR5 ;  /* 0x00000005ff057e24 */ /* 0x000fc4000f8e00ff */
[----:B-1----:R-:W-:Y:S02]  /*7210*/  IMAD.U32 R6, RZ, RZ, UR6 ;  /* 0x00000006ff067e24 */ /* 0x002fe4000f8e00ff */
[----:B------:R-:W-:Y:S02]  /*7220*/  IMAD.U32 R7, RZ, RZ, UR7 ;  /* 0x00000007ff077e24 */ /* 0x000fe4000f8e00ff */
[----:B--2---:R-:W-:Y:S02]  /*7230*/  IMAD.U32 R10, RZ, RZ, UR8 ;  /* 0x00000008ff0a7e24 */ /* 0x004fe4000f8e00ff */
[----:B------:R-:W-:-:S07]  /*7240*/  IMAD.U32 R11, RZ, RZ, UR9 ;  /* 0x00000009ff0b7e24 */ /* 0x000fce000f8e00ff */
[----:B------:R-:W-:-:S07]  /*7250*/  LEPC R20, `(.L_x_4473) ;  /* 0x000000001014794e */ /* 0x000fce0000000000 */
[----:B---345:R-:W-:Y:S05]  /*7260*/  CALL.ABS.NOINC R14 ;  /* 0x000000000e007343 */ /* 0x038fea0003c00000 */
.L_x_4473:
[----:B------:R-:W-:Y:S05]  /*7270*/  BRA `(.L_x_4419) ;  /* 0x0000000000147947 */ /* 0x000fea0003800000 */
.L_x_4472:
[----:B------:R-:W4:Y:S02]  /*7280*/  LDG.E.64 R4, desc[UR36][R4.64] ;  /* 0x0000002404047981 */ /* 0x000f24000c1e1b00 */
[----:B----4-:R0:W1:Y:S01]  /*7290*/  I2F.U64 R18, R4 ;  /* 0x0000000400127312 */ /* 0x0100620000301000 */
[----:B------:R-:W-:Y:S05]  /*72a0*/  BRA `(.L_x_4419) ;  /* 0x0000000000087947 */ /* 0x000fea0003800000 */
.L_x_4471:
[----:B------:R-:W4:Y:S02]  /*72b0*/  LDG.E R4, desc[UR36][R4.64] ;  /* 0x0000002404047981 */ /* 0x000f24000c1e1900 */
[----:B----4-:R-:W-:-:S07]  /*72c0*/  I2FP.F32.U32 R18, R4 ;  /* 0x0000000400127245 */ /* 0x010fce0000201000 */
.L_x_4419:
[----:B------:R-:W-:Y:S05]  /*72d0*/  BSYNC.RECONVERGENT B7 ;  /* 0x0000000000077941 */ /* 0x000fea0003800200 */
.L_x_4418:
[----:B------:R-:W1:Y:S01]  /*72e0*/  LDC.U8 R16, c[0x0][0x3b0] ;  /* 0x0000ec00ff107b82 */ /* 0x000e620000000000 */
[CC--:B------:R-:W-:Y:S01]  /*72f0*/  ISETP.GE.AND P2, PT, R19.reuse, R17.reuse, PT ;  /* 0x000000111300720c */ /* 0x0c0fe20003f46270 */
[C---:B------:R-:W-:Y:S01]  /*7300*/  VIADD R0, R19.reuse, 0x100 ;  /* 0x0000010013007836 */ /* 0x040fe20000000000 */
[----:B------:R-:W-:Y:S01]  /*7310*/  BSSY.RECONVERGENT B0, `(.L_x_4474) ;  /* 0x0000017000007945 */ /* 0x000fe20003800200 */
[C---:B0-2-4-:R-:W-:Y:S02]  /*7320*/  VIADD R4, R19.reuse, 0x180 ;  /* 0x0000018013047836 */ /* 0x055fe40000000000 */
[----:B------:R-:W-:Y:S01]  /*7330*/  VIADD R26, R19, 0x80 ;  /* 0x00000080131a7836 */ /* 0x000fe20000000000 */
[-C--:B------:R-:W-:Y:S02]  /*7340*/  ISETP.GE.AND P0, PT, R0, R17.reuse, PT ;  /* 0x000000110000720c */ /* 0x080fe40003f06270 */
[-C--:B------:R-:W-:Y:S02]  /*7350*/  ISETP.GE.AND P1, PT, R4, R17.reuse, PT ;  /* 0x000000110400720c */ /* 0x080fe40003f26270 */
[----:B------:R-:W-:-:S03]  /*7360*/  ISETP.GE.AND P5, PT, R26, R17, PT ;  /* 0x000000111a00720c */ /* 0x000fc60003fa6270 */
[----:B------:R-:W-:Y:S10]  /*7370*/  @P2 BRA `(.L_x_4475) ;  /* 0x0000000000402947 */ /* 0x000ff40003800000 */
[----:B-1-3-5:R-:W-:Y:S01]  /*7380*/  FADD.FTZ R29, |R29|, -RZ ;  /* 0x800000ff1d1d7221 */ /* 0x02afe20000010200 */
        /* <DEDUP_REMOVED lines=15> */
.L_x_4475:
[----:B------:R-:W-:Y:S05]  /*7480*/  BSYNC.RECONVERGENT B0 ;  /* 0x0000000000007941 */ /* 0x000fea0003800200 */
.L_x_4474:
[----:B------:R-:W-:Y:S04]  /*7490*/  BSSY.RECONVERGENT B0, `(.L_x_4476) ;  /* 0x0000012000007945 */ /* 0x000fe80003800200 */
[----:B------:R-:W-:Y:S05]  /*74a0*/  @P5 BRA `(.L_x_4477) ;  /* 0x0000000000405947 */ /* 0x000fea0003800000 */
[----:B-----5:R-:W-:Y:S01]  /*74b0*/  FADD.FTZ R27, |R27|, -RZ ;  /* 0x800000ff1b1b7221 */ /* 0x020fe20000010200 */
[----:B-1----:R-:W-:-:S05]  /*74c0*/  FADD.FTZ R22, |R22|, -RZ ;  /* 0x800000ff16167221 */ /* 0x002fca0000010200 */
        /* <DEDUP_REMOVED lines=14> */
.L_x_4477:
[----:B------:R-:W-:Y:S05]  /*75b0*/  BSYNC.RECONVERGENT B0 ;  /* 0x0000000000007941 */ /* 0x000fea0003800200 */
.L_x_4476:
[----:B------:R-:W-:Y:S04]  /*75c0*/  BSSY.RECONVERGENT B0, `(.L_x_4478) ;  /* 0x0000012000007945 */ /* 0x000fe80003800200 */
[----:B------:R-:W-:Y:S05]  /*75d0*/  @P0 BRA `(.L_x_4479) ;  /* 0x0000000000400947 */ /* 0x000fea0003800000 */
[----:B-----5:R-:W-:Y:S01]  /*75e0*/  FADD.FTZ R25, |R25|, -RZ ;  /* 0x800000ff19197221 */ /* 0x020fe20000010200 */
        /* <DEDUP_REMOVED lines=15> */
.L_x_4479:
[----:B------:R-:W-:Y:S05]  /*76e0*/  BSYNC.RECONVERGENT B0 ;  /* 0x0000000000007941 */ /* 0x000fea0003800200 */
.L_x_4478:
        /* <DEDUP_REMOVED lines=18> */
.L_x_4481:
[----:B------:R-:W-:Y:S05]  /*7810*/  BSYNC.RECONVERGENT B0 ;  /* 0x0000000000007941 */ /* 0x000fea0003800200 */
.L_x_4480:
[----:B------:R-:W-:Y:S04]  /*7820*/  BSSY.RECONVERGENT B6, `(.L_x_4482) ;  /* 0x00000fc000067945 */ /* 0x000fe80003800200 */
[----:B------:R-:W-:Y:S05]  /*7830*/  @P2 BRA `(.L_x_4483) ;  /* 0x0000000c00e82947 */ /* 0x000fea0003800000 */
[----:B------:R-:W0:Y:S01]  /*7840*/  LDCU UR4, c[0x0][0x3b4] ;  /* 0x00007680ff0477ac */ /* 0x000e220008000800 */
[----:B------:R-:W2:Y:S01]  /*7850*/  LDC.64 R8, c[0x0][0x388] ;  /* 0x0000e200ff087b82 */ /* 0x000ea20000000a00 */
[----:B------:R-:W-:Y:S01]  /*7860*/  IMAD R0, R2, 0x200, R19 ;  /* 0x0000020002007824 */ /* 0x000fe200078e0213 */
[----:B-1----:R-:W-:-:S03]  /*7870*/  PRMT R5, R16, 0x9910, RZ ;  /* 0x0000991010057816 */ /* 0x002fc600000000ff */
[----:B0-----:R-:W-:Y:S02]  /*7880*/  IMAD R3, R0, UR4, RZ ;  /* 0x0000000400037c24 */ /* 0x001fe4000f8e02ff */
[----:B------:R-:W-:-:S05]  /*7890*/  IMAD.MOV.U32 R0, RZ, RZ, R5 ;  /* 0x000000ffff007224 */ /* 0x000fca00078e0005 */
[----:B------:R-:W-:Y:S02]  /*78a0*/  ISETP.GT.AND P0, PT, R0, 0x9, PT ;  /* 0x000000090000780c */ /* 0x000fe40003f04270 */
[----:B--2---:R-:W-:-:S05]  /*78b0*/  IADD3 R8, P1, PT, R3, R8, RZ ;  /* 0x0000000803087210 */ /* 0x004fca0007f3e0ff */
        /* <DEDUP_REMOVED lines=14> */
.L_x_4487:
[----:B------:R-:W0:Y:S01]  /*79a0*/  F2I.S64.TRUNC R4, R4 ;  /* 0x0000000400047311 */ /* 0x000e22000020d900 */
[----:B------:R-:W-:Y:S02]  /*79b0*/  IMAD.MOV.U32 R19, RZ, RZ, R26 ;  /* 0x000000ffff137224 */ /* 0x000fe400078e001a */
[----:B0-----:R-:W-:-:S05]  /*79c0*/  IMAD.MOV.U32 R3, RZ, RZ, R4 ;  /* 0x000000ffff037224 */ /* 0x001fca00078e0004 */
[----:B------:R0:W-:Y:S01]  /*79d0*/  STG.E.U8 desc[UR36][R8.64], R3 ;  /* 0x0000000308007986 */ /* 0x0001e2000c101124 */
[----:B------:R-:W-:Y:S05]  /*79e0*/  BRA `(.L_x_4483) ;  /* 0x0000000c007c7947 */ /* 0x000fea0003800000 */
.L_x_4486:
        /* <DEDUP_REMOVED lines=10> */
.L_x_4490:
[----:B------:R-:W0:Y:S01]  /*7a90*/  F2I.FTZ.TRUNC.NTZ R3, R4 ;  /* 0x0000000400037305 */ /* 0x000e22000021f100 */
[----:B------:R-:W-:Y:S01]  /*7aa0*/  IMAD.MOV.U32 R19, RZ, RZ, R26 ;  /* 0x000000ffff137224 */ /* 0x000fe200078e001a */
[----:B0-----:R0:W-:Y:S01]  /*7ab0*/  STG.E desc[UR36][R8.64], R3 ;  /* 0x0000000308007986 */ /* 0x0011e2000c101924 */
[----:B------:R-:W-:Y:S05]  /*7ac0*/  BRA `(.L_x_4483) ;  /* 0x0000000c00447947 */ /* 0x000fea0003800000 */
.L_x_4489:
[----:B------:R-:W0:Y:S01]  /*7ad0*/  F2I.FTZ.TRUNC.NTZ R3, R4 ;  /* 0x0000000400037305 */ /* 0x000e22000021f100 */
[----:B------:R-:W-:Y:S01]  /*7ae0*/  IMAD.MOV.U32 R19, RZ, RZ, R26 ;  /* 0x000000ffff137224 */ /* 0x000fe200078e001a */
[----:B0-----:R0:W-:Y:S01]  /*7af0*/  STG.E.U16 desc[UR36][R8.64], R3 ;  /* 0x0000000308007986 */ /* 0x0011e2000c101524 */
[----:B------:R-:W-:Y:S05]  /*7b00*/  BRA `(.L_x_4483) ;  /* 0x0000000c00347947 */ /* 0x000fea0003800000 */
.L_x_4485:
        /* <DEDUP_REMOVED lines=9> */
.L_x_4492:
[----:B------:R-:W-:Y:S01]  /*7ba0*/  F2FP.F16.F32.PACK_AB R4, RZ, R4 ;  /* 0x00000004ff04723e */ /* 0x000fe200000000ff */
[----:B------:R-:W-:-:S04]  /*7bb0*/  IMAD.MOV.U32 R19, RZ, RZ, R26 ;  /* 0x000000ffff137224 */ /* 0x000fc800078e001a */
[----:B------:R0:W-:Y:S01]  /*7bc0*/  STG.E.U16 desc[UR36][R8.64], R4 ;  /* 0x0000000408007986 */ /* 0x0001e2000c101524 */
[----:B------:R-:W-:Y:S05]  /*7bd0*/  BRA `(.L_x_4483) ;  /* 0x0000000c00007947 */ /* 0x000fea0003800000 */
.L_x_4491:
        /* <DEDUP_REMOVED lines=10> */
.L_x_4494:
[----:B------:R-:W-:Y:S01]  /*7c80*/  F2FP.F16.F32.PACK_AB R3, RZ, R4 ;  /* 0x00000004ff03723e */ /* 0x000fe200000000ff */
[----:B------:R-:W-:-:S03]  /*7c90*/  IMAD.MOV.U32 R19, RZ, RZ, R26 ;  /* 0x000000ffff137224 */ /* 0x000fc600078e001a */
[----:B------:R-:W-:-:S05]  /*7ca0*/  PRMT R3, R3, 0x5410, RZ ;  /* 0x0000541003037816 */ /* 0x000fca00000000ff */
[----:B------:R4:W-:Y:S01]  /*7cb0*/  STG.E desc[UR36][R8.64], R3 ;  /* 0x0000000308007986 */ /* 0x0009e2000c101924 */
[----:B------:R-:W-:Y:S05]  /*7cc0*/  BRA `(.L_x_4483) ;  /* 0x0000000800c47947 */ /* 0x000fea0003800000 */
.L_x_4493:
[----:B------:R-:W-:Y:S01]  /*7cd0*/  FMUL.FTZ R4, R4, 1 ;  /* 0x3f80000004047820 */ /* 0x000fe20000410000 */
[----:B------:R-:W-:-:S05]  /*7ce0*/  IMAD.MOV.U32 R19, RZ, RZ, R26 ;  /* 0x000000ffff137224 */ /* 0x000fca00078e001a */
[----:B------:R-:W0:Y:S02]  /*7cf0*/  F2F.F64.F32 R4, R4 ;  /* 0x0000000400047310 */ /* 0x000e240000201800 */
[----:B0-----:R0:W-:Y:S01]  /*7d00*/  STG.E.64 desc[UR36][R8.64], R4 ;  /* 0x0000000408007986 */ /* 0x0011e2000c101b24 */
[----:B------:R-:W-:Y:S05]  /*7d10*/  BRA `(.L_x_4483) ;  /* 0x0000000800b07947 */ /* 0x000fea0003800000 */
.L_x_4484:
        /* <DEDUP_REMOVED lines=13> */
.L_x_4497:
[----:B------:R-:W-:Y:S01]  /*7df0*/  FMUL.FTZ R4, R4, 1 ;  /* 0x3f80000004047820 */ /* 0x000fe20000410000 */
[----:B------:R-:W-:Y:S01]  /*7e00*/  CS2R R6, SRZ ;  /* 0x0000000000067805 */ /* 0x000fe2000001ff00 */
[----:B------:R-:W-:-:S04]  /*7e10*/  IMAD.MOV.U32 R19, RZ, RZ, R26 ;  /* 0x000000ffff137224 */ /* 0x000fc800078e001a */
[----:B------:R-:W0:Y:S02]  /*7e20*/  F2F.F64.F32 R4, R4 ;  /* 0x0000000400047310 */ /* 0x000e240000201800 */
[----:B0-----:R0:W-:Y:S01]  /*7e30*/  STG.E.128 desc[UR36][R8.64], R4 ;  /* 0x0000000408007986 */ /* 0x0011e2000c101d24 */
[----:B------:R-:W-:Y:S05]  /*7e40*/  BRA `(.L_x_4483) ;  /* 0x0000000800647947 */ /* 0x000fea0003800000 */
.L_x_4496:
        /* <DEDUP_REMOVED lines=18> */
.L_x_4501:
[----:B------:R-:W-:Y:S05]  /*7f70*/  BSYNC.RECONVERGENT B0 ;  /* 0x0000000000007941 */ /* 0x000fea0003800200 */
.L_x_4500:
[----:B------:R-:W-:Y:S01]  /*7f80*/  LOP3.LUT R5, R0, 0x80, R5, 0xf8, !PT ;  /* 0x0000008000057812 */ /* 0x000fe200078ef805 */
[----:B------:R-:W-:-:S04]  /*7f90*/  IMAD.MOV.U32 R19, RZ, RZ, R26 ;  /* 0x000000ffff137224 */ /* 0x000fc800078e001a */
[----:B------:R0:W-:Y:S01]  /*7fa0*/  STG.E.U8 desc[UR36][R8.64], R5 ;  /* 0x0000000508007986 */ /* 0x0001e2000c101124 */
[----:B------:R-:W-:Y:S05]  /*7fb0*/  BRA `(.L_x_4483) ;  /* 0x0000000800087947 */ /* 0x000fea0003800000 */
.L_x_4499:
        /* <DEDUP_REMOVED lines=14> */
.L_x_4503:
[----:B------:R-:W-:Y:S05]  /*80a0*/  BSYNC.RECONVERGENT B0 ;  /* 0x0000000000007941 */ /* 0x000fea0003800200 */
.L_x_4502:
[----:B------:R-:W-:Y:S01]  /*80b0*/  LOP3.LUT R3, R0, 0x80, R7, 0xf8, !PT ;  /* 0x0000008000037812 */ /* 0x000fe200078ef807 */
[----:B------:R-:W-:-:S04]  /*80c0*/  IMAD.MOV.U32 R19, RZ, RZ, R26 ;  /* 0x000000ffff137224 */ /* 0x000fc800078e001a */
[----:B------:R0:W-:Y:S01]  /*80d0*/  STG.E.U8 desc[UR36][R8.64], R3 ;  /* 0x0000000308007986 */ /* 0x0001e2000c101124 */
[----:B------:R-:W-:Y:S05]  /*80e0*/  BRA `(.L_x_4483) ;  /* 0x0000000400bc7947 */ /* 0x000fea0003800000 */
.L_x_4498:
[----:B------:R-:W-:Y:S01]  /*80f0*/  F2FP.BF16.F32.PACK_AB R4, RZ, R4 ;  /* 0x00000004ff04723e */ /* 0x000fe200000010ff */
[----:B------:R-:W-:-:S04]  /*8100*/  IMAD.MOV.U32 R19, RZ, RZ, R26 ;  /* 0x000000ffff137224 */ /* 0x000fc800078e001a */
[----:B------:R0:W-:Y:S01]  /*8110*/  STG.E.U16 desc[UR36][R8.64], R4 ;  /* 0x0000000408007986 */ /* 0x0001e2000c101524 */
[----:B------:R-:W-:Y:S05]  /*8120*/  BRA `(.L_x_4483) ;  /* 0x0000000400ac7947 */ /* 0x000fea0003800000 */
.L_x_4495:
        /* <DEDUP_REMOVED lines=12> */
.L_x_4506:
        /* <DEDUP_REMOVED lines=12> */
.L_x_4509:
[----:B------:R-:W-:-:S04]  /*82b0*/  SHF.R.U32.HI R0, RZ, 0x14, R4 ;  /* 0x00000014ff007819 */ /* 0x000fc80000011604 */
[----:B------:R-:W-:-:S04]  /*82c0*/  LOP3.LUT R3, R0, 0x1, RZ, 0xc0, !PT ;  /* 0x0000000100037812 */ /* 0x000fc800078ec0ff */
[----:B------:R-:W-:-:S04]  /*82d0*/  IADD3 R0, PT, PT, R4, 0x487ffff, R3 ;  /* 0x0487ffff04007810 */ /* 0x000fc80007ffe003 */
[----:B------:R-:W-:-:S04]  /*82e0*/  SHF.R.U32.HI R0, RZ, 0x14, R0 ;  /* 0x00000014ff007819 */ /* 0x000fc80000011600 */
[----:B------:R-:W-:-:S07]  /*82f0*/  LOP3.LUT R3, R0, 0xff, RZ, 0xc0, !PT ;  /* 0x000000ff00037812 */ /* 0x000fce00078ec0ff */
.L_x_4510:
[----:B------:R-:W-:-:S04]  /*8300*/  SHF.R.U32.HI R4, RZ, 0x18, R4 ;  /* 0x00000018ff047819 */ /* 0x000fc80000011604 */
[----:B------:R-:W-:-:S04]  /*8310*/  LOP3.LUT R3, R3, 0x80, R4, 0xf8, !PT ;  /* 0x0000008003037812 */ /* 0x000fc800078ef804 */
[----:B------:R-:W-:-:S07]  /*8320*/  PRMT R0, R3, 0x7610, R0 ;  /* 0x0000761003007816 */ /* 0x000fce0000000000 */
.L_x_4508:
[----:B------:R-:W-:Y:S05]  /*8330*/  BSYNC.RECONVERGENT B0 ;  /* 0x0000000000007941 */ /* 0x000fea0003800200 */
.L_x_4507:
[----:B------:R0:W-:Y:S01]  /*8340*/  STG.E.U8 desc[UR36][R8.64], R0 ;  /* 0x0000000008007986 */ /* 0x0001e2000c101124 */
[----:B------:R-:W-:Y:S01]  /*8350*/  IMAD.MOV.U32 R19, RZ, RZ, R26 ;  /* 0x000000ffff137224 */ /* 0x000fe200078e001a */
[----:B------:R-:W-:Y:S06]  /*8360*/  BRA `(.L_x_4483) ;  /* 0x00000004001c7947 */ /* 0x000fec0003800000 */
.L_x_4505:
        /* <DEDUP_REMOVED lines=12> */
.L_x_4513:
[----:B------:R-:W-:-:S04]  /*8430*/  SHF.R.U32.HI R0, RZ, 0x15, R4 ;  /* 0x00000015ff007819 */ /* 0x000fc80000011604 */
[----:B------:R-:W-:-:S04]  /*8440*/  LOP3.LUT R3, R0, 0x1, RZ, 0xc0, !PT ;  /* 0x0000000100037812 */ /* 0x000fc800078ec0ff */
[----:B------:R-:W-:-:S04]  /*8450*/  IADD3 R0, PT, PT, R4, 0x88fffff, R3 ;  /* 0x088fffff04007810 */ /* 0x000fc80007ffe003 */
[----:B------:R-:W-:-:S04]  /*8460*/  SHF.R.U32.HI R0, RZ, 0x15, R0 ;  /* 0x00000015ff007819 */ /* 0x000fc80000011600 */
[----:B------:R-:W-:-:S07]  /*8470*/  LOP3.LUT R3, R0, 0xff, RZ, 0xc0, !PT ;  /* 0x000000ff00037812 */ /* 0x000fce00078ec0ff */
.L_x_4514:
[----:B------:R-:W-:-:S04]  /*8480*/  SHF.R.U32.HI R4, RZ, 0x18, R4 ;  /* 0x00000018ff047819 */ /* 0x000fc80000011604 */
[----:B------:R-:W-:-:S04]  /*8490*/  LOP3.LUT R3, R3, 0x80, R4, 0xf8, !PT ;  /* 0x0000008003037812 */ /* 0x000fc800078ef804 */
[----:B------:R-:W-:-:S07]  /*84a0*/  PRMT R0, R3, 0x7610, R0 ;  /* 0x0000761003007816 */ /* 0x000fce0000000000 */
.L_x_4512:
[----:B------:R-:W-:Y:S05]  /*84b0*/  BSYNC.RECONVERGENT B0 ;  /* 0x0000000000007941 */ /* 0x000fea0003800200 */
.L_x_4511:
[----:B------:R0:W-:Y:S01]  /*84c0*/  STG.E.U8 desc[UR36][R8.64], R0 ;  /* 0x0000000008007986 */ /* 0x0001e2000c101124 */
[----:B------:R-:W-:Y:S01]  /*84d0*/  IMAD.MOV.U32 R19, RZ, RZ, R26 ;  /* 0x000000ffff137224 */ /* 0x000fe200078e001a */
[----:B------:R-:W-:Y:S06]  /*84e0*/  BRA `(.L_x_4483) ;  /* 0x0000000000bc7947 */ /* 0x000fec0003800000 */
.L_x_4504:
[----:B------:R-:W-:-:S13]  /*84f0*/  ISETP.NE.AND P0, PT, R0, 0x1c, PT ;  /* 0x0000001c0000780c */ /* 0x000fda0003f05270 */
[----:B------:R-:W-:Y:S05]  /*8500*/  @!P0 BRA `(.L_x_4515) ;  /* 0x0000000000a88947 */ /* 0x000fea0003800000 */
[----:B------:R-:W-:-:S13]  /*8510*/  ISETP.NE.AND P0, PT, R0, 0x1d, PT ;  /* 0x0000001d0000780c */ /* 0x000fda0003f05270 */
[----:B------:R-:W-:Y:S05]  /*8520*/  @!P0 BRA `(.L_x_4516) ;  /* 0x0000000000908947 */ /* 0x000fea0003800000 */
[----:B------:R-:W-:-:S13]  /*8530*/  ISETP.NE.AND P0, PT, R0, 0x2c, PT ;  /* 0x0000002c0000780c */ /* 0x000fda0003f05270 */
[----:B------:R-:W-:Y:S05]  /*8540*/  @!P0 BRA `(.L_x_4517) ;  /* 0x0000000000488947 */ /* 0x000fea0003800000 */
.L_x_4488:
[----:B------:R-:W-:Y:S01]  /*8550*/  MOV R14, 0x0 ;  /* 0x00000000000e7802 */ /* 0x000fe20000000f00 */
[----:B------:R-:W0:Y:S01]  /*8560*/  LDCU.64 UR6, c[0x4][0x128] ;  /* 0x01002500ff0677ac */ /* 0x000e220008000a00 */
[----:B------:R-:W-:Y:S02]  /*8570*/  IMAD.MOV.U32 R8, RZ, RZ, 0x65 ;  /* 0x00000065ff087424 */ /* 0x000fe400078e00ff */
[----:B------:R-:W-:Y:S01]  /*8580*/  IMAD.MOV.U32 R12, RZ, RZ, 0x1 ;  /* 0x00000001ff0c7424 */ /* 0x000fe200078e00ff */
[----:B------:R-:W1:Y:S01]  /*8590*/  LDCU.64 UR8, c[0x4][0x130] ;  /* 0x01002600ff0877ac */ /* 0x000e620008000a00 */
[----:B------:R-:W2:Y:S01]  /*85a0*/  LDC.64 R14, c[0x4][R14] ;  /* 0x010000000e0e7b82 */ /* 0x000ea20000000a00 */
[----:B------:R-:W-:Y:S01]  /*85b0*/  IMAD.MOV.U32 R13, RZ, RZ, RZ ;  /* 0x000000ffff0d7224 */ /* 0x000fe200078e00ff */
[----:B------:R-:W4:Y:S01]  /*85c0*/  LDCU.64 UR4, c[0x4][0x20] ;  /* 0x01000400ff0477ac */ /* 0x000f220008000a00 */
[----:B0-----:R-:W-:Y:S02]  /*85d0*/  IMAD.U32 R4, RZ, RZ, UR6 ;  /* 0x00000006ff047e24 */ /* 0x001fe4000f8e00ff */
[----:B------:R-:W-:-:S02]  /*85e0*/  IMAD.U32 R5, RZ, RZ, UR7 ;  /* 0x00000007ff057e24 */ /* 0x000fc4000f8e00ff */
[----:B-1----:R-:W-:Y:S02]  /*85f0*/  IMAD.U32 R6, RZ, RZ, UR8 ;  /* 0x00000008ff067e24 */ /* 0x002fe4000f8e00ff */
[----:B------:R-:W-:Y:S02]  /*8600*/  IMAD.U32 R7, RZ, RZ, UR9 ;  /* 0x00000009ff077e24 */ /* 0x000fe4000f8e00ff */
[----:B----4-:R-:W-:Y:S02]  /*8610*/  IMAD.U32 R10, RZ, RZ, UR4 ;  /* 0x00000004ff0a7e24 */ /* 0x010fe4000f8e00ff */
[----:B------:R-:W-:-:S07]  /*8620*/  IMAD.U32 R11, RZ, RZ, UR5 ;  /* 0x00000005ff0b7e24 */ /* 0x000fce000f8e00ff */
[----:B------:R-:W-:-:S07]  /*8630*/  LEPC R20, `(.L_x_4518) ;  /* 0x000000001014794e */ /* 0x000fce0000000000 */
[----:B--23-5:R-:W-:Y:S05]  /*8640*/  CALL.ABS.NOINC R14 ;  /* 0x000000000e007343 */ /* 0x02cfea0003c00000 */
.L_x_4518:
[----:B------:R-:W-:Y:S01]  /*8650*/  IMAD.MOV.U32 R19, RZ, RZ, R26 ;  /* 0x000000ffff137224 */ /* 0x000fe200078e001a */
[----:B------:R-:W-:Y:S06]  /*8660*/  BRA `(.L_x_4483) ;  /* 0x00000000005c7947 */ /* 0x000fec0003800000 */
.L_x_4517:
        /* <DEDUP_REMOVED lines=16> */
.L_x_4516:
[----:B------:R-:W0:Y:S01]  /*8770*/  F2I.U64.TRUNC R4, R4 ;  /* 0x0000000400047311 */ /* 0x000e22000020d800 */
[----:B------:R-:W-:Y:S01]  /*8780*/  IMAD.MOV.U32 R19, RZ, RZ, R26 ;  /* 0x000000ffff137224 */ /* 0x000fe200078e001a */
[----:B0-----:R0:W-:Y:S01]  /*8790*/  STG.E.64 desc[UR36][R8.64], R4 ;  /* 0x0000000408007986 */ /* 0x0011e2000c101b24 */
[----:B------:R-:W-:Y:S05]  /*87a0*/  BRA `(.L_x_4483) ;  /* 0x00000000000c7947 */ /* 0x000fea0003800000 */
.L_x_4515:
[----:B------:R-:W0:Y:S01]  /*87b0*/  F2I.FTZ.U32.TRUNC.NTZ R3, R4 ;  /* 0x0000000400037305 */ /* 0x000e22000021f000 */
[----:B------:R-:W-:Y:S01]  /*87c0*/  IMAD.MOV.U32 R19, RZ, RZ, R26 ;  /* 0x000000ffff137224 */ /* 0x000fe200078e001a */
[----:B0-----:R0:W-:Y:S06]  /*87d0*/  STG.E desc[UR36][R8.64], R3 ;  /* 0x0000000308007986 */ /* 0x0011ec000c101924 */
.L_x_4483:
[----:B------:R-:W-:Y:S05]  /*87e0*/  BSYNC.RECONVERGENT B6 ;  /* 0x0000000000067941 */ /* 0x000fea0003800200 */
.L_x_4482:
[----:B------:R-:W-:Y:S01]  /*87f0*/  ISETP.GE.AND P0, PT, R19, R17, PT ;  /* 0x000000111300720c */ /* 0x000fe20003f06270 */
[----:B------:R-:W-:-:S12]  /*8800*/  BSSY.RECONVERGENT B6, `(.L_x_4519) ;  /* 0x00001cc000067945 */ /* 0x000fd80003800200 */
[----:B------:R-:W-:Y:S05]  /*8810*/  @P0 BRA `(.L_x_4520) ;  /* 0x0000001c00280947 */ /* 0x000fea0003800000 */
[----:B------:R-:W3:Y:S01]  /*8820*/  LDCU UR4, c[0x0][0x3b4] ;  /* 0x00007680ff0477ac */ /* 0x000ee20008000800 */
[----:B0-2-4-:R-:W0:Y:S01]  /*8830*/  LDC.64 R8, c[0x0][0x388] ;  /* 0x0000e200ff087b82 */ /* 0x015e220000000a00 */
[----:B------:R-:W-:Y:S01]  /*8840*/  IMAD R0, R2, 0x200, R19 ;  /* 0x0000020002007824 */ /* 0x000fe200078e0213 */
[----:B-1----:R-:W-:-:S03]  /*8850*/  PRMT R4, R16, 0x9910, RZ ;  /* 0x0000991010047816 */ /* 0x002fc600000000ff */
[----:B---3--:R-:W-:Y:S02]  /*8860*/  IMAD R3, R0, UR4, RZ ;  /* 0x0000000400037c24 */ /* 0x008fe4000f8e02ff */
        /* <DEDUP_REMOVED lines=16> */
.L_x_4524:
[----:B-----5:R-:W0:Y:S02]  /*8970*/  F2I.S64.TRUNC R22, R22 ;  /* 0x0000001600167311 */ /* 0x020e24000020d900 */
[----:B0-----:R-:W-:-:S05]  /*8980*/  IMAD.MOV.U32 R3, RZ, RZ, R22 ;  /* 0x000000ffff037224 */ /* 0x001fca00078e0016 */
[----:B------:R0:W-:Y:S01]  /*8990*/  STG.E.U8 desc[UR36][R8.64], R3 ;  /* 0x0000000308007986 */ /* 0x0001e2000c101124 */
[----:B------:R-:W-:Y:S05]  /*89a0*/  BRA `(.L_x_4526) ;  /* 0x0000000c00287947 */ /* 0x000fea0003800000 */
.L_x_4523:
        /* <DEDUP_REMOVED lines=9> */
.L_x_4528:
[----:B-----5:R-:W0:Y:S02]  /*8a40*/  F2I.FTZ.TRUNC.NTZ R3, R22 ;  /* 0x0000001600037305 */ /* 0x020e24000021f100 */
[----:B0-----:R0:W-:Y:S01]  /*8a50*/  STG.E desc[UR36][R8.64], R3 ;  /* 0x0000000308007986 */ /* 0x0011e2000c101924 */
[----:B------:R-:W-:Y:S05]  /*8a60*/  BRA `(.L_x_4526) ;  /* 0x0000000800f87947 */ /* 0x000fea0003800000 */
.L_x_4527:
[----:B-----5:R-:W0:Y:S02]  /*8a70*/  F2I.FTZ.TRUNC.NTZ R3, R22 ;  /* 0x0000001600037305 */ /* 0x020e24000021f100 */
[----:B0-----:R0:W-:Y:S01]  /*8a80*/  STG.E.U16 desc[UR36][R8.64], R3 ;  /* 0x0000000308007986 */ /* 0x0011e2000c101524 */
[----:B------:R-:W-:Y:S05]  /*8a90*/  BRA `(.L_x_4526) ;  /* 0x0000000800ec7947 */ /* 0x000fea0003800000 */
.L_x_4522:
        /* <DEDUP_REMOVED lines=8> */
.L_x_4530:
[----:B-----5:R-:W-:-:S05]  /*8b20*/  F2FP.F16.F32.PACK_AB R22, RZ, R22 ;  /* 0x00000016ff16723e */ /* 0x020fca00000000ff */
[----:B------:R0:W-:Y:S01]  /*8b30*/  STG.E.U16 desc[UR36][R8.64], R22 ;  /* 0x0000001608007986 */ /* 0x0001e2000c101524 */
[----:B------:R-:W-:Y:S05]  /*8b40*/  BRA `(.L_x_4526) ;  /* 0x0000000800c07947 */ /* 0x000fea0003800000 */
.L_x_4529:
        /* <DEDUP_REMOVED lines=9> */
.L_x_4532:
[----:B-----5:R-:W-:-:S04]  /*8be0*/  F2FP.F16.F32.PACK_AB R3, RZ, R22 ;  /* 0x00000016ff03723e */ /* 0x020fc800000000ff */
[----:B------:R-:W-:-:S05]  /*8bf0*/  PRMT R3, R3, 0x5410, RZ ;  /* 0x0000541003037816 */ /* 0x000fca00000000ff */
[----:B------:R0:W-:Y:S01]  /*8c00*/  STG.E desc[UR36][R8.64], R3 ;  /* 0x0000000308007986 */ /* 0x0001e2000c101924 */
[----:B------:R-:W-:Y:S05]  /*8c10*/  BRA `(.L_x_4526) ;  /* 0x00000008008c7947 */ /* 0x000fea0003800000 */
.L_x_4531:
[----:B-----5:R-:W-:-:S06]  /*8c20*/  FMUL.FTZ R4, R22, 1 ;  /* 0x3f80000016047820 */ /* 0x020fcc0000410000 */
[----:B------:R-:W0:Y:S02]  /*8c30*/  F2F.F64.F32 R4, R4 ;  /* 0x0000000400047310 */ /* 0x000e240000201800 */
[----:B0-----:R0:W-:Y:S01]  /*8c40*/  STG.E.64 desc[UR36][R8.64], R4 ;  /* 0x0000000408007986 */ /* 0x0011e2000c101b24 */
[----:B------:R-:W-:Y:S05]  /*8c50*/  BRA `(.L_x_4526) ;  /* 0x00000008007c7947 */ /* 0x000fea0003800000 */
.L_x_4521:
        /* <DEDUP_REMOVED lines=13> */
.L_x_4536:
        /* <DEDUP_REMOVED lines=16> */
.L_x_4539:
[----:B------:R-:W-:-:S04]  /*8e30*/  SHF.R.U32.HI R22, RZ, 0x18, R22 ;  /* 0x00000018ff167819 */ /* 0x000fc80000011616 */
[----:B------:R-:W-:-:S04]  /*8e40*/  LOP3.LUT R3, R3, 0x80, R22, 0xf8, !PT ;  /* 0x0000008003037812 */ /* 0x000fc800078ef816 */
[----:B------:R-:W-:-:S07]  /*8e50*/  PRMT R4, R3, 0x7610, R4 ;  /* 0x0000761003047816 */ /* 0x000fce0000000004 */
.L_x_4538:
[----:B------:R-:W-:Y:S05]  /*8e60*/  BSYNC.RECONVERGENT B0 ;  /* 0x0000000000007941 */ /* 0x000fea0003800200 */
.L_x_4537:
[----:B------:R0:W-:Y:S01]  /*8e70*/  STG.E.U8 desc[UR36][R8.64], R4 ;  /* 0x0000000408007986 */ /* 0x0001e2000c101124 */
[----:B------:R-:W-:Y:S05]  /*8e80*/  BRA `(.L_x_4526) ;  /* 0x0000000400f07947 */ /* 0x000fea0003800000 */
.L_x_4535:
        /* <DEDUP_REMOVED lines=16> */
.L_x_4542:
[----:B------:R-:W-:-:S04]  /*8f90*/  SHF.R.U32.HI R22, RZ, 0x18, R22 ;  /* 0x00000018ff167819 */ /* 0x000fc80000011616 */
[----:B------:R-:W-:-:S04]  /*8fa0*/  LOP3.LUT R3, R3, 0x80, R22, 0xf8, !PT ;  /* 0x0000008003037812 */ /* 0x000fc800078ef816 */
[----:B------:R-:W-:-:S07]  /*8fb0*/  PRMT R4, R3, 0x7610, R4 ;  /* 0x0000761003047816 */ /* 0x000fce0000000004 */
.L_x_4541:
[----:B------:R-:W-:Y:S05]  /*8fc0*/  BSYNC.RECONVERGENT B0 ;  /* 0x0000000000007941 */ /* 0x000fea0003800200 */
.L_x_4540:
[----:B------:R0:W-:Y:S01]  /*8fd0*/  STG.E.U8 desc[UR36][R8.64], R4 ;  /* 0x0000000408007986 */ /* 0x0001e2000c101124 */
[----:B------:R-:W-:Y:S05]  /*8fe0*/  BRA `(.L_x_4526) ;  /* 0x0000000400987947 */ /* 0x000fea0003800000 */
.L_x_4534:
        /* <DEDUP_REMOVED lines=21> */
.L_x_4544:
[----:B-----5:R-:W0:Y:S02]  /*9140*/  F2I.U64.TRUNC R22, R22 ;  /* 0x0000001600167311 */ /* 0x020e24000020d800 */
[----:B0-----:R0:W-:Y:S01]  /*9150*/  STG.E.64 desc[UR36][R8.64], R22 ;  /* 0x0000001608007986 */ /* 0x0011e2000c101b24 */
[----:B------:R-:W-:Y:S05]  /*9160*/  BRA `(.L_x_4526) ;  /* 0x0000000400387947 */ /* 0x000fea0003800000 */
.L_x_4543:
[----:B-----5:R-:W0:Y:S02]  /*9170*/  F2I.FTZ.U32.TRUNC.NTZ R3, R22 ;  /* 0x0000001600037305 */ /* 0x020e24000021f000 */
[----:B0-----:R0:W-:Y:S01]  /*9180*/  STG.E desc[UR36][R8.64], R3 ;  /* 0x0000000308007986 */ /* 0x0011e2000c101924 */
[----:B------:R-:W-:Y:S05]  /*9190*/  BRA `(.L_x_4526) ;  /* 0x00000004002c7947 */ /* 0x000fea0003800000 */
.L_x_4533:
        /* <DEDUP_REMOVED lines=10> */
.L_x_4546:
[----:B-----5:R-:W-:Y:S01]  /*9240*/  FMUL.FTZ R4, R22, 1 ;  /* 0x3f80000016047820 */ /* 0x020fe20000410000 */
[----:B------:R-:W-:-:S05]  /*9250*/  CS2R R6, SRZ ;  /* 0x0000000000067805 */ /* 0x000fca000001ff00 */
[----:B------:R-:W0:Y:S02]  /*9260*/  F2F.F64.F32 R4, R4 ;  /* 0x0000000400047310 */ /* 0x000e240000201800 */
[----:B0-----:R4:W-:Y:S01]  /*9270*/  STG.E.128 desc[UR36][R8.64], R4 ;  /* 0x0000000408007986 */ /* 0x0019e2000c101d24 */
[----:B------:R-:W-:Y:S05]  /*9280*/  BRA `(.L_x_4526) ;  /* 0x0000000000f07947 */ /* 0x000fea0003800000 */
.L_x_4545:
[----:B------:R-:W-:-:S13]  /*9290*/  ISETP.NE.AND P0, PT, R0, 0xf, PT ;  /* 0x0000000f0000780c */ /* 0x000fda0003f05270 */
[----:B------:R-:W-:Y:S05]  /*92a0*/  @!P0 BRA `(.L_x_4547) ;  /* 0x0000000000e08947 */ /* 0x000fea0003800000 */
[----:B------:R-:W-:-:S13]  /*92b0*/  ISETP.NE.AND P0, PT, R0, 0x17, PT ;  /* 0x000000170000780c */ /* 0x000fda0003f05270 */
[----:B------:R-:W-:Y:S05]  /*92c0*/  @!P0 BRA `(.L_x_4548) ;  /* 0x00000000008c8947 */ /* 0x000fea0003800000 */
[----:B------:R-:W-:-:S13]  /*92d0*/  ISETP.NE.AND P0, PT, R0, 0x18, PT ;  /* 0x000000180000780c */ /* 0x000fda0003f05270 */
[----:B------:R-:W-:Y:S05]  /*92e0*/  @!P0 BRA `(.L_x_4549) ;  /* 0x0000000000448947 */ /* 0x000fea0003800000 */
.L_x_4525:
        /* <DEDUP_REMOVED lines=16> */
.L_x_4550:
[----:B------:R-:W-:Y:S05]  /*93f0*/  BRA `(.L_x_4526) ;  /* 0x0000000000947947 */ /* 0x000fea0003800000 */
.L_x_4549:
        /* <DEDUP_REMOVED lines=12> */
.L_x_4552:
[----:B------:R-:W-:Y:S05]  /*94c0*/  BSYNC.RECONVERGENT B0 ;  /* 0x0000000000007941 */ /* 0x000fea0003800200 */
.L_x_4551:
[----:B------:R-:W-:-:S05]  /*94d0*/  LOP3.LUT R3, R0, 0x80, R5, 0xf8, !PT ;  /* 0x0000008000037812 */ /* 0x000fca00078ef805 */
[----:B------:R1:W-:Y:S01]  /*94e0*/  STG.E.U8 desc[UR36][R8.64], R3 ;  /* 0x0000000308007986 */ /* 0x0003e2000c101124 */
[----:B------:R-:W-:Y:S05]  /*94f0*/  BRA `(.L_x_4526) ;  /* 0x0000000000547947 */ /* 0x000fea0003800000 */
.L_x_4548:
        /* <DEDUP_REMOVED lines=11> */
.L_x_4554:
[----:B------:R-:W-:Y:S01]  /*95b0*/  IMAD.MOV.U32 R0, RZ, RZ, 0x7f ;  /* 0x0000007fff007424 */ /* 0x000fe200078e00ff */
[----:B------:R-:W-:-:S04]  /*95c0*/  ISETP.GT.U32.AND P0, PT, R4, 0x7f800000, PT ;  /* 0x7f8000000400780c */ /* 0x000fc80003f04070 */
[----:B------:R-:W-:-:S09]  /*95d0*/  SEL R0, R0, 0x7c, P0 ;  /* 0x0000007c00007807 */ /* 0x000fd20000000000 */
.L_x_4555:
[----:B------:R-:W-:Y:S05]  /*95e0*/  BSYNC.RECONVERGENT B0 ;  /* 0x0000000000007941 */ /* 0x000fea0003800200 */
.L_x_4553:
[----:B------:R-:W-:-:S04]  /*95f0*/  SHF.R.U32.HI R3, RZ, 0x18, R22 ;  /* 0x00000018ff037819 */ /* 0x000fc80000011616 */
[----:B------:R-:W-:-:S05]  /*9600*/  LOP3.LUT R3, R0, 0x80, R3, 0xf8, !PT ;  /* 0x0000008000037812 */ /* 0x000fca00078ef803 */
[----:B------:R0:W-:Y:S01]  /*9610*/  STG.E.U8 desc[UR36][R8.64], R3 ;  /* 0x0000000308007986 */ /* 0x0001e2000c101124 */
[----:B------:R-:W-:Y:S05]  /*9620*/  BRA `(.L_x_4526) ;  /* 0x0000000000087947 */ /* 0x000fea0003800000 */
.L_x_4547:
[----:B-----5:R-:W-:-:S05]  /*9630*/  F2FP.BF16.F32.PACK_AB R22, RZ, R22 ;  /* 0x00000016ff16723e */ /* 0x020fca00000010ff */
[----:B------:R2:W-:Y:S02]  /*9640*/  STG.E.U16 desc[UR36][R8.64], R22 ;  /* 0x0000001608007986 */ /* 0x0005e4000c101524 */
.L_x_4526:
        /* <DEDUP_REMOVED lines=24> */
.L_x_4559:
[----:B------:R-:W0:Y:S02]  /*97d0*/  F2I.S64.TRUNC R24, R24 ;  /* 0x0000001800187311 */ /* 0x000e24000020d900 */
[----:B0-----:R-:W-:-:S05]  /*97e0*/  IMAD.MOV.U32 R3, RZ, RZ, R24 ;  /* 0x000000ffff037224 */ /* 0x001fca00078e0018 */
[----:B------:R0:W-:Y:S01]  /*97f0*/  STG.E.U8 desc[UR36][R8.64], R3 ;  /* 0x0000000308007986 */ /* 0x0001e2000c101124 */
[----:B------:R-:W-:Y:S05]  /*9800*/  BRA `(.L_x_4561) ;  /* 0x0000000c00287947 */ /* 0x000fea0003800000 */
.L_x_4558:
        /* <DEDUP_REMOVED lines=9> */
.L_x_4563:
[----:B------:R-:W0:Y:S02]  /*98a0*/  F2I.FTZ.TRUNC.NTZ R3, R24 ;  /* 0x0000001800037305 */ /* 0x000e24000021f100 */
[----:B0-----:R0:W-:Y:S01]  /*98b0*/  STG.E desc[UR36][R8.64], R3 ;  /* 0x0000000308007986 */ /* 0x0011e2000c101924 */
[----:B------:R-:W-:Y:S05]  /*98c0*/  BRA `(.L_x_4561) ;  /* 0x0000000800f87947 */ /* 0x000fea0003800000 */
.L_x_4562:
[----:B------:R-:W0:Y:S02]  /*98d0*/  F2I.FTZ.TRUNC.NTZ R3, R24 ;  /* 0x0000001800037305 */ /* 0x000e24000021f100 */
[----:B0-----:R0:W-:Y:S01]  /*98e0*/  STG.E.U16 desc[UR36][R8.64], R3 ;  /* 0x0000000308007986 */ /* 0x0011e2000c101524 */
[----:B------:R-:W-:Y:S05]  /*98f0*/  BRA `(.L_x_4561) ;  /* 0x0000000800ec7947 */ /* 0x000fea0003800000 */
.L_x_4557:
        /* <DEDUP_REMOVED lines=8> */
.L_x_4565:
[----:B------:R-:W-:-:S05]  /*9980*/  F2FP.F16.F32.PACK_AB R24, RZ, R24 ;  /* 0x00000018ff18723e */ /* 0x000fca00000000ff */
[----:B------:R1:W-:Y:S01]  /*9990*/  STG.E.U16 desc[UR36][R8.64], R24 ;  /* 0x0000001808007986 */ /* 0x0003e2000c101524 */
[----:B------:R-:W-:Y:S05]  /*99a0*/  BRA `(.L_x_4561) ;  /* 0x0000000800c07947 */ /* 0x000fea0003800000 */
.L_x_4564:
        /* <DEDUP_REMOVED lines=9> */
.L_x_4567:
[----:B------:R-:W-:-:S04]  /*9a40*/  F2FP.F16.F32.PACK_AB R3, RZ, R24 ;  /* 0x00000018ff03723e */ /* 0x000fc800000000ff */
[----:B------:R-:W-:-:S05]  /*9a50*/  PRMT R3, R3, 0x5410, RZ ;  /* 0x0000541003037816 */ /* 0x000fca00000000ff */
[----:B------:R4:W-:Y:S01]  /*9a60*/  STG.E desc[UR36][R8.64], R3 ;  /* 0x0000000308007986 */ /* 0x0009e2000c101924 */
[----:B------:R-:W-:Y:S05]  /*9a70*/  BRA `(.L_x_4561) ;  /* 0x00000008008c7947 */ /* 0x000fea0003800000 */
.L_x_4566:
[----:B------:R-:W-:-:S06]  /*9a80*/  FMUL.FTZ R4, R24, 1 ;  /* 0x3f80000018047820 */ /* 0x000fcc0000410000 */
[----:B------:R-:W0:Y:S02]  /*9a90*/  F2F.F64.F32 R4, R4 ;  /* 0x0000000400047310 */ /* 0x000e240000201800 */
[----:B0-----:R2:W-:Y:S01]  /*9aa0*/  STG.E.64 desc[UR36][R8.64], R4 ;  /* 0x0000000408007986 */ /* 0x0015e2000c101b24 */
[----:B------:R-:W-:Y:S05]  /*9ab0*/  BRA `(.L_x_4561) ;  /* 0x00000008007c7947 */ /* 0x000fea0003800000 */
.L_x_4556:
        /* <DEDUP_REMOVED lines=13> */
.L_x_4571:
        /* <DEDUP_REMOVED lines=16> */
.L_x_4574:
[----:B------:R-:W-:-:S04]  /*9c90*/  SHF.R.U32.HI R24, RZ, 0x18, R24 ;  /* 0x00000018ff187819 */ /* 0x000fc80000011618 */
[----:B------:R-:W-:-:S04]  /*9ca0*/  LOP3.LUT R3, R3, 0x80, R24, 0xf8, !PT ;  /* 0x0000008003037812 */ /* 0x000fc800078ef818 */
[----:B------:R-:W-:-:S07]  /*9cb0*/  PRMT R4, R3, 0x7610, R4 ;  /* 0x0000761003047816 */ /* 0x000fce0000000004 */
.L_x_4573:
[----:B------:R-:W-:Y:S05]  /*9cc0*/  BSYNC.RECONVERGENT B0 ;  /* 0x0000000000007941 */ /* 0x000fea0003800200 */
.L_x_4572:
[----:B------:R0:W-:Y:S01]  /*9cd0*/  STG.E.U8 desc[UR36][R8.64], R4 ;  /* 0x0000000408007986 */ /* 0x0001e2000c101124 */
[----:B------:R-:W-:Y:S05]  /*9ce0*/  BRA `(.L_x_4561) ;  /* 0x0000000400f07947 */ /* 0x000fea0003800000 */
.L_x_4570:
        /* <DEDUP_REMOVED lines=16> */
.L_x_4577:
[----:B------:R-:W-:-:S04]  /*9df0*/  SHF.R.U32.HI R24, RZ, 0x18, R24 ;  /* 0x00000018ff187819 */ /* 0x000fc80000011618 */
[----:B------:R-:W-:-:S04]  /*9e00*/  LOP3.LUT R3, R3, 0x80, R24, 0xf8, !PT ;  /* 0x0000008003037812 */ /* 0x000fc800078ef818 */
[----:B------:R-:W-:-:S07]  /*9e10*/  PRMT R4, R3, 0x7610, R4 ;  /* 0x0000761003047816 */ /* 0x000fce0000000004 */
.L_x_4576:
[----:B------:R-:W-:Y:S05]  /*9e20*/  BSYNC.RECONVERGENT B0 ;  /* 0x0000000000007941 */ /* 0x000fea0003800200 */
.L_x_4575:
[----:B------:R0:W-:Y:S01]  /*9e30*/  STG.E.U8 desc[UR36][R8.64], R4 ;  /* 0x0000000408007986 */ /* 0x0001e2000c101124 */
[----:B------:R-:W-:Y:S05]  /*9e40*/  BRA `(.L_x_4561) ;  /* 0x0000000400987947 */ /* 0x000fea0003800000 */
.L_x_4569:
        /* <DEDUP_REMOVED lines=21> */
.L_x_4579:
[----:B------:R-:W0:Y:S02]  /*9fa0*/  F2I.U64.TRUNC R24, R24 ;  /* 0x0000001800187311 */ /* 0x000e24000020d800 */
[----:B0-----:R0:W-:Y:S01]  /*9fb0*/  STG.E.64 desc[UR36][R8.64], R24 ;  /* 0x0000001808007986 */ /* 0x0011e2000c101b24 */
[----:B------:R-:W-:Y:S05]  /*9fc0*/  BRA `(.L_x_4561) ;  /* 0x0000000400387947 */ /* 0x000fea0003800000 */
.L_x_4578:
[----:B------:R-:W0:Y:S02]  /*9fd0*/  F2I.FTZ.U32.TRUNC.NTZ R3, R24 ;  /* 0x0000001800037305 */ /* 0x000e24000021f000 */
[----:B0-----:R0:W-:Y:S01]  /*9fe0*/  STG.E desc[UR36][R8.64], R3 ;  /* 0x0000000308007986 */ /* 0x0011e2000c101924 */
[----:B------:R-:W-:Y:S05]  /*9ff0*/  BRA `(.L_x_4561) ;  /* 0x00000004002c7947 */ /* 0x000fea0003800000 */
.L_x_4568:
        /* <DEDUP_REMOVED lines=10> */
.L_x_4581:
[----:B------:R-:W-:Y:S01]  /*a0a0*/  FMUL.FTZ R4, R24, 1 ;  /* 0x3f80000018047820 */ /* 0x000fe20000410000 */
[----:B------:R-:W-:-:S05]  /*a0b0*/  CS2R R6, SRZ ;  /* 0x0000000000067805 */ /* 0x000fca000001ff00 */
[----:B------:R-:W0:Y:S02]  /*a0c0*/  F2F.F64.F32 R4, R4 ;  /* 0x0000000400047310 */ /* 0x000e240000201800 */
[----:B0-----:R0:W-:Y:S01]  /*a0d0*/  STG.E.128 desc[UR36][R8.64], R4 ;  /* 0x0000000408007986 */ /* 0x0011e2000c101d24 */
[----:B------:R-:W-:Y:S05]  /*a0e0*/  BRA `(.L_x_4561) ;  /* 0x0000000000f07947 */ /* 0x000fea0003800000 */
.L_x_4580:
[----:B------:R-:W-:-:S13]  /*a0f0*/  ISETP.NE.AND P0, PT, R0, 0xf, PT ;  /* 0x0000000f0000780c */ /* 0x000fda0003f05270 */
[----:B------:R-:W-:Y:S05]  /*a100*/  @!P0 BRA `(.L_x_4582) ;  /* 0x0000000000e08947 */ /* 0x000fea0003800000 */
[----:B------:R-:W-:-:S13]  /*a110*/  ISETP.NE.AND P0, PT, R0, 0x17, PT ;  /* 0x000000170000780c */ /* 0x000fda0003f05270 */
[----:B------:R-:W-:Y:S05]  /*a120*/  @!P0 BRA `(.L_x_4583) ;  /* 0x00000000008c8947 */ /* 0x000fea0003800000 */
[----:B------:R-:W-:-:S13]  /*a130*/  ISETP.NE.AND P0, PT, R0, 0x18, PT ;  /* 0x000000180000780c */ /* 0x000fda0003f05270 */
[----:B------:R-:W-:Y:S05]  /*a140*/  @!P0 BRA `(.L_x_4584) ;  /* 0x0000000000448947 */ /* 0x000fea0003800000 */
.L_x_4560:
        /* <DEDUP_REMOVED lines=16> */
.L_x_4585:
[----:B------:R-:W-:Y:S05]  /*a250*/  BRA `(.L_x_4561) ;  /* 0x0000000000947947 */ /* 0x000fea0003800000 */
.L_x_4584:
        /* <DEDUP_REMOVED lines=12> */
.L_x_4587:
[----:B------:R-:W-:Y:S05]  /*a320*/  BSYNC.RECONVERGENT B0 ;  /* 0x0000000000007941 */ /* 0x000fea0003800200 */
.L_x_4586:
[----:B------:R-:W-:-:S05]  /*a330*/  LOP3.LUT R3, R0, 0x80, R5, 0xf8, !PT ;  /* 0x0000008000037812 */ /* 0x000fca00078ef805 */
[----:B------:R0:W-:Y:S01]  /*a340*/  STG.E.U8 desc[UR36][R8.64], R3 ;  /* 0x0000000308007986 */ /* 0x0001e2000c101124 */
[----:B------:R-:W-:Y:S05]  /*a350*/  BRA `(.L_x_4561) ;  /* 0x0000000000547947 */ /* 0x000fea0003800000 */
.L_x_4583:
        /* <DEDUP_REMOVED lines=11> */
.L_x_4589:
[----:B------:R-:W-:Y:S01]  /*a410*/  IMAD.MOV.U32 R0, RZ, RZ, 0x7f ;  /* 0x0000007fff007424 */ /* 0x000fe200078e00ff */
[----:B------:R-:W-:-:S04]  /*a420*/  ISETP.GT.U32.AND P0, PT, R4, 0x7f800000, PT ;  /* 0x7f8000000400780c */ /* 0x000fc80003f04070 */
[----:B------:R-:W-:-:S09]  /*a430*/  SEL R0, R0, 0x7c, P0 ;  /* 0x0000007c00007807 */ /* 0x000fd20000000000 */
.L_x_4590:
[----:B------:R-:W-:Y:S05]  /*a440*/  BSYNC.RECONVERGENT B0 ;  /* 0x0000000000007941 */ /* 0x000fea0003800200 */
.L_x_4588:
[----:B------:R-:W-:-:S04]  /*a450*/  SHF.R.U32.HI R3, RZ, 0x18, R24 ;  /* 0x00000018ff037819 */ /* 0x000fc80000011618 */
[----:B------:R-:W-:-:S05]  /*a460*/  LOP3.LUT R3, R0, 0x80, R3, 0xf8, !PT ;  /* 0x0000008000037812 */ /* 0x000fca00078ef803 */
[----:B------:R0:W-:Y:S01]  /*a470*/  STG.E.U8 desc[UR36][R8.64], R3 ;  /* 0x0000000308007986 */ /* 0x0001e2000c101124 */
[----:B------:R-:W-:Y:S05]  /*a480*/  BRA `(.L_x_4561) ;  /* 0x0000000000087947 */ /* 0x000fea0003800000 */
.L_x_4582:
[----:B------:R-:W-:-:S05]  /*a490*/  F2FP.BF16.F32.PACK_AB R24, RZ, R24 ;  /* 0x00000018ff18723e */ /* 0x000fca00000010ff */
[----:B------:R0:W-:Y:S02]  /*a4a0*/  STG.E.U16 desc[UR36][R8.64], R24 ;  /* 0x0000001808007986 */ /* 0x0001e4000c101524 */
.L_x_4561:
[----:B------:R-:W-:-:S07]  /*a4b0*/  VIADD R19, R19, 0x80 ;  /* 0x0000008013137836 */ /* 0x000fce0000000000 */
.L_x_4520:
[----:B------:R-:W-:Y:S05]  /*a4c0*/  BSYNC.RECONVERGENT B6 ;  /* 0x0000000000067941 */ /* 0x000fea0003800200 */
.L_x_4519:
[----:B------:R-:W-:-:S13]  /*a4d0*/  ISETP.GE.AND P0, PT, R19, R17, PT ;  /* 0x000000111300720c */ /* 0x000fda0003f06270 */
[----:B------:R-:W-:Y:S05]  /*a4e0*/  @P0 EXIT ;  /* 0x000000000000094d */ /* 0x000fea0003800000 */
[----:B0-2-4-:R-:W0:Y:S01]  /*a4f0*/  LDC.64 R4, c[0x0][0x388] ;  /* 0x0000e200ff047b82 */ /* 0x015e220000000a00 */
[----:B------:R-:W3:Y:S01]  /*a500*/  LDCU UR4, c[0x0][0x3b4] ;  /* 0x00007680ff0477ac */ /* 0x000ee20008000800 */
[----:B-1----:R-:W-:Y:S01]  /*a510*/  PRMT R0, R16, 0x9910, RZ ;  /* 0x0000991010007816 */ /* 0x002fe200000000ff */
[----:B------:R-:W-:-:S03]  /*a520*/  IMAD R2, R2, 0x200, R19 ;  /* 0x0000020002027824 */ /* 0x000fc600078e0213 */
[----:B------:R-:W-:Y:S01]  /*a530*/  ISETP.GT.AND P1, PT, R0, 0x9, PT ;  /* 0x000000090000780c */ /* 0x000fe20003f24270 */
[----:B---3--:R-:W-:-:S05]  /*a540*/  IMAD R3, R2, UR4, RZ ;  /* 0x0000000402037c24 */ /* 0x008fca000f8e02ff */
        /* <DEDUP_REMOVED lines=14> */
.L_x_4594:
[----:B-----5:R-:W0:Y:S02]  /*a630*/  F2I.S64.TRUNC R18, R18 ;  /* 0x0000001200127311 */ /* 0x020e24000020d900 */
[----:B0-----:R-:W-:-:S05]  /*a640*/  IMAD.MOV.U32 R5, RZ, RZ, R18 ;  /* 0x000000ffff057224 */ /* 0x001fca00078e0012 */
[----:B------:R-:W-:Y:S01]  /*a650*/  STG.E.U8 desc[UR36][R2.64], R5 ;  /* 0x0000000502007986 */ /* 0x000fe2000c101124 */
[----:B------:R-:W-:Y:S05]  /*a660*/  EXIT ;  /* 0x000000000000794d */ /* 0x000fea0003800000 */
.L_x_4593:
        /* <DEDUP_REMOVED lines=9> */
.L_x_4597:
[----:B-----5:R-:W0:Y:S02]  /*a700*/  F2I.FTZ.TRUNC.NTZ R5, R18 ;  /* 0x0000001200057305 */ /* 0x020e24000021f100 */
[----:B0-----:R-:W-:Y:S01]  /*a710*/  STG.E desc[UR36][R2.64], R5 ;  /* 0x0000000502007986 */ /* 0x001fe2000c101924 */
[----:B------:R-:W-:Y:S05]  /*a720*/  EXIT ;  /* 0x000000000000794d */ /* 0x000fea0003800000 */
.L_x_4596:
[----:B-----5:R-:W0:Y:S02]  /*a730*/  F2I.FTZ.TRUNC.NTZ R5, R18 ;  /* 0x0000001200057305 */ /* 0x020e24000021f100 */
[----:B0-----:R-:W-:Y:S01]  /*a740*/  STG.E.U16 desc[UR36][R2.64], R5 ;  /* 0x0000000502007986 */ /* 0x001fe2000c101524 */
[----:B------:R-:W-:Y:S05]  /*a750*/  EXIT ;  /* 0x000000000000794d */ /* 0x000fea0003800000 */
.L_x_4592:
        /* <DEDUP_REMOVED lines=8> */
.L_x_4599:
[----:B-----5:R-:W-:-:S05]  /*a7e0*/  F2FP.F16.F32.PACK_AB R18, RZ, R18 ;  /* 0x00000012ff12723e */ /* 0x020fca00000000ff */
[----:B------:R-:W-:Y:S01]  /*a7f0*/  STG.E.U16 desc[UR36][R2.64], R18 ;  /* 0x0000001202007986 */ /* 0x000fe2000c101524 */
[----:B------:R-:W-:Y:S05]  /*a800*/  EXIT ;  /* 0x000000000000794d */ /* 0x000fea0003800000 */
.L_x_4598:
        /* <DEDUP_REMOVED lines=9> */
.L_x_4601:
[----:B-----5:R-:W-:-:S04]  /*a8a0*/  F2FP.F16.F32.PACK_AB R5, RZ, R18 ;  /* 0x00000012ff05723e */ /* 0x020fc800000000ff */
[----:B------:R-:W-:-:S05]  /*a8b0*/  PRMT R5, R5, 0x5410, RZ ;  /* 0x0000541005057816 */ /* 0x000fca00000000ff */
[----:B------:R-:W-:Y:S01]  /*a8c0*/  STG.E desc[UR36][R2.64], R5 ;  /* 0x0000000502007986 */ /* 0x000fe2000c101924 */
[----:B------:R-:W-:Y:S05]  /*a8d0*/  EXIT ;  /* 0x000000000000794d */ /* 0x000fea0003800000 */
.L_x_4600:
[----:B-----5:R-:W-:-:S06]  /*a8e0*/  FMUL.FTZ R4, R18, 1 ;  /* 0x3f80000012047820 */ /* 0x020fcc0000410000 */
[----:B------:R-:W0:Y:S02]  /*a8f0*/  F2F.F64.F32 R4, R4 ;  /* 0x0000000400047310 */ /* 0x000e240000201800 */
[----:B0-----:R-:W-:Y:S01]  /*a900*/  STG.E.64 desc[UR36][R2.64], R4 ;  /* 0x0000000402007986 */ /* 0x001fe2000c101b24 */
[----:B------:R-:W-:Y:S05]  /*a910*/  EXIT ;  /* 0x000000000000794d */ /* 0x000fea0003800000 */
.L_x_4591:
        /* <DEDUP_REMOVED lines=13> */
.L_x_4605:
        /* <DEDUP_REMOVED lines=16> */
.L_x_4608:
[----:B------:R-:W-:-:S04]  /*aaf0*/  SHF.R.U32.HI R18, RZ, 0x18, R18 ;  /* 0x00000018ff127819 */ /* 0x000fc80000011612 */
[----:B------:R-:W-:-:S04]  /*ab00*/  LOP3.LUT R5, R5, 0x80, R18, 0xf8, !PT ;  /* 0x0000008005057812 */ /* 0x000fc800078ef812 */
[----:B------:R-:W-:-:S07]  /*ab10*/  PRMT R0, R5, 0x7610, R0 ;  /* 0x0000761005007816 */ /* 0x000fce0000000000 */
.L_x_4607:
[----:B------:R-:W-:Y:S05]  /*ab20*/  BSYNC.RECONVERGENT B0 ;  /* 0x0000000000007941 */ /* 0x000fea0003800200 */
.L_x_4606:
[----:B------:R-:W-:Y:S01]  /*ab30*/  STG.E.U8 desc[UR36][R2.64], R0 ;  /* 0x0000000002007986 */ /* 0x000fe2000c101124 */
[----:B------:R-:W-:Y:S05]  /*ab40*/  EXIT ;  /* 0x000000000000794d */ /* 0x000fea0003800000 */
.L_x_4604:
        /* <DEDUP_REMOVED lines=16> */
.L_x_4611:
[----:B------:R-:W-:-:S04]  /*ac50*/  SHF.R.U32.HI R18, RZ, 0x18, R18 ;  /* 0x00000018ff127819 */ /* 0x000fc80000011612 */
[----:B------:R-:W-:-:S04]  /*ac60*/  LOP3.LUT R5, R5, 0x80, R18, 0xf8, !PT ;  /* 0x0000008005057812 */ /* 0x000fc800078ef812 */
[----:B------:R-:W-:-:S07]  /*ac70*/  PRMT R0, R5, 0x7610, R0 ;  /* 0x0000761005007816 */ /* 0x000fce0000000000 */
.L_x_4610:
[----:B------:R-:W-:Y:S05]  /*ac80*/  BSYNC.RECONVERGENT B0 ;  /* 0x0000000000007941 */ /* 0x000fea0003800200 */
.L_x_4609:
[----:B------:R-:W-:Y:S01]  /*ac90*/  STG.E.U8 desc[UR36][R2.64], R0 ;  /* 0x0000000002007986 */ /* 0x000fe2000c101124 */
[----:B------:R-:W-:Y:S05]  /*aca0*/  EXIT ;  /* 0x000000000000794d */ /* 0x000fea0003800000 */
.L_x_4603:
        /* <DEDUP_REMOVED lines=21> */
.L_x_4613:
[----:B-----5:R-:W0:Y:S02]  /*ae00*/  F2I.U64.TRUNC R18, R18 ;  /* 0x0000001200127311 */ /* 0x020e24000020d800 */
[----:B0-----:R-:W-:Y:S01]  /*ae10*/  STG.E.64 desc[UR36][R2.64], R18 ;  /* 0x0000001202007986 */ /* 0x001fe2000c101b24 */
[----:B------:R-:W-:Y:S05]  /*ae20*/  EXIT ;  /* 0x000000000000794d */ /* 0x000fea0003800000 */
.L_x_4612:
[----:B-----5:R-:W0:Y:S02]  /*ae30*/  F2I.FTZ.U32.TRUNC.NTZ R5, R18 ;  /* 0x0000001200057305 */ /* 0x020e24000021f000 */
[----:B0-----:R-:W-:Y:S01]  /*ae40*/  STG.E desc[UR36][R2.64], R5 ;  /* 0x0000000502007986 */ /* 0x001fe2000c101924 */
[----:B------:R-:W-:Y:S05]  /*ae50*/  EXIT ;  /* 0x000000000000794d */ /* 0x000fea0003800000 */
.L_x_4602:
        /* <DEDUP_REMOVED lines=10> */
.L_x_4615:
[----:B-----5:R-:W-:Y:S01]  /*af00*/  FMUL.FTZ R4, R18, 1 ;  /* 0x3f80000012047820 */ /* 0x020fe20000410000 */
[----:B------:R-:W-:-:S05]  /*af10*/  CS2R R6, SRZ ;  /* 0x0000000000067805 */ /* 0x000fca000001ff00 */
[----:B------:R-:W0:Y:S02]  /*af20*/  F2F.F64.F32 R4, R4 ;  /* 0x0000000400047310 */ /* 0x000e240000201800 */
[----:B0-----:R-:W-:Y:S01]  /*af30*/  STG.E.128 desc[UR36][R2.64], R4 ;  /* 0x0000000402007986 */ /* 0x001fe2000c101d24 */
[----:B------:R-:W-:Y:S05]  /*af40*/  EXIT ;  /* 0x000000000000794d */ /* 0x000fea0003800000 */
.L_x_4614:
[----:B------:R-:W-:-:S13]  /*af50*/  ISETP.NE.AND P0, PT, R0, 0xf, PT ;  /* 0x0000000f0000780c */ /* 0x000fda0003f05270 */
[----:B------:R-:W-:Y:S05]  /*af60*/  @!P0 BRA `(.L_x_4616) ;  /* 0x0000000000e08947 */ /* 0x000fea0003800000 */
[----:B------:R-:W-:-:S13]  /*af70*/  ISETP.NE.AND P0, PT, R0, 0x17, PT ;  /* 0x000000170000780c */ /* 0x000fda0003f05270 */
[----:B------:R-:W-:Y:S05]  /*af80*/  @!P0 BRA `(.L_x_4617) ;  /* 0x00000000008c8947 */ /* 0x000fea0003800000 */
[----:B------:R-:W-:-:S13]  /*af90*/  ISETP.NE.AND P0, PT, R0, 0x18, PT ;  /* 0x000000180000780c */ /* 0x000fda0003f05270 */
[----:B------:R-:W-:Y:S05]  /*afa0*/  @!P0 BRA `(.L_x_4618) ;  /* 0x0000000000448947 */ /* 0x000fea0003800000 */
.L_x_4595:
        /* <DEDUP_REMOVED lines=16> */
.L_x_4619:
[----:B------:R-:W-:Y:S05]  /*b0b0*/  EXIT ;  /* 0x000000000000794d */ /* 0x000fea0003800000 */
.L_x_4618:
        /* <DEDUP_REMOVED lines=12> */
.L_x_4621:
[----:B------:R-:W-:Y:S05]  /*b180*/  BSYNC.RECONVERGENT B0 ;  /* 0x0000000000007941 */ /* 0x000fea0003800200 */
.L_x_4620:
[----:B------:R-:W-:-:S05]  /*b190*/  LOP3.LUT R5, R0, 0x80, R7, 0xf8, !PT ;  /* 0x0000008000057812 */ /* 0x000fca00078ef807 */
[----:B------:R-:W-:Y:S01]  /*b1a0*/  STG.E.U8 desc[UR36][R2.64], R5 ;  /* 0x0000000502007986 */ /* 0x000fe2000c101124 */
[----:B------:R-:W-:Y:S05]  /*b1b0*/  EXIT ;  /* 0x000000000000794d */ /* 0x000fea0003800000 */
.L_x_4617:
        /* <DEDUP_REMOVED lines=11> */
.L_x_4623:
[----:B------:R-:W-:Y:S01]  /*b270*/  IMAD.MOV.U32 R0, RZ, RZ, 0x7f ;  /* 0x0000007fff007424 */ /* 0x000fe200078e00ff */
[----:B------:R-:W-:-:S04]  /*b280*/  ISETP.GT.U32.AND P0, PT, R4, 0x7f800000, PT ;  /* 0x7f8000000400780c */ /* 0x000fc80003f04070 */
[----:B------:R-:W-:-:S09]  /*b290*/  SEL R0, R0, 0x7c, P0 ;  /* 0x0000007c00007807 */ /* 0x000fd20000000000 */
.L_x_4624:
[----:B------:R-:W-:Y:S05]  /*b2a0*/  BSYNC.RECONVERGENT B0 ;  /* 0x0000000000007941 */ /* 0x000fea0003800200 */
.L_x_4622:
[----:B------:R-:W-:-:S04]  /*b2b0*/  SHF.R.U32.HI R5, RZ, 0x18, R18 ;  /* 0x00000018ff057819 */ /* 0x000fc80000011612 */
[----:B------:R-:W-:-:S05]  /*b2c0*/  LOP3.LUT R5, R0, 0x80, R5, 0xf8, !PT ;  /* 0x0000008000057812 */ /* 0x000fca00078ef805 */
[----:B------:R-:W-:Y:S01]  /*b2d0*/  STG.E.U8 desc[UR36][R2.64], R5 ;  /* 0x0000000502007986 */ /* 0x000fe2000c101124 */
[----:B------:R-:W-:Y:S05]  /*b2e0*/  EXIT ;  /* 0x000000000000794d */ /* 0x000fea0003800000 */
.L_x_4616:
[----:B-----5:R-:W-:-:S05]  /*b2f0*/  F2FP.BF16.F32.PACK_AB R18, RZ, R18 ;  /* 0x00000012ff12723e */ /* 0x020fca00000010ff */
[----:B------:R-:W-:Y:S01]  /*b300*/  STG.E.U16 desc[UR36][R2.64], R18 ;  /* 0x0000001202007986 */ /* 0x000fe2000c101524 */
[----:B------:R-:W-:Y:S05]  /*b310*/  EXIT ;  /* 0x000000000000794d */ /* 0x000fea0003800000 */
.L_x_4625:
        /* <DEDUP_REMOVED lines=14> */
.L_x_17942:


//--------------------- .text._ZN2at6native18elementwise_kernelILi128ELi2EZNS0_22gpu_kernel_impl_nocastINS0_13BinaryFunctorIfffZZZNS0_17hypot_kernel_cudaERNS_18TensorIteratorBaseEENKUlvE_clEvENKUlvE0_clEvEUlffE_EEEEvS5_RKT_EUliE_EEviT1_ --------------------------
	.section	.text._ZN2at6native18elementwise_kernelILi128ELi2EZNS0_22gpu_kernel_impl_nocastINS0_13BinaryFunctorIfffZZZNS0_17hypot_kernel_cudaERNS_18TensorIteratorBaseEENKUlvE_clEvENKUlvE0_clEvEUlffE_EEEEvS5_RKT_EUliE_EEviT1_,"ax",@progbits
	.align	128
        .global         _ZN2at6native18elementwise_kernelILi128ELi2EZNS0_22gpu_kernel_impl_nocastINS0_13BinaryFunctorIfffZZZNS0_17hypot_kernel_cudaERNS_18TensorIteratorBaseEENKUlvE_clEvENKUlvE0_clEvEUlffE_EEEEvS5_RKT_EUliE_EEviT1_
        .type           _ZN2at6native18elementwise_kernelILi128ELi2EZNS0_22gpu_kernel_impl_nocastINS0_13BinaryFunctorIfffZZZNS0_17hypot_kernel_cudaERNS_18TensorIteratorBaseEENKUlvE_clEvENKUlvE0_clEvEUlffE_EEEEvS5_RKT_EUliE_EEviT1_,@function
        .size           _ZN2at6native18elementwise_kernelILi128ELi2EZNS0_22gpu_kernel_impl_nocastINS0_13BinaryFunctorIfffZZZNS0_17hypot_kernel_cudaERNS_18TensorIteratorBaseEENKUlvE_clEvENKUlvE0_clEvEUlffE_EEEEvS5_RKT_EUliE_EEviT1_,(.L_x_17943 - _ZN2at6native18elementwise_kernelILi128ELi2EZNS0_22gpu_kernel_impl_nocastINS0_13BinaryFunctorIfffZZZNS0_17hypot_kernel_cudaERNS_18TensorIteratorBaseEENKUlvE_clEvENKUlvE0_clEvEUlffE_EEEEvS5_RKT_EUliE_EEviT1_)
        .other          _ZN2at6native18elementwise_kernelILi128ELi2EZNS0_22gpu_kernel_impl_nocastINS0_13BinaryFunctorIfffZZZNS0_17hypot_kernel_cudaERNS_18TensorIteratorBaseEENKUlvE_clEvENKUlvE0_clEvEUlffE_EEEEvS5_RKT_EUliE_EEviT1_,@"STO_CUDA_ENTRY STV_DEFAULT"
_ZN2at6native18elementwise_kernelILi128ELi2EZNS0_22gpu_kernel_impl_nocastINS0_13BinaryFunctorIfffZZZNS0_17hypot_kernel_cudaERNS_18TensorIteratorBaseEENKUlvE_clEvENKUlvE0_clEvEUlffE_EEEEvS5_RKT_EUliE_EEviT1_:
.text._ZN2at6native18elementwise_kernelILi128ELi2EZNS0_22gpu_kernel_impl_nocastINS0_13BinaryFunctorIfffZZZNS0_17hypot_kernel_cudaERNS_18TensorIteratorBaseEENKUlvE_clEvENKUlvE0_clEvEUlffE_EEEEvS5_RKT_EUliE_EEviT1_:
        /* <DEDUP_REMOVED lines=10> */
[----:B------:R-:W-:Y:S01]  /*00a0*/  BSSY.RECONVERGENT B0, `(.L_x_4627) ;  /* 0x000001a000007945 */ /* 0x000fe20003800200 */
[----:B0-----:R-:W-:-:S13]  /*00b0*/  ISETP.GE.AND P0, PT, R3, UR4, PT ;  /* 0x0000000403007c0c */ /* 0x001fda000bf06270 */
[----:B------:R-:W-:Y:S05]  /*00c0*/  @P0 BRA `(.L_x_4628) ;  /* 0x00000000005c0947 */ /* 0x000fea0003800000 */
[----:B------:R-:W0:Y:S08]  /*00d0*/  LDC.64 R4, c[0x0][0x5f0] ;  /* 0x00017c00ff047b82 */ /* 0x000e300000000a00 */
[----:B------:R-:W1:Y:S01]  /*00e0*/  LDC.64 R6, c[0x0][0x5f8] ;  /* 0x00017e00ff067b82 */ /* 0x000e620000000a00 */
[----:B0-----:R-:W2:Y:S04]  /*00f0*/  LDG.E R4, desc[UR6][R4.64] ;  /* 0x0000000604047981 */ /* 0x001ea8000c1e1900 */
[----:B-1----:R-:W3:Y:S01]  /*0100*/  LDG.E R6, desc[UR6][R6.64] ;  /* 0x0000000606067981 */ /* 0x002ee2000c1e1900 */
[----:B------:R-:W-:Y:S01]  /*0110*/  IADD3 R3, PT, PT, R3, 0x80, RZ ;  /* 0x0000008003037810 */ /* 0x000fe20007ffe0ff */
[----:B--2---:R-:W-:-:S02]  /*0120*/  FADD.FTZ R0, |R4|, -RZ ;  /* 0x800000ff04007221 */ /* 0x004fc40000010200 */
[----:B------:R-:W0:Y:S01]  /*0130*/  LDC.64 R4, c[0x0][0x5e8] ;  /* 0x00017a00ff047b82 */ /* 0x000e220000000a00 */
[----:B---3--:R-:W-:-:S05]  /*0140*/  FADD.FTZ R9, |R6|, -RZ ;  /* 0x800000ff06097221 */ /* 0x008fca0000010200 */
        /* <DEDUP_REMOVED lines=15> */
.L_x_4628:
[----:B------:R-:W-:Y:S05]  /*0240*/  BSYNC.RECONVERGENT B0 ;  /* 0x0000000000007941 */ /* 0x000fea0003800200 */
.L_x_4627:
[----:B------:R-:W-:-:S13]  /*0250*/  ISETP.GE.AND P0, PT, R3, UR4, PT ;  /* 0x0000000403007c0c */ /* 0x000fda000bf06270 */
[----:B------:R-:W-:Y:S05]  /*0260*/  @P0 EXIT ;  /* 0x000000000000094d */ /* 0x000fea0003800000 */
[----:B------:R-:W1:Y:S08]  /*0270*/  LDC.64 R2, c[0x0][0x5f0] ;  /* 0x00017c00ff027b82 */ /* 0x000e700000000a00 */
[----:B0-----:R-:W0:Y:S01]  /*0280*/  LDC.64 R4, c[0x0][0x5f8] ;  /* 0x00017e00ff047b82 */ /* 0x001e220000000a00 */
[----:B-1----:R-:W2:Y:S04]  /*0290*/  LDG.E R2, desc[UR6][R2.64] ;  /* 0x0000000602027981 */ /* 0x002ea8000c1e1900 */
[----:B0-----:R-:W3:Y:S01]  /*02a0*/  LDG.E R4, desc[UR6][R4.64] ;  /* 0x0000000604047981 */ /* 0x001ee2000c1e1900 */
        /* <DEDUP_REMOVED lines=17> */
[----:B0-----:R-:W-:Y:S01]  /*03c0*/  STG.E desc[UR6][R2.64], R5 ;  /* 0x0000000502007986 */ /* 0x001fe2000c101906 */
[----:B------:R-:W-:Y:S05]  /*03d0*/  EXIT ;  /* 0x000000000000794d */ /* 0x000fea0003800000 */
.L_x_4626:
        /* <DEDUP_REMOVED lines=355> */
.L_x_4631:
[----:B------:R-:W0:Y:S02]  /*1a10*/  LDCU.128 UR8, c[0x0][0x5f0] ;  /* 0x0000be00ff0877ac */ /* 0x000e240008000c00 */
[----:B0-----:R-:W-:Y:S02]  /*1a20*/  IADD3 R6, P0, PT, R6, UR8, RZ ;  /* 0x0000000806067c10 */ /* 0x001fe4000ff1e0ff */
[----:B------:R-:W-:Y:S02]  /*1a30*/  IADD3 R8, P1, PT, R4, UR10, RZ ;  /* 0x0000000a04087c10 */ /* 0x000fe4000ff3e0ff */
[----:B------:R-:W-:Y:S01]  /*1a40*/  IADD3.X R7, PT, PT, RZ, UR9, RZ, P0, !PT ;  /* 0x00000009ff077c10 */ /* 0x000fe200087fe4ff */
[----:B------:R-:W0:Y:S01]  /*1a50*/  LDCU.64 UR8, c[0x0][0x5e8] ;  /* 0x0000bd00ff0877ac */ /* 0x000e220008000a00 */
[----:B------:R-:W-:-:S03]  /*1a60*/  IADD3.X R9, PT, PT, RZ, UR11, RZ, P1, !PT ;  /* 0x0000000bff097c10 */ /* 0x000fc60008ffe4ff */
[----:B------:R-:W2:Y:S04]  /*1a70*/  LDG.E R6, desc[UR6][R6.64] ;  /* 0x0000000606067981 */ /* 0x000ea8000c1e1900 */
[----:B------:R-:W3:Y:S01]  /*1a80*/  LDG.E R8, desc[UR6][R8.64] ;  /* 0x0000000608087981 */ /* 0x000ee2000c1e1900 */
[----:B------:R-:W-:Y:S01]  /*1a90*/  IADD3 R3, PT, PT, R3, 0x80, RZ ;  /* 0x0000008003037810 */ /* 0x000fe20007ffe0ff */
[----:B--2---:R-:W-:Y:S01]  /*1aa0*/  FADD.FTZ R4, |R6|, -RZ ;  /* 0x800000ff06047221 */ /* 0x004fe20000010200 */
        /* <DEDUP_REMOVED lines=10> */
[----:B------:R-:W-:Y:S01]  /*1b50*/  FFMA.FTZ R13, R4, R4, R13 ;  /* 0x00000004040d7223 */ /* 0x000fe2000001000d */
[----:B0-----:R-:W-:-:S04]  /*1b60*/  IADD3 R4, P0, PT, R5, UR8, RZ ;  /* 0x0000000805047c10 */ /* 0x001fc8000ff1e0ff */
[----:B------:R-:W-:Y:S01]  /*1b70*/  IADD3.X R5, PT, PT, RZ, UR9, RZ, P0, !PT ;  /* 0x00000009ff057c10 */ /* 0x000fe200087fe4ff */
[----:B------:R-:W0:Y:S02]  /*1b80*/  MUFU.SQRT R13, R13 ;  /* 0x0000000d000d7308 */ /* 0x000e240000002000 */
[----:B0-----:R-:W-:Y:S01]  /*1b90*/  @P1 FMUL.FTZ R10, R13, R12 ;  /* 0x0000000c0d0a1220 */ /* 0x001fe20000410000 */
[----:B------:R-:W-:-:S04]  /*1ba0*/  FSETP.NEU.FTZ.AND P1, PT, R11, +INF , PT ;  /* 0x7f8000000b00780b */ /* 0x000fc80003f3d000 */
[----:B------:R-:W-:-:S05]  /*1bb0*/  FSEL R7, R10, +INF , P1 ;  /* 0x7f8000000a077808 */ /* 0x000fca0000800000 */
[----:B------:R0:W-:Y:S04]  /*1bc0*/  STG.E desc[UR6][R4.64], R7 ;  /* 0x0000000704007986 */ /* 0x0001e8000c101906 */
.L_x_4630:
[----:B------:R-:W-:Y:S05]  /*1bd0*/  BSYNC.RECONVERGENT B0 ;  /* 0x0000000000007941 */ /* 0x000fea0003800200 */
.L_x_4629:
[----:B------:R-:W-:-:S13]  /*1be0*/  ISETP.GE.AND P0, PT, R3, UR4, PT ;  /* 0x0000000403007c0c */ /* 0x000fda000bf06270 */
[----:B------:R-:W-:Y:S05]  /*1bf0*/  @P0 EXIT ;  /* 0x000000000000094d */ /* 0x000fea0003800000 */
        /* <DEDUP_REMOVED lines=348> */
.L_x_4632:
[----:B------:R-:W0:Y:S01]  /*31c0*/  LDCU.128 UR8, c[0x0][0x5f0] ;  /* 0x0000be00ff0877ac */ /* 0x000e220008000c00 */
[----:B------:R-:W1:Y:S01]  /*31d0*/  LDCU.64 UR4, c[0x0][0x5e8] ;  /* 0x0000bd00ff0477ac */ /* 0x000e620008000a00 */
[----:B0-----:R-:W-:Y:S02]  /*31e0*/  IADD3 R4, P0, PT, R4, UR8, RZ ;  /* 0x0000000804047c10 */ /* 0x001fe4000ff1e0ff */
[----:B------:R-:W-:Y:S02]  /*31f0*/  IADD3 R6, P1, PT, R2, UR10, RZ ;  /* 0x0000000a02067c10 */ /* 0x000fe4000ff3e0ff */
[----:B------:R-:W-:Y:S02]  /*3200*/  IADD3.X R5, PT, PT, RZ, UR9, RZ, P0, !PT ;  /* 0x00000009ff057c10 */ /* 0x000fe400087fe4ff */
[----:B------:R-:W-:-:S03]  /*3210*/  IADD3.X R7, PT, PT, RZ, UR11, RZ, P1, !PT ;  /* 0x0000000bff077c10 */ /* 0x000fc60008ffe4ff */
[----:B------:R-:W2:Y:S04]  /*3220*/  LDG.E R4, desc[UR6][R4.64] ;  /* 0x0000000604047981 */ /* 0x000ea8000c1e1900 */
[----:B------:R-:W3:Y:S01]  /*3230*/  LDG.E R6, desc[UR6][R6.64] ;  /* 0x0000000606067981 */ /* 0x000ee2000c1e1900 */
[----:B--2---:R-:W-:Y:S01]  /*3240*/  FADD.FTZ R0, |R4|, -RZ ;  /* 0x800000ff04007221 */ /* 0x004fe20000010200 */
[----:B---3--:R-:W-:-:S05]  /*3250*/  FADD.FTZ R9, |R6|, -RZ ;  /* 0x800000ff06097221 */ /* 0x008fca0000010200 */
[CC--:B------:R-:W-:Y:S02]  /*3260*/  VIMNMX R8, PT, PT, R0.reuse, R9.reuse, !PT ;  /* 0x0000000900087248 */ /* 0x0c0fe40007fe0100 */
[----:B------:R-:W-:Y:S02]  /*3270*/  VIMNMX R0, PT, PT, R0, R9, PT ;  /* 0x0000000900007248 */ /* 0x000fe40003fe0100 */
[----:B------:R-:W-:Y:S02]  /*3280*/  LOP3.LUT R2, R8, 0xfe000000, RZ, 0xc0, !PT ;  /* 0xfe00000008027812 */ /* 0x000fe400078ec0ff */
[----:B------:R-:W-:Y:S02]  /*3290*/  FSETP.NEU.FTZ.AND P1, PT, R0, RZ, PT ;  /* 0x000000ff0000720b */ /* 0x000fe40003f3d000 */
[C---:B------:R-:W-:Y:S02]  /*32a0*/  LOP3.LUT R9, R2.reuse, 0x7e800000, RZ, 0x3c, !PT ;  /* 0x7e80000002097812 */ /* 0x040fe400078e3cff */
[----:B------:R-:W-:-:S02]  /*32b0*/  LOP3.LUT R5, R2, 0x800000, RZ, 0xfc, !PT ;  /* 0x0080000002057812 */ /* 0x000fc400078efcff */
[----:B-1----:R-:W-:Y:S01]  /*32c0*/  IADD3 R2, P0, PT, R3, UR4, RZ ;  /* 0x0000000403027c10 */ /* 0x002fe2000ff1e0ff */
        /* <DEDUP_REMOVED lines=11> */
.L_x_4633:
        /* <DEDUP_REMOVED lines=16> */
.L_x_17943:


//--------------------- .text._ZN2at6native27unrolled_elementwise_kernelINS0_13BinaryFunctorIfffZZZNS0_17hypot_kernel_cudaERNS_18TensorIteratorBaseEENKUlvE_clEvENKUlvE0_clEvEUlffE_EESt5arrayIPcLm3EELi4E23TrivialOffsetCalculatorILi2EjESC_ILi1EjENS0_6memory15LoadWithoutCastENSF_16StoreWithoutCastEEEviT_T0_T2_T3_T4_T5_ --------------------------
	.section	.text._ZN2at6native27unrolled_elementwise_kernelINS0_13BinaryFunctorIfffZZZNS0_17hypot_kernel_cudaERNS_18TensorIteratorBaseEENKUlvE_clEvENKUlvE0_clEvEUlffE_EESt5arrayIPcLm3EELi4E23TrivialOffsetCalculatorILi2EjESC_ILi1EjENS0_6memory15LoadWithoutCastENSF_16StoreWithoutCastEEEviT_T0_T2_T3_T4_T5_,"ax",@progbits
	.align	128
        .global         _ZN2at6native27unrolled_elementwise_kernelINS0_13BinaryFunctorIfffZZZNS0_17hypot_kernel_cudaERNS_18TensorIteratorBaseEENKUlvE_clEvENKUlvE0_clEvEUlffE_EESt5arrayIPcLm3EELi4E23TrivialOffsetCalculatorILi2EjESC_ILi1EjENS0_6memory15LoadWithoutCastENSF_16StoreWithoutCastEEEviT_T0_T2_T3_T4_T5_
        .type           _ZN2at6native27unrolled_elementwise_kernelINS0_13BinaryFunctorIfffZZZNS0_17hypot_kernel_cudaERNS_18TensorIteratorBaseEENKUlvE_clEvENKUlvE0_clEvEUlffE_EESt5arrayIPcLm3EELi4E23TrivialOffsetCalculatorILi2EjESC_ILi1EjENS0_6memory15LoadWithoutCastENSF_16StoreWithoutCastEEEviT_T0_T2_T3_T4_T5_,@function
        .size           _ZN2at6native27unrolled_elementwise_kernelINS0_13BinaryFunctorIfffZZZNS0_17hypot_kernel_cudaERNS_18TensorIteratorBaseEENKUlvE_clEvENKUlvE0_clEvEUlffE_EESt5arrayIPcLm3EELi4E23TrivialOffsetCalculatorILi2EjESC_ILi1EjENS0_6memory15LoadWithoutCastENSF_16StoreWithoutCastEEEviT_T0_T2_T3_T4_T5_,(.L_x_17944 - _ZN2at6native27unrolled_elementwise_kernelINS0_13BinaryFunctorIfffZZZNS0_17hypot_kernel_cudaERNS_18TensorIteratorBaseEENKUlvE_clEvENKUlvE0_clEvEUlffE_EESt5arrayIPcLm3EELi4E23TrivialOffsetCalculatorILi2EjESC_ILi1EjENS0_6memory15LoadWithoutCastENSF_16StoreWithoutCastEEEviT_T0_T2_T3_T4_T5_)
        .other          _ZN2at6native27unrolled_elementwise_kernelINS0_13BinaryFunctorIfffZZZNS0_17hypot_kernel_cudaERNS_18TensorIteratorBaseEENKUlvE_clEvENKUlvE0_clEvEUlffE_EESt5arrayIPcLm3EELi4E23TrivialOffsetCalculatorILi2EjESC_ILi1EjENS0_6memory15LoadWithoutCastENSF_16StoreWithoutCastEEEviT_T0_T2_T3_T4_T5_,@"STO_CUDA_ENTRY STV_DEFAULT"
_ZN2at6native27unrolled_elementwise_kernelINS0_13BinaryFunctorIfffZZZNS0_17hypot_kernel_cudaERNS_18TensorIteratorBaseEENKUlvE_clEvENKUlvE0_clEvEUlffE_EESt5arrayIPcLm3EELi4E23TrivialOffsetCalculatorILi2EjESC_ILi1EjENS0_6memory15LoadWithoutCastENSF_16StoreWithoutCastEEEviT_T0_T2_T3_T4_T5_:
.text._ZN2at6native27unrolled_elementwise_kernelINS0_13BinaryFunctorIfffZZZNS0_17hypot_kernel_cudaERNS_18TensorIteratorBaseEENKUlvE_clEvENKUlvE0_clEvEUlffE_EESt5arrayIPcLm3EELi4E23TrivialOffsetCalculatorILi2EjESC_ILi1EjENS0_6memory15LoadWithoutCastENSF_16StoreWithoutCastEEEviT_T0_T2_T3_T4_T5_:
        /* <DEDUP_REMOVED lines=8> */
[----:B0-----:R-:W-:-:S07]  /*0080*/  IMAD R9, R11, -0x200, R0 ;  /* 0xfffffe000b097824 */ /* 0x001fce00078e0200 */
[----:B------:R-:W0:Y:S01]  /*0090*/  LDC.64 R14, c[0x0][0x390] ;  /* 0x0000e400ff0e7b82 */ /* 0x000e220000000a00 */
[----:B------:R-:W-:Y:S02]  /*00a0*/  IMAD.MOV.U32 R0, RZ, RZ, RZ ;  /* 0x000000ffff007224 */ /* 0x000fe400078e00ff */
[----:B--2---:R-:W-:Y:S01]  /*00b0*/  IMAD.MOV.U32 R8, RZ, RZ, R10 ;  /* 0x000000ffff087224 */ /* 0x004fe200078e000a */
[----:B------:R-:W-:-:S04]  /*00c0*/  ISETP.GE.AND P0, PT, R10, R9, PT ;  /* 0x000000090a00720c */ /* 0x000fc80003f06270 */
[----:B------:R-:W2:Y:S08]  /*00d0*/  LDC.64 R12, c[0x0][0x398] ;  /* 0x0000e600ff0c7b82 */ /* 0x000eb00000000a00 */
[----:B------:R-:W0:Y:S01]  /*00e0*/  LDC.64 R2, c[0x0][0x398] ;  /* 0x0000e600ff027b82 */ /* 0x000e220000000a00 */
[----:B------:R-:W-:-:S05]  /*00f0*/  @!P0 VIADD R10, R8, 0x80 ;  /* 0x00000080080a8836 */ /* 0x000fca0000000000 */
[----:B------:R-:W-:-:S13]  /*0100*/  ISETP.GE.AND P1, PT, R10, R9, PT ;  /* 0x000000090a00720c */ /* 0x000fda0003f26270 */
[----:B------:R-:W-:Y:S01]  /*0110*/  @!P1 LEA R17, R11, R10, 0x9 ;  /* 0x0000000a0b119211 */ /* 0x000fe200078e48ff */
[----:B------:R-:W-:-:S04]  /*0120*/  @!P1 VIADD R10, R10, 0x80 ;  /* 0x000000800a0a9836 */ /* 0x000fc80000000000 */
[----:B---3--:R-:W-:Y:S01]  /*0130*/  @!P1 IMAD.WIDE.U32 R18, R17, 0x4, R18 ;  /* 0x0000000411129825 */ /* 0x008fe200078e0012 */
[----:B------:R-:W-:-:S04]  /*0140*/  ISETP.GE.AND P3, PT, R10, R9, PT ;  /* 0x000000090a00720c */ /* 0x000fc80003f66270 */
[----:B-1----:R1:W5:Y:S09]  /*0150*/  @!P1 LDG.E R0, desc[UR4][R18.64] ;  /* 0x0000000412009981 */ /* 0x002372000c1e1900 */
[----:B------:R-:W-:Y:S01]  /*0160*/  @!P3 IMAD R21, R11, 0x200, R10 ;  /* 0x000002000b15b824 */ /* 0x000fe200078e020a */
[----:B-1----:R-:W1:Y:S01]  /*0170*/  LDC.64 R18, c[0x0][0x390] ;  /* 0x0000e400ff127b82 */ /* 0x002e620000000a00 */
[----:B------:R-:W-:-:S02]  /*0180*/  @!P3 IADD3 R10, PT, PT, R10, 0x80, RZ ;  /* 0x000000800a0ab810 */ /* 0x000fc40007ffe0ff */
[----:B----4-:R-:W-:Y:S01]  /*0190*/  @!P3 IMAD.WIDE.U32 R4, R21, 0x4, R4 ;  /* 0x000000041504b825 */ /* 0x010fe200078e0004 */
[----:B------:R-:W-:Y:S02]  /*01a0*/  @!P0 LEA R25, R11, R8, 0x9 ;  /* 0x000000080b198211 */ /* 0x000fe400078e48ff */
[----:B------:R-:W-:Y:S01]  /*01b0*/  ISETP.GE.AND P2, PT, R10, R9, PT ;  /* 0x000000090a00720c */ /* 0x000fe20003f46270 */
[----:B------:R-:W-:Y:S02]  /*01c0*/  @!P3 IMAD.WIDE.U32 R6, R21, 0x4, R6 ;  /* 0x000000041506b825 */ /* 0x000fe400078e0006 */
[----:B------:R-:W3:Y:S02]  /*01d0*/  LDC.64 R20, c[0x0][0x398] ;  /* 0x0000e600ff147b82 */ /* 0x000ee40000000a00 */
[----:B0-----:R-:W-:-:S08]  /*01e0*/  @!P1 IMAD.WIDE.U32 R2, R17, 0x4, R2 ;  /* 0x0000000411029825 */ /* 0x001fd000078e0002 */
[----:B------:R-:W-:Y:S01]  /*01f0*/  @!P2 LEA R23, R11, R10, 0x9 ;  /* 0x0000000a0b17a211 */ /* 0x000fe200078e48ff */
[----:B-1----:R-:W-:-:S04]  /*0200*/  @!P0 IMAD.WIDE.U32 R18, R25, 0x4, R18 ;  /* 0x0000000419128825 */ /* 0x002fc800078e0012 */
[----:B---3--:R-:W-:Y:S01]  /*0210*/  @!P0 IMAD.WIDE.U32 R20, R25, 0x4, R20 ;  /* 0x0000000419148825 */ /* 0x008fe200078e0014 */
[----:B------:R-:W-:-:S06]  /*0220*/  CS2R R24, SRZ ;  /* 0x0000000000187805 */ /* 0x000fcc000001ff00 */
[----:B------:R-:W5:Y:S04]  /*0230*/  @!P0 LDG.E R24, desc[UR4][R18.64] ;  /* 0x0000000412188981 */ /* 0x000f68000c1e1900 */
[----:B------:R-:W5:Y:S01]  /*0240*/  @!P0 LDG.E R25, desc[UR4][R20.64] ;  /* 0x0000000414198981 */ /* 0x000f62000c1e1900 */
[----:B------:R-:W-:Y:S01]  /*0250*/  ISETP.GE.AND P0, PT, R8, R9, PT ;  /* 0x000000090800720c */ /* 0x000fe20003f06270 */
[----:B------:R-:W-:-:S04]  /*0260*/  @!P2 IMAD.WIDE.U32 R14, R23, 0x4, R14 ;  /* 0x00000004170ea825 */ /* 0x000fc800078e000e */
[----:B--2---:R-:W-:Y:S01]  /*0270*/  @!P2 IMAD.WIDE.U32 R22, R23, 0x4, R12 ;  /* 0x000000041716a825 */ /* 0x004fe200078e000c */
[----:B------:R-:W-:-:S06]  /*0280*/  CS2R R12, SRZ ;  /* 0x00000000000c7805 */ /* 0x000fcc000001ff00 */
[----:B------:R0:W5:Y:S01]  /*0290*/  @!P1 LDG.E R13, desc[UR4][R2.64] ;  /* 0x00000004020d9981 */ /* 0x000162000c1e1900 */
[----:B------:R-:W-:Y:S01]  /*02a0*/  IMAD.MOV.U32 R10, RZ, RZ, RZ ;  /* 0x000000ffff0a7224 */ /* 0x000fe200078e00ff */
[----:B------:R-:W-:Y:S01]  /*02b0*/  CS2R R16, SRZ ;  /* 0x0000000000107805 */ /* 0x000fe2000001ff00 */
[----:B------:R-:W-:Y:S01]  /*02c0*/  BSSY.RECONVERGENT B0, `(.L_x_4634) ;  /* 0x0000021000007945 */ /* 0x000fe20003800200 */
[----:B------:R-:W5:Y:S04]  /*02d0*/  @!P2 LDG.E R12, desc[UR4][R22.64] ;  /* 0x00000004160ca981 */ /* 0x000f68000c1e1900 */
[----:B------:R1:W5:Y:S01]  /*02e0*/  @!P2 LDG.E R10, desc[UR4][R14.64] ;  /* 0x000000040e0aa981 */ /* 0x000362000c1e1900 */
[----:B0-----:R-:W0:Y:S03]  /*02f0*/  @!P0 LDC.64 R2, c[0x0][0x388] ;  /* 0x0000e200ff028b82 */ /* 0x001e260000000a00 */
[----:B------:R2:W5:Y:S04]  /*0300*/  @!P3 LDG.E R16, desc[UR4][R4.64] ;  /* 0x000000040410b981 */ /* 0x000568000c1e1900 */
[----:B------:R3:W5:Y:S01]  /*0310*/  @!P3 LDG.E R17, desc[UR4][R6.64] ;  /* 0x000000040611b981 */ /* 0x000762000c1e1900 */
[C---:B-1----:R-:W-:Y:S01]  /*0320*/  VIADD R14, R8.reuse, 0x80 ;  /* 0x00000080080e7836 */ /* 0x042fe20000000000 */
[----:B--2---:R-:W-:-:S02]  /*0330*/  IADD3 R4, PT, PT, R8, 0x100, RZ ;  /* 0x0000010008047810 */ /* 0x004fc40007ffe0ff */
[----:B------:R-:W-:Y:S01]  /*0340*/  @!P0 LEA R5, R11, R8, 0x9 ;  /* 0x000000080b058211 */ /* 0x000fe200078e48ff */
[----:B---3--:R-:W-:Y:S02]  /*0350*/  VIADD R6, R8, 0x180 ;  /* 0x0000018008067836 */ /* 0x008fe40000000000 */
[----:B------:R-:W-:Y:S01]  /*0360*/  @!P0 IMAD.MOV.U32 R8, RZ, RZ, R14 ;  /* 0x000000ffff088224 */ /* 0x000fe200078e000e */
[-C--:B------:R-:W-:Y:S02]  /*0370*/  ISETP.GE.AND P6, PT, R14, R9.reuse, PT ;  /* 0x000000090e00720c */ /* 0x080fe40003fc6270 */
[-C--:B------:R-:W-:Y:S02]  /*0380*/  ISETP.GE.AND P1, PT, R4, R9.reuse, PT ;  /* 0x000000090400720c */ /* 0x080fe40003f26270 */
[-C--:B------:R-:W-:Y:S01]  /*0390*/  ISETP.GE.AND P2, PT, R6, R9.reuse, PT ;  /* 0x000000090600720c */ /* 0x080fe20003f46270 */
[----:B0-----:R-:W-:Y:S01]  /*03a0*/  @!P0 IMAD.WIDE.U32 R2, R5, 0x4, R2 ;  /* 0x0000000405028825 */ /* 0x001fe200078e0002 */
[----:B------:R-:W-:Y:S01]  /*03b0*/  ISETP.GE.AND P3, PT, R8, R9, PT ;  /* 0x000000090800720c */ /* 0x000fe20003f66270 */
[----:B------:R-:W-:-:S12]  /*03c0*/  @P0 BRA `(.L_x_4635) ;  /* 0x0000000000400947 */ /* 0x000fd80003800000 */
        /* <DEDUP_REMOVED lines=16> */
.L_x_4635:
[----:B------:R-:W-:Y:S05]  /*04d0*/  BSYNC.RECONVERGENT B0 ;  /* 0x0000000000007941 */ /* 0x000fea0003800200 */
.L_x_4634:
        /* <DEDUP_REMOVED lines=18> */
.L_x_4637:
[----:B------:R-:W-:Y:S05]  /*0600*/  BSYNC.RECONVERGENT B0 ;  /* 0x0000000000007941 */ /* 0x000fea0003800200 */
.L_x_4636:
        /* <DEDUP_REMOVED lines=18> */
.L_x_4639:
[----:B------:R-:W-:Y:S05]  /*0730*/  BSYNC.RECONVERGENT B0 ;  /* 0x0000000000007941 */ /* 0x000fea0003800200 */
.L_x_4638:
        /* <DEDUP_REMOVED lines=18> */
.L_x_4641:
[----:B------:R-:W-:Y:S05]  /*0860*/  BSYNC.RECONVERGENT B0 ;  /* 0x0000000000007941 */ /* 0x000fea0003800200 */
.L_x_4640:
[----:B------:R0:W-:Y:S01]  /*0870*/  @!P0 STG.E desc[UR4][R2.64], R5 ;  /* 0x0000000502008986 */ /* 0x0001e2000c101904 */
[----:B------:R-:W-:Y:S04]  /*0880*/  BSSY.RECONVERGENT B0, `(.L_x_4642) ;  /* 0x000000c000007945 */ /* 0x000fe80003800200 */
[----:B------:R-:W-:Y:S05]  /*0890*/  @P3 BRA `(.L_x_4643) ;  /* 0x0000000000283947 */ /* 0x000fea0003800000 */
[----:B0-----:R-:W0:Y:S01]  /*08a0*/  LDC.64 R2, c[0x0][0x388] ;  /* 0x0000e200ff027b82 */ /* 0x001e220000000a00 */
[----:B------:R-:W-:Y:S01]  /*08b0*/  LEA R7, R11, R8, 0x9 ;  /* 0x000000080b077211 */ /* 0x000fe200078e48ff */
[----:B------:R-:W-:-:S05]  /*08c0*/  VIADD R8, R8, 0x80 ;  /* 0x0000008008087836 */ /* 0x000fca0000000000 */
[----:B------:R-:W-:-:S13]  /*08d0*/  ISETP.GE.AND P0, PT, R8, R9, PT ;  /* 0x000000090800720c */ /* 0x000fda0003f06270 */
[----:B------:R-:W-:Y:S01]  /*08e0*/  @!P0 LEA R5, R11, R8, 0x9 ;  /* 0x000000080b058211 */ /* 0x000fe200078e48ff */
[----:B------:R-:W-:Y:S02]  /*08f0*/  @!P0 VIADD R8, R8, 0x80 ;  /* 0x0000008008088836 */ /* 0x000fe40000000000 */
[----:B0-----:R-:W-:-:S04]  /*0900*/  IMAD.WIDE.U32 R6, R7, 0x4, R2 ;  /* 0x0000000407067825 */ /* 0x001fc800078e0002 */
[----:B------:R-:W-:Y:S01]  /*0910*/  @!P0 IMAD.WIDE.U32 R2, R5, 0x4, R2 ;  /* 0x0000000405028825 */ /* 0x000fe200078e0002 */
[----:B-----5:R1:W-:Y:S04]  /*0920*/  STG.E desc[UR4][R6.64], R0 ;  /* 0x0000000006007986 */ /* 0x0203e8000c101904 */
[----:B------:R1:W-:Y:S02]  /*0930*/  @!P0 STG.E desc[UR4][R2.64], R4 ;  /* 0x0000000402008986 */ /* 0x0003e4000c101904 */
.L_x_4643:
[----:B------:R-:W-:Y:S05]  /*0940*/  BSYNC.RECONVERGENT B0 ;  /* 0x0000000000007941 */ /* 0x000fea0003800200 */
.L_x_4642:
[----:B------:R-:W-:-:S13]  /*0950*/  ISETP.GE.AND P0, PT, R8, R9, PT ;  /* 0x000000090800720c */ /* 0x000fda0003f06270 */
[----:B------:R-:W-:Y:S05]  /*0960*/  @P0 EXIT ;  /* 0x000000000000094d */ /* 0x000fea0003800000 */
[----:B01----:R-:W0:Y:S01]  /*0970*/  LDC.64 R2, c[0x0][0x388] ;  /* 0x0000e200ff027b82 */ /* 0x003e220000000a00 */
[----:B------:R-:W-:-:S05]  /*0980*/  LEA R11, R11, R8, 0x9 ;  /* 0x000000080b0b7211 */ /* 0x000fca00078e48ff */
[----:B0-----:R-:W-:-:S05]  /*0990*/  IMAD.WIDE.U32 R2, R11, 0x4, R2 ;  /* 0x000000040b027825 */ /* 0x001fca00078e0002 */
[----:B------:R-:W-:Y:S01]  /*09a0*/  STG.E desc[UR4][R2.64], R15 ;  /* 0x0000000f02007986 */ /* 0x000fe2000c101904 */
[----:B------:R-:W-:Y:S05]  /*09b0*/  EXIT ;  /* 0x000000000000794d */ /* 0x000fea0003800000 */
.L_x_4644:
        /* <DEDUP_REMOVED lines=12> */
.L_x_17944:


//--------------------- .text._ZN2at6native29vectorized_elementwise_kernelILi2ENS0_13BinaryFunctorIfffZZZNS0_17hypot_kernel_cudaERNS_18TensorIteratorBaseEENKUlvE_clEvENKUlvE0_clEvEUlffE_EESt5arrayIPcLm3EEEEviT0_T1_ --------------------------
	.section	.text._ZN2at6native29vectorized_elementwise_kernelILi2ENS0_13BinaryFunctorIfffZZZNS0_17hypot_kernel_cudaERNS_18TensorIteratorBaseEENKUlvE_clEvENKUlvE0_clEvEUlffE_EESt5arrayIPcLm3EEEEviT0_T1_,"ax",@progbits
	.align	128
        .global         _ZN2at6native29vectorized_elementwise_kernelILi2ENS0_13BinaryFunctorIfffZZZNS0_17hypot_kernel_cudaERNS_18TensorIteratorBaseEENKUlvE_clEvENKUlvE0_clEvEUlffE_EESt5arrayIPcLm3EEEEviT0_T1_
        .type           _ZN2at6native29vectorized_elementwise_kernelILi2ENS0_13BinaryFunctorIfffZZZNS0_17hypot_kernel_cudaERNS_18TensorIteratorBaseEENKUlvE_clEvENKUlvE0_clEvEUlffE_EESt5arrayIPcLm3EEEEviT0_T1_,@function
        .size           _ZN2at6native29vectorized_elementwise_kernelILi2ENS0_13BinaryFunctorIfffZZZNS0_17hypot_kernel_cudaERNS_18TensorIteratorBaseEENKUlvE_clEvENKUlvE0_clEvEUlffE_EESt5arrayIPcLm3EEEEviT0_T1_,(.L_x_17945 - _ZN2at6native29vectorized_elementwise_kernelILi2ENS0_13BinaryFunctorIfffZZZNS0_17hypot_kernel_cudaERNS_18TensorIteratorBaseEENKUlvE_clEvENKUlvE0_clEvEUlffE_EESt5arrayIPcLm3EEEEviT0_T1_)
        .other          _ZN2at6native29vectorized_elementwise_kernelILi2ENS0_13BinaryFunctorIfffZZZNS0_17hypot_kernel_cudaERNS_18TensorIteratorBaseEENKUlvE_clEvENKUlvE0_clEvEUlffE_EESt5arrayIPcLm3EEEEviT0_T1_,@"STO_CUDA_ENTRY STV_DEFAULT"
_ZN2at6native29vectorized_elementwise_kernelILi2ENS0_13BinaryFunctorIfffZZZNS0_17hypot_kernel_cudaERNS_18TensorIteratorBaseEENKUlvE_clEvENKUlvE0_clEvEUlffE_EESt5arrayIPcLm3EEEEviT0_T1_:
.text._ZN2at6native29vectorized_elementwise_kernelILi2ENS0_13BinaryFunctorIfffZZZNS0_17hypot_kernel_cudaERNS_18TensorIteratorBaseEENKUlvE_clEvENKUlvE0_clEvEUlffE_EESt5arrayIPcLm3EEEEviT0_T1_:
        /* <DEDUP_REMOVED lines=10> */
[----:B------:R-:W-:-:S07]  /*00a0*/  IMAD.MOV.U32 R4, RZ, RZ, RZ ;  /* 0x000000ffff047224 */ /* 0x000fce00078e00ff */
[----:B------:R-:W2:Y:S08]  /*00b0*/  LDC.64 R24, c[0x0][0x398] ;  /* 0x0000e600ff187b82 */ /* 0x000eb00000000a00 */
[----:B------:R-:W3:Y:S08]  /*00c0*/  LDC.64 R14, c[0x0][0x390] ;  /* 0x0000e400ff0e7b82 */ /* 0x000ef00000000a00 */
[----:B------:R-:W4:Y:S01]  /*00d0*/  LDC.64 R12, c[0x0][0x398] ;  /* 0x0000e600ff0c7b82 */ /* 0x000f220000000a00 */
[----:B0-----:R-:W-:Y:S01]  /*00e0*/  ISETP.GE.U32.AND P0, PT, R23, R0, PT ;  /* 0x000000001700720c */ /* 0x001fe20003f06070 */
[----:B------:R-:W-:-:S06]  /*00f0*/  IMAD.MOV.U32 R3, RZ, RZ, R23 ;  /* 0x000000ffff037224 */ /* 0x000fcc00078e0017 */
[----:B------:R-:W0:Y:S08]  /*0100*/  LDC.64 R10, c[0x0][0x390] ;  /* 0x0000e400ff0a7b82 */ /* 0x000e300000000a00 */
[----:B------:R-:W0:Y:S01]  /*0110*/  LDC.64 R20, c[0x0][0x390] ;  /* 0x0000e400ff147b82 */ /* 0x000e220000000a00 */
[----:B------:R-:W-:Y:S01]  /*0120*/  @!P0 IADD3 R23, PT, PT, R3, 0x80, RZ ;  /* 0x0000008003178810 */ /* 0x000fe20007ffe0ff */
[----:B------:R-:W-:-:S03]  /*0130*/  @!P0 IMAD.IADD R5, R2, 0x1, R3 ;  /* 0x0000000102058824 */ /* 0x000fc600078e0203 */
[-C--:B------:R-:W-:Y:S01]  /*0140*/  ISETP.GE.U32.AND P1, PT, R23, R0.reuse, PT ;  /* 0x000000001700720c */ /* 0x080fe20003f26070 */
[C---:B-1----:R-:W-:Y:S02]  /*0150*/  @!P0 IMAD.WIDE.U32 R16, R5.reuse, 0x4, R16 ;  /* 0x0000000405108825 */ /* 0x042fe400078e0010 */
[----:B------:R-:W1:Y:S02]  /*0160*/  LDC.64 R18, c[0x0][0x398] ;  /* 0x0000e600ff127b82 */ /* 0x000e640000000a00 */
[----:B--2---:R-:W-:Y:S01]  /*0170*/  @!P0 IMAD.WIDE.U32 R24, R5, 0x4, R24 ;  /* 0x0000000405188825 */ /* 0x004fe200078e0018 */
[----:B------:R4:W5:Y:S03]  /*0180*/  @!P0 LDG.E R4, desc[UR4][R16.64] ;  /* 0x0000000410048981 */ /* 0x000966000c1e1900 */
[----:B------:R-:W-:Y:S02]  /*0190*/  IMAD.MOV.U32 R5, RZ, RZ, RZ ;  /* 0x000000ffff057224 */ /* 0x000fe400078e00ff */
[----:B------:R-:W2:Y:S02]  /*01a0*/  LDC.64 R8, c[0x0][0x398] ;  /* 0x0000e600ff087b82 */ /* 0x000ea40000000a00 */
[----:B------:R-:W-:Y:S01]  /*01b0*/  @!P1 IADD3 R7, PT, PT, R2, R23, RZ ;  /* 0x0000001702079210 */ /* 0x000fe20007ffe0ff */
[----:B------:R-:W-:Y:S01]  /*01c0*/  @!P1 VIADD R23, R23, 0x80 ;  /* 0x0000008017179836 */ /* 0x000fe20000000000 */
[----:B------:R-:W5:Y:S04]  /*01d0*/  @!P0 LDG.E R5, desc[UR4][R24.64] ;  /* 0x0000000418058981 */ /* 0x000f68000c1e1900 */
[----:B------:R-:W-:-:S13]  /*01e0*/  ISETP.GE.U32.AND P2, PT, R23, R0, PT ;  /* 0x000000001700720c */ /* 0x000fda0003f46070 */
[----:B------:R-:W-:Y:S01]  /*01f0*/  @!P2 IADD3 R27, PT, PT, R2, R23, RZ ;  /* 0x00000017021ba210 */ /* 0x000fe20007ffe0ff */
[----:B------:R-:W-:-:S05]  /*0200*/  @!P2 VIADD R23, R23, 0x80 ;  /* 0x000000801717a836 */ /* 0x000fca0000000000 */
[----:B------:R-:W-:Y:S01]  /*0210*/  ISETP.GE.U32.AND P0, PT, R23, R0, PT ;  /* 0x000000001700720c */ /* 0x000fe20003f06070 */
[----:B---3--:R-:W-:-:S04]  /*0220*/  @!P1 IMAD.WIDE.U32 R14, R7, 0x4, R14 ;  /* 0x00000004070e9825 */ /* 0x008fc800078e000e */
[----:B----4-:R-:W-:Y:S01]  /*0230*/  @!P1 IMAD.WIDE.U32 R16, R7, 0x4, R12 ;  /* 0x0000000407109825 */ /* 0x010fe200078e000c */
[----:B------:R-:W-:-:S03]  /*0240*/  CS2R R6, SRZ ;  /* 0x0000000000067805 */ /* 0x000fc6000001ff00 */
[----:B0-----:R-:W-:-:S03]  /*0250*/  @!P2 IMAD.WIDE.U32 R12, R27, 0x4, R10 ;  /* 0x000000041b0ca825 */ /* 0x001fc600078e000a */
[----:B------:R0:W5:Y:S01]  /*0260*/  @!P1 LDG.E R6, desc[UR4][R14.64] ;  /* 0x000000040e069981 */ /* 0x000162000c1e1900 */
[----:B------:R-:W-:Y:S01]  /*0270*/  @!P0 IMAD.IADD R11, R2, 0x1, R23 ;  /* 0x00000001020b8824 */ /* 0x000fe200078e0217 */
[----:B------:R-:W-:Y:S02]  /*0280*/  @!P0 IADD3 R23, PT, PT, R23, 0x80, RZ ;  /* 0x0000008017178810 */ /* 0x000fe40007ffe0ff */
[----:B------:R3:W5:Y:S02]  /*0290*/  @!P1 LDG.E R7, desc[UR4][R16.64] ;  /* 0x0000000410079981 */ /* 0x000764000c1e1900 */
[----:B------:R-:W-:Y:S01]  /*02a0*/  ISETP.GE.U32.AND P1, PT, R23, R0, PT ;  /* 0x000000001700720c */ /* 0x000fe20003f26070 */
[C---:B------:R-:W-:Y:S01]  /*02b0*/  @!P0 IMAD.WIDE.U32 R20, R11.reuse, 0x4, R20 ;  /* 0x000000040b148825 */ /* 0x040fe200078e0014 */
[----:B0-----:R-:W0:Y:S03]  /*02c0*/  LDC.64 R14, c[0x0][0x390] ;  /* 0x0000e400ff0e7b82 */ /* 0x001e260000000a00 */
[----:B-1----:R-:W-:Y:S01]  /*02d0*/  @!P0 IMAD.WIDE.U32 R18, R11, 0x4, R18 ;  /* 0x000000040b128825 */ /* 0x002fe200078e0012 */
[----:B------:R-:W-:-:S03]  /*02e0*/  CS2R R10, SRZ ;  /* 0x00000000000a7805 */ /* 0x000fc6000001ff00 */
[----:B--2---:R-:W-:Y:S01]  /*02f0*/  @!P2 IMAD.WIDE.U32 R24, R27, 0x4, R8 ;  /* 0x000000041b18a825 */ /* 0x004fe200078e0008 */
[----:B------:R-:W-:Y:S02]  /*0300*/  CS2R R8, SRZ ;  /* 0x0000000000087805 */ /* 0x000fe4000001ff00 */
[----:B------:R1:W5:Y:S01]  /*0310*/  @!P0 LDG.E R11, desc[UR4][R18.64] ;  /* 0x00000004120b8981 */ /* 0x000362000c1e1900 */
[----:B---3--:R-:W2:Y:S03]  /*0320*/  LDC.64 R16, c[0x0][0x390] ;  /* 0x0000e400ff107b82 */ /* 0x008ea60000000a00 */
[----:B------:R3:W5:Y:S04]  /*0330*/  @!P2 LDG.E R8, desc[UR4][R12.64] ;  /* 0x000000040c08a981 */ /* 0x000768000c1e1900 */
[----:B------:R-:W5:Y:S01]  /*0340*/  @!P0 LDG.E R10, desc[UR4][R20.64] ;  /* 0x00000004140a8981 */ /* 0x000f62000c1e1900 */
[----:B-1----:R-:W1:Y:S03]  /*0350*/  LDC.64 R18, c[0x0][0x398] ;  /* 0x0000e600ff127b82 */ /* 0x002e660000000a00 */
[----:B------:R4:W5:Y:S01]  /*0360*/  @!P2 LDG.E R9, desc[UR4][R24.64] ;  /* 0x000000041809a981 */ /* 0x000962000c1e1900 */
[----:B---3--:R-:W-:Y:S01]  /*0370*/  @!P1 IMAD.IADD R13, R2, 0x1, R23 ;  /* 0x00000001020d9824 */ /* 0x008fe200078e0217 */
[----:B------:R-:W-:-:S04]  /*0380*/  @!P1 IADD3 R23, PT, PT, R23, 0x80, RZ ;  /* 0x0000008017179810 */ /* 0x000fc80007ffe0ff */
[----:B------:R-:W-:Y:S01]  /*0390*/  ISETP.GE.U32.AND P0, PT, R23, R0, PT ;  /* 0x000000001700720c */ /* 0x000fe20003f06070 */
[----:B----4-:R-:W3:Y:S01]  /*03a0*/  LDC.64 R24, c[0x0][0x398] ;  /* 0x0000e600ff187b82 */ /* 0x010ee20000000a00 */
[----:B------:R-:W-:Y:S02]  /*03b0*/  IMAD.MOV.U32 R12, RZ, RZ, RZ ;  /* 0x000000ffff0c7224 */ /* 0x000fe400078e00ff */
[----:B------:R-:W-:Y:S02]  /*03c0*/  HFMA2 R20, -RZ, RZ, 0, 0 ;  /* 0x00000000ff147431 */ /* 0x000fe400000001ff */
[----:B0-----:R-:W-:-:S05]  /*03d0*/  @!P1 IMAD.WIDE.U32 R14, R13, 0x4, R14 ;  /* 0x000000040d0e9825 */ /* 0x001fca00078e000e */
[----:B------:R0:W5:Y:S02]  /*03e0*/  @!P1 LDG.E R12, desc[UR4][R14.64] ;  /* 0x000000040e0c9981 */ /* 0x000164000c1e1900 */
[----:B------:R-:W-:-:S04]  /*03f0*/  @!P0 IMAD.IADD R21, R2, 0x1, R23 ;  /* 0x0000000102158824 */ /* 0x000fc800078e0217 */
[----:B--2---:R-:W-:-:S04]  /*0400*/  @!P0 IMAD.WIDE.U32 R16, R21, 0x4, R16 ;  /* 0x0000000415108825 */ /* 0x004fc800078e0010 */
[----:B-1----:R-:W-:Y:S01]  /*0410*/  @!P0 IMAD.WIDE.U32 R18, R21, 0x4, R18 ;  /* 0x0000000415128825 */ /* 0x002fe200078e0012 */
[----:B0-----:R-:W0:Y:S01]  /*0420*/  LDC.64 R14, c[0x0][0x390] ;  /* 0x0000e400ff0e7b82 */ /* 0x001e220000000a00 */
[----:B------:R1:W5:Y:S02]  /*0430*/  @!P0 LDG.E R20, desc[UR4][R16.64] ;  /* 0x0000000410148981 */ /* 0x000364000c1e1900 */
[----:B------:R-:W-:Y:S02]  /*0440*/  IMAD.MOV.U32 R21, RZ, RZ, RZ ;  /* 0x000000ffff157224 */ /* 0x000fe400078e00ff */
[----:B------:R-:W-:-:S04]  /*0450*/  @!P0 VIADD R23, R23, 0x80 ;  /* 0x0000008017178836 */ /* 0x000fc80000000000 */
[----:B------:R2:W5:Y:S01]  /*0460*/  @!P0 LDG.E R21, desc[UR4][R18.64] ;  /* 0x0000000412158981 */ /* 0x000562000c1e1900 */
[----:B------:R-:W-:Y:S01]  /*0470*/  ISETP.GE.U32.AND P0, PT, R23, R0, PT ;  /* 0x000000001700720c */ /* 0x000fe20003f06070 */
[----:B-1----:R-:W1:Y:S01]  /*0480*/  LDC.64 R16, c[0x0][0x398] ;  /* 0x0000e600ff107b82 */ /* 0x002e620000000a00 */
[----:B---3--:R-:W-:-:S04]  /*0490*/  @!P1 IMAD.WIDE.U32 R24, R13, 0x4, R24 ;  /* 0x000000040d189825 */ /* 0x008fc800078e0018 */
[----:B------:R-:W-:Y:S02]  /*04a0*/  IMAD.MOV.U32 R13, RZ, RZ, RZ ;  /* 0x000000ffff0d7224 */ /* 0x000fe400078e00ff */
[----:B------:R-:W-:Y:S01]  /*04b0*/  IMAD.MOV.U32 R22, RZ, RZ, RZ ;  /* 0x000000ffff167224 */ /* 0x000fe200078e00ff */
[----:B--2---:R-:W2:Y:S03]  /*04c0*/  LDC.64 R18, c[0x0][0x390] ;  /* 0x0000e400ff127b82 */ /* 0x004ea60000000a00 */
[----:B------:R3:W5:Y:S02]  /*04d0*/  @!P1 LDG.E R13, desc[UR4][R24.64] ;  /* 0x00000004180d9981 */ /* 0x000764000c1e1900 */
[----:B---3--:R-:W-:-:S05]  /*04e0*/  @!P0 IADD3 R25, PT, PT, R2, R23, RZ ;  /* 0x0000001702198210 */ /* 0x008fca0007ffe0ff */
[----:B0-----:R-:W-:Y:S01]  /*04f0*/  @!P0 IMAD.WIDE.U32 R14, R25, 0x4, R14 ;  /* 0x00000004190e8825 */ /* 0x001fe200078e000e */
[----:B------:R-:W-:-:S03]  /*0500*/  @!P0 IADD3 R23, PT, PT, R23, 0x80, RZ ;  /* 0x0000008017178810 */ /* 0x000fc60007ffe0ff */
[----:B------:R-:W-:Y:S01]  /*0510*/  IMAD.MOV.U32 R24, RZ, RZ, RZ ;  /* 0x000000ffff187224 */ /* 0x000fe200078e00ff */
[----:B------:R0:W5:Y:S01]  /*0520*/  @!P0 LDG.E R22, desc[UR4][R14.64] ;  /* 0x000000040e168981 */ /* 0x000162000c1e1900 */
[----:B-1----:R-:W-:-:S05]  /*0530*/  @!P0 IMAD.WIDE.U32 R16, R25, 0x4, R16 ;  /* 0x0000000419108825 */ /* 0x002fca00078e0010 */
[----:B------:R1:W5:Y:S01]  /*0540*/  @!P0 LDG.E R24, desc[UR4][R16.64] ;  /* 0x0000000410188981 */ /* 0x000362000c1e1900 */
[----:B0-----:R-:W0:Y:S01]  /*0550*/  LDC.64 R14, c[0x0][0x398] ;  /* 0x0000e600ff0e7b82 */ /* 0x001e220000000a00 */
[----:B------:R-:W-:-:S13]  /*0560*/  ISETP.GE.U32.AND P0, PT, R23, R0, PT ;  /* 0x000000001700720c */ /* 0x000fda0003f06070 */
[----:B------:R-:W-:Y:S02]  /*0570*/  @!P0 IMAD.IADD R25, R2, 0x1, R23 ;  /* 0x0000000102198824 */ /* 0x000fe400078e0217 */
[----:B------:R-:W-:Y:S02]  /*0580*/  IMAD.MOV.U32 R23, RZ, RZ, RZ ;  /* 0x000000ffff177224 */ /* 0x000fe400078e00ff */
[----:B--2---:R-:W-:-:S05]  /*0590*/  @!P0 IMAD.WIDE.U32 R18, R25, 0x4, R18 ;  /* 0x0000000419128825 */ /* 0x004fca00078e0012 */
[----:B------:R1:W5:Y:S01]  /*05a0*/  @!P0 LDG.E R23, desc[UR4][R18.64] ;  /* 0x0000000412178981 */ /* 0x000362000c1e1900 */
[----:B0-----:R-:W-:Y:S01]  /*05b0*/  @!P0 IMAD.WIDE.U32 R14, R25, 0x4, R14 ;  /* 0x00000004190e8825 */ /* 0x001fe200078e000e */
[----:B------:R-:W-:-:S06]  /*05c0*/  MOV R25, RZ ;  /* 0x000000ff00197202 */ /* 0x000fcc0000000f00 */
[----:B------:R1:W5:Y:S01]  /*05d0*/  @!P0 LDG.E R25, desc[UR4][R14.64] ;  /* 0x000000040e198981 */ /* 0x000362000c1e1900 */
[----:B------:R-:W-:Y:S01]  /*05e0*/  ISETP.GE.U32.AND P0, PT, R3, R0, PT ;  /* 0x000000000300720c */ /* 0x000fe20003f06070 */
[----:B------:R-:W-:-:S12]  /*05f0*/  BSSY.RECONVERGENT B0, `(.L_x_4646) ;  /* 0x0000012000007945 */ /* 0x000fd80003800200 */
[----:B-1----:R-:W-:Y:S05]  /*0600*/  @P0 BRA `(.L_x_4647) ;  /* 0x0000000000400947 */ /* 0x002fea0003800000 */
        /* <DEDUP_REMOVED lines=16> */
.L_x_4647:
[----:B------:R-:W-:Y:S05]  /*0710*/  BSYNC.RECONVERGENT B0 ;  /* 0x0000000000007941 */ /* 0x000fea0003800200 */
.L_x_4646:
[----:B------:R-:W-:Y:S01]  /*0720*/  VIADD R15, R3, 0x80 ;  /* 0x00000080030f7836 */ /* 0x000fe20000000000 */
[----:B------:R-:W-:Y:S04]  /*0730*/  BSSY.RECONVERGENT B0, `(.L_x_4648) ;  /* 0x0000013000007945 */ /* 0x000fe80003800200 */
[----:B------:R-:W-:-:S13]  /*0740*/  ISETP.GE.U32.AND P1, PT, R15, R0, PT ;  /* 0x000000000f00720c */ /* 0x000fda0003f26070 */
        /* <DEDUP_REMOVED lines=17> */
.L_x_4649:
[----:B------:R-:W-:Y:S05]  /*0860*/  BSYNC.RECONVERGENT B0 ;  /* 0x0000000000007941 */ /* 0x000fea0003800200 */
.L_x_4648:
[----:B-----5:R-:W-:Y:S01]  /*0870*/  VIADD R5, R3, 0x100 ;  /* 0x0000010003057836 */ /* 0x020fe20000000000 */
[----:B------:R-:W-:Y:S04]  /*0880*/  BSSY.RECONVERGENT B0, `(.L_x_4650) ;  /* 0x0000013000007945 */ /* 0x000fe80003800200 */
[----:B------:R-:W-:-:S13]  /*0890*/  ISETP.GE.U32.AND P1, PT, R5, R0, PT ;  /* 0x000000000500720c */ /* 0x000fda0003f26070 */
[----:B------:R-:W-:Y:S05]  /*08a0*/  @P1 BRA `(.L_x_4651) ;  /* 0x0000000000401947 */ /* 0x000fea0003800000 */
[----:B------:R-:W-:Y:S01]  /*08b0*/  FADD.FTZ R8, |R8|, -RZ ;  /* 0x800000ff08087221 */ /* 0x000fe20000010200 */
        /* <DEDUP_REMOVED lines=15> */
.L_x_4651:
[----:B------:R-:W-:Y:S05]  /*09b0*/  BSYNC.RECONVERGENT B0 ;  /* 0x0000000000007941 */ /* 0x000fea0003800200 */
.L_x_4650:
[----:B------:R-:W0:Y:S01]  /*09c0*/  @!P0 LDC.64 R4, c[0x0][0x388] ;  /* 0x0000e200ff048b82 */ /* 0x000e220000000a00 */
[C---:B------:R-:W-:Y:S01]  /*09d0*/  IADD3 R9, PT, PT, R3.reuse, 0x180, RZ ;  /* 0x0000018003097810 */ /* 0x040fe20007ffe0ff */
[----:B------:R-:W-:Y:S01]  /*09e0*/  VIADD R19, R3, 0x280 ;  /* 0x0000028003137836 */ /* 0x000fe20000000000 */
[----:B------:R-:W-:Y:S02]  /*09f0*/  BSSY.RECONVERGENT B0, `(.L_x_4652) ;  /* 0x000001c000007945 */ /* 0x000fe40003800200 */
[-C--:B------:R-:W-:Y:S01]  /*0a00*/  ISETP.GE.U32.AND P5, PT, R9, R0.reuse, PT ;  /* 0x000000000900720c */ /* 0x080fe20003fa6070 */
[----:B------:R-:W-:Y:S01]  /*0a10*/  VIADD R9, R3, 0x200 ;  /* 0x0000020003097836 */ /* 0x000fe20000000000 */
[----:B------:R-:W-:Y:S01]  /*0a20*/  ISETP.GE.U32.AND P2, PT, R19, R0, PT ;  /* 0x000000001300720c */ /* 0x000fe20003f46070 */
[----:B------:R-:W-:-:S03]  /*0a30*/  VIADD R19, R3, 0x380 ;  /* 0x0000038003137836 */ /* 0x000fc60000000000 */
[-C--:B------:R-:W-:Y:S02]  /*0a40*/  ISETP.GE.U32.AND P1, PT, R9, R0.reuse, PT ;  /* 0x000000000900720c */ /* 0x080fe40003f26070 */
[----:B------:R-:W-:Y:S02]  /*0a50*/  IADD3 R9, PT, PT, R3, 0x300, RZ ;  /* 0x0000030003097810 */ /* 0x000fe40007ffe0ff */
[-C--:B------:R-:W-:Y:S02]  /*0a60*/  ISETP.GE.U32.AND P4, PT, R19, R0.reuse, PT ;  /* 0x000000001300720c */ /* 0x080fe40003f86070 */
[----:B------:R-:W-:Y:S02]  /*0a70*/  ISETP.GE.U32.AND P3, PT, R9, R0, PT ;  /* 0x000000000900720c */ /* 0x000fe40003f66070 */
[----:B------:R-:W-:-:S05]  /*0a80*/  @!P0 IADD3 R9, PT, PT, R2, R3, RZ ;  /* 0x0000000302098210 */ /* 0x000fca0007ffe0ff */
[----:B0-----:R-:W-:Y:S01]  /*0a90*/  @!P0 IMAD.WIDE.U32 R4, R9, 0x4, R4 ;  /* 0x0000000409048825 */ /* 0x001fe200078e0004 */
[----:B------:R-:W-:Y:S06]  /*0aa0*/  @P5 BRA `(.L_x_4653) ;  /* 0x0000000000405947 */ /* 0x000fec0003800000 */
[----:B------:R-:W-:Y:S01]  /*0ab0*/  FADD.FTZ R10, |R10|, -RZ ;  /* 0x800000ff0a0a7221 */ /* 0x000fe20000010200 */
        /* <DEDUP_REMOVED lines=15> */
.L_x_4653:
[----:B------:R-:W-:Y:S05]  /*0bb0*/  BSYNC.RECONVERGENT B0 ;  /* 0x0000000000007941 */ /* 0x000fea0003800200 */
.L_x_4652:
[----:B------:R-:W-:Y:S04]  /*0bc0*/  BSSY.RECONVERGENT B0, `(.L_x_4654) ;  /* 0x0000012000007945 */ /* 0x000fe80003800200 */
        /* <DEDUP_REMOVED lines=17> */
.L_x_4655:
[----:B------:R-:W-:Y:S05]  /*0ce0*/  BSYNC.RECONVERGENT B0 ;  /* 0x0000000000007941 */ /* 0x000fea0003800200 */
.L_x_4654:
        /* <DEDUP_REMOVED lines=18> */
.L_x_4657:
[----:B------:R-:W-:Y:S05]  /*0e10*/  BSYNC.RECONVERGENT B0 ;  /* 0x0000000000007941 */ /* 0x000fea0003800200 */
.L_x_4656:
        /* <DEDUP_REMOVED lines=18> */
.L_x_4659:
[----:B------:R-:W-:Y:S05]  /*0f40*/  BSYNC.RECONVERGENT B0 ;  /* 0x0000000000007941 */ /* 0x000fea0003800200 */
.L_x_4658:
[----:B------:R-:W-:Y:S04]  /*0f50*/  BSSY.RECONVERGENT B0, `(.L_x_4660) ;  /* 0x0000012000007945 */ /* 0x000fe80003800200 */
[----:B------:R-:W-:Y:S05]  /*0f60*/  @P4 BRA `(.L_x_4661) ;  /* 0x0000000000404947 */ /* 0x000fea0003800000 */
[----:B------:R-:W-:Y:S01]  /*0f70*/  FADD.FTZ R23, |R23|, -RZ ;  /* 0x800000ff17177221 */ /* 0x000fe20000010200 */
        /* <DEDUP_REMOVED lines=15> */
.L_x_4661:
[----:B------:R-:W-:Y:S05]  /*1070*/  BSYNC.RECONVERGENT B0 ;  /* 0x0000000000007941 */ /* 0x000fea0003800200 */
.L_x_4660:
[----:B------:R-:W-:Y:S01]  /*1080*/  @!P0 IMAD.MOV.U32 R3, RZ, RZ, R15 ;  /* 0x000000ffff038224 */ /* 0x000fe200078e000f */
[----:B------:R0:W-:Y:S01]  /*1090*/  @!P0 STG.E desc[UR4][R4.64], R17 ;  /* 0x0000001104008986 */ /* 0x0001e2000c101904 */
        /* <DEDUP_REMOVED lines=9> */
[----:B------:R0:W-:Y:S07]  /*1130*/  STG.E desc[UR4][R4.64], R6 ;  /* 0x0000000604007986 */ /* 0x0001ee000c101904 */
[----:B------:R-:W-:Y:S05]  /*1140*/  @P0 BRA `(.L_x_4665) ;  /* 0x0000000000300947 */ /* 0x000fea0003800000 */
[----:B0-----:R-:W0:Y:S01]  /*1150*/  LDC.64 R4, c[0x0][0x388] ;  /* 0x0000e200ff047b82 */ /* 0x001e220000000a00 */
[----:B------:R-:W-:Y:S01]  /*1160*/  IADD3 R13, PT, PT, R2, R3, RZ ;  /* 0x00000003020d7210 */ /* 0x000fe20007ffe0ff */
[----:B------:R-:W-:-:S04]  /*1170*/  VIADD R3, R3, 0x80 ;  /* 0x0000008003037836 */ /* 0x000fc80000000000 */
[----:B0-----:R-:W-:-:S05]  /*1180*/  IMAD.WIDE.U32 R4, R13, 0x4, R4 ;  /* 0x000000040d047825 */ /* 0x001fca00078e0004 */
[----:B------:R0:W-:Y:S02]  /*1190*/  STG.E desc[UR4][R4.64], R7 ;  /* 0x0000000704007986 */ /* 0x0001e4000c101904 */
.L_x_4664:
[----:B------:R-:W-:-:S13]  /*11a0*/  ISETP.GE.U32.AND P0, PT, R3, R0, PT ;  /* 0x000000000300720c */ /* 0x000fda0003f06070 */
[----:B------:R-:W-:Y:S05]  /*11b0*/  @P0 BRA `(.L_x_4666) ;  /* 0x0000000000300947 */ /* 0x000fea0003800000 */
[----:B0-----:R-:W0:Y:S01]  /*11c0*/  LDC.64 R4, c[0x0][0x388] ;  /* 0x0000e200ff047b82 */ /* 0x001e220000000a00 */
[----:B------:R-:W-:Y:S01]  /*11d0*/  IADD3 R7, PT, PT, R2, R3, RZ ;  /* 0x0000000302077210 */ /* 0x000fe20007ffe0ff */
[----:B------:R-:W-:-:S04]  /*11e0*/  VIADD R3, R3, 0x80 ;  /* 0x0000008003037836 */ /* 0x000fc80000000000 */
[----:B0-----:R-:W-:-:S05]  /*11f0*/  IMAD.WIDE.U32 R4, R7, 0x4, R4 ;  /* 0x0000000407047825 */ /* 0x001fca00078e0004 */
[----:B------:R1:W-:Y:S02]  /*1200*/  STG.E desc[UR4][R4.64], R8 ;  /* 0x0000000804007986 */ /* 0x0003e4000c101904 */
.L_x_4665:
[----:B------:R-:W-:-:S13]  /*1210*/  ISETP.GE.U32.AND P0, PT, R3, R0, PT ;  /* 0x000000000300720c */ /* 0x000fda0003f06070 */
[----:B------:R-:W-:Y:S05]  /*1220*/  @P0 BRA `(.L_x_4667) ;  /* 0x0000000000340947 */ /* 0x000fea0003800000 */
[----:B01----:R-:W0:Y:S01]  /*1230*/  LDC.64 R4, c[0x0][0x388] ;  /* 0x0000e200ff047b82 */ /* 0x003e220000000a00 */
[----:B------:R-:W-:Y:S01]  /*1240*/  IADD3 R7, PT, PT, R2, R3, RZ ;  /* 0x0000000302077210 */ /* 0x000fe20007ffe0ff */
[----:B------:R-:W-:-:S04]  /*1250*/  VIADD R3, R3, 0x80 ;  /* 0x0000008003037836 */ /* 0x000fc80000000000 */
[----:B0-----:R-:W-:-:S05]  /*1260*/  IMAD.WIDE.U32 R4, R7, 0x4, R4 ;  /* 0x0000000407047825 */ /* 0x001fca00078e0004 */
[----:B------:R1:W-:Y:S02]  /*1270*/  STG.E desc[UR4][R4.64], R9 ;  /* 0x0000000904007986 */ /* 0x0003e4000c101904 */
.L_x_4666:
[----:B------:R-:W-:-:S13]  /*1280*/  ISETP.GE.U32.AND P0, PT, R3, R0, PT ;  /* 0x000000000300720c */ /* 0x000fda0003f06070 */
[----:B------:R-:W-:Y:S05]  /*1290*/  @P0 BREAK.RELIABLE B1 ;  /* 0x0000000000010942 */ /* 0x000fea0003800100 */
[----:B------:R-:W-:Y:S05]  /*12a0*/  @P0 BRA `(.L_x_4668) ;  /* 0x0000000000300947 */ /* 0x000fea0003800000 */
[----:B01----:R-:W0:Y:S01]  /*12b0*/  LDC.64 R4, c[0x0][0x388] ;  /* 0x0000e200ff047b82 */ /* 0x003e220000000a00 */
[----:B------:R-:W-:Y:S01]  /*12c0*/  IADD3 R7, PT, PT, R2, R3, RZ ;  /* 0x0000000302077210 */ /* 0x000fe20007ffe0ff */
[----:B------:R-:W-:-:S04]  /*12d0*/  VIADD R3, R3, 0x80 ;  /* 0x0000008003037836 */ /* 0x000fc80000000000 */
[----:B0-----:R-:W-:-:S05]  /*12e0*/  IMAD.WIDE.U32 R4, R7, 0x4, R4 ;  /* 0x0000000407047825 */ /* 0x001fca00078e0004 */
[----:B------:R2:W-:Y:S02]  /*12f0*/  STG.E desc[UR4][R4.64], R10 ;  /* 0x0000000a04007986 */ /* 0x0005e4000c101904 */
.L_x_4667:
[----:B------:R-:W-:Y:S05]  /*1300*/  BSYNC.RELIABLE B1 ;  /* 0x0000000000017941 */ /* 0x000fea0003800100 */
.L_x_4663:
[----:B------:R-:W-:-:S13]  /*1310*/  ISETP.GE.U32.AND P0, PT, R3, R0, PT ;  /* 0x000000000300720c */ /* 0x000fda0003f06070 */
[----:B012---:R-:W0:Y:S01]  /*1320*/  @!P0 LDC.64 R4, c[0x0][0x388] ;  /* 0x0000e200ff048b82 */ /* 0x007e220000000a00 */
[----:B------:R-:W-:Y:S01]  /*1330*/  @!P0 IADD3 R7, PT, PT, R2, R3, RZ ;  /* 0x0000000302078210 */ /* 0x000fe20007ffe0ff */
[----:B------:R-:W-:-:S04]  /*1340*/  @!P0 VIADD R3, R3, 0x80 ;  /* 0x0000008003038836 */ /* 0x000fc80000000000 */
[----:B0-----:R-:W-:-:S05]  /*1350*/  @!P0 IMAD.WIDE.U32 R4, R7, 0x4, R4 ;  /* 0x0000000407048825 */ /* 0x001fca00078e0004 */
[----:B------:R2:W-:Y:S02]  /*1360*/  @!P0 STG.E desc[UR4][R4.64], R12 ;  /* 0x0000000c04008986 */ /* 0x0005e4000c101904 */
.L_x_4668:
[----:B------:R-:W-:Y:S05]  /*1370*/  BSYNC.RECONVERGENT B0 ;  /* 0x0000000000007941 */ /* 0x000fea0003800200 */
.L_x_4662:
[----:B------:R-:W-:Y:S05]  /*1380*/  WARPSYNC.ALL ;  /* 0x0000000000007948 */ /* 0x000fea0003800000 */
[----:B------:R-:W-:-:S13]  /*1390*/  ISETP.GE.U32.AND P0, PT, R3, R0, PT ;  /* 0x000000000300720c */ /* 0x000fda0003f06070 */
[----:B------:R-:W-:Y:S05]  /*13a0*/  @P0 EXIT ;  /* 0x000000000000094d */ /* 0x000fea0003800000 */
[----:B012---:R-:W0:Y:S01]  /*13b0*/  LDC.64 R4, c[0x0][0x388] ;  /* 0x0000e200ff047b82 */ /* 0x007e220000000a00 */
[----:B------:R-:W-:-:S05]  /*13c0*/  IADD3 R3, PT, PT, R2, R3, RZ ;  /* 0x0000000302037210 */ /* 0x000fca0007ffe0ff */
[----:B0-----:R-:W-:-:S05]  /*13d0*/  IMAD.WIDE.U32 R2, R3, 0x4, R4 ;  /* 0x0000000403027825 */ /* 0x001fca00078e0004 */
[----:B------:R-:W-:Y:S01]  /*13e0*/  STG.E desc[UR4][R2.64], R11 ;  /* 0x0000000b02007986 */ /* 0x000fe2000c101904 */
[----:B------:R-:W-:Y:S05]  /*13f0*/  EXIT ;  /* 0x000000000000794d */ /* 0x000fea0003800000 */
.L_x_4645:
[----:B------:R-:W0:Y:S01]  /*1400*/  S2R R0, SR_TID.X ;  /* 0x0000000000007919 */ /* 0x000e220000002100 */
[----:B------:R-:W1:Y:S08]  /*1410*/  LDC.64 R14, c[0x0][0x390] ;  /* 0x0000e400ff0e7b82 */ /* 0x000e700000000a00 */
[----:B------:R-:W2:Y:S01]  /*1420*/  LDC.64 R18, c[0x0][0x398] ;  /* 0x0000e600ff127b82 */ /* 0x000ea20000000a00 */
[----:B-1----:R-:W-:-:S04]  /*1430*/  IMAD.WIDE.U32 R14, R2, 0x4, R14 ;  /* 0x00000004020e7825 */ /* 0x002fc800078e000e */
[----:B0-----:R-:W-:-:S04]  /*1440*/  IMAD.WIDE.U32 R14, R0, 0x8, R14 ;  /* 0x00000008000e7825 */ /* 0x001fc800078e000e */
[----:B--2---:R-:W-:Y:S01]  /*1450*/  IMAD.WIDE.U32 R18, R2, 0x4, R18 ;  /* 0x0000000402127825 */ /* 0x004fe200078e0012 */
[----:B------:R-:W2:Y:S04]  /*1460*/  LDG.E.64 R12, desc[UR4][R14.64] ;  /* 0x000000040e0c7981 */ /* 0x000ea8000c1e1b00 */
[----:B------:R-:W3:Y:S01]  /*1470*/  LDG.E.64 R8, desc[UR4][R14.64+0x400] ;  /* 0x000400040e087981 */ /* 0x000ee2000c1e1b00 */
[----:B------:R-:W-:-:S05]  /*1480*/  IMAD.WIDE.U32 R18, R0, 0x8, R18 ;  /* 0x0000000800127825 */ /* 0x000fca00078e0012 */
[----:B------:R-:W4:Y:S04]  /*1490*/  LDG.E.64 R10, desc[UR4][R18.64] ;  /* 0x00000004120a7981 */ /* 0x000f28000c1e1b00 */
[----:B------:R-:W5:Y:S01]  /*14a0*/  LDG.E.64 R6, desc[UR4][R18.64+0x400] ;  /* 0x0004000412067981 */ /* 0x000f62000c1e1b00 */
[----:B--2---:R-:W-:Y:S01]  /*14b0*/  FADD.FTZ R12, |R12|, -RZ ;  /* 0x800000ff0c0c7221 */ /* 0x004fe20000010200 */
[----:B----4-:R-:W-:-:S05]  /*14c0*/  FADD.FTZ R5, |R10|, -RZ ;  /* 0x800000ff0a057221 */ /* 0x010fca0000010200 */
[----:B------:R-:W-:-:S04]  /*14d0*/  VIMNMX R3, PT, PT, R12, R5, !PT ;  /* 0x000000050c037248 */ /* 0x000fc80007fe0100 */
[----:B------:R-:W-:Y:S01]  /*14e0*/  LOP3.LUT R4, R3, 0xfe000000, RZ, 0xc0, !PT ;  /* 0xfe00000003047812 */ /* 0x000fe200078ec0ff */
[----:B------:R-:W-:Y:S01]  /*14f0*/  FADD.FTZ R13, |R13|, -RZ ;  /* 0x800000ff0d0d7221 */ /* 0x000fe20000010200 */
[----:B------:R-:W-:Y:S01]  /*1500*/  VIMNMX R5, PT, PT, R12, R5, PT ;  /* 0x000000050c057248 */ /* 0x000fe20003fe0100 */
[----:B------:R-:W-:Y:S01]  /*1510*/  FADD.FTZ R16, |R11|, -RZ ;  /* 0x800000ff0b107221 */ /* 0x000fe20000010200 */
[----:B------:R-:W-:Y:S01]  /*1520*/  LOP3.LUT R10, R4, 0x7e800000, RZ, 0x3c, !PT ;  /* 0x7e800000040a7812 */ /* 0x000fe200078e3cff */
[----:B---3--:R-:W-:Y:S01]  /*1530*/  FADD.FTZ R23, |R8|, -RZ ;  /* 0x800000ff08177221 */ /* 0x008fe20000010200 */
[----:B-----5:R-:W-:Y:S02]  /*1540*/  FADD.FTZ R20, |R6|, -RZ ;  /* 0x800000ff06147221 */ /* 0x020fe40000010200 */
[----:B------:R-:W-:Y:S01]  /*1550*/  VIMNMX R6, PT, PT, R13, R16, !PT ;  /* 0x000000100d067248 */ /* 0x000fe20007fe0100 */
[-C--:B------:R-:W-:Y:S01]  /*1560*/  FMUL.FTZ R8, R5, R10.reuse ;  /* 0x0000000a05087220 */ /* 0x080fe20000410000 */
[----:B------:R-:W-:Y:S01]  /*1570*/  FADD.FTZ R25, |R9|, -RZ ;  /* 0x800000ff09197221 */ /* 0x000fe20000010200 */
[----:B------:R-:W-:Y:S01]  /*1580*/  FADD.FTZ R12, |R7|, -RZ ;  /* 0x800000ff070c7221 */ /* 0x000fe20000010200 */
[----:B------:R-:W-:Y:S01]  /*1590*/  FMUL.FTZ R10, R3, R10 ;  /* 0x0000000a030a7220 */ /* 0x000fe20000410000 */
[----:B------:R-:W-:Y:S01]  /*15a0*/  FMUL.FTZ R11, R8, R8 ;  /* 0x00000008080b7220 */ /* 0x000fe20000410000 */
[----:B------:R-:W-:-:S02]  /*15b0*/  LOP3.LUT R9, R6, 0xfe000000, RZ, 0xc0, !PT ;  /* 0xfe00000006097812 */ /* 0x000fc400078ec0ff */
[----:B------:R-:W-:Y:S01]  /*15c0*/  VIMNMX R7, PT, PT, R13, R16, PT ;  /* 0x000000100d077248 */ /* 0x000fe20003fe0100 */
[----:B------:R-:W-:Y:S01]  /*15d0*/  FFMA.FTZ R10, R10, R10, R11 ;  /* 0x0000000a0a0a7223 */ /* 0x000fe2000001000b */
[----:B------:R-:W-:Y:S02]  /*15e0*/  LOP3.LUT R13, R9, 0x7e800000, RZ, 0x3c, !PT ;  /* 0x7e800000090d7812 */ /* 0x000fe400078e3cff */
[----:B------:R-:W-:Y:S02]  /*15f0*/  VIMNMX R11, PT, PT, R25, R12, !PT ;  /* 0x0000000c190b7248 */ /* 0x000fe40007fe0100 */
[----:B------:R-:W-:Y:S01]  /*1600*/  VIMNMX R8, PT, PT, R23, R20, !PT ;  /* 0x0000001417087248 */ /* 0x000fe20007fe0100 */
[-C--:B------:R-:W-:Y:S01]  /*1610*/  FMUL.FTZ R16, R7, R13.reuse ;  /* 0x0000000d07107220 */ /* 0x080fe20000410000 */
[----:B------:R-:W-:Y:S02]  /*1620*/  LOP3.LUT R24, R11, 0xfe000000, RZ, 0xc0, !PT ;  /* 0xfe0000000b187812 */ /* 0x000fe400078ec0ff */
[----:B------:R-:W-:Y:S01]  /*1630*/  LOP3.LUT R22, R8, 0xfe000000, RZ, 0xc0, !PT ;  /* 0xfe00000008167812 */ /* 0x000fe200078ec0ff */
[----:B------:R-:W-:Y:S01]  /*1640*/  FMUL.FTZ R13, R6, R13 ;  /* 0x0000000d060d7220 */ /* 0x000fe20000410000 */
[----:B------:R-:W-:Y:S01]  /*1650*/  VIMNMX R25, PT, PT, R25, R12, PT ;  /* 0x0000000c19197248 */ /* 0x000fe20003fe0100 */
[----:B------:R-:W-:Y:S01]  /*1660*/  FMUL.FTZ R26, R16, R16 ;  /* 0x00000010101a7220 */ /* 0x000fe20000410000 */
[----:B------:R-:W-:-:S02]  /*1670*/  LOP3.LUT R12, R24, 0x7e800000, RZ, 0x3c, !PT ;  /* 0x7e800000180c7812 */ /* 0x000fc400078e3cff */
[----:B------:R-:W-:Y:S02]  /*1680*/  VIMNMX R23, PT, PT, R23, R20, PT ;  /* 0x0000001417177248 */ /* 0x000fe40003fe0100 */
[----:B------:R-:W-:Y:S01]  /*1690*/  LOP3.LUT R17, R22, 0x7e800000, RZ, 0x3c, !PT ;  /* 0x7e80000016117812 */ /* 0x000fe200078e3cff */
[----:B------:R-:W-:Y:S01]  /*16a0*/  FFMA.FTZ R26, R13, R13, R26 ;  /* 0x0000000d0d1a7223 */ /* 0x000fe2000001001a */
[----:B------:R-:W-:-:S03]  /*16b0*/  FMUL.FTZ R13, R25, R12 ;  /* 0x0000000c190d7220 */ /* 0x000fc60000410000 */
[-C--:B------:R-:W-:Y:S01]  /*16c0*/  FMUL.FTZ R20, R23, R17.reuse ;  /* 0x0000001117147220 */ /* 0x080fe20000410000 */
[----:B------:R-:W-:Y:S01]  /*16d0*/  FMUL.FTZ R17, R8, R17 ;  /* 0x0000001108117220 */ /* 0x000fe20000410000 */
[----:B------:R-:W-:Y:S01]  /*16e0*/  FMUL.FTZ R12, R11, R12 ;  /* 0x0000000c0b0c7220 */ /* 0x000fe20000410000 */
[----:B------:R-:W-:Y:S01]  /*16f0*/  FMUL.FTZ R13, R13, R13 ;  /* 0x0000000d0d0d7220 */ /* 0x000fe20000410000 */
[----:B------:R-:W-:-:S03]  /*1700*/  FMUL.FTZ R20, R20, R20 ;  /* 0x0000001414147220 */ /* 0x000fc60000410000 */
[----:B------:R-:W-:Y:S01]  /*1710*/  FFMA.FTZ R28, R12, R12, R13 ;  /* 0x0000000c0c1c7223 */ /* 0x000fe2000001000d */
[----:B------:R-:W-:Y:S01]  /*1720*/  FFMA.FTZ R27, R17, R17, R20 ;  /* 0x00000011111b7223 */ /* 0x000fe20000010014 */
[----:B------:R-:W2:Y:S04]  /*1730*/  LDG.E.64 R12, desc[UR4][R18.64+0x800] ;  /* 0x00080004120c7981 */ /* 0x000ea8000c1e1b00 */
[----:B------:R-:W3:Y:S04]  /*1740*/  LDG.E.64 R16, desc[UR4][R14.64+0x800] ;  /* 0x000800040e107981 */ /* 0x000ee8000c1e1b00 */
[----:B------:R-:W4:Y:S04]  /*1750*/  LDG.E.64 R20, desc[UR4][R18.64+0xc00] ;  /* 0x000c000412147981 */ /* 0x000f28000c1e1b00 */
[----:B------:R-:W5:Y:S01]  /*1760*/  LDG.E.64 R14, desc[UR4][R14.64+0xc00] ;  /* 0x000c00040e0e7981 */ /* 0x000f62000c1e1b00 */
[----:B------:R-:W0:Y:S01]  /*1770*/  MUFU.SQRT R10, R10 ;  /* 0x0000000a000a7308 */ /* 0x000e220000002000 */
[----:B------:R-:W-:-:S02]  /*1780*/  FSETP.NEU.FTZ.AND P1, PT, R5, RZ, PT ;  /* 0x000000ff0500720b */ /* 0x000fc40003f3d000 */
[----:B------:R-:W-:-:S05]  /*1790*/  FSETP.NEU.FTZ.AND P3, PT, R7, RZ, PT ;  /* 0x000000ff0700720b */ /* 0x000fca0003f7d000 */
[----:B------:R-:W1:Y:S01]  /*17a0*/  MUFU.SQRT R26, R26 ;  /* 0x0000001a001a7308 */ /* 0x000e620000002000 */
[----:B------:R-:W-:Y:S02]  /*17b0*/  FSETP.NEU.FTZ.AND P0, PT, R5, +INF , PT ;  /* 0x7f8000000500780b */ /* 0x000fe40003f1d000 */
[----:B------:R-:W-:-:S05]  /*17c0*/  LOP3.LUT R5, R4, 0x800000, RZ, 0xfc, !PT ;  /* 0x0080000004057812 */ /* 0x000fca00078efcff */
[----:B------:R-:W1:Y:S01]  /*17d0*/  MUFU.SQRT R28, R28 ;  /* 0x0000001c001c7308 */ /* 0x000e620000002000 */
[----:B------:R-:W-:Y:S01]  /*17e0*/  FSETP.NEU.FTZ.AND P6, PT, R25, RZ, PT ;  /* 0x000000ff1900720b */ /* 0x000fe20003fdd000 */
[----:B0-----:R-:W-:Y:S01]  /*17f0*/  @P1 FMUL.FTZ R3, R10, R5 ;  /* 0x000000050a031220 */ /* 0x001fe20000410000 */
[----:B------:R-:W-:Y:S02]  /*1800*/  LOP3.LUT R9, R9, 0x800000, RZ, 0xfc, !PT ;  /* 0x0080000009097812 */ /* 0x000fe400078efcff */
[----:B------:R-:W-:Y:S02]  /*1810*/  LOP3.LUT R5, R24, 0x800000, RZ, 0xfc, !PT ;  /* 0x0080000018057812 */ /* 0x000fe400078efcff */
[----:B------:R-:W-:Y:S01]  /*1820*/  FSETP.NEU.FTZ.AND P2, PT, R7, +INF , PT ;  /* 0x7f8000000700780b */ /* 0x000fe20003f5d000 */
[----:B------:R-:W0:Y:S01]  /*1830*/  MUFU.SQRT R27, R27 ;  /* 0x0000001b001b7308 */ /* 0x000e220000002000 */
[----:B-1----:R-:W-:Y:S01]  /*1840*/  @P3 FMUL.FTZ R6, R26, R9 ;  /* 0x000000091a063220 */ /* 0x002fe20000410000 */
[----:B------:R-:W-:-:S02]  /*1850*/  FSETP.NEU.FTZ.AND P5, PT, R23, RZ, PT ;  /* 0x000000ff1700720b */ /* 0x000fc40003fbd000 */
[----:B------:R-:W-:Y:S02]  /*1860*/  FSETP.NEU.FTZ.AND P4, PT, R23, +INF , PT ;  /* 0x7f8000001700780b */ /* 0x000fe40003f9d000 */
[----:B------:R-:W-:Y:S01]  /*1870*/  @P6 FMUL.FTZ R11, R28, R5 ;  /* 0x000000051c0b6220 */ /* 0x000fe20000410000 */
[----:B------:R-:W-:-:S08]  /*1880*/  LOP3.LUT R22, R22, 0x800000, RZ, 0xfc, !PT ;  /* 0x0080000016167812 */ /* 0x000fd000078efcff */
[----:B0-----:R-:W-:Y:S01]  /*1890*/  @P5 FMUL.FTZ R8, R27, R22 ;  /* 0x000000161b085220 */ /* 0x001fe20000410000 */
[----:B------:R-:W-:-:S04]  /*18a0*/  FSETP.NEU.FTZ.AND P3, PT, R25, +INF , PT ;  /* 0x7f8000001900780b */ /* 0x000fc80003f7d000 */
[----:B------:R-:W-:Y:S01]  /*18b0*/  FSEL R11, R11, +INF , P3 ;  /* 0x7f8000000b0b7808 */ /* 0x000fe20001800000 */
[----:B--2---:R-:W-:Y:S01]  /*18c0*/  FADD.FTZ R13, |R13|, -RZ ;  /* 0x800000ff0d0d7221 */ /* 0x004fe20000010200 */
[----:B---3--:R-:W-:Y:S01]  /*18d0*/  FADD.FTZ R4, |R17|, -RZ ;  /* 0x800000ff11047221 */ /* 0x008fe20000010200 */
[----:B------:R-:W-:Y:S01]  /*18e0*/  FADD.FTZ R10, |R16|, -RZ ;  /* 0x800000ff100a7221 */ /* 0x000fe20000010200 */
[----:B------:R-:W-:-:S03]  /*18f0*/  FADD.FTZ R17, |R12|, -RZ ;  /* 0x800000ff0c117221 */ /* 0x000fc60000010200 */
[----:B------:R-:W-:Y:S02]  /*1900*/  VIMNMX R9, PT, PT, R4, R13, !PT ;  /* 0x0000000d04097248 */ /* 0x000fe40007fe0100 */
[----:B------:R-:W-:Y:S01]  /*1910*/  VIMNMX R7, PT, PT, R10, R17, !PT ;  /* 0x000000110a077248 */ /* 0x000fe20007fe0100 */
[----:B----4-:R-:W-:Y:S01]  /*1920*/  FADD.FTZ R5, |R20|, -RZ ;  /* 0x800000ff14057221 */ /* 0x010fe20000010200 */
[----:B-----5:R-:W-:Y:S01]  /*1930*/  FADD.FTZ R16, |R14|, -RZ ;  /* 0x800000ff0e107221 */ /* 0x020fe20000010200 */
[----:B------:R-:W-:Y:S02]  /*1940*/  LOP3.LUT R14, R9, 0xfe000000, RZ, 0xc0, !PT ;  /* 0xfe000000090e7812 */ /* 0x000fe400078ec0ff */
[----:B------:R-:W-:Y:S02]  /*1950*/  LOP3.LUT R23, R7, 0xfe000000, RZ, 0xc0, !PT ;  /* 0xfe00000007177812 */ /* 0x000fe400078ec0ff */
[----:B------:R-:W-:Y:S02]  /*1960*/  VIMNMX R13, PT, PT, R4, R13, PT ;  /* 0x0000000d040d7248 */ /* 0x000fe40003fe0100 */
[----:B------:R-:W-:-:S02]  /*1970*/  LOP3.LUT R20, R14, 0x7e800000, RZ, 0x3c, !PT ;  /* 0x7e8000000e147812 */ /* 0x000fc400078e3cff */
[----:B------:R-:W-:Y:S02]  /*1980*/  VIMNMX R10, PT, PT, R10, R17, PT ;  /* 0x000000110a0a7248 */ /* 0x000fe40003fe0100 */
[----:B------:R-:W-:Y:S02]  /*1990*/  LOP3.LUT R4, R23, 0x7e800000, RZ, 0x3c, !PT ;  /* 0x7e80000017047812 */ /* 0x000fe400078e3cff */
[----:B------:R-:W-:Y:S01]  /*19a0*/  VIMNMX R12, PT, PT, R16, R5, !PT ;  /* 0x00000005100c7248 */ /* 0x000fe20007fe0100 */
[----:B------:R-:W-:Y:S01]  /*19b0*/  FADD.FTZ R18, |R15|, -RZ ;  /* 0x800000ff0f127221 */ /* 0x000fe20000010200 */
[----:B------:R-:W-:Y:S01]  /*19c0*/  FMUL.FTZ R19, R13, R20 ;  /* 0x000000140d137220 */ /* 0x000fe20000410000 */
[-C--:B------:R-:W-:Y:S01]  /*19d0*/  FMUL.FTZ R17, R10, R4.reuse ;  /* 0x000000040a117220 */ /* 0x080fe20000410000 */
[----:B------:R-:W-:Y:S01]  /*19e0*/  LOP3.LUT R15, R12, 0xfe000000, RZ, 0xc0, !PT ;  /* 0xfe0000000c0f7812 */ /* 0x000fe200078ec0ff */
[----:B------:R-:W-:Y:S01]  /*19f0*/  FADD.FTZ R21, |R21|, -RZ ;  /* 0x800000ff15157221 */ /* 0x000fe20000010200 */
[----:B------:R-:W-:Y:S01]  /*1a00*/  FMUL.FTZ R27, R19, R19 ;  /* 0x00000013131b7220 */ /* 0x000fe20000410000 */
[----:B------:R-:W-:Y:S01]  /*1a10*/  FMUL.FTZ R4, R7, R4 ;  /* 0x0000000407047220 */ /* 0x000fe20000410000 */
[----:B------:R-:W-:Y:S01]  /*1a20*/  FMUL.FTZ R20, R9, R20 ;  /* 0x0000001409147220 */ /* 0x000fe20000410000 */
[----:B------:R-:W-:Y:S01]  /*1a30*/  FMUL.FTZ R17, R17, R17 ;  /* 0x0000001111117220 */ /* 0x000fe20000410000 */
[----:B------:R-:W-:-:S02]  /*1a40*/  VIMNMX R16, PT, PT, R16, R5, PT ;  /* 0x0000000510107248 */ /* 0x000fc40003fe0100 */
[----:B------:R-:W-:Y:S01]  /*1a50*/  LOP3.LUT R19, R15, 0x7e800000, RZ, 0x3c, !PT ;  /* 0x7e8000000f137812 */ /* 0x000fe200078e3cff */
[----:B------:R-:W-:Y:S01]  /*1a60*/  FFMA.FTZ R24, R4, R4, R17 ;  /* 0x0000000404187223 */ /* 0x000fe20000010011 */
[----:B------:R-:W-:Y:S01]  /*1a70*/  FFMA.FTZ R26, R20, R20, R27 ;  /* 0x00000014141a7223 */ /* 0x000fe2000001001b */
[----:B------:R-:W-:Y:S01]  /*1a80*/  VIMNMX R17, PT, PT, R18, R21, PT ;  /* 0x0000001512117248 */ /* 0x000fe20003fe0100 */
[----:B------:R-:W0:Y:S01]  /*1a90*/  LDC.64 R4, c[0x0][0x388] ;  /* 0x0000e200ff047b82 */ /* 0x000e220000000a00 */
[----:B------:R-:W-:Y:S01]  /*1aa0*/  FMUL.FTZ R20, R16, R19 ;  /* 0x0000001310147220 */ /* 0x000fe20000410000 */
[----:B------:R-:W-:-:S03]  /*1ab0*/  VIMNMX R18, PT, PT, R18, R21, !PT ;  /* 0x0000001512127248 */ /* 0x000fc60007fe0100 */
[----:B------:R-:W-:Y:S01]  /*1ac0*/  FMUL.FTZ R22, R20, R20 ;  /* 0x0000001414167220 */ /* 0x000fe20000410000 */
[----:B------:R-:W-:-:S04]  /*1ad0*/  LOP3.LUT R20, R18, 0xfe000000, RZ, 0xc0, !PT ;  /* 0xfe00000012147812 */ /* 0x000fc800078ec0ff */
[----:B------:R-:W-:Y:S01]  /*1ae0*/  LOP3.LUT R27, R20, 0x7e800000, RZ, 0x3c, !PT ;  /* 0x7e800000141b7812 */ /* 0x000fe200078e3cff */
[----:B------:R-:W-:-:S04]  /*1af0*/  FMUL.FTZ R21, R12, R19 ;  /* 0x000000130c157220 */ /* 0x000fc80000410000 */
[-C--:B------:R-:W-:Y:S01]  /*1b00*/  FMUL.FTZ R28, R17, R27.reuse ;  /* 0x0000001b111c7220 */ /* 0x080fe20000410000 */
[----:B------:R-:W-:Y:S01]  /*1b10*/  FMUL.FTZ R27, R18, R27 ;  /* 0x0000001b121b7220 */ /* 0x000fe20000410000 */
[----:B------:R-:W1:Y:S02]  /*1b20*/  MUFU.SQRT R19, R24 ;  /* 0x0000001800137308 */ /* 0x000e640000002000 */
[----:B------:R-:W-:Y:S01]  /*1b30*/  FMUL.FTZ R28, R28, R28 ;  /* 0x0000001c1c1c7220 */ /* 0x000fe20000410000 */
[----:B------:R-:W-:Y:S01]  /*1b40*/  FFMA.FTZ R22, R21, R21, R22 ;  /* 0x0000001515167223 */ /* 0x000fe20000010016 */
[----:B------:R-:W-:Y:S02]  /*1b50*/  FSETP.NEU.FTZ.AND P6, PT, R10, RZ, PT ;  /* 0x000000ff0a00720b */ /* 0x000fe40003fdd000 */
[----:B------:R-:W-:Y:S02]  /*1b60*/  FFMA.FTZ R28, R27, R27, R28 ;  /* 0x0000001b1b1c7223 */ /* 0x000fe4000001001c */
[----:B------:R2:W3:Y:S01]  /*1b70*/  MUFU.SQRT R21, R26 ;  /* 0x0000001a00157308 */ /* 0x0004e20000002000 */
[----:B0-----:R-:W-:Y:S01]  /*1b80*/  IMAD.WIDE.U32 R4, R2, 0x4, R4 ;  /* 0x0000000402047825 */ /* 0x001fe200078e0004 */
[----:B------:R-:W-:-:S02]  /*1b90*/  FSEL R2, R3, +INF , P0 ;  /* 0x7f80000003027808 */ /* 0x000fc40000000000 */
[----:B------:R-:W-:-:S04]  /*1ba0*/  FSETP.NEU.FTZ.AND P5, PT, R13, RZ, PT ;  /* 0x000000ff0d00720b */ /* 0x000fc80003fbd000 */
[----:B------:R-:W0:Y:S01]  /*1bb0*/  MUFU.SQRT R22, R22 ;  /* 0x0000001600167308 */ /* 0x000e220000002000 */
[----:B------:R-:W-:Y:S02]  /*1bc0*/  FSETP.NEU.FTZ.AND P1, PT, R16, RZ, PT ;  /* 0x000000ff1000720b */ /* 0x000fe40003f3d000 */
[----:B------:R-:W-:-:S05]  /*1bd0*/  FSETP.NEU.FTZ.AND P0, PT, R17, RZ, PT ;  /* 0x000000ff1100720b */ /* 0x000fca0003f1d000 */
[----:B------:R-:W4:Y:S01]  /*1be0*/  MUFU.SQRT R24, R28 ;  /* 0x0000001c00187308 */ /* 0x000f220000002000 */
[----:B--2---:R-:W-:Y:S02]  /*1bf0*/  LOP3.LUT R26, R23, 0x800000, RZ, 0xfc, !PT ;  /* 0x00800000171a7812 */ /* 0x004fe400078efcff */
[----:B------:R-:W-:-:S03]  /*1c00*/  LOP3.LUT R14, R14, 0x800000, RZ, 0xfc, !PT ;  /* 0x008000000e0e7812 */ /* 0x000fc600078efcff */
[----:B-1----:R-:W-:Y:S01]  /*1c10*/  @P6 FMUL.FTZ R7, R19, R26 ;  /* 0x0000001a13076220 */ /* 0x002fe20000410000 */
[----:B------:R-:W-:Y:S02]  /*1c20*/  FSETP.NEU.FTZ.AND P6, PT, R13, +INF , PT ;  /* 0x7f8000000d00780b */ /* 0x000fe40003fdd000 */
[----:B------:R-:W-:Y:S02]  /*1c30*/  LOP3.LUT R15, R15, 0x800000, RZ, 0xfc, !PT ;  /* 0x008000000f0f7812 */ /* 0x000fe400078efcff */
[----:B------:R-:W-:Y:S01]  /*1c40*/  LOP3.LUT R13, R20, 0x800000, RZ, 0xfc, !PT ;  /* 0x00800000140d7812 */ /* 0x000fe200078efcff */
[----:B---3--:R-:W-:Y:S01]  /*1c50*/  @P5 FMUL.FTZ R9, R21, R14 ;  /* 0x0000000e15095220 */ /* 0x008fe20000410000 */
[----:B------:R-:W-:Y:S01]  /*1c60*/  FSEL R3, R6, +INF , P2 ;  /* 0x7f80000006037808 */ /* 0x000fe20001000000 */
[----:B0-----:R-:W-:Y:S01]  /*1c70*/  @P1 FMUL.FTZ R12, R22, R15 ;  /* 0x0000000f160c1220 */ /* 0x001fe20000410000 */
[----:B------:R-:W-:Y:S01]  /*1c80*/  FSETP.NEU.FTZ.AND P2, PT, R10, +INF , PT ;  /* 0x7f8000000a00780b */ /* 0x000fe20003f5d000 */
[----:B----4-:R-:W-:Y:S01]  /*1c90*/  @P0 FMUL.FTZ R18, R24, R13 ;  /* 0x0000000d18120220 */ /* 0x010fe20000410000 */
[----:B------:R-:W-:-:S02]  /*1ca0*/  FSETP.NEU.FTZ.AND P5, PT, R16, +INF , PT ;  /* 0x7f8000001000780b */ /* 0x000fc40003fbd000 */
[----:B------:R-:W-:Y:S01]  /*1cb0*/  FSETP.NEU.FTZ.AND P1, PT, R17, +INF , PT ;  /* 0x7f8000001100780b */ /* 0x000fe20003f3d000 */
[----:B------:R-:W-:Y:S01]  /*1cc0*/  IMAD.WIDE.U32 R4, R0, 0x8, R4 ;  /* 0x0000000800047825 */ /* 0x000fe200078e0004 */
[----:B------:R-:W-:Y:S02]  /*1cd0*/  FSEL R10, R8, +INF , P4 ;  /* 0x7f800000080a7808 */ /* 0x000fe40002000000 */
[----:B------:R-:W-:Y:S02]  /*1ce0*/  FSEL R8, R7, +INF , P2 ;  /* 0x7f80000007087808 */ /* 0x000fe40001000000 */
[----:B------:R-:W-:Y:S02]  /*1cf0*/  FSEL R9, R9, +INF , P6 ;  /* 0x7f80000009097808 */ /* 0x000fe40003000000 */
[----:B------:R-:W-:Y:S02]  /*1d00*/  FSEL R12, R12, +INF , P5 ;  /* 0x7f8000000c0c7808 */ /* 0x000fe40002800000 */
[----:B------:R-:W-:Y:S01]  /*1d10*/  FSEL R13, R18, +INF , P1 ;  /* 0x7f800000120d7808 */ /* 0x000fe20000800000 */
[----:B------:R-:W-:Y:S04]  /*1d20*/  STG.E.64 desc[UR4][R4.64], R2 ;  /* 0x0000000204007986 */ /* 0x000fe8000c101b04 */
[----:B------:R-:W-:Y:S04]  /*1d30*/  STG.E.64 desc[UR4][R4.64+0x400], R10 ;  /* 0x0004000a04007986 */ /* 0x000fe8000c101b04 */
[----:B------:R-:W-:Y:S04]  /*1d40*/  STG.E.64 desc[UR4][R4.64+0x800], R8 ;  /* 0x0008000804007986 */ /* 0x000fe8000c101b04 */
[----:B------:R-:W-:Y:S01]  /*1d50*/  STG.E.64 desc[UR4][R4.64+0xc00], R12 ;  /* 0x000c000c04007986 */ /* 0x000fe2000c101b04 */
[----:B------:R-:W-:Y:S05]  /*1d60*/  EXIT ;  /* 0x000000000000794d */ /* 0x000fea0003800000 */
.L_x_4669:
        /* <DEDUP_REMOVED lines=9> */
.L_x_17945:


//--------------------- .text._ZN2at6native29vectorized_elementwise_kernelILi4ENS0_13BinaryFunctorIfffZZZNS0_17hypot_kernel_cudaERNS_18TensorIteratorBaseEENKUlvE_clEvENKUlvE0_clEvEUlffE_EESt5arrayIPcLm3EEEEviT0_T1_ --------------------------
	.section	.text._ZN2at6native29vectorized_elementwise_kernelILi4ENS0_13BinaryFunctorIfffZZZNS0_17hypot_kernel_cudaERNS_18TensorIteratorBaseEENKUlvE_clEvENKUlvE0_clEvEUlffE_EESt5arrayIPcLm3EEEEviT0_T1_,"ax",@progbits
	.align	128
        .global         _ZN2at6native29vectorized_elementwise_kernelILi4ENS0_13BinaryFunctorIfffZZZNS0_17hypot_kernel_cudaERNS_18TensorIteratorBaseEENKUlvE_clEvENKUlvE0_clEvEUlffE_EESt5arrayIPcLm3EEEEviT0_T1_
        .type           _ZN2at6native29vectorized_elementwise_kernelILi4ENS0_13BinaryFunctorIfffZZZNS0_17hypot_kernel_cudaERNS_18TensorIteratorBaseEENKUlvE_clEvENKUlvE0_clEvEUlffE_EESt5arrayIPcLm3EEEEviT0_T1_,@function
        .size           _ZN2at6native29vectorized_elementwise_kernelILi4ENS0_13BinaryFunctorIfffZZZNS0_17hypot_kernel_cudaERNS_18TensorIteratorBaseEENKUlvE_clEvENKUlvE0_clEvEUlffE_EESt5arrayIPcLm3EEEEviT0_T1_,(.L_x_17946 - _ZN2at6native29vectorized_elementwise_kernelILi4ENS0_13BinaryFunctorIfffZZZNS0_17hypot_kernel_cudaERNS_18TensorIteratorBaseEENKUlvE_clEvENKUlvE0_clEvEUlffE_EESt5arrayIPcLm3EEEEviT0_T1_)
        .other          _ZN2at6native29vectorized_elementwise_kernelILi4ENS0_13BinaryFunctorIfffZZZNS0_17hypot_kernel_cudaERNS_18TensorIteratorBaseEENKUlvE_clEvENKUlvE0_clEvEUlffE_EESt5arrayIPcLm3EEEEviT0_T1_,@"STO_CUDA_ENTRY STV_DEFAULT"
_ZN2at6native29vectorized_elementwise_kernelILi4ENS0_13BinaryFunctorIfffZZZNS0_17hypot_kernel_cudaERNS_18TensorIteratorBaseEENKUlvE_clEvENKUlvE0_clEvEUlffE_EESt5arrayIPcLm3EEEEviT0_T1_:
.text._ZN2at6native29vectorized_elementwise_kernelILi4ENS0_13BinaryFunctorIfffZZZNS0_17hypot_kernel_cudaERNS_18TensorIteratorBaseEENKUlvE_clEvENKUlvE0_clEvEUlffE_EESt5arrayIPcLm3EEEEviT0_T1_:
        /* <DEDUP_REMOVED lines=113> */
.L_x_4672:
[----:B------:R-:W-:Y:S05]  /*0710*/  BSYNC.RECONVERGENT B0 ;  /* 0x0000000000007941 */ /* 0x000fea0003800200 */
.L_x_4671:
        /* <DEDUP_REMOVED lines=20> */
.L_x_4674:
[----:B------:R-:W-:Y:S05]  /*0860*/  BSYNC.RECONVERGENT B0 ;  /* 0x0000000000007941 */ /* 0x000fea0003800200 */
.L_x_4673:
        /* <DEDUP_REMOVED lines=20> */
.L_x_4676:
[----:B------:R-:W-:Y:S05]  /*09b0*/  BSYNC.RECONVERGENT B0 ;  /* 0x0000000000007941 */ /* 0x000fea0003800200 */
.L_x_4675:
        /* <DEDUP_REMOVED lines=31> */
.L_x_4678:
[----:B------:R-:W-:Y:S05]  /*0bb0*/  BSYNC.RECONVERGENT B0 ;  /* 0x0000000000007941 */ /* 0x000fea0003800200 */
.L_x_4677:
        /* <DEDUP_REMOVED lines=18> */
.L_x_4680:
[----:B------:R-:W-:Y:S05]  /*0ce0*/  BSYNC.RECONVERGENT B0 ;  /* 0x0000000000007941 */ /* 0x000fea0003800200 */
.L_x_4679:
        /* <DEDUP_REMOVED lines=18> */
.L_x_4682:
[----:B------:R-:W-:Y:S05]  /*0e10*/  BSYNC.RECONVERGENT B0 ;  /* 0x0000000000007941 */ /* 0x000fea0003800200 */
.L_x_4681:
        /* <DEDUP_REMOVED lines=18> */
.L_x_4684:
[----:B------:R-:W-:Y:S05]  /*0f40*/  BSYNC.RECONVERGENT B0 ;  /* 0x0000000000007941 */ /* 0x000fea0003800200 */
.L_x_4683:
        /* <DEDUP_REMOVED lines=18> */
.L_x_4686:
[----:B------:R-:W-:Y:S05]  /*1070*/  BSYNC.RECONVERGENT B0 ;  /* 0x0000000000007941 */ /* 0x000fea0003800200 */
.L_x_4685:
        /* <DEDUP_REMOVED lines=18> */
.L_x_4689:
[----:B------:R-:W-:-:S13]  /*11a0*/  ISETP.GE.U32.AND P0, PT, R3, R2, PT ;  /* 0x000000020300720c */ /* 0x000fda0003f06070 */
[----:B------:R-:W-:Y:S05]  /*11b0*/  @P0 BRA `(.L_x_4691) ;  /* 0x0000000000300947 */ /* 0x000fea0003800000 */
[----:B0-----:R-:W0:Y:S01]  /*11c0*/  LDC.64 R4, c[0x0][0x388] ;  /* 0x0000e200ff047b82 */ /* 0x001e220000000a00 */
[----:B------:R-:W-:Y:S01]  /*11d0*/  IADD3 R7, PT, PT, R0, R3, RZ ;  /* 0x0000000300077210 */ /* 0x000fe20007ffe0ff */
[----:B------:R-:W-:-:S04]  /*11e0*/  VIADD R3, R3, 0x80 ;  /* 0x0000008003037836 */ /* 0x000fc80000000000 */
[----:B0-----:R-:W-:-:S05]  /*11f0*/  IMAD.WIDE.U32 R4, R7, 0x4, R4 ;  /* 0x0000000407047825 */ /* 0x001fca00078e0004 */
[----:B------:R1:W-:Y:S02]  /*1200*/  STG.E desc[UR4][R4.64], R8 ;  /* 0x0000000804007986 */ /* 0x0003e4000c101904 */
.L_x_4690:
[----:B------:R-:W-:-:S13]  /*1210*/  ISETP.GE.U32.AND P0, PT, R3, R2, PT ;  /* 0x000000020300720c */ /* 0x000fda0003f06070 */
[----:B------:R-:W-:Y:S05]  /*1220*/  @P0 BRA `(.L_x_4692) ;  /* 0x0000000000340947 */ /* 0x000fea0003800000 */
[----:B01----:R-:W0:Y:S01]  /*1230*/  LDC.64 R4, c[0x0][0x388] ;  /* 0x0000e200ff047b82 */ /* 0x003e220000000a00 */
[----:B------:R-:W-:Y:S01]  /*1240*/  IADD3 R7, PT, PT, R0, R3, RZ ;  /* 0x0000000300077210 */ /* 0x000fe20007ffe0ff */
[----:B------:R-:W-:-:S04]  /*1250*/  VIADD R3, R3, 0x80 ;  /* 0x0000008003037836 */ /* 0x000fc80000000000 */
[----:B0-----:R-:W-:-:S05]  /*1260*/  IMAD.WIDE.U32 R4, R7, 0x4, R4 ;  /* 0x0000000407047825 */ /* 0x001fca00078e0004 */
[----:B------:R1:W-:Y:S02]  /*1270*/  STG.E desc[UR4][R4.64], R9 ;  /* 0x0000000904007986 */ /* 0x0003e4000c101904 */
.L_x_4691:
        /* <DEDUP_REMOVED lines=8> */
.L_x_4692:
[----:B------:R-:W-:Y:S05]  /*1300*/  BSYNC.RELIABLE B1 ;  /* 0x0000000000017941 */ /* 0x000fea0003800100 */
.L_x_4688:
[----:B------:R-:W-:-:S13]  /*1310*/  ISETP.GE.U32.AND P0, PT, R3, R2, PT ;  /* 0x000000020300720c */ /* 0x000fda0003f06070 */
[----:B012---:R-:W0:Y:S01]  /*1320*/  @!P0 LDC.64 R4, c[0x0][0x388] ;  /* 0x0000e200ff048b82 */ /* 0x007e220000000a00 */
[----:B------:R-:W-:Y:S01]  /*1330*/  @!P0 IADD3 R7, PT, PT, R0, R3, RZ ;  /* 0x0000000300078210 */ /* 0x000fe20007ffe0ff */
[----:B------:R-:W-:-:S04]  /*1340*/  @!P0 VIADD R3, R3, 0x80 ;  /* 0x0000008003038836 */ /* 0x000fc80000000000 */
[----:B0-----:R-:W-:-:S05]  /*1350*/  @!P0 IMAD.WIDE.U32 R4, R7, 0x4, R4 ;  /* 0x0000000407048825 */ /* 0x001fca00078e0004 */
[----:B------:R2:W-:Y:S02]  /*1360*/  @!P0 STG.E desc[UR4][R4.64], R12 ;  /* 0x0000000c04008986 */ /* 0x0005e4000c101904 */
.L_x_4693:
[----:B------:R-:W-:Y:S05]  /*1370*/  BSYNC.RECONVERGENT B0 ;  /* 0x0000000000007941 */ /* 0x000fea0003800200 */
.L_x_4687:
        /* <DEDUP_REMOVED lines=8> */
.L_x_4670:
[----:B------:R-:W0:Y:S01]  /*1400*/  S2R R13, SR_TID.X ;  /* 0x00000000000d7919 */ /* 0x000e220000002100 */
[----:B------:R-:W1:Y:S08]  /*1410*/  LDC.64 R2, c[0x0][0x390] ;  /* 0x0000e400ff027b82 */ /* 0x000e700000000a00 */
[----:B------:R-:W2:Y:S01]  /*1420*/  LDC.64 R4, c[0x0][0x398] ;  /* 0x0000e600ff047b82 */ /* 0x000ea20000000a00 */
[----:B-1----:R-:W-:-:S04]  /*1430*/  IMAD.WIDE.U32 R2, R0, 0x4, R2 ;  /* 0x0000000400027825 */ /* 0x002fc800078e0002 */
[----:B0-----:R-:W-:-:S04]  /*1440*/  IMAD.WIDE.U32 R2, R13, 0x10, R2 ;  /* 0x000000100d027825 */ /* 0x001fc800078e0002 */
[----:B--2---:R-:W-:Y:S01]  /*1450*/  IMAD.WIDE.U32 R4, R0, 0x4, R4 ;  /* 0x0000000400047825 */ /* 0x004fe200078e0004 */
[----:B------:R-:W2:Y:S03]  /*1460*/  LDG.E.128 R20, desc[UR4][R2.64] ;  /* 0x0000000402147981 */ /* 0x000ea6000c1e1d00 */
[----:B------:R-:W-:Y:S02]  /*1470*/  IMAD.WIDE.U32 R24, R13, 0x10, R4 ;  /* 0x000000100d187825 */ /* 0x000fe400078e0004 */
[----:B------:R0:W3:Y:S04]  /*1480*/  LDG.E.128 R4, desc[UR4][R2.64+0x800] ;  /* 0x0008000402047981 */ /* 0x0000e8000c1e1d00 */
[----:B------:R-:W4:Y:S04]  /*1490*/  LDG.E.128 R16, desc[UR4][R24.64] ;  /* 0x0000000418107981 */ /* 0x000f28000c1e1d00 */
[----:B------:R1:W5:Y:S01]  /*14a0*/  LDG.E.128 R8, desc[UR4][R24.64+0x800] ;  /* 0x0008000418087981 */ /* 0x000362000c1e1d00 */
[----:B--2---:R-:W-:Y:S01]  /*14b0*/  FADD.FTZ R20, |R20|, -RZ ;  /* 0x800000ff14147221 */ /* 0x004fe20000010200 */
[----:B------:R-:W-:Y:S01]  /*14c0*/  FADD.FTZ R21, |R21|, -RZ ;  /* 0x800000ff15157221 */ /* 0x000fe20000010200 */
[----:B----4-:R-:W-:Y:S01]  /*14d0*/  FADD.FTZ R27, |R16|, -RZ ;  /* 0x800000ff101b7221 */ /* 0x010fe20000010200 */
[----:B------:R-:W-:Y:S01]  /*14e0*/  FADD.FTZ R14, |R17|, -RZ ;  /* 0x800000ff110e7221 */ /* 0x000fe20000010200 */
[----:B------:R-:W-:-:S03]  /*14f0*/  FADD.FTZ R17, |R18|, -RZ ;  /* 0x800000ff12117221 */ /* 0x000fc60000010200 */
[----:B------:R-:W-:Y:S01]  /*1500*/  VIMNMX R15, PT, PT, R20, R27, !PT ;  /* 0x0000001b140f7248 */ /* 0x000fe20007fe0100 */
[----:B------:R-:W-:-:S03]  /*1510*/  FADD.FTZ R12, |R22|, -RZ ;  /* 0x800000ff160c7221 */ /* 0x000fc60000010200 */
[----:B------:R-:W-:Y:S01]  /*1520*/  LOP3.LUT R18, R15, 0xfe000000, RZ, 0xc0, !PT ;  /* 0xfe0000000f127812 */ /* 0x000fe200078ec0ff */
[----:B------:R-:W-:Y:S01]  /*1530*/  FADD.FTZ R23, |R23|, -RZ ;  /* 0x800000ff17177221 */ /* 0x000fe20000010200 */
[----:B------:R-:W-:Y:S01]  /*1540*/  FADD.FTZ R26, |R19|, -RZ ;  /* 0x800000ff131a7221 */ /* 0x000fe20000010200 */
[----:B------:R-:W-:Y:S02]  /*1550*/  VIMNMX R20, PT, PT, R20, R27, PT ;  /* 0x0000001b14147248 */ /* 0x000fe40003fe0100 */
[CC--:B------:R-:W-:Y:S02]  /*1560*/  VIMNMX R19, PT, PT, R21.reuse, R14.reuse, PT ;  /* 0x0000000e15137248 */ /* 0x0c0fe40003fe0100 */
[----:B------:R-:W-:Y:S02]  /*1570*/  LOP3.LUT R22, R18, 0x7e800000, RZ, 0x3c, !PT ;  /* 0x7e80000012167812 */ /* 0x000fe400078e3cff */
[----:B------:R-:W-:Y:S02]  /*1580*/  VIMNMX R14, PT, PT, R21, R14, !PT ;  /* 0x0000000e150e7248 */ /* 0x000fe40007fe0100 */
[----:B0-----:R-:W-:-:S02]  /*1590*/  VIMNMX R3, PT, PT, R12, R17, !PT ;  /* 0x000000110c037248 */ /* 0x001fc40007fe0100 */
[----:B------:R-:W-:Y:S02]  /*15a0*/  VIMNMX R16, PT, PT, R12, R17, PT ;  /* 0x000000110c107248 */ /* 0x000fe40003fe0100 */
[CC--:B------:R-:W-:Y:S02]  /*15b0*/  VIMNMX R12, PT, PT, R23.reuse, R26.reuse, PT ;  /* 0x0000001a170c7248 */ /* 0x0c0fe40003fe0100 */
[----:B------:R-:W-:Y:S01]  /*15c0*/  VIMNMX R2, PT, PT, R23, R26, !PT ;  /* 0x0000001a17027248 */ /* 0x000fe20007fe0100 */
[-C--:B------:R-:W-:Y:S01]  /*15d0*/  FMUL.FTZ R23, R20, R22.reuse ;  /* 0x0000001614177220 */ /* 0x080fe20000410000 */
[----:B------:R-:W-:Y:S02]  /*15e0*/  LOP3.LUT R17, R14, 0xfe000000, RZ, 0xc0, !PT ;  /* 0xfe0000000e117812 */ /* 0x000fe400078ec0ff */
[----:B------:R-:W-:Y:S01]  /*15f0*/  LOP3.LUT R21, R3, 0xfe000000, RZ, 0xc0, !PT ;  /* 0xfe00000003157812 */ /* 0x000fe200078ec0ff */
[----:B------:R-:W-:Y:S01]  /*1600*/  FMUL.FTZ R22, R15, R22 ;  /* 0x000000160f167220 */ /* 0x000fe20000410000 */
[----:B-1----:R-:W-:Y:S01]  /*1610*/  LOP3.LUT R24, R17, 0x7e800000, RZ, 0x3c, !PT ;  /* 0x7e80000011187812 */ /* 0x002fe200078e3cff */
[----:B------:R-:W-:Y:S01]  /*1620*/  FMUL.FTZ R23, R23, R23 ;  /* 0x0000001717177220 */ /* 0x000fe20000410000 */
[----:B------:R-:W-:-:S03]  /*1630*/  LOP3.LUT R25, R21, 0x7e800000, RZ, 0x3c, !PT ;  /* 0x7e80000015197812 */ /* 0x000fc600078e3cff */
[----:B------:R-:W-:Y:S01]  /*1640*/  FFMA.FTZ R23, R22, R22, R23 ;  /* 0x0000001616177223 */ /* 0x000fe20000010017 */
[-C--:B------:R-:W-:Y:S01]  /*1650*/  FMUL.FTZ R22, R19, R24.reuse ;  /* 0x0000001813167220 */ /* 0x080fe20000410000 */
[-C--:B------:R-:W-:Y:S01]  /*1660*/  FMUL.FTZ R26, R16, R25.reuse ;  /* 0x00000019101a7220 */ /* 0x080fe20000410000 */
[----:B------:R-:W-:Y:S01]  /*1670*/  FMUL.FTZ R27, R3, R25 ;  /* 0x00000019031b7220 */ /* 0x000fe20000410000 */
[----:B------:R-:W-:Y:S01]  /*1680*/  FMUL.FTZ R24, R14, R24 ;  /* 0x000000180e187220 */ /* 0x000fe20000410000 */
[----:B------:R-:W-:Y:S01]  /*1690*/  FMUL.FTZ R25, R22, R22 ;  /* 0x0000001616197220 */ /* 0x000fe20000410000 */
[----:B------:R-:W-:Y:S01]  /*16a0*/  FMUL.FTZ R26, R26, R26 ;  /* 0x0000001a1a1a7220 */ /* 0x000fe20000410000 */
[----:B------:R-:W-:Y:S02]  /*16b0*/  LOP3.LUT R22, R2, 0xfe000000, RZ, 0xc0, !PT ;  /* 0xfe00000002167812 */ /* 0x000fe400078ec0ff */
[----:B------:R-:W-:Y:S01]  /*16c0*/  FFMA.FTZ R24, R24, R24, R25 ;  /* 0x0000001818187223 */ /* 0x000fe20000010019 */
[----:B------:R-:W-:Y:S01]  /*16d0*/  FFMA.FTZ R25, R27, R27, R26 ;  /* 0x0000001b1b197223 */ /* 0x000fe2000001001a */
[----:B------:R-:W-:-:S05]  /*16e0*/  LOP3.LUT R27, R22, 0x7e800000, RZ, 0x3c, !PT ;  /* 0x7e800000161b7812 */ /* 0x000fca00078e3cff */
[-C--:B------:R-:W-:Y:S01]  /*16f0*/  FMUL.FTZ R26, R12, R27.reuse ;  /* 0x0000001b0c1a7220 */ /* 0x080fe20000410000 */
[----:B------:R-:W-:-:S03]  /*1700*/  FMUL.FTZ R27, R2, R27 ;  /* 0x0000001b021b7220 */ /* 0x000fc60000410000 */
[----:B------:R-:W-:-:S04]  /*1710*/  FMUL.FTZ R26, R26, R26 ;  /* 0x0000001a1a1a7220 */ /* 0x000fc80000410000 */
[----:B------:R-:W-:Y:S01]  /*1720*/  FFMA.FTZ R26, R27, R27, R26 ;  /* 0x0000001b1b1a7223 */ /* 0x000fe2000001001a */
[----:B------:R-:W-:Y:S01]  /*1730*/  MUFU.SQRT R25, R25 ;  /* 0x0000001900197308 */ /* 0x000fe20000002000 */
[----:B------:R-:W-:-:S07]  /*1740*/  FSETP.NEU.FTZ.AND P6, PT, R12, RZ, PT ;  /* 0x000000ff0c00720b */ /* 0x000fce0003fdd000 */
[----:B------:R-:W0:Y:S01]  /*1750*/  MUFU.SQRT R26, R26 ;  /* 0x0000001a001a7308 */ /* 0x000e220000002000 */
[----:B------:R-:W-:Y:S02]  /*1760*/  FSETP.NEU.FTZ.AND P5, PT, R16, RZ, PT ;  /* 0x000000ff1000720b */ /* 0x000fe40003fbd000 */
[C---:B------:R-:W-:Y:S02]  /*1770*/  FSETP.NEU.FTZ.AND P3, PT, R19.reuse, RZ, PT ;  /* 0x000000ff1300720b */ /* 0x040fe40003f7d000 */
[----:B------:R-:W-:Y:S02]  /*1780*/  FSETP.NEU.FTZ.AND P2, PT, R19, +INF , PT ;  /* 0x7f8000001300780b */ /* 0x000fe40003f5d000 */
[----:B------:R-:W-:Y:S01]  /*1790*/  LOP3.LUT R19, R22, 0x800000, RZ, 0xfc, !PT ;  /* 0x0080000016137812 */ /* 0x000fe200078efcff */
[----:B------:R-:W1:Y:S01]  /*17a0*/  MUFU.SQRT R23, R23 ;  /* 0x0000001700177308 */ /* 0x000e620000002000 */
[C---:B------:R-:W-:Y:S02]  /*17b0*/  FSETP.NEU.FTZ.AND P1, PT, R20.reuse, RZ, PT ;  /* 0x000000ff1400720b */ /* 0x040fe40003f3d000 */
[----:B------:R-:W-:-:S02]  /*17c0*/  FSETP.NEU.FTZ.AND P0, PT, R20, +INF , PT ;  /* 0x7f8000001400780b */ /* 0x000fc40003f1d000 */
[----:B------:R-:W-:-:S03]  /*17d0*/  LOP3.LUT R20, R21, 0x800000, RZ, 0xfc, !PT ;  /* 0x0080000015147812 */ /* 0x000fc600078efcff */
[----:B------:R-:W2:Y:S01]  /*17e0*/  MUFU.SQRT R24, R24 ;  /* 0x0000001800187308 */ /* 0x000ea20000002000 */
[----:B0-----:R-:W-:Y:S01]  /*17f0*/  @P6 FMUL.FTZ R2, R26, R19 ;  /* 0x000000131a026220 */ /* 0x001fe20000410000 */
[----:B---3--:R-:W-:Y:S01]  /*1800*/  FADD.FTZ R19, |R5|, -RZ ;  /* 0x800000ff05137221 */ /* 0x008fe20000010200 */
[----:B------:R-:W-:Y:S01]  /*1810*/  FADD.FTZ R4, |R4|, -RZ ;  /* 0x800000ff04047221 */ /* 0x000fe20000010200 */
[----:B-----5:R-:W-:Y:S01]  /*1820*/  FADD.FTZ R5, |R8|, -RZ ;  /* 0x800000ff08057221 */ /* 0x020fe20000010200 */
[----:B------:R-:W-:Y:S01]  /*1830*/  @P5 FMUL.FTZ R3, R25, R20 ;  /* 0x0000001419035220 */ /* 0x000fe20000410000 */
[----:B------:R-:W-:Y:S01]  /*1840*/  FADD.FTZ R20, |R9|, -RZ ;  /* 0x800000ff09147221 */ /* 0x000fe20000010200 */
[----:B------:R-:W-:Y:S01]  /*1850*/  FADD.FTZ R9, |R10|, -RZ ;  /* 0x800000ff0a097221 */ /* 0x000fe20000010200 */
[----:B------:R-:W-:Y:S02]  /*1860*/  LOP3.LUT R18, R18, 0x800000, RZ, 0xfc, !PT ;  /* 0x0080000012127812 */ /* 0x000fe400078efcff */
[----:B------:R-:W-:-:S02]  /*1870*/  VIMNMX R10, PT, PT, R4, R5, !PT ;  /* 0x00000005040a7248 */ /* 0x000fc40007fe0100 */
[----:B------:R-:W-:Y:S01]  /*1880*/  FSETP.NEU.FTZ.AND P4, PT, R16, +INF , PT ;  /* 0x7f8000001000780b */ /* 0x000fe20003f9d000 */
[----:B------:R-:W-:Y:S01]  /*1890*/  FADD.FTZ R6, |R6|, -RZ ;  /* 0x800000ff06067221 */ /* 0x000fe20000010200 */
[----:B------:R-:W-:Y:S02]  /*18a0*/  LOP3.LUT R17, R17, 0x800000, RZ, 0xfc, !PT ;  /* 0x0080000011117812 */ /* 0x000fe400078efcff */
[----:B------:R-:W-:Y:S02]  /*18b0*/  VIMNMX R16, PT, PT, R19, R20, !PT ;  /* 0x0000001413107248 */ /* 0x000fe40007fe0100 */
[----:B------:R-:W-:Y:S01]  /*18c0*/  LOP3.LUT R8, R10, 0xfe000000, RZ, 0xc0, !PT ;  /* 0xfe0000000a087812 */ /* 0x000fe200078ec0ff */
[----:B-1----:R-:W-:Y:S01]  /*18d0*/  @P1 FMUL.FTZ R15, R23, R18 ;  /* 0x00000012170f1220 */ /* 0x002fe20000410000 */
[----:B------:R-:W-:Y:S01]  /*18e0*/  LOP3.LUT R21, R16, 0xfe000000, RZ, 0xc0, !PT ;  /* 0xfe00000010157812 */ /* 0x000fe200078ec0ff */
[----:B--2---:R-:W-:Y:S01]  /*18f0*/  @P3 FMUL.FTZ R14, R24, R17 ;  /* 0x00000011180e3220 */ /* 0x004fe20000410000 */
[----:B------:R-:W-:-:S02]  /*1900*/  VIMNMX R18, PT, PT, R4, R5, PT ;  /* 0x0000000504127248 */ /* 0x000fc40003fe0100 */
[-C--:B------:R-:W-:Y:S02]  /*1910*/  VIMNMX R17, PT, PT, R6, R9.reuse, !PT ;  /* 0x0000000906117248 */ /* 0x080fe40007fe0100 */
[----:B------:R-:W-:Y:S02]  /*1920*/  LOP3.LUT R5, R8, 0x7e800000, RZ, 0x3c, !PT ;  /* 0x7e80000008057812 */ /* 0x000fe400078e3cff */
[----:B------:R-:W-:Y:S02]  /*1930*/  VIMNMX R19, PT, PT, R19, R20, PT ;  /* 0x0000001413137248 */ /* 0x000fe40003fe0100 */
[----:B------:R-:W-:Y:S02]  /*1940*/  LOP3.LUT R23, R21, 0x7e800000, RZ, 0x3c, !PT ;  /* 0x7e80000015177812 */ /* 0x000fe400078e3cff */
[----:B------:R-:W-:Y:S02]  /*1950*/  LOP3.LUT R20, R17, 0xfe000000, RZ, 0xc0, !PT ;  /* 0xfe00000011147812 */ /* 0x000fe400078ec0ff */
[----:B------:R-:W-:Y:S01]  /*1960*/  VIMNMX R22, PT, PT, R6, R9, PT ;  /* 0x0000000906167248 */ /* 0x000fe20003fe0100 */
[----:B------:R-:W-:Y:S01]  /*1970*/  FMUL.FTZ R9, R18, R5 ;  /* 0x0000000512097220 */ /* 0x000fe20000410000 */
[----:B------:R-:W-:Y:S01]  /*1980*/  FADD.FTZ R4, |R11|, -RZ ;  /* 0x800000ff0b047221 */ /* 0x000fe20000010200 */
[----:B------:R-:W-:Y:S01]  /*1990*/  FADD.FTZ R7, |R7|, -RZ ;  /* 0x800000ff07077221 */ /* 0x000fe20000010200 */
[----:B------:R-:W-:Y:S01]  /*19a0*/  FMUL.FTZ R11, R19, R23 ;  /* 0x00000017130b7220 */ /* 0x000fe20000410000 */
[----:B------:R-:W-:Y:S01]  /*19b0*/  LOP3.LUT R6, R20, 0x7e800000, RZ, 0x3c, !PT ;  /* 0x7e80000014067812 */ /* 0x000fe200078e3cff */
[----:B------:R-:W-:Y:S01]  /*19c0*/  FMUL.FTZ R5, R10, R5 ;  /* 0x000000050a057220 */ /* 0x000fe20000410000 */
[----:B------:R-:W-:Y:S01]  /*19d0*/  FMUL.FTZ R24, R9, R9 ;  /* 0x0000000909187220 */ /* 0x000fe20000410000 */
[----:B------:R-:W-:Y:S01]  /*19e0*/  FMUL.FTZ R26, R16, R23 ;  /* 0x00000017101a7220 */ /* 0x000fe20000410000 */
[----:B------:R-:W-:Y:S01]  /*19f0*/  FMUL.FTZ R9, R11, R11 ;  /* 0x0000000b0b097220 */ /* 0x000fe20000410000 */
[-C--:B------:R-:W-:Y:S01]  /*1a00*/  VIMNMX R23, PT, PT, R7, R4.reuse, PT ;  /* 0x0000000407177248 */ /* 0x080fe20003fe0100 */
[----:B------:R-:W-:Y:S01]  /*1a10*/  FFMA.FTZ R24, R5, R5, R24 ;  /* 0x0000000505187223 */ /* 0x000fe20000010018 */
[----:B------:R-:W-:Y:S01]  /*1a20*/  VIMNMX R11, PT, PT, R7, R4, !PT ;  /* 0x00000004070b7248 */ /* 0x000fe20007fe0100 */
[-C--:B------:R-:W-:Y:S01]  /*1a30*/  FMUL.FTZ R7, R22, R6.reuse ;  /* 0x0000000616077220 */ /* 0x080fe20000410000 */
[----:B------:R-:W0:Y:S01]  /*1a40*/  LDC.64 R4, c[0x0][0x388] ;  /* 0x0000e200ff047b82 */ /* 0x000e220000000a00 */
[----:B------:R-:W-:Y:S01]  /*1a50*/  FMUL.FTZ R6, R17, R6 ;  /* 0x0000000611067220 */ /* 0x000fe20000410000 */
[----:B------:R-:W-:Y:S01]  /*1a60*/  LOP3.LUT R25, R11, 0xfe000000, RZ, 0xc0, !PT ;  /* 0xfe0000000b197812 */ /* 0x000fe200078ec0ff */
[----:B------:R-:W-:-:S04]  /*1a70*/  FMUL.FTZ R7, R7, R7 ;  /* 0x0000000707077220 */ /* 0x000fc80000410000 */
[----:B------:R-:W-:Y:S01]  /*1a80*/  FFMA.FTZ R27, R6, R6, R7 ;  /* 0x00000006061b7223 */ /* 0x000fe20000010007 */
[----:B------:R-:W-:-:S05]  /*1a90*/  LOP3.LUT R6, R25, 0x7e800000, RZ, 0x3c, !PT ;  /* 0x7e80000019067812 */ /* 0x000fca00078e3cff */
[-C--:B------:R-:W-:Y:S01]  /*1aa0*/  FMUL.FTZ R7, R23, R6.reuse ;  /* 0x0000000617077220 */ /* 0x080fe20000410000 */
[----:B------:R-:W-:Y:S01]  /*1ab0*/  FMUL.FTZ R6, R11, R6 ;  /* 0x000000060b067220 */ /* 0x000fe20000410000 */
[----:B------:R-:W-:Y:S02]  /*1ac0*/  FFMA.FTZ R26, R26, R26, R9 ;  /* 0x0000001a1a1a7223 */ /* 0x000fe40000010009 */
[----:B------:R-:W-:-:S04]  /*1ad0*/  FMUL.FTZ R7, R7, R7 ;  /* 0x0000000707077220 */ /* 0x000fc80000410000 */
[----:B------:R-:W-:Y:S01]  /*1ae0*/  FFMA.FTZ R28, R6, R6, R7 ;  /* 0x00000006061c7223 */ /* 0x000fe20000010007 */
[----:B------:R-:W1:Y:S01]  /*1af0*/  MUFU.SQRT R24, R24 ;  /* 0x0000001800187308 */ /* 0x000e620000002000 */
[----:B0-----:R-:W-:Y:S01]  /*1b00*/  IMAD.WIDE.U32 R6, R0, 0x4, R4 ;  /* 0x0000000400067825 */ /* 0x001fe200078e0004 */
[----:B------:R-:W-:-:S06]  /*1b10*/  FSEL R4, R15, +INF , P0 ;  /* 0x7f8000000f047808 */ /* 0x000fcc0000000000 */
[----:B------:R-:W0:Y:S01]  /*1b20*/  MUFU.SQRT R26, R26 ;  /* 0x0000001a001a7308 */ /* 0x000e220000002000 */
[----:B------:R-:W-:Y:S02]  /*1b30*/  FSETP.NEU.FTZ.AND P6, PT, R18, RZ, PT ;  /* 0x000000ff1200720b */ /* 0x000fe40003fdd000 */
[----:B------:R-:W-:-:S05]  /*1b40*/  FSETP.NEU.FTZ.AND P5, PT, R19, RZ, PT ;  /* 0x000000ff1300720b */ /* 0x000fca0003fbd000 */
[----:B------:R-:W2:Y:S01]  /*1b50*/  MUFU.SQRT R27, R27 ;  /* 0x0000001b001b7308 */ /* 0x000ea20000002000 */
[----:B------:R-:W-:Y:S02]  /*1b60*/  FSETP.NEU.FTZ.AND P1, PT, R22, RZ, PT ;  /* 0x000000ff1600720b */ /* 0x000fe40003f3d000 */
[----:B------:R-:W-:-:S05]  /*1b70*/  FSETP.NEU.FTZ.AND P0, PT, R23, RZ, PT ;  /* 0x000000ff1700720b */ /* 0x000fca0003f1d000 */
[----:B------:R-:W3:Y:S01]  /*1b80*/  MUFU.SQRT R0, R28 ;  /* 0x0000001c00007308 */ /* 0x000ee20000002000 */
[----:B------:R-:W-:Y:S02]  /*1b90*/  LOP3.LUT R15, R8, 0x800000, RZ, 0xfc, !PT ;  /* 0x00800000080f7812 */ /* 0x000fe400078efcff */
[----:B------:R-:W-:Y:S02]  /*1ba0*/  LOP3.LUT R21, R21, 0x800000, RZ, 0xfc, !PT ;  /* 0x0080000015157812 */ /* 0x000fe400078efcff */
[----:B------:R-:W-:Y:S02]  /*1bb0*/  LOP3.LUT R20, R20, 0x800000, RZ, 0xfc, !PT ;  /* 0x0080000014147812 */ /* 0x000fe400078efcff */
[----:B------:R-:W-:Y:S01]  /*1bc0*/  LOP3.LUT R25, R25, 0x800000, RZ, 0xfc, !PT ;  /* 0x0080000019197812 */ /* 0x000fe200078efcff */
[----:B-1----:R-:W-:Y:S01]  /*1bd0*/  @P6 FMUL.FTZ R10, R24, R15 ;  /* 0x0000000f180a6220 */ /* 0x002fe20000410000 */
[----:B------:R-:W-:Y:S01]  /*1be0*/  FSEL R5, R14, +INF , P2 ;  /* 0x7f8000000e057808 */ /* 0x000fe20001000000 */
[----:B0-----:R-:W-:Y:S01]  /*1bf0*/  @P5 FMUL.FTZ R16, R26, R21 ;  /* 0x000000151a105220 */ /* 0x001fe20000410000 */
[----:B--2---:R-:W-:Y:S01]  /*1c00*/  @P1 FMUL.FTZ R17, R27, R20 ;  /* 0x000000141b111220 */ /* 0x004fe20000410000 */
[----:B------:R-:W-:-:S02]  /*1c10*/  FSETP.NEU.FTZ.AND P3, PT, R12, +INF , PT ;  /* 0x7f8000000c00780b */ /* 0x000fc40003f7d000 */
[----:B------:R-:W-:Y:S02]  /*1c20*/  FSETP.NEU.FTZ.AND P2, PT, R18, +INF , PT ;  /* 0x7f8000001200780b */ /* 0x000fe40003f5d000 */
[----:B------:R-:W-:Y:S01]  /*1c30*/  FSETP.NEU.FTZ.AND P6, PT, R19, +INF , PT ;  /* 0x7f8000001300780b */ /* 0x000fe20003fdd000 */
[----:B---3--:R-:W-:Y:S01]  /*1c40*/  @P0 FMUL.FTZ R11, R0, R25 ;  /* 0x00000019000b0220 */ /* 0x008fe20000410000 */
[----:B------:R-:W-:Y:S02]  /*1c50*/  FSETP.NEU.FTZ.AND P5, PT, R22, +INF , PT ;  /* 0x7f8000001600780b */ /* 0x000fe40003fbd000 */
[----:B------:R-:W-:Y:S01]  /*1c60*/  FSETP.NEU.FTZ.AND P1, PT, R23, +INF , PT ;  /* 0x7f8000001700780b */ /* 0x000fe20003f3d000 */
[----:B------:R-:W-:Y:S01]  /*1c70*/  IMAD.WIDE.U32 R8, R13, 0x10, R6 ;  /* 0x000000100d087825 */ /* 0x000fe200078e0006 */
[----:B------:R-:W-:Y:S02]  /*1c80*/  FSEL R6, R3, +INF , P4 ;  /* 0x7f80000003067808 */ /* 0x000fe40002000000 */
[----:B------:R-:W-:-:S02]  /*1c90*/  FSEL R7, R2, +INF , P3 ;  /* 0x7f80000002077808 */ /* 0x000fc40001800000 */
[----:B------:R-:W-:Y:S02]  /*1ca0*/  FSEL R12, R10, +INF , P2 ;  /* 0x7f8000000a0c7808 */ /* 0x000fe40001000000 */
[----:B------:R-:W-:Y:S02]  /*1cb0*/  FSEL R13, R16, +INF , P6 ;  /* 0x7f800000100d7808 */ /* 0x000fe40003000000 */
[----:B------:R-:W-:Y:S02]  /*1cc0*/  FSEL R14, R17, +INF , P5 ;  /* 0x7f800000110e7808 */ /* 0x000fe40002800000 */
[----:B------:R-:W-:Y:S01]  /*1cd0*/  FSEL R15, R11, +INF , P1 ;  /* 0x7f8000000b0f7808 */ /* 0x000fe20000800000 */
[----:B------:R-:W-:Y:S04]  /*1ce0*/  STG.E.128 desc[UR4][R8.64], R4 ;  /* 0x0000000408007986 */ /* 0x000fe8000c101d04 */
[----:B------:R-:W-:Y:S01]  /*1cf0*/  STG.E.128 desc[UR4][R8.64+0x800], R12 ;  /* 0x0008000c08007986 */ /* 0x000fe2000c101d04 */
[----:B------:R-:W-:Y:S05]  /*1d00*/  EXIT ;  /* 0x000000000000794d */ /* 0x000fea0003800000 */
.L_x_4694:
        /* <DEDUP_REMOVED lines=15> */
.L_x_17946:


//--------------------- .text._ZN2at6native29vectorized_elementwise_kernelILi8ENS0_13BinaryFunctorIfffZZZNS0_17hypot_kernel_cudaERNS_18TensorIteratorBaseEENKUlvE_clEvENKUlvE0_clEvEUlffE_EESt5arrayIPcLm3EEEEviT0_T1_ --------------------------
	.section	.text._ZN2at6native29vectorized_elementwise_kernelILi8ENS0_13BinaryFunctorIfffZZZNS0_17hypot_kernel_cudaERNS_18TensorIteratorBaseEENKUlvE_clEvENKUlvE0_clEvEUlffE_EESt5arrayIPcLm3EEEEviT0_T1_,"ax",@progbits
	.align	128
        .global         _ZN2at6native29vectorized_elementwise_kernelILi8ENS0_13BinaryFunctorIfffZZZNS0_17hypot_kernel_cudaERNS_18TensorIteratorBaseEENKUlvE_clEvENKUlvE0_clEvEUlffE_EESt5arrayIPcLm3EEEEviT0_T1_
        .type           _ZN2at6native29vectorized_elementwise_kernelILi8ENS0_13BinaryFunctorIfffZZZNS0_17hypot_kernel_cudaERNS_18TensorIteratorBaseEENKUlvE_clEvENKUlvE0_clEvEUlffE_EESt5arrayIPcLm3EEEEviT0_T1_,@function
        .size           _ZN2at6native29vectorized_elementwise_kernelILi8ENS0_13BinaryFunctorIfffZZZNS0_17hypot_kernel_cudaERNS_18TensorIteratorBaseEENKUlvE_clEvENKUlvE0_clEvEUlffE_EESt5arrayIPcLm3EEEEviT0_T1_,(.L_x_17947 - _ZN2at6native29vectorized_elementwise_kernelILi8ENS0_13BinaryFunctorIfffZZZNS0_17hypot_kernel_cudaERNS_18TensorIteratorBaseEENKUlvE_clEvENKUlvE0_clEvEUlffE_EESt5arrayIPcLm3EEEEviT0_T1_)
        .other          _ZN2at6native29vectorized_elementwise_kernelILi8ENS0_13BinaryFunctorIfffZZZNS0_17hypot_kernel_cudaERNS_18TensorIteratorBaseEENKUlvE_clEvENKUlvE0_clEvEUlffE_EESt5arrayIPcLm3EEEEviT0_T1_,@"STO_CUDA_ENTRY STV_DEFAULT"
_ZN2at6native29vectorized_elementwise_kernelILi8ENS0_13BinaryFunctorIfffZZZNS0_17hypot_kernel_cudaERNS_18TensorIteratorBaseEENKUlvE_clEvENKUlvE0_clEvEUlffE_EESt5arrayIPcLm3EEEEviT0_T1_:
.text._ZN2at6native29vectorized_elementwise_kernelILi8ENS0_13BinaryFunctorIfffZZZNS0_17hypot_kernel_cudaERNS_18TensorIteratorBaseEENKUlvE_clEvENKUlvE0_clEvEUlffE_EESt5arrayIPcLm3EEEEviT0_T1_:
        /* <DEDUP_REMOVED lines=113> */
.L_x_4697:
[----:B------:R-:W-:Y:S05]  /*0710*/  BSYNC.RECONVERGENT B0 ;  /* 0x0000000000007941 */ /* 0x000fea0003800200 */
.L_x_4696:
        /* <DEDUP_REMOVED lines=20> */
.L_x_4699:
[----:B------:R-:W-:Y:S05]  /*0860*/  BSYNC.RECONVERGENT B0 ;  /* 0x0000000000007941 */ /* 0x000fea0003800200 */
.L_x_4698:
        /* <DEDUP_REMOVED lines=20> */
.L_x_4701:
[----:B------:R-:W-:Y:S05]  /*09b0*/  BSYNC.RECONVERGENT B0 ;  /* 0x0000000000007941 */ /* 0x000fea0003800200 */
.L_x_4700:
        /* <DEDUP_REMOVED lines=31> */
.L_x_4703:
[----:B------:R-:W-:Y:S05]  /*0bb0*/  BSYNC.RECONVERGENT B0 ;  /* 0x0000000000007941 */ /* 0x000fea0003800200 */
.L_x_4702:
        /* <DEDUP_REMOVED lines=18> */
.L_x_4705:
[----:B------:R-:W-:Y:S05]  /*0ce0*/  BSYNC.RECONVERGENT B0 ;  /* 0x0000000000007941 */ /* 0x000fea0003800200 */
.L_x_4704:
        /* <DEDUP_REMOVED lines=18> */
.L_x_4707:
[----:B------:R-:W-:Y:S05]  /*0e10*/  BSYNC.RECONVERGENT B0 ;  /* 0x0000000000007941 */ /* 0x000fea0003800200 */
.L_x_4706:
        /* <DEDUP_REMOVED lines=18> */
.L_x_4709:
[----:B------:R-:W-:Y:S05]  /*0f40*/  BSYNC.RECONVERGENT B0 ;  /* 0x0000000000007941 */ /* 0x000fea0003800200 */
.L_x_4708:
        /* <DEDUP_REMOVED lines=18> */
.L_x_4711:
[----:B------:R-:W-:Y:S05]  /*1070*/  BSYNC.RECONVERGENT B0 ;  /* 0x0000000000007941 */ /* 0x000fea0003800200 */
.L_x_4710:
        /* <DEDUP_REMOVED lines=18> */
.L_x_4714:
[----:B------:R-:W-:-:S13]  /*11a0*/  ISETP.GE.U32.AND P0, PT, R3, R2, PT ;  /* 0x000000020300720c */ /* 0x000fda0003f06070 */
[----:B------:R-:W-:Y:S05]  /*11b0*/  @P0 BRA `(.L_x_4716) ;  /* 0x0000000000300947 */ /* 0x000fea0003800000 */
[----:B0-----:R-:W0:Y:S01]  /*11c0*/  LDC.64 R4, c[0x0][0x388] ;  /* 0x0000e200ff047b82 */ /* 0x001e220000000a00 */
[----:B------:R-:W-:Y:S01]  /*11d0*/  IADD3 R7, PT, PT, R0, R3, RZ ;  /* 0x0000000300077210 */ /* 0x000fe20007ffe0ff */
[----:B------:R-:W-:-:S04]  /*11e0*/  VIADD R3, R3, 0x80 ;  /* 0x0000008003037836 */ /* 0x000fc80000000000 */
[----:B0-----:R-:W-:-:S05]  /*11f0*/  IMAD.WIDE.U32 R4, R7, 0x4, R4 ;  /* 0x0000000407047825 */ /* 0x001fca00078e0004 */
[----:B------:R1:W-:Y:S02]  /*1200*/  STG.E desc[UR4][R4.64], R8 ;  /* 0x0000000804007986 */ /* 0x0003e4000c101904 */
.L_x_4715:
[----:B------:R-:W-:-:S13]  /*1210*/  ISETP.GE.U32.AND P0, PT, R3, R2, PT ;  /* 0x000000020300720c */ /* 0x000fda0003f06070 */
[----:B------:R-:W-:Y:S05]  /*1220*/  @P0 BRA `(.L_x_4717) ;  /* 0x0000000000340947 */ /* 0x000fea0003800000 */
[----:B01----:R-:W0:Y:S01]  /*1230*/  LDC.64 R4, c[0x0][0x388] ;  /* 0x0000e200ff047b82 */ /* 0x003e220000000a00 */
[----:B------:R-:W-:Y:S01]  /*1240*/  IADD3 R7, PT, PT, R0, R3, RZ ;  /* 0x0000000300077210 */ /* 0x000fe20007ffe0ff */
[----:B------:R-:W-:-:S04]  /*1250*/  VIADD R3, R3, 0x80 ;  /* 0x0000008003037836 */ /* 0x000fc80000000000 */
[----:B0-----:R-:W-:-:S05]  /*1260*/  IMAD.WIDE.U32 R4, R7, 0x4, R4 ;  /* 0x0000000407047825 */ /* 0x001fca00078e0004 */
[----:B------:R1:W-:Y:S02]  /*1270*/  STG.E desc[UR4][R4.64], R9 ;  /* 0x0000000904007986 */ /* 0x0003e4000c101904 */
.L_x_4716:
        /* <DEDUP_REMOVED lines=8> */
.L_x_4717:
[----:B------:R-:W-:Y:S05]  /*1300*/  BSYNC.RELIABLE B1 ;  /* 0x0000000000017941 */ /* 0x000fea0003800100 */
.L_x_4713:
[----:B------:R-:W-:-:S13]  /*1310*/  ISETP.GE.U32.AND P0, PT, R3, R2, PT ;  /* 0x000000020300720c */ /* 0x000fda0003f06070 */
[----:B012---:R-:W0:Y:S01]  /*1320*/  @!P0 LDC.64 R4, c[0x0][0x388] ;  /* 0x0000e200ff048b82 */ /* 0x007e220000000a00 */
[----:B------:R-:W-:Y:S01]  /*1330*/  @!P0 IADD3 R7, PT, PT, R0, R3, RZ ;  /* 0x0000000300078210 */ /* 0x000fe20007ffe0ff */
[----:B------:R-:W-:-:S04]  /*1340*/  @!P0 VIADD R3, R3, 0x80 ;  /* 0x0000008003038836 */ /* 0x000fc80000000000 */
[----:B0-----:R-:W-:-:S05]  /*1350*/  @!P0 IMAD.WIDE.U32 R4, R7, 0x4, R4 ;  /* 0x0000000407048825 */ /* 0x001fca00078e0004 */
[----:B------:R2:W-:Y:S02]  /*1360*/  @!P0 STG.E desc[UR4][R4.64], R12 ;  /* 0x0000000c04008986 */ /* 0x0005e4000c101904 */
.L_x_4718:
[----:B------:R-:W-:Y:S05]  /*1370*/  BSYNC.RECONVERGENT B0 ;  /* 0x0000000000007941 */ /* 0x000fea0003800200 */
.L_x_4712:
        /* <DEDUP_REMOVED lines=8> */
.L_x_4695:
[----:B------:R-:W0:Y:S01]  /*1400*/  S2R R2, SR_TID.X ;  /* 0x0000000000027919 */ /* 0x000e220000002100 */
[----:B------:R-:W1:Y:S08]  /*1410*/  LDC.64 R4, c[0x0][0x390] ;  /* 0x0000e400ff047b82 */ /* 0x000e700000000a00 */
[----:B------:R-:W2:Y:S01]  /*1420*/  LDC.64 R6, c[0x0][0x398] ;  /* 0x0000e600ff067b82 */ /* 0x000ea20000000a00 */
[----:B-1----:R-:W-:-:S04]  /*1430*/  IMAD.WIDE.U32 R4, R0, 0x4, R4 ;  /* 0x0000000400047825 */ /* 0x002fc800078e0004 */
[----:B0-----:R-:W-:-:S04]  /*1440*/  IMAD.WIDE.U32 R20, R2, 0x20, R4 ;  /* 0x0000002002147825 */ /* 0x001fc800078e0004 */
[----:B--2---:R-:W-:Y:S01]  /*1450*/  IMAD.WIDE.U32 R4, R0, 0x4, R6 ;  /* 0x0000000400047825 */ /* 0x004fe200078e0006 */
[----:B------:R-:W2:Y:S03]  /*1460*/  LDG.E.ENL2.256 R12, R16, desc[UR4][R20.64] ;  /* 0xfe0000041410797e */ /* 0x000ea6000812190c */
[----:B------:R-:W-:-:S06]  /*1470*/  IMAD.WIDE.U32 R4, R2, 0x20, R4 ;  /* 0x0000002002047825 */ /* 0x000fcc00078e0004 */
[----:B------:R-:W3:Y:S01]  /*1480*/  LDG.E.ENL2.256 R4, R8, desc[UR4][R4.64] ;  /* 0xfe0000040408797e */ /* 0x000ee20008121904 */
[----:B--2---:R-:W-:Y:S01]  /*1490*/  FADD.FTZ R16, |R16|, -RZ ;  /* 0x800000ff10107221 */ /* 0x004fe20000010200 */
[----:B------:R-:W-:Y:S01]  /*14a0*/  FADD.FTZ R17, |R17|, -RZ ;  /* 0x800000ff11117221 */ /* 0x000fe20000010200 */
[----:B------:R-:W-:Y:S01]  /*14b0*/  FADD.FTZ R18, |R18|, -RZ ;  /* 0x800000ff12127221 */ /* 0x000fe20000010200 */
[----:B------:R-:W-:Y:S01]  /*14c0*/  FADD.FTZ R14, |R14|, -RZ ;  /* 0x800000ff0e0e7221 */ /* 0x000fe20000010200 */
[----:B------:R-:W-:Y:S01]  /*14d0*/  FADD.FTZ R15, |R15|, -RZ ;  /* 0x800000ff0f0f7221 */ /* 0x000fe20000010200 */
[----:B------:R-:W-:Y:S01]  /*14e0*/  FADD.FTZ R12, |R12|, -RZ ;  /* 0x800000ff0c0c7221 */ /* 0x000fe20000010200 */
[----:B------:R-:W-:Y:S01]  /*14f0*/  FADD.FTZ R13, |R13|, -RZ ;  /* 0x800000ff0d0d7221 */ /* 0x000fe20000010200 */
[----:B------:R-:W-:Y:S01]  /*1500*/  FADD.FTZ R19, |R19|, -RZ ;  /* 0x800000ff13137221 */ /* 0x000fe20000010200 */
[----:B---3--:R-:W-:Y:S01]  /*1510*/  FADD.FTZ R3, |R8|, -RZ ;  /* 0x800000ff08037221 */ /* 0x008fe20000010200 */
[----:B------:R-:W-:Y:S01]  /*1520*/  FADD.FTZ R8, |R9|, -RZ ;  /* 0x800000ff09087221 */ /* 0x000fe20000010200 */
[----:B------:R-:W-:Y:S01]  /*1530*/  FADD.FTZ R21, |R10|, -RZ ;  /* 0x800000ff0a157221 */ /* 0x000fe20000010200 */
[----:B------:R-:W-:Y:S01]  /*1540*/  FADD.FTZ R9, |R4|, -RZ ;  /* 0x800000ff04097221 */ /* 0x000fe20000010200 */
[----:B------:R-:W-:Y:S01]  /*1550*/  FADD.FTZ R24, |R11|, -RZ ;  /* 0x800000ff0b187221 */ /* 0x000fe20000010200 */
[-C--:B------:R-:W-:Y:S01]  /*1560*/  VIMNMX R4, PT, PT, R16, R3.reuse, !PT ;  /* 0x0000000310047248 */ /* 0x080fe20007fe0100 */
[----:B------:R-:W-:Y:S01]  /*1570*/  FADD.FTZ R22, |R5|, -RZ ;  /* 0x800000ff05167221 */ /* 0x000fe20000010200 */
[----:B------:R-:W-:Y:S01]  /*1580*/  FADD.FTZ R11, |R6|, -RZ ;  /* 0x800000ff060b7221 */ /* 0x000fe20000010200 */
[----:B------:R-:W-:Y:S01]  /*1590*/  FADD.FTZ R20, |R7|, -RZ ;  /* 0x800000ff07147221 */ /* 0x000fe20000010200 */
[----:B------:R-:W-:-:S02]  /*15a0*/  VIMNMX R6, PT, PT, R16, R3, PT ;  /* 0x0000000310067248 */ /* 0x000fc40003fe0100 */
[CC--:B------:R-:W-:Y:S02]  /*15b0*/  VIMNMX R7, PT, PT, R17.reuse, R8.reuse, PT ;  /* 0x0000000811077248 */ /* 0x0c0fe40003fe0100 */
[----:B------:R-:W-:Y:S02]  /*15c0*/  VIMNMX R5, PT, PT, R17, R8, !PT ;  /* 0x0000000811057248 */ /* 0x000fe40007fe0100 */
[CC--:B------:R-:W-:Y:S02]  /*15d0*/  VIMNMX R17, PT, PT, R18.reuse, R21.reuse, PT ;  /* 0x0000001512117248 */ /* 0x0c0fe40003fe0100 */
[----:B------:R-:W-:Y:S02]  /*15e0*/  VIMNMX R3, PT, PT, R18, R21, !PT ;  /* 0x0000001512037248 */ /* 0x000fe40007fe0100 */
[----:B------:R-:W-:Y:S02]  /*15f0*/  LOP3.LUT R18, R4, 0xfe000000, RZ, 0xc0, !PT ;  /* 0xfe00000004127812 */ /* 0x000fe400078ec0ff */
[----:B------:R-:W-:-:S02]  /*1600*/  VIMNMX R16, PT, PT, R14, R11, PT ;  /* 0x0000000b0e107248 */ /* 0x000fc40003fe0100 */
[----:B------:R-:W-:Y:S02]  /*1610*/  LOP3.LUT R23, R18, 0x7e800000, RZ, 0x3c, !PT ;  /* 0x7e80000012177812 */ /* 0x000fe400078e3cff */
[----:B------:R-:W-:Y:S02]  /*1620*/  LOP3.LUT R21, R5, 0xfe000000, RZ, 0xc0, !PT ;  /* 0xfe00000005157812 */ /* 0x000fe400078ec0ff */
[----:B------:R-:W-:Y:S02]  /*1630*/  VIMNMX R14, PT, PT, R14, R11, !PT ;  /* 0x0000000b0e0e7248 */ /* 0x000fe40007fe0100 */
[CC--:B------:R-:W-:Y:S02]  /*1640*/  VIMNMX R11, PT, PT, R15.reuse, R20.reuse, PT ;  /* 0x000000140f0b7248 */ /* 0x0c0fe40003fe0100 */
[----:B------:R-:W-:Y:S01]  /*1650*/  VIMNMX R15, PT, PT, R15, R20, !PT ;  /* 0x000000140f0f7248 */ /* 0x000fe20007fe0100 */
[----:B------:R-:W-:Y:S01]  /*1660*/  FMUL.FTZ R20, R6, R23 ;  /* 0x0000001706147220 */ /* 0x000fe20000410000 */
[----:B------:R-:W-:Y:S01]  /*1670*/  VIMNMX R8, PT, PT, R12, R9, PT ;  /* 0x000000090c087248 */ /* 0x000fe20003fe0100 */
[----:B------:R-:W-:Y:S01]  /*1680*/  FMUL.FTZ R23, R4, R23 ;  /* 0x0000001704177220 */ /* 0x000fe20000410000 */
[----:B------:R-:W-:-:S02]  /*1690*/  LOP3.LUT R26, R21, 0x7e800000, RZ, 0x3c, !PT ;  /* 0x7e800000151a7812 */ /* 0x000fc400078e3cff */
[----:B------:R-:W-:Y:S02]  /*16a0*/  VIMNMX R12, PT, PT, R12, R9, !PT ;  /* 0x000000090c0c7248 */ /* 0x000fe40007fe0100 */
[CC--:B------:R-:W-:Y:S02]  /*16b0*/  VIMNMX R9, PT, PT, R13.reuse, R22.reuse, PT ;  /* 0x000000160d097248 */ /* 0x0c0fe40003fe0100 */
[----:B------:R-:W-:Y:S01]  /*16c0*/  VIMNMX R13, PT, PT, R13, R22, !PT ;  /* 0x000000160d0d7248 */ /* 0x000fe20007fe0100 */
[----:B------:R-:W-:Y:S01]  /*16d0*/  FMUL.FTZ R22, R20, R20 ;  /* 0x0000001414167220 */ /* 0x000fe20000410000 */
        /* <DEDUP_REMOVED lines=14> */
[----:B------:R-:W-:Y:S01]  /*17c0*/  FMUL.FTZ R25, R3, R22 ;  /* 0x0000001603197220 */ /* 0x000fe20000410000 */
[----:B------:R-:W-:Y:S01]  /*17d0*/  LOP3.LUT R27, R6, 0x7e800000, RZ, 0x3c, !PT ;  /* 0x7e800000061b7812 */ /* 0x000fe200078e3cff */
[----:B------:R-:W0:Y:S01]  /*17e0*/  MUFU.SQRT R22, R26 ;  /* 0x0000001a00167308 */ /* 0x000e220000002000 */
[----:B------:R-:W-:Y:S01]  /*17f0*/  FMUL.FTZ R28, R23, R23 ;  /* 0x00000017171c7220 */ /* 0x000fe20000410000 */
[----:B------:R-:W-:-:S02]  /*1800*/  FSETP.NEU.FTZ.AND P0, PT, R7, +INF , PT ;  /* 0x7f8000000700780b */ /* 0x000fc40003f1d000 */
[----:B------:R-:W-:Y:S01]  /*1810*/  LOP3.LUT R18, R18, 0x800000, RZ, 0xfc, !PT ;  /* 0x0080000012127812 */ /* 0x000fe200078efcff */
[----:B------:R-:W-:Y:S01]  /*1820*/  FFMA.FTZ R23, R25, R25, R28 ;  /* 0x0000001919177223 */ /* 0x000fe2000001001c */
[-C--:B------:R-:W-:Y:S01]  /*1830*/  FMUL.FTZ R25, R10, R27.reuse ;  /* 0x0000001b0a197220 */ /* 0x080fe20000410000 */
[----:B------:R-:W-:Y:S01]  /*1840*/  FMUL.FTZ R27, R19, R27 ;  /* 0x0000001b131b7220 */ /* 0x000fe20000410000 */
[----:B------:R-:W1:Y:S01]  /*1850*/  MUFU.SQRT R7, R24 ;  /* 0x0000001800077308 */ /* 0x000e620000002000 */
[----:B------:R-:W-:Y:S01]  /*1860*/  FSETP.NEU.FTZ.AND P5, PT, R17, RZ, PT ;  /* 0x000000ff1100720b */ /* 0x000fe20003fbd000 */
[----:B------:R-:W-:Y:S01]  /*1870*/  FMUL.FTZ R28, R25, R25 ;  /* 0x00000019191c7220 */ /* 0x000fe20000410000 */
[----:B------:R-:W-:Y:S02]  /*1880*/  LOP3.LUT R25, R21, 0x800000, RZ, 0xfc, !PT ;  /* 0x0080000015197812 */ /* 0x000fe400078efcff */
[----:B------:R-:W-:Y:S01]  /*1890*/  FSETP.NEU.FTZ.AND P4, PT, R17, +INF , PT ;  /* 0x7f8000001100780b */ /* 0x000fe20003f9d000 */
[----:B------:R-:W-:Y:S01]  /*18a0*/  FFMA.FTZ R28, R27, R27, R28 ;  /* 0x0000001b1b1c7223 */ /* 0x000fe2000001001c */
[----:B------:R-:W-:Y:S01]  /*18b0*/  LOP3.LUT R17, R12, 0xfe000000, RZ, 0xc0, !PT ;  /* 0xfe0000000c117812 */ /* 0x000fe200078ec0ff */
[----:B------:R-:W2:Y:S01]  /*18c0*/  MUFU.SQRT R23, R23 ;  /* 0x0000001700177308 */ /* 0x000ea20000002000 */
[----:B0-----:R-:W-:Y:S01]  /*18d0*/  @P3 FMUL.FTZ R5, R22, R25 ;  /* 0x0000001916053220 */ /* 0x001fe20000410000 */
[----:B------:R-:W-:-:S02]  /*18e0*/  LOP3.LUT R22, R20, 0x800000, RZ, 0xfc, !PT ;  /* 0x0080000014167812 */ /* 0x000fc400078efcff */
[----:B------:R-:W-:Y:S02]  /*18f0*/  LOP3.LUT R20, R14, 0xfe000000, RZ, 0xc0, !PT ;  /* 0xfe0000000e147812 */ /* 0x000fe400078ec0ff */
[----:B------:R-:W-:Y:S02]  /*1900*/  LOP3.LUT R6, R6, 0x800000, RZ, 0xfc, !PT ;  /* 0x0080000006067812 */ /* 0x000fe400078efcff */
[----:B------:R-:W0:Y:S01]  /*1910*/  MUFU.SQRT R21, R28 ;  /* 0x0000001c00157308 */ /* 0x000e220000002000 */
[----:B-1----:R-:W-:Y:S01]  /*1920*/  @P2 FMUL.FTZ R4, R7, R18 ;  /* 0x0000001207042220 */ /* 0x002fe20000410000 */
[----:B------:R-:W-:Y:S02]  /*1930*/  FSETP.NEU.FTZ.AND P2, PT, R10, RZ, PT ;  /* 0x000000ff0a00720b */ /* 0x000fe40003f5d000 */
[----:B------:R-:W-:Y:S02]  /*1940*/  LOP3.LUT R7, R17, 0x7e800000, RZ, 0x3c, !PT ;  /* 0x7e80000011077812 */ /* 0x000fe400078e3cff */
[----:B------:R-:W-:-:S02]  /*1950*/  LOP3.LUT R18, R13, 0xfe000000, RZ, 0xc0, !PT ;  /* 0xfe0000000d127812 */ /* 0x000fc400078ec0ff */
[C---:B------:R-:W-:Y:S01]  /*1960*/  FSETP.NEU.FTZ.AND P6, PT, R8.reuse, RZ, PT ;  /* 0x000000ff0800720b */ /* 0x040fe20003fdd000 */
[----:B--2---:R-:W-:Y:S01]  /*1970*/  @P5 FMUL.FTZ R3, R23, R22 ;  /* 0x0000001617035220 */ /* 0x004fe20000410000 */
[-C--:B------:R-:W-:Y:S01]  /*1980*/  FMUL.FTZ R24, R8, R7.reuse ;  /* 0x0000000708187220 */ /* 0x080fe20000410000 */
[----:B------:R-:W-:Y:S01]  /*1990*/  LOP3.LUT R22, R18, 0x7e800000, RZ, 0x3c, !PT ;  /* 0x7e80000012167812 */ /* 0x000fe200078e3cff */
[----:B------:R-:W-:Y:S01]  /*19a0*/  FMUL.FTZ R7, R12, R7 ;  /* 0x000000070c077220 */ /* 0x000fe20000410000 */
[----:B------:R-:W-:Y:S01]  /*19b0*/  LOP3.LUT R23, R20, 0x7e800000, RZ, 0x3c, !PT ;  /* 0x7e80000014177812 */ /* 0x000fe200078e3cff */
[----:B------:R-:W-:Y:S01]  /*19c0*/  FMUL.FTZ R24, R24, R24 ;  /* 0x0000001818187220 */ /* 0x000fe20000410000 */
[----:B------:R-:W-:Y:S01]  /*19d0*/  FSETP.NEU.FTZ.AND P3, PT, R10, +INF , PT ;  /* 0x7f8000000a00780b */ /* 0x000fe20003f7d000 */
[----:B0-----:R-:W-:Y:S01]  /*19e0*/  @P2 FMUL.FTZ R19, R21, R6 ;  /* 0x0000000615132220 */ /* 0x001fe20000410000 */
[----:B------:R-:W-:Y:S01]  /*19f0*/  FMUL.FTZ R6, R9, R22 ;  /* 0x0000001609067220 */ /* 0x000fe20000410000 */
[----:B------:R-:W-:Y:S01]  /*1a00*/  LOP3.LUT R21, R15, 0xfe000000, RZ, 0xc0, !PT ;  /* 0xfe0000000f157812 */ /* 0x000fe200078ec0ff */
[----:B------:R-:W-:Y:S01]  /*1a10*/  FMUL.FTZ R25, R16, R23 ;  /* 0x0000001710197220 */ /* 0x000fe20000410000 */
[----:B------:R-:W-:Y:S01]  /*1a20*/  FFMA.FTZ R24, R7, R7, R24 ;  /* 0x0000000707187223 */ /* 0x000fe20000010018 */
[----:B------:R-:W-:Y:S01]  /*1a30*/  FMUL.FTZ R7, R6, R6 ;  /* 0x0000000606077220 */ /* 0x000fe20000410000 */
[----:B------:R-:W-:Y:S01]  /*1a40*/  FMUL.FTZ R23, R14, R23 ;  /* 0x000000170e177220 */ /* 0x000fe20000410000 */
[----:B------:R-:W-:Y:S01]  /*1a50*/  FMUL.FTZ R6, R25, R25 ;  /* 0x0000001919067220 */ /* 0x000fe20000410000 */
[----:B------:R-:W-:Y:S01]  /*1a60*/  LOP3.LUT R26, R21, 0x7e800000, RZ, 0x3c, !PT ;  /* 0x7e800000151a7812 */ /* 0x000fe200078e3cff */
[----:B------:R-:W-:Y:S01]  /*1a70*/  FMUL.FTZ R22, R13, R22 ;  /* 0x000000160d167220 */ /* 0x000fe20000410000 */
[----:B------:R-:W0:Y:S01]  /*1a80*/  MUFU.SQRT R24, R24 ;  /* 0x0000001800187308 */ /* 0x000e220000002000 */
[----:B------:R-:W-:Y:S01]  /*1a90*/  FFMA.FTZ R23, R23, R23, R6 ;  /* 0x0000001717177223 */ /* 0x000fe20000010006 */
[----:B------:R-:W-:Y:S01]  /*1aa0*/  FSEL R4, R4, +INF , P1 ;  /* 0x7f80000004047808 */ /* 0x000fe20000800000 */
[----:B------:R-:W-:Y:S01]  /*1ab0*/  FMUL.FTZ R6, R11, R26 ;  /* 0x0000001a0b067220 */ /* 0x000fe20000410000 */
[----:B------:R-:W-:Y:S01]  /*1ac0*/  FFMA.FTZ R22, R22, R22, R7 ;  /* 0x0000001616167223 */ /* 0x000fe20000010007 */
[----:B------:R-:W-:Y:S01]  /*1ad0*/  FMUL.FTZ R26, R15, R26 ;  /* 0x0000001a0f1a7220 */ /* 0x000fe20000410000 */
[----:B------:R-:W-:Y:S01]  /*1ae0*/  FSEL R5, R5, +INF , P0 ;  /* 0x7f80000005057808 */ /* 0x000fe20000000000 */
[----:B------:R-:W-:Y:S01]  /*1af0*/  FMUL.FTZ R25, R6, R6 ;  /* 0x0000000606197220 */ /* 0x000fe20000410000 */
[----:B------:R-:W1:Y:S01]  /*1b00*/  MUFU.SQRT R23, R23 ;  /* 0x0000001700177308 */ /* 0x000e620000002000 */
[----:B------:R-:W2:Y:S01]  /*1b10*/  LDC.64 R6, c[0x0][0x388] ;  /* 0x0000e200ff067b82 */ /* 0x000ea20000000a00 */
[----:B------:R-:W-:Y:S01]  /*1b20*/  FSETP.NEU.FTZ.AND P5, PT, R9, RZ, PT ;  /* 0x000000ff0900720b */ /* 0x000fe20003fbd000 */
[----:B------:R-:W-:Y:S01]  /*1b30*/  FFMA.FTZ R25, R26, R26, R25 ;  /* 0x0000001a1a197223 */ /* 0x000fe20000010019 */
[----:B------:R-:W-:-:S02]  /*1b40*/  FSETP.NEU.FTZ.AND P1, PT, R16, RZ, PT ;  /* 0x000000ff1000720b */ /* 0x000fc40003f3d000 */
[----:B------:R-:W-:Y:S02]  /*1b50*/  FSETP.NEU.FTZ.AND P0, PT, R11, RZ, PT ;  /* 0x000000ff0b00720b */ /* 0x000fe40003f1d000 */
[----:B------:R-:W3:Y:S01]  /*1b60*/  MUFU.SQRT R22, R22 ;  /* 0x0000001600167308 */ /* 0x000ee20000002000 */
[----:B------:R-:W-:Y:S02]  /*1b70*/  LOP3.LUT R17, R17, 0x800000, RZ, 0xfc, !PT ;  /* 0x0080000011117812 */ /* 0x000fe400078efcff */
[----:B------:R-:W-:Y:S02]  /*1b80*/  LOP3.LUT R20, R20, 0x800000, RZ, 0xfc, !PT ;  /* 0x0080000014147812 */ /* 0x000fe400078efcff */
[----:B------:R-:W-:Y:S01]  /*1b90*/  LOP3.LUT R21, R21, 0x800000, RZ, 0xfc, !PT ;  /* 0x0080000015157812 */ /* 0x000fe200078efcff */
[----:B0-----:R-:W-:Y:S01]  /*1ba0*/  @P6 FMUL.FTZ R12, R24, R17 ;  /* 0x00000011180c6220 */ /* 0x001fe20000410000 */
[----:B------:R-:W-:Y:S01]  /*1bb0*/  LOP3.LUT R17, R18, 0x800000, RZ, 0xfc, !PT ;  /* 0x0080000012117812 */ /* 0x000fe200078efcff */
[----:B------:R-:W0:Y:S01]  /*1bc0*/  MUFU.SQRT R10, R25 ;  /* 0x00000019000a7308 */ /* 0x000e220000002000 */
[----:B-1----:R-:W-:Y:S01]  /*1bd0*/  @P1 FMUL.FTZ R14, R23, R20 ;  /* 0x00000014170e1220 */ /* 0x002fe20000410000 */
[----:B------:R-:W-:-:S02]  /*1be0*/  FSETP.NEU.FTZ.AND P2, PT, R8, +INF , PT ;  /* 0x7f8000000800780b */ /* 0x000fc40003f5d000 */
[----:B------:R-:W-:Y:S02]  /*1bf0*/  FSETP.NEU.FTZ.AND P6, PT, R9, +INF , PT ;  /* 0x7f8000000900780b */ /* 0x000fe40003fdd000 */
[----:B------:R-:W-:Y:S02]  /*1c00*/  FSETP.NEU.FTZ.AND P1, PT, R11, +INF , PT ;  /* 0x7f8000000b00780b */ /* 0x000fe40003f3d000 */
[----:B------:R-:W-:Y:S01]  /*1c10*/  FSEL R12, R12, +INF , P2 ;  /* 0x7f8000000c0c7808 */ /* 0x000fe20001000000 */
[----:B--2---:R-:W-:-:S04]  /*1c20*/  IMAD.WIDE.U32 R6, R0, 0x4, R6 ;  /* 0x0000000400067825 */ /* 0x004fc800078e0006 */
[----:B---3--:R-:W-:Y:S01]  /*1c30*/  @P5 FMUL.FTZ R13, R22, R17 ;  /* 0x00000011160d5220 */ /* 0x008fe20000410000 */
[----:B------:R-:W-:Y:S01]  /*1c40*/  FSETP.NEU.FTZ.AND P5, PT, R16, +INF , PT ;  /* 0x7f8000001000780b */ /* 0x000fe20003fbd000 */
[----:B------:R-:W-:Y:S01]  /*1c50*/  IMAD.WIDE.U32 R8, R2, 0x20, R6 ;  /* 0x0000002002087825 */ /* 0x000fe200078e0006 */
[----:B------:R-:W-:-:S03]  /*1c60*/  FSEL R6, R3, +INF , P4 ;  /* 0x7f80000003067808 */ /* 0x000fc60002000000 */
[----:B0-----:R-:W-:Y:S01]  /*1c70*/  @P0 FMUL.FTZ R15, R10, R21 ;  /* 0x000000150a0f0220 */ /* 0x001fe20000410000 */
[----:B------:R-:W-:Y:S02]  /*1c80*/  FSEL R7, R19, +INF , P3 ;  /* 0x7f80000013077808 */ /* 0x000fe40001800000 */
[----:B------:R-:W-:Y:S02]  /*1c90*/  FSEL R13, R13, +INF , P6 ;  /* 0x7f8000000d0d7808 */ /* 0x000fe40003000000 */
[----:B------:R-:W-:Y:S02]  /*1ca0*/  FSEL R14, R14, +INF , P5 ;  /* 0x7f8000000e0e7808 */ /* 0x000fe40002800000 */
[----:B------:R-:W-:-:S05]  /*1cb0*/  FSEL R15, R15, +INF , P1 ;  /* 0x7f8000000f0f7808 */ /* 0x000fca0000800000 */
[----:B------:R-:W-:Y:S01]  /*1cc0*/  STG.E.ENL2.256 desc[UR4][R8.64], R4, R12 ;  /* 0xf8000004080c797f */ /* 0x000fe2000f121804 */
[----:B------:R-:W-:Y:S05]  /*1cd0*/  EXIT ;  /* 0x000000000000794d */ /* 0x000fea0003800000 */
.L_x_4719:
        /* <DEDUP_REMOVED lines=10> */
.L_x_17947:


//--------------------- .text._ZN2at6native18elementwise_kernelILi128ELi4EZNS0_15gpu_kernel_implINS0_13AUnaryFunctorIdddZZZNS0_17hypot_kernel_cudaERNS_18TensorIteratorBaseEENKUlvE_clEvENKUlvE_clEvEUlddE_EEEEvS5_RKT_EUliE_EEviT1_ --------------------------
	.section	.text._ZN2at6native18elementwise_kernelILi128ELi4EZNS0_15gpu_kernel_implINS0_13AUnaryFunctorIdddZZZNS0_17hypot_kernel_cudaERNS_18TensorIteratorBaseEENKUlvE_clEvENKUlvE_clEvEUlddE_EEEEvS5_RKT_EUliE_EEviT1_,"ax",@progbits
	.align	128
        .global         _ZN2at6native18elementwise_kernelILi128ELi4EZNS0_15gpu_kernel_implINS0_13AUnaryFunctorIdddZZZNS0_17hypot_kernel_cudaERNS_18TensorIteratorBaseEENKUlvE_clEvENKUlvE_clEvEUlddE_EEEEvS5_RKT_EUliE_EEviT1_
        .type           _ZN2at6native18elementwise_kernelILi128ELi4EZNS0_15gpu_kernel_implINS0_13AUnaryFunctorIdddZZZNS0_17hypot_kernel_cudaERNS_18TensorIteratorBaseEENKUlvE_clEvENKUlvE_clEvEUlddE_EEEEvS5_RKT_EUliE_EEviT1_,@function
        .size           _ZN2at6native18elementwise_kernelILi128ELi4EZNS0_15gpu_kernel_implINS0_13AUnaryFunctorIdddZZZNS0_17hypot_kernel_cudaERNS_18TensorIteratorBaseEENKUlvE_clEvENKUlvE_clEvEUlddE_EEEEvS5_RKT_EUliE_EEviT1_,(.L_x_17948 - _ZN2at6native18elementwise_kernelILi128ELi4EZNS0_15gpu_kernel_implINS0_13AUnaryFunctorIdddZZZNS0_17hypot_kernel_cudaERNS_18TensorIteratorBaseEENKUlvE_clEvENKUlvE_clEvEUlddE_EEEEvS5_RKT_EUliE_EEviT1_)
        .other          _ZN2at6native18elementwise_kernelILi128ELi4EZNS0_15gpu_kernel_implINS0_13AUnaryFunctorIdddZZZNS0_17hypot_kernel_cudaERNS_18TensorIteratorBaseEENKUlvE_clEvENKUlvE_clEvEUlddE_EEEEvS5_RKT_EUliE_EEviT1_,@"STO_CUDA_ENTRY STV_DEFAULT"
_ZN2at6native18elementwise_kernelILi128ELi4EZNS0_15gpu_kernel_implINS0_13AUnaryFunctorIdddZZZNS0_17hypot_kernel_cudaERNS_18TensorIteratorBaseEENKUlvE_clEvENKUlvE_clEvEUlddE_EEEEvS5_RKT_EUliE_EEviT1_:
.text._ZN2at6native18elementwise_kernelILi128ELi4EZNS0_15gpu_kernel_implINS0_13AUnaryFunctorIdddZZZNS0_17hypot_kernel_cudaERNS_18TensorIteratorBaseEENKUlvE_clEvENKUlvE_clEvEUlddE_EEEEvS5_RKT_EUliE_EEviT1_:
[----:B------:R-:W0:Y:S01]  /*0000*/  LDC R1, c[0x0][0x37c] ;  /* 0x0000df00ff017b82 */ /* 0x000e220000000800 */
[----:B------:R-:W1:Y:S07]  /*0010*/  S2R R17, SR_TID.X ;  /* 0x0000000000117919 */ /* 0x000e6e0000002100 */
[----:B------:R-:W2:Y:S01]  /*0020*/  S2UR UR4, SR_CTAID.X ;  /* 0x00000000000479c3 */ /* 0x000ea20000002500 */
[----:B------:R-:W3:Y:S01]  /*0030*/  LDCU UR39, c[0x0][0x388] ;  /* 0x00007100ff2777ac */ /* 0x000ee20008000800 */
[----:B------:R-:W-:Y:S01]  /*0040*/  BSSY.RECONVERGENT B7, `(.L_x_4720) ;  /* 0x0000365000077945 */ /* 0x000fe20003800200 */
[----:B------:R-:W4:Y:S01]  /*0050*/  LDCU UR5, c[0x0][0x380] ;  /* 0x00007000ff0577ac */ /* 0x000f220008000800 */
[----:B------:R-:W5:Y:S01]  /*0060*/  LDCU.64 UR6, c[0x0][0x598] ;  /* 0x0000b300ff0677ac */ /* 0x000f620008000a00 */
[----:B------:R-:W0:Y:S01]  /*0070*/  LDCU.64 UR36, c[0x0][0x358] ;  /* 0x00006b00ff2477ac */ /* 0x000e220008000a00 */
[----:B------:R-:W0:Y:S01]  /*0080*/  LDCU.U8 UR41, c[0x0][0x5a0] ;  /* 0x0000b400ff2977ac */ /* 0x000e220008000000 */
[----:B---3--:R-:W-:Y:S01]  /*0090*/  UIADD3 UR40, UPT, UPT, UR39, -0x1, URZ ;  /* 0xffffffff27287890 */ /* 0x008fe2000fffe0ff */
[----:B------:R-:W3:Y:S01]  /*00a0*/  LDCU.U8 UR42, c[0x0][0x5a1] ;  /* 0x0000b420ff2a77ac */ /* 0x000ee20008000000 */
[----:B--2---:R-:W-:Y:S01]  /*00b0*/  USHF.L.U32 UR4, UR4, 0x9, URZ ;  /* 0x0000000904047899 */ /* 0x004fe200080006ff */
[----:B-----5:R-:W-:Y:S01]  /*00c0*/  DADD R18, -RZ, |UR6| ;  /* 0x40000006ff127e29 */ /* 0x020fe20008000100 */
        /* <DEDUP_REMOVED lines=11> */
[----:B------:R-:W-:Y:S01]  /*0180*/  MOV R16, RZ ;  /* 0x000000ff00107202 */ /* 0x000fe20000000f00 */
        /* <DEDUP_REMOVED lines=296> */
.L_x_4722:
        /* <DEDUP_REMOVED lines=16> */
[----:B--2---:R-:W0:Y:S01]  /*1510*/  I2F.F64.S16 R2, R2 ;  /* 0x0000000200027312 */ /* 0x004e220000101c00 */
[----:B------:R-:W-:Y:S05]  /*1520*/  BRA `(.L_x_4729) ;  /* 0x0000000c006c7947 */ /* 0x000fea0003800000 */
.L_x_4727:
[----:B------:R-:W2:Y:S02]  /*1530*/  LDG.E.U8 R2, desc[UR36][R4.64] ;  /* 0x0000002404027981 */ /* 0x000ea4000c1e1100 */
[----:B--2---:R-:W0:Y:S01]  /*1540*/  I2F.F64.U16 R2, R2 ;  /* 0x0000000200027312 */ /* 0x004e220000101800 */
[----:B------:R-:W-:Y:S05]  /*1550*/  BRA `(.L_x_4729) ;  /* 0x0000000c00607947 */ /* 0x000fea0003800000 */
.L_x_4726:
[----:B------:R-:W-:-:S09]  /*1560*/  UISETP.NE.AND UP0, UPT, UR4, 0x2, UPT ;  /* 0x000000020400788c */ /* 0x000fd2000bf05270 */
[----:B------:R-:W-:Y:S05]  /*1570*/  BRA.U !UP0, `(.L_x_4730) ;  /* 0x0000000108287547 */ /* 0x000fea000b800000 */
[----:B------:R-:W-:-:S09]  /*1580*/  UISETP.NE.AND UP0, UPT, UR4, 0x3, UPT ;  /* 0x000000030400788c */ /* 0x000fd2000bf05270 */
[----:B------:R-:W-:Y:S05]  /*1590*/  BRA.U !UP0, `(.L_x_4731) ;  /* 0x0000000108147547 */ /* 0x000fea000b800000 */
[----:B------:R-:W-:-:S09]  /*15a0*/  UISETP.NE.AND UP0, UPT, UR4, 0x4, UPT ;  /* 0x000000040400788c */ /* 0x000fd2000bf05270 */
[----:B------:R-:W-:Y:S05]  /*15b0*/  BRA.U UP0, `(.L_x_4728) ;  /* 0x0000000900bc7547 */ /* 0x000fea000b800000 */
[----:B------:R-:W2:Y:S02]  /*15c0*/  LDG.E.64 R2, desc[UR36][R4.64] ;  /* 0x0000002404027981 */ /* 0x000ea4000c1e1b00 */
[----:B--2---:R-:W0:Y:S01]  /*15d0*/  I2F.F64.S64 R2, R2 ;  /* 0x0000000200027312 */ /* 0x004e220000301c00 */
[----:B------:R-:W-:Y:S05]  /*15e0*/  BRA `(.L_x_4729) ;  /* 0x0000000c003c7947 */ /* 0x000fea0003800000 */
.L_x_4731:
[----:B------:R-:W2:Y:S02]  /*15f0*/  LDG.E R2, desc[UR36][R4.64] ;  /* 0x0000002404027981 */ /* 0x000ea4000c1e1900 */
[----:B--2---:R-:W0:Y:S01]  /*1600*/  I2F.F64 R2, R2 ;  /* 0x0000000200027312 */ /* 0x004e220000201c00 */
[----:B------:R-:W-:Y:S05]  /*1610*/  BRA `(.L_x_4729) ;  /* 0x0000000c00307947 */ /* 0x000fea0003800000 */
.L_x_4730:
[----:B------:R-:W2:Y:S02]  /*1620*/  LDG.E.U16 R2, desc[UR36][R4.64] ;  /* 0x0000002404027981 */ /* 0x000ea4000c1e1500 */
[----:B--2---:R-:W0:Y:S01]  /*1630*/  I2F.F64.S16 R2, R2 ;  /* 0x0000000200027312 */ /* 0x004e220000101c00 */
[----:B------:R-:W-:Y:S05]  /*1640*/  BRA `(.L_x_4729) ;  /* 0x0000000c00247947 */ /* 0x000fea0003800000 */
.L_x_4725:
[----:B------:R-:W-:-:S09]  /*1650*/  UISETP.GT.AND UP0, UPT, UR4, 0x6, UPT ;  /* 0x000000060400788c */ /* 0x000fd2000bf04270 */
[----:B------:R-:W-:Y:S05]  /*1660*/  BRA.U UP0, `(.L_x_4732) ;  /* 0x0000000100347547 */ /* 0x000fea000b800000 */
[----:B------:R-:W-:-:S09]  /*1670*/  UISETP.NE.AND UP0, UPT, UR4, 0x5, UPT ;  /* 0x000000050400788c */ /* 0x000fd2000bf05270 */
[----:B------:R-:W-:Y:S05]  /*1680*/  BRA.U !UP0, `(.L_x_4733) ;  /* 0x0000000108187547 */ /* 0x000fea000b800000 */
[----:B------:R-:W-:-:S09]  /*1690*/  UISETP.NE.AND UP0, UPT, UR4, 0x6, UPT ;  /* 0x000000060400788c */ /* 0x000fd2000bf05270 */
[----:B------:R-:W-:Y:S05]  /*16a0*/  BRA.U UP0, `(.L_x_4728) ;  /* 0x0000000900807547 */ /* 0x000fea000b800000 */
[----:B------:R-:W2:Y:S02]  /*16b0*/  LDG.E R2, desc[UR36][R4.64] ;  /* 0x0000002404027981 */ /* 0x000ea4000c1e1900 */
[----:B--2---:R-:W-:-:S06]  /*16c0*/  FMUL.FTZ R2, R2, 1 ;  /* 0x3f80000002027820 */ /* 0x004fcc0000410000 */
[----:B------:R-:W0:Y:S01]  /*16d0*/  F2F.F64.F32 R2, R2 ;  /* 0x0000000200027310 */ /* 0x000e220000201800 */
[----:B------:R-:W-:Y:S05]  /*16e0*/  BRA `(.L_x_4729) ;  /* 0x0000000800fc7947 */ /* 0x000fea0003800000 */
.L_x_4733:
[----:B------:R-:W2:Y:S02]  /*16f0*/  LDG.E.U16 R0, desc[UR36][R4.64] ;  /* 0x0000002404007981 */ /* 0x000ea4000c1e1500 */
[----:B--2---:R-:W-:-:S05]  /*1700*/  HADD2.F32 R0, -RZ, R0.H0_H0 ;  /* 0x20000000ff007230 */ /* 0x004fca0000004100 */
[----:B------:R-:W-:-:S04]  /*1710*/  FMUL.FTZ R0, R0, 1 ;  /* 0x3f80000000007820 */ /* 0x000fc80000410000 */
[----:B------:R0:W1:Y:S01]  /*1720*/  F2F.F64.F32 R2, R0 ;  /* 0x0000000000027310 */ /* 0x0000620000201800 */
[----:B------:R-:W-:Y:S05]  /*1730*/  BRA `(.L_x_4729) ;  /* 0x0000000800e87947 */ /* 0x000fea0003800000 */
.L_x_4732:
[----:B------:R-:W-:-:S09]  /*1740*/  UISETP.NE.AND UP0, UPT, UR4, 0x7, UPT ;  /* 0x000000070400788c */ /* 0x000fd2000bf05270 */
[----:B------:R-:W-:Y:S05]  /*1750*/  BRA.U !UP0, `(.L_x_4734) ;  /* 0x0000000108347547 */ /* 0x000fea000b800000 */
        /* <DEDUP_REMOVED lines=8> */
.L_x_4735:
[----:B------:R-:W2:Y:S02]  /*17e0*/  LDG.E.U16 R4, desc[UR36][R4.64] ;  /* 0x0000002404047981 */ /* 0x000ea4000c1e1500 */
[----:B--2---:R-:W-:-:S05]  /*17f0*/  HADD2.F32 R0, -RZ, R4.H0_H0 ;  /* 0x20000004ff007230 */ /* 0x004fca0000004100 */
[----:B------:R-:W-:-:S04]  /*1800*/  FMUL.FTZ R0, R0, 1 ;  /* 0x3f80000000007820 */ /* 0x000fc80000410000 */
[----:B------:R0:W1:Y:S01]  /*1810*/  F2F.F64.F32 R2, R0 ;  /* 0x0000000000027310 */ /* 0x0000620000201800 */
[----:B------:R-:W-:Y:S05]  /*1820*/  BRA `(.L_x_4729) ;  /* 0x0000000800ac7947 */ /* 0x000fea0003800000 */
.L_x_4734:
[----:B------:R0:W5:Y:S01]  /*1830*/  LDG.E.64 R2, desc[UR36][R4.64] ;  /* 0x0000002404027981 */ /* 0x000162000c1e1b00 */
[----:B------:R-:W-:Y:S05]  /*1840*/  BRA `(.L_x_4729) ;  /* 0x0000000800a47947 */ /* 0x000fea0003800000 */
.L_x_4724:
        /* <DEDUP_REMOVED lines=8> */
[----:B------:R-:W2:Y:S01]  /*18d0*/  LDG.E.U8 R4, desc[UR36][R4.64] ;  /* 0x0000002404047981 */ /* 0x000ea2000c1e1100 */
[----:B------:R-:W-:Y:S01]  /*18e0*/  HFMA2 R2, -RZ, RZ, 0, 0 ;  /* 0x00000000ff027431 */ /* 0x000fe200000001ff */
[----:B--2---:R-:W-:-:S04]  /*18f0*/  ISETP.NE.AND P0, PT, R4, RZ, PT ;  /* 0x000000ff0400720c */ /* 0x004fc80003f05270 */
[----:B------:R-:W-:Y:S01]  /*1900*/  FSEL R3, RZ, 1.875, !P0 ;  /* 0x3ff00000ff037808 */ /* 0x000fe20004000000 */
[----:B------:R-:W-:Y:S08]  /*1910*/  BRA `(.L_x_4729) ;  /* 0x0000000800707947 */ /* 0x000ff00003800000 */
.L_x_4738:
[----:B------:R0:W5:Y:S01]  /*1920*/  LDG.E.64 R2, desc[UR36][R4.64] ;  /* 0x0000002404027981 */ /* 0x000162000c1e1b00 */
[----:B------:R-:W-:Y:S05]  /*1930*/  BRA `(.L_x_4729) ;  /* 0x0000000800687947 */ /* 0x000fea0003800000 */
.L_x_4737:
        /* <DEDUP_REMOVED lines=23> */
[----:B------:R-:W-:-:S05]  /*1ab0*/  LOP3.LUT R3, R3, 0x80000000, R0, 0xf8, !PT ;  /* 0x8000000003037812 */ /* 0x000fca00078ef800 */
[----:B------:R-:W-:-:S06]  /*1ac0*/  FMUL.FTZ R3, R3, 1 ;  /* 0x3f80000003037820 */ /* 0x000fcc0000410000 */
[----:B------:R-:W0:Y:S01]  /*1ad0*/  F2F.F64.F32 R2, R3 ;  /* 0x0000000300027310 */ /* 0x000e220000201800 */
[----:B------:R-:W-:Y:S05]  /*1ae0*/  BRA `(.L_x_4729) ;  /* 0x0000000400fc7947 */ /* 0x000fea0003800000 */
.L_x_4740:
        /* <DEDUP_REMOVED lines=10> */
[----:B------:R-:W-:-:S05]  /*1b90*/  LOP3.LUT R0, R0, 0x80000000, R3, 0xf8, !PT ;  /* 0x8000000000007812 */ /* 0x000fca00078ef803 */
[----:B------:R-:W-:-:S04]  /*1ba0*/  FMUL.FTZ R0, R0, 1 ;  /* 0x3f80000000007820 */ /* 0x000fc80000410000 */
[----:B------:R0:W1:Y:S01]  /*1bb0*/  F2F.F64.F32 R2, R0 ;  /* 0x0000000000027310 */ /* 0x0000620000201800 */
[----:B------:R-:W-:Y:S05]  /*1bc0*/  BRA `(.L_x_4729) ;  /* 0x0000000400c47947 */ /* 0x000fea0003800000 */
.L_x_4739:
[----:B------:R-:W2:Y:S02]  /*1bd0*/  LDG.E.U16 R0, desc[UR36][R4.64] ;  /* 0x0000002404007981 */ /* 0x000ea4000c1e1500 */
[----:B--2---:R-:W-:-:S04]  /*1be0*/  IMAD.U32 R0, R0, 0x10000, RZ ;  /* 0x0001000000007824 */ /* 0x004fc800078e00ff */
[----:B------:R-:W-:-:S04]  /*1bf0*/  FMUL.FTZ R0, R0, 1 ;  /* 0x3f80000000007820 */ /* 0x000fc80000410000 */
[----:B------:R0:W1:Y:S01]  /*1c00*/  F2F.F64.F32 R2, R0 ;  /* 0x0000000000027310 */ /* 0x0000620000201800 */
[----:B------:R-:W-:Y:S05]  /*1c10*/  BRA `(.L_x_4729) ;  /* 0x0000000400b07947 */ /* 0x000fea0003800000 */
.L_x_4736:
        /* <DEDUP_REMOVED lines=9> */
[----:B--2---:R-:W0:Y:S01]  /*1cb0*/  I2F.F64.U16 R2, R2 ;  /* 0x0000000200027312 */ /* 0x004e220000101800 */
[----:B------:R-:W-:Y:S05]  /*1cc0*/  BRA `(.L_x_4729) ;  /* 0x0000000400847947 */ /* 0x000fea0003800000 */
.L_x_4743:
[----:B------:R-:W2:Y:S01]  /*1cd0*/  LDG.E.U8 R4, desc[UR36][R4.64] ;  /* 0x0000002404047981 */ /* 0x000ea2000c1e1100 */
[----:B------:R-:W-:Y:S02]  /*1ce0*/  CS2R R2, SRZ ;  /* 0x0000000000027805 */ /* 0x000fe4000001ff00 */
[----:B--2---:R-:W-:-:S13]  /*1cf0*/  ISETP.NE.AND P0, PT, R4, RZ, PT ;  /* 0x000000ff0400720c */ /* 0x004fda0003f05270 */
[----:B------:R-:W-:Y:S05]  /*1d00*/  @!P0 BRA `(.L_x_4729) ;  /* 0x0000000400748947 */ /* 0x000fea0003800000 */
[----:B------:R-:W-:-:S13]  /*1d10*/  ISETP.NE.AND P0, PT, R4, 0x80, PT ;  /* 0x000000800400780c */ /* 0x000fda0003f05270 */
[----:B------:R-:W-:Y:S01]  /*1d20*/  @!P0 IMAD.MOV.U32 R2, RZ, RZ, 0x20000000 ;  /* 0x20000000ff028424 */ /* 0x000fe200078e00ff */
        /* <DEDUP_REMOVED lines=15> */
.L_x_4745:
[----:B------:R-:W-:Y:S05]  /*1e20*/  BSYNC.RECONVERGENT B0 ;  /* 0x0000000000007941 */ /* 0x000fea0003800200 */
.L_x_4744:
[----:B------:R-:W-:Y:S02]  /*1e30*/  SHF.L.U32 R0, R0, 0x14, RZ ;  /* 0x0000001400007819 */ /* 0x000fe400000006ff */
[----:B------:R-:W-:-:S04]  /*1e40*/  LEA R2, R2, 0x3b800000, 0x17 ;  /* 0x3b80000002027811 */ /* 0x000fc800078eb8ff */
[----:B------:R-:W-:-:S05]  /*1e50*/  LOP3.LUT R0, R2, R0, R7, 0xfe, !PT ;  /* 0x0000000002007212 */ /* 0x000fca00078efe07 */
[----:B------:R-:W-:-:S04]  /*1e60*/  FMUL.FTZ R0, R0, 1 ;  /* 0x3f80000000007820 */ /* 0x000fc80000410000 */
[----:B------:R0:W1:Y:S01]  /*1e70*/  F2F.F64.F32 R2, R0 ;  /* 0x0000000000027310 */ /* 0x0000620000201800 */
[----:B------:R-:W-:Y:S05]  /*1e80*/  BRA `(.L_x_4729) ;  /* 0x0000000400147947 */ /* 0x000fea0003800000 */
.L_x_4742:
[----:B------:R-:W2:Y:S01]  /*1e90*/  LDG.E.U8 R4, desc[UR36][R4.64] ;  /* 0x0000002404047981 */ /* 0x000ea2000c1e1100 */
[----:B------:R-:W-:Y:S02]  /*1ea0*/  CS2R R2, SRZ ;  /* 0x0000000000027805 */ /* 0x000fe4000001ff00 */
[----:B--2---:R-:W-:-:S13]  /*1eb0*/  ISETP.NE.AND P0, PT, R4, RZ, PT ;  /* 0x000000ff0400720c */ /* 0x004fda0003f05270 */
[----:B------:R-:W-:Y:S05]  /*1ec0*/  @!P0 BRA `(.L_x_4729) ;  /* 0x0000000400048947 */ /* 0x000fea0003800000 */
[----:B------:R-:W-:-:S13]  /*1ed0*/  ISETP.NE.AND P0, PT, R4, 0x80, PT ;  /* 0x000000800400780c */ /* 0x000fda0003f05270 */
[----:B------:R-:W-:Y:S02]  /*1ee0*/  @!P0 IMAD.MOV.U32 R2, RZ, RZ, 0x20000000 ;  /* 0x20000000ff028424 */ /* 0x000fe400078e00ff */
        /* <DEDUP_REMOVED lines=15> */
.L_x_4747:
[----:B------:R-:W-:Y:S05]  /*1fe0*/  BSYNC.RECONVERGENT B0 ;  /* 0x0000000000007941 */ /* 0x000fea0003800200 */
.L_x_4746:
[----:B------:R-:W-:Y:S01]  /*1ff0*/  IMAD.SHL.U32 R0, R0, 0x200000, RZ ;  /* 0x0020000000007824 */ /* 0x000fe200078e00ff */
[----:B------:R-:W-:-:S04]  /*2000*/  LEA R2, R2, 0x37800000, 0x17 ;  /* 0x3780000002027811 */ /* 0x000fc800078eb8ff */
[----:B------:R-:W-:-:S05]  /*2010*/  LOP3.LUT R0, R2, R0, R7, 0xfe, !PT ;  /* 0x0000000002007212 */ /* 0x000fca00078efe07 */
[----:B------:R-:W-:-:S04]  /*2020*/  FMUL.FTZ R0, R0, 1 ;  /* 0x3f80000000007820 */ /* 0x000fc80000410000 */
[----:B------:R4:W0:Y:S01]  /*2030*/  F2F.F64.F32 R2, R0 ;  /* 0x0000000000027310 */ /* 0x0008220000201800 */
[----:B------:R-:W-:Y:S05]  /*2040*/  BRA `(.L_x_4729) ;  /* 0x0000000000a47947 */ /* 0x000fea0003800000 */
.L_x_4741:
[----:B------:R-:W-:-:S09]  /*2050*/  UISETP.NE.AND UP0, UPT, UR4, 0x1c, UPT ;  /* 0x0000001c0400788c */ /* 0x000fd2000bf05270 */
[----:B------:R-:W-:Y:S05]  /*2060*/  BRA.U !UP0, `(.L_x_4748) ;  /* 0x0000000108947547 */ /* 0x000fea000b800000 */
[----:B------:R-:W-:-:S09]  /*2070*/  UISETP.NE.AND UP0, UPT, UR4, 0x1d, UPT ;  /* 0x0000001d0400788c */ /* 0x000fd2000bf05270 */
[----:B------:R-:W-:Y:S05]  /*2080*/  BRA.U !UP0, `(.L_x_4749) ;  /* 0x0000000108807547 */ /* 0x000fea000b800000 */
[----:B------:R-:W-:-:S09]  /*2090*/  UISETP.NE.AND UP0, UPT, UR4, 0x2c, UPT ;  /* 0x0000002c0400788c */ /* 0x000fd2000bf05270 */
[----:B------:R-:W-:Y:S05]  /*20a0*/  BRA.U !UP0, `(.L_x_4750) ;  /* 0x0000000108487547 */ /* 0x000fea000b800000 */
.L_x_4728:
        /* <DEDUP_REMOVED lines=16> */
.L_x_4751:
[----:B------:R-:W-:Y:S01]  /*21b0*/  CS2R R2, SRZ ;  /* 0x0000000000027805 */ /* 0x000fe2000001ff00 */
[----:B------:R-:W-:Y:S06]  /*21c0*/  BRA `(.L_x_4729) ;  /* 0x0000000000447947 */ /* 0x000fec0003800000 */
.L_x_4750:
[----:B------:R-:W2:Y:S01]  /*21d0*/  LDG.E.U8 R0, desc[UR36][R4.64] ;  /* 0x0000002404007981 */ /* 0x000ea2000c1e1100 */
[----:B------:R-:W-:Y:S01]  /*21e0*/  MOV R2, 0x0 ;  /* 0x0000000000027802 */ /* 0x000fe20000000f00 */
[----:B------:R-:W-:Y:S01]  /*21f0*/  IMAD.MOV.U32 R3, RZ, RZ, 0x38000000 ;  /* 0x38000000ff037424 */ /* 0x000fe200078e00ff */
[----:B--2---:R-:W-:-:S13]  /*2200*/  ISETP.NE.AND P0, PT, R0, RZ, PT ;  /* 0x000000ff0000720c */ /* 0x004fda0003f05270 */
[----:B------:R-:W-:Y:S05]  /*2210*/  @!P0 BRA `(.L_x_4729) ;  /* 0x0000000000308947 */ /* 0x000fea0003800000 */
[----:B------:R-:W-:-:S13]  /*2220*/  ISETP.NE.AND P0, PT, R0, 0xff, PT ;  /* 0x000000ff0000780c */ /* 0x000fda0003f05270 */
[----:B------:R-:W-:Y:S01]  /*2230*/  @P0 IMAD.SHL.U32 R0, R0, 0x800000, RZ ;  /* 0x0080000000000824 */ /* 0x000fe200078e00ff */
[----:B------:R-:W-:Y:S01]  /*2240*/  @!P0 MOV R2, 0x20000000 ;  /* 0x2000000000028802 */ /* 0x000fe20000000f00 */
[----:B------:R-:W-:Y:S02]  /*2250*/  @!P0 IMAD.MOV.U32 R3, RZ, RZ, 0x7ff80000 ;  /* 0x7ff80000ff038424 */ /* 0x000fe400078e00ff */
[----:B------:R-:W-:-:S04]  /*2260*/  @P0 FMUL.FTZ R0, R0, 1 ;  /* 0x3f80000000000820 */ /* 0x000fc80000410000 */
[----:B------:R1:W2:Y:S01]  /*2270*/  @P0 F2F.F64.F32 R2, R0 ;  /* 0x0000000000020310 */ /* 0x0002a20000201800 */
[----:B------:R-:W-:Y:S05]  /*2280*/  BRA `(.L_x_4729) ;  /* 0x0000000000147947 */ /* 0x000fea0003800000 */
.L_x_4749:
[----:B------:R-:W2:Y:S02]  /*2290*/  LDG.E.64 R2, desc[UR36][R4.64] ;  /* 0x0000002404027981 */ /* 0x000ea4000c1e1b00 */
[----:B--2---:R-:W3:Y:S01]  /*22a0*/  I2F.F64.U64 R2, R2 ;  /* 0x0000000200027312 */ /* 0x004ee20000301800 */
[----:B------:R-:W-:Y:S05]  /*22b0*/  BRA `(.L_x_4729) ;  /* 0x0000000000087947 */ /* 0x000fea0003800000 */
.L_x_4748:
[----:B------:R-:W2:Y:S02]  /*22c0*/  LDG.E R2, desc[UR36][R4.64] ;  /* 0x0000002404027981 */ /* 0x000ea4000c1e1900 */
[----:B--2---:R-:W0:Y:S02]  /*22d0*/  I2F.F64.U32 R2, R2 ;  /* 0x0000000200027312 */ /* 0x004e240000201800 */
.L_x_4729:
[----:B------:R-:W-:Y:S05]  /*22e0*/  BSYNC.RECONVERGENT B6 ;  /* 0x0000000000067941 */ /* 0x000fea0003800200 */
.L_x_4723:
[----:B0123-5:R-:W-:Y:S01]  /*22f0*/  DADD R10, -RZ, |R2| ;  /* 0x00000000ff0a7229 */ /* 0x02ffe20000000502 */
[----:B------:R-:W-:Y:S01]  /*2300*/  IMAD.MOV.U32 R6, RZ, RZ, RZ ;  /* 0x000000ffff067224 */ /* 0x000fe200078e00ff */
[----:B------:R-:W-:Y:S01]  /*2310*/  UMOV UR4, 0xffffffff ;  /* 0xffffffff00047882 */ /* 0x000fe20000000000 */
[----:B------:R-:W-:Y:S01]  /*2320*/  UMOV UR5, 0x7fefffff ;  /* 0x7fefffff00057882 */ /* 0x000fe20000000000 */
[----:B------:R-:W-:Y:S01]  /*2330*/  IMAD.MOV.U32 R14, RZ, RZ, 0x0 ;  /* 0x00000000ff0e7424 */ /* 0x000fe200078e00ff */
[----:B------:R-:W-:Y:S01]  /*2340*/  UMOV UR6, UR5 ;  /* 0x0000000500067c82 */ /* 0x000fe20008000000 */
[----:B------:R-:W-:-:S04]  /*2350*/  IMAD.MOV.U32 R15, RZ, RZ, 0x3fd80000 ;  /* 0x3fd80000ff0f7424 */ /* 0x000fc800078e00ff */
[----:B------:R-:W-:Y:S02]  /*2360*/  ISETP.GT.U32.AND P1, PT, R18, R10, PT ;  /* 0x0000000a1200720c */ /* 0x000fe40003f24070 */
[CC--:B------:R-:W-:Y:S02]  /*2370*/  ISETP.LT.U32.AND P0, PT, R10.reuse, R18.reuse, PT ;  /* 0x000000120a00720c */ /* 0x0c0fe40003f01070 */
[----:B------:R-:W-:Y:S02]  /*2380*/  ISETP.GT.U32.AND.EX P1, PT, R19, R11, PT, P1 ;  /* 0x0000000b1300720c */ /* 0x000fe40003f24110 */
[----:B------:R-:W-:Y:S02]  /*2390*/  ISETP.LT.U32.AND.EX P0, PT, R11, R19, PT, P0 ;  /* 0x000000130b00720c */ /* 0x000fe40003f01100 */
[----:B------:R-:W-:Y:S02]  /*23a0*/  SEL R3, R19, R11, P1 ;  /* 0x0000000b13037207 */ /* 0x000fe40000800000 */
[----:B------:R-:W-:-:S02]  /*23b0*/  SEL R4, R10, R18, P0 ;  /* 0x000000120a047207 */ /* 0x000fc40000000000 */
[----:B----4-:R-:W-:Y:S02]  /*23c0*/  LOP3.LUT R0, R3, 0xffc00000, RZ, 0xc0, !PT ;  /* 0xffc0000003007812 */ /* 0x010fe400078ec0ff */
[----:B------:R-:W-:Y:S02]  /*23d0*/  SEL R5, R11, R19, P0 ;  /* 0x000000130b057207 */ /* 0x000fe40000000000 */
[----:B------:R-:W-:Y:S02]  /*23e0*/  LOP3.LUT R7, R0, 0x7fd00000, RZ, 0x3c, !PT ;  /* 0x7fd0000000077812 */ /* 0x000fe400078e3cff */
[----:B------:R-:W-:-:S04]  /*23f0*/  SEL R2, R18, R10, P1 ;  /* 0x0000000a12027207 */ /* 0x000fc80000800000 */
[C---:B------:R-:W-:Y:S02]  /*2400*/  DMUL R8, R6.reuse, R4 ;  /* 0x0000000406087228 */ /* 0x040fe40000000000 */
[----:B------:R-:W-:-:S06]  /*2410*/  DMUL R6, R6, R2 ;  /* 0x0000000206067228 */ /* 0x000fcc0000000000 */
[----:B------:R-:W-:-:S08]  /*2420*/  DMUL R8, R8, R8 ;  /* 0x0000000808087228 */ /* 0x000fd00000000000 */
[----:B------:R-:W-:Y:S01]  /*2430*/  DFMA R6, R6, R6, R8 ;  /* 0x000000060606722b */ /* 0x000fe20000000008 */
[----:B------:R-:W-:-:S07]  /*2440*/  MOV R9, UR6 ;  /* 0x0000000600097c02 */ /* 0x000fce0008000f00 */
[----:B------:R-:W-:Y:S02]  /*2450*/  DSETP.MIN.AND P0, P1, R6, UR4, PT ;  /* 0x0000000406007e2a */ /* 0x000fe4000b900000 */
[----:B------:R-:W-:-:S05]  /*2460*/  IMAD.MOV.U32 R8, RZ, RZ, R7 ;  /* 0x000000ffff087224 */ /* 0x000fca00078e0007 */
[----:B------:R-:W-:Y:S01]  /*2470*/  FSEL R11, R8, UR6, P0 ;  /* 0x00000006080b7c08 */ /* 0x000fe20008000000 */
[----:B------:R-:W-:Y:S01]  /*2480*/  IMAD.MOV.U32 R8, RZ, RZ, R6 ;  /* 0x000000ffff087224 */ /* 0x000fe200078e0006 */
[----:B------:R-:W0:Y:S04]  /*2490*/  LDCU.64 UR6, c[0x0][0x580] ;  /* 0x0000b000ff0677ac */ /* 0x000e280008000a00 */
[----:B------:R-:W-:Y:S01]  /*24a0*/  SEL R10, R8, UR4, P0 ;  /* 0x00000004080a7c07 */ /* 0x000fe20008000000 */
[----:B------:R-:W-:Y:S01]  /*24b0*/  HFMA2 R8, -RZ, RZ, 0, 0 ;  /* 0x00000000ff087431 */ /* 0x000fe200000001ff */
[----:B------:R-:W-:Y:S01]  /*24c0*/  @P1 LOP3.LUT R11, R9, 0x80000, RZ, 0xfc, !PT ;  /* 0x00080000090b1812 */ /* 0x000fe200078efcff */
[----:B------:R-:W-:Y:S01]  /*24d0*/  UPRMT UR4, UR41, 0x9910, URZ ;  /* 0x0000991029047896 */ /* 0x000fe200080000ff */
[----:B------:R-:W-:Y:S01]  /*24e0*/  ISETP.GE.U32.AND P1, PT, R5, 0x7ff00000, PT ;  /* 0x7ff000000500780c */ /* 0x000fe20003f26070 */
[----:B------:R-:W-:Y:S01]  /*24f0*/  DSETP.NEU.AND P0, PT, R4, RZ, PT ;  /* 0x000000ff0400722a */ /* 0x000fe20003f0d000 */
[----:B------:R-:W1:Y:S01]  /*2500*/  MUFU.RSQ64H R9, R11 ;  /* 0x0000000b00097308 */ /* 0x000e620000001c00 */
[----:B------:R-:W-:Y:S01]  /*2510*/  UISETP.GT.AND UP0, UPT, UR4, 0x9, UPT ;  /* 0x000000090400788c */ /* 0x000fe2000bf04270 */
[----:B-1----:R-:W-:-:S08]  /*2520*/  DMUL R12, R8, R8 ;  /* 0x00000008080c7228 */ /* 0x002fd00000000000 */
[----:B------:R-:W-:-:S08]  /*2530*/  DFMA R12, R10, -R12, 1 ;  /* 0x3ff000000a0c742b */ /* 0x000fd0000000080c */
[----:B------:R-:W-:Y:S02]  /*2540*/  DFMA R14, R12, R14, 0.5 ;  /* 0x3fe000000c0e742b */ /* 0x000fe4000000000e */
[----:B------:R-:W-:-:S08]  /*2550*/  DMUL R12, R8, R12 ;  /* 0x0000000c080c7228 */ /* 0x000fd00000000000 */
[----:B------:R-:W-:-:S08]  /*2560*/  DFMA R12, R14, R12, R8 ;  /* 0x0000000c0e0c722b */ /* 0x000fd00000000008 */
[----:B------:R-:W-:Y:S01]  /*2570*/  DMUL R12, R6, R12 ;  /* 0x0000000c060c7228 */ /* 0x000fe20000000000 */
[----:B------:R-:W-:Y:S02]  /*2580*/  LOP3.LUT R7, R0, 0x100000, RZ, 0xfc, !PT ;  /* 0x0010000000077812 */ /* 0x000fe400078efcff */
[----:B------:R-:W-:-:S06]  /*2590*/  MOV R6, RZ ;  /* 0x000000ff00067202 */ /* 0x000fcc0000000f00 */
[----:B------:R-:W-:Y:S01]  /*25a0*/  DMUL R12, R12, R6 ;  /* 0x000000060c0c7228 */ /* 0x000fe20000000000 */
[----:B0-----:R-:W-:-:S05]  /*25b0*/  IADD3 R6, P2, PT, R16, UR6, RZ ;  /* 0x0000000610067c10 */ /* 0x001fca000ff5e0ff */
[----:B------:R-:W-:-:S04]  /*25c0*/  IMAD.X R7, RZ, RZ, UR7, P2 ;  /* 0x00000007ff077e24 */ /* 0x000fc800090e06ff */
[----:B------:R-:W-:Y:S02]  /*25d0*/  @!P1 FSEL R4, R2, R12, !P0 ;  /* 0x0000000c02049208 */ /* 0x000fe40004000000 */
[----:B------:R-:W-:-:S03]  /*25e0*/  @!P1 FSEL R5, R3, R13, !P0 ;  /* 0x0000000d03059208 */ /* 0x000fc60004000000 */
[----:B------:R-:W-:Y:S01]  /*25f0*/  IMAD.MOV.U32 R8, RZ, RZ, R4 ;  /* 0x000000ffff087224 */ /* 0x000fe200078e0004 */
[----:B------:R-:W-:Y:S01]  /*2600*/  MOV R9, R5 ;  /* 0x0000000500097202 */ /* 0x000fe20000000f00 */
        /* <DEDUP_REMOVED lines=9> */
[----:B------:R-:W0:Y:S02]  /*26a0*/  F2I.F64.TRUNC R9, R8 ;  /* 0x0000000800097311 */ /* 0x000e24000030d100 */
[----:B0-----:R0:W-:Y:S01]  /*26b0*/  STG.E.U8 desc[UR36][R6.64], R9 ;  /* 0x0000000906007986 */ /* 0x0011e2000c101124 */
[----:B------:R-:W-:Y:S05]  /*26c0*/  BRA `(.L_x_4757) ;  /* 0x0000000c00ec7947 */ /* 0x000fea0003800000 */
.L_x_4755:
[----:B------:R-:W0:Y:S02]  /*26d0*/  F2I.S64.F64.TRUNC R8, R8 ;  /* 0x0000000800087311 */ /* 0x000e24000030d900 */
[----:B0-----:R-:W-:-:S05]  /*26e0*/  IMAD.MOV.U32 R3, RZ, RZ, R8 ;  /* 0x000000ffff037224 */ /* 0x001fca00078e0008 */
[----:B------:R0:W-:Y:S01]  /*26f0*/  STG.E.U8 desc[UR36][R6.64], R3 ;  /* 0x0000000306007986 */ /* 0x0001e2000c101124 */
[----:B------:R-:W-:Y:S05]  /*2700*/  BRA `(.L_x_4757) ;  /* 0x0000000c00dc7947 */ /* 0x000fea0003800000 */
.L_x_4754:
[----:B------:R-:W-:-:S09]  /*2710*/  UISETP.NE.AND UP0, UPT, UR4, 0x2, UPT ;  /* 0x000000020400788c */ /* 0x000fd2000bf05270 */
[----:B------:R-:W-:Y:S05]  /*2720*/  BRA.U !UP0, `(.L_x_4758) ;  /* 0x0000000108287547 */ /* 0x000fea000b800000 */
[----:B------:R-:W-:-:S09]  /*2730*/  UISETP.NE.AND UP0, UPT, UR4, 0x3, UPT ;  /* 0x000000030400788c */ /* 0x000fd2000bf05270 */
[----:B------:R-:W-:Y:S05]  /*2740*/  BRA.U !UP0, `(.L_x_4759) ;  /* 0x0000000108147547 */ /* 0x000fea000b800000 */
[----:B------:R-:W-:-:S09]  /*2750*/  UISETP.NE.AND UP0, UPT, UR4, 0x4, UPT ;  /* 0x000000040400788c */ /* 0x000fd2000bf05270 */
[----:B------:R-:W-:Y:S05]  /*2760*/  BRA.U UP0, `(.L_x_4756) ;  /* 0x0000000d001c7547 */ /* 0x000fea000b800000 */
[----:B------:R-:W0:Y:S02]  /*2770*/  F2I.S64.F64.TRUNC R8, R8 ;  /* 0x0000000800087311 */ /* 0x000e24000030d900 */
[----:B0-----:R0:W-:Y:S01]  /*2780*/  STG.E.64 desc[UR36][R6.64], R8 ;  /* 0x0000000806007986 */ /* 0x0011e2000c101b24 */
[----:B------:R-:W-:Y:S05]  /*2790*/  BRA `(.L_x_4757) ;  /* 0x0000000c00b87947 */ /* 0x000fea0003800000 */
.L_x_4759:
[----:B------:R-:W0:Y:S02]  /*27a0*/  F2I.F64.TRUNC R9, R8 ;  /* 0x0000000800097311 */ /* 0x000e24000030d100 */
[----:B0-----:R0:W-:Y:S01]  /*27b0*/  STG.E desc[UR36][R6.64], R9 ;  /* 0x0000000906007986 */ /* 0x0011e2000c101924 */
[----:B------:R-:W-:Y:S05]  /*27c0*/  BRA `(.L_x_4757) ;  /* 0x0000000c00ac7947 */ /* 0x000fea0003800000 */
.L_x_4758:
[----:B------:R-:W0:Y:S02]  /*27d0*/  F2I.F64.TRUNC R9, R8 ;  /* 0x0000000800097311 */ /* 0x000e24000030d100 */
[----:B0-----:R0:W-:Y:S01]  /*27e0*/  STG.E.U16 desc[UR36][R6.64], R9 ;  /* 0x0000000906007986 */ /* 0x0011e2000c101524 */
[----:B------:R-:W-:Y:S05]  /*27f0*/  BRA `(.L_x_4757) ;  /* 0x0000000c00a07947 */ /* 0x000fea0003800000 */
.L_x_4753:
[----:B------:R-:W-:-:S09]  /*2800*/  UISETP.GT.AND UP0, UPT, UR4, 0x6, UPT ;  /* 0x000000060400788c */ /* 0x000fd2000bf04270 */
[----:B------:R-:W-:Y:S05]  /*2810*/  BRA.U UP0, `(.L_x_4760) ;  /* 0x00000001004c7547 */ /* 0x000fea000b800000 */
[----:B------:R-:W-:-:S09]  /*2820*/  UISETP.NE.AND UP0, UPT, UR4, 0x5, UPT ;  /* 0x000000050400788c */ /* 0x000fd2000bf05270 */
[----:B------:R-:W-:Y:S05]  /*2830*/  BRA.U !UP0, `(.L_x_4761) ;  /* 0x0000000108247547 */ /* 0x000fea000b800000 */
[----:B------:R-:W-:-:S09]  /*2840*/  UISETP.NE.AND UP0, UPT, UR4, 0x6, UPT ;  /* 0x000000060400788c */ /* 0x000fd2000bf05270 */
[----:B------:R-:W-:Y:S05]  /*2850*/  BRA.U UP0, `(.L_x_4756) ;  /* 0x0000000900e07547 */ /* 0x000fea000b800000 */
[----:B------:R-:W-:Y:S01]  /*2860*/  UMOV UR4, 0xf0000000 ;  /* 0xf000000000047882 */ /* 0x000fe20000000000 */
[----:B------:R-:W-:Y:S01]  /*2870*/  UMOV UR5, 0x380fffff ;  /* 0x380fffff00057882 */ /* 0x000fe20000000000 */
[----:B------:R-:W0:Y:S01]  /*2880*/  F2F.F32.F64 R3, R8 ;  /* 0x0000000800037310 */ /* 0x000e220000301000 */
[----:B------:R-:W-:-:S14]  /*2890*/  DSETP.GEU.AND P0, PT, |R8|, UR4, PT ;  /* 0x0000000408007e2a */ /* 0x000fdc000bf0e200 */
[----:B0-----:R-:W-:-:S05]  /*28a0*/  @!P0 FMUL R3, R3, 1.175494350822287508e-38 ;  /* 0x0080000003038820 */ /* 0x001fca0000400000 */
[----:B------:R0:W-:Y:S01]  /*28b0*/  STG.E desc[UR36][R6.64], R3 ;  /* 0x0000000306007986 */ /* 0x0001e2000c101924 */
[----:B------:R-:W-:Y:S05]  /*28c0*/  BRA `(.L_x_4757) ;  /* 0x0000000c006c7947 */ /* 0x000fea0003800000 */
.L_x_4761:
[----:B------:R-:W-:Y:S01]  /*28d0*/  UMOV UR4, 0xf0000000 ;  /* 0xf000000000047882 */ /* 0x000fe20000000000 */
[----:B------:R-:W-:Y:S01]  /*28e0*/  UMOV UR5, 0x380fffff ;  /* 0x380fffff00057882 */ /* 0x000fe20000000000 */
[----:B------:R-:W0:Y:S01]  /*28f0*/  F2F.F32.F64 R0, R8 ;  /* 0x0000000800007310 */ /* 0x000e220000301000 */
[----:B------:R-:W-:-:S14]  /*2900*/  DSETP.GEU.AND P0, PT, |R8|, UR4, PT ;  /* 0x0000000408007e2a */ /* 0x000fdc000bf0e200 */
[----:B0-----:R-:W-:-:S05]  /*2910*/  @!P0 FMUL R0, R0, 1.175494350822287508e-38 ;  /* 0x0080000000008820 */ /* 0x001fca0000400000 */
[----:B------:R-:W-:-:S05]  /*2920*/  F2FP.F16.F32.PACK_AB R0, RZ, R0 ;  /* 0x00000000ff00723e */ /* 0x000fca00000000ff */
[----:B------:R0:W-:Y:S01]  /*2930*/  STG.E.U16 desc[UR36][R6.64], R0 ;  /* 0x0000000006007986 */ /* 0x0001e2000c101524 */
[----:B------:R-:W-:Y:S05]  /*2940*/  BRA `(.L_x_4757) ;  /* 0x0000000c004c7947 */ /* 0x000fea0003800000 */
.L_x_4760:
[----:B------:R-:W-:-:S09]  /*2950*/  UISETP.NE.AND UP0, UPT, UR4, 0x7, UPT ;  /* 0x000000070400788c */ /* 0x000fd2000bf05270 */
[----:B------:R-:W-:Y:S05]  /*2960*/  BRA.U !UP0, `(.L_x_4762) ;  /* 0x0000000108547547 */ /* 0x000fea000b800000 */
[----:B------:R-:W-:-:S09]  /*2970*/  UISETP.NE.AND UP0, UPT, UR4, 0x8, UPT ;  /* 0x000000080400788c */ /* 0x000fd2000bf05270 */
[----:B------:R-:W-:Y:S05]  /*2980*/  BRA.U !UP0, `(.L_x_4763) ;  /* 0x0000000108287547 */ /* 0x000fea000b800000 */
[----:B------:R-:W-:-:S09]  /*2990*/  UISETP.NE.AND UP0, UPT, UR4, 0x9, UPT ;  /* 0x000000090400788c */ /* 0x000fd2000bf05270 */
[----:B------:R-:W-:Y:S05]  /*29a0*/  BRA.U UP0, `(.L_x_4756) ;  /* 0x00000009008c7547 */ /* 0x000fea000b800000 */
[----:B------:R-:W-:Y:S01]  /*29b0*/  UMOV UR4, 0xf0000000 ;  /* 0xf000000000047882 */ /* 0x000fe20000000000 */
[----:B------:R-:W-:Y:S01]  /*29c0*/  UMOV UR5, 0x380fffff ;  /* 0x380fffff00057882 */ /* 0x000fe20000000000 */
[----:B------:R-:W0:Y:S01]  /*29d0*/  F2F.F32.F64 R2, R8 ;  /* 0x0000000800027310 */ /* 0x000e220000301000 */
[----:B------:R-:W-:Y:S01]  /*29e0*/  DSETP.GEU.AND P0, PT, |R8|, UR4, PT ;  /* 0x0000000408007e2a */ /* 0x000fe2000bf0e200 */
[----:B------:R-:W-:-:S13]  /*29f0*/  IMAD.MOV.U32 R3, RZ, RZ, RZ ;  /* 0x000000ffff037224 */ /* 0x000fda00078e00ff */
[----:B0-----:R-:W-:-:S05]  /*2a00*/  @!P0 FMUL R2, R2, 1.175494350822287508e-38 ;  /* 0x0080000002028820 */ /* 0x001fca0000400000 */
[----:B------:R0:W-:Y:S01]  /*2a10*/  STG.E.64 desc[UR36][R6.64], R2 ;  /* 0x0000000206007986 */ /* 0x0001e2000c101b24 */
[----:B------:R-:W-:Y:S05]  /*2a20*/  BRA `(.L_x_4757) ;  /* 0x0000000c00147947 */ /* 0x000fea0003800000 */
.L_x_4763:
[----:B------:R-:W-:Y:S01]  /*2a30*/  UMOV UR4, 0xf0000000 ;  /* 0xf000000000047882 */ /* 0x000fe20000000000 */
[----:B------:R-:W-:Y:S01]  /*2a40*/  UMOV UR5, 0x380fffff ;  /* 0x380fffff00057882 */ /* 0x000fe20000000000 */
[----:B------:R-:W0:Y:S01]  /*2a50*/  F2F.F32.F64 R0, R8 ;  /* 0x0000000800007310 */ /* 0x000e220000301000 */
[----:B------:R-:W-:-:S14]  /*2a60*/  DSETP.GEU.AND P0, PT, |R8|, UR4, PT ;  /* 0x0000000408007e2a */ /* 0x000fdc000bf0e200 */
[----:B0-----:R-:W-:-:S05]  /*2a70*/  @!P0 FMUL R0, R0, 1.175494350822287508e-38 ;  /* 0x0080000000008820 */ /* 0x001fca0000400000 */
[----:B------:R-:W-:-:S04]  /*2a80*/  F2FP.F16.F32.PACK_AB R3, RZ, R0 ;  /* 0x00000000ff03723e */ /* 0x000fc800000000ff */
[----:B------:R-:W-:-:S05]  /*2a90*/  PRMT R3, R3, 0x5410, RZ ;  /* 0x0000541003037816 */ /* 0x000fca00000000ff */
[----:B------:R0:W-:Y:S01]  /*2aa0*/  STG.E desc[UR36][R6.64], R3 ;  /* 0x0000000306007986 */ /* 0x0001e2000c101924 */
[----:B------:R-:W-:Y:S05]  /*2ab0*/  BRA `(.L_x_4757) ;  /* 0x0000000800f07947 */ /* 0x000fea0003800000 */
.L_x_4762:
[----:B------:R0:W-:Y:S01]  /*2ac0*/  STG.E.64 desc[UR36][R6.64], R8 ;  /* 0x0000000806007986 */ /* 0x0001e2000c101b24 */
[----:B------:R-:W-:Y:S05]  /*2ad0*/  BRA `(.L_x_4757) ;  /* 0x0000000800e87947 */ /* 0x000fea0003800000 */
.L_x_4752:
        /* <DEDUP_REMOVED lines=8> */
[----:B------:R-:W-:-:S06]  /*2b60*/  DSETP.NEU.AND P0, PT, R8, RZ, PT ;  /* 0x000000ff0800722a */ /* 0x000fcc0003f0d000 */
[----:B------:R-:W-:-:S05]  /*2b70*/  SEL R3, RZ, 0x1, !P0 ;  /* 0x00000001ff037807 */ /* 0x000fca0004000000 */
[----:B------:R0:W-:Y:S01]  /*2b80*/  STG.E.U8 desc[UR36][R6.64], R3 ;  /* 0x0000000306007986 */ /* 0x0001e2000c101124 */
[----:B------:R-:W-:Y:S05]  /*2b90*/  BRA `(.L_x_4757) ;  /* 0x0000000800b87947 */ /* 0x000fea0003800000 */
.L_x_4766:
[----:B------:R-:W-:-:S05]  /*2ba0*/  CS2R R10, SRZ ;  /* 0x00000000000a7805 */ /* 0x000fca000001ff00 */
[----:B------:R0:W-:Y:S01]  /*2bb0*/  STG.E.128 desc[UR36][R6.64], R8 ;  /* 0x0000000806007986 */ /* 0x0001e2000c101d24 */
[----:B------:R-:W-:Y:S05]  /*2bc0*/  BRA `(.L_x_4757) ;  /* 0x0000000800ac7947 */ /* 0x000fea0003800000 */
.L_x_4765:
        /* <DEDUP_REMOVED lines=10> */
[----:B------:R-:W-:Y:S01]  /*2c70*/  BSSY.RECONVERGENT B0, `(.L_x_4769) ;  /* 0x000000d000007945 */ /* 0x000fe20003800200 */
[----:B------:R-:W-:-:S12]  /*2c80*/  MOV R0, 0x7f ;  /* 0x0000007f00007802 */ /* 0x000fd80000000f00 */
[----:B0-----:R-:W-:-:S05]  /*2c90*/  @!P0 FMUL R5, R5, 1.175494350822287508e-38 ;  /* 0x0080000005058820 */ /* 0x001fca0000400000 */
        /* <DEDUP_REMOVED lines=10> */
.L_x_4770:
[----:B------:R-:W-:Y:S05]  /*2d40*/  BSYNC.RECONVERGENT B0 ;  /* 0x0000000000007941 */ /* 0x000fea0003800200 */
.L_x_4769:
[----:B------:R-:W-:-:S05]  /*2d50*/  LOP3.LUT R3, R0, 0x80, R3, 0xf8, !PT ;  /* 0x0000008000037812 */ /* 0x000fca00078ef803 */
[----:B------:R0:W-:Y:S01]  /*2d60*/  STG.E.U8 desc[UR36][R6.64], R3 ;  /* 0x0000000306007986 */ /* 0x0001e2000c101124 */
[----:B------:R-:W-:Y:S05]  /*2d70*/  BRA `(.L_x_4757) ;  /* 0x0000000800407947 */ /* 0x000fea0003800000 */
.L_x_4768:
[----:B------:R-:W-:Y:S01]  /*2d80*/  UMOV UR4, 0xf0000000 ;  /* 0xf000000000047882 */ /* 0x000fe20000000000 */
[----:B------:R-:W-:Y:S01]  /*2d90*/  UMOV UR5, 0x380fffff ;  /* 0x380fffff00057882 */ /* 0x000fe20000000000 */
[----:B------:R-:W0:Y:S01]  /*2da0*/  F2F.F32.F64 R5, R8 ;  /* 0x0000000800057310 */ /* 0x000e220000301000 */
[----:B------:R-:W-:Y:S01]  /*2db0*/  DSETP.GEU.AND P0, PT, |R8|, UR4, PT ;  /* 0x0000000408007e2a */ /* 0x000fe2000bf0e200 */
[----:B------:R-:W-:-:S13]  /*2dc0*/  BSSY.RECONVERGENT B0, `(.L_x_4771) ;  /* 0x000000f000007945 */ /* 0x000fda0003800200 */
[----:B0-----:R-:W-:-:S05]  /*2dd0*/  @!P0 FMUL R5, R5, 1.175494350822287508e-38 ;  /* 0x0080000005058820 */ /* 0x001fca0000400000 */
        /* <DEDUP_REMOVED lines=13> */
.L_x_4772:
[----:B------:R-:W-:Y:S05]  /*2eb0*/  BSYNC.RECONVERGENT B0 ;  /* 0x0000000000007941 */ /* 0x000fea0003800200 */
.L_x_4771:
[----:B------:R-:W-:-:S05]  /*2ec0*/  LOP3.LUT R3, R0, 0x80, R3, 0xf8, !PT ;  /* 0x0000008000037812 */ /* 0x000fca00078ef803 */
[----:B------:R0:W-:Y:S01]  /*2ed0*/  STG.E.U8 desc[UR36][R6.64], R3 ;  /* 0x0000000306007986 */ /* 0x0001e2000c101124 */
[----:B------:R-:W-:Y:S05]  /*2ee0*/  BRA `(.L_x_4757) ;  /* 0x0000000400e47947 */ /* 0x000fea0003800000 */
.L_x_4767:
[----:B------:R-:W-:Y:S01]  /*2ef0*/  UMOV UR4, 0xf0000000 ;  /* 0xf000000000047882 */ /* 0x000fe20000000000 */
[----:B------:R-:W-:Y:S01]  /*2f00*/  UMOV UR5, 0x380fffff ;  /* 0x380fffff00057882 */ /* 0x000fe20000000000 */
[----:B------:R-:W0:Y:S01]  /*2f10*/  F2F.F32.F64 R0, R8 ;  /* 0x0000000800007310 */ /* 0x000e220000301000 */
[----:B------:R-:W-:-:S14]  /*2f20*/  DSETP.GEU.AND P0, PT, |R8|, UR4, PT ;  /* 0x0000000408007e2a */ /* 0x000fdc000bf0e200 */
[----:B0-----:R-:W-:-:S05]  /*2f30*/  @!P0 FMUL R0, R0, 1.175494350822287508e-38 ;  /* 0x0080000000008820 */ /* 0x001fca0000400000 */
[----:B------:R-:W-:-:S05]  /*2f40*/  F2FP.BF16.F32.PACK_AB R0, RZ, R0 ;  /* 0x00000000ff00723e */ /* 0x000fca00000010ff */
[----:B------:R0:W-:Y:S01]  /*2f50*/  STG.E.U16 desc[UR36][R6.64], R0 ;  /* 0x0000000006007986 */ /* 0x0001e2000c101524 */
[----:B------:R-:W-:Y:S05]  /*2f60*/  BRA `(.L_x_4757) ;  /* 0x0000000400c47947 */ /* 0x000fea0003800000 */
.L_x_4764:
        /* <DEDUP_REMOVED lines=8> */
[----:B------:R-:W0:Y:S02]  /*2ff0*/  F2I.U32.F64.TRUNC R9, R8 ;  /* 0x0000000800097311 */ /* 0x000e24000030d000 */
[----:B0-----:R0:W-:Y:S01]  /*3000*/  STG.E.U16 desc[UR36][R6.64], R9 ;  /* 0x0000000906007986 */ /* 0x0011e2000c101524 */
[----:B------:R-:W-:Y:S05]  /*3010*/  BRA `(.L_x_4757) ;  /* 0x0000000400987947 */ /* 0x000fea0003800000 */
.L_x_4775:
[----:B------:R-:W-:Y:S01]  /*3020*/  UMOV UR4, 0xf0000000 ;  /* 0xf000000000047882 */ /* 0x000fe20000000000 */
[----:B------:R-:W-:Y:S01]  /*3030*/  UMOV UR5, 0x380fffff ;  /* 0x380fffff00057882 */ /* 0x000fe20000000000 */
[----:B------:R-:W0:Y:S01]  /*3040*/  F2F.F32.F64 R5, R8 ;  /* 0x0000000800057310 */ /* 0x000e220000301000 */
[----:B------:R-:W-:Y:S01]  /*3050*/  DSETP.GEU.AND P0, PT, |R8|, UR4, PT ;  /* 0x0000000408007e2a */ /* 0x000fe2000bf0e200 */
[----:B------:R-:W-:Y:S01]  /*3060*/  BSSY.RECONVERGENT B0, `(.L_x_4776) ;  /* 0x0000014000007945 */ /* 0x000fe20003800200 */
[----:B------:R-:W-:-:S12]  /*3070*/  IMAD.MOV.U32 R3, RZ, RZ, 0x80 ;  /* 0x00000080ff037424 */ /* 0x000fd800078e00ff */
[----:B0-----:R-:W-:-:S05]  /*3080*/  @!P0 FMUL R5, R5, 1.175494350822287508e-38 ;  /* 0x0080000005058820 */ /* 0x001fca0000400000 */
        /* <DEDUP_REMOVED lines=10> */
.L_x_4778:
[----:B------:R-:W-:-:S04]  /*3130*/  SHF.R.U32.HI R0, RZ, 0x14, R5 ;  /* 0x00000014ff007819 */ /* 0x000fc80000011605 */
[----:B------:R-:W-:-:S04]  /*3140*/  LOP3.LUT R0, R0, 0x1, RZ, 0xc0, !PT ;  /* 0x0000000100007812 */ /* 0x000fc800078ec0ff */
[----:B------:R-:W-:-:S04]  /*3150*/  IADD3 R0, PT, PT, R5, 0x487ffff, R0 ;  /* 0x0487ffff05007810 */ /* 0x000fc80007ffe000 */
[----:B------:R-:W-:-:S04]  /*3160*/  SHF.R.U32.HI R0, RZ, 0x14, R0 ;  /* 0x00000014ff007819 */ /* 0x000fc80000011600 */
[----:B------:R-:W-:-:S07]  /*3170*/  LOP3.LUT R0, R0, 0xff, RZ, 0xc0, !PT ;  /* 0x000000ff00007812 */ /* 0x000fce00078ec0ff */
.L_x_4779:
[----:B------:R-:W-:-:S04]  /*3180*/  SHF.R.U32.HI R3, RZ, 0x18, R5 ;  /* 0x00000018ff037819 */ /* 0x000fc80000011605 */
[----:B------:R-:W-:-:S07]  /*3190*/  LOP3.LUT R3, R0, 0x80, R3, 0xf8, !PT ;  /* 0x0000008000037812 */ /* 0x000fce00078ef803 */
.L_x_4777:
[----:B------:R-:W-:Y:S05]  /*31a0*/  BSYNC.RECONVERGENT B0 ;  /* 0x0000000000007941 */ /* 0x000fea0003800200 */
.L_x_4776:
[----:B------:R4:W-:Y:S01]  /*31b0*/  STG.E.U8 desc[UR36][R6.64], R3 ;  /* 0x0000000306007986 */ /* 0x0009e2000c101124 */
[----:B------:R-:W-:Y:S05]  /*31c0*/  BRA `(.L_x_4757) ;  /* 0x00000004002c7947 */ /* 0x000fea0003800000 */
.L_x_4774:
[----:B------:R-:W-:Y:S01]  /*31d0*/  UMOV UR4, 0xf0000000 ;  /* 0xf000000000047882 */ /* 0x000fe20000000000 */
[----:B------:R-:W-:Y:S01]  /*31e0*/  UMOV UR5, 0x380fffff ;  /* 0x380fffff00057882 */ /* 0x000fe20000000000 */
[----:B------:R-:W0:Y:S01]  /*31f0*/  F2F.F32.F64 R5, R8 ;  /* 0x0000000800057310 */ /* 0x000e220000301000 */
[----:B------:R-:W-:Y:S01]  /*3200*/  DSETP.GEU.AND P0, PT, |R8|, UR4, PT ;  /* 0x0000000408007e2a */ /* 0x000fe2000bf0e200 */
[----:B------:R-:W-:Y:S01]  /*3210*/  BSSY.RECONVERGENT B0, `(.L_x_4780) ;  /* 0x0000014000007945 */ /* 0x000fe20003800200 */
[----:B------:R-:W-:-:S12]  /*3220*/  MOV R3, 0x80 ;  /* 0x0000008000037802 */ /* 0x000fd80000000f00 */
        /* <DEDUP_REMOVED lines=11> */
.L_x_4782:
[----:B------:R-:W-:-:S04]  /*32e0*/  SHF.R.U32.HI R0, RZ, 0x15, R5 ;  /* 0x00000015ff007819 */ /* 0x000fc80000011605 */
[----:B------:R-:W-:-:S04]  /*32f0*/  LOP3.LUT R0, R0, 0x1, RZ, 0xc0, !PT ;  /* 0x0000000100007812 */ /* 0x000fc800078ec0ff */
[----:B------:R-:W-:-:S04]  /*3300*/  IADD3 R0, PT, PT, R5, 0x88fffff, R0 ;  /* 0x088fffff05007810 */ /* 0x000fc80007ffe000 */
[----:B------:R-:W-:-:S04]  /*3310*/  SHF.R.U32.HI R0, RZ, 0x15, R0 ;  /* 0x00000015ff007819 */ /* 0x000fc80000011600 */
[----:B------:R-:W-:-:S07]  /*3320*/  LOP3.LUT R0, R0, 0xff, RZ, 0xc0, !PT ;  /* 0x000000ff00007812 */ /* 0x000fce00078ec0ff */
.L_x_4783:
[----:B------:R-:W-:-:S04]  /*3330*/  SHF.R.U32.HI R3, RZ, 0x18, R5 ;  /* 0x00000018ff037819 */ /* 0x000fc80000011605 */
[----:B------:R-:W-:-:S07]  /*3340*/  LOP3.LUT R3, R0, 0x80, R3, 0xf8, !PT ;  /* 0x0000008000037812 */ /* 0x000fce00078ef803 */
.L_x_4781:
[----:B------:R-:W-:Y:S05]  /*3350*/  BSYNC.RECONVERGENT B0 ;  /* 0x0000000000007941 */ /* 0x000fea0003800200 */
.L_x_4780:
[----:B------:R3:W-:Y:S01]  /*3360*/  STG.E.U8 desc[UR36][R6.64], R3 ;  /* 0x0000000306007986 */ /* 0x0007e2000c101124 */
[----:B------:R-:W-:Y:S05]  /*3370*/  BRA `(.L_x_4757) ;  /* 0x0000000000c07947 */ /* 0x000fea0003800000 */
.L_x_4773:
[----:B------:R-:W-:-:S09]  /*3380*/  UISETP.NE.AND UP0, UPT, UR4, 0x1c, UPT ;  /* 0x0000001c0400788c */ /* 0x000fd2000bf05270 */
[----:B------:R-:W-:Y:S05]  /*3390*/  BRA.U !UP0, `(.L_x_4784) ;  /* 0x0000000108b07547 */ /* 0x000fea000b800000 */
[----:B------:R-:W-:-:S09]  /*33a0*/  UISETP.NE.AND UP0, UPT, UR4, 0x1d, UPT ;  /* 0x0000001d0400788c */ /* 0x000fd2000bf05270 */
[----:B------:R-:W-:Y:S05]  /*33b0*/  BRA.U !UP0, `(.L_x_4785) ;  /* 0x00000001089c7547 */ /* 0x000fea000b800000 */
[----:B------:R-:W-:-:S09]  /*33c0*/  UISETP.NE.AND UP0, UPT, UR4, 0x2c, UPT ;  /* 0x0000002c0400788c */ /* 0x000fd2000bf05270 */
[----:B------:R-:W-:Y:S05]  /*33d0*/  BRA.U !UP0, `(.L_x_4786) ;  /* 0x0000000108447547 */ /* 0x000fea000b800000 */
.L_x_4756:
        /* <DEDUP_REMOVED lines=16> */
.L_x_4787:
[----:B------:R-:W-:Y:S05]  /*34e0*/  BRA `(.L_x_4757) ;  /* 0x0000000000647947 */ /* 0x000fea0003800000 */
.L_x_4786:
[----:B------:R-:W-:Y:S01]  /*34f0*/  UMOV UR4, 0xf0000000 ;  /* 0xf000000000047882 */ /* 0x000fe20000000000 */
[----:B------:R-:W-:Y:S01]  /*3500*/  UMOV UR5, 0x380fffff ;  /* 0x380fffff00057882 */ /* 0x000fe20000000000 */
[----:B------:R-:W0:Y:S01]  /*3510*/  F2F.F32.F64 R4, R8 ;  /* 0x0000000800047310 */ /* 0x000e220000301000 */
[----:B------:R-:W-:-:S14]  /*3520*/  DSETP.GEU.AND P0, PT, |R8|, UR4, PT ;  /* 0x0000000408007e2a */ /* 0x000fdc000bf0e200 */
[----:B0-----:R-:W-:-:S05]  /*3530*/  @!P0 FMUL R4, R4, 1.175494350822287508e-38 ;  /* 0x0080000004048820 */ /* 0x001fca0000400000 */
        /* <DEDUP_REMOVED lines=15> */
.L_x_4785:
[----:B------:R-:W0:Y:S02]  /*3630*/  F2I.U64.F64.TRUNC R8, R8 ;  /* 0x0000000800087311 */ /* 0x000e24000030d800 */
[----:B0-----:R1:W-:Y:S01]  /*3640*/  STG.E.64 desc[UR36][R6.64], R8 ;  /* 0x0000000806007986 */ /* 0x0013e2000c101b24 */
[----:B------:R-:W-:Y:S05]  /*3650*/  BRA `(.L_x_4757) ;  /* 0x0000000000087947 */ /* 0x000fea0003800000 */
.L_x_4784:
[----:B------:R-:W0:Y:S02]  /*3660*/  F2I.U32.F64.TRUNC R9, R8 ;  /* 0x0000000800097311 */ /* 0x000e24000030d000 */
[----:B0-----:R0:W-:Y:S02]  /*3670*/  STG.E desc[UR36][R6.64], R9 ;  /* 0x0000000906007986 */ /* 0x0011e4000c101924 */
.L_x_4757:
[----:B------:R-:W-:-:S07]  /*3680*/  VIADD R17, R17, 0x80 ;  /* 0x0000008011117836 */ /* 0x000fce0000000000 */
.L_x_4721:
[----:B------:R-:W-:Y:S05]  /*3690*/  BSYNC.RECONVERGENT B7 ;  /* 0x0000000000077941 */ /* 0x000fea0003800200 */
.L_x_4720:
        /* <DEDUP_REMOVED lines=9> */
[----:B------:R-:W0:Y:S01]  /*3730*/  LDCU.64 UR4, c[0x0][0x390] ;  /* 0x00007200ff0477ac */ /* 0x000e220008000a00 */
[----:B------:R-:W-:Y:S01]  /*3740*/  IMAD.MOV.U32 R16, RZ, RZ, RZ ;  /* 0x000000ffff107224 */ /* 0x000fe200078e00ff */
[----:B------:R-:W5:Y:S01]  /*3750*/  LDCU UR6, c[0x0][0x38c] ;  /* 0x00007180ff0677ac */ /* 0x000f620008000800 */
[----:B------:R-:W1:Y:S01]  /*3760*/  LDCU.64 UR8, c[0x0][0x4b8] ;  /* 0x00009700ff0877ac */ /* 0x000e620008000a00 */
[----:B------:R-:W-:Y:S01]  /*3770*/  UISETP.NE.AND UP0, UPT, UR40, URZ, UPT ;  /* 0x000000ff2800728c */ /* 0x000fe2000bf05270 */
[----:B0-----:R-:W-:-:S05]  /*3780*/  IMAD.HI.U32 R2, R17, UR4, R16 ;  /* 0x0000000411027c27 */ /* 0x001fca000f8e0010 */
[----:B--234-:R-:W-:-:S04]  /*3790*/  SHF.R.U32.HI R3, RZ, UR5, R2 ;  /* 0x00000005ff037c19 */ /* 0x01cfc80008011602 */
[----:B------:R-:W-:-:S05]  /*37a0*/  IADD3 R0, PT, PT, -R3, RZ, RZ ;  /* 0x000000ff03007210 */ /* 0x000fca0007ffe1ff */
[----:B-----5:R-:W-:-:S04]  /*37b0*/  IMAD R0, R0, UR6, R17 ;  /* 0x0000000600007c24 */ /* 0x020fc8000f8e0211 */
[C---:B-1----:R-:W-:Y:S02]  /*37c0*/  IMAD R16, R0.reuse, UR8, RZ ;  /* 0x0000000800107c24 */ /* 0x042fe4000f8e02ff */
        /* <DEDUP_REMOVED lines=288> */
.L_x_4790:
        /* <DEDUP_REMOVED lines=16> */
[----:B--234-:R-:W0:Y:S01]  /*4ad0*/  I2F.F64.S16 R2, R2 ;  /* 0x0000000200027312 */ /* 0x01ce220000101c00 */
[----:B------:R-:W-:Y:S05]  /*4ae0*/  BRA `(.L_x_4797) ;  /* 0x0000000c006c7947 */ /* 0x000fea0003800000 */
.L_x_4795:
[----:B------:R-:W2:Y:S02]  /*4af0*/  LDG.E.U8 R2, desc[UR36][R4.64] ;  /* 0x0000002404027981 */ /* 0x000ea4000c1e1100 */
[----:B--234-:R-:W0:Y:S01]  /*4b00*/  I2F.F64.U16 R2, R2 ;  /* 0x0000000200027312 */ /* 0x01ce220000101800 */
[----:B------:R-:W-:Y:S05]  /*4b10*/  BRA `(.L_x_4797) ;  /* 0x0000000c00607947 */ /* 0x000fea0003800000 */
.L_x_4794:
[----:B------:R-:W-:-:S09]  /*4b20*/  UISETP.NE.AND UP0, UPT, UR4, 0x2, UPT ;  /* 0x000000020400788c */ /* 0x000fd2000bf05270 */
[----:B------:R-:W-:Y:S05]  /*4b30*/  BRA.U !UP0, `(.L_x_4798) ;  /* 0x0000000108287547 */ /* 0x000fea000b800000 */
[----:B------:R-:W-:-:S09]  /*4b40*/  UISETP.NE.AND UP0, UPT, UR4, 0x3, UPT ;  /* 0x000000030400788c */ /* 0x000fd2000bf05270 */
[----:B------:R-:W-:Y:S05]  /*4b50*/  BRA.U !UP0, `(.L_x_4799) ;  /* 0x0000000108147547 */ /* 0x000fea000b800000 */
[----:B------:R-:W-:-:S09]  /*4b60*/  UISETP.NE.AND UP0, UPT, UR4, 0x4, UPT ;  /* 0x000000040400788c */ /* 0x000fd2000bf05270 */
[----:B------:R-:W-:Y:S05]  /*4b70*/  BRA.U UP0, `(.L_x_4796) ;  /* 0x0000000900ec7547 */ /* 0x000fea000b800000 */
[----:B--234-:R-:W2:Y:S02]  /*4b80*/  LDG.E.64 R2, desc[UR36][R4.64] ;  /* 0x0000002404027981 */ /* 0x01cea4000c1e1b00 */
[----:B--2---:R-:W0:Y:S01]  /*4b90*/  I2F.F64.S64 R2, R2 ;  /* 0x0000000200027312 */ /* 0x004e220000301c00 */
[----:B------:R-:W-:Y:S05]  /*4ba0*/  BRA `(.L_x_4797) ;  /* 0x0000000c003c7947 */ /* 0x000fea0003800000 */
.L_x_4799:
[----:B------:R-:W2:Y:S02]  /*4bb0*/  LDG.E R2, desc[UR36][R4.64] ;  /* 0x0000002404027981 */ /* 0x000ea4000c1e1900 */
[----:B--234-:R-:W0:Y:S01]  /*4bc0*/  I2F.F64 R2, R2 ;  /* 0x0000000200027312 */ /* 0x01ce220000201c00 */
[----:B------:R-:W-:Y:S05]  /*4bd0*/  BRA `(.L_x_4797) ;  /* 0x0000000c00307947 */ /* 0x000fea0003800000 */
.L_x_4798:
[----:B------:R-:W2:Y:S02]  /*4be0*/  LDG.E.U16 R2, desc[UR36][R4.64] ;  /* 0x0000002404027981 */ /* 0x000ea4000c1e1500 */
[----:B--234-:R-:W0:Y:S01]  /*4bf0*/  I2F.F64.S16 R2, R2 ;  /* 0x0000000200027312 */ /* 0x01ce220000101c00 */
[----:B------:R-:W-:Y:S05]  /*4c00*/  BRA `(.L_x_4797) ;  /* 0x0000000c00247947 */ /* 0x000fea0003800000 */
.L_x_4793:
[----:B------:R-:W-:-:S09]  /*4c10*/  UISETP.GT.AND UP0, UPT, UR4, 0x6, UPT ;  /* 0x000000060400788c */ /* 0x000fd2000bf04270 */
[----:B------:R-:W-:Y:S05]  /*4c20*/  BRA.U UP0, `(.L_x_4800) ;  /* 0x0000000100347547 */ /* 0x000fea000b800000 */
[----:B------:R-:W-:-:S09]  /*4c30*/  UISETP.NE.AND UP0, UPT, UR4, 0x5, UPT ;  /* 0x000000050400788c */ /* 0x000fd2000bf05270 */
[----:B------:R-:W-:Y:S05]  /*4c40*/  BRA.U !UP0, `(.L_x_4801) ;  /* 0x0000000108187547 */ /* 0x000fea000b800000 */
[----:B------:R-:W-:-:S09]  /*4c50*/  UISETP.NE.AND UP0, UPT, UR4, 0x6, UPT ;  /* 0x000000060400788c */ /* 0x000fd2000bf05270 */
[----:B------:R-:W-:Y:S05]  /*4c60*/  BRA.U UP0, `(.L_x_4796) ;  /* 0x0000000900b07547 */ /* 0x000fea000b800000 */
[----:B------:R-:W5:Y:S02]  /*4c70*/  LDG.E R2, desc[UR36][R4.64] ;  /* 0x0000002404027981 */ /* 0x000f64000c1e1900 */
[----:B-----5:R-:W-:-:S06]  /*4c80*/  FMUL.FTZ R2, R2, 1 ;  /* 0x3f80000002027820 */ /* 0x020fcc0000410000 */
[----:B--234-:R-:W0:Y:S01]  /*4c90*/  F2F.F64.F32 R2, R2 ;  /* 0x0000000200027310 */ /* 0x01ce220000201800 */
[----:B------:R-:W-:Y:S05]  /*4ca0*/  BRA `(.L_x_4797) ;  /* 0x0000000800fc7947 */ /* 0x000fea0003800000 */
.L_x_4801:
[----:B------:R-:W5:Y:S02]  /*4cb0*/  LDG.E.U16 R0, desc[UR36][R4.64] ;  /* 0x0000002404007981 */ /* 0x000f64000c1e1500 */
[----:B-----5:R-:W-:-:S05]  /*4cc0*/  HADD2.F32 R0, -RZ, R0.H0_H0 ;  /* 0x20000000ff007230 */ /* 0x020fca0000004100 */
[----:B------:R-:W-:-:S04]  /*4cd0*/  FMUL.FTZ R0, R0, 1 ;  /* 0x3f80000000007820 */ /* 0x000fc80000410000 */
[----:B--234-:R0:W2:Y:S01]  /*4ce0*/  F2F.F64.F32 R2, R0 ;  /* 0x0000000000027310 */ /* 0x01c0a20000201800 */
[----:B------:R-:W-:Y:S05]  /*4cf0*/  BRA `(.L_x_4797) ;  /* 0x0000000800e87947 */ /* 0x000fea0003800000 */
.L_x_4800:
[----:B------:R-:W-:-:S09]  /*4d00*/  UISETP.NE.AND UP0, UPT, UR4, 0x7, UPT ;  /* 0x000000070400788c */ /* 0x000fd2000bf05270 */
[----:B------:R-:W-:Y:S05]  /*4d10*/  BRA.U !UP0, `(.L_x_4802) ;  /* 0x0000000108347547 */ /* 0x000fea000b800000 */
        /* <DEDUP_REMOVED lines=8> */
.L_x_4803:
[----:B------:R-:W5:Y:S02]  /*4da0*/  LDG.E.U16 R4, desc[UR36][R4.64] ;  /* 0x0000002404047981 */ /* 0x000f64000c1e1500 */
[----:B-----5:R-:W-:-:S05]  /*4db0*/  HADD2.F32 R0, -RZ, R4.H0_H0 ;  /* 0x20000004ff007230 */ /* 0x020fca0000004100 */
[----:B------:R-:W-:-:S04]  /*4dc0*/  FMUL.FTZ R0, R0, 1 ;  /* 0x3f80000000007820 */ /* 0x000fc80000410000 */
[----:B--234-:R0:W2:Y:S01]  /*4dd0*/  F2F.F64.F32 R2, R0 ;  /* 0x0000000000027310 */ /* 0x01c0a20000201800 */
[----:B------:R-:W-:Y:S05]  /*4de0*/  BRA `(.L_x_4797) ;  /* 0x0000000800ac7947 */ /* 0x000fea0003800000 */
.L_x_4802:
[----:B--234-:R0:W5:Y:S01]  /*4df0*/  LDG.E.64 R2, desc[UR36][R4.64] ;  /* 0x0000002404027981 */ /* 0x01c162000c1e1b00 */
[----:B------:R-:W-:Y:S05]  /*4e00*/  BRA `(.L_x_4797) ;  /* 0x0000000800a47947 */ /* 0x000fea0003800000 */
.L_x_4792:
        /* <DEDUP_REMOVED lines=8> */
[----:B------:R-:W5:Y:S01]  /*4e90*/  LDG.E.U8 R4, desc[UR36][R4.64] ;  /* 0x0000002404047981 */ /* 0x000f62000c1e1100 */
[----:B------:R-:W-:Y:S01]  /*4ea0*/  IMAD.MOV.U32 R2, RZ, RZ, RZ ;  /* 0x000000ffff027224 */ /* 0x000fe200078e00ff */
[----:B-----5:R-:W-:-:S04]  /*4eb0*/  ISETP.NE.AND P0, PT, R4, RZ, PT ;  /* 0x000000ff0400720c */ /* 0x020fc80003f05270 */
[----:B--234-:R-:W-:Y:S01]  /*4ec0*/  FSEL R3, RZ, 1.875, !P0 ;  /* 0x3ff00000ff037808 */ /* 0x01cfe20004000000 */
[----:B------:R-:W-:Y:S08]  /*4ed0*/  BRA `(.L_x_4797) ;  /* 0x0000000800707947 */ /* 0x000ff00003800000 */
.L_x_4806:
[----:B--234-:R0:W5:Y:S01]  /*4ee0*/  LDG.E.64 R2, desc[UR36][R4.64] ;  /* 0x0000002404027981 */ /* 0x01c162000c1e1b00 */
[----:B------:R-:W-:Y:S05]  /*4ef0*/  BRA `(.L_x_4797) ;  /* 0x0000000800687947 */ /* 0x000fea0003800000 */
.L_x_4805:
[----:B------:R-:W-:-:S09]  /*4f00*/  UISETP.NE.AND UP0, UPT, UR4, 0xf, UPT ;  /* 0x0000000f0400788c */ /* 0x000fd2000bf05270 */
[----:B------:R-:W-:Y:S05]  /*4f10*/  BRA.U !UP0, `(.L_x_4807) ;  /* 0x00000001089c7547 */ /* 0x000fea000b800000 */
[----:B------:R-:W-:-:S09]  /*4f20*/  UISETP.NE.AND UP0, UPT, UR4, 0x17, UPT ;  /* 0x000000170400788c */ /* 0x000fd2000bf05270 */
[----:B------:R-:W-:Y:S05]  /*4f30*/  BRA.U !UP0, `(.L_x_4808) ;  /* 0x00000001085c7547 */ /* 0x000fea000b800000 */
[----:B------:R-:W-:-:S09]  /*4f40*/  UISETP.NE.AND UP0, UPT, UR4, 0x18, UPT ;  /* 0x000000180400788c */ /* 0x000fd2000bf05270 */
[----:B------:R-:W-:Y:S05]  /*4f50*/  BRA.U UP0, `(.L_x_4796) ;  /* 0x0000000500f47547 */ /* 0x000fea000b800000 */
[----:B------:R-:W5:Y:S01]  /*4f60*/  LDG.E.U8 R0, desc[UR36][R4.64] ;  /* 0x0000002404007981 */ /* 0x000f62000c1e1100 */
[----:B-1234-:R-:W-:Y:S01]  /*4f70*/  IMAD.MOV.U32 R6, RZ, RZ, 0x1f ;  /* 0x0000001fff067424 */ /* 0x01efe200078e00ff */
[----:B-----5:R-:W-:-:S04]  /*4f80*/  SHF.L.U32 R0, R0, 0x18, RZ ;  /* 0x0000001800007819 */ /* 0x020fc800000006ff */
        /* <DEDUP_REMOVED lines=14> */
[----:B------:R-:W-:-:S05]  /*5070*/  LOP3.LUT R3, R3, 0x80000000, R0, 0xf8, !PT ;  /* 0x8000000003037812 */ /* 0x000fca00078ef800 */
[----:B------:R-:W-:-:S06]  /*5080*/  FMUL.FTZ R3, R3, 1 ;  /* 0x3f80000003037820 */ /* 0x000fcc0000410000 */
[----:B------:R-:W0:Y:S01]  /*5090*/  F2F.F64.F32 R2, R3 ;  /* 0x0000000300027310 */ /* 0x000e220000201800 */
[----:B------:R-:W-:Y:S05]  /*50a0*/  BRA `(.L_x_4797) ;  /* 0x0000000400fc7947 */ /* 0x000fea0003800000 */
.L_x_4808:
[----:B--234-:R-:W2:Y:S02]  /*50b0*/  LDG.E.U8 R3, desc[UR36][R4.64] ;  /* 0x0000002404037981 */ /* 0x01cea4000c1e1100 */
        /* <DEDUP_REMOVED lines=9> */
[----:B------:R-:W-:-:S05]  /*5150*/  LOP3.LUT R0, R0, 0x80000000, R3, 0xf8, !PT ;  /* 0x8000000000007812 */ /* 0x000fca00078ef803 */
[----:B------:R-:W-:-:S04]  /*5160*/  FMUL.FTZ R0, R0, 1 ;  /* 0x3f80000000007820 */ /* 0x000fc80000410000 */
[----:B------:R2:W3:Y:S01]  /*5170*/  F2F.F64.F32 R2, R0 ;  /* 0x0000000000027310 */ /* 0x0004e20000201800 */
[----:B------:R-:W-:Y:S05]  /*5180*/  BRA `(.L_x_4797) ;  /* 0x0000000400c47947 */ /* 0x000fea0003800000 */
.L_x_4807:
[----:B------:R-:W5:Y:S02]  /*5190*/  LDG.E.U16 R0, desc[UR36][R4.64] ;  /* 0x0000002404007981 */ /* 0x000f64000c1e1500 */
[----:B-----5:R-:W-:-:S05]  /*51a0*/  SHF.L.U32 R0, R0, 0x10, RZ ;  /* 0x0000001000007819 */ /* 0x020fca00000006ff */
[----:B------:R-:W-:-:S04]  /*51b0*/  FMUL.FTZ R0, R0, 1 ;  /* 0x3f80000000007820 */ /* 0x000fc80000410000 */
[----:B--234-:R4:W0:Y:S01]  /*51c0*/  F2F.F64.F32 R2, R0 ;  /* 0x0000000000027310 */ /* 0x01c8220000201800 */
[----:B------:R-:W-:Y:S05]  /*51d0*/  BRA `(.L_x_4797) ;  /* 0x0000000400b07947 */ /* 0x000fea0003800000 */
.L_x_4804:
        /* <DEDUP_REMOVED lines=9> */
[----:B--234-:R-:W0:Y:S01]  /*5270*/  I2F.F64.U16 R2, R2 ;  /* 0x0000000200027312 */ /* 0x01ce220000101800 */
[----:B------:R-:W-:Y:S05]  /*5280*/  BRA `(.L_x_4797) ;  /* 0x0000000400847947 */ /* 0x000fea0003800000 */
.L_x_4811:
[----:B------:R-:W5:Y:S01]  /*5290*/  LDG.E.U8 R4, desc[UR36][R4.64] ;  /* 0x0000002404047981 */ /* 0x000f62000c1e1100 */
[----:B--234-:R-:W-:Y:S02]  /*52a0*/  CS2R R2, SRZ ;  /* 0x0000000000027805 */ /* 0x01cfe4000001ff00 */
[----:B-----5:R-:W-:-:S13]  /*52b0*/  ISETP.NE.AND P0, PT, R4, RZ, PT ;  /* 0x000000ff0400720c */ /* 0x020fda0003f05270 */
        /* <DEDUP_REMOVED lines=9> */
[----:B-1----:R-:W-:Y:S02]  /*5350*/  SHF.L.U32 R7, R0, 0x1f, RZ ;  /* 0x0000001f00077819 */ /* 0x002fe400000006ff */
        /* <DEDUP_REMOVED lines=8> */
.L_x_4813:
[----:B------:R-:W-:Y:S05]  /*53e0*/  BSYNC.RECONVERGENT B0 ;  /* 0x0000000000007941 */ /* 0x000fea0003800200 */
.L_x_4812:
[----:B------:R-:W-:Y:S01]  /*53f0*/  IMAD.SHL.U32 R0, R0, 0x100000, RZ ;  /* 0x0010000000007824 */ /* 0x000fe200078e00ff */
[----:B------:R-:W-:-:S04]  /*5400*/  LEA R2, R2, 0x3b800000, 0x17 ;  /* 0x3b80000002027811 */ /* 0x000fc800078eb8ff */
[----:B------:R-:W-:-:S05]  /*5410*/  LOP3.LUT R0, R2, R0, R7, 0xfe, !PT ;  /* 0x0000000002007212 */ /* 0x000fca00078efe07 */
[----:B------:R-:W-:-:S04]  /*5420*/  FMUL.FTZ R0, R0, 1 ;  /* 0x3f80000000007820 */ /* 0x000fc80000410000 */
[----:B------:R0:W1:Y:S01]  /*5430*/  F2F.F64.F32 R2, R0 ;  /* 0x0000000000027310 */ /* 0x0000620000201800 */
[----:B------:R-:W-:Y:S05]  /*5440*/  BRA `(.L_x_4797) ;  /* 0x0000000400147947 */ /* 0x000fea0003800000 */
.L_x_4810:
[----:B------:R-:W5:Y:S01]  /*5450*/  LDG.E.U8 R4, desc[UR36][R4.64] ;  /* 0x0000002404047981 */ /* 0x000f62000c1e1100 */
[----:B--234-:R-:W-:Y:S02]  /*5460*/  CS2R R2, SRZ ;  /* 0x0000000000027805 */ /* 0x01cfe4000001ff00 */
[----:B-----5:R-:W-:-:S13]  /*5470*/  ISETP.NE.AND P0, PT, R4, RZ, PT ;  /* 0x000000ff0400720c */ /* 0x020fda0003f05270 */
[----:B------:R-:W-:Y:S05]  /*5480*/  @!P0 BRA `(.L_x_4797) ;  /* 0x0000000400048947 */ /* 0x000fea0003800000 */
[----:B------:R-:W-:-:S13]  /*5490*/  ISETP.NE.AND P0, PT, R4, 0x80, PT ;  /* 0x000000800400780c */ /* 0x000fda0003f05270 */
[----:B------:R-:W-:Y:S01]  /*54a0*/  @!P0 MOV R2, 0x20000000 ;  /* 0x2000000000028802 */ /* 0x000fe20000000f00 */
[----:B------:R-:W-:Y:S01]  /*54b0*/  @!P0 IMAD.MOV.U32 R3, RZ, RZ, 0x7ff80000 ;  /* 0x7ff80000ff038424 */ /* 0x000fe200078e00ff */
[----:B------:R-:W-:Y:S06]  /*54c0*/  @!P0 BRA `(.L_x_4797) ;  /* 0x0000000000f48947 */ /* 0x000fec0003800000 */
[--C-:B------:R-:W-:Y:S01]  /*54d0*/  SHF.R.U32.HI R0, RZ, 0x2, R4.reuse ;  /* 0x00000002ff007819 */ /* 0x100fe20000011604 */
[----:B------:R-:W-:Y:S03]  /*54e0*/  BSSY.RECONVERGENT B0, `(.L_x_4814) ;  /* 0x000000c000007945 */ /* 0x000fe60003800200 */
[----:B------:R-:W-:Y:S02]  /*54f0*/  LOP3.LUT P0, R2, R0, 0x1f, RZ, 0xc0, !PT ;  /* 0x0000001f00027812 */ /* 0x000fe4000780c0ff */
[----:B------:R-:W-:-:S05]  /*5500*/  SHF.R.U32.HI R0, RZ, 0x7, R4 ;  /* 0x00000007ff007819 */ /* 0x000fca0000011604 */
[----:B-1----:R-:W-:Y:S01]  /*5510*/  IMAD.U32 R7, R0, -0x80000000, RZ ;  /* 0x8000000000077824 */ /* 0x002fe200078e00ff */
        /* <DEDUP_REMOVED lines=8> */
.L_x_4815:
[----:B------:R-:W-:Y:S05]  /*55a0*/  BSYNC.RECONVERGENT B0 ;  /* 0x0000000000007941 */ /* 0x000fea0003800200 */
.L_x_4814:
[----:B------:R-:W-:Y:S01]  /*55b0*/  IMAD.SHL.U32 R0, R0, 0x200000, RZ ;  /* 0x0020000000007824 */ /* 0x000fe200078e00ff */
[----:B------:R-:W-:-:S04]  /*55c0*/  LEA R2, R2, 0x37800000, 0x17 ;  /* 0x3780000002027811 */ /* 0x000fc800078eb8ff */
[----:B------:R-:W-:-:S05]  /*55d0*/  LOP3.LUT R0, R2, R0, R7, 0xfe, !PT ;  /* 0x0000000002007212 */ /* 0x000fca00078efe07 */
[----:B------:R-:W-:-:S04]  /*55e0*/  FMUL.FTZ R0, R0, 1 ;  /* 0x3f80000000007820 */ /* 0x000fc80000410000 */
[----:B------:R0:W1:Y:S01]  /*55f0*/  F2F.F64.F32 R2, R0 ;  /* 0x0000000000027310 */ /* 0x0000620000201800 */
[----:B------:R-:W-:Y:S05]  /*5600*/  BRA `(.L_x_4797) ;  /* 0x0000000000a47947 */ /* 0x000fea0003800000 */
.L_x_4809:
[----:B------:R-:W-:-:S09]  /*5610*/  UISETP.NE.AND UP0, UPT, UR4, 0x1c, UPT ;  /* 0x0000001c0400788c */ /* 0x000fd2000bf05270 */
[----:B------:R-:W-:Y:S05]  /*5620*/  BRA.U !UP0, `(.L_x_4816) ;  /* 0x0000000108947547 */ /* 0x000fea000b800000 */
[----:B------:R-:W-:-:S09]  /*5630*/  UISETP.NE.AND UP0, UPT, UR4, 0x1d, UPT ;  /* 0x0000001d0400788c */ /* 0x000fd2000bf05270 */
[----:B------:R-:W-:Y:S05]  /*5640*/  BRA.U !UP0, `(.L_x_4817) ;  /* 0x0000000108807547 */ /* 0x000fea000b800000 */
[----:B------:R-:W-:-:S09]  /*5650*/  UISETP.NE.AND UP0, UPT, UR4, 0x2c, UPT ;  /* 0x0000002c0400788c */ /* 0x000fd2000bf05270 */
[----:B------:R-:W-:Y:S05]  /*5660*/  BRA.U UP0, `(.L_x_4796) ;  /* 0x0000000100307547 */ /* 0x000fea000b800000 */
[----:B------:R-:W5:Y:S01]  /*5670*/  LDG.E.U8 R0, desc[UR36][R4.64] ;  /* 0x0000002404007981 */ /* 0x000f62000c1e1100 */
[----:B--234-:R-:W-:Y:S02]  /*5680*/  HFMA2 R3, -RZ, RZ, 0.5, 0 ;  /* 0x38000000ff037431 */ /* 0x01cfe400000001ff */
[----:B------:R-:W-:Y:S01]  /*5690*/  IMAD.MOV.U32 R2, RZ, RZ, 0x0 ;  /* 0x00000000ff027424 */ /* 0x000fe200078e00ff */
[----:B-----5:R-:W-:-:S13]  /*56a0*/  ISETP.NE.AND P0, PT, R0, RZ, PT ;  /* 0x000000ff0000720c */ /* 0x020fda0003f05270 */
        /* <DEDUP_REMOVED lines=8> */
.L_x_4796:
[----:B------:R-:W-:Y:S01]  /*5730*/  MOV R2, 0x0 ;  /* 0x0000000000027802 */ /* 0x000fe20000000f00 */
[----:B------:R-:W0:Y:S01]  /*5740*/  LDCU.64 UR4, c[0x4][0x128] ;  /* 0x01002500ff0477ac */ /* 0x000e220008000a00 */
[----:B------:R-:W-:Y:S02]  /*5750*/  HFMA2 R13, -RZ, RZ, 0, 0 ;  /* 0x00000000ff0d7431 */ /* 0x000fe400000001ff */
[----:B-1----:R-:W-:Y:S01]  /*5760*/  IMAD.MOV.U32 R8, RZ, RZ, 0x4e ;  /* 0x0000004eff087424 */ /* 0x002fe200078e00ff */
[----:B------:R-:W1:Y:S01]  /*5770*/  LDCU.64 UR6, c[0x4][0x130] ;  /* 0x01002600ff0677ac */ /* 0x000e620008000a00 */
[----:B--234-:R-:W2:Y:S01]  /*5780*/  LDC.64 R2, c[0x4][R2] ;  /* 0x0100000002027b82 */ /* 0x01cea20000000a00 */
        /* <DEDUP_REMOVED lines=10> */
.L_x_4818:
[----:B------:R-:W-:Y:S01]  /*5830*/  CS2R R2, SRZ ;  /* 0x0000000000027805 */ /* 0x000fe2000001ff00 */
[----:B------:R-:W-:Y:S06]  /*5840*/  BRA `(.L_x_4797) ;  /* 0x0000000000147947 */ /* 0x000fec0003800000 */
.L_x_4817:
[----:B--234-:R-:W2:Y:S02]  /*5850*/  LDG.E.64 R2, desc[UR36][R4.64] ;  /* 0x0000002404027981 */ /* 0x01cea4000c1e1b00 */
[----:B--2---:R-:W0:Y:S01]  /*5860*/  I2F.F64.U64 R2, R2 ;  /* 0x0000000200027312 */ /* 0x004e220000301800 */
[----:B------:R-:W-:Y:S05]  /*5870*/  BRA `(.L_x_4797) ;  /* 0x0000000000087947 */ /* 0x000fea0003800000 */
.L_x_4816:
[----:B------:R-:W2:Y:S02]  /*5880*/  LDG.E R2, desc[UR36][R4.64] ;  /* 0x0000002404027981 */ /* 0x000ea4000c1e1900 */
[----:B--234-:R-:W0:Y:S02]  /*5890*/  I2F.F64.U32 R2, R2 ;  /* 0x0000000200027312 */ /* 0x01ce240000201800 */
.L_x_4797:
[----:B------:R-:W-:Y:S05]  /*58a0*/  BSYNC.RECONVERGENT B6 ;  /* 0x0000000000067941 */ /* 0x000fea0003800200 */
.L_x_4791:
[----:B0123-5:R-:W-:Y:S01]  /*58b0*/  DADD R10, -RZ, |R2| ;  /* 0x00000000ff0a7229 */ /* 0x02ffe20000000502 */
[----:B------:R-:W-:Y:S01]  /*58c0*/  IMAD.MOV.U32 R6, RZ, RZ, RZ ;  /* 0x000000ffff067224 */ /* 0x000fe200078e00ff */
[----:B------:R-:W-:Y:S01]  /*58d0*/  UMOV UR4, 0xffffffff ;  /* 0xffffffff00047882 */ /* 0x000fe20000000000 */
[----:B------:R-:W-:Y:S01]  /*58e0*/  UMOV UR5, 0x7fefffff ;  /* 0x7fefffff00057882 */ /* 0x000fe20000000000 */
[----:B------:R-:W-:Y:S01]  /*58f0*/  MOV R14, 0x0 ;  /* 0x00000000000e7802 */ /* 0x000fe20000000f00 */
        /* <DEDUP_REMOVED lines=16> */
[----:B------:R-:W-:-:S07]  /*5a00*/  IMAD.U32 R9, RZ, RZ, UR6 ;  /* 0x00000006ff097e24 */ /* 0x000fce000f8e00ff */
[----:B------:R-:W-:Y:S02]  /*5a10*/  DSETP.MIN.AND P0, P1, R6, UR4, PT ;  /* 0x0000000406007e2a */ /* 0x000fe4000b900000 */
[----:B------:R-:W-:-:S04]  /*5a20*/  MOV R8, R7 ;  /* 0x0000000700087202 */ /* 0x000fc80000000f00 */
[----:B------:R-:W-:Y:S01]  /*5a30*/  FSEL R11, R8, UR6, P0 ;  /* 0x00000006080b7c08 */ /* 0x000fe20008000000 */
[----:B------:R-:W-:Y:S01]  /*5a40*/  IMAD.MOV.U32 R8, RZ, RZ, R6 ;  /* 0x000000ffff087224 */ /* 0x000fe200078e0006 */
[----:B------:R-:W0:Y:S04]  /*5a50*/  LDCU.64 UR6, c[0x0][0x580] ;  /* 0x0000b000ff0677ac */ /* 0x000e280008000a00 */
[----:B------:R-:W-:Y:S01]  /*5a60*/  SEL R10, R8, UR4, P0 ;  /* 0x00000004080a7c07 */ /* 0x000fe20008000000 */
[----:B------:R-:W-:Y:S01]  /*5a70*/  IMAD.MOV.U32 R8, RZ, RZ, RZ ;  /* 0x000000ffff087224 */ /* 0x000fe200078e00ff */
        /* <DEDUP_REMOVED lines=12> */
[----:B------:R-:W-:Y:S01]  /*5b40*/  LOP3.LUT R7, R0, 0x100000, RZ, 0xfc, !PT ;  /* 0x0010000000077812 */ /* 0x000fe200078efcff */
[----:B------:R-:W-:-:S06]  /*5b50*/  IMAD.MOV.U32 R6, RZ, RZ, RZ ;  /* 0x000000ffff067224 */ /* 0x000fcc00078e00ff */
[----:B------:R-:W-:Y:S01]  /*5b60*/  DMUL R12, R12, R6 ;  /* 0x000000060c0c7228 */ /* 0x000fe20000000000 */
[----:B0-----:R-:W-:-:S04]  /*5b70*/  IADD3 R6, P2, PT, R16, UR6, RZ ;  /* 0x0000000610067c10 */ /* 0x001fc8000ff5e0ff */
[----:B------:R-:W-:-:S05]  /*5b80*/  IADD3.X R7, PT, PT, RZ, UR7, RZ, P2, !PT ;  /* 0x00000007ff077c10 */ /* 0x000fca00097fe4ff */
[----:B------:R-:W-:Y:S02]  /*5b90*/  @!P1 FSEL R4, R2, R12, !P0 ;  /* 0x0000000c02049208 */ /* 0x000fe40004000000 */
[----:B------:R-:W-:-:S03]  /*5ba0*/  @!P1 FSEL R5, R3, R13, !P0 ;  /* 0x0000000d03059208 */ /* 0x000fc60004000000 */
[----:B------:R-:W-:Y:S02]  /*5bb0*/  IMAD.MOV.U32 R8, RZ, RZ, R4 ;  /* 0x000000ffff087224 */ /* 0x000fe400078e0004 */
[----:B------:R-:W-:Y:S01]  /*5bc0*/  IMAD.MOV.U32 R9, RZ, RZ, R5 ;  /* 0x000000ffff097224 */ /* 0x000fe200078e0005 */
        /* <DEDUP_REMOVED lines=12> */
.L_x_4822:
[----:B------:R-:W0:Y:S02]  /*5c90*/  F2I.S64.F64.TRUNC R8, R8 ;  /* 0x0000000800087311 */ /* 0x000e24000030d900 */
[----:B0-----:R-:W-:-:S05]  /*5ca0*/  MOV R3, R8 ;  /* 0x0000000800037202 */ /* 0x001fca0000000f00 */
[----:B------:R3:W-:Y:S01]  /*5cb0*/  STG.E.U8 desc[UR36][R6.64], R3 ;  /* 0x0000000306007986 */ /* 0x0007e2000c101124 */
[----:B------:R-:W-:Y:S05]  /*5cc0*/  BRA `(.L_x_4824) ;  /* 0x0000000c00d87947 */ /* 0x000fea0003800000 */
.L_x_4821:
        /* <DEDUP_REMOVED lines=9> */
.L_x_4826:
[----:B------:R-:W0:Y:S02]  /*5d60*/  F2I.F64.TRUNC R9, R8 ;  /* 0x0000000800097311 */ /* 0x000e24000030d100 */
[----:B0-----:R2:W-:Y:S01]  /*5d70*/  STG.E desc[UR36][R6.64], R9 ;  /* 0x0000000906007986 */ /* 0x0015e2000c101924 */
[----:B------:R-:W-:Y:S05]  /*5d80*/  BRA `(.L_x_4824) ;  /* 0x0000000c00a87947 */ /* 0x000fea0003800000 */
.L_x_4825:
[----:B------:R-:W0:Y:S02]  /*5d90*/  F2I.F64.TRUNC R9, R8 ;  /* 0x0000000800097311 */ /* 0x000e24000030d100 */
[----:B0-----:R0:W-:Y:S01]  /*5da0*/  STG.E.U16 desc[UR36][R6.64], R9 ;  /* 0x0000000906007986 */ /* 0x0011e2000c101524 */
[----:B------:R-:W-:Y:S05]  /*5db0*/  BRA `(.L_x_4824) ;  /* 0x0000000c009c7947 */ /* 0x000fea0003800000 */
.L_x_4820:
        /* <DEDUP_REMOVED lines=13> */
.L_x_4828:
        /* <DEDUP_REMOVED lines=8> */
.L_x_4827:
        /* <DEDUP_REMOVED lines=14> */
.L_x_4830:
        /* <DEDUP_REMOVED lines=9> */
.L_x_4829:
[----:B------:R0:W-:Y:S01]  /*6080*/  STG.E.64 desc[UR36][R6.64], R8 ;  /* 0x0000000806007986 */ /* 0x0001e2000c101b24 */
[----:B------:R-:W-:Y:S05]  /*6090*/  BRA `(.L_x_4824) ;  /* 0x0000000800e47947 */ /* 0x000fea0003800000 */
.L_x_4819:
        /* <DEDUP_REMOVED lines=13> */
.L_x_4834:
        /* <DEDUP_REMOVED lines=21> */
.L_x_4837:
[----:B------:R-:W-:-:S04]  /*62c0*/  SHF.R.U32.HI R3, RZ, 0x18, R5 ;  /* 0x00000018ff037819 */ /* 0x000fc80000011605 */
[----:B------:R-:W-:-:S07]  /*62d0*/  LOP3.LUT R3, R0, 0x80, R3, 0xf8, !PT ;  /* 0x0000008000037812 */ /* 0x000fce00078ef803 */
.L_x_4836:
[----:B------:R-:W-:Y:S05]  /*62e0*/  BSYNC.RECONVERGENT B0 ;  /* 0x0000000000007941 */ /* 0x000fea0003800200 */
.L_x_4835:
[----:B------:R0:W-:Y:S01]  /*62f0*/  STG.E.U8 desc[UR36][R6.64], R3 ;  /* 0x0000000306007986 */ /* 0x0001e2000c101124 */
[----:B------:R-:W-:Y:S05]  /*6300*/  BRA `(.L_x_4824) ;  /* 0x0000000800487947 */ /* 0x000fea0003800000 */
.L_x_4833:
        /* <DEDUP_REMOVED lines=21> */
.L_x_4840:
[----:B------:R-:W-:-:S04]  /*6460*/  SHF.R.U32.HI R3, RZ, 0x18, R5 ;  /* 0x00000018ff037819 */ /* 0x000fc80000011605 */
[----:B------:R-:W-:-:S07]  /*6470*/  LOP3.LUT R3, R0, 0x80, R3, 0xf8, !PT ;  /* 0x0000008000037812 */ /* 0x000fce00078ef803 */
.L_x_4839:
[----:B------:R-:W-:Y:S05]  /*6480*/  BSYNC.RECONVERGENT B0 ;  /* 0x0000000000007941 */ /* 0x000fea0003800200 */
.L_x_4838:
[----:B------:R0:W-:Y:S01]  /*6490*/  STG.E.U8 desc[UR36][R6.64], R3 ;  /* 0x0000000306007986 */ /* 0x0001e2000c101124 */
[----:B------:R-:W-:Y:S05]  /*64a0*/  BRA `(.L_x_4824) ;  /* 0x0000000400e07947 */ /* 0x000fea0003800000 */
.L_x_4832:
        /* <DEDUP_REMOVED lines=26> */
.L_x_4842:
[----:B------:R-:W0:Y:S02]  /*6650*/  F2I.U64.F64.TRUNC R8, R8 ;  /* 0x0000000800087311 */ /* 0x000e24000030d800 */
[----:B0-----:R0:W-:Y:S01]  /*6660*/  STG.E.64 desc[UR36][R6.64], R8 ;  /* 0x0000000806007986 */ /* 0x0011e2000c101b24 */
[----:B------:R-:W-:Y:S05]  /*6670*/  BRA `(.L_x_4824) ;  /* 0x00000004006c7947 */ /* 0x000fea0003800000 */
.L_x_4841:
[----:B------:R-:W0:Y:S02]  /*6680*/  F2I.U32.F64.TRUNC R9, R8 ;  /* 0x0000000800097311 */ /* 0x000e24000030d000 */
[----:B0-----:R0:W-:Y:S01]  /*6690*/  STG.E desc[UR36][R6.64], R9 ;  /* 0x0000000906007986 */ /* 0x0011e2000c101924 */
[----:B------:R-:W-:Y:S05]  /*66a0*/  BRA `(.L_x_4824) ;  /* 0x0000000400607947 */ /* 0x000fea0003800000 */
.L_x_4831:
        /* <DEDUP_REMOVED lines=10> */
.L_x_4844:
[----:B------:R-:W-:-:S05]  /*6750*/  CS2R R10, SRZ ;  /* 0x00000000000a7805 */ /* 0x000fca000001ff00 */
[----:B------:R0:W-:Y:S01]  /*6760*/  STG.E.128 desc[UR36][R6.64], R8 ;  /* 0x0000000806007986 */ /* 0x0001e2000c101d24 */
[----:B------:R-:W-:Y:S05]  /*6770*/  BRA `(.L_x_4824) ;  /* 0x00000004002c7947 */ /* 0x000fea0003800000 */
.L_x_4843:
[----:B------:R-:W-:-:S09]  /*6780*/  UISETP.NE.AND UP0, UPT, UR4, 0xf, UPT ;  /* 0x0000000f0400788c */ /* 0x000fd2000bf05270 */
[----:B------:R-:W-:Y:S05]  /*6790*/  BRA.U !UP0, `(.L_x_4845) ;  /* 0x0000000508087547 */ /* 0x000fea000b800000 */
[----:B------:R-:W-:-:S09]  /*67a0*/  UISETP.NE.AND UP0, UPT, UR4, 0x17, UPT ;  /* 0x000000170400788c */ /* 0x000fd2000bf05270 */
[----:B------:R-:W-:Y:S05]  /*67b0*/  BRA.U !UP0, `(.L_x_4846) ;  /* 0x0000000108a07547 */ /* 0x000fea000b800000 */
[----:B------:R-:W-:-:S09]  /*67c0*/  UISETP.NE.AND UP0, UPT, UR4, 0x18, UPT ;  /* 0x000000180400788c */ /* 0x000fd2000bf05270 */
[----:B------:R-:W-:Y:S05]  /*67d0*/  BRA.U !UP0, `(.L_x_4847) ;  /* 0x0000000108447547 */ /* 0x000fea000b800000 */
.L_x_4823:
        /* <DEDUP_REMOVED lines=16> */
.L_x_4848:
[----:B------:R-:W-:Y:S05]  /*68e0*/  BRA `(.L_x_4824) ;  /* 0x0000000000d07947 */ /* 0x000fea0003800000 */
.L_x_4847:
[----:B------:R-:W-:Y:S01]  /*68f0*/  UMOV UR4, 0xf0000000 ;  /* 0xf000000000047882 */ /* 0x000fe20000000000 */
[----:B------:R-:W-:Y:S01]  /*6900*/  UMOV UR5, 0x380fffff ;  /* 0x380fffff00057882 */ /* 0x000fe20000000000 */
[----:B------:R-:W0:Y:S01]  /*6910*/  F2F.F32.F64 R5, R8 ;  /* 0x0000000800057310 */ /* 0x000e220000301000 */
[----:B------:R-:W-:Y:S01]  /*6920*/  DSETP.GEU.AND P0, PT, |R8|, UR4, PT ;  /* 0x0000000408007e2a */ /* 0x000fe2000bf0e200 */
[----:B------:R-:W-:Y:S01]  /*6930*/  BSSY.RECONVERGENT B0, `(.L_x_4849) ;  /* 0x000000d000007945 */ /* 0x000fe20003800200 */
[----:B------:R-:W-:-:S12]  /*6940*/  IMAD.MOV.U32 R0, RZ, RZ, 0x7f ;  /* 0x0000007fff007424 */ /* 0x000fd800078e00ff */
[----:B0-----:R-:W-:-:S05]  /*6950*/  @!P0 FMUL R5, R5, 1.175494350822287508e-38 ;  /* 0x0080000005058820 */ /* 0x001fca0000400000 */
        /* <DEDUP_REMOVED lines=10> */
.L_x_4850:
[----:B------:R-:W-:Y:S05]  /*6a00*/  BSYNC.RECONVERGENT B0 ;  /* 0x0000000000007941 */ /* 0x000fea0003800200 */
.L_x_4849:
[----:B------:R-:W-:-:S05]  /*6a10*/  LOP3.LUT R3, R0, 0x80, R3, 0xf8, !PT ;  /* 0x0000008000037812 */ /* 0x000fca00078ef803 */
[----:B------:R0:W-:Y:S01]  /*6a20*/  STG.E.U8 desc[UR36][R6.64], R3 ;  /* 0x0000000306007986 */ /* 0x0001e2000c101124 */
[----:B------:R-:W-:Y:S05]  /*6a30*/  BRA `(.L_x_4824) ;  /* 0x00000000007c7947 */ /* 0x000fea0003800000 */
.L_x_4846:
[----:B------:R-:W-:Y:S01]  /*6a40*/  UMOV UR4, 0xf0000000 ;  /* 0xf000000000047882 */ /* 0x000fe20000000000 */
[----:B------:R-:W-:Y:S01]  /*6a50*/  UMOV UR5, 0x380fffff ;  /* 0x380fffff00057882 */ /* 0x000fe20000000000 */
[----:B------:R-:W0:Y:S01]  /*6a60*/  F2F.F32.F64 R3, R8 ;  /* 0x0000000800037310 */ /* 0x000e220000301000 */
[----:B------:R-:W-:Y:S01]  /*6a70*/  DSETP.GEU.AND P0, PT, |R8|, UR4, PT ;  /* 0x0000000408007e2a */ /* 0x000fe2000bf0e200 */
[----:B------:R-:W-:-:S13]  /*6a80*/  BSSY.RECONVERGENT B0, `(.L_x_4851) ;  /* 0x000000f000007945 */ /* 0x000fda0003800200 */
        /* <DEDUP_REMOVED lines=11> */
.L_x_4852:
[----:B------:R-:W-:Y:S02]  /*6b40*/  ISETP.GT.U32.AND P0, PT, R2, 0x7f800000, PT ;  /* 0x7f8000000200780c */ /* 0x000fe40003f04070 */
[----:B------:R-:W-:-:S04]  /*6b50*/  MOV R0, 0x7f ;  /* 0x0000007f00007802 */ /* 0x000fc80000000f00 */
[----:B------:R-:W-:-:S07]  /*6b60*/  SEL R0, R0, 0x7c, P0 ;  /* 0x0000007c00007807 */ /* 0x000fce0000000000 */
.L_x_4853:
[----:B------:R-:W-:Y:S05]  /*6b70*/  BSYNC.RECONVERGENT B0 ;  /* 0x0000000000007941 */ /* 0x000fea0003800200 */
.L_x_4851:
[----:B------:R-:W-:-:S04]  /*6b80*/  SHF.R.U32.HI R3, RZ, 0x18, R3 ;  /* 0x00000018ff037819 */ /* 0x000fc80000011603 */
[----:B------:R-:W-:-:S05]  /*6b90*/  LOP3.LUT R3, R0, 0x80, R3, 0xf8, !PT ;  /* 0x0000008000037812 */ /* 0x000fca00078ef803 */
[----:B------:R0:W-:Y:S01]  /*6ba0*/  STG.E.U8 desc[UR36][R6.64], R3 ;  /* 0x0000000306007986 */ /* 0x0001e2000c101124 */
[----:B------:R-:W-:Y:S05]  /*6bb0*/  BRA `(.L_x_4824) ;  /* 0x00000000001c7947 */ /* 0x000fea0003800000 */
.L_x_4845:
[----:B------:R-:W-:Y:S01]  /*6bc0*/  UMOV UR4, 0xf0000000 ;  /* 0xf000000000047882 */ /* 0x000fe20000000000 */
[----:B------:R-:W-:Y:S01]  /*6bd0*/  UMOV UR5, 0x380fffff ;  /* 0x380fffff00057882 */ /* 0x000fe20000000000 */
[----:B------:R-:W0:Y:S01]  /*6be0*/  F2F.F32.F64 R0, R8 ;  /* 0x0000000800007310 */ /* 0x000e220000301000 */
[----:B------:R-:W-:-:S14]  /*6bf0*/  DSETP.GEU.AND P0, PT, |R8|, UR4, PT ;  /* 0x0000000408007e2a */ /* 0x000fdc000bf0e200 */
[----:B0-----:R-:W-:-:S05]  /*6c00*/  @!P0 FMUL R0, R0, 1.175494350822287508e-38 ;  /* 0x0080000000008820 */ /* 0x001fca0000400000 */
[----:B------:R-:W-:-:S05]  /*6c10*/  F2FP.BF16.F32.PACK_AB R0, RZ, R0 ;  /* 0x00000000ff00723e */ /* 0x000fca00000010ff */
[----:B------:R0:W-:Y:S02]  /*6c20*/  STG.E.U16 desc[UR36][R6.64], R0 ;  /* 0x0000000006007986 */ /* 0x0001e4000c101524 */
.L_x_4824:
[----:B------:R-:W-:-:S07]  /*6c30*/  VIADD R17, R17, 0x80 ;  /* 0x0000008011117836 */ /* 0x000fce0000000000 */
.L_x_4789:
[----:B------:R-:W-:Y:S05]  /*6c40*/  BSYNC.RECONVERGENT B7 ;  /* 0x0000000000077941 */ /* 0x000fea0003800200 */
.L_x_4788:
[----:B------:R-:W5:Y:S01]  /*6c50*/  LDCU UR4, c[0x0][0x380] ;  /* 0x00007000ff0477ac */ /* 0x000f620008000800 */
[----:B------:R-:W-:Y:S01]  /*6c60*/  BSSY.RECONVERGENT B7, `(.L_x_4854) ;  /* 0x0000359000077945 */ /* 0x000fe20003800200 */
[----:B-----5:R-:W-:-:S13]  /*6c70*/  ISETP.GE.AND P0, PT, R17, UR4, PT ;  /* 0x0000000411007c0c */ /* 0x020fda000bf06270 */
[----:B------:R-:W-:Y:S05]  /*6c80*/  @P0 BRA `(.L_x_4855) ;  /* 0x0000003400580947 */ /* 0x000fea0003800000 */
[----:B------:R-:W5:Y:S01]  /*6c90*/  LDCU UR4, c[0x0][0x388] ;  /* 0x00007100ff0477ac */ /* 0x000f620008000800 */
[----:B0-----:R-:W-:Y:S01]  /*6ca0*/  IMAD.MOV.U32 R0, RZ, RZ, RZ ;  /* 0x000000ffff007224 */ /* 0x001fe200078e00ff */
[----:B------:R-:W-:Y:S01]  /*6cb0*/  MOV R16, RZ ;  /* 0x000000ff00107202 */ /* 0x000fe20000000f00 */
        /* <DEDUP_REMOVED lines=8> */
[----:B--234-:R-:W-:-:S05]  /*6d40*/  SHF.R.U32.HI R3, RZ, UR5, R2 ;  /* 0x00000005ff037c19 */ /* 0x01cfca0008011602 */
[----:B------:R-:W-:-:S04]  /*6d50*/  IMAD.MOV R0, RZ, RZ, -R3 ;  /* 0x000000ffff007224 */ /* 0x000fc800078e0a03 */
[----:B-----5:R-:W-:-:S04]  /*6d60*/  IMAD R0, R0, UR6, R17 ;  /* 0x0000000600007c24 */ /* 0x020fc8000f8e0211 */
[C---:B-1----:R-:W-:Y:S02]  /*6d70*/  IMAD R16, R0.reuse, UR8, RZ ;  /* 0x0000000800107c24 */ /* 0x042fe4000f8e02ff */
[----:B------:R-:W-:Y:S01]  /*6d80*/  IMAD R0, R0, UR9, RZ ;  /* 0x0000000900007c24 */ /* 0x000fe2000f8e02ff */
        /* <DEDUP_REMOVED lines=287> */
.L_x_4856:
[----:B------:R-:W0:Y:S01]  /*7f80*/  LDCU.64 UR6, c[0x0][0x588] ;  /* 0x0000b100ff0677ac */ /* 0x000e220008000a00 */
[----:B------:R-:W-:Y:S01]  /*7f90*/  BSSY.RECONVERGENT B6, `(.L_x_4857) ;  /* 0x00000ec000067945 */ /* 0x000fe20003800200 */
        /* <DEDUP_REMOVED lines=14> */
[----:B--234-:R-:W2:Y:S01]  /*8080*/  I2F.F64.S16 R2, R2 ;  /* 0x0000000200027312 */ /* 0x01cea20000101c00 */
[----:B------:R-:W-:Y:S05]  /*8090*/  BRA `(.L_x_4863) ;  /* 0x0000000c006c7947 */ /* 0x000fea0003800000 */
.L_x_4861:
[----:B------:R-:W2:Y:S02]  /*80a0*/  LDG.E.U8 R2, desc[UR36][R4.64] ;  /* 0x0000002404027981 */ /* 0x000ea4000c1e1100 */
[----:B--234-:R-:W0:Y:S01]  /*80b0*/  I2F.F64.U16 R2, R2 ;  /* 0x0000000200027312 */ /* 0x01ce220000101800 */
[----:B------:R-:W-:Y:S05]  /*80c0*/  BRA `(.L_x_4863) ;  /* 0x0000000c00607947 */ /* 0x000fea0003800000 */
.L_x_4860:
        /* <DEDUP_REMOVED lines=9> */
.L_x_4865:
[----:B------:R-:W2:Y:S02]  /*8160*/  LDG.E R2, desc[UR36][R4.64] ;  /* 0x0000002404027981 */ /* 0x000ea4000c1e1900 */
[----:B--234-:R-:W4:Y:S01]  /*8170*/  I2F.F64 R2, R2 ;  /* 0x0000000200027312 */ /* 0x01cf220000201c00 */
[----:B------:R-:W-:Y:S05]  /*8180*/  BRA `(.L_x_4863) ;  /* 0x0000000c00307947 */ /* 0x000fea0003800000 */
.L_x_4864:
[----:B------:R-:W2:Y:S02]  /*8190*/  LDG.E.U16 R2, desc[UR36][R4.64] ;  /* 0x0000002404027981 */ /* 0x000ea4000c1e1500 */
[----:B--234-:R-:W3:Y:S01]  /*81a0*/  I2F.F64.S16 R2, R2 ;  /* 0x0000000200027312 */ /* 0x01cee20000101c00 */
[----:B------:R-:W-:Y:S05]  /*81b0*/  BRA `(.L_x_4863) ;  /* 0x0000000c00247947 */ /* 0x000fea0003800000 */
.L_x_4859:
        /* <DEDUP_REMOVED lines=10> */
.L_x_4867:
[----:B------:R-:W5:Y:S02]  /*8260*/  LDG.E.U16 R0, desc[UR36][R4.64] ;  /* 0x0000002404007981 */ /* 0x000f64000c1e1500 */
[----:B-----5:R-:W-:-:S05]  /*8270*/  HADD2.F32 R0, -RZ, R0.H0_H0 ;  /* 0x20000000ff007230 */ /* 0x020fca0000004100 */
[----:B------:R-:W-:-:S04]  /*8280*/  FMUL.FTZ R0, R0, 1 ;  /* 0x3f80000000007820 */ /* 0x000fc80000410000 */
[----:B--234-:R0:W2:Y:S01]  /*8290*/  F2F.F64.F32 R2, R0 ;  /* 0x0000000000027310 */ /* 0x01c0a20000201800 */
[----:B------:R-:W-:Y:S05]  /*82a0*/  BRA `(.L_x_4863) ;  /* 0x0000000800e87947 */ /* 0x000fea0003800000 */
.L_x_4866:
        /* <DEDUP_REMOVED lines=10> */
.L_x_4869:
[----:B------:R-:W5:Y:S02]  /*8350*/  LDG.E.U16 R4, desc[UR36][R4.64] ;  /* 0x0000002404047981 */ /* 0x000f64000c1e1500 */
[----:B-----5:R-:W-:-:S05]  /*8360*/  HADD2.F32 R0, -RZ, R4.H0_H0 ;  /* 0x20000004ff007230 */ /* 0x020fca0000004100 */
[----:B------:R-:W-:-:S04]  /*8370*/  FMUL.FTZ R0, R0, 1 ;  /* 0x3f80000000007820 */ /* 0x000fc80000410000 */
[----:B--234-:R0:W2:Y:S01]  /*8380*/  F2F.F64.F32 R2, R0 ;  /* 0x0000000000027310 */ /* 0x01c0a20000201800 */
[----:B------:R-:W-:Y:S05]  /*8390*/  BRA `(.L_x_4863) ;  /* 0x0000000800ac7947 */ /* 0x000fea0003800000 */
.L_x_4868:
[----:B--234-:R0:W5:Y:S01]  /*83a0*/  LDG.E.64 R2, desc[UR36][R4.64] ;  /* 0x0000002404027981 */ /* 0x01c162000c1e1b00 */
[----:B------:R-:W-:Y:S05]  /*83b0*/  BRA `(.L_x_4863) ;  /* 0x0000000800a47947 */ /* 0x000fea0003800000 */
.L_x_4858:
        /* <DEDUP_REMOVED lines=13> */
.L_x_4872:
[----:B--234-:R0:W5:Y:S01]  /*8490*/  LDG.E.64 R2, desc[UR36][R4.64] ;  /* 0x0000002404027981 */ /* 0x01c162000c1e1b00 */
[----:B------:R-:W-:Y:S05]  /*84a0*/  BRA `(.L_x_4863) ;  /* 0x0000000800687947 */ /* 0x000fea0003800000 */
.L_x_4871:
[----:B------:R-:W-:-:S09]  /*84b0*/  UISETP.NE.AND UP0, UPT, UR4, 0xf, UPT ;  /* 0x0000000f0400788c */ /* 0x000fd2000bf05270 */
[----:B------:R-:W-:Y:S05]  /*84c0*/  BRA.U !UP0, `(.L_x_4873) ;  /* 0x00000001089c7547 */ /* 0x000fea000b800000 */
[----:B------:R-:W-:-:S09]  /*84d0*/  UISETP.NE.AND UP0, UPT, UR4, 0x17, UPT ;  /* 0x000000170400788c */ /* 0x000fd2000bf05270 */
[----:B------:R-:W-:Y:S05]  /*84e0*/  BRA.U !UP0, `(.L_x_4874) ;  /* 0x00000001085c7547 */ /* 0x000fea000b800000 */
[----:B------:R-:W-:-:S09]  /*84f0*/  UISETP.NE.AND UP0, UPT, UR4, 0x18, UPT ;  /* 0x000000180400788c */ /* 0x000fd2000bf05270 */
[----:B------:R-:W-:Y:S05]  /*8500*/  BRA.U UP0, `(.L_x_4862) ;  /* 0x0000000500f47547 */ /* 0x000fea000b800000 */
[----:B------:R-:W5:Y:S01]  /*8510*/  LDG.E.U8 R0, desc[UR36][R4.64] ;  /* 0x0000002404007981 */ /* 0x000f62000c1e1100 */
[----:B-1234-:R-:W-:Y:S02]  /*8520*/  HFMA2 R6, -RZ, RZ, 0, 1.847743988037109375e-06 ;  /* 0x0000001fff067431 */ /* 0x01efe400000001ff */
[----:B-----5:R-:W-:-:S05]  /*8530*/  IMAD.SHL.U32 R0, R0, 0x1000000, RZ ;  /* 0x0100000000007824 */ /* 0x020fca00078e00ff */
        /* <DEDUP_REMOVED lines=18> */
.L_x_4874:
[----:B--234-:R-:W2:Y:S02]  /*8660*/  LDG.E.U8 R3, desc[UR36][R4.64] ;  /* 0x0000002404037981 */ /* 0x01cea4000c1e1100 */
        /* <DEDUP_REMOVED lines=11> */
[----:B------:R0:W2:Y:S01]  /*8720*/  F2F.F64.F32 R2, R0 ;  /* 0x0000000000027310 */ /* 0x0000a20000201800 */
[----:B------:R-:W-:Y:S05]  /*8730*/  BRA `(.L_x_4863) ;  /* 0x0000000400c47947 */ /* 0x000fea0003800000 */
.L_x_4873:
[----:B------:R-:W5:Y:S02]  /*8740*/  LDG.E.U16 R0, desc[UR36][R4.64] ;  /* 0x0000002404007981 */ /* 0x000f64000c1e1500 */
[----:B-----5:R-:W-:-:S04]  /*8750*/  IMAD.U32 R0, R0, 0x10000, RZ ;  /* 0x0001000000007824 */ /* 0x020fc800078e00ff */
[----:B------:R-:W-:-:S04]  /*8760*/  FMUL.FTZ R0, R0, 1 ;  /* 0x3f80000000007820 */ /* 0x000fc80000410000 */
[----:B--234-:R0:W2:Y:S01]  /*8770*/  F2F.F64.F32 R2, R0 ;  /* 0x0000000000027310 */ /* 0x01c0a20000201800 */
[----:B------:R-:W-:Y:S05]  /*8780*/  BRA `(.L_x_4863) ;  /* 0x0000000400b07947 */ /* 0x000fea0003800000 */
.L_x_4870:
        /* <DEDUP_REMOVED lines=11> */
.L_x_4877:
        /* <DEDUP_REMOVED lines=21> */
.L_x_4879:
[----:B------:R-:W-:Y:S05]  /*8990*/  BSYNC.RECONVERGENT B0 ;  /* 0x0000000000007941 */ /* 0x000fea0003800200 */
.L_x_4878:
[----:B------:R-:W-:Y:S01]  /*89a0*/  IMAD.SHL.U32 R0, R0, 0x100000, RZ ;  /* 0x0010000000007824 */ /* 0x000fe200078e00ff */
[----:B------:R-:W-:-:S04]  /*89b0*/  LEA R2, R2, 0x3b800000, 0x17 ;  /* 0x3b80000002027811 */ /* 0x000fc800078eb8ff */
[----:B------:R-:W-:-:S05]  /*89c0*/  LOP3.LUT R0, R2, R0, R7, 0xfe, !PT ;  /* 0x0000000002007212 */ /* 0x000fca00078efe07 */
[----:B------:R-:W-:-:S04]  /*89d0*/  FMUL.FTZ R0, R0, 1 ;  /* 0x3f80000000007820 */ /* 0x000fc80000410000 */
[----:B------:R0:W1:Y:S01]  /*89e0*/  F2F.F64.F32 R2, R0 ;  /* 0x0000000000027310 */ /* 0x0000620000201800 */
[----:B------:R-:W-:Y:S05]  /*89f0*/  BRA `(.L_x_4863) ;  /* 0x0000000400147947 */ /* 0x000fea0003800000 */
.L_x_4876:
[----:B------:R-:W5:Y:S01]  /*8a00*/  LDG.E.U8 R4, desc[UR36][R4.64] ;  /* 0x0000002404047981 */ /* 0x000f62000c1e1100 */
[----:B--234-:R-:W-:Y:S02]  /*8a10*/  CS2R R2, SRZ ;  /* 0x0000000000027805 */ /* 0x01cfe4000001ff00 */
[----:B-----5:R-:W-:-:S13]  /*8a20*/  ISETP.NE.AND P0, PT, R4, RZ, PT ;  /* 0x000000ff0400720c */ /* 0x020fda0003f05270 */
        /* <DEDUP_REMOVED lines=18> */
.L_x_4881:
[----:B------:R-:W-:Y:S05]  /*8b50*/  BSYNC.RECONVERGENT B0 ;  /* 0x0000000000007941 */ /* 0x000fea0003800200 */
.L_x_4880:
[----:B------:R-:W-:Y:S02]  /*8b60*/  SHF.L.U32 R0, R0, 0x15, RZ ;  /* 0x0000001500007819 */ /* 0x000fe400000006ff */
[----:B------:R-:W-:-:S04]  /*8b70*/  LEA R2, R2, 0x37800000, 0x17 ;  /* 0x3780000002027811 */ /* 0x000fc800078eb8ff */
[----:B------:R-:W-:-:S05]  /*8b80*/  LOP3.LUT R0, R2, R0, R7, 0xfe, !PT ;  /* 0x0000000002007212 */ /* 0x000fca00078efe07 */
[----:B------:R-:W-:-:S04]  /*8b90*/  FMUL.FTZ R0, R0, 1 ;  /* 0x3f80000000007820 */ /* 0x000fc80000410000 */
[----:B------:R0:W1:Y:S01]  /*8ba0*/  F2F.F64.F32 R2, R0 ;  /* 0x0000000000027310 */ /* 0x0000620000201800 */
[----:B------:R-:W-:Y:S05]  /*8bb0*/  BRA `(.L_x_4863) ;  /* 0x0000000000a47947 */ /* 0x000fea0003800000 */
.L_x_4875:
[----:B------:R-:W-:-:S09]  /*8bc0*/  UISETP.NE.AND UP0, UPT, UR4, 0x1c, UPT ;  /* 0x0000001c0400788c */ /* 0x000fd2000bf05270 */
[----:B------:R-:W-:Y:S05]  /*8bd0*/  BRA.U !UP0, `(.L_x_4882) ;  /* 0x0000000108947547 */ /* 0x000fea000b800000 */
[----:B------:R-:W-:-:S09]  /*8be0*/  UISETP.NE.AND UP0, UPT, UR4, 0x1d, UPT ;  /* 0x0000001d0400788c */ /* 0x000fd2000bf05270 */
[----:B------:R-:W-:Y:S05]  /*8bf0*/  BRA.U !UP0, `(.L_x_4883) ;  /* 0x0000000108807547 */ /* 0x000fea000b800000 */
[----:B------:R-:W-:-:S09]  /*8c00*/  UISETP.NE.AND UP0, UPT, UR4, 0x2c, UPT ;  /* 0x0000002c0400788c */ /* 0x000fd2000bf05270 */
[----:B------:R-:W-:Y:S05]  /*8c10*/  BRA.U UP0, `(.L_x_4862) ;  /* 0x0000000100307547 */ /* 0x000fea000b800000 */
[----:B------:R-:W5:Y:S01]  /*8c20*/  LDG.E.U8 R0, desc[UR36][R4.64] ;  /* 0x0000002404007981 */ /* 0x000f62000c1e1100 */
[----:B------:R-:W-:Y:S02]  /*8c30*/  IMAD.MOV.U32 R2, RZ, RZ, 0x0 ;  /* 0x00000000ff027424 */ /* 0x000fe400078e00ff */
[----:B--234-:R-:W-:Y:S01]  /*8c40*/  IMAD.MOV.U32 R3, RZ, RZ, 0x38000000 ;  /* 0x38000000ff037424 */ /* 0x01cfe200078e00ff */
[----:B-----5:R-:W-:-:S13]  /*8c50*/  ISETP.NE.AND P0, PT, R0, RZ, PT ;  /* 0x000000ff0000720c */ /* 0x020fda0003f05270 */
[----:B------:R-:W-:Y:S05]  /*8c60*/  @!P0 BRA `(.L_x_4863) ;  /* 0x0000000000788947 */ /* 0x000fea0003800000 */
[----:B------:R-:W-:-:S13]  /*8c70*/  ISETP.NE.AND P0, PT, R0, 0xff, PT ;  /* 0x000000ff0000780c */ /* 0x000fda0003f05270 */
[----:B------:R-:W-:Y:S01]  /*8c80*/  @P0 SHF.L.U32 R0, R0, 0x17, RZ ;  /* 0x0000001700000819 */ /* 0x000fe200000006ff */
[----:B------:R-:W-:Y:S01]  /*8c90*/  @!P0 IMAD.MOV.U32 R2, RZ, RZ, 0x20000000 ;  /* 0x20000000ff028424 */ /* 0x000fe200078e00ff */
[----:B------:R-:W-:-:S03]  /*8ca0*/  @!P0 MOV R3, 0x7ff80000 ;  /* 0x7ff8000000038802 */ /* 0x000fc60000000f00 */
[----:B------:R-:W-:-:S04]  /*8cb0*/  @P0 FMUL.FTZ R0, R0, 1 ;  /* 0x3f80000000000820 */ /* 0x000fc80000410000 */
[----:B------:R0:W2:Y:S01]  /*8cc0*/  @P0 F2F.F64.F32 R2, R0 ;  /* 0x0000000000020310 */ /* 0x0000a20000201800 */
[----:B------:R-:W-:Y:S05]  /*8cd0*/  BRA `(.L_x_4863) ;  /* 0x00000000005c7947 */ /* 0x000fea0003800000 */
.L_x_4862:
[----:B------:R-:W-:Y:S01]  /*8ce0*/  MOV R2, 0x0 ;  /* 0x0000000000027802 */ /* 0x000fe20000000f00 */
[----:B------:R-:W0:Y:S01]  /*8cf0*/  LDCU.64 UR4, c[0x4][0x128] ;  /* 0x01002500ff0477ac */ /* 0x000e220008000a00 */
[----:B------:R-:W-:Y:S02]  /*8d00*/  HFMA2 R12, -RZ, RZ, 0, 5.9604644775390625e-08 ;  /* 0x00000001ff0c7431 */ /* 0x000fe400000001ff */
[----:B-1----:R-:W-:Y:S01]  /*8d10*/  IMAD.MOV.U32 R8, RZ, RZ, 0x4e ;  /* 0x0000004eff087424 */ /* 0x002fe200078e00ff */
[----:B------:R-:W1:Y:S01]  /*8d20*/  LDCU.64 UR6, c[0x4][0x130] ;  /* 0x01002600ff0677ac */ /* 0x000e620008000a00 */
[----:B--234-:R-:W2:Y:S01]  /*8d30*/  LDC.64 R2, c[0x4][R2] ;  /* 0x0100000002027b82 */ /* 0x01cea20000000a00 */
[----:B------:R-:W-:Y:S01]  /*8d40*/  IMAD.MOV.U32 R13, RZ, RZ, RZ ;  /* 0x000000ffff0d7224 */ /* 0x000fe200078e00ff */
[----:B------:R-:W3:Y:S01]  /*8d50*/  LDCU.64 UR8, c[0x4][0x8] ;  /* 0x01000100ff0877ac */ /* 0x000ee20008000a00 */
[----:B0-----:R-:W-:Y:S01]  /*8d60*/  IMAD.U32 R4, RZ, RZ, UR4 ;  /* 0x00000004ff047e24 */ /* 0x001fe2000f8e00ff */
[----:B------:R-:W-:Y:S01]  /*8d70*/  MOV R5, UR5 ;  /* 0x0000000500057c02 */ /* 0x000fe20008000f00 */
[----:B-1----:R-:W-:Y:S01]  /*8d80*/  IMAD.U32 R6, RZ, RZ, UR6 ;  /* 0x00000006ff067e24 */ /* 0x002fe2000f8e00ff */
[----:B------:R-:W-:Y:S01]  /*8d90*/  MOV R7, UR7 ;  /* 0x0000000700077c02 */ /* 0x000fe20008000f00 */
[----:B---3--:R-:W-:Y:S01]  /*8da0*/  IMAD.U32 R10, RZ, RZ, UR8 ;  /* 0x00000008ff0a7e24 */ /* 0x008fe2000f8e00ff */
[----:B------:R-:W-:-:S07]  /*8db0*/  MOV R11, UR9 ;  /* 0x00000009000b7c02 */ /* 0x000fce0008000f00 */
[----:B------:R-:W-:-:S07]  /*8dc0*/  LEPC R20, `(.L_x_4884) ;  /* 0x000000001014794e */ /* 0x000fce0000000000 */
[----:B--2---:R-:W-:Y:S05]  /*8dd0*/  CALL.ABS.NOINC R2 ;  /* 0x0000000002007343 */ /* 0x004fea0003c00000 */
.L_x_4884:
[----:B------:R-:W-:Y:S01]  /*8de0*/  CS2R R2, SRZ ;  /* 0x0000000000027805 */ /* 0x000fe2000001ff00 */
[----:B------:R-:W-:Y:S06]  /*8df0*/  BRA `(.L_x_4863) ;  /* 0x0000000000147947 */ /* 0x000fec0003800000 */
.L_x_4883:
[----:B--234-:R-:W2:Y:S02]  /*8e00*/  LDG.E.64 R2, desc[UR36][R4.64] ;  /* 0x0000002404027981 */ /* 0x01cea4000c1e1b00 */
[----:B--2---:R-:W0:Y:S01]  /*8e10*/  I2F.F64.U64 R2, R2 ;  /* 0x0000000200027312 */ /* 0x004e220000301800 */
[----:B------:R-:W-:Y:S05]  /*8e20*/  BRA `(.L_x_4863) ;  /* 0x0000000000087947 */ /* 0x000fea0003800000 */
.L_x_4882:
[----:B------:R-:W2:Y:S02]  /*8e30*/  LDG.E R2, desc[UR36][R4.64] ;  /* 0x0000002404027981 */ /* 0x000ea4000c1e1900 */
[----:B--234-:R-:W0:Y:S02]  /*8e40*/  I2F.F64.U32 R2, R2 ;  /* 0x0000000200027312 */ /* 0x01ce240000201800 */
.L_x_4863:
[----:B------:R-:W-:Y:S05]  /*8e50*/  BSYNC.RECONVERGENT B6 ;  /* 0x0000000000067941 */ /* 0x000fea0003800200 */
.L_x_4857:
[----:B012345:R-:W-:Y:S01]  /*8e60*/  DADD R10, -RZ, |R2| ;  /* 0x00000000ff0a7229 */ /* 0x03ffe20000000502 */
[----:B------:R-:W-:Y:S01]  /*8e70*/  MOV R6, RZ ;  /* 0x000000ff00067202 */ /* 0x000fe20000000f00 */
[----:B------:R-:W-:Y:S01]  /*8e80*/  UMOV UR4, 0xffffffff ;  /* 0xffffffff00047882 */ /* 0x000fe20000000000 */
[----:B------:R-:W-:Y:S01]  /*8e90*/  UMOV UR5, 0x7fefffff ;  /* 0x7fefffff00057882 */ /* 0x000fe20000000000 */
[----:B------:R-:W-:Y:S01]  /*8ea0*/  IMAD.MOV.U32 R14, RZ, RZ, 0x0 ;  /* 0x00000000ff0e7424 */ /* 0x000fe200078e00ff */
[----:B------:R-:W-:Y:S01]  /*8eb0*/  UMOV UR6, UR5 ;  /* 0x0000000500067c82 */ /* 0x000fe20008000000 */
[----:B------:R-:W-:-:S04]  /*8ec0*/  MOV R15, 0x3fd80000 ;  /* 0x3fd80000000f7802 */ /* 0x000fc80000000f00 */
[----:B------:R-:W-:Y:S02]  /*8ed0*/  ISETP.GT.U32.AND P1, PT, R18, R10, PT ;  /* 0x0000000a1200720c */ /* 0x000fe40003f24070 */
[CC--:B------:R-:W-:Y:S02]  /*8ee0*/  ISETP.LT.U32.AND P0, PT, R10.reuse, R18.reuse, PT ;  /* 0x000000120a00720c */ /* 0x0c0fe40003f01070 */
[----:B------:R-:W-:Y:S02]  /*8ef0*/  ISETP.GT.U32.AND.EX P1, PT, R19, R11, PT, P1 ;  /* 0x0000000b1300720c */ /* 0x000fe40003f24110 */
[----:B------:R-:W-:Y:S02]  /*8f00*/  ISETP.LT.U32.AND.EX P0, PT, R11, R19, PT, P0 ;  /* 0x000000130b00720c */ /* 0x000fe40003f01100 */
[----:B------:R-:W-:Y:S02]  /*8f10*/  SEL R3, R19, R11, P1 ;  /* 0x0000000b13037207 */ /* 0x000fe40000800000 */
[----:B------:R-:W-:-:S02]  /*8f20*/  SEL R4, R10, R18, P0 ;  /* 0x000000120a047207 */ /* 0x000fc40000000000 */
[----:B------:R-:W-:Y:S02]  /*8f30*/  LOP3.LUT R0, R3, 0xffc00000, RZ, 0xc0, !PT ;  /* 0xffc0000003007812 */ /* 0x000fe400078ec0ff */
        /* <DEDUP_REMOVED lines=48> */
.L_x_4888:
[----:B------:R-:W0:Y:S02]  /*9240*/  F2I.S64.F64.TRUNC R8, R8 ;  /* 0x0000000800087311 */ /* 0x000e24000030d900 */
[----:B0-----:R-:W-:-:S05]  /*9250*/  IMAD.MOV.U32 R3, RZ, RZ, R8 ;  /* 0x000000ffff037224 */ /* 0x001fca00078e0008 */
[----:B------:R0:W-:Y:S01]  /*9260*/  STG.E.U8 desc[UR36][R6.64], R3 ;  /* 0x0000000306007986 */ /* 0x0001e2000c101124 */
[----:B------:R-:W-:Y:S05]  /*9270*/  BRA `(.L_x_4890) ;  /* 0x0000000c00d87947 */ /* 0x000fea0003800000 */
.L_x_4887:
        /* <DEDUP_REMOVED lines=9> */
.L_x_4892:
[----:B------:R-:W0:Y:S02]  /*9310*/  F2I.F64.TRUNC R9, R8 ;  /* 0x0000000800097311 */ /* 0x000e24000030d100 */
[----:B0-----:R0:W-:Y:S01]  /*9320*/  STG.E desc[UR36][R6.64], R9 ;  /* 0x0000000906007986 */ /* 0x0011e2000c101924 */
[----:B------:R-:W-:Y:S05]  /*9330*/  BRA `(.L_x_4890) ;  /* 0x0000000c00a87947 */ /* 0x000fea0003800000 */
.L_x_4891:
[----:B------:R-:W0:Y:S02]  /*9340*/  F2I.F64.TRUNC R9, R8 ;  /* 0x0000000800097311 */ /* 0x000e24000030d100 */
[----:B0-----:R0:W-:Y:S01]  /*9350*/  STG.E.U16 desc[UR36][R6.64], R9 ;  /* 0x0000000906007986 */ /* 0x0011e2000c101524 */
[----:B------:R-:W-:Y:S05]  /*9360*/  BRA `(.L_x_4890) ;  /* 0x0000000c009c7947 */ /* 0x000fea0003800000 */
.L_x_4886:
        /* <DEDUP_REMOVED lines=13> */
.L_x_4894:
        /* <DEDUP_REMOVED lines=8> */
.L_x_4893:
        /* <DEDUP_REMOVED lines=10> */
[----:B------:R-:W-:-:S13]  /*9560*/  MOV R3, RZ ;  /* 0x000000ff00037202 */ /* 0x000fda0000000f00 */
[----:B0-----:R-:W-:-:S05]  /*9570*/  @!P0 FMUL R2, R2, 1.175494350822287508e-38 ;  /* 0x0080000002028820 */ /* 0x001fca0000400000 */
[----:B------:R0:W-:Y:S01]  /*9580*/  STG.E.64 desc[UR36][R6.64], R2 ;  /* 0x0000000206007986 */ /* 0x0001e2000c101b24 */
[----:B------:R-:W-:Y:S05]  /*9590*/  BRA `(.L_x_4890) ;  /* 0x0000000c00107947 */ /* 0x000fea0003800000 */
.L_x_4896:
        /* <DEDUP_REMOVED lines=9> */
.L_x_4895:
[----:B------:R0:W-:Y:S01]  /*9630*/  STG.E.64 desc[UR36][R6.64], R8 ;  /* 0x0000000806007986 */ /* 0x0001e2000c101b24 */
[----:B------:R-:W-:Y:S05]  /*9640*/  BRA `(.L_x_4890) ;  /* 0x0000000800e47947 */ /* 0x000fea0003800000 */
.L_x_4885:
        /* <DEDUP_REMOVED lines=13> */
.L_x_4900:
        /* <DEDUP_REMOVED lines=21> */
.L_x_4903:
[----:B------:R-:W-:-:S04]  /*9870*/  SHF.R.U32.HI R3, RZ, 0x18, R5 ;  /* 0x00000018ff037819 */ /* 0x000fc80000011605 */
[----:B------:R-:W-:-:S07]  /*9880*/  LOP3.LUT R3, R0, 0x80, R3, 0xf8, !PT ;  /* 0x0000008000037812 */ /* 0x000fce00078ef803 */
.L_x_4902:
[----:B------:R-:W-:Y:S05]  /*9890*/  BSYNC.RECONVERGENT B0 ;  /* 0x0000000000007941 */ /* 0x000fea0003800200 */
.L_x_4901:
[----:B------:R0:W-:Y:S01]  /*98a0*/  STG.E.U8 desc[UR36][R6.64], R3 ;  /* 0x0000000306007986 */ /* 0x0001e2000c101124 */
[----:B------:R-:W-:Y:S05]  /*98b0*/  BRA `(.L_x_4890) ;  /* 0x0000000800487947 */ /* 0x000fea0003800000 */
.L_x_4899:
        /* <DEDUP_REMOVED lines=21> */
.L_x_4906:
[----:B------:R-:W-:-:S04]  /*9a10*/  SHF.R.U32.HI R3, RZ, 0x18, R5 ;  /* 0x00000018ff037819 */ /* 0x000fc80000011605 */
[----:B------:R-:W-:-:S07]  /*9a20*/  LOP3.LUT R3, R0, 0x80, R3, 0xf8, !PT ;  /* 0x0000008000037812 */ /* 0x000fce00078ef803 */
.L_x_4905:
[----:B------:R-:W-:Y:S05]  /*9a30*/  BSYNC.RECONVERGENT B0 ;  /* 0x0000000000007941 */ /* 0x000fea0003800200 */
.L_x_4904:
[----:B------:R0:W-:Y:S01]  /*9a40*/  STG.E.U8 desc[UR36][R6.64], R3 ;  /* 0x0000000306007986 */ /* 0x0001e2000c101124 */
[----:B------:R-:W-:Y:S05]  /*9a50*/  BRA `(.L_x_4890) ;  /* 0x0000000400e07947 */ /* 0x000fea0003800000 */
.L_x_4898:
        /* <DEDUP_REMOVED lines=22> */
[----:B------:R-:W-:-:S05]  /*9bc0*/  @!P0 IMAD.MOV R0, RZ, RZ, R2 ;  /* 0x000000ffff008224 */ /* 0x000fca00078e0202 */
[----:B------:R-:W-:-:S05]  /*9bd0*/  @P1 MOV R3, R0 ;  /* 0x0000000000031202 */ /* 0x000fca0000000f00 */
[----:B------:R0:W-:Y:S01]  /*9be0*/  STG.E.U8 desc[UR36][R6.64], R3 ;  /* 0x0000000306007986 */ /* 0x0001e2000c101124 */
[----:B------:R-:W-:Y:S05]  /*9bf0*/  BRA `(.L_x_4890) ;  /* 0x0000000400787947 */ /* 0x000fea0003800000 */
.L_x_4908:
[----:B------:R-:W0:Y:S02]  /*9c00*/  F2I.U64.F64.TRUNC R8, R8 ;  /* 0x0000000800087311 */ /* 0x000e24000030d800 */
[----:B0-----:R0:W-:Y:S01]  /*9c10*/  STG.E.64 desc[UR36][R6.64], R8 ;  /* 0x0000000806007986 */ /* 0x0011e2000c101b24 */
[----:B------:R-:W-:Y:S05]  /*9c20*/  BRA `(.L_x_4890) ;  /* 0x00000004006c7947 */ /* 0x000fea0003800000 */
.L_x_4907:
[----:B------:R-:W0:Y:S02]  /*9c30*/  F2I.U32.F64.TRUNC R9, R8 ;  /* 0x0000000800097311 */ /* 0x000e24000030d000 */
[----:B0-----:R0:W-:Y:S01]  /*9c40*/  STG.E desc[UR36][R6.64], R9 ;  /* 0x0000000906007986 */ /* 0x0011e2000c101924 */
[----:B------:R-:W-:Y:S05]  /*9c50*/  BRA `(.L_x_4890) ;  /* 0x0000000400607947 */ /* 0x000fea0003800000 */
.L_x_4897:
        /* <DEDUP_REMOVED lines=10> */
.L_x_4910:
[----:B------:R-:W-:-:S05]  /*9d00*/  CS2R R10, SRZ ;  /* 0x00000000000a7805 */ /* 0x000fca000001ff00 */
[----:B------:R4:W-:Y:S01]  /*9d10*/  STG.E.128 desc[UR36][R6.64], R8 ;  /* 0x0000000806007986 */ /* 0x0009e2000c101d24 */
[----:B------:R-:W-:Y:S05]  /*9d20*/  BRA `(.L_x_4890) ;  /* 0x00000004002c7947 */ /* 0x000fea0003800000 */
.L_x_4909:
[----:B------:R-:W-:-:S09]  /*9d30*/  UISETP.NE.AND UP0, UPT, UR4, 0xf, UPT ;  /* 0x0000000f0400788c */ /* 0x000fd2000bf05270 */
[----:B------:R-:W-:Y:S05]  /*9d40*/  BRA.U !UP0, `(.L_x_4911) ;  /* 0x0000000508087547 */ /* 0x000fea000b800000 */
[----:B------:R-:W-:-:S09]  /*9d50*/  UISETP.NE.AND UP0, UPT, UR4, 0x17, UPT ;  /* 0x000000170400788c */ /* 0x000fd2000bf05270 */
[----:B------:R-:W-:Y:S05]  /*9d60*/  BRA.U !UP0, `(.L_x_4912) ;  /* 0x0000000108a07547 */ /* 0x000fea000b800000 */
[----:B------:R-:W-:-:S09]  /*9d70*/  UISETP.NE.AND UP0, UPT, UR4, 0x18, UPT ;  /* 0x000000180400788c */ /* 0x000fd2000bf05270 */
[----:B------:R-:W-:Y:S05]  /*9d80*/  BRA.U !UP0, `(.L_x_4913) ;  /* 0x0000000108447547 */ /* 0x000fea000b800000 */
.L_x_4889:
        /* <DEDUP_REMOVED lines=16> */
.L_x_4914:
[----:B------:R-:W-:Y:S05]  /*9e90*/  BRA `(.L_x_4890) ;  /* 0x0000000000d07947 */ /* 0x000fea0003800000 */
.L_x_4913:
        /* <DEDUP_REMOVED lines=17> */
.L_x_4916:
[----:B------:R-:W-:Y:S05]  /*9fb0*/  BSYNC.RECONVERGENT B0 ;  /* 0x0000000000007941 */ /* 0x000fea0003800200 */
.L_x_4915:
[----:B------:R-:W-:-:S05]  /*9fc0*/  LOP3.LUT R3, R0, 0x80, R3, 0xf8, !PT ;  /* 0x0000008000037812 */ /* 0x000fca00078ef803 */
[----:B------:R2:W-:Y:S01]  /*9fd0*/  STG.E.U8 desc[UR36][R6.64], R3 ;  /* 0x0000000306007986 */ /* 0x0005e2000c101124 */
[----:B------:R-:W-:Y:S05]  /*9fe0*/  BRA `(.L_x_4890) ;  /* 0x00000000007c7947 */ /* 0x000fea0003800000 */
.L_x_4912:
        /* <DEDUP_REMOVED lines=16> */
.L_x_4918:
[----:B------:R-:W-:Y:S01]  /*a0f0*/  IMAD.MOV.U32 R0, RZ, RZ, 0x7f ;  /* 0x0000007fff007424 */ /* 0x000fe200078e00ff */
[----:B------:R-:W-:-:S04]  /*a100*/  ISETP.GT.U32.AND P0, PT, R2, 0x7f800000, PT ;  /* 0x7f8000000200780c */ /* 0x000fc80003f04070 */
[----:B------:R-:W-:-:S09]  /*a110*/  SEL R0, R0, 0x7c, P0 ;  /* 0x0000007c00007807 */ /* 0x000fd20000000000 */
.L_x_4919:
[----:B------:R-:W-:Y:S05]  /*a120*/  BSYNC.RECONVERGENT B0 ;  /* 0x0000000000007941 */ /* 0x000fea0003800200 */
.L_x_4917:
[----:B------:R-:W-:-:S04]  /*a130*/  SHF.R.U32.HI R3, RZ, 0x18, R3 ;  /* 0x00000018ff037819 */ /* 0x000fc80000011603 */
[----:B------:R-:W-:-:S05]  /*a140*/  LOP3.LUT R3, R0, 0x80, R3, 0xf8, !PT ;  /* 0x0000008000037812 */ /* 0x000fca00078ef803 */
[----:B------:R1:W-:Y:S01]  /*a150*/  STG.E.U8 desc[UR36][R6.64], R3 ;  /* 0x0000000306007986 */ /* 0x0003e2000c101124 */
[----:B------:R-:W-:Y:S05]  /*a160*/  BRA `(.L_x_4890) ;  /* 0x00000000001c7947 */ /* 0x000fea0003800000 */
.L_x_4911:
[----:B------:R-:W-:Y:S01]  /*a170*/  UMOV UR4, 0xf0000000 ;  /* 0xf000000000047882 */ /* 0x000fe20000000000 */
[----:B------:R-:W-:Y:S01]  /*a180*/  UMOV UR5, 0x380fffff ;  /* 0x380fffff00057882 */ /* 0x000fe20000000000 */
[----:B------:R-:W0:Y:S01]  /*a190*/  F2F.F32.F64 R0, R8 ;  /* 0x0000000800007310 */ /* 0x000e220000301000 */
[----:B------:R-:W-:-:S14]  /*a1a0*/  DSETP.GEU.AND P0, PT, |R8|, UR4, PT ;  /* 0x0000000408007e2a */ /* 0x000fdc000bf0e200 */
[----:B0-----:R-:W-:-:S05]  /*a1b0*/  @!P0 FMUL R0, R0, 1.175494350822287508e-38 ;  /* 0x0080000000008820 */ /* 0x001fca0000400000 */
[----:B------:R-:W-:-:S05]  /*a1c0*/  F2FP.BF16.F32.PACK_AB R0, RZ, R0 ;  /* 0x00000000ff00723e */ /* 0x000fca00000010ff */
[----:B------:R0:W-:Y:S02]  /*a1d0*/  STG.E.U16 desc[UR36][R6.64], R0 ;  /* 0x0000000006007986 */ /* 0x0001e4000c101524 */
.L_x_4890:
[----:B------:R-:W-:-:S07]  /*a1e0*/  IADD3 R17, PT, PT, R17, 0x80, RZ ;  /* 0x0000008011117810 */ /* 0x000fce0007ffe0ff */
.L_x_4855:
[----:B------:R-:W-:Y:S05]  /*a1f0*/  BSYNC.RECONVERGENT B7 ;  /* 0x0000000000077941 */ /* 0x000fea0003800200 */
.L_x_4854:
[----:B------:R-:W5:Y:S02]  /*a200*/  LDCU UR4, c[0x0][0x380] ;  /* 0x00007000ff0477ac */ /* 0x000f640008000800 */
[----:B-----5:R-:W-:-:S13]  /*a210*/  ISETP.GE.AND P0, PT, R17, UR4, PT ;  /* 0x0000000411007c0c */ /* 0x020fda000bf06270 */
[----:B------:R-:W-:Y:S05]  /*a220*/  @P0 EXIT ;  /* 0x000000000000094d */ /* 0x000fea0003800000 */
        /* <DEDUP_REMOVED lines=8> */
[----:B------:R-:W5:Y:S01]  /*a2b0*/  LDCU.64 UR8, c[0x0][0x4b8] ;  /* 0x00009700ff0877ac */ /* 0x000f620008000a00 */
[----:B------:R-:W-:Y:S01]  /*a2c0*/  UISETP.NE.AND UP0, UPT, UR40, URZ, UPT ;  /* 0x000000ff2800728c */ /* 0x000fe2000bf05270 */
[----:B0-----:R-:W-:-:S05]  /*a2d0*/  IMAD.HI.U32 R2, R17, UR4, R16 ;  /* 0x0000000411027c27 */ /* 0x001fca000f8e0010 */
[----:B-1234-:R-:W-:-:S04]  /*a2e0*/  SHF.R.U32.HI R3, RZ, UR5, R2 ;  /* 0x00000005ff037c19 */ /* 0x01efc80008011602 */
[----:B------:R-:W-:-:S05]  /*a2f0*/  IADD3 R0, PT, PT, -R3, RZ, RZ ;  /* 0x000000ff03007210 */ /* 0x000fca0007ffe1ff */
[----:B-----5:R-:W-:-:S04]  /*a300*/  IMAD R0, R0, UR6, R17 ;  /* 0x0000000600007c24 */ /* 0x020fc8000f8e0211 */
[C---:B------:R-:W-:Y:S02]  /*a310*/  IMAD R16, R0.reuse, UR8, RZ ;  /* 0x0000000800107c24 */ /* 0x040fe4000f8e02ff */
        /* <DEDUP_REMOVED lines=288> */
.L_x_4920:
[----:B------:R-:W0:Y:S01]  /*b520*/  LDCU.128 UR8, c[0x0][0x580] ;  /* 0x0000b000ff0877ac */ /* 0x000e220008000c00 */
[----:B------:R-:W-:Y:S01]  /*b530*/  BSSY.RECONVERGENT B6, `(.L_x_4921) ;  /* 0x00000ee000067945 */ /* 0x000fe20003800200 */
[----:B------:R-:W-:-:S04]  /*b540*/  UPRMT UR4, UR42, 0x9910, URZ ;  /* 0x000099102a047896 */ /* 0x000fc800080000ff */
[----:B------:R-:W-:Y:S01]  /*b550*/  UISETP.GT.AND UP0, UPT, UR4, 0x9, UPT ;  /* 0x000000090400788c */ /* 0x000fe2000bf04270 */
[----:B0-----:R-:W-:Y:S02]  /*b560*/  IADD3 R16, P0, PT, R16, UR8, RZ ;  /* 0x0000000810107c10 */ /* 0x001fe4000ff1e0ff */
[----:B------:R-:W-:-:S03]  /*b570*/  IADD3 R4, P1, PT, R0, UR10, RZ ;  /* 0x0000000a00047c10 */ /* 0x000fc6000ff3e0ff */
        /* <DEDUP_REMOVED lines=11> */
[----:B------:R-:W1:Y:S02]  /*b630*/  LDG.E.S8 R2, desc[UR36][R4.64] ;  /* 0x0000002404027981 */ /* 0x000e64000c1e1300 */
[----:B-1234-:R-:W0:Y:S01]  /*b640*/  I2F.F64.S16 R2, R2 ;  /* 0x0000000200027312 */ /* 0x01ee220000101c00 */
[----:B------:R-:W-:Y:S05]  /*b650*/  BRA `(.L_x_4927) ;  /* 0x0000000c006c7947 */ /* 0x000fea0003800000 */
.L_x_4925:
[----:B------:R-:W1:Y:S02]  /*b660*/  LDG.E.U8 R2, desc[UR36][R4.64] ;  /* 0x0000002404027981 */ /* 0x000e64000c1e1100 */
[----:B-1234-:R-:W0:Y:S01]  /*b670*/  I2F.F64.U16 R2, R2 ;  /* 0x0000000200027312 */ /* 0x01ee220000101800 */
[----:B------:R-:W-:Y:S05]  /*b680*/  BRA `(.L_x_4927) ;  /* 0x0000000c00607947 */ /* 0x000fea0003800000 */
.L_x_4924:
[----:B------:R-:W-:-:S09]  /*b690*/  UISETP.NE.AND UP0, UPT, UR4, 0x2, UPT ;  /* 0x000000020400788c */ /* 0x000fd2000bf05270 */
[----:B------:R-:W-:Y:S05]  /*b6a0*/  BRA.U !UP0, `(.L_x_4928) ;  /* 0x0000000108287547 */ /* 0x000fea000b800000 */
[----:B------:R-:W-:-:S09]  /*b6b0*/  UISETP.NE.AND UP0, UPT, UR4, 0x3, UPT ;  /* 0x000000030400788c */ /* 0x000fd2000bf05270 */
[----:B------:R-:W-:Y:S05]  /*b6c0*/  BRA.U !UP0, `(.L_x_4929) ;  /* 0x0000000108147547 */ /* 0x000fea000b800000 */
[----:B------:R-:W-:-:S09]  /*b6d0*/  UISETP.NE.AND UP0, UPT, UR4, 0x4, UPT ;  /* 0x000000040400788c */ /* 0x000fd2000bf05270 */
[----:B------:R-:W-:Y:S05]  /*b6e0*/  BRA.U UP0, `(.L_x_4926) ;  /* 0x0000000900ec7547 */ /* 0x000fea000b800000 */
[----:B-1234-:R-:W2:Y:S02]  /*b6f0*/  LDG.E.64 R2, desc[UR36][R4.64] ;  /* 0x0000002404027981 */ /* 0x01eea4000c1e1b00 */
[----:B--2---:R-:W0:Y:S01]  /*b700*/  I2F.F64.S64 R2, R2 ;  /* 0x0000000200027312 */ /* 0x004e220000301c00 */
[----:B------:R-:W-:Y:S05]  /*b710*/  BRA `(.L_x_4927) ;  /* 0x0000000c003c7947 */ /* 0x000fea0003800000 */
.L_x_4929:
[----:B------:R-:W1:Y:S02]  /*b720*/  LDG.E R2, desc[UR36][R4.64] ;  /* 0x0000002404027981 */ /* 0x000e64000c1e1900 */
[----:B-1234-:R-:W0:Y:S01]  /*b730*/  I2F.F64 R2, R2 ;  /* 0x0000000200027312 */ /* 0x01ee220000201c00 */
[----:B------:R-:W-:Y:S05]  /*b740*/  BRA `(.L_x_4927) ;  /* 0x0000000c00307947 */ /* 0x000fea0003800000 */
.L_x_4928:
[----:B------:R-:W1:Y:S02]  /*b750*/  LDG.E.U16 R2, desc[UR36][R4.64] ;  /* 0x0000002404027981 */ /* 0x000e64000c1e1500 */
[----:B-1234-:R-:W0:Y:S01]  /*b760*/  I2F.F64.S16 R2, R2 ;  /* 0x0000000200027312 */ /* 0x01ee220000101c00 */
[----:B------:R-:W-:Y:S05]  /*b770*/  BRA `(.L_x_4927) ;  /* 0x0000000c00247947 */ /* 0x000fea0003800000 */
.L_x_4923:
        /* <DEDUP_REMOVED lines=8> */
[----:B-1234-:R-:W0:Y:S01]  /*b800*/  F2F.F64.F32 R2, R2 ;  /* 0x0000000200027310 */ /* 0x01ee220000201800 */
[----:B------:R-:W-:Y:S05]  /*b810*/  BRA `(.L_x_4927) ;  /* 0x0000000800fc7947 */ /* 0x000fea0003800000 */
.L_x_4931:
[----:B------:R-:W5:Y:S02]  /*b820*/  LDG.E.U16 R0, desc[UR36][R4.64] ;  /* 0x0000002404007981 */ /* 0x000f64000c1e1500 */
[----:B-----5:R-:W-:-:S05]  /*b830*/  HADD2.F32 R0, -RZ, R0.H0_H0 ;  /* 0x20000000ff007230 */ /* 0x020fca0000004100 */
[----:B------:R-:W-:-:S04]  /*b840*/  FMUL.FTZ R0, R0, 1 ;  /* 0x3f80000000007820 */ /* 0x000fc80000410000 */
[----:B-1234-:R0:W1:Y:S01]  /*b850*/  F2F.F64.F32 R2, R0 ;  /* 0x0000000000027310 */ /* 0x01e0620000201800 */
[----:B------:R-:W-:Y:S05]  /*b860*/  BRA `(.L_x_4927) ;  /* 0x0000000800e87947 */ /* 0x000fea0003800000 */
.L_x_4930:
        /* <DEDUP_REMOVED lines=10> */
.L_x_4933:
[----:B------:R-:W5:Y:S02]  /*b910*/  LDG.E.U16 R4, desc[UR36][R4.64] ;  /* 0x0000002404047981 */ /* 0x000f64000c1e1500 */
[----:B-----5:R-:W-:-:S05]  /*b920*/  HADD2.F32 R0, -RZ, R4.H0_H0 ;  /* 0x20000004ff007230 */ /* 0x020fca0000004100 */
[----:B------:R-:W-:-:S04]  /*b930*/  FMUL.FTZ R0, R0, 1 ;  /* 0x3f80000000007820 */ /* 0x000fc80000410000 */
[----:B-1234-:R0:W1:Y:S01]  /*b940*/  F2F.F64.F32 R2, R0 ;  /* 0x0000000000027310 */ /* 0x01e0620000201800 */
[----:B------:R-:W-:Y:S05]  /*b950*/  BRA `(.L_x_4927) ;  /* 0x0000000800ac7947 */ /* 0x000fea0003800000 */
.L_x_4932:
[----:B-1234-:R0:W5:Y:S01]  /*b960*/  LDG.E.64 R2, desc[UR36][R4.64] ;  /* 0x0000002404027981 */ /* 0x01e162000c1e1b00 */
[----:B------:R-:W-:Y:S05]  /*b970*/  BRA `(.L_x_4927) ;  /* 0x0000000800a47947 */ /* 0x000fea0003800000 */
.L_x_4922:
        /* <DEDUP_REMOVED lines=11> */
[----:B-1234-:R-:W-:Y:S01]  /*ba30*/  FSEL R3, RZ, 1.875, !P0 ;  /* 0x3ff00000ff037808 */ /* 0x01efe20004000000 */
[----:B------:R-:W-:Y:S08]  /*ba40*/  BRA `(.L_x_4927) ;  /* 0x0000000800707947 */ /* 0x000ff00003800000 */
.L_x_4936:
[----:B-1234-:R0:W5:Y:S01]  /*ba50*/  LDG.E.64 R2, desc[UR36][R4.64] ;  /* 0x0000002404027981 */ /* 0x01e162000c1e1b00 */
[----:B------:R-:W-:Y:S05]  /*ba60*/  BRA `(.L_x_4927) ;  /* 0x0000000800687947 */ /* 0x000fea0003800000 */
.L_x_4935:
        /* <DEDUP_REMOVED lines=12> */
[----:B0-----:R-:W-:-:S04]  /*bb30*/  IADD3 R3, PT, PT, -R3, RZ, RZ ;  /* 0x000000ff03037210 */ /* 0x001fc80007ffe1ff */
[----:B------:R-:W-:-:S05]  /*bb40*/  VIADDMNMX.U32 R3, R3, R6, 0x4, !PT ;  /* 0x0000000403037446 */ /* 0x000fca0007800006 */
[----:B------:R-:W-:-:S05]  /*bb50*/  VIADD R3, R3, 0xfffffffc ;  /* 0xfffffffc03037836 */ /* 0x000fca0000000000 */
[C---:B------:R-:W-:Y:S02]  /*bb60*/  SHF.L.U32 R6, R2.reuse, R3, RZ ;  /* 0x0000000302067219 */ /* 0x040fe400000006ff */
[----:B------:R-:W-:Y:S01]  /*bb70*/  SHF.L.U32 R7, R3, 0x17, RZ ;  /* 0x0000001703077819 */ /* 0x000fe200000006ff */
        /* <DEDUP_REMOVED lines=10> */
.L_x_4938:
[----:B-1234-:R-:W2:Y:S02]  /*bc20*/  LDG.E.U8 R3, desc[UR36][R4.64] ;  /* 0x0000002404037981 */ /* 0x01eea4000c1e1100 */
        /* <DEDUP_REMOVED lines=11> */
[----:B------:R0:W1:Y:S01]  /*bce0*/  F2F.F64.F32 R2, R0 ;  /* 0x0000000000027310 */ /* 0x0000620000201800 */
[----:B------:R-:W-:Y:S05]  /*bcf0*/  BRA `(.L_x_4927) ;  /* 0x0000000400c47947 */ /* 0x000fea0003800000 */
.L_x_4937:
[----:B------:R-:W5:Y:S02]  /*bd00*/  LDG.E.U16 R0, desc[UR36][R4.64] ;  /* 0x0000002404007981 */ /* 0x000f64000c1e1500 */
[----:B-----5:R-:W-:-:S04]  /*bd10*/  IMAD.U32 R0, R0, 0x10000, RZ ;  /* 0x0001000000007824 */ /* 0x020fc800078e00ff */
[----:B------:R-:W-:-:S04]  /*bd20*/  FMUL.FTZ R0, R0, 1 ;  /* 0x3f80000000007820 */ /* 0x000fc80000410000 */
[----:B-1234-:R0:W1:Y:S01]  /*bd30*/  F2F.F64.F32 R2, R0 ;  /* 0x0000000000027310 */ /* 0x01e0620000201800 */
[----:B------:R-:W-:Y:S05]  /*bd40*/  BRA `(.L_x_4927) ;  /* 0x0000000400b07947 */ /* 0x000fea0003800000 */
.L_x_4934:
        /* <DEDUP_REMOVED lines=8> */
[----:B------:R-:W1:Y:S02]  /*bdd0*/  LDG.E.U16 R2, desc[UR36][R4.64] ;  /* 0x0000002404027981 */ /* 0x000e64000c1e1500 */
[----:B-1234-:R-:W4:Y:S01]  /*bde0*/  I2F.F64.U16 R2, R2 ;  /* 0x0000000200027312 */ /* 0x01ef220000101800 */
[----:B------:R-:W-:Y:S05]  /*bdf0*/  BRA `(.L_x_4927) ;  /* 0x0000000400847947 */ /* 0x000fea0003800000 */
.L_x_4941:
[----:B------:R-:W5:Y:S01]  /*be00*/  LDG.E.U8 R4, desc[UR36][R4.64] ;  /* 0x0000002404047981 */ /* 0x000f62000c1e1100 */
[----:B-1234-:R-:W-:Y:S02]  /*be10*/  CS2R R2, SRZ ;  /* 0x0000000000027805 */ /* 0x01efe4000001ff00 */
        /* <DEDUP_REMOVED lines=19> */
.L_x_4943:
[----:B------:R-:W-:Y:S05]  /*bf50*/  BSYNC.RECONVERGENT B0 ;  /* 0x0000000000007941 */ /* 0x000fea0003800200 */
.L_x_4942:
[----:B------:R-:W-:Y:S02]  /*bf60*/  SHF.L.U32 R0, R0, 0x14, RZ ;  /* 0x0000001400007819 */ /* 0x000fe400000006ff */
[----:B------:R-:W-:-:S04]  /*bf70*/  LEA R2, R2, 0x3b800000, 0x17 ;  /* 0x3b80000002027811 */ /* 0x000fc800078eb8ff */
[----:B------:R-:W-:-:S05]  /*bf80*/  LOP3.LUT R0, R2, R0, R7, 0xfe, !PT ;  /* 0x0000000002007212 */ /* 0x000fca00078efe07 */
[----:B------:R-:W-:-:S04]  /*bf90*/  FMUL.FTZ R0, R0, 1 ;  /* 0x3f80000000007820 */ /* 0x000fc80000410000 */
[----:B------:R0:W1:Y:S01]  /*bfa0*/  F2F.F64.F32 R2, R0 ;  /* 0x0000000000027310 */ /* 0x0000620000201800 */
[----:B------:R-:W-:Y:S05]  /*bfb0*/  BRA `(.L_x_4927) ;  /* 0x0000000400147947 */ /* 0x000fea0003800000 */
.L_x_4940:
[----:B------:R-:W5:Y:S01]  /*bfc0*/  LDG.E.U8 R4, desc[UR36][R4.64] ;  /* 0x0000002404047981 */ /* 0x000f62000c1e1100 */
[----:B-1234-:R-:W-:Y:S02]  /*bfd0*/  CS2R R2, SRZ ;  /* 0x0000000000027805 */ /* 0x01efe4000001ff00 */
        /* <DEDUP_REMOVED lines=19> */
.L_x_4945:
[----:B------:R-:W-:Y:S05]  /*c110*/  BSYNC.RECONVERGENT B0 ;  /* 0x0000000000007941 */ /* 0x000fea0003800200 */
.L_x_4944:
[----:B------:R-:W-:Y:S01]  /*c120*/  IMAD.SHL.U32 R0, R0, 0x200000, RZ ;  /* 0x0020000000007824 */ /* 0x000fe200078e00ff */
[----:B------:R-:W-:-:S04]  /*c130*/  LEA R2, R2, 0x37800000, 0x17 ;  /* 0x3780000002027811 */ /* 0x000fc800078eb8ff */
[----:B------:R-:W-:-:S05]  /*c140*/  LOP3.LUT R0, R2, R0, R7, 0xfe, !PT ;  /* 0x0000000002007212 */ /* 0x000fca00078efe07 */
[----:B------:R-:W-:-:S04]  /*c150*/  FMUL.FTZ R0, R0, 1 ;  /* 0x3f80000000007820 */ /* 0x000fc80000410000 */
[----:B------:R0:W1:Y:S01]  /*c160*/  F2F.F64.F32 R2, R0 ;  /* 0x0000000000027310 */ /* 0x0000620000201800 */
[----:B------:R-:W-:Y:S05]  /*c170*/  BRA `(.L_x_4927) ;  /* 0x0000000000a47947 */ /* 0x000fea0003800000 */
.L_x_4939:
[----:B------:R-:W-:-:S09]  /*c180*/  UISETP.NE.AND UP0, UPT, UR4, 0x1c, UPT ;  /* 0x0000001c0400788c */ /* 0x000fd2000bf05270 */
[----:B------:R-:W-:Y:S05]  /*c190*/  BRA.U !UP0, `(.L_x_4946) ;  /* 0x0000000108947547 */ /* 0x000fea000b800000 */
[----:B------:R-:W-:-:S09]  /*c1a0*/  UISETP.NE.AND UP0, UPT, UR4, 0x1d, UPT ;  /* 0x0000001d0400788c */ /* 0x000fd2000bf05270 */
[----:B------:R-:W-:Y:S05]  /*c1b0*/  BRA.U !UP0, `(.L_x_4947) ;  /* 0x0000000108807547 */ /* 0x000fea000b800000 */
[----:B------:R-:W-:-:S09]  /*c1c0*/  UISETP.NE.AND UP0, UPT, UR4, 0x2c, UPT ;  /* 0x0000002c0400788c */ /* 0x000fd2000bf05270 */
[----:B------:R-:W-:Y:S05]  /*c1d0*/  BRA.U UP0, `(.L_x_4926) ;  /* 0x0000000100307547 */ /* 0x000fea000b800000 */
[----:B------:R-:W5:Y:S01]  /*c1e0*/  LDG.E.U8 R0, desc[UR36][R4.64] ;  /* 0x0000002404007981 */ /* 0x000f62000c1e1100 */
[----:B------:R-:W-:Y:S02]  /*c1f0*/  HFMA2 R2, -RZ, RZ, 0, 0 ;  /* 0x00000000ff027431 */ /* 0x000fe400000001ff */
[----:B-1234-:R-:W-:Y:S01]  /*c200*/  IMAD.MOV.U32 R3, RZ, RZ, 0x38000000 ;  /* 0x38000000ff037424 */ /* 0x01efe200078e00ff */
        /* <DEDUP_REMOVED lines=9> */
.L_x_4926:
[----:B------:R-:W-:Y:S01]  /*c2a0*/  MOV R2, 0x0 ;  /* 0x0000000000027802 */ /* 0x000fe20000000f00 */
[----:B------:R-:W0:Y:S01]  /*c2b0*/  LDCU.64 UR4, c[0x4][0x128] ;  /* 0x01002500ff0477ac */ /* 0x000e220008000a00 */
[----:B------:R-:W-:Y:S02]  /*c2c0*/  HFMA2 R12, -RZ, RZ, 0, 5.9604644775390625e-08 ;  /* 0x00000001ff0c7431 */ /* 0x000fe400000001ff */
[----:B-1--4-:R-:W-:Y:S01]  /*c2d0*/  IMAD.MOV.U32 R8, RZ, RZ, 0x4e ;  /* 0x0000004eff087424 */ /* 0x012fe200078e00ff */
[----:B------:R-:W1:Y:S01]  /*c2e0*/  LDCU.64 UR6, c[0x4][0x130] ;  /* 0x01002600ff0677ac */ /* 0x000e620008000a00 */
[----:B--23--:R-:W2:Y:S01]  /*c2f0*/  LDC.64 R2, c[0x4][R2] ;  /* 0x0100000002027b82 */ /* 0x00cea20000000a00 */
        /* <DEDUP_REMOVED lines=10> */
.L_x_4948:
[----:B------:R-:W-:Y:S01]  /*c3a0*/  CS2R R2, SRZ ;  /* 0x0000000000027805 */ /* 0x000fe2000001ff00 */
[----:B------:R-:W-:Y:S06]  /*c3b0*/  BRA `(.L_x_4927) ;  /* 0x0000000000147947 */ /* 0x000fec0003800000 */
.L_x_4947:
[----:B-1234-:R-:W2:Y:S02]  /*c3c0*/  LDG.E.64 R2, desc[UR36][R4.64] ;  /* 0x0000002404027981 */ /* 0x01eea4000c1e1b00 */
[----:B--2---:R-:W0:Y:S01]  /*c3d0*/  I2F.F64.U64 R2, R2 ;  /* 0x0000000200027312 */ /* 0x004e220000301800 */
[----:B------:R-:W-:Y:S05]  /*c3e0*/  BRA `(.L_x_4927) ;  /* 0x0000000000087947 */ /* 0x000fea0003800000 */
.L_x_4946:
[----:B------:R-:W1:Y:S02]  /*c3f0*/  LDG.E R2, desc[UR36][R4.64] ;  /* 0x0000002404027981 */ /* 0x000e64000c1e1900 */
[----:B-1234-:R-:W3:Y:S02]  /*c400*/  I2F.F64.U32 R2, R2 ;  /* 0x0000000200027312 */ /* 0x01eee40000201800 */
.L_x_4927:
[----:B------:R-:W-:Y:S05]  /*c410*/  BSYNC.RECONVERGENT B6 ;  /* 0x0000000000067941 */ /* 0x000fea0003800200 */
.L_x_4921:
        /* <DEDUP_REMOVED lines=16> */
[----:B------:R-:W-:Y:S01]  /*c520*/  SEL R2, R18, R10, P1 ;  /* 0x0000000a12027207 */ /* 0x000fe20000800000 */
[----:B------:R-:W-:-:S03]  /*c530*/  IMAD.U32 R10, RZ, RZ, UR6 ;  /* 0x00000006ff0a7e24 */ /* 0x000fc6000f8e00ff */
[C---:B------:R-:W-:Y:S02]  /*c540*/  DMUL R8, R6.reuse, R4 ;  /* 0x0000000406087228 */ /* 0x040fe40000000000 */
[----:B------:R-:W-:-:S06]  /*c550*/  DMUL R6, R6, R2 ;  /* 0x0000000206067228 */ /* 0x000fcc0000000000 */
[----:B------:R-:W-:-:S08]  /*c560*/  DMUL R8, R8, R8 ;  /* 0x0000000808087228 */ /* 0x000fd00000000000 */
[----:B------:R-:W-:-:S08]  /*c570*/  DFMA R6, R6, R6, R8 ;  /* 0x000000060606722b */ /* 0x000fd00000000008 */
[----:B------:R-:W-:Y:S02]  /*c580*/  DSETP.MIN.AND P0, P1, R6, UR4, PT ;  /* 0x0000000406007e2a */ /* 0x000fe4000b900000 */
[----:B------:R-:W-:-:S04]  /*c590*/  MOV R8, R7 ;  /* 0x0000000700087202 */ /* 0x000fc80000000f00 */
[----:B------:R-:W-:Y:S01]  /*c5a0*/  FSEL R9, R8, UR6, P0 ;  /* 0x0000000608097c08 */ /* 0x000fe20008000000 */
[----:B------:R-:W-:-:S05]  /*c5b0*/  IMAD.MOV.U32 R8, RZ, RZ, R6 ;  /* 0x000000ffff087224 */ /* 0x000fca00078e0006 */
[----:B------:R-:W-:Y:S01]  /*c5c0*/  SEL R8, R8, UR4, P0 ;  /* 0x0000000408087c07 */ /* 0x000fe20008000000 */
[----:B------:R-:W-:Y:S01]  /*c5d0*/  UPRMT UR4, UR41, 0x9910, URZ ;  /* 0x0000991029047896 */ /* 0x000fe200080000ff */
[----:B------:R-:W-:Y:S01]  /*c5e0*/  @P1 LOP3.LUT R9, R10, 0x80000, RZ, 0xfc, !PT ;  /* 0x000800000a091812 */ /* 0x000fe200078efcff */
[----:B------:R-:W-:Y:S01]  /*c5f0*/  HFMA2 R10, -RZ, RZ, 0, 0 ;  /* 0x00000000ff0a7431 */ /* 0x000fe200000001ff */
[----:B------:R-:W-:Y:S01]  /*c600*/  ISETP.GE.U32.AND P1, PT, R5, 0x7ff00000, PT ;  /* 0x7ff000000500780c */ /* 0x000fe20003f26070 */
[----:B------:R-:W-:Y:S01]  /*c610*/  UISETP.GT.AND UP0, UPT, UR4, 0x9, UPT ;  /* 0x000000090400788c */ /* 0x000fe2000bf04270 */
[----:B------:R-:W0:Y:S01]  /*c620*/  MUFU.RSQ64H R11, R9 ;  /* 0x00000009000b7308 */ /* 0x000e220000001c00 */
[----:B------:R-:W-:Y:S02]  /*c630*/  DSETP.NEU.AND P0, PT, R4, RZ, PT ;  /* 0x000000ff0400722a */ /* 0x000fe40003f0d000 */
[----:B0-----:R-:W-:-:S08]  /*c640*/  DMUL R12, R10, R10 ;  /* 0x0000000a0a0c7228 */ /* 0x001fd00000000000 */
[----:B------:R-:W-:-:S08]  /*c650*/  DFMA R12, R8, -R12, 1 ;  /* 0x3ff00000080c742b */ /* 0x000fd0000000080c */
[----:B------:R-:W-:Y:S02]  /*c660*/  DFMA R14, R12, R14, 0.5 ;  /* 0x3fe000000c0e742b */ /* 0x000fe4000000000e */
[----:B------:R-:W-:-:S08]  /*c670*/  DMUL R12, R10, R12 ;  /* 0x0000000c0a0c7228 */ /* 0x000fd00000000000 */
[----:B------:R-:W-:-:S08]  /*c680*/  DFMA R12, R14, R12, R10 ;  /* 0x0000000c0e0c722b */ /* 0x000fd0000000000a */
[----:B------:R-:W-:Y:S01]  /*c690*/  DMUL R12, R6, R12 ;  /* 0x0000000c060c7228 */ /* 0x000fe20000000000 */
[----:B------:R-:W-:Y:S01]  /*c6a0*/  LOP3.LUT R7, R0, 0x100000, RZ, 0xfc, !PT ;  /* 0x0010000000077812 */ /* 0x000fe200078efcff */
[----:B------:R-:W-:-:S06]  /*c6b0*/  IMAD.MOV.U32 R6, RZ, RZ, RZ ;  /* 0x000000ffff067224 */ /* 0x000fcc00078e00ff */
[----:B------:R-:W-:-:S10]  /*c6c0*/  DMUL R12, R12, R6 ;  /* 0x000000060c0c7228 */ /* 0x000fd40000000000 */
[----:B------:R-:W-:Y:S02]  /*c6d0*/  @!P1 FSEL R4, R2, R12, !P0 ;  /* 0x0000000c02049208 */ /* 0x000fe40004000000 */
[----:B------:R-:W-:Y:S01]  /*c6e0*/  @!P1 FSEL R5, R3, R13, !P0 ;  /* 0x0000000d03059208 */ /* 0x000fe20004000000 */
        /* <DEDUP_REMOVED lines=10> */
[----:B0-----:R-:W-:Y:S01]  /*c790*/  STG.E.U8 desc[UR36][R16.64], R5 ;  /* 0x0000000510007986 */ /* 0x001fe2000c101124 */
[----:B------:R-:W-:Y:S05]  /*c7a0*/  EXIT ;  /* 0x000000000000794d */ /* 0x000fea0003800000 */
.L_x_4952:
[----:B------:R-:W0:Y:S02]  /*c7b0*/  F2I.S64.F64.TRUNC R4, R4 ;  /* 0x0000000400047311 */ /* 0x000e24000030d900 */
[----:B0-----:R-:W-:-:S05]  /*c7c0*/  MOV R3, R4 ;  /* 0x0000000400037202 */ /* 0x001fca0000000f00 */
[----:B------:R-:W-:Y:S01]  /*c7d0*/  STG.E.U8 desc[UR36][R16.64], R3 ;  /* 0x0000000310007986 */ /* 0x000fe2000c101124 */
[----:B------:R-:W-:Y:S05]  /*c7e0*/  EXIT ;  /* 0x000000000000794d */ /* 0x000fea0003800000 */
.L_x_4951:
[----:B------:R-:W-:-:S09]  /*c7f0*/  UISETP.NE.AND UP0, UPT, UR4, 0x2, UPT ;  /* 0x000000020400788c */ /* 0x000fd2000bf05270 */
[----:B------:R-:W-:Y:S05]  /*c800*/  BRA.U !UP0, `(.L_x_4954) ;  /* 0x0000000108287547 */ /* 0x000fea000b800000 */
[----:B------:R-:W-:-:S09]  /*c810*/  UISETP.NE.AND UP0, UPT, UR4, 0x3, UPT ;  /* 0x000000030400788c */ /* 0x000fd2000bf05270 */
[----:B------:R-:W-:Y:S05]  /*c820*/  BRA.U !UP0, `(.L_x_4955) ;  /* 0x0000000108147547 */ /* 0x000fea000b800000 */
[----:B------:R-:W-:-:S09]  /*c830*/  UISETP.NE.AND UP0, UPT, UR4, 0x4, UPT ;  /* 0x000000040400788c */ /* 0x000fd2000bf05270 */
[----:B------:R-:W-:Y:S05]  /*c840*/  BRA.U UP0, `(.L_x_4953) ;  /* 0x0000000900b47547 */ /* 0x000fea000b800000 */
[----:B------:R-:W0:Y:S02]  /*c850*/  F2I.S64.F64.TRUNC R4, R4 ;  /* 0x0000000400047311 */ /* 0x000e24000030d900 */
[----:B0-----:R-:W-:Y:S01]  /*c860*/  STG.E.64 desc[UR36][R16.64], R4 ;  /* 0x0000000410007986 */ /* 0x001fe2000c101b24 */
[----:B------:R-:W-:Y:S05]  /*c870*/  EXIT ;  /* 0x000000000000794d */ /* 0x000fea0003800000 */
.L_x_4955:
[----:B------:R-:W0:Y:S02]  /*c880*/  F2I.F64.TRUNC R5, R4 ;  /* 0x0000000400057311 */ /* 0x000e24000030d100 */
[----:B0-----:R-:W-:Y:S01]  /*c890*/  STG.E desc[UR36][R16.64], R5 ;  /* 0x0000000510007986 */ /* 0x001fe2000c101924 */
[----:B------:R-:W-:Y:S05]  /*c8a0*/  EXIT ;  /* 0x000000000000794d */ /* 0x000fea0003800000 */
.L_x_4954:
[----:B------:R-:W0:Y:S02]  /*c8b0*/  F2I.F64.TRUNC R5, R4 ;  /* 0x0000000400057311 */ /* 0x000e24000030d100 */
[----:B0-----:R-:W-:Y:S01]  /*c8c0*/  STG.E.U16 desc[UR36][R16.64], R5 ;  /* 0x0000000510007986 */ /* 0x001fe2000c101524 */
[----:B------:R-:W-:Y:S05]  /*c8d0*/  EXIT ;  /* 0x000000000000794d */ /* 0x000fea0003800000 */
.L_x_4950:
        /* <DEDUP_REMOVED lines=11> */
[----:B------:R-:W-:Y:S01]  /*c990*/  STG.E desc[UR36][R16.64], R3 ;  /* 0x0000000310007986 */ /* 0x000fe2000c101924 */
[----:B------:R-:W-:Y:S05]  /*c9a0*/  EXIT ;  /* 0x000000000000794d */ /* 0x000fea0003800000 */
.L_x_4957:
[----:B------:R-:W-:Y:S01]  /*c9b0*/  UMOV UR4, 0xf0000000 ;  /* 0xf000000000047882 */ /* 0x000fe20000000000 */
[----:B------:R-:W-:Y:S01]  /*c9c0*/  UMOV UR5, 0x380fffff ;  /* 0x380fffff00057882 */ /* 0x000fe20000000000 */
[----:B------:R-:W0:Y:S01]  /*c9d0*/  F2F.F32.F64 R0, R4 ;  /* 0x0000000400007310 */ /* 0x000e220000301000 */
[----:B------:R-:W-:-:S14]  /*c9e0*/  DSETP.GEU.AND P0, PT, |R4|, UR4, PT ;  /* 0x0000000404007e2a */ /* 0x000fdc000bf0e200 */
[----:B0-----:R-:W-:-:S05]  /*c9f0*/  @!P0 FMUL R0, R0, 1.175494350822287508e-38 ;  /* 0x0080000000008820 */ /* 0x001fca0000400000 */
[----:B------:R-:W-:-:S05]  /*ca00*/  F2FP.F16.F32.PACK_AB R0, RZ, R0 ;  /* 0x00000000ff00723e */ /* 0x000fca00000000ff */
[----:B------:R-:W-:Y:S01]  /*ca10*/  STG.E.U16 desc[UR36][R16.64], R0 ;  /* 0x0000000010007986 */ /* 0x000fe2000c101524 */
[----:B------:R-:W-:Y:S05]  /*ca20*/  EXIT ;  /* 0x000000000000794d */ /* 0x000fea0003800000 */
.L_x_4956:
        /* <DEDUP_REMOVED lines=12> */
[----:B------:R-:W-:Y:S01]  /*caf0*/  STG.E.64 desc[UR36][R16.64], R2 ;  /* 0x0000000210007986 */ /* 0x000fe2000c101b24 */
[----:B------:R-:W-:Y:S05]  /*cb00*/  EXIT ;  /* 0x000000000000794d */ /* 0x000fea0003800000 */
.L_x_4959:
[----:B------:R-:W-:Y:S01]  /*cb10*/  UMOV UR4, 0xf0000000 ;  /* 0xf000000000047882 */ /* 0x000fe20000000000 */
[----:B------:R-:W-:Y:S01]  /*cb20*/  UMOV UR5, 0x380fffff ;  /* 0x380fffff00057882 */ /* 0x000fe20000000000 */
[----:B------:R-:W0:Y:S01]  /*cb30*/  F2F.F32.F64 R0, R4 ;  /* 0x0000000400007310 */ /* 0x000e220000301000 */
[----:B------:R-:W-:-:S14]  /*cb40*/  DSETP.GEU.AND P0, PT, |R4|, UR4, PT ;  /* 0x0000000404007e2a */ /* 0x000fdc000bf0e200 */
[----:B0-----:R-:W-:-:S05]  /*cb50*/  @!P0 FMUL R0, R0, 1.175494350822287508e-38 ;  /* 0x0080000000008820 */ /* 0x001fca0000400000 */
[----:B------:R-:W-:-:S04]  /*cb60*/  F2FP.F16.F32.PACK_AB R3, RZ, R0 ;  /* 0x00000000ff03723e */ /* 0x000fc800000000ff */
[----:B------:R-:W-:-:S05]  /*cb70*/  PRMT R3, R3, 0x5410, RZ ;  /* 0x0000541003037816 */ /* 0x000fca00000000ff */
[----:B------:R-:W-:Y:S01]  /*cb80*/  STG.E desc[UR36][R16.64], R3 ;  /* 0x0000000310007986 */ /* 0x000fe2000c101924 */
[----:B------:R-:W-:Y:S05]  /*cb90*/  EXIT ;  /* 0x000000000000794d */ /* 0x000fea0003800000 */
.L_x_4958:
[----:B------:R-:W-:Y:S01]  /*cba0*/  STG.E.64 desc[UR36][R16.64], R4 ;  /* 0x0000000410007986 */ /* 0x000fe2000c101b24 */
[----:B------:R-:W-:Y:S05]  /*cbb0*/  EXIT ;  /* 0x000000000000794d */ /* 0x000fea0003800000 */
.L_x_4949:
        /* <DEDUP_REMOVED lines=11> */
[----:B0-----:R-:W-:Y:S01]  /*cc70*/  STG.E.U16 desc[UR36][R16.64], R5 ;  /* 0x0000000510007986 */ /* 0x001fe2000c101524 */
[----:B------:R-:W-:Y:S05]  /*cc80*/  EXIT ;  /* 0x000000000000794d */ /* 0x000fea0003800000 */
.L_x_4963:
        /* <DEDUP_REMOVED lines=21> */
.L_x_4966:
[----:B------:R-:W-:-:S04]  /*cde0*/  SHF.R.U32.HI R3, RZ, 0x18, R3 ;  /* 0x00000018ff037819 */ /* 0x000fc80000011603 */
[----:B------:R-:W-:-:S04]  /*cdf0*/  LOP3.LUT R0, R0, 0x80, R3, 0xf8, !PT ;  /* 0x0000008000007812 */ /* 0x000fc800078ef803 */
[----:B------:R-:W-:-:S07]  /*ce00*/  PRMT R8, R0, 0x7610, R8 ;  /* 0x0000761000087816 */ /* 0x000fce0000000008 */
.L_x_4965:
[----:B------:R-:W-:Y:S05]  /*ce10*/  BSYNC.RECONVERGENT B0 ;  /* 0x0000000000007941 */ /* 0x000fea0003800200 */
.L_x_4964:
[----:B------:R-:W-:Y:S01]  /*ce20*/  STG.E.U8 desc[UR36][R16.64], R8 ;  /* 0x0000000810007986 */ /* 0x000fe2000c101124 */
[----:B------:R-:W-:Y:S05]  /*ce30*/  EXIT ;  /* 0x000000000000794d */ /* 0x000fea0003800000 */
.L_x_4962:
        /* <DEDUP_REMOVED lines=21> */
.L_x_4969:
[----:B------:R-:W-:-:S04]  /*cf90*/  SHF.R.U32.HI R3, RZ, 0x18, R3 ;  /* 0x00000018ff037819 */ /* 0x000fc80000011603 */
[----:B------:R-:W-:-:S04]  /*cfa0*/  LOP3.LUT R0, R0, 0x80, R3, 0xf8, !PT ;  /* 0x0000008000007812 */ /* 0x000fc800078ef803 */
[----:B------:R-:W-:-:S07]  /*cfb0*/  PRMT R8, R0, 0x7610, R8 ;  /* 0x0000761000087816 */ /* 0x000fce0000000008 */
.L_x_4968:
[----:B------:R-:W-:Y:S05]  /*cfc0*/  BSYNC.RECONVERGENT B0 ;  /* 0x0000000000007941 */ /* 0x000fea0003800200 */
.L_x_4967:
[----:B------:R-:W-:Y:S01]  /*cfd0*/  STG.E.U8 desc[UR36][R16.64], R8 ;  /* 0x0000000810007986 */ /* 0x000fe2000c101124 */
[----:B------:R-:W-:Y:S05]  /*cfe0*/  EXIT ;  /* 0x000000000000794d */ /* 0x000fea0003800000 */
.L_x_4961:
        /* <DEDUP_REMOVED lines=26> */
.L_x_4971:
[----:B------:R-:W0:Y:S02]  /*d190*/  F2I.U64.F64.TRUNC R4, R4 ;  /* 0x0000000400047311 */ /* 0x000e24000030d800 */
[----:B0-----:R-:W-:Y:S01]  /*d1a0*/  STG.E.64 desc[UR36][R16.64], R4 ;  /* 0x0000000410007986 */ /* 0x001fe2000c101b24 */
[----:B------:R-:W-:Y:S05]  /*d1b0*/  EXIT ;  /* 0x000000000000794d */ /* 0x000fea0003800000 */
.L_x_4970:
[----:B------:R-:W0:Y:S02]  /*d1c0*/  F2I.U32.F64.TRUNC R5, R4 ;  /* 0x0000000400057311 */ /* 0x000e24000030d000 */
[----:B0-----:R-:W-:Y:S01]  /*d1d0*/  STG.E desc[UR36][R16.64], R5 ;  /* 0x0000000510007986 */ /* 0x001fe2000c101924 */
[----:B------:R-:W-:Y:S05]  /*d1e0*/  EXIT ;  /* 0x000000000000794d */ /* 0x000fea0003800000 */
.L_x_4960:
        /* <DEDUP_REMOVED lines=8> */
[----:B------:R-:W-:Y:S01]  /*d270*/  STG.E.U8 desc[UR36][R16.64], R3 ;  /* 0x0000000310007986 */ /* 0x000fe2000c101124 */
[----:B------:R-:W-:Y:S05]  /*d280*/  EXIT ;  /* 0x000000000000794d */ /* 0x000fea0003800000 */
.L_x_4973:
[----:B------:R-:W-:-:S05]  /*d290*/  CS2R R6, SRZ ;  /* 0x0000000000067805 */ /* 0x000fca000001ff00 */
[----:B------:R-:W-:Y:S01]  /*d2a0*/  STG.E.128 desc[UR36][R16.64], R4 ;  /* 0x0000000410007986 */ /* 0x000fe2000c101d24 */
[----:B------:R-:W-:Y:S05]  /*d2b0*/  EXIT ;  /* 0x000000000000794d */ /* 0x000fea0003800000 */
.L_x_4972:
[----:B------:R-:W-:-:S09]  /*d2c0*/  UISETP.NE.AND UP0, UPT, UR4, 0xf, UPT ;  /* 0x0000000f0400788c */ /* 0x000fd2000bf05270 */
[----:B------:R-:W-:Y:S05]  /*d2d0*/  BRA.U !UP0, `(.L_x_4974) ;  /* 0x0000000508087547 */ /* 0x000fea000b800000 */
[----:B------:R-:W-:-:S09]  /*d2e0*/  UISETP.NE.AND UP0, UPT, UR4, 0x17, UPT ;  /* 0x000000170400788c */ /* 0x000fd2000bf05270 */
[----:B------:R-:W-:Y:S05]  /*d2f0*/  BRA.U !UP0, `(.L_x_4975) ;  /* 0x0000000108a07547 */ /* 0x000fea000b800000 */
[----:B------:R-:W-:-:S09]  /*d300*/  UISETP.NE.AND UP0, UPT, UR4, 0x18, UPT ;  /* 0x000000180400788c */ /* 0x000fd2000bf05270 */
[----:B------:R-:W-:Y:S05]  /*d310*/  BRA.U !UP0, `(.L_x_4976) ;  /* 0x0000000108447547 */ /* 0x000fea000b800000 */
.L_x_4953:
        /* <DEDUP_REMOVED lines=16> */
.L_x_4977:
[----:B------:R-:W-:Y:S05]  /*d420*/  EXIT ;  /* 0x000000000000794d */ /* 0x000fea0003800000 */
.L_x_4976:
        /* <DEDUP_REMOVED lines=17> */
.L_x_4979:
[----:B------:R-:W-:Y:S05]  /*d540*/  BSYNC.RECONVERGENT B0 ;  /* 0x0000000000007941 */ /* 0x000fea0003800200 */
.L_x_4978:
[----:B------:R-:W-:-:S05]  /*d550*/  LOP3.LUT R3, R0, 0x80, R3, 0xf8, !PT ;  /* 0x0000008000037812 */ /* 0x000fca00078ef803 */
[----:B------:R-:W-:Y:S01]  /*d560*/  STG.E.U8 desc[UR36][R16.64], R3 ;  /* 0x0000000310007986 */ /* 0x000fe2000c101124 */
[----:B------:R-:W-:Y:S05]  /*d570*/  EXIT ;  /* 0x000000000000794d */ /* 0x000fea0003800000 */
.L_x_4975:
        /* <DEDUP_REMOVED lines=16> */
.L_x_4981:
[----:B------:R-:W-:Y:S02]  /*d680*/  ISETP.GT.U32.AND P0, PT, R2, 0x7f800000, PT ;  /* 0x7f8000000200780c */ /* 0x000fe40003f04070 */
[----:B------:R-:W-:-:S04]  /*d690*/  MOV R0, 0x7f ;  /* 0x0000007f00007802 */ /* 0x000fc80000000f00 */
[----:B------:R-:W-:-:S07]  /*d6a0*/  SEL R0, R0, 0x7c, P0 ;  /* 0x0000007c00007807 */ /* 0x000fce0000000000 */
.L_x_4982:
[----:B------:R-:W-:Y:S05]  /*d6b0*/  BSYNC.RECONVERGENT B0 ;  /* 0x0000000000007941 */ /* 0x000fea0003800200 */
.L_x_4980:
[----:B------:R-:W-:-:S04]  /*d6c0*/  SHF.R.U32.HI R3, RZ, 0x18, R3 ;  /* 0x00000018ff037819 */ /* 0x000fc80000011603 */
[----:B------:R-:W-:-:S05]  /*d6d0*/  LOP3.LUT R3, R0, 0x80, R3, 0xf8, !PT ;  /* 0x0000008000037812 */ /* 0x000fca00078ef803 */
[----:B------:R-:W-:Y:S01]  /*d6e0*/  STG.E.U8 desc[UR36][R16.64], R3 ;  /* 0x0000000310007986 */ /* 0x000fe2000c101124 */
[----:B------:R-:W-:Y:S05]  /*d6f0*/  EXIT ;  /* 0x000000000000794d */ /* 0x000fea0003800000 */
.L_x_4974:
[----:B------:R-:W-:Y:S01]  /*d700*/  UMOV UR4, 0xf0000000 ;  /* 0xf000000000047882 */ /* 0x000fe20000000000 */
[----:B------:R-:W-:Y:S01]  /*d710*/  UMOV UR5, 0x380fffff ;  /* 0x380fffff00057882 */ /* 0x000fe20000000000 */
[----:B------:R-:W0:Y:S01]  /*d720*/  F2F.F32.F64 R0, R4 ;  /* 0x0000000400007310 */ /* 0x000e220000301000 */
[----:B------:R-:W-:-:S14]  /*d730*/  DSETP.GEU.AND P0, PT, |R4|, UR4, PT ;  /* 0x0000000404007e2a */ /* 0x000fdc000bf0e200 */
[----:B0-----:R-:W-:-:S05]  /*d740*/  @!P0 FMUL R0, R0, 1.175494350822287508e-38 ;  /* 0x0080000000008820 */ /* 0x001fca0000400000 */
[----:B------:R-:W-:-:S05]  /*d750*/  F2FP.BF16.F32.PACK_AB R0, RZ, R0 ;  /* 0x00000000ff00723e */ /* 0x000fca00000010ff */
[----:B------:R-:W-:Y:S01]  /*d760*/  STG.E.U16 desc[UR36][R16.64], R0 ;  /* 0x0000000010007986 */ /* 0x000fe2000c101524 */
[----:B------:R-:W-:Y:S05]  /*d770*/  EXIT ;  /* 0x000000000000794d */ /* 0x000fea0003800000 */
.L_x_4983:
        /* <DEDUP_REMOVED lines=16> */
.L_x_17948:


//--------------------- .text._ZN2at6native27unrolled_elementwise_kernelINS0_13AUnaryFunctorIdddZZZNS0_17hypot_kernel_cudaERNS_18TensorIteratorBaseEENKUlvE_clEvENKUlvE_clEvEUlddE_EESt5arrayIPcLm2EELi4E23TrivialOffsetCalculatorILi1EjESD_NS0_6memory12LoadWithCastILi1EEENSE_13StoreWithCastILi1EEEEEviT_T0_T2_T3_T4_T5_ --------------------------
	.section	.text._ZN2at6native27unrolled_elementwise_kernelINS0_13AUnaryFunctorIdddZZZNS0_17hypot_kernel_cudaERNS_18TensorIteratorBaseEENKUlvE_clEvENKUlvE_clEvEUlddE_EESt5arrayIPcLm2EELi4E23TrivialOffsetCalculatorILi1EjESD_NS0_6memory12LoadWithCastILi1EEENSE_13StoreWithCastILi1EEEEEviT_T0_T2_T3_T4_T5_,"ax",@progbits
	.align	128
        .global         _ZN2at6native27unrolled_elementwise_kernelINS0_13AUnaryFunctorIdddZZZNS0_17hypot_kernel_cudaERNS_18TensorIteratorBaseEENKUlvE_clEvENKUlvE_clEvEUlddE_EESt5arrayIPcLm2EELi4E23TrivialOffsetCalculatorILi1EjESD_NS0_6memory12LoadWithCastILi1EEENSE_13StoreWithCastILi1EEEEEviT_T0_T2_T3_T4_T5_
        .type           _ZN2at6native27unrolled_elementwise_kernelINS0_13AUnaryFunctorIdddZZZNS0_17hypot_kernel_cudaERNS_18TensorIteratorBaseEENKUlvE_clEvENKUlvE_clEvEUlddE_EESt5arrayIPcLm2EELi4E23TrivialOffsetCalculatorILi1EjESD_NS0_6memory12LoadWithCastILi1EEENSE_13StoreWithCastILi1EEEEEviT_T0_T2_T3_T4_T5_,@function
        .size           _ZN2at6native27unrolled_elementwise_kernelINS0_13AUnaryFunctorIdddZZZNS0_17hypot_kernel_cudaERNS_18TensorIteratorBaseEENKUlvE_clEvENKUlvE_clEvEUlddE_EESt5arrayIPcLm2EELi4E23TrivialOffsetCalculatorILi1EjESD_NS0_6memory12LoadWithCastILi1EEENSE_13StoreWithCastILi1EEEEEviT_T0_T2_T3_T4_T5_,(.L_x_17949 - _ZN2at6native27unrolled_elementwise_kernelINS0_13AUnaryFunctorIdddZZZNS0_17hypot_kernel_cudaERNS_18TensorIteratorBaseEENKUlvE_clEvENKUlvE_clEvEUlddE_EESt5arrayIPcLm2EELi4E23TrivialOffsetCalculatorILi1EjESD_NS0_6memory12LoadWithCastILi1EEENSE_13StoreWithCastILi1EEEEEviT_T0_T2_T3_T4_T5_)
        .other          _ZN2at6native27unrolled_elementwise_kernelINS0_13AUnaryFunctorIdddZZZNS0_17hypot_kernel_cudaERNS_18TensorIteratorBaseEENKUlvE_clEvENKUlvE_clEvEUlddE_EESt5arrayIPcLm2EELi4E23TrivialOffsetCalculatorILi1EjESD_NS0_6memory12LoadWithCastILi1EEENSE_13StoreWithCastILi1EEEEEviT_T0_T2_T3_T4_T5_,@"STO_CUDA_ENTRY STV_DEFAULT"
_ZN2at6native27unrolled_elementwise_kernelINS0_13AUnaryFunctorIdddZZZNS0_17hypot_kernel_cudaERNS_18TensorIteratorBaseEENKUlvE_clEvENKUlvE_clEvEUlddE_EESt5arrayIPcLm2EELi4E23TrivialOffsetCalculatorILi1EjESD_NS0_6memory12LoadWithCastILi1EEENSE_13StoreWithCastILi1EEEEEviT_T0_T2_T3_T4_T5_:
.text._ZN2at6native27unrolled_elementwise_kernelINS0_13AUnaryFunctorIdddZZZNS0_17hypot_kernel_cudaERNS_18TensorIteratorBaseEENKUlvE_clEvENKUlvE_clEvEUlddE_EESt5arrayIPcLm2EELi4E23TrivialOffsetCalculatorILi1EjESD_NS0_6memory12LoadWithCastILi1EEENSE_13StoreWithCastILi1EEEEEviT_T0_T2_T3_T4_T5_:
        /* <DEDUP_REMOVED lines=31> */
[----:B--2---:R0:W1:Y:S01]  /*01f0*/  I2F.F64.S16 R28, R2 ;  /* 0x00000002001c7312 */ /* 0x0040620000101c00 */
[----:B------:R-:W-:Y:S05]  /*0200*/  BRA `(.L_x_4992) ;  /* 0x0000000c006c7947 */ /* 0x000fea0003800000 */
.L_x_4990:
[----:B------:R-:W2:Y:S02]  /*0210*/  LDG.E.U8 R2, desc[UR36][R2.64] ;  /* 0x0000002402027981 */ /* 0x000ea4000c1e1100 */
[----:B--2---:R0:W1:Y:S01]  /*0220*/  I2F.F64.U16 R28, R2 ;  /* 0x00000002001c7312 */ /* 0x0040620000101800 */
[----:B------:R-:W-:Y:S05]  /*0230*/  BRA `(.L_x_4992) ;  /* 0x0000000c00607947 */ /* 0x000fea0003800000 */
.L_x_4989:
        /* <DEDUP_REMOVED lines=9> */
.L_x_4994:
[----:B------:R-:W2:Y:S02]  /*02d0*/  LDG.E R2, desc[UR36][R2.64] ;  /* 0x0000002402027981 */ /* 0x000ea4000c1e1900 */
[----:B--2---:R1:W2:Y:S01]  /*02e0*/  I2F.F64 R28, R2 ;  /* 0x00000002001c7312 */ /* 0x0042a20000201c00 */
[----:B------:R-:W-:Y:S05]  /*02f0*/  BRA `(.L_x_4992) ;  /* 0x0000000c00307947 */ /* 0x000fea0003800000 */
.L_x_4993:
[----:B------:R-:W2:Y:S02]  /*0300*/  LDG.E.U16 R2, desc[UR36][R2.64] ;  /* 0x0000002402027981 */ /* 0x000ea4000c1e1500 */
[----:B--2---:R3:W4:Y:S01]  /*0310*/  I2F.F64.S16 R28, R2 ;  /* 0x00000002001c7312 */ /* 0x0047220000101c00 */
[----:B------:R-:W-:Y:S05]  /*0320*/  BRA `(.L_x_4992) ;  /* 0x0000000c00247947 */ /* 0x000fea0003800000 */
.L_x_4988:
        /* <DEDUP_REMOVED lines=10> */
.L_x_4996:
[----:B------:R-:W2:Y:S02]  /*03d0*/  LDG.E.U16 R0, desc[UR36][R2.64] ;  /* 0x0000002402007981 */ /* 0x000ea4000c1e1500 */
[----:B--2---:R-:W-:-:S05]  /*03e0*/  HADD2.F32 R0, -RZ, R0.H0_H0 ;  /* 0x20000000ff007230 */ /* 0x004fca0000004100 */
[----:B------:R-:W-:-:S04]  /*03f0*/  FMUL.FTZ R0, R0, 1 ;  /* 0x3f80000000007820 */ /* 0x000fc80000410000 */
[----:B------:R0:W1:Y:S01]  /*0400*/  F2F.F64.F32 R28, R0 ;  /* 0x00000000001c7310 */ /* 0x0000620000201800 */
[----:B------:R-:W-:Y:S05]  /*0410*/  BRA `(.L_x_4992) ;  /* 0x0000000800e87947 */ /* 0x000fea0003800000 */
.L_x_4995:
        /* <DEDUP_REMOVED lines=10> */
.L_x_4998:
[----:B------:R-:W2:Y:S02]  /*04c0*/  LDG.E.U16 R2, desc[UR36][R2.64] ;  /* 0x0000002402027981 */ /* 0x000ea4000c1e1500 */
[----:B--2---:R-:W-:-:S05]  /*04d0*/  HADD2.F32 R0, -RZ, R2.H0_H0 ;  /* 0x20000002ff007230 */ /* 0x004fca0000004100 */
[----:B------:R-:W-:-:S04]  /*04e0*/  FMUL.FTZ R0, R0, 1 ;  /* 0x3f80000000007820 */ /* 0x000fc80000410000 */
[----:B------:R0:W1:Y:S01]  /*04f0*/  F2F.F64.F32 R28, R0 ;  /* 0x00000000001c7310 */ /* 0x0000620000201800 */
[----:B------:R-:W-:Y:S05]  /*0500*/  BRA `(.L_x_4992) ;  /* 0x0000000800ac7947 */ /* 0x000fea0003800000 */
.L_x_4997:
[----:B------:R0:W5:Y:S01]  /*0510*/  LDG.E.64 R28, desc[UR36][R2.64] ;  /* 0x00000024021c7981 */ /* 0x000162000c1e1b00 */
[----:B------:R-:W-:Y:S05]  /*0520*/  BRA `(.L_x_4992) ;  /* 0x0000000800a47947 */ /* 0x000fea0003800000 */
.L_x_4987:
        /* <DEDUP_REMOVED lines=9> */
[----:B------:R-:W-:Y:S01]  /*05c0*/  IMAD.MOV.U32 R28, RZ, RZ, RZ ;  /* 0x000000ffff1c7224 */ /* 0x000fe200078e00ff */
[----:B--2---:R-:W-:-:S04]  /*05d0*/  ISETP.NE.AND P0, PT, R2, RZ, PT ;  /* 0x000000ff0200720c */ /* 0x004fc80003f05270 */
[----:B------:R-:W-:Y:S01]  /*05e0*/  FSEL R29, RZ, 1.875, !P0 ;  /* 0x3ff00000ff1d7808 */ /* 0x000fe20004000000 */
[----:B------:R-:W-:Y:S08]  /*05f0*/  BRA `(.L_x_4992) ;  /* 0x0000000800707947 */ /* 0x000ff00003800000 */
.L_x_5001:
[----:B------:R0:W5:Y:S01]  /*0600*/  LDG.E.64 R28, desc[UR36][R2.64] ;  /* 0x00000024021c7981 */ /* 0x000162000c1e1b00 */
[----:B------:R-:W-:Y:S05]  /*0610*/  BRA `(.L_x_4992) ;  /* 0x0000000800687947 */ /* 0x000fea0003800000 */
.L_x_5000:
        /* <DEDUP_REMOVED lines=23> */
[----:B------:R-:W-:-:S05]  /*0790*/  LOP3.LUT R5, R5, 0x80000000, R0, 0xf8, !PT ;  /* 0x8000000005057812 */ /* 0x000fca00078ef800 */
[----:B------:R-:W-:-:S04]  /*07a0*/  FMUL.FTZ R5, R5, 1 ;  /* 0x3f80000005057820 */ /* 0x000fc80000410000 */
[----:B------:R0:W1:Y:S01]  /*07b0*/  F2F.F64.F32 R28, R5 ;  /* 0x00000005001c7310 */ /* 0x0000620000201800 */
[----:B------:R-:W-:Y:S05]  /*07c0*/  BRA `(.L_x_4992) ;  /* 0x0000000400fc7947 */ /* 0x000fea0003800000 */
.L_x_5003:
        /* <DEDUP_REMOVED lines=14> */
.L_x_5002:
[----:B------:R-:W2:Y:S02]  /*08b0*/  LDG.E.U16 R0, desc[UR36][R2.64] ;  /* 0x0000002402007981 */ /* 0x000ea4000c1e1500 */
[----:B--2---:R-:W-:-:S04]  /*08c0*/  IMAD.U32 R0, R0, 0x10000, RZ ;  /* 0x0001000000007824 */ /* 0x004fc800078e00ff */
[----:B------:R-:W-:-:S04]  /*08d0*/  FMUL.FTZ R0, R0, 1 ;  /* 0x3f80000000007820 */ /* 0x000fc80000410000 */
[----:B------:R0:W1:Y:S01]  /*08e0*/  F2F.F64.F32 R28, R0 ;  /* 0x00000000001c7310 */ /* 0x0000620000201800 */
[----:B------:R-:W-:Y:S05]  /*08f0*/  BRA `(.L_x_4992) ;  /* 0x0000000400b07947 */ /* 0x000fea0003800000 */
.L_x_4999:
        /* <DEDUP_REMOVED lines=9> */
[----:B--2---:R0:W1:Y:S01]  /*0990*/  I2F.F64.U16 R28, R2 ;  /* 0x00000002001c7312 */ /* 0x0040620000101800 */
[----:B------:R-:W-:Y:S05]  /*09a0*/  BRA `(.L_x_4992) ;  /* 0x0000000400847947 */ /* 0x000fea0003800000 */
.L_x_5006:
        /* <DEDUP_REMOVED lines=21> */
.L_x_5008:
[----:B------:R-:W-:Y:S05]  /*0b00*/  BSYNC.RECONVERGENT B0 ;  /* 0x0000000000007941 */ /* 0x000fea0003800200 */
.L_x_5007:
[----:B------:R-:W-:Y:S01]  /*0b10*/  IMAD.SHL.U32 R0, R0, 0x100000, RZ ;  /* 0x0010000000007824 */ /* 0x000fe200078e00ff */
[----:B------:R-:W-:-:S04]  /*0b20*/  LEA R2, R2, 0x3b800000, 0x17 ;  /* 0x3b80000002027811 */ /* 0x000fc800078eb8ff */
[----:B------:R-:W-:-:S05]  /*0b30*/  LOP3.LUT R0, R2, R0, R7, 0xfe, !PT ;  /* 0x0000000002007212 */ /* 0x000fca00078efe07 */
[----:B------:R-:W-:-:S04]  /*0b40*/  FMUL.FTZ R0, R0, 1 ;  /* 0x3f80000000007820 */ /* 0x000fc80000410000 */
[----:B------:R0:W1:Y:S01]  /*0b50*/  F2F.F64.F32 R28, R0 ;  /* 0x00000000001c7310 */ /* 0x0000620000201800 */
[----:B------:R-:W-:Y:S05]  /*0b60*/  BRA `(.L_x_4992) ;  /* 0x0000000400147947 */ /* 0x000fea0003800000 */
.L_x_5005:
        /* <DEDUP_REMOVED lines=21> */
.L_x_5010:
[----:B------:R-:W-:Y:S05]  /*0cc0*/  BSYNC.RECONVERGENT B0 ;  /* 0x0000000000007941 */ /* 0x000fea0003800200 */
.L_x_5009:
[----:B------:R-:W-:Y:S01]  /*0cd0*/  IMAD.SHL.U32 R0, R0, 0x200000, RZ ;  /* 0x0020000000007824 */ /* 0x000fe200078e00ff */
[----:B------:R-:W-:-:S04]  /*0ce0*/  LEA R2, R2, 0x37800000, 0x17 ;  /* 0x3780000002027811 */ /* 0x000fc800078eb8ff */
[----:B------:R-:W-:-:S05]  /*0cf0*/  LOP3.LUT R0, R2, R0, R7, 0xfe, !PT ;  /* 0x0000000002007212 */ /* 0x000fca00078efe07 */
[----:B------:R-:W-:-:S04]  /*0d00*/  FMUL.FTZ R0, R0, 1 ;  /* 0x3f80000000007820 */ /* 0x000fc80000410000 */
[----:B------:R0:W1:Y:S01]  /*0d10*/  F2F.F64.F32 R28, R0 ;  /* 0x00000000001c7310 */ /* 0x0000620000201800 */
[----:B------:R-:W-:Y:S05]  /*0d20*/  BRA `(.L_x_4992) ;  /* 0x0000000000a47947 */ /* 0x000fea0003800000 */
.L_x_5004:
[----:B------:R-:W-:-:S09]  /*0d30*/  UISETP.NE.AND UP0, UPT, UR4, 0x1c, UPT ;  /* 0x0000001c0400788c */ /* 0x000fd2000bf05270 */
[----:B------:R-:W-:Y:S05]  /*0d40*/  BRA.U !UP0, `(.L_x_5011) ;  /* 0x0000000108947547 */ /* 0x000fea000b800000 */
[----:B------:R-:W-:-:S09]  /*0d50*/  UISETP.NE.AND UP0, UPT, UR4, 0x1d, UPT ;  /* 0x0000001d0400788c */ /* 0x000fd2000bf05270 */
[----:B------:R-:W-:Y:S05]  /*0d60*/  BRA.U !UP0, `(.L_x_5012) ;  /* 0x0000000108807547 */ /* 0x000fea000b800000 */
[----:B------:R-:W-:-:S09]  /*0d70*/  UISETP.NE.AND UP0, UPT, UR4, 0x2c, UPT ;  /* 0x0000002c0400788c */ /* 0x000fd2000bf05270 */
[----:B------:R-:W-:Y:S05]  /*0d80*/  BRA.U !UP0, `(.L_x_5013) ;  /* 0x0000000108487547 */ /* 0x000fea000b800000 */
.L_x_4991:
        /* <DEDUP_REMOVED lines=16> */
.L_x_5014:
[----:B------:R-:W-:Y:S01]  /*0e90*/  CS2R R28, SRZ ;  /* 0x00000000001c7805 */ /* 0x000fe2000001ff00 */
[----:B------:R-:W-:Y:S06]  /*0ea0*/  BRA `(.L_x_4992) ;  /* 0x0000000000447947 */ /* 0x000fec0003800000 */
.L_x_5013:
[----:B------:R-:W2:Y:S01]  /*0eb0*/  LDG.E.U8 R0, desc[UR36][R2.64] ;  /* 0x0000002402007981 */ /* 0x000ea2000c1e1100 */
[----:B------:R-:W-:Y:S02]  /*0ec0*/  IMAD.MOV.U32 R28, RZ, RZ, 0x0 ;  /* 0x00000000ff1c7424 */ /* 0x000fe400078e00ff */
[----:B------:R-:W-:Y:S01]  /*0ed0*/  IMAD.MOV.U32 R29, RZ, RZ, 0x38000000 ;  /* 0x38000000ff1d7424 */ /* 0x000fe200078e00ff */
[----:B--2---:R-:W-:-:S13]  /*0ee0*/  ISETP.NE.AND P0, PT, R0, RZ, PT ;  /* 0x000000ff0000720c */ /* 0x004fda0003f05270 */
[----:B------:R-:W-:Y:S05]  /*0ef0*/  @!P0 BRA `(.L_x_4992) ;  /* 0x0000000000308947 */ /* 0x000fea0003800000 */
[----:B------:R-:W-:-:S13]  /*0f00*/  ISETP.NE.AND P0, PT, R0, 0xff, PT ;  /* 0x000000ff0000780c */ /* 0x000fda0003f05270 */
[----:B------:R-:W-:Y:S02]  /*0f10*/  @P0 IMAD.SHL.U32 R0, R0, 0x800000, RZ ;  /* 0x0080000000000824 */ /* 0x000fe400078e00ff */
[----:B------:R-:W-:Y:S02]  /*0f20*/  @!P0 IMAD.MOV.U32 R28, RZ, RZ, 0x20000000 ;  /* 0x20000000ff1c8424 */ /* 0x000fe400078e00ff */
[----:B------:R-:W-:Y:S02]  /*0f30*/  @!P0 IMAD.MOV.U32 R29, RZ, RZ, 0x7ff80000 ;  /* 0x7ff80000ff1d8424 */ /* 0x000fe400078e00ff */
[----:B------:R-:W-:-:S04]  /*0f40*/  @P0 FMUL.FTZ R0, R0, 1 ;  /* 0x3f80000000000820 */ /* 0x000fc80000410000 */
[----:B------:R0:W1:Y:S01]  /*0f50*/  @P0 F2F.F64.F32 R28, R0 ;  /* 0x00000000001c0310 */ /* 0x0000620000201800 */
[----:B------:R-:W-:Y:S05]  /*0f60*/  BRA `(.L_x_4992) ;  /* 0x0000000000147947 */ /* 0x000fea0003800000 */
.L_x_5012:
[----:B------:R-:W2:Y:S02]  /*0f70*/  LDG.E.64 R28, desc[UR36][R2.64] ;  /* 0x00000024021c7981 */ /* 0x000ea4000c1e1b00 */
[----:B--2---:R-:W0:Y:S01]  /*0f80*/  I2F.F64.U64 R28, R28 ;  /* 0x0000001c001c7312 */ /* 0x004e220000301800 */
[----:B------:R-:W-:Y:S05]  /*0f90*/  BRA `(.L_x_4992) ;  /* 0x0000000000087947 */ /* 0x000fea0003800000 */
.L_x_5011:
[----:B------:R-:W2:Y:S02]  /*0fa0*/  LDG.E R2, desc[UR36][R2.64] ;  /* 0x0000002402027981 */ /* 0x000ea4000c1e1900 */
[----:B--2---:R0:W1:Y:S02]  /*0fb0*/  I2F.F64.U32 R28, R2 ;  /* 0x00000002001c7312 */ /* 0x0040640000201800 */
.L_x_4992:
[----:B------:R-:W-:Y:S05]  /*0fc0*/  BSYNC.RECONVERGENT B6 ;  /* 0x0000000000067941 */ /* 0x000fea0003800200 */
.L_x_4986:
[----:B01-3--:R-:W-:-:S07]  /*0fd0*/  VIADD R2, R23, 0x80 ;  /* 0x0000008017027836 */ /* 0x00bfce0000000000 */
.L_x_4985:
[----:B------:R-:W-:Y:S05]  /*0fe0*/  BSYNC.RECONVERGENT B7 ;  /* 0x0000000000077941 */ /* 0x000fea0003800200 */
.L_x_4984:
[----:B------:R-:W-:Y:S01]  /*0ff0*/  ISETP.GE.AND P0, PT, R2, R19, PT ;  /* 0x000000130200720c */ /* 0x000fe20003f06270 */
[----:B------:R-:W-:Y:S01]  /*1000*/  BSSY.RECONVERGENT B7, `(.L_x_5015) ;  /* 0x00000f6000077945 */ /* 0x000fe20003800200 */
[----:B------:R-:W-:-:S11]  /*1010*/  CS2R R26, SRZ ;  /* 0x00000000001a7805 */ /* 0x000fd6000001ff00 */
[----:B------:R-:W-:Y:S05]  /*1020*/  @P0 BRA `(.L_x_5016) ;  /* 0x0000000c00cc0947 */ /* 0x000fea0003800000 */
        /* <DEDUP_REMOVED lines=18> */
[----:B------:R-:W3:Y:S02]  /*1150*/  LDG.E.S8 R4, desc[UR36][R4.64] ;  /* 0x0000002404047981 */ /* 0x000ee4000c1e1300 */
[----:B---3--:R0:W1:Y:S01]  /*1160*/  I2F.F64.S16 R26, R4 ;  /* 0x00000004001a7312 */ /* 0x0080620000101c00 */
[----:B------:R-:W-:Y:S05]  /*1170*/  BRA `(.L_x_5023) ;  /* 0x0000000c00707947 */ /* 0x000fea0003800000 */
.L_x_5021:
[----:B------:R-:W3:Y:S02]  /*1180*/  LDG.E.U8 R4, desc[UR36][R4.64] ;  /* 0x0000002404047981 */ /* 0x000ee4000c1e1100 */
[----:B---3--:R0:W1:Y:S01]  /*1190*/  I2F.F64.U16 R26, R4 ;  /* 0x00000004001a7312 */ /* 0x0080620000101800 */
[----:B------:R-:W-:Y:S05]  /*11a0*/  BRA `(.L_x_5023) ;  /* 0x0000000c00647947 */ /* 0x000fea0003800000 */
.L_x_5020:
[----:B------:R-:W-:-:S09]  /*11b0*/  UISETP.NE.AND UP0, UPT, UR4, 0x2, UPT ;  /* 0x000000020400788c */ /* 0x000fd2000bf05270 */
[----:B------:R-:W-:Y:S05]  /*11c0*/  BRA.U !UP0, `(.L_x_5024) ;  /* 0x0000000108287547 */ /* 0x000fea000b800000 */
[----:B------:R-:W-:-:S09]  /*11d0*/  UISETP.NE.AND UP0, UPT, UR4, 0x3, UPT ;  /* 0x000000030400788c */ /* 0x000fd2000bf05270 */
[----:B------:R-:W-:Y:S05]  /*11e0*/  BRA.U !UP0, `(.L_x_5025) ;  /* 0x0000000108147547 */ /* 0x000fea000b800000 */
[----:B------:R-:W-:-:S09]  /*11f0*/  UISETP.NE.AND UP0, UPT, UR4, 0x4, UPT ;  /* 0x000000040400788c */ /* 0x000fd2000bf05270 */
[----:B------:R-:W-:Y:S05]  /*1200*/  BRA.U UP0, `(.L_x_5022) ;  /* 0x0000000900f07547 */ /* 0x000fea000b800000 */
[----:B------:R-:W3:Y:S02]  /*1210*/  LDG.E.64 R26, desc[UR36][R4.64] ;  /* 0x00000024041a7981 */ /* 0x000ee4000c1e1b00 */
[----:B---3--:R-:W0:Y:S01]  /*1220*/  I2F.F64.S64 R26, R26 ;  /* 0x0000001a001a7312 */ /* 0x008e220000301c00 */
[----:B------:R-:W-:Y:S05]  /*1230*/  BRA `(.L_x_5023) ;  /* 0x0000000c00407947 */ /* 0x000fea0003800000 */
.L_x_5025:
[----:B------:R-:W3:Y:S02]  /*1240*/  LDG.E R4, desc[UR36][R4.64] ;  /* 0x0000002404047981 */ /* 0x000ee4000c1e1900 */
[----:B---3--:R0:W1:Y:S01]  /*1250*/  I2F.F64 R26, R4 ;  /* 0x00000004001a7312 */ /* 0x0080620000201c00 */
[----:B------:R-:W-:Y:S05]  /*1260*/  BRA `(.L_x_5023) ;  /* 0x0000000c00347947 */ /* 0x000fea0003800000 */
.L_x_5024:
[----:B------:R-:W3:Y:S02]  /*1270*/  LDG.E.U16 R4, desc[UR36][R4.64] ;  /* 0x0000002404047981 */ /* 0x000ee4000c1e1500 */
[----:B---3--:R0:W1:Y:S01]  /*1280*/  I2F.F64.S16 R26, R4 ;  /* 0x00000004001a7312 */ /* 0x0080620000101c00 */
[----:B------:R-:W-:Y:S05]  /*1290*/  BRA `(.L_x_5023) ;  /* 0x0000000c00287947 */ /* 0x000fea0003800000 */
.L_x_5019:
[----:B------:R-:W-:-:S09]  /*12a0*/  UISETP.GT.AND UP0, UPT, UR4, 0x6, UPT ;  /* 0x000000060400788c */ /* 0x000fd2000bf04270 */
[----:B------:R-:W-:Y:S05]  /*12b0*/  BRA.U UP0, `(.L_x_5026) ;  /* 0x0000000100347547 */ /* 0x000fea000b800000 */
[----:B------:R-:W-:-:S09]  /*12c0*/  UISETP.NE.AND UP0, UPT, UR4, 0x5, UPT ;  /* 0x000000050400788c */ /* 0x000fd2000bf05270 */
[----:B------:R-:W-:Y:S05]  /*12d0*/  BRA.U !UP0, `(.L_x_5027) ;  /* 0x0000000108187547 */ /* 0x000fea000b800000 */
[----:B------:R-:W-:-:S09]  /*12e0*/  UISETP.NE.AND UP0, UPT, UR4, 0x6, UPT ;  /* 0x000000060400788c */ /* 0x000fd2000bf05270 */
[----:B------:R-:W-:Y:S05]  /*12f0*/  BRA.U UP0, `(.L_x_5022) ;  /* 0x0000000900b47547 */ /* 0x000fea000b800000 */
[----:B------:R-:W3:Y:S02]  /*1300*/  LDG.E R26, desc[UR36][R4.64] ;  /* 0x00000024041a7981 */ /* 0x000ee4000c1e1900 */
[----:B---3--:R-:W-:-:S06]  /*1310*/  FMUL.FTZ R26, R26, 1 ;  /* 0x3f8000001a1a7820 */ /* 0x008fcc0000410000 */
[----:B------:R-:W3:Y:S01]  /*1320*/  F2F.F64.F32 R26, R26 ;  /* 0x0000001a001a7310 */ /* 0x000ee20000201800 */
[----:B------:R-:W-:Y:S05]  /*1330*/  BRA `(.L_x_5023) ;  /* 0x0000000c00007947 */ /* 0x000fea0003800000 */
.L_x_5027:
[----:B------:R-:W3:Y:S02]  /*1340*/  LDG.E.U16 R0, desc[UR36][R4.64] ;  /* 0x0000002404007981 */ /* 0x000ee4000c1e1500 */
[----:B---3--:R-:W-:-:S05]  /*1350*/  HADD2.F32 R0, -RZ, R0.H0_H0 ;  /* 0x20000000ff007230 */ /* 0x008fca0000004100 */
[----:B------:R-:W-:-:S04]  /*1360*/  FMUL.FTZ R0, R0, 1 ;  /* 0x3f80000000007820 */ /* 0x000fc80000410000 */
[----:B------:R0:W1:Y:S01]  /*1370*/  F2F.F64.F32 R26, R0 ;  /* 0x00000000001a7310 */ /* 0x0000620000201800 */
[----:B------:R-:W-:Y:S05]  /*1380*/  BRA `(.L_x_5023) ;  /* 0x0000000800ec7947 */ /* 0x000fea0003800000 */
.L_x_5026:
[----:B------:R-:W-:-:S09]  /*1390*/  UISETP.NE.AND UP0, UPT, UR4, 0x7, UPT ;  /* 0x000000070400788c */ /* 0x000fd2000bf05270 */
[----:B------:R-:W-:Y:S05]  /*13a0*/  BRA.U !UP0, `(.L_x_5028) ;  /* 0x0000000108347547 */ /* 0x000fea000b800000 */
[----:B------:R-:W-:-:S09]  /*13b0*/  UISETP.NE.AND UP0, UPT, UR4, 0x8, UPT ;  /* 0x000000080400788c */ /* 0x000fd2000bf05270 */
[----:B------:R-:W-:Y:S05]  /*13c0*/  BRA.U !UP0, `(.L_x_5029) ;  /* 0x0000000108187547 */ /* 0x000fea000b800000 */
[----:B------:R-:W-:-:S09]  /*13d0*/  UISETP.NE.AND UP0, UPT, UR4, 0x9, UPT ;  /* 0x000000090400788c */ /* 0x000fd2000bf05270 */
[----:B------:R-:W-:Y:S05]  /*13e0*/  BRA.U UP0, `(.L_x_5022) ;  /* 0x0000000900787547 */ /* 0x000fea000b800000 */
[----:B------:R-:W3:Y:S02]  /*13f0*/  LDG.E R4, desc[UR36][R4.64] ;  /* 0x0000002404047981 */ /* 0x000ee4000c1e1900 */
[----:B---3--:R-:W-:-:S06]  /*1400*/  FMUL.FTZ R26, R4, 1 ;  /* 0x3f800000041a7820 */ /* 0x008fcc0000410000 */
[----:B------:R-:W0:Y:S01]  /*1410*/  F2F.F64.F32 R26, R26 ;  /* 0x0000001a001a7310 */ /* 0x000e220000201800 */
[----:B------:R-:W-:Y:S05]  /*1420*/  BRA `(.L_x_5023) ;  /* 0x0000000800c47947 */ /* 0x000fea0003800000 */
.L_x_5029:
[----:B------:R-:W3:Y:S02]  /*1430*/  LDG.E.U16 R4, desc[UR36][R4.64] ;  /* 0x0000002404047981 */ /* 0x000ee4000c1e1500 */
[----:B---3--:R-:W-:-:S05]  /*1440*/  HADD2.F32 R0, -RZ, R4.H0_H0 ;  /* 0x20000004ff007230 */ /* 0x008fca0000004100 */
[----:B------:R-:W-:-:S04]  /*1450*/  FMUL.FTZ R0, R0, 1 ;  /* 0x3f80000000007820 */ /* 0x000fc80000410000 */
[----:B------:R0:W1:Y:S01]  /*1460*/  F2F.F64.F32 R26, R0 ;  /* 0x00000000001a7310 */ /* 0x0000620000201800 */
[----:B------:R-:W-:Y:S05]  /*1470*/  BRA `(.L_x_5023) ;  /* 0x0000000800b07947 */ /* 0x000fea0003800000 */
.L_x_5028:
[----:B------:R0:W5:Y:S01]  /*1480*/  LDG.E.64 R26, desc[UR36][R4.64] ;  /* 0x00000024041a7981 */ /* 0x000162000c1e1b00 */
[----:B------:R-:W-:Y:S05]  /*1490*/  BRA `(.L_x_5023) ;  /* 0x0000000800a87947 */ /* 0x000fea0003800000 */
.L_x_5018:
        /* <DEDUP_REMOVED lines=8> */
[----:B------:R-:W3:Y:S01]  /*1520*/  LDG.E.U8 R4, desc[UR36][R4.64] ;  /* 0x0000002404047981 */ /* 0x000ee2000c1e1100 */
[----:B------:R-:W-:Y:S01]  /*1530*/  IMAD.MOV.U32 R26, RZ, RZ, RZ ;  /* 0x000000ffff1a7224 */ /* 0x000fe200078e00ff */
[----:B---3--:R-:W-:-:S04]  /*1540*/  ISETP.NE.AND P0, PT, R4, RZ, PT ;  /* 0x000000ff0400720c */ /* 0x008fc80003f05270 */
[----:B------:R-:W-:Y:S01]  /*1550*/  FSEL R27, RZ, 1.875, !P0 ;  /* 0x3ff00000ff1b7808 */ /* 0x000fe20004000000 */
[----:B------:R-:W-:Y:S08]  /*1560*/  BRA `(.L_x_5023) ;  /* 0x0000000800747947 */ /* 0x000ff00003800000 */
.L_x_5032:
[----:B------:R0:W5:Y:S01]  /*1570*/  LDG.E.64 R26, desc[UR36][R4.64] ;  /* 0x00000024041a7981 */ /* 0x000162000c1e1b00 */
[----:B------:R-:W-:Y:S05]  /*1580*/  BRA `(.L_x_5023) ;  /* 0x00000008006c7947 */ /* 0x000fea0003800000 */
.L_x_5031:
[----:B------:R-:W-:-:S09]  /*1590*/  UISETP.NE.AND UP0, UPT, UR4, 0xf, UPT ;  /* 0x0000000f0400788c */ /* 0x000fd2000bf05270 */
[----:B------:R-:W-:Y:S05]  /*15a0*/  BRA.U !UP0, `(.L_x_5033) ;  /* 0x0000000108a07547 */ /* 0x000fea000b800000 */
[----:B------:R-:W-:-:S09]  /*15b0*/  UISETP.NE.AND UP0, UPT, UR4, 0x17, UPT ;  /* 0x000000170400788c */ /* 0x000fd2000bf05270 */
[----:B------:R-:W-:Y:S05]  /*15c0*/  BRA.U !UP0, `(.L_x_5034) ;  /* 0x00000001085c7547 */ /* 0x000fea000b800000 */
[----:B------:R-:W-:-:S09]  /*15d0*/  UISETP.NE.AND UP0, UPT, UR4, 0x18, UPT ;  /* 0x000000180400788c */ /* 0x000fd2000bf05270 */
[----:B------:R-:W-:Y:S05]  /*15e0*/  BRA.U UP0, `(.L_x_5022) ;  /* 0x0000000500f87547 */ /* 0x000fea000b800000 */
[----:B------:R-:W3:Y:S01]  /*15f0*/  LDG.E.U8 R0, desc[UR36][R4.64] ;  /* 0x0000002404007981 */ /* 0x000ee2000c1e1100 */
[----:B------:R-:W-:Y:S02]  /*1600*/  IMAD.MOV.U32 R7, RZ, RZ, 0x1f ;  /* 0x0000001fff077424 */ /* 0x000fe400078e00ff */
[----:B---3--:R-:W-:-:S05]  /*1610*/  IMAD.SHL.U32 R0, R0, 0x1000000, RZ ;  /* 0x0100000000007824 */ /* 0x008fca00078e00ff */
        /* <DEDUP_REMOVED lines=18> */
.L_x_5034:
[----:B------:R-:W3:Y:S02]  /*1740*/  LDG.E.U8 R4, desc[UR36][R4.64] ;  /* 0x0000002404047981 */ /* 0x000ee4000c1e1100 */
[C---:B---3--:R-:W-:Y:S02]  /*1750*/  IMAD.SHL.U32 R0, R4.reuse, 0x2000000, RZ ;  /* 0x0200000004007824 */ /* 0x048fe400078e00ff */
        /* <DEDUP_REMOVED lines=9> */
[----:B------:R-:W-:-:S05]  /*17f0*/  LOP3.LUT R0, R0, 0x80000000, R3, 0xf8, !PT ;  /* 0x8000000000007812 */ /* 0x000fca00078ef803 */
[----:B------:R-:W-:-:S04]  /*1800*/  FMUL.FTZ R0, R0, 1 ;  /* 0x3f80000000007820 */ /* 0x000fc80000410000 */
[----:B------:R0:W1:Y:S01]  /*1810*/  F2F.F64.F32 R26, R0 ;  /* 0x00000000001a7310 */ /* 0x0000620000201800 */
[----:B------:R-:W-:Y:S05]  /*1820*/  BRA `(.L_x_5023) ;  /* 0x0000000400c47947 */ /* 0x000fea0003800000 */
.L_x_5033:
[----:B------:R-:W3:Y:S02]  /*1830*/  LDG.E.U16 R0, desc[UR36][R4.64] ;  /* 0x0000002404007981 */ /* 0x000ee4000c1e1500 */
[----:B---3--:R-:W-:-:S04]  /*1840*/  IMAD.U32 R0, R0, 0x10000, RZ ;  /* 0x0001000000007824 */ /* 0x008fc800078e00ff */
[----:B------:R-:W-:-:S04]  /*1850*/  FMUL.FTZ R0, R0, 1 ;  /* 0x3f80000000007820 */ /* 0x000fc80000410000 */
[----:B------:R0:W1:Y:S01]  /*1860*/  F2F.F64.F32 R26, R0 ;  /* 0x00000000001a7310 */ /* 0x0000620000201800 */
[----:B------:R-:W-:Y:S05]  /*1870*/  BRA `(.L_x_5023) ;  /* 0x0000000400b07947 */ /* 0x000fea0003800000 */
.L_x_5030:
        /* <DEDUP_REMOVED lines=8> */
[----:B------:R-:W3:Y:S02]  /*1900*/  LDG.E.U16 R4, desc[UR36][R4.64] ;  /* 0x0000002404047981 */ /* 0x000ee4000c1e1500 */
[----:B---3--:R0:W1:Y:S01]  /*1910*/  I2F.F64.U16 R26, R4 ;  /* 0x00000004001a7312 */ /* 0x0080620000101800 */
[----:B------:R-:W-:Y:S05]  /*1920*/  BRA `(.L_x_5023) ;  /* 0x0000000400847947 */ /* 0x000fea0003800000 */
.L_x_5037:
[----:B------:R-:W3:Y:S01]  /*1930*/  LDG.E.U8 R4, desc[UR36][R4.64] ;  /* 0x0000002404047981 */ /* 0x000ee2000c1e1100 */
[----:B------:R-:W-:Y:S02]  /*1940*/  CS2R R26, SRZ ;  /* 0x00000000001a7805 */ /* 0x000fe4000001ff00 */
[----:B---3--:R-:W-:-:S13]  /*1950*/  ISETP.NE.AND P0, PT, R4, RZ, PT ;  /* 0x000000ff0400720c */ /* 0x008fda0003f05270 */
        /* <DEDUP_REMOVED lines=18> */
.L_x_5039:
[----:B------:R-:W-:Y:S05]  /*1a80*/  BSYNC.RECONVERGENT B0 ;  /* 0x0000000000007941 */ /* 0x000fea0003800200 */
.L_x_5038:
[----:B------:R-:W-:Y:S01]  /*1a90*/  IMAD.SHL.U32 R0, R0, 0x100000, RZ ;  /* 0x0010000000007824 */ /* 0x000fe200078e00ff */
[----:B------:R-:W-:-:S04]  /*1aa0*/  LEA R3, R3, 0x3b800000, 0x17 ;  /* 0x3b80000003037811 */ /* 0x000fc800078eb8ff */
[----:B------:R-:W-:-:S05]  /*1ab0*/  LOP3.LUT R0, R3, R0, R7, 0xfe, !PT ;  /* 0x0000000003007212 */ /* 0x000fca00078efe07 */
[----:B------:R-:W-:-:S04]  /*1ac0*/  FMUL.FTZ R0, R0, 1 ;  /* 0x3f80000000007820 */ /* 0x000fc80000410000 */
[----:B------:R0:W1:Y:S01]  /*1ad0*/  F2F.F64.F32 R26, R0 ;  /* 0x00000000001a7310 */ /* 0x0000620000201800 */
[----:B------:R-:W-:Y:S05]  /*1ae0*/  BRA `(.L_x_5023) ;  /* 0x0000000400147947 */ /* 0x000fea0003800000 */
.L_x_5036:
        /* <DEDUP_REMOVED lines=21> */
.L_x_5041:
[----:B------:R-:W-:Y:S05]  /*1c40*/  BSYNC.RECONVERGENT B0 ;  /* 0x0000000000007941 */ /* 0x000fea0003800200 */
.L_x_5040:
[----:B------:R-:W-:Y:S01]  /*1c50*/  IMAD.SHL.U32 R0, R0, 0x200000, RZ ;  /* 0x0020000000007824 */ /* 0x000fe200078e00ff */
[----:B------:R-:W-:-:S04]  /*1c60*/  LEA R3, R3, 0x37800000, 0x17 ;  /* 0x3780000003037811 */ /* 0x000fc800078eb8ff */
[----:B------:R-:W-:-:S05]  /*1c70*/  LOP3.LUT R0, R3, R0, R7, 0xfe, !PT ;  /* 0x0000000003007212 */ /* 0x000fca00078efe07 */
[----:B------:R-:W-:-:S04]  /*1c80*/  FMUL.FTZ R0, R0, 1 ;  /* 0x3f80000000007820 */ /* 0x000fc80000410000 */
[----:B------:R0:W1:Y:S01]  /*1c90*/  F2F.F64.F32 R26, R0 ;  /* 0x00000000001a7310 */ /* 0x0000620000201800 */
[----:B------:R-:W-:Y:S05]  /*1ca0*/  BRA `(.L_x_5023) ;  /* 0x0000000000a47947 */ /* 0x000fea0003800000 */
.L_x_5035:
        /* <DEDUP_REMOVED lines=8> */
[----:B------:R-:W-:Y:S01]  /*1d30*/  IMAD.MOV.U32 R27, RZ, RZ, 0x38000000 ;  /* 0x38000000ff1b7424 */ /* 0x000fe200078e00ff */
[----:B---3--:R-:W-:-:S13]  /*1d40*/  ISETP.NE.AND P0, PT, R0, RZ, PT ;  /* 0x000000ff0000720c */ /* 0x008fda0003f05270 */
        /* <DEDUP_REMOVED lines=8> */
.L_x_5022:
[----:B------:R-:W-:Y:S01]  /*1dd0*/  MOV R14, 0x0 ;  /* 0x00000000000e7802 */ /* 0x000fe20000000f00 */
[----:B------:R-:W0:Y:S01]  /*1de0*/  LDCU.64 UR4, c[0x4][0x128] ;  /* 0x01002500ff0477ac */ /* 0x000e220008000a00 */
[----:B------:R-:W-:Y:S02]  /*1df0*/  IMAD.MOV.U32 R8, RZ, RZ, 0x4e ;  /* 0x0000004eff087424 */ /* 0x000fe400078e00ff */
[----:B------:R-:W-:Y:S01]  /*1e00*/  IMAD.MOV.U32 R12, RZ, RZ, 0x1 ;  /* 0x00000001ff0c7424 */ /* 0x000fe200078e00ff */
[----:B------:R-:W1:Y:S01]  /*1e10*/  LDCU.64 UR6, c[0x4][0x130] ;  /* 0x01002600ff0677ac */ /* 0x000e620008000a00 */
[----:B------:R-:W3:Y:S01]  /*1e20*/  LDC.64 R14, c[0x4][R14] ;  /* 0x010000000e0e7b82 */ /* 0x000ee20000000a00 */
        /* <DEDUP_REMOVED lines=10> */
.L_x_5044:
[----:B------:R-:W-:Y:S01]  /*1ed0*/  CS2R R26, SRZ ;  /* 0x00000000001a7805 */ /* 0x000fe2000001ff00 */
[----:B------:R-:W-:Y:S06]  /*1ee0*/  BRA `(.L_x_5023) ;  /* 0x0000000000147947 */ /* 0x000fec0003800000 */
.L_x_5043:
[----:B------:R-:W3:Y:S02]  /*1ef0*/  LDG.E.64 R26, desc[UR36][R4.64] ;  /* 0x00000024041a7981 */ /* 0x000ee4000c1e1b00 */
[----:B---3--:R-:W0:Y:S01]  /*1f00*/  I2F.F64.U64 R26, R26 ;  /* 0x0000001a001a7312 */ /* 0x008e220000301800 */
[----:B------:R-:W-:Y:S05]  /*1f10*/  BRA `(.L_x_5023) ;  /* 0x0000000000087947 */ /* 0x000fea0003800000 */
.L_x_5042:
[----:B------:R-:W3:Y:S02]  /*1f20*/  LDG.E R4, desc[UR36][R4.64] ;  /* 0x0000002404047981 */ /* 0x000ee4000c1e1900 */
[----:B---3--:R0:W1:Y:S02]  /*1f30*/  I2F.F64.U32 R26, R4 ;  /* 0x00000004001a7312 */ /* 0x0080640000201800 */
.L_x_5023:
[----:B------:R-:W-:Y:S05]  /*1f40*/  BSYNC.RECONVERGENT B6 ;  /* 0x0000000000067941 */ /* 0x000fea0003800200 */
.L_x_5017:
[----:B------:R-:W-:-:S07]  /*1f50*/  VIADD R2, R2, 0x80 ;  /* 0x0000008002027836 */ /* 0x000fce0000000000 */
.L_x_5016:
[----:B------:R-:W-:Y:S05]  /*1f60*/  BSYNC.RECONVERGENT B7 ;  /* 0x0000000000077941 */ /* 0x000fea0003800200 */
.L_x_5015:
[----:B------:R-:W-:Y:S01]  /*1f70*/  ISETP.GE.AND P0, PT, R2, R19, PT ;  /* 0x000000130200720c */ /* 0x000fe20003f06270 */
[----:B------:R-:W-:Y:S01]  /*1f80*/  BSSY.RECONVERGENT B7, `(.L_x_5045) ;  /* 0x00000f6000077945 */ /* 0x000fe20003800200 */
[----:B------:R-:W-:-:S11]  /*1f90*/  CS2R R24, SRZ ;  /* 0x0000000000187805 */ /* 0x000fd6000001ff00 */
[----:B------:R-:W-:Y:S05]  /*1fa0*/  @P0 BRA `(.L_x_5046) ;  /* 0x0000000c00cc0947 */ /* 0x000fea0003800000 */
[----:B0-----:R-:W0:Y:S01]  /*1fb0*/  LDC.64 R4, c[0x0][0x3a0] ;  /* 0x0000e800ff047b82 */ /* 0x001e220000000a00 */
        /* <DEDUP_REMOVED lines=20> */
.L_x_5051:
[----:B------:R-:W2:Y:S02]  /*2100*/  LDG.E.U8 R4, desc[UR36][R4.64] ;  /* 0x0000002404047981 */ /* 0x000ea4000c1e1100 */
[----:B--2---:R0:W1:Y:S01]  /*2110*/  I2F.F64.U16 R24, R4 ;  /* 0x0000000400187312 */ /* 0x0040620000101800 */
[----:B------:R-:W-:Y:S05]  /*2120*/  BRA `(.L_x_5053) ;  /* 0x0000000c00647947 */ /* 0x000fea0003800000 */
.L_x_5050:
        /* <DEDUP_REMOVED lines=9> */
.L_x_5055:
[----:B------:R-:W2:Y:S02]  /*21c0*/  LDG.E R4, desc[UR36][R4.64] ;  /* 0x0000002404047981 */ /* 0x000ea4000c1e1900 */
[----:B--2---:R1:W2:Y:S01]  /*21d0*/  I2F.F64 R24, R4 ;  /* 0x0000000400187312 */ /* 0x0042a20000201c00 */
[----:B------:R-:W-:Y:S05]  /*21e0*/  BRA `(.L_x_5053) ;  /* 0x0000000c00347947 */ /* 0x000fea0003800000 */
.L_x_5054:
[----:B------:R-:W2:Y:S02]  /*21f0*/  LDG.E.U16 R4, desc[UR36][R4.64] ;  /* 0x0000002404047981 */ /* 0x000ea4000c1e1500 */
[----:B--2---:R0:W1:Y:S01]  /*2200*/  I2F.F64.S16 R24, R4 ;  /* 0x0000000400187312 */ /* 0x0040620000101c00 */
[----:B------:R-:W-:Y:S05]  /*2210*/  BRA `(.L_x_5053) ;  /* 0x0000000c00287947 */ /* 0x000fea0003800000 */
.L_x_5049:
        /* <DEDUP_REMOVED lines=10> */
.L_x_5057:
[----:B------:R-:W2:Y:S02]  /*22c0*/  LDG.E.U16 R0, desc[UR36][R4.64] ;  /* 0x0000002404007981 */ /* 0x000ea4000c1e1500 */
[----:B--2---:R-:W-:-:S05]  /*22d0*/  HADD2.F32 R0, -RZ, R0.H0_H0 ;  /* 0x20000000ff007230 */ /* 0x004fca0000004100 */
[----:B------:R-:W-:-:S04]  /*22e0*/  FMUL.FTZ R0, R0, 1 ;  /* 0x3f80000000007820 */ /* 0x000fc80000410000 */
[----:B------:R0:W1:Y:S01]  /*22f0*/  F2F.F64.F32 R24, R0 ;  /* 0x0000000000187310 */ /* 0x0000620000201800 */
[----:B------:R-:W-:Y:S05]  /*2300*/  BRA `(.L_x_5053) ;  /* 0x0000000800ec7947 */ /* 0x000fea0003800000 */
.L_x_5056:
        /* <DEDUP_REMOVED lines=10> */
.L_x_5059:
[----:B------:R-:W2:Y:S02]  /*23b0*/  LDG.E.U16 R4, desc[UR36][R4.64] ;  /* 0x0000002404047981 */ /* 0x000ea4000c1e1500 */
[----:B--2---:R-:W-:-:S05]  /*23c0*/  HADD2.F32 R0, -RZ, R4.H0_H0 ;  /* 0x20000004ff007230 */ /* 0x004fca0000004100 */
[----:B------:R-:W-:-:S04]  /*23d0*/  FMUL.FTZ R0, R0, 1 ;  /* 0x3f80000000007820 */ /* 0x000fc80000410000 */
[----:B------:R0:W1:Y:S01]  /*23e0*/  F2F.F64.F32 R24, R0 ;  /* 0x0000000000187310 */ /* 0x0000620000201800 */
[----:B------:R-:W-:Y:S05]  /*23f0*/  BRA `(.L_x_5053) ;  /* 0x0000000800b07947 */ /* 0x000fea0003800000 */
.L_x_5058:
[----:B------:R0:W5:Y:S01]  /*2400*/  LDG.E.64 R24, desc[UR36][R4.64] ;  /* 0x0000002404187981 */ /* 0x000162000c1e1b00 */
[----:B------:R-:W-:Y:S05]  /*2410*/  BRA `(.L_x_5053) ;  /* 0x0000000800a87947 */ /* 0x000fea0003800000 */
.L_x_5048:
        /* <DEDUP_REMOVED lines=13> */
.L_x_5062:
[----:B------:R0:W5:Y:S01]  /*24f0*/  LDG.E.64 R24, desc[UR36][R4.64] ;  /* 0x0000002404187981 */ /* 0x000162000c1e1b00 */
[----:B------:R-:W-:Y:S05]  /*2500*/  BRA `(.L_x_5053) ;  /* 0x00000008006c7947 */ /* 0x000fea0003800000 */
.L_x_5061:
        /* <DEDUP_REMOVED lines=27> */
.L_x_5064:
        /* <DEDUP_REMOVED lines=15> */
.L_x_5063:
[----:B------:R-:W2:Y:S02]  /*27b0*/  LDG.E.U16 R0, desc[UR36][R4.64] ;  /* 0x0000002404007981 */ /* 0x000ea4000c1e1500 */
[----:B--2---:R-:W-:-:S04]  /*27c0*/  IMAD.U32 R0, R0, 0x10000, RZ ;  /* 0x0001000000007824 */ /* 0x004fc800078e00ff */
[----:B------:R-:W-:-:S04]  /*27d0*/  FMUL.FTZ R0, R0, 1 ;  /* 0x3f80000000007820 */ /* 0x000fc80000410000 */
[----:B------:R0:W1:Y:S01]  /*27e0*/  F2F.F64.F32 R24, R0 ;  /* 0x0000000000187310 */ /* 0x0000620000201800 */
[----:B------:R-:W-:Y:S05]  /*27f0*/  BRA `(.L_x_5053) ;  /* 0x0000000400b07947 */ /* 0x000fea0003800000 */
.L_x_5060:
        /* <DEDUP_REMOVED lines=11> */
.L_x_5067:
        /* <DEDUP_REMOVED lines=21> */
.L_x_5069:
[----:B------:R-:W-:Y:S05]  /*2a00*/  BSYNC.RECONVERGENT B0 ;  /* 0x0000000000007941 */ /* 0x000fea0003800200 */
.L_x_5068:
[----:B------:R-:W-:Y:S01]  /*2a10*/  IMAD.SHL.U32 R0, R0, 0x100000, RZ ;  /* 0x0010000000007824 */ /* 0x000fe200078e00ff */
[----:B------:R-:W-:-:S04]  /*2a20*/  LEA R3, R3, 0x3b800000, 0x17 ;  /* 0x3b80000003037811 */ /* 0x000fc800078eb8ff */
[----:B------:R-:W-:-:S05]  /*2a30*/  LOP3.LUT R0, R3, R0, R7, 0xfe, !PT ;  /* 0x0000000003007212 */ /* 0x000fca00078efe07 */
[----:B------:R-:W-:-:S04]  /*2a40*/  FMUL.FTZ R0, R0, 1 ;  /* 0x3f80000000007820 */ /* 0x000fc80000410000 */
[----:B------:R0:W1:Y:S01]  /*2a50*/  F2F.F64.F32 R24, R0 ;  /* 0x0000000000187310 */ /* 0x0000620000201800 */
[----:B------:R-:W-:Y:S05]  /*2a60*/  BRA `(.L_x_5053) ;  /* 0x0000000400147947 */ /* 0x000fea0003800000 */
.L_x_5066:
        /* <DEDUP_REMOVED lines=21> */
.L_x_5071:
[----:B------:R-:W-:Y:S05]  /*2bc0*/  BSYNC.RECONVERGENT B0 ;  /* 0x0000000000007941 */ /* 0x000fea0003800200 */
.L_x_5070:
[----:B------:R-:W-:Y:S01]  /*2bd0*/  IMAD.SHL.U32 R0, R0, 0x200000, RZ ;  /* 0x0020000000007824 */ /* 0x000fe200078e00ff */
[----:B------:R-:W-:-:S04]  /*2be0*/  LEA R3, R3, 0x37800000, 0x17 ;  /* 0x3780000003037811 */ /* 0x000fc800078eb8ff */
[----:B------:R-:W-:-:S05]  /*2bf0*/  LOP3.LUT R0, R3, R0, R7, 0xfe, !PT ;  /* 0x0000000003007212 */ /* 0x000fca00078efe07 */
[----:B------:R-:W-:-:S04]  /*2c00*/  FMUL.FTZ R0, R0, 1 ;  /* 0x3f80000000007820 */ /* 0x000fc80000410000 */
[----:B------:R0:W1:Y:S01]  /*2c10*/  F2F.F64.F32 R24, R0 ;  /* 0x0000000000187310 */ /* 0x0000620000201800 */
[----:B------:R-:W-:Y:S05]  /*2c20*/  BRA `(.L_x_5053) ;  /* 0x0000000000a47947 */ /* 0x000fea0003800000 */
.L_x_5065:
        /* <DEDUP_REMOVED lines=18> */
.L_x_5052:
        /* <DEDUP_REMOVED lines=16> */
.L_x_5074:
[----:B------:R-:W-:Y:S01]  /*2e50*/  CS2R R24, SRZ ;  /* 0x0000000000187805 */ /* 0x000fe2000001ff00 */
[----:B------:R-:W-:Y:S06]  /*2e60*/  BRA `(.L_x_5053) ;  /* 0x0000000000147947 */ /* 0x000fec0003800000 */
.L_x_5073:
[----:B------:R-:W2:Y:S02]  /*2e70*/  LDG.E.64 R24, desc[UR36][R4.64] ;  /* 0x0000002404187981 */ /* 0x000ea4000c1e1b00 */
[----:B--2---:R-:W0:Y:S01]  /*2e80*/  I2F.F64.U64 R24, R24 ;  /* 0x0000001800187312 */ /* 0x004e220000301800 */
[----:B------:R-:W-:Y:S05]  /*2e90*/  BRA `(.L_x_5053) ;  /* 0x0000000000087947 */ /* 0x000fea0003800000 */
.L_x_5072:
[----:B------:R-:W2:Y:S02]  /*2ea0*/  LDG.E R4, desc[UR36][R4.64] ;  /* 0x0000002404047981 */ /* 0x000ea4000c1e1900 */
[----:B--2---:R0:W1:Y:S02]  /*2eb0*/  I2F.F64.U32 R24, R4 ;  /* 0x0000000400187312 */ /* 0x0040640000201800 */
.L_x_5053:
[----:B------:R-:W-:Y:S05]  /*2ec0*/  BSYNC.RECONVERGENT B6 ;  /* 0x0000000000067941 */ /* 0x000fea0003800200 */
.L_x_5047:
[----:B------:R-:W-:-:S07]  /*2ed0*/  VIADD R2, R2, 0x80 ;  /* 0x0000008002027836 */ /* 0x000fce0000000000 */
.L_x_5046:
[----:B------:R-:W-:Y:S05]  /*2ee0*/  BSYNC.RECONVERGENT B7 ;  /* 0x0000000000077941 */ /* 0x000fea0003800200 */
.L_x_5045:
[----:B------:R-:W-:Y:S01]  /*2ef0*/  ISETP.GE.AND P0, PT, R2, R19, PT ;  /* 0x000000130200720c */ /* 0x000fe20003f06270 */
[----:B------:R-:W-:Y:S01]  /*2f00*/  BSSY.RECONVERGENT B6, `(.L_x_5075) ;  /* 0x00000ef000067945 */ /* 0x000fe20003800200 */
[----:B------:R-:W-:-:S11]  /*2f10*/  CS2R R16, SRZ ;  /* 0x0000000000107805 */ /* 0x000fd6000001ff00 */
        /* <DEDUP_REMOVED lines=21> */
.L_x_5080:
[----:B------:R-:W2:Y:S02]  /*3070*/  LDG.E.U8 R2, desc[UR36][R2.64] ;  /* 0x0000002402027981 */ /* 0x000ea4000c1e1100 */
[----:B--2---:R0:W1:Y:S01]  /*3080*/  I2F.F64.U16 R16, R2 ;  /* 0x0000000200107312 */ /* 0x0040620000101800 */
[----:B------:R-:W-:Y:S05]  /*3090*/  BRA `(.L_x_5076) ;  /* 0x0000000c00547947 */ /* 0x000fea0003800000 */
.L_x_5079:
        /* <DEDUP_REMOVED lines=9> */
.L_x_5083:
[----:B------:R-:W2:Y:S02]  /*3130*/  LDG.E R2, desc[UR36][R2.64] ;  /* 0x0000002402027981 */ /* 0x000ea4000c1e1900 */
[----:B--2---:R0:W1:Y:S01]  /*3140*/  I2F.F64 R16, R2 ;  /* 0x0000000200107312 */ /* 0x0040620000201c00 */
[----:B------:R-:W-:Y:S05]  /*3150*/  BRA `(.L_x_5076) ;  /* 0x0000000c00247947 */ /* 0x000fea0003800000 */
.L_x_5082:
[----:B------:R-:W2:Y:S02]  /*3160*/  LDG.E.U16 R2, desc[UR36][R2.64] ;  /* 0x0000002402027981 */ /* 0x000ea4000c1e1500 */
[----:B--2---:R0:W1:Y:S01]  /*3170*/  I2F.F64.S16 R16, R2 ;  /* 0x0000000200107312 */ /* 0x0040620000101c00 */
[----:B------:R-:W-:Y:S05]  /*3180*/  BRA `(.L_x_5076) ;  /* 0x0000000c00187947 */ /* 0x000fea0003800000 */
.L_x_5078:
        /* <DEDUP_REMOVED lines=10> */
.L_x_5085:
[----:B------:R-:W2:Y:S02]  /*3230*/  LDG.E.U16 R0, desc[UR36][R2.64] ;  /* 0x0000002402007981 */ /* 0x000ea4000c1e1500 */
[----:B--2---:R-:W-:-:S05]  /*3240*/  HADD2.F32 R0, -RZ, R0.H0_H0 ;  /* 0x20000000ff007230 */ /* 0x004fca0000004100 */
[----:B------:R-:W-:-:S04]  /*3250*/  FMUL.FTZ R0, R0, 1 ;  /* 0x3f80000000007820 */ /* 0x000fc80000410000 */
[----:B------:R0:W1:Y:S01]  /*3260*/  F2F.F64.F32 R16, R0 ;  /* 0x0000000000107310 */ /* 0x0000620000201800 */
[----:B------:R-:W-:Y:S05]  /*3270*/  BRA `(.L_x_5076) ;  /* 0x0000000800dc7947 */ /* 0x000fea0003800000 */
.L_x_5084:
        /* <DEDUP_REMOVED lines=10> */
.L_x_5087:
[----:B------:R-:W2:Y:S02]  /*3320*/  LDG.E.U16 R2, desc[UR36][R2.64] ;  /* 0x0000002402027981 */ /* 0x000ea4000c1e1500 */
[----:B--2---:R-:W-:-:S05]  /*3330*/  HADD2.F32 R0, -RZ, R2.H0_H0 ;  /* 0x20000002ff007230 */ /* 0x004fca0000004100 */
[----:B------:R-:W-:-:S04]  /*3340*/  FMUL.FTZ R0, R0, 1 ;  /* 0x3f80000000007820 */ /* 0x000fc80000410000 */
[----:B------:R0:W1:Y:S01]  /*3350*/  F2F.F64.F32 R16, R0 ;  /* 0x0000000000107310 */ /* 0x0000620000201800 */
[----:B------:R-:W-:Y:S05]  /*3360*/  BRA `(.L_x_5076) ;  /* 0x0000000800a07947 */ /* 0x000fea0003800000 */
.L_x_5086:
[----:B------:R0:W5:Y:S01]  /*3370*/  LDG.E.64 R16, desc[UR36][R2.64] ;  /* 0x0000002402107981 */ /* 0x000162000c1e1b00 */
[----:B------:R-:W-:Y:S05]  /*3380*/  BRA `(.L_x_5076) ;  /* 0x0000000800987947 */ /* 0x000fea0003800000 */
.L_x_5077:
        /* <DEDUP_REMOVED lines=13> */
.L_x_5090:
[----:B------:R0:W5:Y:S01]  /*3460*/  LDG.E.64 R16, desc[UR36][R2.64] ;  /* 0x0000002402107981 */ /* 0x000162000c1e1b00 */
[----:B------:R-:W-:Y:S05]  /*3470*/  BRA `(.L_x_5076) ;  /* 0x00000008005c7947 */ /* 0x000fea0003800000 */
.L_x_5089:
        /* <DEDUP_REMOVED lines=27> */
.L_x_5092:
        /* <DEDUP_REMOVED lines=14> */
.L_x_5091:
[----:B------:R-:W2:Y:S02]  /*3710*/  LDG.E.U16 R0, desc[UR36][R2.64] ;  /* 0x0000002402007981 */ /* 0x000ea4000c1e1500 */
[----:B--2---:R-:W-:-:S04]  /*3720*/  IMAD.U32 R0, R0, 0x10000, RZ ;  /* 0x0001000000007824 */ /* 0x004fc800078e00ff */
[----:B------:R-:W-:-:S04]  /*3730*/  FMUL.FTZ R0, R0, 1 ;  /* 0x3f80000000007820 */ /* 0x000fc80000410000 */
[----:B------:R0:W1:Y:S01]  /*3740*/  F2F.F64.F32 R16, R0 ;  /* 0x0000000000107310 */ /* 0x0000620000201800 */
[----:B------:R-:W-:Y:S05]  /*3750*/  BRA `(.L_x_5076) ;  /* 0x0000000400a47947 */ /* 0x000fea0003800000 */
.L_x_5088:
        /* <DEDUP_REMOVED lines=11> */
.L_x_5095:
[----:B------:R-:W2:Y:S02]  /*3810*/  LDG.E.U8 R3, desc[UR36][R2.64] ;  /* 0x0000002402037981 */ /* 0x000ea4000c1e1100 */
        /* <DEDUP_REMOVED lines=19> */
.L_x_5097:
[----:B------:R-:W-:Y:S05]  /*3950*/  BSYNC.RECONVERGENT B0 ;  /* 0x0000000000007941 */ /* 0x000fea0003800200 */
.L_x_5096:
[----:B------:R-:W-:Y:S01]  /*3960*/  IMAD.SHL.U32 R0, R0, 0x100000, RZ ;  /* 0x0010000000007824 */ /* 0x000fe200078e00ff */
[----:B------:R-:W-:-:S04]  /*3970*/  LEA R2, R2, 0x3b800000, 0x17 ;  /* 0x3b80000002027811 */ /* 0x000fc800078eb8ff */
[----:B------:R-:W-:-:S05]  /*3980*/  LOP3.LUT R0, R2, R0, R7, 0xfe, !PT ;  /* 0x0000000002007212 */ /* 0x000fca00078efe07 */
[----:B------:R-:W-:-:S04]  /*3990*/  FMUL.FTZ R0, R0, 1 ;  /* 0x3f80000000007820 */ /* 0x000fc80000410000 */
[----:B------:R0:W1:Y:S01]  /*39a0*/  F2F.F64.F32 R16, R0 ;  /* 0x0000000000107310 */ /* 0x0000620000201800 */
[----:B------:R-:W-:Y:S05]  /*39b0*/  BRA `(.L_x_5076) ;  /* 0x00000004000c7947 */ /* 0x000fea0003800000 */
.L_x_5094:
        /* <DEDUP_REMOVED lines=20> */
.L_x_5099:
[----:B------:R-:W-:Y:S05]  /*3b00*/  BSYNC.RECONVERGENT B0 ;  /* 0x0000000000007941 */ /* 0x000fea0003800200 */
.L_x_5098:
[----:B------:R-:W-:Y:S01]  /*3b10*/  IMAD.SHL.U32 R0, R0, 0x200000, RZ ;  /* 0x0020000000007824 */ /* 0x000fe200078e00ff */
[----:B------:R-:W-:-:S04]  /*3b20*/  LEA R2, R2, 0x37800000, 0x17 ;  /* 0x3780000002027811 */ /* 0x000fc800078eb8ff */
[----:B------:R-:W-:-:S05]  /*3b30*/  LOP3.LUT R0, R2, R0, R7, 0xfe, !PT ;  /* 0x0000000002007212 */ /* 0x000fca00078efe07 */
[----:B------:R-:W-:-:S04]  /*3b40*/  FMUL.FTZ R0, R0, 1 ;  /* 0x3f80000000007820 */ /* 0x000fc80000410000 */
[----:B------:R0:W1:Y:S01]  /*3b50*/  F2F.F64.F32 R16, R0 ;  /* 0x0000000000107310 */ /* 0x0000620000201800 */
[----:B------:R-:W-:Y:S05]  /*3b60*/  BRA `(.L_x_5076) ;  /* 0x0000000000a07947 */ /* 0x000fea0003800000 */
.L_x_5093:
        /* <DEDUP_REMOVED lines=18> */
.L_x_5081:
        /* <DEDUP_REMOVED lines=16> */
.L_x_5102:
[----:B------:R-:W-:Y:S05]  /*3d90*/  BRA `(.L_x_5076) ;  /* 0x0000000000147947 */ /* 0x000fea0003800000 */
.L_x_5101:
[----:B------:R-:W2:Y:S02]  /*3da0*/  LDG.E.64 R16, desc[UR36][R2.64] ;  /* 0x0000002402107981 */ /* 0x000ea4000c1e1b00 */
[----:B--2---:R-:W0:Y:S01]  /*3db0*/  I2F.F64.U64 R16, R16 ;  /* 0x0000001000107312 */ /* 0x004e220000301800 */
[----:B------:R-:W-:Y:S05]  /*3dc0*/  BRA `(.L_x_5076) ;  /* 0x0000000000087947 */ /* 0x000fea0003800000 */
.L_x_5100:
[----:B------:R-:W2:Y:S02]  /*3dd0*/  LDG.E R2, desc[UR36][R2.64] ;  /* 0x0000002402027981 */ /* 0x000ea4000c1e1900 */
[----:B--2---:R0:W1:Y:S02]  /*3de0*/  I2F.F64.U32 R16, R2 ;  /* 0x0000000200107312 */ /* 0x0040640000201800 */
.L_x_5076:
[----:B------:R-:W-:Y:S05]  /*3df0*/  BSYNC.RECONVERGENT B6 ;  /* 0x0000000000067941 */ /* 0x000fea0003800200 */
.L_x_5075:
[----:B------:R-:W2:Y:S01]  /*3e00*/  LDCU.64 UR4, c[0x0][0x390] ;  /* 0x00007200ff0477ac */ /* 0x000ea20008000a00 */
[----:B------:R-:W-:Y:S01]  /*3e10*/  ISETP.GE.AND P1, PT, R23, R19, PT ;  /* 0x000000131700720c */ /* 0x000fe20003f26270 */
[----:B------:R-:W-:Y:S01]  /*3e20*/  BSSY.RECONVERGENT B0, `(.L_x_5103) ;  /* 0x000002e000007945 */ /* 0x000fe20003800200 */
[----:B--2---:R-:W-:-:S11]  /*3e30*/  DADD R6, -RZ, |UR4| ;  /* 0x40000004ff067e29 */ /* 0x004fd60008000100 */
[----:B------:R-:W-:Y:S05]  /*3e40*/  @P1 BRA `(.L_x_5104) ;  /* 0x0000000000ac1947 */ /* 0x000fea0003800000 */
[----:B----45:R-:W-:Y:S01]  /*3e50*/  DADD R28, -RZ, |R28| ;  /* 0x00000000ff1c7229 */ /* 0x030fe2000000051c */
        /* <DEDUP_REMOVED lines=10> */
[----:B0-----:R-:W-:Y:S02]  /*3f00*/  SEL R3, R7, R29, P0 ;  /* 0x0000001d07037207 */ /* 0x001fe40000000000 */
[----:B-1----:R-:W-:-:S02]  /*3f10*/  SEL R4, R28, R6, P2 ;  /* 0x000000061c047207 */ /* 0x002fc40001000000 */
        /* <DEDUP_REMOVED lines=10> */
[----:B------:R-:W-:-:S05]  /*3fc0*/  IMAD.MOV.U32 R10, RZ, RZ, R9 ;  /* 0x000000ffff0a7224 */ /* 0x000fca00078e0009 */
[----:B------:R-:W-:Y:S01]  /*3fd0*/  FSEL R21, R10, UR6, P0 ;  /* 0x000000060a157c08 */ /* 0x000fe20008000000 */
[----:B------:R-:W-:-:S05]  /*3fe0*/  IMAD.MOV.U32 R10, RZ, RZ, R8 ;  /* 0x000000ffff0a7224 */ /* 0x000fca00078e0008 */
[----:B------:R-:W-:Y:S01]  /*3ff0*/  SEL R20, R10, UR4, P0 ;  /* 0x000000040a147c07 */ /* 0x000fe20008000000 */
[----:B------:R-:W-:Y:S01]  /*4000*/  IMAD.MOV.U32 R10, RZ, RZ, RZ ;  /* 0x000000ffff0a7224 */ /* 0x000fe200078e00ff */
[----:B------:R-:W-:Y:S01]  /*4010*/  @P2 LOP3.LUT R21, R11, 0x80000, RZ, 0xfc, !PT ;  /* 0x000800000b152812 */ /* 0x000fe200078efcff */
[----:B------:R-:W-:Y:S01]  /*4020*/  DSETP.NEU.AND P0, PT, R4, RZ, PT ;  /* 0x000000ff0400722a */ /* 0x000fe20003f0d000 */
[----:B------:R-:W-:Y:S02]  /*4030*/  ISETP.GE.U32.AND P2, PT, R5, 0x7ff00000, PT ;  /* 0x7ff000000500780c */ /* 0x000fe40003f46070 */
[----:B------:R-:W0:Y:S02]  /*4040*/  MUFU.RSQ64H R11, R21 ;  /* 0x00000015000b7308 */ /* 0x000e240000001c00 */
        /* <DEDUP_REMOVED lines=10> */
[----:B------:R-:W-:-:S07]  /*40f0*/  @!P2 FSEL R5, R3, R13, !P0 ;  /* 0x0000000d0305a208 */ /* 0x000fce0004000000 */
.L_x_5104:
[----:B------:R-:W-:Y:S05]  /*4100*/  BSYNC.RECONVERGENT B0 ;  /* 0x0000000000007941 */ /* 0x000fea0003800200 */
.L_x_5103:
[----:B------:R-:W-:Y:S01]  /*4110*/  VIADD R22, R23, 0x80 ;  /* 0x0000008017167836 */ /* 0x000fe20000000000 */
[----:B------:R-:W-:Y:S04]  /*4120*/  BSSY.RECONVERGENT B0, `(.L_x_5105) ;  /* 0x000002e000007945 */ /* 0x000fe80003800200 */
[----:B------:R-:W-:-:S13]  /*4130*/  ISETP.GE.AND P0, PT, R22, R19, PT ;  /* 0x000000131600720c */ /* 0x000fda0003f06270 */
[----:B------:R-:W-:Y:S05]  /*4140*/  @P0 BRA `(.L_x_5106) ;  /* 0x0000000000ac0947 */ /* 0x000fea0003800000 */
[----:B01-3-5:R-:W-:Y:S01]  /*4150*/  DADD R26, -RZ, |R26| ;  /* 0x00000000ff1a7229 */ /* 0x02bfe2000000051a */
[----:B------:R-:W-:Y:S01]  /*4160*/  IMAD.MOV.U32 R10, RZ, RZ, RZ ;  /* 0x000000ffff0a7224 */ /* 0x000fe200078e00ff */
[----:B------:R-:W-:Y:S01]  /*4170*/  UMOV UR4, 0xffffffff ;  /* 0xffffffff00047882 */ /* 0x000fe20000000000 */
[----:B------:R-:W-:Y:S01]  /*4180*/  UMOV UR5, 0x7fefffff ;  /* 0x7fefffff00057882 */ /* 0x000fe20000000000 */
[----:B------:R-:W-:Y:S01]  /*4190*/  IMAD.MOV.U32 R12, RZ, RZ, RZ ;  /* 0x000000ffff0c7224 */ /* 0x000fe200078e00ff */
[----:B------:R-:W-:Y:S01]  /*41a0*/  UMOV UR6, UR5 ;  /* 0x0000000500067c82 */ /* 0x000fe20008000000 */
[----:B------:R-:W-:Y:S02]  /*41b0*/  IMAD.MOV.U32 R14, RZ, RZ, 0x0 ;  /* 0x00000000ff0e7424 */ /* 0x000fe400078e00ff */
[----:B------:R-:W-:Y:S02]  /*41c0*/  IMAD.MOV.U32 R15, RZ, RZ, 0x3fd80000 ;  /* 0x3fd80000ff0f7424 */ /* 0x000fe400078e00ff */
[----:B------:R-:W-:-:S02]  /*41d0*/  ISETP.GT.U32.AND P0, PT, R6, R26, PT ;  /* 0x0000001a0600720c */ /* 0x000fc40003f04070 */
[CC--:B------:R-:W-:Y:S02]  /*41e0*/  ISETP.LT.U32.AND P2, PT, R26.reuse, R6.reuse, PT ;  /* 0x000000061a00720c */ /* 0x0c0fe40003f41070 */
[----:B------:R-:W-:Y:S02]  /*41f0*/  ISETP.GT.U32.AND.EX P0, PT, R7, R27, PT, P0 ;  /* 0x0000001b0700720c */ /* 0x000fe40003f04100 */
[----:B------:R-:W-:Y:S02]  /*4200*/  ISETP.LT.U32.AND.EX P2, PT, R27, R7, PT, P2 ;  /* 0x000000071b00720c */ /* 0x000fe40003f41120 */
[----:B------:R-:W-:Y:S02]  /*4210*/  SEL R3, R7, R27, P0 ;  /* 0x0000001b07037207 */ /* 0x000fe40000000000 */
[----:B----4-:R-:W-:Y:S02]  /*4220*/  SEL R28, R26, R6, P2 ;  /* 0x000000061a1c7207 */ /* 0x010fe40001000000 */
[----:B------:R-:W-:-:S02]  /*4230*/  LOP3.LUT R0, R3, 0xffc00000, RZ, 0xc0, !PT ;  /* 0xffc0000003007812 */ /* 0x000fc400078ec0ff */
        /* <DEDUP_REMOVED lines=13> */
[----:B------:R-:W-:Y:S01]  /*4310*/  DSETP.NEU.AND P0, PT, R28, RZ, PT ;  /* 0x000000ff1c00722a */ /* 0x000fe20003f0d000 */
[----:B------:R-:W-:Y:S02]  /*4320*/  @P2 LOP3.LUT R21, R11, 0x80000, RZ, 0xfc, !PT ;  /* 0x000800000b152812 */ /* 0x000fe400078efcff */
        /* <DEDUP_REMOVED lines=13> */
.L_x_5106:
[----:B------:R-:W-:Y:S05]  /*4400*/  BSYNC.RECONVERGENT B0 ;  /* 0x0000000000007941 */ /* 0x000fea0003800200 */
.L_x_5105:
[----:B0-----:R-:W-:Y:S01]  /*4410*/  VIADD R0, R23, 0x100 ;  /* 0x0000010017007836 */ /* 0x001fe20000000000 */
[----:B------:R-:W-:Y:S04]  /*4420*/  BSSY.RECONVERGENT B0, `(.L_x_5107) ;  /* 0x000002d000007945 */ /* 0x000fe80003800200 */
[----:B------:R-:W-:-:S13]  /*4430*/  ISETP.GE.AND P0, PT, R0, R19, PT ;  /* 0x000000130000720c */ /* 0x000fda0003f06270 */
[----:B------:R-:W-:Y:S05]  /*4440*/  @P0 BRA `(.L_x_5108) ;  /* 0x0000000000a80947 */ /* 0x000fea0003800000 */
[----:B-1---5:R-:W-:Y:S01]  /*4450*/  DADD R8, -RZ, |R24| ;  /* 0x00000000ff087229 */ /* 0x022fe20000000518 */
        /* <DEDUP_REMOVED lines=41> */
.L_x_5108:
[----:B------:R-:W-:Y:S05]  /*46f0*/  BSYNC.RECONVERGENT B0 ;  /* 0x0000000000007941 */ /* 0x000fea0003800200 */
.L_x_5107:
[----:B------:R-:W0:Y:S01]  /*4700*/  LDC.U8 R2, c[0x0][0x3b4] ;  /* 0x0000ed00ff027b82 */ /* 0x000e220000000000 */
[----:B------:R-:W-:Y:S01]  /*4710*/  VIADD R0, R23, 0x180 ;  /* 0x0000018017007836 */ /* 0x000fe20000000000 */
[----:B------:R-:W-:Y:S04]  /*4720*/  BSSY.RECONVERGENT B0, `(.L_x_5109) ;  /* 0x0000031000007945 */ /* 0x000fe80003800200 */
[----:B------:R-:W-:-:S13]  /*4730*/  ISETP.GE.AND P0, PT, R0, R19, PT ;  /* 0x000000130000720c */ /* 0x000fda0003f06270 */
[----:B------:R-:W-:Y:S05]  /*4740*/  @P0 BRA `(.L_x_5110) ;  /* 0x0000000000b80947 */ /* 0x000fea0003800000 */
[----:B-1---5:R-:W-:Y:S01]  /*4750*/  DADD R16, -RZ, |R16| ;  /* 0x00000000ff107229 */ /* 0x022fe20000000510 */
[----:B------:R-:W-:Y:S01]  /*4760*/  IMAD.MOV.U32 R12, RZ, RZ, RZ ;  /* 0x000000ffff0c7224 */ /* 0x000fe200078e00ff */
[----:B------:R-:W-:Y:S01]  /*4770*/  UMOV UR4, 0xffffffff ;  /* 0xffffffff00047882 */ /* 0x000fe20000000000 */
[----:B------:R-:W-:Y:S02]  /*4780*/  UMOV UR5, 0x7fefffff ;  /* 0x7fefffff00057882 */ /* 0x000fe40000000000 */
[----:B------:R-:W-:-:S05]  /*4790*/  UMOV UR6, UR5 ;  /* 0x0000000500067c82 */ /* 0x000fca0008000000 */
[----:B------:R-:W-:Y:S02]  /*47a0*/  ISETP.GT.U32.AND P0, PT, R6, R16, PT ;  /* 0x000000100600720c */ /* 0x000fe40003f04070 */
[CC--:B------:R-:W-:Y:S02]  /*47b0*/  ISETP.LT.U32.AND P2, PT, R16.reuse, R6.reuse, PT ;  /* 0x000000061000720c */ /* 0x0c0fe40003f41070 */
[----:B------:R-:W-:Y:S02]  /*47c0*/  ISETP.GT.U32.AND.EX P0, PT, R7, R17, PT, P0 ;  /* 0x000000110700720c */ /* 0x000fe40003f04100 */
[----:B------:R-:W-:Y:S02]  /*47d0*/  ISETP.LT.U32.AND.EX P2, PT, R17, R7, PT, P2 ;  /* 0x000000071100720c */ /* 0x000fe40003f41120 */
[----:B------:R-:W-:Y:S02]  /*47e0*/  SEL R9, R7, R17, P0 ;  /* 0x0000001107097207 */ /* 0x000fe40000000000 */
[----:B------:R-:W-:-:S02]  /*47f0*/  SEL R0, R16, R6, P2 ;  /* 0x0000000610007207 */ /* 0x000fc40001000000 */
[----:B------:R-:W-:Y:S02]  /*4800*/  LOP3.LUT R3, R9, 0xffc00000, RZ, 0xc0, !PT ;  /* 0xffc0000009037812 */ /* 0x000fe400078ec0ff */
[----:B------:R-:W-:Y:S01]  /*4810*/  SEL R8, R6, R16, P0 ;  /* 0x0000001006087207 */ /* 0x000fe20000000000 */
[----:B------:R-:W-:Y:S01]  /*4820*/  IMAD.MOV.U32 R6, RZ, RZ, R0 ;  /* 0x000000ffff067224 */ /* 0x000fe200078e0000 */
[----:B------:R-:W-:Y:S01]  /*4830*/  SEL R7, R17, R7, P2 ;  /* 0x0000000711077207 */ /* 0x000fe20001000000 */
[----:B------:R-:W-:Y:S01]  /*4840*/  IMAD.MOV.U32 R16, RZ, RZ, 0x0 ;  /* 0x00000000ff107424 */ /* 0x000fe200078e00ff */
[----:B------:R-:W-:Y:S01]  /*4850*/  LOP3.LUT R13, R3, 0x7fd00000, RZ, 0x3c, !PT ;  /* 0x7fd00000030d7812 */ /* 0x000fe200078e3cff */
[----:B------:R-:W-:-:S05]  /*4860*/  IMAD.MOV.U32 R17, RZ, RZ, 0x3fd80000 ;  /* 0x3fd80000ff117424 */ /* 0x000fca00078e00ff */
        /* <DEDUP_REMOVED lines=14> */
[----:B------:R-:W1:Y:S02]  /*4950*/  MUFU.RSQ64H R13, R21 ;  /* 0x00000015000d7308 */ /* 0x000e640000001c00 */
        /* <DEDUP_REMOVED lines=10> */
[----:B------:R-:W-:-:S03]  /*4a00*/  @!P2 FSEL R7, R9, R15, !P0 ;  /* 0x0000000f0907a208 */ /* 0x000fc60004000000 */
[----:B------:R-:W-:Y:S02]  /*4a10*/  IMAD.MOV.U32 R16, RZ, RZ, R0 ;  /* 0x000000ffff107224 */ /* 0x000fe400078e0000 */
[----:B------:R-:W-:-:S07]  /*4a20*/  IMAD.MOV.U32 R17, RZ, RZ, R7 ;  /* 0x000000ffff117224 */ /* 0x000fce00078e0007 */
.L_x_5110:
[----:B------:R-:W-:Y:S05]  /*4a30*/  BSYNC.RECONVERGENT B0 ;  /* 0x0000000000007941 */ /* 0x000fea0003800200 */
.L_x_5109:
[----:B------:R-:W-:Y:S04]  /*4a40*/  BSSY.RECONVERGENT B6, `(.L_x_5111) ;  /* 0x0000128000067945 */ /* 0x000fe80003800200 */
[----:B------:R-:W-:Y:S05]  /*4a50*/  @P1 BRA `(.L_x_5112) ;  /* 0x0000001000981947 */ /* 0x000fea0003800000 */
[----:B------:R-:W2:Y:S01]  /*4a60*/  LDCU UR4, c[0x0][0x3b8] ;  /* 0x00007700ff0477ac */ /* 0x000ea20008000800 */
[----:B------:R-:W1:Y:S01]  /*4a70*/  LDC.64 R8, c[0x0][0x398] ;  /* 0x0000e600ff087b82 */ /* 0x000e620000000a00 */
[----:B------:R-:W-:Y:S01]  /*4a80*/  IMAD R0, R18, 0x200, R23 ;  /* 0x0000020012007824 */ /* 0x000fe200078e0217 */
[----:B0-----:R-:W-:-:S03]  /*4a90*/  PRMT R6, R2, 0x9910, RZ ;  /* 0x0000991002067816 */ /* 0x001fc600000000ff */
[----:B--2---:R-:W-:Y:S02]  /*4aa0*/  IMAD R3, R0, UR4, RZ ;  /* 0x0000000400037c24 */ /* 0x004fe4000f8e02ff */
        /* <DEDUP_REMOVED lines=13> */
[----:B------:R-:W0:Y:S01]  /*4b80*/  F2I.F64.TRUNC R5, R4 ;  /* 0x0000000400057311 */ /* 0x000e22000030d100 */
[----:B------:R-:W-:Y:S01]  /*4b90*/  IMAD.MOV.U32 R23, RZ, RZ, R22 ;  /* 0x000000ffff177224 */ /* 0x000fe200078e0016 */
[----:B0-----:R0:W-:Y:S01]  /*4ba0*/  STG.E.U8 desc[UR36][R8.64], R5 ;  /* 0x0000000508007986 */ /* 0x0011e2000c101124 */
[----:B------:R-:W-:Y:S05]  /*4bb0*/  BRA `(.L_x_5112) ;  /* 0x0000001000407947 */ /* 0x000fea0003800000 */
.L_x_5116:
[----:B------:R-:W0:Y:S01]  /*4bc0*/  F2I.S64.F64.TRUNC R4, R4 ;  /* 0x0000000400047311 */ /* 0x000e22000030d900 */
[----:B------:R-:W-:Y:S02]  /*4bd0*/  IMAD.MOV.U32 R23, RZ, RZ, R22 ;  /* 0x000000ffff177224 */ /* 0x000fe400078e0016 */
[----:B0-----:R-:W-:-:S05]  /*4be0*/  IMAD.MOV.U32 R3, RZ, RZ, R4 ;  /* 0x000000ffff037224 */ /* 0x001fca00078e0004 */
[----:B------:R0:W-:Y:S01]  /*4bf0*/  STG.E.U8 desc[UR36][R8.64], R3 ;  /* 0x0000000308007986 */ /* 0x0001e2000c101124 */
[----:B------:R-:W-:Y:S05]  /*4c00*/  BRA `(.L_x_5112) ;  /* 0x00000010002c7947 */ /* 0x000fea0003800000 */
.L_x_5115:
[----:B------:R-:W-:-:S13]  /*4c10*/  ISETP.NE.AND P0, PT, R0, 0x2, PT ;  /* 0x000000020000780c */ /* 0x000fda0003f05270 */
[----:B------:R-:W-:Y:S05]  /*4c20*/  @!P0 BRA `(.L_x_5118) ;  /* 0x0000000000308947 */ /* 0x000fea0003800000 */
[----:B------:R-:W-:-:S13]  /*4c30*/  ISETP.NE.AND P0, PT, R0, 0x3, PT ;  /* 0x000000030000780c */ /* 0x000fda0003f05270 */
[----:B------:R-:W-:Y:S05]  /*4c40*/  @!P0 BRA `(.L_x_5119) ;  /* 0x0000000000188947 */ /* 0x000fea0003800000 */
[----:B------:R-:W-:-:S13]  /*4c50*/  ISETP.NE.AND P0, PT, R0, 0x4, PT ;  /* 0x000000040000780c */ /* 0x000fda0003f05270 */
[----:B------:R-:W-:Y:S05]  /*4c60*/  @P0 BRA `(.L_x_5117) ;  /* 0x0000000c005c0947 */ /* 0x000fea0003800000 */
[----:B------:R-:W0:Y:S01]  /*4c70*/  F2I.S64.F64.TRUNC R4, R4 ;  /* 0x0000000400047311 */ /* 0x000e22000030d900 */
[----:B------:R-:W-:Y:S01]  /*4c80*/  IMAD.MOV.U32 R23, RZ, RZ, R22 ;  /* 0x000000ffff177224 */ /* 0x000fe200078e0016 */
[----:B0-----:R0:W-:Y:S01]  /*4c90*/  STG.E.64 desc[UR36][R8.64], R4 ;  /* 0x0000000408007986 */ /* 0x0011e2000c101b24 */
[----:B------:R-:W-:Y:S05]  /*4ca0*/  BRA `(.L_x_5112) ;  /* 0x0000001000047947 */ /* 0x000fea0003800000 */
.L_x_5119:
[----:B------:R-:W0:Y:S01]  /*4cb0*/  F2I.F64.TRUNC R5, R4 ;  /* 0x0000000400057311 */ /* 0x000e22000030d100 */
[----:B------:R-:W-:Y:S01]  /*4cc0*/  IMAD.MOV.U32 R23, RZ, RZ, R22 ;  /* 0x000000ffff177224 */ /* 0x000fe200078e0016 */
[----:B0-----:R0:W-:Y:S01]  /*4cd0*/  STG.E desc[UR36][R8.64], R5 ;  /* 0x0000000508007986 */ /* 0x0011e2000c101924 */
[----:B------:R-:W-:Y:S05]  /*4ce0*/  BRA `(.L_x_5112) ;  /* 0x0000000c00f47947 */ /* 0x000fea0003800000 */
.L_x_5118:
[----:B------:R-:W0:Y:S01]  /*4cf0*/  F2I.F64.TRUNC R5, R4 ;  /* 0x0000000400057311 */ /* 0x000e22000030d100 */
[----:B------:R-:W-:Y:S01]  /*4d00*/  IMAD.MOV.U32 R23, RZ, RZ, R22 ;  /* 0x000000ffff177224 */ /* 0x000fe200078e0016 */
[----:B0-----:R2:W-:Y:S01]  /*4d10*/  STG.E.U16 desc[UR36][R8.64], R5 ;  /* 0x0000000508007986 */ /* 0x0015e2000c101524 */
[----:B------:R-:W-:Y:S05]  /*4d20*/  BRA `(.L_x_5112) ;  /* 0x0000000c00e47947 */ /* 0x000fea0003800000 */
.L_x_5114:
[----:B------:R-:W-:-:S13]  /*4d30*/  ISETP.GT.AND P0, PT, R0, 0x6, PT ;  /* 0x000000060000780c */ /* 0x000fda0003f04270 */
[----:B------:R-:W-:Y:S05]  /*4d40*/  @P0 BRA `(.L_x_5120) ;  /* 0x0000000000540947 */ /* 0x000fea0003800000 */
[----:B------:R-:W-:-:S13]  /*4d50*/  ISETP.NE.AND P0, PT, R0, 0x5, PT ;  /* 0x000000050000780c */ /* 0x000fda0003f05270 */
[----:B------:R-:W-:Y:S05]  /*4d60*/  @!P0 BRA `(.L_x_5121) ;  /* 0x0000000000288947 */ /* 0x000fea0003800000 */
[----:B------:R-:W-:-:S13]  /*4d70*/  ISETP.NE.AND P0, PT, R0, 0x6, PT ;  /* 0x000000060000780c */ /* 0x000fda0003f05270 */
[----:B------:R-:W-:Y:S05]  /*4d80*/  @P0 BRA `(.L_x_5117) ;  /* 0x0000000c00140947 */ /* 0x000fea0003800000 */
[----:B------:R-:W-:Y:S01]  /*4d90*/  UMOV UR4, 0xf0000000 ;  /* 0xf000000000047882 */ /* 0x000fe20000000000 */
[----:B------:R-:W-:Y:S01]  /*4da0*/  UMOV UR5, 0x380fffff ;  /* 0x380fffff00057882 */ /* 0x000fe20000000000 */
[----:B------:R-:W0:Y:S01]  /*4db0*/  F2F.F32.F64 R3, R4 ;  /* 0x0000000400037310 */ /* 0x000e220000301000 */
[----:B------:R-:W-:Y:S01]  /*4dc0*/  DSETP.GEU.AND P0, PT, |R4|, UR4, PT ;  /* 0x0000000404007e2a */ /* 0x000fe2000bf0e200 */
[----:B------:R-:W-:-:S13]  /*4dd0*/  IMAD.MOV.U32 R23, RZ, RZ, R22 ;  /* 0x000000ffff177224 */ /* 0x000fda00078e0016 */
[----:B0-----:R-:W-:-:S05]  /*4de0*/  @!P0 FMUL R3, R3, 1.175494350822287508e-38 ;  /* 0x0080000003038820 */ /* 0x001fca0000400000 */
[----:B------:R0:W-:Y:S01]  /*4df0*/  STG.E desc[UR36][R8.64], R3 ;  /* 0x0000000308007986 */ /* 0x0001e2000c101924 */
[----:B------:R-:W-:Y:S05]  /*4e00*/  BRA `(.L_x_5112) ;  /* 0x0000000c00ac7947 */ /* 0x000fea0003800000 */
.L_x_5121:
[----:B------:R-:W-:Y:S01]  /*4e10*/  UMOV UR4, 0xf0000000 ;  /* 0xf000000000047882 */ /* 0x000fe20000000000 */
[----:B------:R-:W-:Y:S01]  /*4e20*/  UMOV UR5, 0x380fffff ;  /* 0x380fffff00057882 */ /* 0x000fe20000000000 */
[----:B------:R-:W0:Y:S01]  /*4e30*/  F2F.F32.F64 R0, R4 ;  /* 0x0000000400007310 */ /* 0x000e220000301000 */
[----:B------:R-:W-:Y:S01]  /*4e40*/  DSETP.GEU.AND P0, PT, |R4|, UR4, PT ;  /* 0x0000000404007e2a */ /* 0x000fe2000bf0e200 */
[----:B------:R-:W-:-:S13]  /*4e50*/  IMAD.MOV.U32 R23, RZ, RZ, R22 ;  /* 0x000000ffff177224 */ /* 0x000fda00078e0016 */
[----:B0-----:R-:W-:-:S05]  /*4e60*/  @!P0 FMUL R0, R0, 1.175494350822287508e-38 ;  /* 0x0080000000008820 */ /* 0x001fca0000400000 */
[----:B------:R-:W-:-:S05]  /*4e70*/  F2FP.F16.F32.PACK_AB R0, RZ, R0 ;  /* 0x00000000ff00723e */ /* 0x000fca00000000ff */
[----:B------:R0:W-:Y:S01]  /*4e80*/  STG.E.U16 desc[UR36][R8.64], R0 ;  /* 0x0000000008007986 */ /* 0x0001e2000c101524 */
[----:B------:R-:W-:Y:S05]  /*4e90*/  BRA `(.L_x_5112) ;  /* 0x0000000c00887947 */ /* 0x000fea0003800000 */
.L_x_5120:
[----:B------:R-:W-:-:S13]  /*4ea0*/  ISETP.NE.AND P0, PT, R0, 0x7, PT ;  /* 0x000000070000780c */ /* 0x000fda0003f05270 */
[----:B------:R-:W-:Y:S05]  /*4eb0*/  @!P0 BRA `(.L_x_5122) ;  /* 0x00000000005c8947 */ /* 0x000fea0003800000 */
        /* <DEDUP_REMOVED lines=8> */
[----:B------:R-:W-:Y:S02]  /*4f40*/  IMAD.MOV.U32 R7, RZ, RZ, RZ ;  /* 0x000000ffff077224 */ /* 0x000fe400078e00ff */
[----:B------:R-:W-:-:S11]  /*4f50*/  IMAD.MOV.U32 R23, RZ, RZ, R22 ;  /* 0x000000ffff177224 */ /* 0x000fd600078e0016 */
[----:B0-----:R-:W-:-:S05]  /*4f60*/  @!P0 FMUL R6, R6, 1.175494350822287508e-38 ;  /* 0x0080000006068820 */ /* 0x001fca0000400000 */
[----:B------:R0:W-:Y:S01]  /*4f70*/  STG.E.64 desc[UR36][R8.64], R6 ;  /* 0x0000000608007986 */ /* 0x0001e2000c101b24 */
[----:B------:R-:W-:Y:S05]  /*4f80*/  BRA `(.L_x_5112) ;  /* 0x0000000c004c7947 */ /* 0x000fea0003800000 */
.L_x_5123:
[----:B------:R-:W-:Y:S01]  /*4f90*/  UMOV UR4, 0xf0000000 ;  /* 0xf000000000047882 */ /* 0x000fe20000000000 */
[----:B------:R-:W-:Y:S01]  /*4fa0*/  UMOV UR5, 0x380fffff ;  /* 0x380fffff00057882 */ /* 0x000fe20000000000 */
[----:B------:R-:W0:Y:S01]  /*4fb0*/  F2F.F32.F64 R0, R4 ;  /* 0x0000000400007310 */ /* 0x000e220000301000 */
[----:B------:R-:W-:Y:S01]  /*4fc0*/  DSETP.GEU.AND P0, PT, |R4|, UR4, PT ;  /* 0x0000000404007e2a */ /* 0x000fe2000bf0e200 */
[----:B------:R-:W-:-:S13]  /*4fd0*/  IMAD.MOV.U32 R23, RZ, RZ, R22 ;  /* 0x000000ffff177224 */ /* 0x000fda00078e0016 */
[----:B0-----:R-:W-:-:S05]  /*4fe0*/  @!P0 FMUL R0, R0, 1.175494350822287508e-38 ;  /* 0x0080000000008820 */ /* 0x001fca0000400000 */
[----:B------:R-:W-:-:S04]  /*4ff0*/  F2FP.F16.F32.PACK_AB R3, RZ, R0 ;  /* 0x00000000ff03723e */ /* 0x000fc800000000ff */
[----:B------:R-:W-:-:S05]  /*5000*/  PRMT R3, R3, 0x5410, RZ ;  /* 0x0000541003037816 */ /* 0x000fca00000000ff */
[----:B------:R0:W-:Y:S01]  /*5010*/  STG.E desc[UR36][R8.64], R3 ;  /* 0x0000000308007986 */ /* 0x0001e2000c101924 */
[----:B------:R-:W-:Y:S05]  /*5020*/  BRA `(.L_x_5112) ;  /* 0x0000000c00247947 */ /* 0x000fea0003800000 */
.L_x_5122:
[----:B------:R0:W-:Y:S01]  /*5030*/  STG.E.64 desc[UR36][R8.64], R4 ;  /* 0x0000000408007986 */ /* 0x0001e2000c101b24 */
[----:B------:R-:W-:Y:S01]  /*5040*/  IMAD.MOV.U32 R23, RZ, RZ, R22 ;  /* 0x000000ffff177224 */ /* 0x000fe200078e0016 */
[----:B------:R-:W-:Y:S06]  /*5050*/  BRA `(.L_x_5112) ;  /* 0x0000000c00187947 */ /* 0x000fec0003800000 */
.L_x_5113:
        /* <DEDUP_REMOVED lines=8> */
[----:B------:R-:W-:Y:S01]  /*50e0*/  DSETP.NEU.AND P0, PT, R4, RZ, PT ;  /* 0x000000ff0400722a */ /* 0x000fe20003f0d000 */
[----:B------:R-:W-:-:S05]  /*50f0*/  IMAD.MOV.U32 R23, RZ, RZ, R22 ;  /* 0x000000ffff177224 */ /* 0x000fca00078e0016 */
[----:B------:R-:W-:-:S05]  /*5100*/  SEL R3, RZ, 0x1, !P0 ;  /* 0x00000001ff037807 */ /* 0x000fca0004000000 */
[----:B------:R0:W-:Y:S01]  /*5110*/  STG.E.U8 desc[UR36][R8.64], R3 ;  /* 0x0000000308007986 */ /* 0x0001e2000c101124 */
[----:B------:R-:W-:Y:S05]  /*5120*/  BRA `(.L_x_5112) ;  /* 0x0000000800e47947 */ /* 0x000fea0003800000 */
.L_x_5126:
[----:B------:R-:W-:Y:S01]  /*5130*/  CS2R R6, SRZ ;  /* 0x0000000000067805 */ /* 0x000fe2000001ff00 */
[----:B------:R-:W-:-:S04]  /*5140*/  IMAD.MOV.U32 R23, RZ, RZ, R22 ;  /* 0x000000ffff177224 */ /* 0x000fc800078e0016 */
[----:B------:R0:W-:Y:S01]  /*5150*/  STG.E.128 desc[UR36][R8.64], R4 ;  /* 0x0000000408007986 */ /* 0x0001e2000c101d24 */
[----:B------:R-:W-:Y:S05]  /*5160*/  BRA `(.L_x_5112) ;  /* 0x0000000800d47947 */ /* 0x000fea0003800000 */
.L_x_5125:
        /* <DEDUP_REMOVED lines=23> */
.L_x_5130:
[----:B------:R-:W-:Y:S05]  /*52e0*/  BSYNC.RECONVERGENT B0 ;  /* 0x0000000000007941 */ /* 0x000fea0003800200 */
.L_x_5129:
[----:B------:R-:W-:Y:S01]  /*52f0*/  LOP3.LUT R7, R0, 0x80, R7, 0xf8, !PT ;  /* 0x0000008000077812 */ /* 0x000fe200078ef807 */
[----:B------:R-:W-:-:S04]  /*5300*/  IMAD.MOV.U32 R23, RZ, RZ, R22 ;  /* 0x000000ffff177224 */ /* 0x000fc800078e0016 */
[----:B------:R0:W-:Y:S01]  /*5310*/  STG.E.U8 desc[UR36][R8.64], R7 ;  /* 0x0000000708007986 */ /* 0x0001e2000c101124 */
[----:B------:R-:W-:Y:S05]  /*5320*/  BRA `(.L_x_5112) ;  /* 0x0000000800647947 */ /* 0x000fea0003800000 */
.L_x_5128:
        /* <DEDUP_REMOVED lines=19> */
.L_x_5132:
[----:B------:R-:W-:Y:S05]  /*5460*/  BSYNC.RECONVERGENT B0 ;  /* 0x0000000000007941 */ /* 0x000fea0003800200 */
.L_x_5131:
[----:B------:R-:W-:Y:S01]  /*5470*/  LOP3.LUT R7, R0, 0x80, R7, 0xf8, !PT ;  /* 0x0000008000077812 */ /* 0x000fe200078ef807 */
[----:B------:R-:W-:-:S04]  /*5480*/  IMAD.MOV.U32 R23, RZ, RZ, R22 ;  /* 0x000000ffff177224 */ /* 0x000fc800078e0016 */
[----:B------:R0:W-:Y:S01]  /*5490*/  STG.E.U8 desc[UR36][R8.64], R7 ;  /* 0x0000000708007986 */ /* 0x0001e2000c101124 */
[----:B------:R-:W-:Y:S05]  /*54a0*/  BRA `(.L_x_5112) ;  /* 0x0000000800047947 */ /* 0x000fea0003800000 */
.L_x_5127:
[----:B------:R-:W-:Y:S01]  /*54b0*/  UMOV UR4, 0xf0000000 ;  /* 0xf000000000047882 */ /* 0x000fe20000000000 */
[----:B------:R-:W-:Y:S01]  /*54c0*/  UMOV UR5, 0x380fffff ;  /* 0x380fffff00057882 */ /* 0x000fe20000000000 */
[----:B------:R-:W0:Y:S01]  /*54d0*/  F2F.F32.F64 R0, R4 ;  /* 0x0000000400007310 */ /* 0x000e220000301000 */
[----:B------:R-:W-:Y:S01]  /*54e0*/  DSETP.GEU.AND P0, PT, |R4|, UR4, PT ;  /* 0x0000000404007e2a */ /* 0x000fe2000bf0e200 */
[----:B------:R-:W-:-:S13]  /*54f0*/  IMAD.MOV.U32 R23, RZ, RZ, R22 ;  /* 0x000000ffff177224 */ /* 0x000fda00078e0016 */
[----:B0-----:R-:W-:-:S05]  /*5500*/  @!P0 FMUL R0, R0, 1.175494350822287508e-38 ;  /* 0x0080000000008820 */ /* 0x001fca0000400000 */
[----:B------:R-:W-:-:S05]  /*5510*/  F2FP.BF16.F32.PACK_AB R0, RZ, R0 ;  /* 0x00000000ff00723e */ /* 0x000fca00000010ff */
[----:B------:R0:W-:Y:S01]  /*5520*/  STG.E.U16 desc[UR36][R8.64], R0 ;  /* 0x0000000008007986 */ /* 0x0001e2000c101524 */
[----:B------:R-:W-:Y:S05]  /*5530*/  BRA `(.L_x_5112) ;  /* 0x0000000400e07947 */ /* 0x000fea0003800000 */
.L_x_5124:
        /* <DEDUP_REMOVED lines=8> */
[----:B------:R-:W0:Y:S01]  /*55c0*/  F2I.U32.F64.TRUNC R5, R4 ;  /* 0x0000000400057311 */ /* 0x000e22000030d000 */
[----:B------:R-:W-:Y:S01]  /*55d0*/  IMAD.MOV.U32 R23, RZ, RZ, R22 ;  /* 0x000000ffff177224 */ /* 0x000fe200078e0016 */
[----:B0-----:R0:W-:Y:S01]  /*55e0*/  STG.E.U16 desc[UR36][R8.64], R5 ;  /* 0x0000000508007986 */ /* 0x0011e2000c101524 */
[----:B------:R-:W-:Y:S05]  /*55f0*/  BRA `(.L_x_5112) ;  /* 0x0000000400b07947 */ /* 0x000fea0003800000 */
.L_x_5135:
        /* <DEDUP_REMOVED lines=17> */
.L_x_5138:
[----:B------:R-:W-:-:S04]  /*5710*/  SHF.R.U32.HI R0, RZ, 0x14, R7 ;  /* 0x00000014ff007819 */ /* 0x000fc80000011607 */
[----:B------:R-:W-:-:S04]  /*5720*/  LOP3.LUT R0, R0, 0x1, RZ, 0xc0, !PT ;  /* 0x0000000100007812 */ /* 0x000fc800078ec0ff */
[----:B------:R-:W-:-:S04]  /*5730*/  IADD3 R0, PT, PT, R7, 0x487ffff, R0 ;  /* 0x0487ffff07007810 */ /* 0x000fc80007ffe000 */
[----:B------:R-:W-:-:S04]  /*5740*/  SHF.R.U32.HI R0, RZ, 0x14, R0 ;  /* 0x00000014ff007819 */ /* 0x000fc80000011600 */
[----:B------:R-:W-:-:S07]  /*5750*/  LOP3.LUT R3, R0, 0xff, RZ, 0xc0, !PT ;  /* 0x000000ff00037812 */ /* 0x000fce00078ec0ff */
.L_x_5139:
[----:B------:R-:W-:-:S04]  /*5760*/  SHF.R.U32.HI R0, RZ, 0x18, R7 ;  /* 0x00000018ff007819 */ /* 0x000fc80000011607 */
[----:B------:R-:W-:-:S07]  /*5770*/  LOP3.LUT R0, R3, 0x80, R0, 0xf8, !PT ;  /* 0x0000008003007812 */ /* 0x000fce00078ef800 */
.L_x_5137:
[----:B------:R-:W-:Y:S05]  /*5780*/  BSYNC.RECONVERGENT B0 ;  /* 0x0000000000007941 */ /* 0x000fea0003800200 */
.L_x_5136:
[----:B------:R0:W-:Y:S01]  /*5790*/  STG.E.U8 desc[UR36][R8.64], R0 ;  /* 0x0000000008007986 */ /* 0x0001e2000c101124 */
[----:B------:R-:W-:Y:S01]  /*57a0*/  IMAD.MOV.U32 R23, RZ, RZ, R22 ;  /* 0x000000ffff177224 */ /* 0x000fe200078e0016 */
[----:B------:R-:W-:Y:S06]  /*57b0*/  BRA `(.L_x_5112) ;  /* 0x0000000400407947 */ /* 0x000fec0003800000 */
.L_x_5134:
        /* <DEDUP_REMOVED lines=17> */
.L_x_5142:
[----:B------:R-:W-:-:S04]  /*58d0*/  SHF.R.U32.HI R0, RZ, 0x15, R7 ;  /* 0x00000015ff007819 */ /* 0x000fc80000011607 */
[----:B------:R-:W-:-:S04]  /*58e0*/  LOP3.LUT R0, R0, 0x1, RZ, 0xc0, !PT ;  /* 0x0000000100007812 */ /* 0x000fc800078ec0ff */
[----:B------:R-:W-:-:S04]  /*58f0*/  IADD3 R0, PT, PT, R7, 0x88fffff, R0 ;  /* 0x088fffff07007810 */ /* 0x000fc80007ffe000 */
[----:B------:R-:W-:-:S04]  /*5900*/  SHF.R.U32.HI R0, RZ, 0x15, R0 ;  /* 0x00000015ff007819 */ /* 0x000fc80000011600 */
[----:B------:R-:W-:-:S07]  /*5910*/  LOP3.LUT R3, R0, 0xff, RZ, 0xc0, !PT ;  /* 0x000000ff00037812 */ /* 0x000fce00078ec0ff */
.L_x_5143:
[----:B------:R-:W-:-:S04]  /*5920*/  SHF.R.U32.HI R0, RZ, 0x18, R7 ;  /* 0x00000018ff007819 */ /* 0x000fc80000011607 */
[----:B------:R-:W-:-:S07]  /*5930*/  LOP3.LUT R0, R3, 0x80, R0, 0xf8, !PT ;  /* 0x0000008003007812 */ /* 0x000fce00078ef800 */
.L_x_5141:
[----:B------:R-:W-:Y:S05]  /*5940*/  BSYNC.RECONVERGENT B0 ;  /* 0x0000000000007941 */ /* 0x000fea0003800200 */
.L_x_5140:
[----:B------:R0:W-:Y:S01]  /*5950*/  STG.E.U8 desc[UR36][R8.64], R0 ;  /* 0x0000000008007986 */ /* 0x0001e2000c101124 */
[----:B------:R-:W-:Y:S01]  /*5960*/  IMAD.MOV.U32 R23, RZ, RZ, R22 ;  /* 0x000000ffff177224 */ /* 0x000fe200078e0016 */
[----:B------:R-:W-:Y:S06]  /*5970*/  BRA `(.L_x_5112) ;  /* 0x0000000000d07947 */ /* 0x000fec0003800000 */
.L_x_5133:
[----:B------:R-:W-:-:S13]  /*5980*/  ISETP.NE.AND P0, PT, R0, 0x1c, PT ;  /* 0x0000001c0000780c */ /* 0x000fda0003f05270 */
[----:B------:R-:W-:Y:S05]  /*5990*/  @!P0 BRA `(.L_x_5144) ;  /* 0x0000000000bc8947 */ /* 0x000fea0003800000 */
[----:B------:R-:W-:-:S13]  /*59a0*/  ISETP.NE.AND P0, PT, R0, 0x1d, PT ;  /* 0x0000001d0000780c */ /* 0x000fda0003f05270 */
[----:B------:R-:W-:Y:S05]  /*59b0*/  @!P0 BRA `(.L_x_5145) ;  /* 0x0000000000a48947 */ /* 0x000fea0003800000 */
[----:B------:R-:W-:-:S13]  /*59c0*/  ISETP.NE.AND P0, PT, R0, 0x2c, PT ;  /* 0x0000002c0000780c */ /* 0x000fda0003f05270 */
[----:B------:R-:W-:Y:S05]  /*59d0*/  @!P0 BRA `(.L_x_5146) ;  /* 0x0000000000488947 */ /* 0x000fea0003800000 */
.L_x_5117:
        /* <DEDUP_REMOVED lines=16> */
.L_x_5147:
[----:B------:R-:W-:Y:S01]  /*5ae0*/  IMAD.MOV.U32 R23, RZ, RZ, R22 ;  /* 0x000000ffff177224 */ /* 0x000fe200078e0016 */
[----:B------:R-:W-:Y:S06]  /*5af0*/  BRA `(.L_x_5112) ;  /* 0x0000000000707947 */ /* 0x000fec0003800000 */
.L_x_5146:
[----:B------:R-:W-:Y:S01]  /*5b00*/  UMOV UR4, 0xf0000000 ;  /* 0xf000000000047882 */ /* 0x000fe20000000000 */
[----:B------:R-:W-:Y:S01]  /*5b10*/  UMOV UR5, 0x380fffff ;  /* 0x380fffff00057882 */ /* 0x000fe20000000000 */
[----:B------:R-:W0:Y:S01]  /*5b20*/  F2F.F32.F64 R10, R4 ;  /* 0x00000004000a7310 */ /* 0x000e220000301000 */
[----:B------:R-:W-:Y:S01]  /*5b30*/  DSETP.GEU.AND P0, PT, |R4|, UR4, PT ;  /* 0x0000000404007e2a */ /* 0x000fe2000bf0e200 */
[----:B------:R-:W-:-:S13]  /*5b40*/  IMAD.MOV.U32 R23, RZ, RZ, R22 ;  /* 0x000000ffff177224 */ /* 0x000fda00078e0016 */
        /* <DEDUP_REMOVED lines=16> */
.L_x_5145:
[----:B------:R-:W0:Y:S01]  /*5c50*/  F2I.U64.F64.TRUNC R4, R4 ;  /* 0x0000000400047311 */ /* 0x000e22000030d800 */
[----:B------:R-:W-:Y:S01]  /*5c60*/  IMAD.MOV.U32 R23, RZ, RZ, R22 ;  /* 0x000000ffff177224 */ /* 0x000fe200078e0016 */
[----:B0-----:R0:W-:Y:S01]  /*5c70*/  STG.E.64 desc[UR36][R8.64], R4 ;  /* 0x0000000408007986 */ /* 0x0011e2000c101b24 */
[----:B------:R-:W-:Y:S05]  /*5c80*/  BRA `(.L_x_5112) ;  /* 0x00000000000c7947 */ /* 0x000fea0003800000 */
.L_x_5144:
[----:B------:R-:W0:Y:S01]  /*5c90*/  F2I.U32.F64.TRUNC R5, R4 ;  /* 0x0000000400057311 */ /* 0x000e22000030d000 */
[----:B------:R-:W-:Y:S01]  /*5ca0*/  IMAD.MOV.U32 R23, RZ, RZ, R22 ;  /* 0x000000ffff177224 */ /* 0x000fe200078e0016 */
[----:B0-----:R0:W-:Y:S06]  /*5cb0*/  STG.E desc[UR36][R8.64], R5 ;  /* 0x0000000508007986 */ /* 0x0011ec000c101924 */
.L_x_5112:
[----:B------:R-:W-:Y:S05]  /*5cc0*/  BSYNC.RECONVERGENT B6 ;  /* 0x0000000000067941 */ /* 0x000fea0003800200 */
.L_x_5111:
[----:B------:R-:W-:Y:S01]  /*5cd0*/  ISETP.GE.AND P0, PT, R23, R19, PT ;  /* 0x000000131700720c */ /* 0x000fe20003f06270 */
[----:B------:R-:W-:-:S12]  /*5ce0*/  BSSY.RECONVERGENT B6, `(.L_x_5148) ;  /* 0x0000228000067945 */ /* 0x000fd80003800200 */
[----:B------:R-:W-:Y:S05]  /*5cf0*/  @P0 BRA `(.L_x_5149) ;  /* 0x0000002000980947 */ /* 0x000fea0003800000 */
[----:B------:R-:W3:Y:S01]  /*5d00*/  LDCU UR4, c[0x0][0x3b8] ;  /* 0x00007700ff0477ac */ /* 0x000ee20008000800 */
[----:B012---:R-:W0:Y:S01]  /*5d10*/  LDC.64 R4, c[0x0][0x398] ;  /* 0x0000e600ff047b82 */ /* 0x007e220000000a00 */
[----:B------:R-:W-:Y:S01]  /*5d20*/  IMAD R0, R18, 0x200, R23 ;  /* 0x0000020012007824 */ /* 0x000fe200078e0217 */
[----:B------:R-:W-:-:S03]  /*5d30*/  PRMT R6, R2, 0x9910, RZ ;  /* 0x0000991002067816 */ /* 0x000fc600000000ff */
        /* <DEDUP_REMOVED lines=14> */
[----:B----45:R-:W0:Y:S02]  /*5e20*/  F2I.F64.TRUNC R29, R28 ;  /* 0x0000001c001d7311 */ /* 0x030e24000030d100 */
[----:B0-----:R1:W-:Y:S01]  /*5e30*/  STG.E.U8 desc[UR36][R4.64], R29 ;  /* 0x0000001d04007986 */ /* 0x0013e2000c101124 */
[----:B------:R-:W-:Y:S05]  /*5e40*/  BRA `(.L_x_5155) ;  /* 0x0000000c00f07947 */ /* 0x000fea0003800000 */
.L_x_5153:
[----:B----45:R-:W0:Y:S02]  /*5e50*/  F2I.S64.F64.TRUNC R28, R28 ;  /* 0x0000001c001c7311 */ /* 0x030e24000030d900 */
[----:B0-----:R-:W-:-:S05]  /*5e60*/  IMAD.MOV.U32 R3, RZ, RZ, R28 ;  /* 0x000000ffff037224 */ /* 0x001fca00078e001c */
[----:B------:R0:W-:Y:S01]  /*5e70*/  STG.E.U8 desc[UR36][R4.64], R3 ;  /* 0x0000000304007986 */ /* 0x0001e2000c101124 */
[----:B------:R-:W-:Y:S05]  /*5e80*/  BRA `(.L_x_5155) ;  /* 0x0000000c00e07947 */ /* 0x000fea0003800000 */
.L_x_5152:
[----:B------:R-:W-:-:S13]  /*5e90*/  ISETP.NE.AND P0, PT, R0, 0x2, PT ;  /* 0x000000020000780c */ /* 0x000fda0003f05270 */
[----:B------:R-:W-:Y:S05]  /*5ea0*/  @!P0 BRA `(.L_x_5156) ;  /* 0x0000000000288947 */ /* 0x000fea0003800000 */
[----:B------:R-:W-:-:S13]  /*5eb0*/  ISETP.NE.AND P0, PT, R0, 0x3, PT ;  /* 0x000000030000780c */ /* 0x000fda0003f05270 */
[----:B------:R-:W-:Y:S05]  /*5ec0*/  @!P0 BRA `(.L_x_5157) ;  /* 0x0000000000148947 */ /* 0x000fea0003800000 */
[----:B------:R-:W-:-:S13]  /*5ed0*/  ISETP.NE.AND P0, PT, R0, 0x4, PT ;  /* 0x000000040000780c */ /* 0x000fda0003f05270 */
[----:B------:R-:W-:Y:S05]  /*5ee0*/  @P0 BRA `(.L_x_5154) ;  /* 0x0000000800b40947 */ /* 0x000fea0003800000 */
[----:B----45:R-:W0:Y:S02]  /*5ef0*/  F2I.S64.F64.TRUNC R28, R28 ;  /* 0x0000001c001c7311 */ /* 0x030e24000030d900 */
[----:B0-----:R4:W-:Y:S01]  /*5f00*/  STG.E.64 desc[UR36][R4.64], R28 ;  /* 0x0000001c04007986 */ /* 0x0019e2000c101b24 */
[----:B------:R-:W-:Y:S05]  /*5f10*/  BRA `(.L_x_5155) ;  /* 0x0000000c00bc7947 */ /* 0x000fea0003800000 */
.L_x_5157:
[----:B----45:R-:W0:Y:S02]  /*5f20*/  F2I.F64.TRUNC R29, R28 ;  /* 0x0000001c001d7311 */ /* 0x030e24000030d100 */
[----:B0-----:R3:W-:Y:S01]  /*5f30*/  STG.E desc[UR36][R4.64], R29 ;  /* 0x0000001d04007986 */ /* 0x0017e2000c101924 */
[----:B------:R-:W-:Y:S05]  /*5f40*/  BRA `(.L_x_5155) ;  /* 0x0000000c00b07947 */ /* 0x000fea0003800000 */
.L_x_5156:
[----:B----45:R-:W0:Y:S02]  /*5f50*/  F2I.F64.TRUNC R29, R28 ;  /* 0x0000001c001d7311 */ /* 0x030e24000030d100 */
[----:B0-----:R2:W-:Y:S01]  /*5f60*/  STG.E.U16 desc[UR36][R4.64], R29 ;  /* 0x0000001d04007986 */ /* 0x0015e2000c101524 */
[----:B------:R-:W-:Y:S05]  /*5f70*/  BRA `(.L_x_5155) ;  /* 0x0000000c00a47947 */ /* 0x000fea0003800000 */
.L_x_5151:
        /* <DEDUP_REMOVED lines=8> */
[----:B----45:R-:W0:Y:S01]  /*6000*/  F2F.F32.F64 R3, R28 ;  /* 0x0000001c00037310 */ /* 0x030e220000301000 */
[----:B------:R-:W-:-:S14]  /*6010*/  DSETP.GEU.AND P0, PT, |R28|, UR4, PT ;  /* 0x000000041c007e2a */ /* 0x000fdc000bf0e200 */
[----:B0-----:R-:W-:-:S05]  /*6020*/  @!P0 FMUL R3, R3, 1.175494350822287508e-38 ;  /* 0x0080000003038820 */ /* 0x001fca0000400000 */
[----:B------:R0:W-:Y:S01]  /*6030*/  STG.E desc[UR36][R4.64], R3 ;  /* 0x0000000304007986 */ /* 0x0001e2000c101924 */
[----:B------:R-:W-:Y:S05]  /*6040*/  BRA `(.L_x_5155) ;  /* 0x0000000c00707947 */ /* 0x000fea0003800000 */
.L_x_5159:
[----:B------:R-:W-:Y:S01]  /*6050*/  UMOV UR4, 0xf0000000 ;  /* 0xf000000000047882 */ /* 0x000fe20000000000 */
[----:B------:R-:W-:Y:S01]  /*6060*/  UMOV UR5, 0x380fffff ;  /* 0x380fffff00057882 */ /* 0x000fe20000000000 */
[----:B----45:R-:W0:Y:S01]  /*6070*/  F2F.F32.F64 R0, R28 ;  /* 0x0000001c00007310 */ /* 0x030e220000301000 */
[----:B------:R-:W-:-:S14]  /*6080*/  DSETP.GEU.AND P0, PT, |R28|, UR4, PT ;  /* 0x000000041c007e2a */ /* 0x000fdc000bf0e200 */
[----:B0-----:R-:W-:-:S05]  /*6090*/  @!P0 FMUL R0, R0, 1.175494350822287508e-38 ;  /* 0x0080000000008820 */ /* 0x001fca0000400000 */
[----:B------:R-:W-:-:S05]  /*60a0*/  F2FP.F16.F32.PACK_AB R0, RZ, R0 ;  /* 0x00000000ff00723e */ /* 0x000fca00000000ff */
[----:B------:R0:W-:Y:S01]  /*60b0*/  STG.E.U16 desc[UR36][R4.64], R0 ;  /* 0x0000000004007986 */ /* 0x0001e2000c101524 */
[----:B------:R-:W-:Y:S05]  /*60c0*/  BRA `(.L_x_5155) ;  /* 0x0000000c00507947 */ /* 0x000fea0003800000 */
.L_x_5158:
        /* <DEDUP_REMOVED lines=8> */
[----:B----45:R-:W0:Y:S01]  /*6150*/  F2F.F32.F64 R6, R28 ;  /* 0x0000001c00067310 */ /* 0x030e220000301000 */
[----:B------:R-:W-:Y:S01]  /*6160*/  DSETP.GEU.AND P0, PT, |R28|, UR4, PT ;  /* 0x000000041c007e2a */ /* 0x000fe2000bf0e200 */
[----:B------:R-:W-:-:S13]  /*6170*/  IMAD.MOV.U32 R7, RZ, RZ, RZ ;  /* 0x000000ffff077224 */ /* 0x000fda00078e00ff */
[----:B0-----:R-:W-:-:S05]  /*6180*/  @!P0 FMUL R6, R6, 1.175494350822287508e-38 ;  /* 0x0080000006068820 */ /* 0x001fca0000400000 */
[----:B------:R0:W-:Y:S01]  /*6190*/  STG.E.64 desc[UR36][R4.64], R6 ;  /* 0x0000000604007986 */ /* 0x0001e2000c101b24 */
[----:B------:R-:W-:Y:S05]  /*61a0*/  BRA `(.L_x_5155) ;  /* 0x0000000c00187947 */ /* 0x000fea0003800000 */
.L_x_5161:
[----:B------:R-:W-:Y:S01]  /*61b0*/  UMOV UR4, 0xf0000000 ;  /* 0xf000000000047882 */ /* 0x000fe20000000000 */
[----:B------:R-:W-:Y:S01]  /*61c0*/  UMOV UR5, 0x380fffff ;  /* 0x380fffff00057882 */ /* 0x000fe20000000000 */
[----:B----45:R-:W0:Y:S01]  /*61d0*/  F2F.F32.F64 R0, R28 ;  /* 0x0000001c00007310 */ /* 0x030e220000301000 */
[----:B------:R-:W-:-:S14]  /*61e0*/  DSETP.GEU.AND P0, PT, |R28|, UR4, PT ;  /* 0x000000041c007e2a */ /* 0x000fdc000bf0e200 */
[----:B0-----:R-:W-:-:S05]  /*61f0*/  @!P0 FMUL R0, R0, 1.175494350822287508e-38 ;  /* 0x0080000000008820 */ /* 0x001fca0000400000 */
[----:B------:R-:W-:-:S04]  /*6200*/  F2FP.F16.F32.PACK_AB R3, RZ, R0 ;  /* 0x00000000ff03723e */ /* 0x000fc800000000ff */
[----:B------:R-:W-:-:S05]  /*6210*/  PRMT R3, R3, 0x5410, RZ ;  /* 0x0000541003037816 */ /* 0x000fca00000000ff */
[----:B------:R0:W-:Y:S01]  /*6220*/  STG.E desc[UR36][R4.64], R3 ;  /* 0x0000000304007986 */ /* 0x0001e2000c101924 */
[----:B------:R-:W-:Y:S05]  /*6230*/  BRA `(.L_x_5155) ;  /* 0x0000000800f47947 */ /* 0x000fea0003800000 */
.L_x_5160:
[----:B----45:R0:W-:Y:S01]  /*6240*/  STG.E.64 desc[UR36][R4.64], R28 ;  /* 0x0000001c04007986 */ /* 0x0301e2000c101b24 */
[----:B------:R-:W-:Y:S05]  /*6250*/  BRA `(.L_x_5155) ;  /* 0x0000000800ec7947 */ /* 0x000fea0003800000 */
.L_x_5150:
        /* <DEDUP_REMOVED lines=10> */
[----:B----45:R-:W0:Y:S02]  /*6300*/  F2I.U32.F64.TRUNC R29, R28 ;  /* 0x0000001c001d7311 */ /* 0x030e24000030d000 */
[----:B0-----:R0:W-:Y:S01]  /*6310*/  STG.E.U16 desc[UR36][R4.64], R29 ;  /* 0x0000001d04007986 */ /* 0x0011e2000c101524 */
[----:B------:R-:W-:Y:S05]  /*6320*/  BRA `(.L_x_5155) ;  /* 0x0000000800b87947 */ /* 0x000fea0003800000 */
.L_x_5165:
[----:B------:R-:W-:Y:S01]  /*6330*/  UMOV UR4, 0xf0000000 ;  /* 0xf000000000047882 */ /* 0x000fe20000000000 */
[----:B------:R-:W-:Y:S01]  /*6340*/  UMOV UR5, 0x380fffff ;  /* 0x380fffff00057882 */ /* 0x000fe20000000000 */
[----:B----45:R-:W0:Y:S01]  /*6350*/  F2F.F32.F64 R7, R28 ;  /* 0x0000001c00077310 */ /* 0x030e220000301000 */
        /* <DEDUP_REMOVED lines=19> */
.L_x_5168:
[----:B------:R-:W-:-:S04]  /*6490*/  SHF.R.U32.HI R3, RZ, 0x18, R7 ;  /* 0x00000018ff037819 */ /* 0x000fc80000011607 */
[----:B------:R-:W-:-:S07]  /*64a0*/  LOP3.LUT R0, R0, 0x80, R3, 0xf8, !PT ;  /* 0x0000008000007812 */ /* 0x000fce00078ef803 */
.L_x_5167:
[----:B------:R-:W-:Y:S05]  /*64b0*/  BSYNC.RECONVERGENT B0 ;  /* 0x0000000000007941 */ /* 0x000fea0003800200 */
.L_x_5166:
[----:B------:R0:W-:Y:S01]  /*64c0*/  STG.E.U8 desc[UR36][R4.64], R0 ;  /* 0x0000000004007986 */ /* 0x0001e2000c101124 */
[----:B------:R-:W-:Y:S05]  /*64d0*/  BRA `(.L_x_5155) ;  /* 0x00000008004c7947 */ /* 0x000fea0003800000 */
.L_x_5164:
        /* <DEDUP_REMOVED lines=22> */
.L_x_5171:
[----:B------:R-:W-:-:S04]  /*6640*/  SHF.R.U32.HI R3, RZ, 0x18, R7 ;  /* 0x00000018ff037819 */ /* 0x000fc80000011607 */
[----:B------:R-:W-:-:S07]  /*6650*/  LOP3.LUT R0, R0, 0x80, R3, 0xf8, !PT ;  /* 0x0000008000007812 */ /* 0x000fce00078ef803 */
.L_x_5170:
[----:B------:R-:W-:Y:S05]  /*6660*/  BSYNC.RECONVERGENT B0 ;  /* 0x0000000000007941 */ /* 0x000fea0003800200 */
.L_x_5169:
[----:B------:R0:W-:Y:S01]  /*6670*/  STG.E.U8 desc[UR36][R4.64], R0 ;  /* 0x0000000004007986 */ /* 0x0001e2000c101124 */
[----:B------:R-:W-:Y:S05]  /*6680*/  BRA `(.L_x_5155) ;  /* 0x0000000400e07947 */ /* 0x000fea0003800000 */
.L_x_5163:
        /* <DEDUP_REMOVED lines=26> */
.L_x_5173:
[----:B----45:R-:W0:Y:S02]  /*6830*/  F2I.U64.F64.TRUNC R28, R28 ;  /* 0x0000001c001c7311 */ /* 0x030e24000030d800 */
[----:B0-----:R0:W-:Y:S01]  /*6840*/  STG.E.64 desc[UR36][R4.64], R28 ;  /* 0x0000001c04007986 */ /* 0x0011e2000c101b24 */
[----:B------:R-:W-:Y:S05]  /*6850*/  BRA `(.L_x_5155) ;  /* 0x00000004006c7947 */ /* 0x000fea0003800000 */
.L_x_5172:
[----:B----45:R-:W0:Y:S02]  /*6860*/  F2I.U32.F64.TRUNC R29, R28 ;  /* 0x0000001c001d7311 */ /* 0x030e24000030d000 */
[----:B0-----:R0:W-:Y:S01]  /*6870*/  STG.E desc[UR36][R4.64], R29 ;  /* 0x0000001d04007986 */ /* 0x0011e2000c101924 */
[----:B------:R-:W-:Y:S05]  /*6880*/  BRA `(.L_x_5155) ;  /* 0x0000000400607947 */ /* 0x000fea0003800000 */
.L_x_5162:
[----:B------:R-:W-:-:S13]  /*6890*/  ISETP.GT.AND P0, PT, R0, 0xe, PT ;  /* 0x0000000e0000780c */ /* 0x000fda0003f04270 */
[----:B------:R-:W-:Y:S05]  /*68a0*/  @P0 BRA `(.L_x_5174) ;  /* 0x00000000002c0947 */ /* 0x000fea0003800000 */
[----:B------:R-:W-:-:S13]  /*68b0*/  ISETP.NE.AND P0, PT, R0, 0xa, PT ;  /* 0x0000000a0000780c */ /* 0x000fda0003f05270 */
[----:B------:R-:W-:Y:S05]  /*68c0*/  @!P0 BRA `(.L_x_5175) ;  /* 0x0000000000188947 */ /* 0x000fea0003800000 */
[----:B------:R-:W-:-:S13]  /*68d0*/  ISETP.NE.AND P0, PT, R0, 0xb, PT ;  /* 0x0000000b0000780c */ /* 0x000fda0003f05270 */
[----:B------:R-:W-:Y:S05]  /*68e0*/  @P0 BRA `(.L_x_5154) ;  /* 0x0000000000340947 */ /* 0x000fea0003800000 */
[----:B----45:R-:W-:-:S06]  /*68f0*/  DSETP.NEU.AND P0, PT, R28, RZ, PT ;  /* 0x000000ff1c00722a */ /* 0x030fcc0003f0d000 */
[----:B------:R-:W-:-:S05]  /*6900*/  SEL R3, RZ, 0x1, !P0 ;  /* 0x00000001ff037807 */ /* 0x000fca0004000000 */
[----:B------:R0:W-:Y:S01]  /*6910*/  STG.E.U8 desc[UR36][R4.64], R3 ;  /* 0x0000000304007986 */ /* 0x0001e2000c101124 */
[----:B------:R-:W-:Y:S05]  /*6920*/  BRA `(.L_x_5155) ;  /* 0x0000000400387947 */ /* 0x000fea0003800000 */
.L_x_5175:
[----:B------:R-:W-:-:S05]  /*6930*/  CS2R R30, SRZ ;  /* 0x00000000001e7805 */ /* 0x000fca000001ff00 */
[----:B----45:R0:W-:Y:S01]  /*6940*/  STG.E.128 desc[UR36][R4.64], R28 ;  /* 0x0000001c04007986 */ /* 0x0301e2000c101d24 */
[----:B------:R-:W-:Y:S05]  /*6950*/  BRA `(.L_x_5155) ;  /* 0x00000004002c7947 */ /* 0x000fea0003800000 */
.L_x_5174:
[----:B------:R-:W-:-:S13]  /*6960*/  ISETP.NE.AND P0, PT, R0, 0xf, PT ;  /* 0x0000000f0000780c */ /* 0x000fda0003f05270 */
[----:B------:R-:W-:Y:S05]  /*6970*/  @!P0 BRA `(.L_x_5176) ;  /* 0x0000000400088947 */ /* 0x000fea0003800000 */
[----:B------:R-:W-:-:S13]  /*6980*/  ISETP.NE.AND P0, PT, R0, 0x17, PT ;  /* 0x000000170000780c */ /* 0x000fda0003f05270 */
[----:B------:R-:W-:Y:S05]  /*6990*/  @!P0 BRA `(.L_x_5177) ;  /* 0x0000000000a08947 */ /* 0x000fea0003800000 */
[----:B------:R-:W-:-:S13]  /*69a0*/  ISETP.NE.AND P0, PT, R0, 0x18, PT ;  /* 0x000000180000780c */ /* 0x000fda0003f05270 */
[----:B------:R-:W-:Y:S05]  /*69b0*/  @!P0 BRA `(.L_x_5178) ;  /* 0x0000000000448947 */ /* 0x000fea0003800000 */
.L_x_5154:
        /* <DEDUP_REMOVED lines=16> */
.L_x_5179:
[----:B------:R-:W-:Y:S05]  /*6ac0*/  BRA `(.L_x_5155) ;  /* 0x0000000000d07947 */ /* 0x000fea0003800000 */
.L_x_5178:
[----:B------:R-:W-:Y:S01]  /*6ad0*/  UMOV UR4, 0xf0000000 ;  /* 0xf000000000047882 */ /* 0x000fe20000000000 */
[----:B------:R-:W-:Y:S01]  /*6ae0*/  UMOV UR5, 0x380fffff ;  /* 0x380fffff00057882 */ /* 0x000fe20000000000 */
[----:B----45:R-:W0:Y:S01]  /*6af0*/  F2F.F32.F64 R7, R28 ;  /* 0x0000001c00077310 */ /* 0x030e220000301000 */
        /* <DEDUP_REMOVED lines=14> */
.L_x_5181:
[----:B------:R-:W-:Y:S05]  /*6be0*/  BSYNC.RECONVERGENT B0 ;  /* 0x0000000000007941 */ /* 0x000fea0003800200 */
.L_x_5180:
[----:B------:R-:W-:-:S05]  /*6bf0*/  LOP3.LUT R3, R0, 0x80, R3, 0xf8, !PT ;  /* 0x0000008000037812 */ /* 0x000fca00078ef803 */
[----:B------:R0:W-:Y:S01]  /*6c00*/  STG.E.U8 desc[UR36][R4.64], R3 ;  /* 0x0000000304007986 */ /* 0x0001e2000c101124 */
[----:B------:R-:W-:Y:S05]  /*6c10*/  BRA `(.L_x_5155) ;  /* 0x00000000007c7947 */ /* 0x000fea0003800000 */
.L_x_5177:
[----:B------:R-:W-:Y:S01]  /*6c20*/  UMOV UR4, 0xf0000000 ;  /* 0xf000000000047882 */ /* 0x000fe20000000000 */
[----:B------:R-:W-:Y:S01]  /*6c30*/  UMOV UR5, 0x380fffff ;  /* 0x380fffff00057882 */ /* 0x000fe20000000000 */
[----:B----45:R-:W0:Y:S01]  /*6c40*/  F2F.F32.F64 R7, R28 ;  /* 0x0000001c00077310 */ /* 0x030e220000301000 */
        /* <DEDUP_REMOVED lines=13> */
.L_x_5183:
[----:B------:R-:W-:Y:S01]  /*6d20*/  IMAD.MOV.U32 R0, RZ, RZ, 0x7f ;  /* 0x0000007fff007424 */ /* 0x000fe200078e00ff */
[----:B------:R-:W-:-:S04]  /*6d30*/  ISETP.GT.U32.AND P0, PT, R3, 0x7f800000, PT ;  /* 0x7f8000000300780c */ /* 0x000fc80003f04070 */
[----:B------:R-:W-:-:S09]  /*6d40*/  SEL R0, R0, 0x7c, P0 ;  /* 0x0000007c00007807 */ /* 0x000fd20000000000 */
.L_x_5184:
[----:B------:R-:W-:Y:S05]  /*6d50*/  BSYNC.RECONVERGENT B0 ;  /* 0x0000000000007941 */ /* 0x000fea0003800200 */
.L_x_5182:
[----:B------:R-:W-:-:S04]  /*6d60*/  SHF.R.U32.HI R3, RZ, 0x18, R7 ;  /* 0x00000018ff037819 */ /* 0x000fc80000011607 */
[----:B------:R-:W-:-:S05]  /*6d70*/  LOP3.LUT R3, R0, 0x80, R3, 0xf8, !PT ;  /* 0x0000008000037812 */ /* 0x000fca00078ef803 */
[----:B------:R0:W-:Y:S01]  /*6d80*/  STG.E.U8 desc[UR36][R4.64], R3 ;  /* 0x0000000304007986 */ /* 0x0001e2000c101124 */
[----:B------:R-:W-:Y:S05]  /*6d90*/  BRA `(.L_x_5155) ;  /* 0x00000000001c7947 */ /* 0x000fea0003800000 */
.L_x_5176:
[----:B------:R-:W-:Y:S01]  /*6da0*/  UMOV UR4, 0xf0000000 ;  /* 0xf000000000047882 */ /* 0x000fe20000000000 */
[----:B------:R-:W-:Y:S01]  /*6db0*/  UMOV UR5, 0x380fffff ;  /* 0x380fffff00057882 */ /* 0x000fe20000000000 */
[----:B----45:R-:W0:Y:S01]  /*6dc0*/  F2F.F32.F64 R0, R28 ;  /* 0x0000001c00007310 */ /* 0x030e220000301000 */
[----:B------:R-:W-:-:S14]  /*6dd0*/  DSETP.GEU.AND P0, PT, |R28|, UR4, PT ;  /* 0x000000041c007e2a */ /* 0x000fdc000bf0e200 */
[----:B0-----:R-:W-:-:S05]  /*6de0*/  @!P0 FMUL R0, R0, 1.175494350822287508e-38 ;  /* 0x0080000000008820 */ /* 0x001fca0000400000 */
[----:B------:R-:W-:-:S05]  /*6df0*/  F2FP.BF16.F32.PACK_AB R0, RZ, R0 ;  /* 0x00000000ff00723e */ /* 0x000fca00000010ff */
[----:B------:R0:W-:Y:S02]  /*6e00*/  STG.E.U16 desc[UR36][R4.64], R0 ;  /* 0x0000000004007986 */ /* 0x0001e4000c101524 */
.L_x_5155:
        /* <DEDUP_REMOVED lines=21> */
[----:B------:R-:W0:Y:S02]  /*6f60*/  F2I.F64.TRUNC R25, R24 ;  /* 0x0000001800197311 */ /* 0x000e24000030d100 */
[----:B0-----:R0:W-:Y:S01]  /*6f70*/  STG.E.U8 desc[UR36][R4.64], R25 ;  /* 0x0000001904007986 */ /* 0x0011e2000c101124 */
[----:B------:R-:W-:Y:S05]  /*6f80*/  BRA `(.L_x_5190) ;  /* 0x0000000c00f07947 */ /* 0x000fea0003800000 */
.L_x_5188:
[----:B------:R-:W0:Y:S02]  /*6f90*/  F2I.S64.F64.TRUNC R24, R24 ;  /* 0x0000001800187311 */ /* 0x000e24000030d900 */
[----:B0-----:R-:W-:-:S05]  /*6fa0*/  IMAD.MOV.U32 R3, RZ, RZ, R24 ;  /* 0x000000ffff037224 */ /* 0x001fca00078e0018 */
[----:B------:R0:W-:Y:S01]  /*6fb0*/  STG.E.U8 desc[UR36][R4.64], R3 ;  /* 0x0000000304007986 */ /* 0x0001e2000c101124 */
[----:B------:R-:W-:Y:S05]  /*6fc0*/  BRA `(.L_x_5190) ;  /* 0x0000000c00e07947 */ /* 0x000fea0003800000 */
.L_x_5187:
[----:B------:R-:W-:-:S13]  /*6fd0*/  ISETP.NE.AND P0, PT, R0, 0x2, PT ;  /* 0x000000020000780c */ /* 0x000fda0003f05270 */
[----:B------:R-:W-:Y:S05]  /*6fe0*/  @!P0 BRA `(.L_x_5191) ;  /* 0x0000000000288947 */ /* 0x000fea0003800000 */
[----:B------:R-:W-:-:S13]  /*6ff0*/  ISETP.NE.AND P0, PT, R0, 0x3, PT ;  /* 0x000000030000780c */ /* 0x000fda0003f05270 */
[----:B------:R-:W-:Y:S05]  /*7000*/  @!P0 BRA `(.L_x_5192) ;  /* 0x0000000000148947 */ /* 0x000fea0003800000 */
[----:B------:R-:W-:-:S13]  /*7010*/  ISETP.NE.AND P0, PT, R0, 0x4, PT ;  /* 0x000000040000780c */ /* 0x000fda0003f05270 */
[----:B------:R-:W-:Y:S05]  /*7020*/  @P0 BRA `(.L_x_5189) ;  /* 0x0000000800b40947 */ /* 0x000fea0003800000 */
[----:B------:R-:W0:Y:S02]  /*7030*/  F2I.S64.F64.TRUNC R24, R24 ;  /* 0x0000001800187311 */ /* 0x000e24000030d900 */
[----:B0-----:R0:W-:Y:S01]  /*7040*/  STG.E.64 desc[UR36][R4.64], R24 ;  /* 0x0000001804007986 */ /* 0x0011e2000c101b24 */
[----:B------:R-:W-:Y:S05]  /*7050*/  BRA `(.L_x_5190) ;  /* 0x0000000c00bc7947 */ /* 0x000fea0003800000 */
.L_x_5192:
[----:B------:R-:W0:Y:S02]  /*7060*/  F2I.F64.TRUNC R25, R24 ;  /* 0x0000001800197311 */ /* 0x000e24000030d100 */
[----:B0-----:R0:W-:Y:S01]  /*7070*/  STG.E desc[UR36][R4.64], R25 ;  /* 0x0000001904007986 */ /* 0x0011e2000c101924 */
[----:B------:R-:W-:Y:S05]  /*7080*/  BRA `(.L_x_5190) ;  /* 0x0000000c00b07947 */ /* 0x000fea0003800000 */
.L_x_5191:
[----:B------:R-:W0:Y:S02]  /*7090*/  F2I.F64.TRUNC R25, R24 ;  /* 0x0000001800197311 */ /* 0x000e24000030d100 */
[----:B0-----:R0:W-:Y:S01]  /*70a0*/  STG.E.U16 desc[UR36][R4.64], R25 ;  /* 0x0000001904007986 */ /* 0x0011e2000c101524 */
[----:B------:R-:W-:Y:S05]  /*70b0*/  BRA `(.L_x_5190) ;  /* 0x0000000c00a47947 */ /* 0x000fea0003800000 */
.L_x_5186:
        /* <DEDUP_REMOVED lines=9> */
[----:B------:R-:W-:-:S14]  /*7150*/  DSETP.GEU.AND P0, PT, |R24|, UR4, PT ;  /* 0x0000000418007e2a */ /* 0x000fdc000bf0e200 */
[----:B0-----:R-:W-:-:S05]  /*7160*/  @!P0 FMUL R3, R3, 1.175494350822287508e-38 ;  /* 0x0080000003038820 */ /* 0x001fca0000400000 */
[----:B------:R0:W-:Y:S01]  /*7170*/  STG.E desc[UR36][R4.64], R3 ;  /* 0x0000000304007986 */ /* 0x0001e2000c101924 */
[----:B------:R-:W-:Y:S05]  /*7180*/  BRA `(.L_x_5190) ;  /* 0x0000000c00707947 */ /* 0x000fea0003800000 */
.L_x_5194:
        /* <DEDUP_REMOVED lines=8> */
.L_x_5193:
        /* <DEDUP_REMOVED lines=14> */
.L_x_5196:
        /* <DEDUP_REMOVED lines=9> */
.L_x_5195:
[----:B------:R0:W-:Y:S01]  /*7380*/  STG.E.64 desc[UR36][R4.64], R24 ;  /* 0x0000001804007986 */ /* 0x0001e2000c101b24 */
[----:B------:R-:W-:Y:S05]  /*7390*/  BRA `(.L_x_5190) ;  /* 0x0000000800ec7947 */ /* 0x000fea0003800000 */
.L_x_5185:
        /* <DEDUP_REMOVED lines=10> */
[----:B------:R-:W0:Y:S02]  /*7440*/  F2I.U32.F64.TRUNC R25, R24 ;  /* 0x0000001800197311 */ /* 0x000e24000030d000 */
[----:B0-----:R0:W-:Y:S01]  /*7450*/  STG.E.U16 desc[UR36][R4.64], R25 ;  /* 0x0000001904007986 */ /* 0x0011e2000c101524 */
[----:B------:R-:W-:Y:S05]  /*7460*/  BRA `(.L_x_5190) ;  /* 0x0000000800b87947 */ /* 0x000fea0003800000 */
.L_x_5200:
        /* <DEDUP_REMOVED lines=22> */
.L_x_5203:
[----:B------:R-:W-:-:S04]  /*75d0*/  SHF.R.U32.HI R3, RZ, 0x18, R7 ;  /* 0x00000018ff037819 */ /* 0x000fc80000011607 */
[----:B------:R-:W-:-:S07]  /*75e0*/  LOP3.LUT R0, R0, 0x80, R3, 0xf8, !PT ;  /* 0x0000008000007812 */ /* 0x000fce00078ef803 */
.L_x_5202:
[----:B------:R-:W-:Y:S05]  /*75f0*/  BSYNC.RECONVERGENT B0 ;  /* 0x0000000000007941 */ /* 0x000fea0003800200 */
.L_x_5201:
[----:B------:R0:W-:Y:S01]  /*7600*/  STG.E.U8 desc[UR36][R4.64], R0 ;  /* 0x0000000004007986 */ /* 0x0001e2000c101124 */
[----:B------:R-:W-:Y:S05]  /*7610*/  BRA `(.L_x_5190) ;  /* 0x00000008004c7947 */ /* 0x000fea0003800000 */
.L_x_5199:
        /* <DEDUP_REMOVED lines=22> */
.L_x_5206:
[----:B------:R-:W-:-:S04]  /*7780*/  SHF.R.U32.HI R3, RZ, 0x18, R7 ;  /* 0x00000018ff037819 */ /* 0x000fc80000011607 */
[----:B------:R-:W-:-:S07]  /*7790*/  LOP3.LUT R0, R0, 0x80, R3, 0xf8, !PT ;  /* 0x0000008000007812 */ /* 0x000fce00078ef803 */
.L_x_5205:
[----:B------:R-:W-:Y:S05]  /*77a0*/  BSYNC.RECONVERGENT B0 ;  /* 0x0000000000007941 */ /* 0x000fea0003800200 */
.L_x_5204:
[----:B------:R0:W-:Y:S01]  /*77b0*/  STG.E.U8 desc[UR36][R4.64], R0 ;  /* 0x0000000004007986 */ /* 0x0001e2000c101124 */
[----:B------:R-:W-:Y:S05]  /*77c0*/  BRA `(.L_x_5190) ;  /* 0x0000000400e07947 */ /* 0x000fea0003800000 */
.L_x_5198:
        /* <DEDUP_REMOVED lines=26> */
.L_x_5208:
[----:B------:R-:W0:Y:S02]  /*7970*/  F2I.U64.F64.TRUNC R24, R24 ;  /* 0x0000001800187311 */ /* 0x000e24000030d800 */
[----:B0-----:R0:W-:Y:S01]  /*7980*/  STG.E.64 desc[UR36][R4.64], R24 ;  /* 0x0000001804007986 */ /* 0x0011e2000c101b24 */
[----:B------:R-:W-:Y:S05]  /*7990*/  BRA `(.L_x_5190) ;  /* 0x00000004006c7947 */ /* 0x000fea0003800000 */
.L_x_5207:
[----:B------:R-:W0:Y:S02]  /*79a0*/  F2I.U32.F64.TRUNC R25, R24 ;  /* 0x0000001800197311 */ /* 0x000e24000030d000 */
[----:B0-----:R0:W-:Y:S01]  /*79b0*/  STG.E desc[UR36][R4.64], R25 ;  /* 0x0000001904007986 */ /* 0x0011e2000c101924 */
[----:B------:R-:W-:Y:S05]  /*79c0*/  BRA `(.L_x_5190) ;  /* 0x0000000400607947 */ /* 0x000fea0003800000 */
.L_x_5197:
[----:B------:R-:W-:-:S13]  /*79d0*/  ISETP.GT.AND P0, PT, R0, 0xe, PT ;  /* 0x0000000e0000780c */ /* 0x000fda0003f04270 */
[----:B------:R-:W-:Y:S05]  /*79e0*/  @P0 BRA `(.L_x_5209) ;  /* 0x00000000002c0947 */ /* 0x000fea0003800000 */
[----:B------:R-:W-:-:S13]  /*79f0*/  ISETP.NE.AND P0, PT, R0, 0xa, PT ;  /* 0x0000000a0000780c */ /* 0x000fda0003f05270 */
[----:B------:R-:W-:Y:S05]  /*7a00*/  @!P0 BRA `(.L_x_5210) ;  /* 0x0000000000188947 */ /* 0x000fea0003800000 */
[----:B------:R-:W-:-:S13]  /*7a10*/  ISETP.NE.AND P0, PT, R0, 0xb, PT ;  /* 0x0000000b0000780c */ /* 0x000fda0003f05270 */
[----:B------:R-:W-:Y:S05]  /*7a20*/  @P0 BRA `(.L_x_5189) ;  /* 0x0000000000340947 */ /* 0x000fea0003800000 */
[----:B------:R-:W-:-:S06]  /*7a30*/  DSETP.NEU.AND P0, PT, R24, RZ, PT ;  /* 0x000000ff1800722a */ /* 0x000fcc0003f0d000 */
[----:B------:R-:W-:-:S05]  /*7a40*/  SEL R3, RZ, 0x1, !P0 ;  /* 0x00000001ff037807 */ /* 0x000fca0004000000 */
[----:B------:R1:W-:Y:S01]  /*7a50*/  STG.E.U8 desc[UR36][R4.64], R3 ;  /* 0x0000000304007986 */ /* 0x0003e2000c101124 */
[----:B------:R-:W-:Y:S05]  /*7a60*/  BRA `(.L_x_5190) ;  /* 0x0000000400387947 */ /* 0x000fea0003800000 */
.L_x_5210:
[----:B------:R-:W-:-:S05]  /*7a70*/  CS2R R26, SRZ ;  /* 0x00000000001a7805 */ /* 0x000fca000001ff00 */
[----:B------:R0:W-:Y:S01]  /*7a80*/  STG.E.128 desc[UR36][R4.64], R24 ;  /* 0x0000001804007986 */ /* 0x0001e2000c101d24 */
[----:B------:R-:W-:Y:S05]  /*7a90*/  BRA `(.L_x_5190) ;  /* 0x00000004002c7947 */ /* 0x000fea0003800000 */
.L_x_5209:
[----:B------:R-:W-:-:S13]  /*7aa0*/  ISETP.NE.AND P0, PT, R0, 0xf, PT ;  /* 0x0000000f0000780c */ /* 0x000fda0003f05270 */
[----:B------:R-:W-:Y:S05]  /*7ab0*/  @!P0 BRA `(.L_x_5211) ;  /* 0x0000000400088947 */ /* 0x000fea0003800000 */
[----:B------:R-:W-:-:S13]  /*7ac0*/  ISETP.NE.AND P0, PT, R0, 0x17, PT ;  /* 0x000000170000780c */ /* 0x000fda0003f05270 */
[----:B------:R-:W-:Y:S05]  /*7ad0*/  @!P0 BRA `(.L_x_5212) ;  /* 0x0000000000a08947 */ /* 0x000fea0003800000 */
[----:B------:R-:W-:-:S13]  /*7ae0*/  ISETP.NE.AND P0, PT, R0, 0x18, PT ;  /* 0x000000180000780c */ /* 0x000fda0003f05270 */
[----:B------:R-:W-:Y:S05]  /*7af0*/  @!P0 BRA `(.L_x_5213) ;  /* 0x0000000000448947 */ /* 0x000fea0003800000 */
.L_x_5189:
        /* <DEDUP_REMOVED lines=16> */
.L_x_5214:
[----:B------:R-:W-:Y:S05]  /*7c00*/  BRA `(.L_x_5190) ;  /* 0x0000000000d07947 */ /* 0x000fea0003800000 */
.L_x_5213:
        /* <DEDUP_REMOVED lines=17> */
.L_x_5216:
[----:B------:R-:W-:Y:S05]  /*7d20*/  BSYNC.RECONVERGENT B0 ;  /* 0x0000000000007941 */ /* 0x000fea0003800200 */
.L_x_5215:
[----:B------:R-:W-:-:S05]  /*7d30*/  LOP3.LUT R3, R0, 0x80, R3, 0xf8, !PT ;  /* 0x0000008000037812 */ /* 0x000fca00078ef803 */
[----:B------:R3:W-:Y:S01]  /*7d40*/  STG.E.U8 desc[UR36][R4.64], R3 ;  /* 0x0000000304007986 */ /* 0x0007e2000c101124 */
[----:B------:R-:W-:Y:S05]  /*7d50*/  BRA `(.L_x_5190) ;  /* 0x00000000007c7947 */ /* 0x000fea0003800000 */
.L_x_5212:
        /* <DEDUP_REMOVED lines=16> */
.L_x_5218:
[----:B------:R-:W-:Y:S01]  /*7e60*/  IMAD.MOV.U32 R0, RZ, RZ, 0x7f ;  /* 0x0000007fff007424 */ /* 0x000fe200078e00ff */
[----:B------:R-:W-:-:S04]  /*7e70*/  ISETP.GT.U32.AND P0, PT, R3, 0x7f800000, PT ;  /* 0x7f8000000300780c */ /* 0x000fc80003f04070 */
[----:B------:R-:W-:-:S09]  /*7e80*/  SEL R0, R0, 0x7c, P0 ;  /* 0x0000007c00007807 */ /* 0x000fd20000000000 */
.L_x_5219:
[----:B------:R-:W-:Y:S05]  /*7e90*/  BSYNC.RECONVERGENT B0 ;  /* 0x0000000000007941 */ /* 0x000fea0003800200 */
.L_x_5217:
[----:B------:R-:W-:-:S04]  /*7ea0*/  SHF.R.U32.HI R3, RZ, 0x18, R7 ;  /* 0x00000018ff037819 */ /* 0x000fc80000011607 */
[----:B------:R-:W-:-:S05]  /*7eb0*/  LOP3.LUT R3, R0, 0x80, R3, 0xf8, !PT ;  /* 0x0000008000037812 */ /* 0x000fca00078ef803 */
[----:B------:R2:W-:Y:S01]  /*7ec0*/  STG.E.U8 desc[UR36][R4.64], R3 ;  /* 0x0000000304007986 */ /* 0x0005e2000c101124 */
[----:B------:R-:W-:Y:S05]  /*7ed0*/  BRA `(.L_x_5190) ;  /* 0x00000000001c7947 */ /* 0x000fea0003800000 */
.L_x_5211:
[----:B------:R-:W-:Y:S01]  /*7ee0*/  UMOV UR4, 0xf0000000 ;  /* 0xf000000000047882 */ /* 0x000fe20000000000 */
[----:B------:R-:W-:Y:S01]  /*7ef0*/  UMOV UR5, 0x380fffff ;  /* 0x380fffff00057882 */ /* 0x000fe20000000000 */
[----:B------:R-:W0:Y:S01]  /*7f00*/  F2F.F32.F64 R0, R24 ;  /* 0x0000001800007310 */ /* 0x000e220000301000 */
[----:B------:R-:W-:-:S14]  /*7f10*/  DSETP.GEU.AND P0, PT, |R24|, UR4, PT ;  /* 0x0000000418007e2a */ /* 0x000fdc000bf0e200 */
[----:B0-----:R-:W-:-:S05]  /*7f20*/  @!P0 FMUL R0, R0, 1.175494350822287508e-38 ;  /* 0x0080000000008820 */ /* 0x001fca0000400000 */
[----:B------:R-:W-:-:S05]  /*7f30*/  F2FP.BF16.F32.PACK_AB R0, RZ, R0 ;  /* 0x00000000ff00723e */ /* 0x000fca00000010ff */
[----:B------:R4:W-:Y:S02]  /*7f40*/  STG.E.U16 desc[UR36][R4.64], R0 ;  /* 0x0000000004007986 */ /* 0x0009e4000c101524 */
.L_x_5190:
[----:B------:R-:W-:-:S07]  /*7f50*/  VIADD R23, R23, 0x80 ;  /* 0x0000008017177836 */ /* 0x000fce0000000000 */
.L_x_5149:
[----:B------:R-:W-:Y:S05]  /*7f60*/  BSYNC.RECONVERGENT B6 ;  /* 0x0000000000067941 */ /* 0x000fea0003800200 */
.L_x_5148:
[----:B------:R-:W-:-:S13]  /*7f70*/  ISETP.GE.AND P0, PT, R23, R19, PT ;  /* 0x000000131700720c */ /* 0x000fda0003f06270 */
[----:B------:R-:W-:Y:S05]  /*7f80*/  @P0 EXIT ;  /* 0x000000000000094d */ /* 0x000fea0003800000 */
[----:B01234-:R-:W0:Y:S01]  /*7f90*/  LDC.64 R4, c[0x0][0x398] ;  /* 0x0000e600ff047b82 */ /* 0x01fe220000000a00 */
[----:B------:R-:W1:Y:S01]  /*7fa0*/  LDCU UR4, c[0x0][0x3b8] ;  /* 0x00007700ff0477ac */ /* 0x000e620008000800 */
[----:B------:R-:W-:Y:S01]  /*7fb0*/  PRMT R0, R2, 0x9910, RZ ;  /* 0x0000991002007816 */ /* 0x000fe200000000ff */
        /* <DEDUP_REMOVED lines=14> */
[----:B-----5:R-:W0:Y:S02]  /*80a0*/  F2I.F64.TRUNC R17, R16 ;  /* 0x0000001000117311 */ /* 0x020e24000030d100 */
[----:B0-----:R-:W-:Y:S01]  /*80b0*/  STG.E.U8 desc[UR36][R4.64], R17 ;  /* 0x0000001104007986 */ /* 0x001fe2000c101124 */
[----:B------:R-:W-:Y:S05]  /*80c0*/  EXIT ;  /* 0x000000000000794d */ /* 0x000fea0003800000 */
.L_x_5223:
[----:B-----5:R-:W0:Y:S02]  /*80d0*/  F2I.S64.F64.TRUNC R16, R16 ;  /* 0x0000001000107311 */ /* 0x020e24000030d900 */
[----:B0-----:R-:W-:-:S05]  /*80e0*/  IMAD.MOV.U32 R3, RZ, RZ, R16 ;  /* 0x000000ffff037224 */ /* 0x001fca00078e0010 */
[----:B------:R-:W-:Y:S01]  /*80f0*/  STG.E.U8 desc[UR36][R4.64], R3 ;  /* 0x0000000304007986 */ /* 0x000fe2000c101124 */
[----:B------:R-:W-:Y:S05]  /*8100*/  EXIT ;  /* 0x000000000000794d */ /* 0x000fea0003800000 */
.L_x_5222:
[----:B------:R-:W-:-:S13]  /*8110*/  ISETP.NE.AND P0, PT, R0, 0x2, PT ;  /* 0x000000020000780c */ /* 0x000fda0003f05270 */
[----:B------:R-:W-:Y:S05]  /*8120*/  @!P0 BRA `(.L_x_5225) ;  /* 0x0000000000288947 */ /* 0x000fea0003800000 */
[----:B------:R-:W-:-:S13]  /*8130*/  ISETP.NE.AND P0, PT, R0, 0x3, PT ;  /* 0x000000030000780c */ /* 0x000fda0003f05270 */
[----:B------:R-:W-:Y:S05]  /*8140*/  @!P0 BRA `(.L_x_5226) ;  /* 0x0000000000148947 */ /* 0x000fea0003800000 */
[----:B------:R-:W-:-:S13]  /*8150*/  ISETP.NE.AND P0, PT, R0, 0x4, PT ;  /* 0x000000040000780c */ /* 0x000fda0003f05270 */
[----:B------:R-:W-:Y:S05]  /*8160*/  @P0 BRA `(.L_x_5224) ;  /* 0x0000000800b40947 */ /* 0x000fea0003800000 */
[----:B-----5:R-:W0:Y:S02]  /*8170*/  F2I.S64.F64.TRUNC R16, R16 ;  /* 0x0000001000107311 */ /* 0x020e24000030d900 */
[----:B0-----:R-:W-:Y:S01]  /*8180*/  STG.E.64 desc[UR36][R4.64], R16 ;  /* 0x0000001004007986 */ /* 0x001fe2000c101b24 */
[----:B------:R-:W-:Y:S05]  /*8190*/  EXIT ;  /* 0x000000000000794d */ /* 0x000fea0003800000 */
.L_x_5226:
[----:B-----5:R-:W0:Y:S02]  /*81a0*/  F2I.F64.TRUNC R17, R16 ;  /* 0x0000001000117311 */ /* 0x020e24000030d100 */
[----:B0-----:R-:W-:Y:S01]  /*81b0*/  STG.E desc[UR36][R4.64], R17 ;  /* 0x0000001104007986 */ /* 0x001fe2000c101924 */
[----:B------:R-:W-:Y:S05]  /*81c0*/  EXIT ;  /* 0x000000000000794d */ /* 0x000fea0003800000 */
.L_x_5225:
[----:B-----5:R-:W0:Y:S02]  /*81d0*/  F2I.F64.TRUNC R17, R16 ;  /* 0x0000001000117311 */ /* 0x020e24000030d100 */
[----:B0-----:R-:W-:Y:S01]  /*81e0*/  STG.E.U16 desc[UR36][R4.64], R17 ;  /* 0x0000001104007986 */ /* 0x001fe2000c101524 */
[----:B------:R-:W-:Y:S05]  /*81f0*/  EXIT ;  /* 0x000000000000794d */ /* 0x000fea0003800000 */
.L_x_5221:
        /* <DEDUP_REMOVED lines=8> */
[----:B-----5:R-:W0:Y:S01]  /*8280*/  F2F.F32.F64 R3, R16 ;  /* 0x0000001000037310 */ /* 0x020e220000301000 */
[----:B------:R-:W-:-:S14]  /*8290*/  DSETP.GEU.AND P0, PT, |R16|, UR4, PT ;  /* 0x0000000410007e2a */ /* 0x000fdc000bf0e200 */
[----:B0-----:R-:W-:-:S05]  /*82a0*/  @!P0 FMUL R3, R3, 1.175494350822287508e-38 ;  /* 0x0080000003038820 */ /* 0x001fca0000400000 */
[----:B------:R-:W-:Y:S01]  /*82b0*/  STG.E desc[UR36][R4.64], R3 ;  /* 0x0000000304007986 */ /* 0x000fe2000c101924 */
[----:B------:R-:W-:Y:S05]  /*82c0*/  EXIT ;  /* 0x000000000000794d */ /* 0x000fea0003800000 */
.L_x_5228:
[----:B------:R-:W-:Y:S01]  /*82d0*/  UMOV UR4, 0xf0000000 ;  /* 0xf000000000047882 */ /* 0x000fe20000000000 */
[----:B------:R-:W-:Y:S01]  /*82e0*/  UMOV UR5, 0x380fffff ;  /* 0x380fffff00057882 */ /* 0x000fe20000000000 */
[----:B-----5:R-:W0:Y:S01]  /*82f0*/  F2F.F32.F64 R0, R16 ;  /* 0x0000001000007310 */ /* 0x020e220000301000 */
[----:B------:R-:W-:-:S14]  /*8300*/  DSETP.GEU.AND P0, PT, |R16|, UR4, PT ;  /* 0x0000000410007e2a */ /* 0x000fdc000bf0e200 */
[----:B0-----:R-:W-:-:S05]  /*8310*/  @!P0 FMUL R0, R0, 1.175494350822287508e-38 ;  /* 0x0080000000008820 */ /* 0x001fca0000400000 */
[----:B------:R-:W-:-:S05]  /*8320*/  F2FP.F16.F32.PACK_AB R0, RZ, R0 ;  /* 0x00000000ff00723e */ /* 0x000fca00000000ff */
[----:B------:R-:W-:Y:S01]  /*8330*/  STG.E.U16 desc[UR36][R4.64], R0 ;  /* 0x0000000004007986 */ /* 0x000fe2000c101524 */
[----:B------:R-:W-:Y:S05]  /*8340*/  EXIT ;  /* 0x000000000000794d */ /* 0x000fea0003800000 */
.L_x_5227:
        /* <DEDUP_REMOVED lines=8> */
[----:B-----5:R-:W0:Y:S01]  /*83d0*/  F2F.F32.F64 R2, R16 ;  /* 0x0000001000027310 */ /* 0x020e220000301000 */
[----:B------:R-:W-:Y:S01]  /*83e0*/  DSETP.GEU.AND P0, PT, |R16|, UR4, PT ;  /* 0x0000000410007e2a */ /* 0x000fe2000bf0e200 */
[----:B------:R-:W-:-:S13]  /*83f0*/  IMAD.MOV.U32 R3, RZ, RZ, RZ ;  /* 0x000000ffff037224 */ /* 0x000fda00078e00ff */
[----:B0-----:R-:W-:-:S05]  /*8400*/  @!P0 FMUL R2, R2, 1.175494350822287508e-38 ;  /* 0x0080000002028820 */ /* 0x001fca0000400000 */
[----:B------:R-:W-:Y:S01]  /*8410*/  STG.E.64 desc[UR36][R4.64], R2 ;  /* 0x0000000204007986 */ /* 0x000fe2000c101b24 */
[----:B------:R-:W-:Y:S05]  /*8420*/  EXIT ;  /* 0x000000000000794d */ /* 0x000fea0003800000 */
.L_x_5230:
[----:B------:R-:W-:Y:S01]  /*8430*/  UMOV UR4, 0xf0000000 ;  /* 0xf000000000047882 */ /* 0x000fe20000000000 */
[----:B------:R-:W-:Y:S01]  /*8440*/  UMOV UR5, 0x380fffff ;  /* 0x380fffff00057882 */ /* 0x000fe20000000000 */
[----:B-----5:R-:W0:Y:S01]  /*8450*/  F2F.F32.F64 R0, R16 ;  /* 0x0000001000007310 */ /* 0x020e220000301000 */
[----:B------:R-:W-:-:S14]  /*8460*/  DSETP.GEU.AND P0, PT, |R16|, UR4, PT ;  /* 0x0000000410007e2a */ /* 0x000fdc000bf0e200 */
[----:B0-----:R-:W-:-:S05]  /*8470*/  @!P0 FMUL R0, R0, 1.175494350822287508e-38 ;  /* 0x0080000000008820 */ /* 0x001fca0000400000 */
[----:B------:R-:W-:-:S04]  /*8480*/  F2FP.F16.F32.PACK_AB R3, RZ, R0 ;  /* 0x00000000ff03723e */ /* 0x000fc800000000ff */
[----:B------:R-:W-:-:S05]  /*8490*/  PRMT R3, R3, 0x5410, RZ ;  /* 0x0000541003037816 */ /* 0x000fca00000000ff */
[----:B------:R-:W-:Y:S01]  /*84a0*/  STG.E desc[UR36][R4.64], R3 ;  /* 0x0000000304007986 */ /* 0x000fe2000c101924 */
[----:B------:R-:W-:Y:S05]  /*84b0*/  EXIT ;  /* 0x000000000000794d */ /* 0x000fea0003800000 */
.L_x_5229:
[----:B-----5:R-:W-:Y:S01]  /*84c0*/  STG.E.64 desc[UR36][R4.64], R16 ;  /* 0x0000001004007986 */ /* 0x020fe2000c101b24 */
[----:B------:R-:W-:Y:S05]  /*84d0*/  EXIT ;  /* 0x000000000000794d */ /* 0x000fea0003800000 */
.L_x_5220:
        /* <DEDUP_REMOVED lines=10> */
[----:B-----5:R-:W0:Y:S02]  /*8580*/  F2I.U32.F64.TRUNC R17, R16 ;  /* 0x0000001000117311 */ /* 0x020e24000030d000 */
[----:B0-----:R-:W-:Y:S01]  /*8590*/  STG.E.U16 desc[UR36][R4.64], R17 ;  /* 0x0000001104007986 */ /* 0x001fe2000c101524 */
[----:B------:R-:W-:Y:S05]  /*85a0*/  EXIT ;  /* 0x000000000000794d */ /* 0x000fea0003800000 */
.L_x_5234:
[----:B------:R-:W-:Y:S01]  /*85b0*/  UMOV UR4, 0xf0000000 ;  /* 0xf000000000047882 */ /* 0x000fe20000000000 */
[----:B------:R-:W-:Y:S01]  /*85c0*/  UMOV UR5, 0x380fffff ;  /* 0x380fffff00057882 */ /* 0x000fe20000000000 */
[----:B-----5:R-:W0:Y:S01]  /*85d0*/  F2F.F32.F64 R7, R16 ;  /* 0x0000001000077310 */ /* 0x020e220000301000 */
        /* <DEDUP_REMOVED lines=18> */
.L_x_5237:
[----:B------:R-:W-:-:S04]  /*8700*/  SHF.R.U32.HI R3, RZ, 0x18, R7 ;  /* 0x00000018ff037819 */ /* 0x000fc80000011607 */
[----:B------:R-:W-:-:S04]  /*8710*/  LOP3.LUT R0, R0, 0x80, R3, 0xf8, !PT ;  /* 0x0000008000007812 */ /* 0x000fc800078ef803 */
[----:B------:R-:W-:-:S07]  /*8720*/  PRMT R2, R0, 0x7610, R2 ;  /* 0x0000761000027816 */ /* 0x000fce0000000002 */
.L_x_5236:
[----:B------:R-:W-:Y:S05]  /*8730*/  BSYNC.RECONVERGENT B0 ;  /* 0x0000000000007941 */ /* 0x000fea0003800200 */
.L_x_5235:
[----:B------:R-:W-:Y:S01]  /*8740*/  STG.E.U8 desc[UR36][R4.64], R2 ;  /* 0x0000000204007986 */ /* 0x000fe2000c101124 */
[----:B------:R-:W-:Y:S05]  /*8750*/  EXIT ;  /* 0x000000000000794d */ /* 0x000fea0003800000 */
.L_x_5233:
        /* <DEDUP_REMOVED lines=21> */
.L_x_5240:
[----:B------:R-:W-:-:S04]  /*88b0*/  SHF.R.U32.HI R3, RZ, 0x18, R7 ;  /* 0x00000018ff037819 */ /* 0x000fc80000011607 */
[----:B------:R-:W-:-:S04]  /*88c0*/  LOP3.LUT R0, R0, 0x80, R3, 0xf8, !PT ;  /* 0x0000008000007812 */ /* 0x000fc800078ef803 */
[----:B------:R-:W-:-:S07]  /*88d0*/  PRMT R2, R0, 0x7610, R2 ;  /* 0x0000761000027816 */ /* 0x000fce0000000002 */
.L_x_5239:
[----:B------:R-:W-:Y:S05]  /*88e0*/  BSYNC.RECONVERGENT B0 ;  /* 0x0000000000007941 */ /* 0x000fea0003800200 */
.L_x_5238:
[----:B------:R-:W-:Y:S01]  /*88f0*/  STG.E.U8 desc[UR36][R4.64], R2 ;  /* 0x0000000204007986 */ /* 0x000fe2000c101124 */
[----:B------:R-:W-:Y:S05]  /*8900*/  EXIT ;  /* 0x000000000000794d */ /* 0x000fea0003800000 */
.L_x_5232:
        /* <DEDUP_REMOVED lines=26> */
.L_x_5242:
[----:B-----5:R-:W0:Y:S02]  /*8ab0*/  F2I.U64.F64.TRUNC R16, R16 ;  /* 0x0000001000107311 */ /* 0x020e24000030d800 */
[----:B0-----:R-:W-:Y:S01]  /*8ac0*/  STG.E.64 desc[UR36][R4.64], R16 ;  /* 0x0000001004007986 */ /* 0x001fe2000c101b24 */
[----:B------:R-:W-:Y:S05]  /*8ad0*/  EXIT ;  /* 0x000000000000794d */ /* 0x000fea0003800000 */
.L_x_5241:
[----:B-----5:R-:W0:Y:S02]  /*8ae0*/  F2I.U32.F64.TRUNC R17, R16 ;  /* 0x0000001000117311 */ /* 0x020e24000030d000 */
[----:B0-----:R-:W-:Y:S01]  /*8af0*/  STG.E desc[UR36][R4.64], R17 ;  /* 0x0000001104007986 */ /* 0x001fe2000c101924 */
[----:B------:R-:W-:Y:S05]  /*8b00*/  EXIT ;  /* 0x000000000000794d */ /* 0x000fea0003800000 */
.L_x_5231:
[----:B------:R-:W-:-:S13]  /*8b10*/  ISETP.GT.AND P0, PT, R0, 0xe, PT ;  /* 0x0000000e0000780c */ /* 0x000fda0003f04270 */
[----:B------:R-:W-:Y:S05]  /*8b20*/  @P0 BRA `(.L_x_5243) ;  /* 0x00000000002c0947 */ /* 0x000fea0003800000 */
[----:B------:R-:W-:-:S13]  /*8b30*/  ISETP.NE.AND P0, PT, R0, 0xa, PT ;  /* 0x0000000a0000780c */ /* 0x000fda0003f05270 */
[----:B------:R-:W-:Y:S05]  /*8b40*/  @!P0 BRA `(.L_x_5244) ;  /* 0x0000000000188947 */ /* 0x000fea0003800000 */
[----:B------:R-:W-:-:S13]  /*8b50*/  ISETP.NE.AND P0, PT, R0, 0xb, PT ;  /* 0x0000000b0000780c */ /* 0x000fda0003f05270 */
[----:B------:R-:W-:Y:S05]  /*8b60*/  @P0 BRA `(.L_x_5224) ;  /* 0x0000000000340947 */ /* 0x000fea0003800000 */
[----:B-----5:R-:W-:-:S06]  /*8b70*/  DSETP.NEU.AND P0, PT, R16, RZ, PT ;  /* 0x000000ff1000722a */ /* 0x020fcc0003f0d000 */
[----:B------:R-:W-:-:S05]  /*8b80*/  SEL R3, RZ, 0x1, !P0 ;  /* 0x00000001ff037807 */ /* 0x000fca0004000000 */
[----:B------:R-:W-:Y:S01]  /*8b90*/  STG.E.U8 desc[UR36][R4.64], R3 ;  /* 0x0000000304007986 */ /* 0x000fe2000c101124 */
[----:B------:R-:W-:Y:S05]  /*8ba0*/  EXIT ;  /* 0x000000000000794d */ /* 0x000fea0003800000 */
.L_x_5244:
[----:B------:R-:W-:-:S05]  /*8bb0*/  CS2R R18, SRZ ;  /* 0x0000000000127805 */ /* 0x000fca000001ff00 */
[----:B-----5:R-:W-:Y:S01]  /*8bc0*/  STG.E.128 desc[UR36][R4.64], R16 ;  /* 0x0000001004007986 */ /* 0x020fe2000c101d24 */
[----:B------:R-:W-:Y:S05]  /*8bd0*/  EXIT ;  /* 0x000000000000794d */ /* 0x000fea0003800000 */
.L_x_5243:
[----:B------:R-:W-:-:S13]  /*8be0*/  ISETP.NE.AND P0, PT, R0, 0xf, PT ;  /* 0x0000000f0000780c */ /* 0x000fda0003f05270 */
[----:B------:R-:W-:Y:S05]  /*8bf0*/  @!P0 BRA `(.L_x_5245) ;  /* 0x0000000400088947 */ /* 0x000fea0003800000 */
[----:B------:R-:W-:-:S13]  /*8c00*/  ISETP.NE.AND P0, PT, R0, 0x17, PT ;  /* 0x000000170000780c */ /* 0x000fda0003f05270 */
[----:B------:R-:W-:Y:S05]  /*8c10*/  @!P0 BRA `(.L_x_5246) ;  /* 0x0000000000a08947 */ /* 0x000fea0003800000 */
[----:B------:R-:W-:-:S13]  /*8c20*/  ISETP.NE.AND P0, PT, R0, 0x18, PT ;  /* 0x000000180000780c */ /* 0x000fda0003f05270 */
[----:B------:R-:W-:Y:S05]  /*8c30*/  @!P0 BRA `(.L_x_5247) ;  /* 0x0000000000448947 */ /* 0x000fea0003800000 */
.L_x_5224:
        /* <DEDUP_REMOVED lines=16> */
.L_x_5248:
[----:B------:R-:W-:Y:S05]  /*8d40*/  EXIT ;  /* 0x000000000000794d */ /* 0x000fea0003800000 */
.L_x_5247:
[----:B------:R-:W-:Y:S01]  /*8d50*/  UMOV UR4, 0xf0000000 ;  /* 0xf000000000047882 */ /* 0x000fe20000000000 */
[----:B------:R-:W-:Y:S01]  /*8d60*/  UMOV UR5, 0x380fffff ;  /* 0x380fffff00057882 */ /* 0x000fe20000000000 */
[----:B-----5:R-:W0:Y:S01]  /*8d70*/  F2F.F32.F64 R7, R16 ;  /* 0x0000001000077310 */ /* 0x020e220000301000 */
        /* <DEDUP_REMOVED lines=14> */
.L_x_5250:
[----:B------:R-:W-:Y:S05]  /*8e60*/  BSYNC.RECONVERGENT B0 ;  /* 0x0000000000007941 */ /* 0x000fea0003800200 */
.L_x_5249:
[----:B------:R-:W-:-:S05]  /*8e70*/  LOP3.LUT R3, R0, 0x80, R3, 0xf8, !PT ;  /* 0x0000008000037812 */ /* 0x000fca00078ef803 */
[----:B------:R-:W-:Y:S01]  /*8e80*/  STG.E.U8 desc[UR36][R4.64], R3 ;  /* 0x0000000304007986 */ /* 0x000fe2000c101124 */
[----:B------:R-:W-:Y:S05]  /*8e90*/  EXIT ;  /* 0x000000000000794d */ /* 0x000fea0003800000 */
.L_x_5246:
[----:B------:R-:W-:Y:S01]  /*8ea0*/  UMOV UR4, 0xf0000000 ;  /* 0xf000000000047882 */ /* 0x000fe20000000000 */
[----:B------:R-:W-:Y:S01]  /*8eb0*/  UMOV UR5, 0x380fffff ;  /* 0x380fffff00057882 */ /* 0x000fe20000000000 */
[----:B-----5:R-:W0:Y:S01]  /*8ec0*/  F2F.F32.F64 R3, R16 ;  /* 0x0000001000037310 */ /* 0x020e220000301000 */
        /* <DEDUP_REMOVED lines=13> */
.L_x_5252:
[----:B------:R-:W-:Y:S01]  /*8fa0*/  IMAD.MOV.U32 R0, RZ, RZ, 0x7f ;  /* 0x0000007fff007424 */ /* 0x000fe200078e00ff */
[----:B------:R-:W-:-:S04]  /*8fb0*/  ISETP.GT.U32.AND P0, PT, R2, 0x7f800000, PT ;  /* 0x7f8000000200780c */ /* 0x000fc80003f04070 */
[----:B------:R-:W-:-:S09]  /*8fc0*/  SEL R0, R0, 0x7c, P0 ;  /* 0x0000007c00007807 */ /* 0x000fd20000000000 */
.L_x_5253:
[----:B------:R-:W-:Y:S05]  /*8fd0*/  BSYNC.RECONVERGENT B0 ;  /* 0x0000000000007941 */ /* 0x000fea0003800200 */
.L_x_5251:
[----:B------:R-:W-:-:S04]  /*8fe0*/  SHF.R.U32.HI R3, RZ, 0x18, R3 ;  /* 0x00000018ff037819 */ /* 0x000fc80000011603 */
[----:B------:R-:W-:-:S05]  /*8ff0*/  LOP3.LUT R3, R0, 0x80, R3, 0xf8, !PT ;  /* 0x0000008000037812 */ /* 0x000fca00078ef803 */
[----:B------:R-:W-:Y:S01]  /*9000*/  STG.E.U8 desc[UR36][R4.64], R3 ;  /* 0x0000000304007986 */ /* 0x000fe2000c101124 */
[----:B------:R-:W-:Y:S05]  /*9010*/  EXIT ;  /* 0x000000000000794d */ /* 0x000fea0003800000 */
.L_x_5245:
[----:B------:R-:W-:Y:S01]  /*9020*/  UMOV UR4, 0xf0000000 ;  /* 0xf000000000047882 */ /* 0x000fe20000000000 */
[----:B------:R-:W-:Y:S01]  /*9030*/  UMOV UR5, 0x380fffff ;  /* 0x380fffff00057882 */ /* 0x000fe20000000000 */
[----:B-----5:R-:W0:Y:S01]  /*9040*/  F2F.F32.F64 R0, R16 ;  /* 0x0000001000007310 */ /* 0x020e220000301000 */
[----:B------:R-:W-:-:S14]  /*9050*/  DSETP.GEU.AND P0, PT, |R16|, UR4, PT ;  /* 0x0000000410007e2a */ /* 0x000fdc000bf0e200 */
[----:B0-----:R-:W-:-:S05]  /*9060*/  @!P0 FMUL R0, R0, 1.175494350822287508e-38 ;  /* 0x0080000000008820 */ /* 0x001fca0000400000 */
[----:B------:R-:W-:-:S05]  /*9070*/  F2FP.BF16.F32.PACK_AB R0, RZ, R0 ;  /* 0x00000000ff00723e */ /* 0x000fca00000010ff */
[----:B------:R-:W-:Y:S01]  /*9080*/  STG.E.U16 desc[UR36][R4.64], R0 ;  /* 0x0000000004007986 */ /* 0x000fe2000c101524 */
[----:B------:R-:W-:Y:S05]  /*9090*/  EXIT ;  /* 0x000000000000794d */ /* 0x000fea0003800000 */
.L_x_5254:
        /* <DEDUP_REMOVED lines=14> */
.L_x_17949:


//--------------------- .text._ZN2at6native18elementwise_kernelILi128ELi2EZNS0_22gpu_kernel_impl_nocastINS0_13AUnaryFunctorIdddZZZNS0_17hypot_kernel_cudaERNS_18TensorIteratorBaseEENKUlvE_clEvENKUlvE_clEvEUlddE_EEEEvS5_RKT_EUliE_EEviT1_ --------------------------
	.section	.text._ZN2at6native18elementwise_kernelILi128ELi2EZNS0_22gpu_kernel_impl_nocastINS0_13AUnaryFunctorIdddZZZNS0_17hypot_kernel_cudaERNS_18TensorIteratorBaseEENKUlvE_clEvENKUlvE_clEvEUlddE_EEEEvS5_RKT_EUliE_EEviT1_,"ax",@progbits
	.align	128
        .global         _ZN2at6native18elementwise_kernelILi128ELi2EZNS0_22gpu_kernel_impl_nocastINS0_13AUnaryFunctorIdddZZZNS0_17hypot_kernel_cudaERNS_18TensorIteratorBaseEENKUlvE_clEvENKUlvE_clEvEUlddE_EEEEvS5_RKT_EUliE_EEviT1_
        .type           _ZN2at6native18elementwise_kernelILi128ELi2EZNS0_22gpu_kernel_impl_nocastINS0_13AUnaryFunctorIdddZZZNS0_17hypot_kernel_cudaERNS_18TensorIteratorBaseEENKUlvE_clEvENKUlvE_clEvEUlddE_EEEEvS5_RKT_EUliE_EEviT1_,@function
        .size           _ZN2at6native18elementwise_kernelILi128ELi2EZNS0_22gpu_kernel_impl_nocastINS0_13AUnaryFunctorIdddZZZNS0_17hypot_kernel_cudaERNS_18TensorIteratorBaseEENKUlvE_clEvENKUlvE_clEvEUlddE_EEEEvS5_RKT_EUliE_EEviT1_,(.L_x_17950 - _ZN2at6native18elementwise_kernelILi128ELi2EZNS0_22gpu_kernel_impl_nocastINS0_13AUnaryFunctorIdddZZZNS0_17hypot_kernel_cudaERNS_18TensorIteratorBaseEENKUlvE_clEvENKUlvE_clEvEUlddE_EEEEvS5_RKT_EUliE_EEviT1_)
        .other          _ZN2at6native18elementwise_kernelILi128ELi2EZNS0_22gpu_kernel_impl_nocastINS0_13AUnaryFunctorIdddZZZNS0_17hypot_kernel_cudaERNS_18TensorIteratorBaseEENKUlvE_clEvENKUlvE_clEvEUlddE_EEEEvS5_RKT_EUliE_EEviT1_,@"STO_CUDA_ENTRY STV_DEFAULT"
_ZN2at6native18elementwise_kernelILi128ELi2EZNS0_22gpu_kernel_impl_nocastINS0_13AUnaryFunctorIdddZZZNS0_17hypot_kernel_cudaERNS_18TensorIteratorBaseEENKUlvE_clEvENKUlvE_clEvEUlddE_EEEEvS5_RKT_EUliE_EEviT1_:
.text._ZN2at6native18elementwise_kernelILi128ELi2EZNS0_22gpu_kernel_impl_nocastINS0_13AUnaryFunctorIdddZZZNS0_17hypot_kernel_cudaERNS_18TensorIteratorBaseEENKUlvE_clEvENKUlvE_clEvEUlddE_EEEEvS5_RKT_EUliE_EEviT1_:
[----:B------:R-:W-:Y:S08]  /*0000*/  LDC R1, c[0x0][0x37c] ;  /* 0x0000df00ff017b82 */ /* 0x000ff00000000800 */
[----:B------:R-:W0:Y:S01]  /*0010*/  LDC R4, c[0x0][0x388] ;  /* 0x0000e200ff047b82 */ /* 0x000e220000000800 */
[----:B------:R-:W1:Y:S01]  /*0020*/  S2R R5, SR_TID.X ;  /* 0x0000000000057919 */ /* 0x000e620000002100 */
[----:B------:R-:W2:Y:S01]  /*0030*/  LDCU.64 UR6, c[0x0][0x598] ;  /* 0x0000b300ff0677ac */ /* 0x000ea20008000a00 */
[----:B------:R-:W3:Y:S05]  /*0040*/  LDCU.64 UR8, c[0x0][0x358] ;  /* 0x00006b00ff0877ac */ /* 0x000eea0008000a00 */
[----:B------:R-:W4:Y:S01]  /*0050*/  S2UR UR4, SR_CTAID.X ;  /* 0x00000000000479c3 */ /* 0x000f220000002500 */
[----:B--2---:R-:W-:Y:S01]  /*0060*/  DADD R2, -RZ, |UR6| ;  /* 0x40000006ff027e29 */ /* 0x004fe20008000100 */
        /* <DEDUP_REMOVED lines=9> */
[----:B0-----:R-:W2:Y:S01]  /*0100*/  LDG.E.64 R10, desc[UR8][R10.64] ;  /* 0x000000080a0a7981 */ /* 0x001ea2000c1e1b00 */
[----:B------:R-:W-:Y:S01]  /*0110*/  MOV R12, RZ ;  /* 0x000000ff000c7202 */ /* 0x000fe20000000f00 */
[----:B------:R-:W-:Y:S01]  /*0120*/  UMOV UR4, 0xffffffff ;  /* 0xffffffff00047882 */ /* 0x000fe20000000000 */
[----:B------:R-:W-:Y:S01]  /*0130*/  UMOV UR5, 0x7fefffff ;  /* 0x7fefffff00057882 */ /* 0x000fe20000000000 */
[----:B------:R-:W-:Y:S01]  /*0140*/  IMAD.MOV.U32 R18, RZ, RZ, 0x0 ;  /* 0x00000000ff127424 */ /* 0x000fe200078e00ff */
[----:B------:R-:W-:Y:S01]  /*0150*/  UMOV UR6, UR5 ;  /* 0x0000000500067c82 */ /* 0x000fe20008000000 */
[----:B------:R-:W-:Y:S02]  /*0160*/  MOV R19, 0x3fd80000 ;  /* 0x3fd8000000137802 */ /* 0x000fe40000000f00 */
[----:B------:R-:W-:Y:S01]  /*0170*/  IADD3 R5, PT, PT, R5, 0x80, RZ ;  /* 0x0000008005057810 */ /* 0x000fe20007ffe0ff */
[----:B--2---:R-:W-:-:S10]  /*0180*/  DADD R14, -RZ, |R10| ;  /* 0x00000000ff0e7229 */ /* 0x004fd4000000050a */
        /* <DEDUP_REMOVED lines=18> */
[----:B------:R-:W-:-:S05]  /*02b0*/  IMAD.MOV.U32 R4, RZ, RZ, R10 ;  /* 0x000000ffff047224 */ /* 0x000fca00078e000a */
[----:B------:R-:W-:Y:S01]  /*02c0*/  SEL R14, R4, UR4, P0 ;  /* 0x00000004040e7c07 */ /* 0x000fe20008000000 */
[----:B------:R-:W-:Y:S01]  /*02d0*/  DSETP.NEU.AND P0, PT, R8, RZ, PT ;  /* 0x000000ff0800722a */ /* 0x000fe20003f0d000 */
[----:B------:R-:W-:Y:S01]  /*02e0*/  @P1 LOP3.LUT R15, R12, 0x80000, RZ, 0xfc, !PT ;  /* 0x000800000c0f1812 */ /* 0x000fe200078efcff */
[----:B------:R-:W-:Y:S01]  /*02f0*/  HFMA2 R12, -RZ, RZ, 0, 0 ;  /* 0x00000000ff0c7431 */ /* 0x000fe200000001ff */
[----:B------:R-:W-:Y:S02]  /*0300*/  ISETP.GE.U32.AND P1, PT, R9, 0x7ff00000, PT ;  /* 0x7ff000000900780c */ /* 0x000fe40003f26070 */
[----:B------:R-:W0:Y:S03]  /*0310*/  MUFU.RSQ64H R13, R15 ;  /* 0x0000000f000d7308 */ /* 0x000e260000001c00 */
[----:B0-----:R-:W-:-:S08]  /*0320*/  DMUL R16, R12, R12 ;  /* 0x0000000c0c107228 */ /* 0x001fd00000000000 */
[----:B------:R-:W-:-:S08]  /*0330*/  DFMA R16, R14, -R16, 1 ;  /* 0x3ff000000e10742b */ /* 0x000fd00000000810 */
[----:B------:R-:W-:Y:S02]  /*0340*/  DFMA R18, R16, R18, 0.5 ;  /* 0x3fe000001012742b */ /* 0x000fe40000000012 */
[----:B------:R-:W-:-:S08]  /*0350*/  DMUL R16, R12, R16 ;  /* 0x000000100c107228 */ /* 0x000fd00000000000 */
[----:B------:R-:W-:Y:S01]  /*0360*/  DFMA R16, R18, R16, R12 ;  /* 0x000000101210722b */ /* 0x000fe2000000000c */
[----:B------:R-:W0:Y:S07]  /*0370*/  LDC.64 R12, c[0x0][0x580] ;  /* 0x00016000ff0c7b82 */ /* 0x000e2e0000000a00 */
[----:B------:R-:W-:Y:S01]  /*0380*/  DMUL R16, R10, R16 ;  /* 0x000000100a107228 */ /* 0x000fe20000000000 */
[----:B------:R-:W-:Y:S01]  /*0390*/  LOP3.LUT R11, R0, 0x100000, RZ, 0xfc, !PT ;  /* 0x00100000000b7812 */ /* 0x000fe200078efcff */
[----:B------:R-:W-:-:S06]  /*03a0*/  IMAD.MOV.U32 R10, RZ, RZ, RZ ;  /* 0x000000ffff0a7224 */ /* 0x000fcc00078e00ff */
[----:B------:R-:W-:-:S10]  /*03b0*/  DMUL R16, R16, R10 ;  /* 0x0000000a10107228 */ /* 0x000fd40000000000 */
[----:B------:R-:W-:Y:S02]  /*03c0*/  @!P1 FSEL R8, R6, R16, !P0 ;  /* 0x0000001006089208 */ /* 0x000fe40004000000 */
[----:B------:R-:W-:-:S05]  /*03d0*/  @!P1 FSEL R9, R7, R17, !P0 ;  /* 0x0000001107099208 */ /* 0x000fca0004000000 */
[----:B0-----:R0:W-:Y:S02]  /*03e0*/  STG.E.64 desc[UR8][R12.64], R8 ;  /* 0x000000080c007986 */ /* 0x0011e4000c101b08 */
.L_x_5257:
[----:B------:R-:W-:Y:S05]  /*03f0*/  BSYNC.RECONVERGENT B0 ;  /* 0x0000000000007941 */ /* 0x000fea0003800200 */
.L_x_5256:
[----:B------:R-:W-:-:S13]  /*0400*/  ISETP.GE.AND P0, PT, R5, UR7, PT ;  /* 0x0000000705007c0c */ /* 0x000fda000bf06270 */
[----:B------:R-:W-:Y:S05]  /*0410*/  @P0 EXIT ;  /* 0x000000000000094d */ /* 0x000fea0003800000 */
[----:B------:R-:W1:Y:S02]  /*0420*/  LDC.64 R10, c[0x0][0x588] ;  /* 0x00016200ff0a7b82 */ /* 0x000e640000000a00 */
[----:B-1----:R-:W2:Y:S01]  /*0430*/  LDG.E.64 R4, desc[UR8][R10.64] ;  /* 0x000000080a047981 */ /* 0x002ea2000c1e1b00 */
[----:B0-----:R-:W-:Y:S01]  /*0440*/  IMAD.MOV.U32 R8, RZ, RZ, RZ ;  /* 0x000000ffff087224 */ /* 0x001fe200078e00ff */
[----:B------:R-:W-:Y:S01]  /*0450*/  UMOV UR4, 0xffffffff ;  /* 0xffffffff00047882 */ /* 0x000fe20000000000 */
[----:B------:R-:W-:Y:S01]  /*0460*/  UMOV UR5, 0x7fefffff ;  /* 0x7fefffff00057882 */ /* 0x000fe20000000000 */
[----:B------:R-:W-:Y:S01]  /*0470*/  MOV R14, 0x0 ;  /* 0x00000000000e7802 */ /* 0x000fe20000000f00 */
[----:B------:R-:W-:Y:S01]  /*0480*/  UMOV UR6, UR5 ;  /* 0x0000000500067c82 */ /* 0x000fe20008000000 */
[----:B------:R-:W-:Y:S01]  /*0490*/  IMAD.MOV.U32 R15, RZ, RZ, 0x3fd80000 ;  /* 0x3fd80000ff0f7424 */ /* 0x000fe200078e00ff */
        /* <DEDUP_REMOVED lines=18> */
[----:B------:R-:W-:Y:S02]  /*05c0*/  FSEL R9, R8, UR6, P0 ;  /* 0x0000000608097c08 */ /* 0x000fe40008000000 */
[----:B------:R-:W-:-:S04]  /*05d0*/  MOV R8, R2 ;  /* 0x0000000200087202 */ /* 0x000fc80000000f00 */
[----:B------:R-:W-:Y:S01]  /*05e0*/  SEL R8, R8, UR4, P0 ;  /* 0x0000000408087c07 */ /* 0x000fe20008000000 */
[----:B------:R-:W-:Y:S01]  /*05f0*/  DSETP.NEU.AND P0, PT, R6, RZ, PT ;  /* 0x000000ff0600722a */ /* 0x000fe20003f0d000 */
[----:B------:R-:W-:Y:S01]  /*0600*/  @P1 LOP3.LUT R9, R10, 0x80000, RZ, 0xfc, !PT ;  /* 0x000800000a091812 */ /* 0x000fe200078efcff */
[----:B------:R-:W-:Y:S01]  /*0610*/  IMAD.MOV.U32 R10, RZ, RZ, RZ ;  /* 0x000000ffff0a7224 */ /* 0x000fe200078e00ff */
        /* <DEDUP_REMOVED lines=9> */
[----:B------:R-:W-:Y:S01]  /*06b0*/  HFMA2 R2, -RZ, RZ, 0, 0 ;  /* 0x00000000ff027431 */ /* 0x000fe200000001ff */
[----:B------:R-:W-:-:S06]  /*06c0*/  LOP3.LUT R3, R0, 0x100000, RZ, 0xfc, !PT ;  /* 0x0010000000037812 */ /* 0x000fcc00078efcff */
[----:B------:R-:W-:-:S10]  /*06d0*/  DMUL R12, R12, R2 ;  /* 0x000000020c0c7228 */ /* 0x000fd40000000000 */
[----:B------:R-:W-:Y:S02]  /*06e0*/  @!P1 FSEL R6, R4, R12, !P0 ;  /* 0x0000000c04069208 */ /* 0x000fe40004000000 */
[----:B------:R-:W-:-:S05]  /*06f0*/  @!P1 FSEL R7, R5, R13, !P0 ;  /* 0x0000000d05079208 */ /* 0x000fca0004000000 */
[----:B0-----:R-:W-:Y:S01]  /*0700*/  STG.E.64 desc[UR8][R10.64], R6 ;  /* 0x000000060a007986 */ /* 0x001fe2000c101b08 */
[----:B------:R-:W-:Y:S05]  /*0710*/  EXIT ;  /* 0x000000000000794d */ /* 0x000fea0003800000 */
.L_x_5255:
[----:B------:R-:W0:Y:S01]  /*0720*/  LDCU UR7, c[0x0][0x380] ;  /* 0x00007000ff0777ac */ /* 0x000e220008000800 */
[----:B------:R-:W-:Y:S01]  /*0730*/  VIADD R4, R4, 0xffffffff ;  /* 0xffffffff04047836 */ /* 0x000fe20000000000 */
[----:B------:R-:W-:Y:S04]  /*0740*/  BSSY.RECONVERGENT B0, `(.L_x_5258) ;  /* 0x0000162000007945 */ /* 0x000fe80003800200 */
[----:B------:R-:W-:-:S04]  /*0750*/  VIMNMX.U32 R0, PT, PT, R4, 0x18, PT ;  /* 0x0000001804007848 */ /* 0x000fc80003fe0000 */
[----:B------:R-:W-:Y:S02]  /*0760*/  IADD3 R0, PT, PT, R0, 0x1, RZ ;  /* 0x0000000100007810 */ /* 0x000fe40007ffe0ff */
[----:B0-----:R-:W-:-:S13]  /*0770*/  ISETP.GE.AND P0, PT, R5, UR7, PT ;  /* 0x0000000705007c0c */ /* 0x001fda000bf06270 */
[----:B------:R-:W-:Y:S05]  /*0780*/  @P0 BRA `(.L_x_5259) ;  /* 0x0000001400740947 */ /* 0x000fea0003800000 */
[----:B------:R-:W0:Y:S01]  /*0790*/  LDCU.64 UR4, c[0x0][0x390] ;  /* 0x00007200ff0477ac */ /* 0x000e220008000a00 */
[----:B------:R-:W-:Y:S01]  /*07a0*/  MOV R7, R5 ;  /* 0x0000000500077202 */ /* 0x000fe20000000f00 */
[----:B------:R-:W-:Y:S01]  /*07b0*/  IMAD.MOV.U32 R6, RZ, RZ, RZ ;  /* 0x000000ffff067224 */ /* 0x000fe200078e00ff */
[----:B------:R-:W-:Y:S01]  /*07c0*/  ISETP.NE.AND P0, PT, R4, RZ, PT ;  /* 0x000000ff0400720c */ /* 0x000fe20003f05270 */
[----:B------:R-:W1:Y:S01]  /*07d0*/  LDCU UR6, c[0x0][0x38c] ;  /* 0x00007180ff0677ac */ /* 0x000e620008000800 */
[----:B------:R-:W2:Y:S01]  /*07e0*/  LDCU.64 UR10, c[0x0][0x4b8] ;  /* 0x00009700ff0a77ac */ /* 0x000ea20008000a00 */
[----:B0-----:R-:W-:-:S05]  /*07f0*/  IMAD.HI.U32 R8, R5, UR4, R6 ;  /* 0x0000000405087c27 */ /* 0x001fca000f8e0006 */
[----:B------:R-:W-:-:S05]  /*0800*/  SHF.R.U32.HI R9, RZ, UR5, R8 ;  /* 0x00000005ff097c19 */ /* 0x000fca0008011608 */
[----:B------:R-:W-:-:S04]  /*0810*/  IMAD.MOV R6, RZ, RZ, -R9 ;  /* 0x000000ffff067224 */ /* 0x000fc800078e0a09 */
[----:B-1----:R-:W-:-:S04]  /*0820*/  IMAD R6, R6, UR6, R5 ;  /* 0x0000000606067c24 */ /* 0x002fc8000f8e0205 */
        /* <DEDUP_REMOVED lines=276> */
[----:B------:R-:W-:Y:S02]  /*1970*/  @P0 IMAD.MOV.U32 R14, RZ, RZ, RZ ;  /* 0x000000ffff0e0224 */ /* 0x000fe400078e00ff */
[----:B------:R-:W-:-:S03]  /*1980*/  IADD3 R17, PT, PT, -R15, RZ, RZ ;  /* 0x000000ff0f117210 */ /* 0x000fc60007ffe1ff */
[----:B------:R-:W3:Y:S01]  /*1990*/  @P0 LDC.64 R12, c[0x0][0x578] ;  /* 0x00015e00ff0c0b82 */ /* 0x000ee20000000a00 */
[----:B--2---:R-:W-:-:S05]  /*19a0*/  @P0 IMAD.HI.U32 R8, R15, R18, R14 ;  /* 0x000000120f080227 */ /* 0x004fca00078e000e */
[----:B------:R-:W-:Y:S01]  /*19b0*/  @P0 SHF.R.U32.HI R7, RZ, R19, R8 ;  /* 0x00000013ff070219 */ /* 0x000fe20000011608 */
[----:B------:R-:W-:-:S04]  /*19c0*/  IMAD R8, R17, UR10, R9 ;  /* 0x0000000a11087c24 */ /* 0x000fc8000f8e0209 */
[----:B------:R-:W-:Y:S02]  /*19d0*/  @P0 IMAD.MOV R7, RZ, RZ, -R7 ;  /* 0x000000ffff070224 */ /* 0x000fe400078e0a07 */
[C---:B-1----:R-:W-:Y:S02]  /*19e0*/  IMAD R11, R8.reuse, UR4, R11 ;  /* 0x00000004080b7c24 */ /* 0x042fe4000f8e020b */
[----:B0-----:R-:W-:Y:S02]  /*19f0*/  @P0 IMAD R14, R7, R10, R15 ;  /* 0x0000000a070e0224 */ /* 0x001fe400078e020f */
[----:B------:R-:W-:Y:S02]  /*1a00*/  IMAD R6, R8, UR5, R6 ;  /* 0x0000000508067c24 */ /* 0x000fe4000f8e0206 */
[C---:B---3--:R-:W-:Y:S02]  /*1a10*/  @P0 IMAD R11, R14.reuse, R12, R11 ;  /* 0x0000000c0e0b0224 */ /* 0x048fe400078e020b */
[----:B------:R-:W-:-:S07]  /*1a20*/  @P0 IMAD R6, R14, R13, R6 ;  /* 0x0000000d0e060224 */ /* 0x000fce00078e0206 */
.L_x_5260:
[----:B------:R-:W0:Y:S02]  /*1a30*/  LDCU.128 UR12, c[0x0][0x580] ;  /* 0x0000b000ff0c77ac */ /* 0x000e240008000c00 */
[----:B0-----:R-:W-:-:S04]  /*1a40*/  IADD3 R14, P0, PT, R6, UR14, RZ ;  /* 0x0000000e060e7c10 */ /* 0x001fc8000ff1e0ff */
[----:B------:R-:W-:-:S05]  /*1a50*/  IADD3.X R15, PT, PT, RZ, UR15, RZ, P0, !PT ;  /* 0x0000000fff0f7c10 */ /* 0x000fca00087fe4ff */
[----:B------:R-:W2:Y:S01]  /*1a60*/  LDG.E.64 R6, desc[UR8][R14.64] ;  /* 0x000000080e067981 */ /* 0x000ea2000c1e1b00 */
[----:B------:R-:W-:Y:S01]  /*1a70*/  IMAD.MOV.U32 R12, RZ, RZ, RZ ;  /* 0x000000ffff0c7224 */ /* 0x000fe200078e00ff */
[----:B------:R-:W-:Y:S01]  /*1a80*/  UMOV UR4, 0xffffffff ;  /* 0xffffffff00047882 */ /* 0x000fe20000000000 */
[----:B------:R-:W-:Y:S01]  /*1a90*/  UMOV UR5, 0x7fefffff ;  /* 0x7fefffff00057882 */ /* 0x000fe20000000000 */
[----:B------:R-:W-:Y:S01]  /*1aa0*/  IADD3 R5, PT, PT, R5, 0x80, RZ ;  /* 0x0000008005057810 */ /* 0x000fe20007ffe0ff */
[----:B------:R-:W-:Y:S01]  /*1ab0*/  UMOV UR6, UR5 ;  /* 0x0000000500067c82 */ /* 0x000fe20008000000 */
        /* <DEDUP_REMOVED lines=11> */
[----:B------:R-:W-:Y:S01]  /*1b70*/  IMAD.MOV.U32 R16, RZ, RZ, 0x0 ;  /* 0x00000000ff107424 */ /* 0x000fe200078e00ff */
[----:B------:R-:W-:Y:S02]  /*1b80*/  MOV R17, 0x3fd80000 ;  /* 0x3fd8000000117802 */ /* 0x000fe40000000f00 */
[----:B------:R-:W-:-:S02]  /*1b90*/  DMUL R14, R12, R6 ;  /* 0x000000060c0e7228 */ /* 0x000fc40000000000 */
        /* <DEDUP_REMOVED lines=10> */
[----:B------:R-:W-:Y:S02]  /*1c40*/  @P1 LOP3.LUT R21, R15, 0x80000, RZ, 0xfc, !PT ;  /* 0x000800000f151812 */ /* 0x000fe400078efcff */
[----:B------:R-:W-:Y:S02]  /*1c50*/  MOV R14, RZ ;  /* 0x000000ff000e7202 */ /* 0x000fe40000000f00 */
[----:B------:R-:W0:Y:S01]  /*1c60*/  MUFU.RSQ64H R15, R21 ;  /* 0x00000015000f7308 */ /* 0x000e220000001c00 */
[----:B------:R-:W-:-:S03]  /*1c70*/  ISETP.GE.U32.AND P1, PT, R7, 0x7ff00000, PT ;  /* 0x7ff000000700780c */ /* 0x000fc60003f26070 */
[----:B0-----:R-:W-:-:S08]  /*1c80*/  DMUL R18, R14, R14 ;  /* 0x0000000e0e127228 */ /* 0x001fd00000000000 */
[----:B------:R-:W-:-:S08]  /*1c90*/  DFMA R18, R20, -R18, 1 ;  /* 0x3ff000001412742b */ /* 0x000fd00000000812 */
[----:B------:R-:W-:Y:S02]  /*1ca0*/  DFMA R16, R18, R16, 0.5 ;  /* 0x3fe000001210742b */ /* 0x000fe40000000010 */
[----:B------:R-:W-:-:S08]  /*1cb0*/  DMUL R18, R14, R18 ;  /* 0x000000120e127228 */ /* 0x000fd00000000000 */
[----:B------:R-:W-:-:S08]  /*1cc0*/  DFMA R16, R16, R18, R14 ;  /* 0x000000121010722b */ /* 0x000fd0000000000e */
[----:B------:R-:W-:Y:S01]  /*1cd0*/  DMUL R16, R12, R16 ;  /* 0x000000100c107228 */ /* 0x000fe20000000000 */
[----:B------:R-:W-:Y:S02]  /*1ce0*/  LOP3.LUT R13, R10, 0x100000, RZ, 0xfc, !PT ;  /* 0x001000000a0d7812 */ /* 0x000fe400078efcff */
[----:B------:R-:W-:Y:S02]  /*1cf0*/  MOV R12, RZ ;  /* 0x000000ff000c7202 */ /* 0x000fe40000000f00 */
[----:B------:R-:W-:-:S04]  /*1d00*/  IADD3 R10, P2, PT, R11, UR12, RZ ;  /* 0x0000000c0b0a7c10 */ /* 0x000fc8000ff5e0ff */
[----:B------:R-:W-:Y:S01]  /*1d10*/  DMUL R16, R16, R12 ;  /* 0x0000000c10107228 */ /* 0x000fe20000000000 */
[----:B------:R-:W-:-:S09]  /*1d20*/  IMAD.X R11, RZ, RZ, UR13, P2 ;  /* 0x0000000dff0b7e24 */ /* 0x000fd200090e06ff */
[----:B------:R-:W-:Y:S02]  /*1d30*/  @!P1 FSEL R6, R8, R16, !P0 ;  /* 0x0000001008069208 */ /* 0x000fe40004000000 */
[----:B------:R-:W-:-:S05]  /*1d40*/  @!P1 FSEL R7, R9, R17, !P0 ;  /* 0x0000001109079208 */ /* 0x000fca0004000000 */
[----:B------:R0:W-:Y:S02]  /*1d50*/  STG.E.64 desc[UR8][R10.64], R6 ;  /* 0x000000060a007986 */ /* 0x0001e4000c101b08 */
.L_x_5259:
[----:B------:R-:W-:Y:S05]  /*1d60*/  BSYNC.RECONVERGENT B0 ;  /* 0x0000000000007941 */ /* 0x000fea0003800200 */
.L_x_5258:
[----:B------:R-:W-:-:S13]  /*1d70*/  ISETP.GE.AND P0, PT, R5, UR7, PT ;  /* 0x0000000705007c0c */ /* 0x000fda000bf06270 */
[----:B------:R-:W-:Y:S05]  /*1d80*/  @P0 EXIT ;  /* 0x000000000000094d */ /* 0x000fea0003800000 */
[----:B------:R-:W1:Y:S01]  /*1d90*/  LDCU.64 UR4, c[0x0][0x390] ;  /* 0x00007200ff0477ac */ /* 0x000e620008000a00 */
[----:B0-----:R-:W-:Y:S01]  /*1da0*/  MOV R6, RZ ;  /* 0x000000ff00067202 */ /* 0x001fe20000000f00 */
[----:B------:R-:W-:Y:S01]  /*1db0*/  IMAD.MOV.U32 R7, RZ, RZ, R5 ;  /* 0x000000ffff077224 */ /* 0x000fe200078e0005 */
        /* <DEDUP_REMOVED lines=283> */
[----:B------:R-:W-:-:S05]  /*2f70*/  @P0 MOV R10, RZ ;  /* 0x000000ff000a0202 */ /* 0x000fca0000000f00 */
[----:B------:R-:W3:Y:S01]  /*2f80*/  @P0 LDC.64 R8, c[0x0][0x578] ;  /* 0x00015e00ff080b82 */ /* 0x000ee20000000a00 */
[----:B------:R-:W-:-:S04]  /*2f90*/  IMAD.MOV R6, RZ, RZ, -R11 ;  /* 0x000000ffff067224 */ /* 0x000fc800078e0a0b */
        /* <DEDUP_REMOVED lines=9> */
.L_x_5261:
[----:B------:R-:W0:Y:S02]  /*3030*/  LDCU.128 UR12, c[0x0][0x580] ;  /* 0x0000b000ff0c77ac */ /* 0x000e240008000c00 */
[----:B0-----:R-:W-:-:S04]  /*3040*/  IADD3 R12, P0, PT, R4, UR14, RZ ;  /* 0x0000000e040c7c10 */ /* 0x001fc8000ff1e0ff */
[----:B------:R-:W-:-:S05]  /*3050*/  IADD3.X R13, PT, PT, RZ, UR15, RZ, P0, !PT ;  /* 0x0000000fff0d7c10 */ /* 0x000fca00087fe4ff */
[----:B------:R-:W2:Y:S01]  /*3060*/  LDG.E.64 R6, desc[UR8][R12.64] ;  /* 0x000000080c067981 */ /* 0x000ea2000c1e1b00 */
[----:B------:R-:W-:Y:S01]  /*3070*/  IMAD.MOV.U32 R10, RZ, RZ, RZ ;  /* 0x000000ffff0a7224 */ /* 0x000fe200078e00ff */
        /* <DEDUP_REMOVED lines=22> */
[----:B------:R-:W-:-:S04]  /*31e0*/  MOV R4, R3 ;  /* 0x0000000300047202 */ /* 0x000fc80000000f00 */
[----:B------:R-:W-:Y:S01]  /*31f0*/  FSEL R11, R4, UR6, P0 ;  /* 0x00000006040b7c08 */ /* 0x000fe20008000000 */
[----:B------:R-:W-:-:S05]  /*3200*/  IMAD.MOV.U32 R4, RZ, RZ, R2 ;  /* 0x000000ffff047224 */ /* 0x000fca00078e0002 */
        /* <DEDUP_REMOVED lines=15> */
[----:B------:R-:W-:-:S04]  /*3300*/  IADD3 R2, P2, PT, R5, UR12, RZ ;  /* 0x0000000c05027c10 */ /* 0x000fc8000ff5e0ff */
[----:B------:R-:W-:-:S05]  /*3310*/  IADD3.X R3, PT, PT, RZ, UR13, RZ, P2, !PT ;  /* 0x0000000dff037c10 */ /* 0x000fca00097fe4ff */
[----:B------:R-:W-:Y:S02]  /*3320*/  @!P1 FSEL R6, R8, R14, !P0 ;  /* 0x0000000e08069208 */ /* 0x000fe40004000000 */
[----:B------:R-:W-:-:S05]  /*3330*/  @!P1 FSEL R7, R9, R15, !P0 ;  /* 0x0000000f09079208 */ /* 0x000fca0004000000 */
[----:B------:R-:W-:Y:S01]  /*3340*/  STG.E.64 desc[UR8][R2.64], R6 ;  /* 0x0000000602007986 */ /* 0x000fe2000c101b08 */
[----:B------:R-:W-:Y:S05]  /*3350*/  EXIT ;  /* 0x000000000000794d */ /* 0x000fea0003800000 */
.L_x_5262:
        /* <DEDUP_REMOVED lines=10> */
.L_x_17950:


//--------------------- .text._ZN2at6native27unrolled_elementwise_kernelINS0_13AUnaryFunctorIdddZZZNS0_17hypot_kernel_cudaERNS_18TensorIteratorBaseEENKUlvE_clEvENKUlvE_clEvEUlddE_EESt5arrayIPcLm2EELi4E23TrivialOffsetCalculatorILi1EjESD_NS0_6memory15LoadWithoutCastENSE_16StoreWithoutCastEEEviT_T0_T2_T3_T4_T5_ --------------------------
	.section	.text._ZN2at6native27unrolled_elementwise_kernelINS0_13AUnaryFunctorIdddZZZNS0_17hypot_kernel_cudaERNS_18TensorIteratorBaseEENKUlvE_clEvENKUlvE_clEvEUlddE_EESt5arrayIPcLm2EELi4E23TrivialOffsetCalculatorILi1EjESD_NS0_6memory15LoadWithoutCastENSE_16StoreWithoutCastEEEviT_T0_T2_T3_T4_T5_,"ax",@progbits
	.align	128
        .global         _ZN2at6native27unrolled_elementwise_kernelINS0_13AUnaryFunctorIdddZZZNS0_17hypot_kernel_cudaERNS_18TensorIteratorBaseEENKUlvE_clEvENKUlvE_clEvEUlddE_EESt5arrayIPcLm2EELi4E23TrivialOffsetCalculatorILi1EjESD_NS0_6memory15LoadWithoutCastENSE_16StoreWithoutCastEEEviT_T0_T2_T3_T4_T5_
        .type           _ZN2at6native27unrolled_elementwise_kernelINS0_13AUnaryFunctorIdddZZZNS0_17hypot_kernel_cudaERNS_18TensorIteratorBaseEENKUlvE_clEvENKUlvE_clEvEUlddE_EESt5arrayIPcLm2EELi4E23TrivialOffsetCalculatorILi1EjESD_NS0_6memory15LoadWithoutCastENSE_16StoreWithoutCastEEEviT_T0_T2_T3_T4_T5_,@function
        .size           _ZN2at6native27unrolled_elementwise_kernelINS0_13AUnaryFunctorIdddZZZNS0_17hypot_kernel_cudaERNS_18TensorIteratorBaseEENKUlvE_clEvENKUlvE_clEvEUlddE_EESt5arrayIPcLm2EELi4E23TrivialOffsetCalculatorILi1EjESD_NS0_6memory15LoadWithoutCastENSE_16StoreWithoutCastEEEviT_T0_T2_T3_T4_T5_,(.L_x_17951 - _ZN2at6native27unrolled_elementwise_kernelINS0_13AUnaryFunctorIdddZZZNS0_17hypot_kernel_cudaERNS_18TensorIteratorBaseEENKUlvE_clEvENKUlvE_clEvEUlddE_EESt5arrayIPcLm2EELi4E23TrivialOffsetCalculatorILi1EjESD_NS0_6memory15LoadWithoutCastENSE_16StoreWithoutCastEEEviT_T0_T2_T3_T4_T5_)
        .other          _ZN2at6native27unrolled_elementwise_kernelINS0_13AUnaryFunctorIdddZZZNS0_17hypot_kernel_cudaERNS_18TensorIteratorBaseEENKUlvE_clEvENKUlvE_clEvEUlddE_EESt5arrayIPcLm2EELi4E23TrivialOffsetCalculatorILi1EjESD_NS0_6memory15LoadWithoutCastENSE_16StoreWithoutCastEEEviT_T0_T2_T3_T4_T5_,@"STO_CUDA_ENTRY STV_DEFAULT"
_ZN2at6native27unrolled_elementwise_kernelINS0_13AUnaryFunctorIdddZZZNS0_17hypot_kernel_cudaERNS_18TensorIteratorBaseEENKUlvE_clEvENKUlvE_clEvEUlddE_EESt5arrayIPcLm2EELi4E23TrivialOffsetCalculatorILi1EjESD_NS0_6memory15LoadWithoutCastENSE_16StoreWithoutCastEEEviT_T0_T2_T3_T4_T5_:
.text._ZN2at6native27unrolled_elementwise_kernelINS0_13AUnaryFunctorIdddZZZNS0_17hypot_kernel_cudaERNS_18TensorIteratorBaseEENKUlvE_clEvENKUlvE_clEvEUlddE_EESt5arrayIPcLm2EELi4E23TrivialOffsetCalculatorILi1EjESD_NS0_6memory15LoadWithoutCastENSE_16StoreWithoutCastEEEviT_T0_T2_T3_T4_T5_:
[----:B------:R-:W-:Y:S01]  /*0000*/  LDC R1, c[0x0][0x37c] ;  /* 0x0000df00ff017b82 */ /* 0x000fe20000000800 */
[----:B------:R-:W0:Y:S07]  /*0010*/  S2R R0, SR_CTAID.X ;  /* 0x0000000000007919 */ /* 0x000e2e0000002500 */
[----:B------:R-:W0:Y:S01]  /*0020*/  LDC R3, c[0x0][0x380] ;  /* 0x0000e000ff037b82 */ /* 0x000e220000000800 */
[----:B------:R-:W1:Y:S01]  /*0030*/  LDCU.64 UR8, c[0x0][0x358] ;  /* 0x00006b00ff0877ac */ /* 0x000e620008000a00 */
[----:B------:R-:W-:Y:S01]  /*0040*/  CS2R R22, SRZ ;  /* 0x0000000000167805 */ /* 0x000fe2000001ff00 */
[----:B------:R-:W2:Y:S01]  /*0050*/  S2R R9, SR_TID.X ;  /* 0x0000000000097919 */ /* 0x000ea20000002100 */
[----:B------:R-:W-:Y:S01]  /*0060*/  CS2R R12, SRZ ;  /* 0x00000000000c7805 */ /* 0x000fe2000001ff00 */
[----:B------:R-:W3:Y:S01]  /*0070*/  LDCU.64 UR4, c[0x0][0x390] ;  /* 0x00007200ff0477ac */ /* 0x000ee20008000a00 */
        /* <DEDUP_REMOVED lines=10> */
[C---:B------:R-:W-:Y:S02]  /*0120*/  @!P3 IMAD R19, R0.reuse, 0x200, R9 ;  /* 0x000002000013b824 */ /* 0x040fe400078e0209 */
[----:B------:R-:W-:Y:S02]  /*0130*/  @!P3 VIADD R9, R9, 0x80 ;  /* 0x000000800909b836 */ /* 0x000fe40000000000 */
[----:B0-----:R-:W-:Y:S01]  /*0140*/  @!P1 IMAD.WIDE.U32 R6, R11, 0x8, R6 ;  /* 0x000000080b069825 */ /* 0x001fe200078e0006 */
[----:B------:R-:W-:Y:S02]  /*0150*/  CS2R R10, SRZ ;  /* 0x00000000000a7805 */ /* 0x000fe4000001ff00 */
[----:B------:R-:W-:Y:S02]  /*0160*/  ISETP.GE.AND P2, PT, R9, R2, PT ;  /* 0x000000020900720c */ /* 0x000fe40003f46270 */
[----:B-1----:R0:W5:Y:S11]  /*0170*/  @!P1 LDG.E.64 R12, desc[UR8][R6.64] ;  /* 0x00000008060c9981 */ /* 0x002176000c1e1b00 */
[----:B------:R-:W1:Y:S01]  /*0180*/  @!P2 LDC.64 R16, c[0x0][0x3a0] ;  /* 0x0000e800ff10ab82 */ /* 0x000e620000000a00 */
[----:B------:R-:W-:-:S02]  /*0190*/  @!P2 IMAD R9, R0, 0x200, R9 ;  /* 0x000002000009a824 */ /* 0x000fc400078e0209 */
[----:B--2---:R-:W-:-:S05]  /*01a0*/  @!P3 IMAD.WIDE.U32 R18, R19, 0x8, R4 ;  /* 0x000000081312b825 */ /* 0x004fca00078e0004 */
[----:B------:R-:W2:Y:S01]  /*01b0*/  @!P0 LDC.64 R4, c[0x0][0x3a0] ;  /* 0x0000e800ff048b82 */ /* 0x000ea20000000a00 */
[----:B------:R0:W5:Y:S01]  /*01c0*/  @!P3 LDG.E.64 R22, desc[UR8][R18.64] ;  /* 0x000000081216b981 */ /* 0x000162000c1e1b00 */
[----:B-1----:R-:W-:-:S04]  /*01d0*/  @!P2 IMAD.WIDE.U32 R16, R9, 0x8, R16 ;  /* 0x000000080910a825 */ /* 0x002fc800078e0010 */
[----:B------:R-:W-:Y:S01]  /*01e0*/  @!P0 IMAD R9, R0, 0x200, R3 ;  /* 0x0000020000098824 */ /* 0x000fe200078e0203 */
[----:B------:R0:W5:Y:S03]  /*01f0*/  @!P2 LDG.E.64 R10, desc[UR8][R16.64] ;  /* 0x00000008100aa981 */ /* 0x000166000c1e1b00 */
[----:B--2---:R-:W-:Y:S01]  /*0200*/  @!P0 IMAD.WIDE.U32 R4, R9, 0x8, R4 ;  /* 0x0000000809048825 */ /* 0x004fe200078e0004 */
[----:B------:R-:W-:-:S06]  /*0210*/  CS2R R8, SRZ ;  /* 0x0000000000087805 */ /* 0x000fcc000001ff00 */
[----:B------:R0:W5:Y:S01]  /*0220*/  @!P0 LDG.E.64 R8, desc[UR8][R4.64] ;  /* 0x0000000804088981 */ /* 0x000162000c1e1b00 */
[----:B------:R-:W-:Y:S01]  /*0230*/  ISETP.GE.AND P1, PT, R3, R2, PT ;  /* 0x000000020300720c */ /* 0x000fe20003f26270 */
[----:B---3--:R-:W-:Y:S01]  /*0240*/  DADD R14, -RZ, |UR4| ;  /* 0x40000004ff0e7e29 */ /* 0x008fe20008000100 */
[----:B------:R-:W-:Y:S11]  /*0250*/  BSSY.RECONVERGENT B0, `(.L_x_5263) ;  /* 0x000002d000007945 */ /* 0x000ff60003800200 */
[----:B0-----:R-:W-:Y:S05]  /*0260*/  @P1 BRA `(.L_x_5264) ;  /* 0x0000000000ac1947 */ /* 0x001fea0003800000 */
[----:B-----5:R-:W-:Y:S01]  /*0270*/  DADD R8, -RZ, |R8| ;  /* 0x00000000ff087229 */ /* 0x020fe20000000508 */
        /* <DEDUP_REMOVED lines=12> */
[----:B------:R-:W-:Y:S01]  /*0340*/  IMAD.U32 R9, RZ, RZ, UR6 ;  /* 0x00000006ff097e24 */ /* 0x000fe2000f8e00ff */
[----:B------:R-:W-:Y:S02]  /*0350*/  LOP3.LUT R19, R24, 0x7fd00000, RZ, 0x3c, !PT ;  /* 0x7fd0000018137812 */ /* 0x000fe400078e3cff */
[----:B------:R-:W-:Y:S02]  /*0360*/  SEL R6, R14, R8, P2 ;  /* 0x000000080e067207 */ /* 0x000fe40001000000 */
[----:B------:R-:W-:Y:S01]  /*0370*/  LOP3.LUT R25, R24, 0x100000, RZ, 0xfc, !PT ;  /* 0x0010000018197812 */ /* 0x000fe200078efcff */
[----:B------:R-:W-:Y:S01]  /*0380*/  IMAD.MOV.U32 R24, RZ, RZ, RZ ;  /* 0x000000ffff187224 */ /* 0x000fe200078e00ff */
[----:B------:R-:W-:-:S02]  /*0390*/  DMUL R16, R18, R4 ;  /* 0x0000000412107228 */ /* 0x000fc40000000000 */
[----:B------:R-:W-:-:S06]  /*03a0*/  DMUL R18, R18, R6 ;  /* 0x0000000612127228 */ /* 0x000fcc0000000000 */
[----:B------:R-:W-:-:S08]  /*03b0*/  DMUL R20, R16, R16 ;  /* 0x0000001010147228 */ /* 0x000fd00000000000 */
[----:B------:R-:W-:Y:S01]  /*03c0*/  DFMA R20, R18, R18, R20 ;  /* 0x000000121214722b */ /* 0x000fe20000000014 */
[----:B------:R-:W-:Y:S02]  /*03d0*/  IMAD.MOV.U32 R18, RZ, RZ, 0x0 ;  /* 0x00000000ff127424 */ /* 0x000fe400078e00ff */
[----:B------:R-:W-:-:S05]  /*03e0*/  IMAD.MOV.U32 R19, RZ, RZ, 0x3fd80000 ;  /* 0x3fd80000ff137424 */ /* 0x000fca00078e00ff */
        /* <DEDUP_REMOVED lines=15> */
[----:B------:R-:W-:-:S08]  /*04e0*/  DMUL R16, R20, R16 ;  /* 0x0000001014107228 */ /* 0x000fd00000000000 */
[----:B------:R-:W-:-:S10]  /*04f0*/  DMUL R16, R16, R24 ;  /* 0x0000001810107228 */ /* 0x000fd40000000000 */
[----:B------:R-:W-:Y:S02]  /*0500*/  @!P2 FSEL R4, R6, R16, !P0 ;  /* 0x000000100604a208 */ /* 0x000fe40004000000 */
[----:B------:R-:W-:-:S07]  /*0510*/  @!P2 FSEL R5, R7, R17, !P0 ;  /* 0x000000110705a208 */ /* 0x000fce0004000000 */
.L_x_5264:
[----:B------:R-:W-:Y:S05]  /*0520*/  BSYNC.RECONVERGENT B0 ;  /* 0x0000000000007941 */ /* 0x000fea0003800200 */
.L_x_5263:
[----:B------:R-:W-:Y:S01]  /*0530*/  VIADD R25, R3, 0x80 ;  /* 0x0000008003197836 */ /* 0x000fe20000000000 */
[----:B------:R-:W-:Y:S04]  /*0540*/  BSSY.RECONVERGENT B0, `(.L_x_5265) ;  /* 0x000002d000007945 */ /* 0x000fe80003800200 */
[----:B------:R-:W-:-:S13]  /*0550*/  ISETP.GE.AND P0, PT, R25, R2, PT ;  /* 0x000000021900720c */ /* 0x000fda0003f06270 */
[----:B------:R-:W-:Y:S05]  /*0560*/  @P0 BRA `(.L_x_5266) ;  /* 0x0000000000a80947 */ /* 0x000fea0003800000 */
        /* <DEDUP_REMOVED lines=15> */
[----:B------:R-:W-:-:S04]  /*0660*/  SEL R8, R14, R12, P2 ;  /* 0x0000000c0e087207 */ /* 0x000fc80001000000 */
[C---:B------:R-:W-:Y:S02]  /*0670*/  DMUL R16, R18.reuse, R6 ;  /* 0x0000000612107228 */ /* 0x040fe40000000000 */
        /* <DEDUP_REMOVED lines=19> */
[----:B------:R-:W-:Y:S01]  /*07b0*/  DFMA R16, R18, R16, R12 ;  /* 0x000000101210722b */ /* 0x000fe2000000000c */
[----:B------:R-:W-:-:S07]  /*07c0*/  LOP3.LUT R13, R24, 0x100000, RZ, 0xfc, !PT ;  /* 0x00100000180d7812 */ /* 0x000fce00078efcff */
[----:B------:R-:W-:-:S08]  /*07d0*/  DMUL R16, R20, R16 ;  /* 0x0000001014107228 */ /* 0x000fd00000000000 */
[----:B------:R-:W-:-:S10]  /*07e0*/  DMUL R16, R16, R12 ;  /* 0x0000000c10107228 */ /* 0x000fd40000000000 */
[----:B------:R-:W-:Y:S02]  /*07f0*/  @!P2 FSEL R6, R8, R16, !P0 ;  /* 0x000000100806a208 */ /* 0x000fe40004000000 */
[----:B------:R-:W-:-:S07]  /*0800*/  @!P2 FSEL R7, R9, R17, !P0 ;  /* 0x000000110907a208 */ /* 0x000fce0004000000 */
.L_x_5266:
[----:B------:R-:W-:Y:S05]  /*0810*/  BSYNC.RECONVERGENT B0 ;  /* 0x0000000000007941 */ /* 0x000fea0003800200 */
.L_x_5265:
[----:B-----5:R-:W-:Y:S01]  /*0820*/  VIADD R9, R3, 0x100 ;  /* 0x0000010003097836 */ /* 0x020fe20000000000 */
[----:B------:R-:W-:Y:S04]  /*0830*/  BSSY.RECONVERGENT B0, `(.L_x_5267) ;  /* 0x000002e000007945 */ /* 0x000fe80003800200 */
[----:B------:R-:W-:-:S13]  /*0840*/  ISETP.GE.AND P0, PT, R9, R2, PT ;  /* 0x000000020900720c */ /* 0x000fda0003f06270 */
[----:B------:R-:W-:Y:S05]  /*0850*/  @P0 BRA `(.L_x_5268) ;  /* 0x0000000000ac0947 */ /* 0x000fea0003800000 */
[----:B------:R-:W-:Y:S01]  /*0860*/  DADD R12, -RZ, |R22| ;  /* 0x00000000ff0c7229 */ /* 0x000fe20000000516 */
        /* <DEDUP_REMOVED lines=17> */
[----:B------:R-:W-:Y:S01]  /*0980*/  DMUL R20, R16, R16 ;  /* 0x0000001010147228 */ /* 0x000fe20000000000 */
[----:B------:R-:W-:Y:S02]  /*0990*/  IMAD.MOV.U32 R16, RZ, RZ, 0x0 ;  /* 0x00000000ff107424 */ /* 0x000fe400078e00ff */
[----:B------:R-:W-:-:S05]  /*09a0*/  IMAD.MOV.U32 R17, RZ, RZ, 0x3fd80000 ;  /* 0x3fd80000ff117424 */ /* 0x000fca00078e00ff */
[----:B------:R-:W-:Y:S01]  /*09b0*/  DFMA R20, R18, R18, R20 ;  /* 0x000000121214722b */ /* 0x000fe20000000014 */
[----:B------:R-:W-:-:S07]  /*09c0*/  IMAD.MOV.U32 R18, RZ, RZ, RZ ;  /* 0x000000ffff127224 */ /* 0x000fce00078e00ff */
        /* <DEDUP_REMOVED lines=13> */
[----:B------:R-:W-:Y:S01]  /*0aa0*/  DFMA R12, R16, R12, R18 ;  /* 0x0000000c100c722b */ /* 0x000fe20000000012 */
[----:B------:R-:W-:Y:S01]  /*0ab0*/  LOP3.LUT R17, R24, 0x100000, RZ, 0xfc, !PT ;  /* 0x0010000018117812 */ /* 0x000fe200078efcff */
[----:B------:R-:W-:-:S06]  /*0ac0*/  IMAD.MOV.U32 R16, RZ, RZ, RZ ;  /* 0x000000ffff107224 */ /* 0x000fcc00078e00ff */
[----:B------:R-:W-:-:S08]  /*0ad0*/  DMUL R12, R20, R12 ;  /* 0x0000000c140c7228 */ /* 0x000fd00000000000 */
[----:B------:R-:W-:-:S10]  /*0ae0*/  DMUL R12, R12, R16 ;  /* 0x000000100c0c7228 */ /* 0x000fd40000000000 */
[----:B------:R-:W-:Y:S02]  /*0af0*/  @!P2 FSEL R22, R8, R12, !P0 ;  /* 0x0000000c0816a208 */ /* 0x000fe40004000000 */
[----:B------:R-:W-:-:S07]  /*0b00*/  @!P2 FSEL R23, R9, R13, !P0 ;  /* 0x0000000d0917a208 */ /* 0x000fce0004000000 */
.L_x_5268:
[----:B------:R-:W-:Y:S05]  /*0b10*/  BSYNC.RECONVERGENT B0 ;  /* 0x0000000000007941 */ /* 0x000fea0003800200 */
.L_x_5267:
[----:B------:R-:W0:Y:S01]  /*0b20*/  @!P1 LDC.64 R8, c[0x0][0x398] ;  /* 0x0000e600ff089b82 */ /* 0x000e220000000a00 */
[----:B------:R-:W-:Y:S01]  /*0b30*/  VIADD R13, R3, 0x180 ;  /* 0x00000180030d7836 */ /* 0x000fe20000000000 */
[----:B------:R-:W-:Y:S01]  /*0b40*/  BSSY.RECONVERGENT B0, `(.L_x_5269) ;  /* 0x0000032000007945 */ /* 0x000fe20003800200 */
[----:B------:R-:W-:Y:S02]  /*0b50*/  @!P1 IMAD R17, R0, 0x200, R3 ;  /* 0x0000020000119824 */ /* 0x000fe400078e0203 */
[----:B------:R-:W-:Y:S01]  /*0b60*/  @!P1 IMAD.MOV.U32 R3, RZ, RZ, R25 ;  /* 0x000000ffff039224 */ /* 0x000fe200078e0019 */
[----:B------:R-:W-:-:S04]  /*0b70*/  ISETP.GE.AND P0, PT, R13, R2, PT ;  /* 0x000000020d00720c */ /* 0x000fc80003f06270 */
[----:B------:R-:W-:Y:S01]  /*0b80*/  ISETP.GE.AND P3, PT, R3, R2, PT ;  /* 0x000000020300720c */ /* 0x000fe20003f66270 */
[----:B0-----:R-:W-:-:S08]  /*0b90*/  @!P1 IMAD.WIDE.U32 R8, R17, 0x8, R8 ;  /* 0x0000000811089825 */ /* 0x001fd000078e0008 */
[----:B------:R-:W-:Y:S05]  /*0ba0*/  @P0 BRA `(.L_x_5270) ;  /* 0x0000000000ac0947 */ /* 0x000fea0003800000 */
[----:B------:R-:W-:Y:S01]  /*0bb0*/  DADD R16, -RZ, |R10| ;  /* 0x00000000ff107229 */ /* 0x000fe2000000050a */
[----:B------:R-:W-:Y:S01]  /*0bc0*/  UMOV UR4, 0xffffffff ;  /* 0xffffffff00047882 */ /* 0x000fe20000000000 */
[----:B------:R-:W-:Y:S01]  /*0bd0*/  UMOV UR5, 0x7fefffff ;  /* 0x7fefffff00057882 */ /* 0x000fe20000000000 */
[----:B------:R-:W-:Y:S01]  /*0be0*/  IMAD.MOV.U32 R20, RZ, RZ, 0x0 ;  /* 0x00000000ff147424 */ /* 0x000fe200078e00ff */
[----:B------:R-:W-:Y:S01]  /*0bf0*/  UMOV UR6, UR5 ;  /* 0x0000000500067c82 */ /* 0x000fe20008000000 */
[----:B------:R-:W-:-:S05]  /*0c00*/  IMAD.MOV.U32 R21, RZ, RZ, 0x3fd80000 ;  /* 0x3fd80000ff157424 */ /* 0x000fca00078e00ff */
        /* <DEDUP_REMOVED lines=8> */
[----:B------:R-:W-:Y:S01]  /*0c90*/  SEL R10, R14, R16, P0 ;  /* 0x000000100e0a7207 */ /* 0x000fe20000000000 */
[----:B------:R-:W-:Y:S01]  /*0ca0*/  IMAD.MOV.U32 R16, RZ, RZ, RZ ;  /* 0x000000ffff107224 */ /* 0x000fe200078e00ff */
[C---:B------:R-:W-:Y:S02]  /*0cb0*/  LOP3.LUT R17, R24.reuse, 0x7fd00000, RZ, 0x3c, !PT ;  /* 0x7fd0000018117812 */ /* 0x040fe400078e3cff */
[----:B------:R-:W-:Y:S01]  /*0cc0*/  LOP3.LUT R25, R24, 0x100000, RZ, 0xfc, !PT ;  /* 0x0010000018197812 */ /* 0x000fe200078efcff */
[----:B------:R-:W-:-:S03]  /*0cd0*/  IMAD.MOV.U32 R24, RZ, RZ, RZ ;  /* 0x000000ffff187224 */ /* 0x000fc600078e00ff */
        /* <DEDUP_REMOVED lines=24> */
.L_x_5270:
[----:B------:R-:W-:Y:S05]  /*0e60*/  BSYNC.RECONVERGENT B0 ;  /* 0x0000000000007941 */ /* 0x000fea0003800200 */
.L_x_5269:
[----:B------:R0:W-:Y:S01]  /*0e70*/  @!P1 STG.E.64 desc[UR8][R8.64], R4 ;  /* 0x0000000408009986 */ /* 0x0001e2000c101b08 */
[----:B------:R-:W-:Y:S04]  /*0e80*/  BSSY.RECONVERGENT B0, `(.L_x_5271) ;  /* 0x000000c000007945 */ /* 0x000fe80003800200 */
[----:B------:R-:W-:Y:S05]  /*0e90*/  @P3 BRA `(.L_x_5272) ;  /* 0x0000000000283947 */ /* 0x000fea0003800000 */
[----:B0-----:R-:W0:Y:S01]  /*0ea0*/  LDC.64 R4, c[0x0][0x398] ;  /* 0x0000e600ff047b82 */ /* 0x001e220000000a00 */
[----:B------:R-:W-:Y:S02]  /*0eb0*/  IMAD R9, R0, 0x200, R3 ;  /* 0x0000020000097824 */ /* 0x000fe400078e0203 */
[----:B------:R-:W-:-:S05]  /*0ec0*/  VIADD R3, R3, 0x80 ;  /* 0x0000008003037836 */ /* 0x000fca0000000000 */
[----:B------:R-:W-:-:S13]  /*0ed0*/  ISETP.GE.AND P0, PT, R3, R2, PT ;  /* 0x000000020300720c */ /* 0x000fda0003f06270 */
[----:B------:R-:W-:Y:S02]  /*0ee0*/  @!P0 IMAD R11, R0, 0x200, R3 ;  /* 0x00000200000b8824 */ /* 0x000fe400078e0203 */
[----:B------:R-:W-:Y:S02]  /*0ef0*/  @!P0 VIADD R3, R3, 0x80 ;  /* 0x0000008003038836 */ /* 0x000fe40000000000 */
[----:B0-----:R-:W-:-:S04]  /*0f00*/  IMAD.WIDE.U32 R8, R9, 0x8, R4 ;  /* 0x0000000809087825 */ /* 0x001fc800078e0004 */
[----:B------:R-:W-:Y:S01]  /*0f10*/  @!P0 IMAD.WIDE.U32 R4, R11, 0x8, R4 ;  /* 0x000000080b048825 */ /* 0x000fe200078e0004 */
[----:B------:R1:W-:Y:S04]  /*0f20*/  STG.E.64 desc[UR8][R8.64], R6 ;  /* 0x0000000608007986 */ /* 0x0003e8000c101b08 */
[----:B------:R1:W-:Y:S02]  /*0f30*/  @!P0 STG.E.64 desc[UR8][R4.64], R22 ;  /* 0x0000001604008986 */ /* 0x0003e4000c101b08 */
.L_x_5272:
[----:B------:R-:W-:Y:S05]  /*0f40*/  BSYNC.RECONVERGENT B0 ;  /* 0x0000000000007941 */ /* 0x000fea0003800200 */
.L_x_5271:
[----:B------:R-:W-:-:S13]  /*0f50*/  ISETP.GE.AND P0, PT, R3, R2, PT ;  /* 0x000000020300720c */ /* 0x000fda0003f06270 */
[----:B------:R-:W-:Y:S05]  /*0f60*/  @P0 EXIT ;  /* 0x000000000000094d */ /* 0x000fea0003800000 */
[----:B01----:R-:W0:Y:S01]  /*0f70*/  LDC.64 R4, c[0x0][0x398] ;  /* 0x0000e600ff047b82 */ /* 0x003e220000000a00 */
[----:B------:R-:W-:-:S04]  /*0f80*/  IMAD R3, R0, 0x200, R3 ;  /* 0x0000020000037824 */ /* 0x000fc800078e0203 */
[----:B0-----:R-:W-:-:S05]  /*0f90*/  IMAD.WIDE.U32 R2, R3, 0x8, R4 ;  /* 0x0000000803027825 */ /* 0x001fca00078e0004 */
[----:B------:R-:W-:Y:S01]  /*0fa0*/  STG.E.64 desc[UR8][R2.64], R12 ;  /* 0x0000000c02007986 */ /* 0x000fe2000c101b08 */
[----:B------:R-:W-:Y:S05]  /*0fb0*/  EXIT ;  /* 0x000000000000794d */ /* 0x000fea0003800000 */
.L_x_5273:
        /* <DEDUP_REMOVED lines=12> */
.L_x_17951:


//--------------------- .text._ZN2at6native29vectorized_elementwise_kernelILi2ENS0_13AUnaryFunctorIdddZZZNS0_17hypot_kernel_cudaERNS_18TensorIteratorBaseEENKUlvE_clEvENKUlvE_clEvEUlddE_EESt5arrayIPcLm2EEEEviT0_T1_ --------------------------
	.section	.text._ZN2at6native29vectorized_elementwise_kernelILi2ENS0_13AUnaryFunctorIdddZZZNS0_17hypot_kernel_cudaERNS_18TensorIteratorBaseEENKUlvE_clEvENKUlvE_clEvEUlddE_EESt5arrayIPcLm2EEEEviT0_T1_,"ax",@progbits
	.align	128
        .global         _ZN2at6native29vectorized_elementwise_kernelILi2ENS0_13AUnaryFunctorIdddZZZNS0_17hypot_kernel_cudaERNS_18TensorIteratorBaseEENKUlvE_clEvENKUlvE_clEvEUlddE_EESt5arrayIPcLm2EEEEviT0_T1_
        .type           _ZN2at6native29vectorized_elementwise_kernelILi2ENS0_13AUnaryFunctorIdddZZZNS0_17hypot_kernel_cudaERNS_18TensorIteratorBaseEENKUlvE_clEvENKUlvE_clEvEUlddE_EESt5arrayIPcLm2EEEEviT0_T1_,@function
        .size           _ZN2at6native29vectorized_elementwise_kernelILi2ENS0_13AUnaryFunctorIdddZZZNS0_17hypot_kernel_cudaERNS_18TensorIteratorBaseEENKUlvE_clEvENKUlvE_clEvEUlddE_EESt5arrayIPcLm2EEEEviT0_T1_,(.L_x_17952 - _ZN2at6native29vectorized_elementwise_kernelILi2ENS0_13AUnaryFunctorIdddZZZNS0_17hypot_kernel_cudaERNS_18TensorIteratorBaseEENKUlvE_clEvENKUlvE_clEvEUlddE_EESt5arrayIPcLm2EEEEviT0_T1_)
        .other          _ZN2at6native29vectorized_elementwise_kernelILi2ENS0_13AUnaryFunctorIdddZZZNS0_17hypot_kernel_cudaERNS_18TensorIteratorBaseEENKUlvE_clEvENKUlvE_clEvEUlddE_EESt5arrayIPcLm2EEEEviT0_T1_,@"STO_CUDA_ENTRY STV_DEFAULT"
_ZN2at6native29vectorized_elementwise_kernelILi2ENS0_13AUnaryFunctorIdddZZZNS0_17hypot_kernel_cudaERNS_18TensorIteratorBaseEENKUlvE_clEvENKUlvE_clEvEUlddE_EESt5arrayIPcLm2EEEEviT0_T1_:
.text._ZN2at6native29vectorized_elementwise_kernelILi2ENS0_13AUnaryFunctorIdddZZZNS0_17hypot_kernel_cudaERNS_18TensorIteratorBaseEENKUlvE_clEvENKUlvE_clEvEUlddE_EESt5arrayIPcLm2EEEEviT0_T1_:
[----:B------:R-:W-:Y:S01]  /*0000*/  LDC R1, c[0x0][0x37c] ;  /* 0x0000df00ff017b82 */ /* 0x000fe20000000800 */
[----:B------:R-:W0:Y:S07]  /*0010*/  S2R R0, SR_CTAID.X ;  /* 0x0000000000007919 */ /* 0x000e2e0000002500 */
[----:B------:R-:W0:Y:S01]  /*0020*/  LDC R3, c[0x0][0x380] ;  /* 0x0000e000ff037b82 */ /* 0x000e220000000800 */
[----:B------:R-:W1:Y:S01]  /*0030*/  LDCU.64 UR8, c[0x0][0x358] ;  /* 0x00006b00ff0877ac */ /* 0x000e620008000a00 */
[----:B0-----:R-:W-:-:S05]  /*0040*/  IMAD R2, R0, -0x400, R3 ;  /* 0xfffffc0000027824 */ /* 0x001fca00078e0203 */
[----:B------:R-:W-:-:S13]  /*0050*/  ISETP.GT.U32.AND P0, PT, R2, 0x3ff, PT ;  /* 0x000003ff0200780c */ /* 0x000fda0003f04070 */
[----:B-1----:R-:W-:Y:S05]  /*0060*/  @P0 BRA `(.L_x_5274) ;  /* 0x0000001c00d40947 */ /* 0x002fea0003800000 */
[----:B------:R-:W0:Y:S01]  /*0070*/  S2R R3, SR_TID.X ;  /* 0x0000000000037919 */ /* 0x000e220000002100 */
[----:B------:R-:W-:Y:S02]  /*0080*/  CS2R R18, SRZ ;  /* 0x0000000000127805 */ /* 0x000fe4000001ff00 */
[----:B------:R-:W-:Y:S02]  /*0090*/  CS2R R22, SRZ ;  /* 0x0000000000167805 */ /* 0x000fe4000001ff00 */
[----:B------:R-:W-:Y:S02]  /*00a0*/  CS2R R24, SRZ ;  /* 0x0000000000187805 */ /* 0x000fe4000001ff00 */
[----:B------:R-:W-:Y:S02]  /*00b0*/  CS2R R26, SRZ ;  /* 0x00000000001a7805 */ /* 0x000fe4000001ff00 */
[----:B------:R-:W-:Y:S01]  /*00c0*/  CS2R R30, SRZ ;  /* 0x00000000001e7805 */ /* 0x000fe2000001ff00 */
[----:B------:R-:W1:Y:S01]  /*00d0*/  LDCU.64 UR4, c[0x0][0x390] ;  /* 0x00007200ff0477ac */ /* 0x000e620008000a00 */
[----:B0-----:R-:W-:Y:S01]  /*00e0*/  ISETP.GE.U32.AND P2, PT, R3, R2, PT ;  /* 0x000000020300720c */ /* 0x001fe20003f46070 */
[----:B------:R-:W-:-:S12]  /*00f0*/  IMAD.MOV.U32 R5, RZ, RZ, R3 ;  /* 0x000000ffff057224 */ /* 0x000fd800078e0003 */
[----:B------:R-:W-:-:S05]  /*0100*/  @!P2 VIADD R5, R3, 0x80 ;  /* 0x000000800305a836 */ /* 0x000fca0000000000 */
[----:B------:R-:W-:-:S13]  /*0110*/  ISETP.GE.U32.AND P4, PT, R5, R2, PT ;  /* 0x000000020500720c */ /* 0x000fda0003f86070 */
[----:B------:R-:W-:Y:S01]  /*0120*/  @!P4 IMAD R11, R0, 0x400, R5 ;  /* 0x00000400000bc824 */ /* 0x000fe200078e0205 */
[----:B------:R-:W0:Y:S01]  /*0130*/  @!P4 LDC.64 R6, c[0x0][0x3a0] ;  /* 0x0000e800ff06cb82 */ /* 0x000e220000000a00 */
[----:B------:R-:W-:-:S05]  /*0140*/  @!P4 VIADD R5, R5, 0x80 ;  /* 0x000000800505c836 */ /* 0x000fca0000000000 */
[----:B------:R-:W-:-:S13]  /*0150*/  ISETP.GE.U32.AND P5, PT, R5, R2, PT ;  /* 0x000000020500720c */ /* 0x000fda0003fa6070 */
[----:B------:R-:W-:Y:S01]  /*0160*/  @!P5 IMAD R15, R0, 0x400, R5 ;  /* 0x00000400000fd824 */ /* 0x000fe200078e0205 */
[----:B------:R-:W2:Y:S01]  /*0170*/  @!P5 LDC.64 R8, c[0x0][0x3a0] ;  /* 0x0000e800ff08db82 */ /* 0x000ea20000000a00 */
[----:B------:R-:W-:Y:S02]  /*0180*/  @!P5 VIADD R5, R5, 0x80 ;  /* 0x000000800505d836 */ /* 0x000fe40000000000 */
[----:B0-----:R-:W-:-:S03]  /*0190*/  @!P4 IMAD.WIDE.U32 R6, R11, 0x8, R6 ;  /* 0x000000080b06c825 */ /* 0x001fc600078e0006 */
[C---:B------:R-:W-:Y:S02]  /*01a0*/  ISETP.GE.U32.AND P3, PT, R5.reuse, R2, PT ;  /* 0x000000020500720c */ /* 0x040fe40003f66070 */
[----:B------:R0:W5:Y:S11]  /*01b0*/  @!P4 LDG.E.64 R18, desc[UR8][R6.64] ;  /* 0x000000080612c981 */ /* 0x000176000c1e1b00 */
[----:B------:R-:W-:Y:S01]  /*01c0*/  @!P3 IMAD R17, R0, 0x400, R5 ;  /* 0x000004000011b824 */ /* 0x000fe200078e0205 */
[----:B------:R-:W3:Y:S01]  /*01d0*/  @!P3 LDC.64 R10, c[0x0][0x3a0] ;  /* 0x0000e800ff0abb82 */ /* 0x000ee20000000a00 */
[----:B------:R-:W-:-:S05]  /*01e0*/  @!P3 VIADD R5, R5, 0x80 ;  /* 0x000000800505b836 */ /* 0x000fca0000000000 */
[----:B------:R-:W-:-:S13]  /*01f0*/  ISETP.GE.U32.AND P1, PT, R5, R2, PT ;  /* 0x000000020500720c */ /* 0x000fda0003f26070 */
[----:B------:R-:W-:Y:S01]  /*0200*/  @!P1 IMAD R21, R0, 0x400, R5 ;  /* 0x0000040000159824 */ /* 0x000fe200078e0205 */
[----:B------:R-:W4:Y:S01]  /*0210*/  @!P1 LDC.64 R12, c[0x0][0x3a0] ;  /* 0x0000e800ff0c9b82 */ /* 0x000f220000000a00 */
[----:B------:R-:W-:-:S05]  /*0220*/  @!P1 VIADD R5, R5, 0x80 ;  /* 0x0000008005059836 */ /* 0x000fca0000000000 */
[----:B------:R-:W-:Y:S01]  /*0230*/  ISETP.GE.U32.AND P0, PT, R5, R2, PT ;  /* 0x000000020500720c */ /* 0x000fe20003f06070 */
[----:B--2---:R-:W-:-:S05]  /*0240*/  @!P5 IMAD.WIDE.U32 R8, R15, 0x8, R8 ;  /* 0x000000080f08d825 */ /* 0x004fca00078e0008 */
[----:B------:R2:W5:Y:S07]  /*0250*/  @!P5 LDG.E.64 R22, desc[UR8][R8.64] ;  /* 0x000000080816d981 */ /* 0x00056e000c1e1b00 */
[----:B------:R-:W1:Y:S01]  /*0260*/  @!P0 LDC.64 R14, c[0x0][0x3a0] ;  /* 0x0000e800ff0e8b82 */ /* 0x000e620000000a00 */
[----:B------:R-:W-:Y:S02]  /*0270*/  @!P0 IMAD R29, R0, 0x400, R5 ;  /* 0x00000400001d8824 */ /* 0x000fe400078e0205 */
[----:B------:R-:W-:-:S05]  /*0280*/  @!P0 VIADD R5, R5, 0x80 ;  /* 0x0000008005058836 */ /* 0x000fca0000000000 */
[----:B------:R-:W-:-:S13]  /*0290*/  ISETP.GE.U32.AND P4, PT, R5, R2, PT ;  /* 0x000000020500720c */ /* 0x000fda0003f86070 */
[----:B0-----:R-:W0:Y:S01]  /*02a0*/  @!P4 LDC.64 R6, c[0x0][0x3a0] ;  /* 0x0000e800ff06cb82 */ /* 0x001e220000000a00 */
[----:B--2---:R-:W-:Y:S02]  /*02b0*/  @!P4 IMAD R9, R0, 0x400, R5 ;  /* 0x000004000009c824 */ /* 0x004fe400078e0205 */
[----:B-1----:R-:W-:Y:S01]  /*02c0*/  @!P0 IMAD.WIDE.U32 R14, R29, 0x8, R14 ;  /* 0x000000081d0e8825 */ /* 0x002fe200078e000e */
[----:B------:R-:W-:-:S03]  /*02d0*/  CS2R R28, SRZ ;  /* 0x00000000001c7805 */ /* 0x000fc6000001ff00 */
[----:B------:R-:W-:-:S03]  /*02e0*/  @!P4 VIADD R5, R5, 0x80 ;  /* 0x000000800505c836 */ /* 0x000fc60000000000 */
[----:B------:R-:W5:Y:S02]  /*02f0*/  @!P0 LDG.E.64 R28, desc[UR8][R14.64] ;  /* 0x000000080e1c8981 */ /* 0x000f64000c1e1b00 */
[----:B------:R-:W-:Y:S01]  /*0300*/  ISETP.GE.U32.AND P0, PT, R5, R2, PT ;  /* 0x000000020500720c */ /* 0x000fe20003f06070 */
[----:B---3--:R-:W-:-:S05]  /*0310*/  @!P3 IMAD.WIDE.U32 R10, R17, 0x8, R10 ;  /* 0x00000008110ab825 */ /* 0x008fca00078e000a */
[----:B------:R0:W5:Y:S02]  /*0320*/  @!P3 LDG.E.64 R24, desc[UR8][R10.64] ;  /* 0x000000080a18b981 */ /* 0x000164000c1e1b00 */
[----:B0-----:R-:W-:-:S05]  /*0330*/  @!P4 IMAD.WIDE.U32 R10, R9, 0x8, R6 ;  /* 0x00000008090ac825 */ /* 0x001fca00078e0006 */
[----:B------:R-:W0:Y:S01]  /*0340*/  @!P0 LDC.64 R6, c[0x0][0x3a0] ;  /* 0x0000e800ff068b82 */ /* 0x000e220000000a00 */
[C---:B------:R-:W-:Y:S01]  /*0350*/  @!P0 IMAD R5, R0.reuse, 0x400, R5 ;  /* 0x0000040000058824 */ /* 0x040fe200078e0205 */
[----:B------:R-:W-:Y:S01]  /*0360*/  CS2R R16, SRZ ;  /* 0x0000000000107805 */ /* 0x000fe2000001ff00 */
[----:B------:R-:W-:Y:S01]  /*0370*/  @!P2 IMAD R9, R0, 0x400, R3 ;  /* 0x000004000009a824 */ /* 0x000fe200078e0203 */
[----:B------:R1:W5:Y:S01]  /*0380*/  @!P4 LDG.E.64 R30, desc[UR8][R10.64] ;  /* 0x000000080a1ec981 */ /* 0x000362000c1e1b00 */
[----:B0-----:R-:W-:-:S03]  /*0390*/  @!P0 IMAD.WIDE.U32 R6, R5, 0x8, R6 ;  /* 0x0000000805068825 */ /* 0x001fc600078e0006 */
[----:B------:R-:W0:Y:S01]  /*03a0*/  @!P2 LDC.64 R4, c[0x0][0x3a0] ;  /* 0x0000e800ff04ab82 */ /* 0x000e220000000a00 */
[----:B----4-:R-:W-:Y:S01]  /*03b0*/  @!P1 IMAD.WIDE.U32 R12, R21, 0x8, R12 ;  /* 0x00000008150c9825 */ /* 0x010fe200078e000c */
[----:B------:R1:W5:Y:S04]  /*03c0*/  @!P0 LDG.E.64 R16, desc[UR8][R6.64] ;  /* 0x0000000806108981 */ /* 0x000368000c1e1b00 */
[----:B------:R1:W5:Y:S01]  /*03d0*/  @!P1 LDG.E.64 R26, desc[UR8][R12.64] ;  /* 0x000000080c1a9981 */ /* 0x000362000c1e1b00 */
[----:B0-----:R-:W-:Y:S01]  /*03e0*/  @!P2 IMAD.WIDE.U32 R4, R9, 0x8, R4 ;  /* 0x000000080904a825 */ /* 0x001fe200078e0004 */
[----:B------:R-:W-:-:S06]  /*03f0*/  CS2R R8, SRZ ;  /* 0x0000000000087805 */ /* 0x000fcc000001ff00 */
[----:B------:R1:W5:Y:S01]  /*0400*/  @!P2 LDG.E.64 R8, desc[UR8][R4.64] ;  /* 0x000000080408a981 */ /* 0x000362000c1e1b00 */
[----:B------:R-:W-:Y:S01]  /*0410*/  DADD R20, -RZ, |UR4| ;  /* 0x40000004ff147e29 */ /* 0x000fe20008000100 */
[----:B------:R-:W-:Y:S04]  /*0420*/  BSSY.RECONVERGENT B0, `(.L_x_5275) ;  /* 0x000002d000007945 */ /* 0x000fe80003800200 */
[----:B------:R-:W-:Y:S06]  /*0430*/  @P2 BRA `(.L_x_5276) ;  /* 0x0000000000ac2947 */ /* 0x000fec0003800000 */
[----:B-----5:R-:W-:Y:S01]  /*0440*/  DADD R8, -RZ, |R8| ;  /* 0x00000000ff087229 */ /* 0x020fe20000000508 */
[----:B-1----:R-:W-:Y:S01]  /*0450*/  IMAD.MOV.U32 R12, RZ, RZ, RZ ;  /* 0x000000ffff0c7224 */ /* 0x002fe200078e00ff */
        /* <DEDUP_REMOVED lines=41> */
.L_x_5276:
[----:B------:R-:W-:Y:S05]  /*06f0*/  BSYNC.RECONVERGENT B0 ;  /* 0x0000000000007941 */ /* 0x000fea0003800200 */
.L_x_5275:
[----:B-1----:R-:W-:Y:S01]  /*0700*/  VIADD R7, R3, 0x80 ;  /* 0x0000008003077836 */ /* 0x002fe20000000000 */
[----:B------:R-:W-:Y:S04]  /*0710*/  BSSY.RECONVERGENT B0, `(.L_x_5277) ;  /* 0x000002e000007945 */ /* 0x000fe80003800200 */
[----:B------:R-:W-:-:S13]  /*0720*/  ISETP.GE.U32.AND P0, PT, R7, R2, PT ;  /* 0x000000020700720c */ /* 0x000fda0003f06070 */
        /* <DEDUP_REMOVED lines=44> */
.L_x_5278:
[----:B------:R-:W-:Y:S05]  /*09f0*/  BSYNC.RECONVERGENT B0 ;  /* 0x0000000000007941 */ /* 0x000fea0003800200 */
.L_x_5277:
[----:B-----5:R-:W-:Y:S01]  /*0a00*/  VIADD R9, R3, 0x100 ;  /* 0x0000010003097836 */ /* 0x020fe20000000000 */
[----:B------:R-:W-:Y:S04]  /*0a10*/  BSSY.RECONVERGENT B0, `(.L_x_5279) ;  /* 0x000002e000007945 */ /* 0x000fe80003800200 */
[----:B------:R-:W-:-:S13]  /*0a20*/  ISETP.GE.U32.AND P0, PT, R9, R2, PT ;  /* 0x000000020900720c */ /* 0x000fda0003f06070 */
        /* <DEDUP_REMOVED lines=44> */
.L_x_5280:
[----:B------:R-:W-:Y:S05]  /*0cf0*/  BSYNC.RECONVERGENT B0 ;  /* 0x0000000000007941 */ /* 0x000fea0003800200 */
.L_x_5279:
[----:B------:R-:W-:Y:S01]  /*0d00*/  VIADD R11, R3, 0x180 ;  /* 0x00000180030b7836 */ /* 0x000fe20000000000 */
        /* <DEDUP_REMOVED lines=25> */
[----:B------:R-:W-:-:S07]  /*0ea0*/  IMAD.MOV.U32 R22, RZ, RZ, RZ ;  /* 0x000000ffff167224 */ /* 0x000fce00078e00ff */
[----:B------:R-:W-:Y:S02]  /*0eb0*/  DSETP.MIN.AND P0, P1, R24, UR4, PT ;  /* 0x0000000418007e2a */ /* 0x000fe4000b900000 */
[----:B------:R-:W-:-:S05]  /*0ec0*/  IMAD.MOV.U32 R14, RZ, RZ, R25 ;  /* 0x000000ffff0e7224 */ /* 0x000fca00078e0019 */
[----:B------:R-:W-:Y:S01]  /*0ed0*/  FSEL R35, R14, UR6, P0 ;  /* 0x000000060e237c08 */ /* 0x000fe20008000000 */
[----:B------:R-:W-:-:S05]  /*0ee0*/  IMAD.MOV.U32 R14, RZ, RZ, R24 ;  /* 0x000000ffff0e7224 */ /* 0x000fca00078e0018 */
[----:B------:R-:W-:Y:S01]  /*0ef0*/  SEL R34, R14, UR4, P0 ;  /* 0x000000040e227c07 */ /* 0x000fe20008000000 */
[----:B------:R-:W-:Y:S01]  /*0f00*/  IMAD.MOV.U32 R14, RZ, RZ, 0x0 ;  /* 0x00000000ff0e7424 */ /* 0x000fe200078e00ff */
[----:B------:R-:W-:Y:S01]  /*0f10*/  @P1 LOP3.LUT R35, R15, 0x80000, RZ, 0xfc, !PT ;  /* 0x000800000f231812 */ /* 0x000fe200078efcff */
[----:B------:R-:W-:Y:S01]  /*0f20*/  IMAD.MOV.U32 R15, RZ, RZ, 0x3fd80000 ;  /* 0x3fd80000ff0f7424 */ /* 0x000fe200078e00ff */
[----:B------:R-:W-:Y:S01]  /*0f30*/  ISETP.GE.U32.AND P1, PT, R11, 0x7ff00000, PT ;  /* 0x7ff000000b00780c */ /* 0x000fe20003f26070 */
[----:B------:R-:W-:Y:S01]  /*0f40*/  DSETP.NEU.AND P0, PT, R10, RZ, PT ;  /* 0x000000ff0a00722a */ /* 0x000fe20003f0d000 */
        /* <DEDUP_REMOVED lines=10> */
.L_x_5282:
[----:B------:R-:W-:Y:S05]  /*0ff0*/  BSYNC.RECONVERGENT B0 ;  /* 0x0000000000007941 */ /* 0x000fea0003800200 */
.L_x_5281:
        /* <DEDUP_REMOVED lines=47> */
.L_x_5284:
[----:B------:R-:W-:Y:S05]  /*12f0*/  BSYNC.RECONVERGENT B0 ;  /* 0x0000000000007941 */ /* 0x000fea0003800200 */
.L_x_5283:
        /* <DEDUP_REMOVED lines=47> */
.L_x_5286:
[----:B------:R-:W-:Y:S05]  /*15f0*/  BSYNC.RECONVERGENT B0 ;  /* 0x0000000000007941 */ /* 0x000fea0003800200 */
.L_x_5285:
        /* <DEDUP_REMOVED lines=47> */
.L_x_5288:
[----:B------:R-:W-:Y:S05]  /*18f0*/  BSYNC.RECONVERGENT B0 ;  /* 0x0000000000007941 */ /* 0x000fea0003800200 */
.L_x_5287:
[----:B------:R-:W0:Y:S01]  /*1900*/  @!P2 LDC.64 R14, c[0x0][0x398] ;  /* 0x0000e600ff0eab82 */ /* 0x000e220000000a00 */
[----:B------:R-:W-:Y:S01]  /*1910*/  VIADD R19, R3, 0x380 ;  /* 0x0000038003137836 */ /* 0x000fe20000000000 */
[----:B------:R-:W-:Y:S04]  /*1920*/  BSSY.RECONVERGENT B0, `(.L_x_5289) ;  /* 0x0000030000007945 */ /* 0x000fe80003800200 */
[----:B------:R-:W-:Y:S01]  /*1930*/  ISETP.GE.U32.AND P0, PT, R19, R2, PT ;  /* 0x000000021300720c */ /* 0x000fe20003f06070 */
[----:B------:R-:W-:-:S04]  /*1940*/  @!P2 IMAD R19, R0, 0x400, R3 ;  /* 0x000004000013a824 */ /* 0x000fc800078e0203 */
        /* <DEDUP_REMOVED lines=45> */
.L_x_5290:
[----:B------:R-:W-:Y:S05]  /*1c20*/  BSYNC.RECONVERGENT B0 ;  /* 0x0000000000007941 */ /* 0x000fea0003800200 */
.L_x_5289:
[----:B------:R-:W-:Y:S01]  /*1c30*/  @!P2 VIADD R16, R3, 0x80 ;  /* 0x000000800310a836 */ /* 0x000fe20000000000 */
[----:B------:R0:W-:Y:S01]  /*1c40*/  @!P2 STG.E.64 desc[UR8][R14.64], R4 ;  /* 0x000000040e00a986 */ /* 0x0001e2000c101b08 */
[----:B------:R-:W-:Y:S04]  /*1c50*/  BSSY.RECONVERGENT B0, `(.L_x_5291) ;  /* 0x000002e000007945 */ /* 0x000fe80003800200 */
[----:B------:R-:W-:Y:S01]  /*1c60*/  BSSY.RELIABLE B1, `(.L_x_5292) ;  /* 0x0000026000017945 */ /* 0x000fe20003800100 */
[----:B------:R-:W-:-:S05]  /*1c70*/  @!P2 IMAD.MOV.U32 R3, RZ, RZ, R16 ;  /* 0x000000ffff03a224 */ /* 0x000fca00078e0010 */
[----:B------:R-:W-:-:S13]  /*1c80*/  ISETP.GE.U32.AND P0, PT, R3, R2, PT ;  /* 0x000000020300720c */ /* 0x000fda0003f06070 */
[----:B0-----:R-:W-:Y:S05]  /*1c90*/  @P0 BRA `(.L_x_5293) ;  /* 0x0000000000300947 */ /* 0x001fea0003800000 */
[----:B------:R-:W0:Y:S01]  /*1ca0*/  LDC.64 R4, c[0x0][0x398] ;  /* 0x0000e600ff047b82 */ /* 0x000e220000000a00 */
[----:B------:R-:W-:Y:S02]  /*1cb0*/  IMAD R15, R0, 0x400, R3 ;  /* 0x00000400000f7824 */ /* 0x000fe400078e0203 */
[----:B------:R-:W-:-:S05]  /*1cc0*/  VIADD R3, R3, 0x80 ;  /* 0x0000008003037836 */ /* 0x000fca0000000000 */
[----:B------:R-:W-:Y:S01]  /*1cd0*/  ISETP.GE.U32.AND P0, PT, R3, R2, PT ;  /* 0x000000020300720c */ /* 0x000fe20003f06070 */
[----:B0-----:R-:W-:-:S05]  /*1ce0*/  IMAD.WIDE.U32 R4, R15, 0x8, R4 ;  /* 0x000000080f047825 */ /* 0x001fca00078e0004 */
[----:B------:R0:W-:Y:S07]  /*1cf0*/  STG.E.64 desc[UR8][R4.64], R6 ;  /* 0x0000000604007986 */ /* 0x0001ee000c101b08 */
[----:B------:R-:W-:Y:S05]  /*1d00*/  @P0 BRA `(.L_x_5294) ;  /* 0x0000000000300947 */ /* 0x000fea0003800000 */
[----:B0-----:R-:W0:Y:S01]  /*1d10*/  LDC.64 R4, c[0x0][0x398] ;  /* 0x0000e600ff047b82 */ /* 0x001e220000000a00 */
[----:B------:R-:W-:Y:S02]  /*1d20*/  IMAD R7, R0, 0x400, R3 ;  /* 0x0000040000077824 */ /* 0x000fe400078e0203 */
[----:B------:R-:W-:Y:S02]  /*1d30*/  VIADD R3, R3, 0x80 ;  /* 0x0000008003037836 */ /* 0x000fe40000000000 */
[----:B0-----:R-:W-:-:S05]  /*1d40*/  IMAD.WIDE.U32 R4, R7, 0x8, R4 ;  /* 0x0000000807047825 */ /* 0x001fca00078e0004 */
[----:B------:R0:W-:Y:S02]  /*1d50*/  STG.E.64 desc[UR8][R4.64], R8 ;  /* 0x0000000804007986 */ /* 0x0001e4000c101b08 */
.L_x_5293:
[----:B------:R-:W-:-:S13]  /*1d60*/  ISETP.GE.U32.AND P0, PT, R3, R2, PT ;  /* 0x000000020300720c */ /* 0x000fda0003f06070 */
[----:B------:R-:W-:Y:S05]  /*1d70*/  @P0 BRA `(.L_x_5295) ;  /* 0x0000000000300947 */ /* 0x000fea0003800000 */
[----:B0-----:R-:W0:Y:S01]  /*1d80*/  LDC.64 R4, c[0x0][0x398] ;  /* 0x0000e600ff047b82 */ /* 0x001e220000000a00 */
[----:B------:R-:W-:Y:S02]  /*1d90*/  IMAD R7, R0, 0x400, R3 ;  /* 0x0000040000077824 */ /* 0x000fe400078e0203 */
[----:B------:R-:W-:Y:S02]  /*1da0*/  VIADD R3, R3, 0x80 ;  /* 0x0000008003037836 */ /* 0x000fe40000000000 */
[----:B0-----:R-:W-:-:S05]  /*1db0*/  IMAD.WIDE.U32 R4, R7, 0x8, R4 ;  /* 0x0000000807047825 */ /* 0x001fca00078e0004 */
[----:B------:R1:W-:Y:S02]  /*1dc0*/  STG.E.64 desc[UR8][R4.64], R10 ;  /* 0x0000000a04007986 */ /* 0x0003e4000c101b08 */
.L_x_5294:
[----:B------:R-:W-:-:S13]  /*1dd0*/  ISETP.GE.U32.AND P0, PT, R3, R2, PT ;  /* 0x000000020300720c */ /* 0x000fda0003f06070 */
[----:B------:R-:W-:Y:S05]  /*1de0*/  @P0 BRA `(.L_x_5296) ;  /* 0x0000000000340947 */ /* 0x000fea0003800000 */
[----:B01----:R-:W0:Y:S01]  /*1df0*/  LDC.64 R4, c[0x0][0x398] ;  /* 0x0000e600ff047b82 */ /* 0x003e220000000a00 */
[----:B------:R-:W-:Y:S02]  /*1e00*/  IMAD R7, R0, 0x400, R3 ;  /* 0x0000040000077824 */ /* 0x000fe400078e0203 */
[----:B------:R-:W-:Y:S02]  /*1e10*/  VIADD R3, R3, 0x80 ;  /* 0x0000008003037836 */ /* 0x000fe40000000000 */
[----:B0-----:R-:W-:-:S05]  /*1e20*/  IMAD.WIDE.U32 R4, R7, 0x8, R4 ;  /* 0x0000000807047825 */ /* 0x001fca00078e0004 */
[----:B------:R1:W-:Y:S02]  /*1e30*/  STG.E.64 desc[UR8][R4.64], R12 ;  /* 0x0000000c04007986 */ /* 0x0003e4000c101b08 */
.L_x_5295:
[----:B------:R-:W-:-:S13]  /*1e40*/  ISETP.GE.U32.AND P0, PT, R3, R2, PT ;  /* 0x000000020300720c */ /* 0x000fda0003f06070 */
[----:B------:R-:W-:Y:S05]  /*1e50*/  @P0 BREAK.RELIABLE B1 ;  /* 0x0000000000010942 */ /* 0x000fea0003800100 */
[----:B------:R-:W-:Y:S05]  /*1e60*/  @P0 BRA `(.L_x_5297) ;  /* 0x0000000000300947 */ /* 0x000fea0003800000 */
[----:B01----:R-:W0:Y:S01]  /*1e70*/  LDC.64 R4, c[0x0][0x398] ;  /* 0x0000e600ff047b82 */ /* 0x003e220000000a00 */
[----:B------:R-:W-:Y:S02]  /*1e80*/  IMAD R7, R0, 0x400, R3 ;  /* 0x0000040000077824 */ /* 0x000fe400078e0203 */
[----:B------:R-:W-:Y:S02]  /*1e90*/  VIADD R3, R3, 0x80 ;  /* 0x0000008003037836 */ /* 0x000fe40000000000 */
[----:B0-----:R-:W-:-:S05]  /*1ea0*/  IMAD.WIDE.U32 R4, R7, 0x8, R4 ;  /* 0x0000000807047825 */ /* 0x001fca00078e0004 */
[----:B------:R2:W-:Y:S02]  /*1eb0*/  STG.E.64 desc[UR8][R4.64], R28 ;  /* 0x0000001c04007986 */ /* 0x0005e4000c101b08 */
.L_x_5296:
[----:B------:R-:W-:Y:S05]  /*1ec0*/  BSYNC.RELIABLE B1 ;  /* 0x0000000000017941 */ /* 0x000fea0003800100 */
.L_x_5292:
[----:B------:R-:W-:-:S13]  /*1ed0*/  ISETP.GE.U32.AND P0, PT, R3, R2, PT ;  /* 0x000000020300720c */ /* 0x000fda0003f06070 */
[----:B012---:R-:W0:Y:S01]  /*1ee0*/  @!P0 LDC.64 R4, c[0x0][0x398] ;  /* 0x0000e600ff048b82 */ /* 0x007e220000000a00 */
[----:B------:R-:W-:Y:S02]  /*1ef0*/  @!P0 IMAD R7, R0, 0x400, R3 ;  /* 0x0000040000078824 */ /* 0x000fe400078e0203 */
[----:B------:R-:W-:Y:S02]  /*1f00*/  @!P0 VIADD R3, R3, 0x80 ;  /* 0x0000008003038836 */ /* 0x000fe40000000000 */
[----:B0-----:R-:W-:-:S05]  /*1f10*/  @!P0 IMAD.WIDE.U32 R4, R7, 0x8, R4 ;  /* 0x0000000807048825 */ /* 0x001fca00078e0004 */
[----:B------:R2:W-:Y:S02]  /*1f20*/  @!P0 STG.E.64 desc[UR8][R4.64], R30 ;  /* 0x0000001e04008986 */ /* 0x0005e4000c101b08 */
.L_x_5297:
[----:B------:R-:W-:Y:S05]  /*1f30*/  BSYNC.RECONVERGENT B0 ;  /* 0x0000000000007941 */ /* 0x000fea0003800200 */
.L_x_5291:
[----:B------:R-:W-:Y:S05]  /*1f40*/  WARPSYNC.ALL ;  /* 0x0000000000007948 */ /* 0x000fea0003800000 */
[----:B------:R-:W-:-:S13]  /*1f50*/  ISETP.GE.U32.AND P0, PT, R3, R2, PT ;  /* 0x000000020300720c */ /* 0x000fda0003f06070 */
[----:B------:R-:W-:Y:S05]  /*1f60*/  @P0 EXIT ;  /* 0x000000000000094d */ /* 0x000fea0003800000 */
[----:B012---:R-:W0:Y:S01]  /*1f70*/  LDC.64 R4, c[0x0][0x398] ;  /* 0x0000e600ff047b82 */ /* 0x007e220000000a00 */
[----:B------:R-:W-:-:S04]  /*1f80*/  IMAD R3, R0, 0x400, R3 ;  /* 0x0000040000037824 */ /* 0x000fc800078e0203 */
[----:B0-----:R-:W-:-:S05]  /*1f90*/  IMAD.WIDE.U32 R2, R3, 0x8, R4 ;  /* 0x0000000803027825 */ /* 0x001fca00078e0004 */
[----:B------:R-:W-:Y:S01]  /*1fa0*/  STG.E.64 desc[UR8][R2.64], R18 ;  /* 0x0000001202007986 */ /* 0x000fe2000c101b08 */
[----:B------:R-:W-:Y:S05]  /*1fb0*/  EXIT ;  /* 0x000000000000794d */ /* 0x000fea0003800000 */
.L_x_5274:
[----:B------:R-:W0:Y:S01]  /*1fc0*/  S2R R3, SR_TID.X ;  /* 0x0000000000037919 */ /* 0x000e220000002100 */
[----:B------:R-:W1:Y:S01]  /*1fd0*/  LDC.64 R28, c[0x0][0x3a0] ;  /* 0x0000e800ff1c7b82 */ /* 0x000e620000000a00 */
[----:B------:R-:W-:-:S07]  /*1fe0*/  IMAD.SHL.U32 R16, R0, 0x400, RZ ;  /* 0x0000040000107824 */ /* 0x000fce00078e00ff */
[----:B------:R-:W2:Y:S01]  /*1ff0*/  LDC.64 R20, c[0x0][0x390] ;  /* 0x0000e400ff147b82 */ /* 0x000ea20000000a00 */
[----:B-1----:R-:W-:-:S04]  /*2000*/  IMAD.WIDE.U32 R28, R16, 0x8, R28 ;  /* 0x00000008101c7825 */ /* 0x002fc800078e001c */
[----:B0-----:R-:W-:-:S05]  /*2010*/  IMAD.WIDE.U32 R28, R3, 0x10, R28 ;  /* 0x00000010031c7825 */ /* 0x001fca00078e001c */
[----:B------:R-:W3:Y:S04]  /*2020*/  LDG.E.128 R4, desc[UR8][R28.64] ;  /* 0x000000081c047981 */ /* 0x000ee8000c1e1d00 */
[----:B------:R-:W4:Y:S01]  /*2030*/  LDG.E.128 R8, desc[UR8][R28.64+0x800] ;  /* 0x000800081c087981 */ /* 0x000f22000c1e1d00 */
[----:B--2---:R-:W-:Y:S01]  /*2040*/  DADD R20, -RZ, |R20| ;  /* 0x00000000ff147229 */ /* 0x004fe20000000514 */
[----:B------:R-:W-:Y:S01]  /*2050*/  UMOV UR4, 0xffffffff ;  /* 0xffffffff00047882 */ /* 0x000fe20000000000 */
[----:B------:R-:W-:Y:S01]  /*2060*/  UMOV UR5, 0x7fefffff ;  /* 0x7fefffff00057882 */ /* 0x000fe20000000000 */
[----:B------:R-:W-:Y:S01]  /*2070*/  IMAD.MOV.U32 R26, RZ, RZ, RZ ;  /* 0x000000ffff1a7224 */ /* 0x000fe200078e00ff */
[----:B------:R-:W-:Y:S01]  /*2080*/  UMOV UR6, UR5 ;  /* 0x0000000500067c82 */ /* 0x000fe20008000000 */
[----:B------:R-:W-:Y:S01]  /*2090*/  IMAD.MOV.U32 R32, RZ, RZ, RZ ;  /* 0x000000ffff207224 */ /* 0x000fe200078e00ff */
[----:B---3--:R-:W-:Y:S01]  /*20a0*/  DADD R14, -RZ, |R4| ;  /* 0x00000000ff0e7229 */ /* 0x008fe20000000504 */
[----:B------:R-:W-:Y:S01]  /*20b0*/  IMAD.MOV.U32 R4, RZ, RZ, RZ ;  /* 0x000000ffff047224 */ /* 0x000fe200078e00ff */
[----:B----4-:R-:W-:-:S08]  /*20c0*/  DADD R8, -RZ, |R8| ;  /* 0x00000000ff087229 */ /* 0x010fd00000000508 */
[----:B------:R-:W-:Y:S02]  /*20d0*/  ISETP.GT.U32.AND P1, PT, R20, R14, PT ;  /* 0x0000000e1400720c */ /* 0x000fe40003f24070 */
[----:B------:R-:W-:Y:S02]  /*20e0*/  ISETP.LT.U32.AND P0, PT, R14, R20, PT ;  /* 0x000000140e00720c */ /* 0x000fe40003f01070 */
[----:B------:R-:W-:Y:S02]  /*20f0*/  ISETP.GT.U32.AND.EX P1, PT, R21, R15, PT, P1 ;  /* 0x0000000f1500720c */ /* 0x000fe40003f24110 */
[----:B------:R-:W-:Y:S02]  /*2100*/  ISETP.LT.U32.AND.EX P0, PT, R15, R21, PT, P0 ;  /* 0x000000150f00720c */ /* 0x000fe40003f01100 */
[----:B------:R-:W-:Y:S02]  /*2110*/  SEL R23, R21, R15, P1 ;  /* 0x0000000f15177207 */ /* 0x000fe40000800000 */
[----:B------:R-:W-:-:S02]  /*2120*/  SEL R17, R15, R21, P0 ;  /* 0x000000150f117207 */ /* 0x000fc40000000000 */
[----:B------:R-:W-:Y:S02]  /*2130*/  LOP3.LUT R0, R23, 0xffc00000, RZ, 0xc0, !PT ;  /* 0xffc0000017007812 */ /* 0x000fe400078ec0ff */
[----:B------:R-:W-:Y:S01]  /*2140*/  SEL R2, R14, R20, P0 ;  /* 0x000000140e027207 */ /* 0x000fe20000000000 */
[----:B------:R-:W-:Y:S01]  /*2150*/  IMAD.MOV.U32 R3, RZ, RZ, R17 ;  /* 0x000000ffff037224 */ /* 0x000fe200078e0011 */
[----:B------:R-:W-:Y:S02]  /*2160*/  LOP3.LUT R5, R0, 0x7fd00000, RZ, 0x3c, !PT ;  /* 0x7fd0000000057812 */ /* 0x000fe400078e3cff */
[----:B------:R-:W-:Y:S01]  /*2170*/  SEL R22, R20, R14, P1 ;  /* 0x0000000e14167207 */ /* 0x000fe20000800000 */
[----:B------:R-:W-:-:S03]  /*2180*/  DADD R14, -RZ, |R6| ;  /* 0x00000000ff0e7229 */ /* 0x000fc60000000506 */
[C---:B------:R-:W-:Y:S02]  /*2190*/  DMUL R12, R4.reuse, R2 ;  /* 0x00000002040c7228 */ /* 0x040fe40000000000 */
[----:B------:R-:W-:-:S05]  /*21a0*/  DMUL R4, R4, R22 ;  /* 0x0000001604047228 */ /* 0x000fca0000000000 */
[----:B------:R-:W-:Y:S01]  /*21b0*/  ISETP.GT.U32.AND P1, PT, R20, R14, PT ;  /* 0x0000000e1400720c */ /* 0x000fe20003f24070 */
[----:B------:R-:W-:Y:S01]  /*21c0*/  DMUL R12, R12, R12 ;  /* 0x0000000c0c0c7228 */ /* 0x000fe20000000000 */
[----:B------:R-:W-:Y:S02]  /*21d0*/  ISETP.LT.U32.AND P0, PT, R14, R20, PT ;  /* 0x000000140e00720c */ /* 0x000fe40003f01070 */
[----:B------:R-:W-:Y:S02]  /*21e0*/  ISETP.GT.U32.AND.EX P1, PT, R21, R15, PT, P1 ;  /* 0x0000000f1500720c */ /* 0x000fe40003f24110 */
[----:B------:R-:W-:Y:S02]  /*21f0*/  ISETP.LT.U32.AND.EX P0, PT, R15, R21, PT, P0 ;  /* 0x000000150f00720c */ /* 0x000fe40003f01100 */
[----:B------:R-:W-:Y:S01]  /*2200*/  SEL R7, R21, R15, P1 ;  /* 0x0000000f15077207 */ /* 0x000fe20000800000 */
[----:B------:R-:W-:Y:S01]  /*2210*/  DFMA R12, R4, R4, R12 ;  /* 0x00000004040c722b */ /* 0x000fe2000000000c */
[----:B------:R-:W-:Y:S01]  /*2220*/  SEL R6, R20, R14, P1 ;  /* 0x0000000e14067207 */ /* 0x000fe20000800000 */
[----:B------:R-:W-:Y:S01]  /*2230*/  IMAD.U32 R5, RZ, RZ, UR6 ;  /* 0x00000006ff057e24 */ /* 0x000fe2000f8e00ff */
[----:B------:R-:W-:-:S04]  /*2240*/  LOP3.LUT R18, R7, 0xffc00000, RZ, 0xc0, !PT ;  /* 0xffc0000007127812 */ /* 0x000fc800078ec0ff */
[----:B------:R-:W-:Y:S01]  /*2250*/  LOP3.LUT R19, R18, 0x7fd00000, RZ, 0x3c, !PT ;  /* 0x7fd0000012137812 */ /* 0x000fe200078e3cff */
[----:B------:R-:W-:Y:S01]  /*2260*/  DSETP.MIN.AND P2, P3, R12, UR4, PT ;  /* 0x000000040c007e2a */ /* 0x000fe2000bb40000 */
[----:B------:R-:W-:Y:S02]  /*2270*/  IMAD.MOV.U32 R18, RZ, RZ, RZ ;  /* 0x000000ffff127224 */ /* 0x000fe400078e00ff */
[----:B------:R-:W-:-:S05]  /*2280*/  IMAD.MOV.U32 R4, RZ, RZ, R13 ;  /* 0x000000ffff047224 */ /* 0x000fca00078e000d */
[----:B------:R-:W-:Y:S01]  /*2290*/  FSEL R31, R4, UR6, P2 ;  /* 0x00000006041f7c08 */ /* 0x000fe20009000000 */
[----:B------:R-:W-:-:S05]  /*22a0*/  IMAD.MOV.U32 R4, RZ, RZ, R12 ;  /* 0x000000ffff047224 */ /* 0x000fca00078e000c */
[----:B------:R-:W-:Y:S01]  /*22b0*/  @P3 LOP3.LUT R31, R5, 0x80000, RZ, 0xfc, !PT ;  /* 0x00080000051f3812 */ /* 0x000fe200078efcff */
[----:B------:R-:W-:Y:S01]  /*22c0*/  DSETP.NEU.AND P3, PT, R2, RZ, PT ;  /* 0x000000ff0200722a */ /* 0x000fe20003f6d000 */
[----:B------:R-:W-:Y:S02]  /*22d0*/  SEL R30, R4, UR4, P2 ;  /* 0x00000004041e7c07 */ /* 0x000fe40009000000 */
[----:B------:R-:W0:Y:S01]  /*22e0*/  MUFU.RSQ64H R27, R31 ;  /* 0x0000001f001b7308 */ /* 0x000e220000001c00 */
[----:B------:R-:W-:Y:S02]  /*22f0*/  SEL R4, R14, R20, P0 ;  /* 0x000000140e047207 */ /* 0x000fe40000000000 */
[----:B------:R-:W-:-:S04]  /*2300*/  SEL R5, R15, R21, P0 ;  /* 0x000000150f057207 */ /* 0x000fc80000000000 */
[----:B------:R-:W-:Y:S02]  /*2310*/  ISETP.GE.U32.AND P4, PT, R5, 0x7ff00000, PT ;  /* 0x7ff000000500780c */ /* 0x000fe40003f86070 */
[C---:B------:R-:W-:Y:S02]  /*2320*/  DMUL R14, R18.reuse, R4 ;  /* 0x00000004120e7228 */ /* 0x040fe40000000000 */
[----:B------:R-:W-:Y:S02]  /*2330*/  DMUL R18, R18, R6 ;  /* 0x0000000612127228 */ /* 0x000fe40000000000 */
[----:B------:R-:W-:Y:S02]  /*2340*/  DSETP.NEU.AND P2, PT, R4, RZ, PT ;  /* 0x000000ff0400722a */ /* 0x000fe40003f4d000 */
[----:B0-----:R-:W-:Y:S02]  /*2350*/  DMUL R24, R26, R26 ;  /* 0x0000001a1a187228 */ /* 0x001fe40000000000 */
[----:B------:R-:W-:-:S06]  /*2360*/  DMUL R14, R14, R14 ;  /* 0x0000000e0e0e7228 */ /* 0x000fcc0000000000 */
[----:B------:R-:W-:Y:S02]  /*2370*/  DFMA R24, R30, -R24, 1 ;  /* 0x3ff000001e18742b */ /* 0x000fe40000000818 */
[----:B------:R-:W-:Y:S01]  /*2380*/  DFMA R14, R18, R18, R14 ;  /* 0x00000012120e722b */ /* 0x000fe2000000000e */
[----:B------:R-:W-:Y:S02]  /*2390*/  IMAD.MOV.U32 R18, RZ, RZ, 0x0 ;  /* 0x00000000ff127424 */ /* 0x000fe400078e00ff */
[----:B------:R-:W-:-:S03]  /*23a0*/  IMAD.MOV.U32 R19, RZ, RZ, 0x3fd80000 ;  /* 0x3fd80000ff137424 */ /* 0x000fc600078e00ff */
[----:B------:R-:W-:Y:S02]  /*23b0*/  DMUL R30, R26, R24 ;  /* 0x000000181a1e7228 */ /* 0x000fe40000000000 */
[----:B------:R-:W-:Y:S02]  /*23c0*/  DSETP.MIN.AND P0, P1, R14, UR4, PT ;  /* 0x000000040e007e2a */ /* 0x000fe4000b900000 */
[----:B------:R-:W-:-:S08]  /*23d0*/  DFMA R24, R24, R18, 0.5 ;  /* 0x3fe000001818742b */ /* 0x000fd00000000012 */
[----:B------:R-:W-:Y:S01]  /*23e0*/  DFMA R30, R24, R30, R26 ;  /* 0x0000001e181e722b */ /* 0x000fe2000000001a */
[----:B------:R-:W-:-:S05]  /*23f0*/  IMAD.MOV.U32 R24, RZ, RZ, R15 ;  /* 0x000000ffff187224 */ /* 0x000fca00078e000f */
[----:B------:R-:W-:Y:S01]  /*2400*/  FSEL R35, R24, UR6, P0 ;  /* 0x0000000618237c08 */ /* 0x000fe20008000000 */
[----:B------:R-:W-:Y:S01]  /*2410*/  IMAD.U32 R24, RZ, RZ, UR6 ;  /* 0x00000006ff187e24 */ /* 0x000fe2000f8e00ff */
[----:B------:R-:W-:Y:S01]  /*2420*/  UMOV UR6, UR4 ;  /* 0x0000000400067c82 */ /* 0x000fe20008000000 */
[----:B------:R-:W-:-:S03]  /*2430*/  DMUL R30, R12, R30 ;  /* 0x0000001e0c1e7228 */ /* 0x000fc60000000000 */
[----:B------:R-:W-:Y:S01]  /*2440*/  @P1 LOP3.LUT R35, R24, 0x80000, RZ, 0xfc, !PT ;  /* 0x0008000018231812 */ /* 0x000fe200078efcff */
[----:B------:R-:W-:Y:S01]  /*2450*/  IMAD.MOV.U32 R24, RZ, RZ, R14 ;  /* 0x000000ffff187224 */ /* 0x000fe200078e000e */
[----:B------:R-:W-:Y:S02]  /*2460*/  ISETP.GT.U32.AND P1, PT, R20, R8, PT ;  /* 0x000000081400720c */ /* 0x000fe40003f24070 */
[----:B------:R-:W0:Y:S02]  /*2470*/  MUFU.RSQ64H R33, R35 ;  /* 0x0000002300217308 */ /* 0x000e240000001c00 */
[----:B------:R-:W-:Y:S01]  /*2480*/  SEL R34, R24, UR6, P0 ;  /* 0x0000000618227c07 */ /* 0x000fe20008000000 */
[----:B------:R-:W-:Y:S01]  /*2490*/  UMOV UR6, UR5 ;  /* 0x0000000500067c82 */ /* 0x000fe20008000000 */
[----:B------:R-:W-:Y:S02]  /*24a0*/  ISETP.GT.U32.AND.EX P1, PT, R21, R9, PT, P1 ;  /* 0x000000091500720c */ /* 0x000fe40003f24110 */
[----:B------:R-:W-:-:S04]  /*24b0*/  ISETP.LT.U32.AND P0, PT, R8, R20, PT ;  /* 0x000000140800720c */ /* 0x000fc80003f01070 */
[----:B------:R-:W-:-:S04]  /*24c0*/  ISETP.LT.U32.AND.EX P0, PT, R9, R21, PT, P0 ;  /* 0x000000150900720c */ /* 0x000fc80003f01100 */
[----:B------:R-:W-:Y:S01]  /*24d0*/  SEL R3, R9, R21, P0 ;  /* 0x0000001509037207 */ /* 0x000fe20000000000 */
[----:B0-----:R-:W-:-:S04]  /*24e0*/  DMUL R26, R32, R32 ;  /* 0x00000020201a7228 */ /* 0x001fc80000000000 */
[----:B------:R-:W-:-:S04]  /*24f0*/  IMAD.MOV.U32 R13, RZ, RZ, R3 ;  /* 0x000000ffff0d7224 */ /* 0x000fc800078e0003 */
[----:B------:R-:W-:-:S08]  /*2500*/  DFMA R26, R34, -R26, 1 ;  /* 0x3ff00000221a742b */ /* 0x000fd0000000081a */
[----:B------:R-:W-:Y:S02]  /*2510*/  DFMA R24, R26, R18, 0.5 ;  /* 0x3fe000001a18742b */ /* 0x000fe40000000012 */
[----:B------:R-:W-:-:S08]  /*2520*/  DMUL R26, R32, R26 ;  /* 0x0000001a201a7228 */ /* 0x000fd00000000000 */
[----:B------:R-:W-:Y:S01]  /*2530*/  DFMA R26, R24, R26, R32 ;  /* 0x0000001a181a722b */ /* 0x000fe20000000020 */
[----:B------:R-:W-:Y:S02]  /*2540*/  SEL R25, R21, R9, P1 ;  /* 0x0000000915197207 */ /* 0x000fe40000800000 */
[----:B------:R-:W-:Y:S02]  /*2550*/  LOP3.LUT R33, R0, 0x100000, RZ, 0xfc, !PT ;  /* 0x0010000000217812 */ /* 0x000fe400078efcff */
[----:B------:R-:W-:Y:S02]  /*2560*/  LOP3.LUT R12, R25, 0xffc00000, RZ, 0xc0, !PT ;  /* 0xffc00000190c7812 */ /* 0x000fe400078ec0ff */
[----:B------:R-:W-:Y:S01]  /*2570*/  SEL R0, R8, R20, P0 ;  /* 0x0000001408007207 */ /* 0x000fe20000000000 */
[----:B------:R-:W-:Y:S01]  /*2580*/  DMUL R26, R14, R26 ;  /* 0x0000001a0e1a7228 */ /* 0x000fe20000000000 */
[----:B------:R-:W-:Y:S01]  /*2590*/  LOP3.LUT R9, R12, 0x7fd00000, RZ, 0x3c, !PT ;  /* 0x7fd000000c097812 */ /* 0x000fe200078e3cff */
[----:B------:R-:W-:Y:S01]  /*25a0*/  DMUL R32, R30, R32 ;  /* 0x000000201e207228 */ /* 0x000fe20000000000 */
[----:B------:R-:W-:Y:S01]  /*25b0*/  SEL R24, R20, R8, P1 ;  /* 0x0000000814187207 */ /* 0x000fe20000800000 */
[----:B------:R-:W-:Y:S01]  /*25c0*/  IMAD.MOV.U32 R12, RZ, RZ, R0 ;  /* 0x000000ffff0c7224 */ /* 0x000fe200078e0000 */
[----:B------:R-:W-:Y:S01]  /*25d0*/  LOP3.LUT R14, R7, 0xffc00000, RZ, 0xc0, !PT ;  /* 0xffc00000070e7812 */ /* 0x000fe200078ec0ff */
[----:B------:R-:W-:-:S02]  /*25e0*/  IMAD.MOV.U32 R8, RZ, RZ, RZ ;  /* 0x000000ffff087224 */ /* 0x000fc400078e00ff */
[----:B------:R-:W-:Y:S01]  /*25f0*/  IMAD.MOV.U32 R30, RZ, RZ, RZ ;  /* 0x000000ffff1e7224 */ /* 0x000fe200078e00ff */
[----:B------:R-:W-:-:S03]  /*2600*/  LOP3.LUT R31, R14, 0x100000, RZ, 0xfc, !PT ;  /* 0x001000000e1f7812 */ /* 0x000fc600078efcff */
[C---:B------:R-:W-:Y:S02]  /*2610*/  DMUL R14, R8.reuse, R12 ;  /* 0x0000000c080e7228 */ /* 0x040fe40000000000 */
[----:B------:R-:W-:Y:S02]  /*2620*/  DMUL R8, R8, R24 ;  /* 0x0000001808087228 */ /* 0x000fe40000000000 */
[----:B------:R-:W-:-:S04]  /*2630*/  DMUL R26, R26, R30 ;  /* 0x0000001e1a1a7228 */ /* 0x000fc80000000000 */
[----:B------:R-:W-:Y:S01]  /*2640*/  DMUL R30, R14, R14 ;  /* 0x0000000e0e1e7228 */ /* 0x000fe20000000000 */
[----:B------:R-:W-:-:S05]  /*2650*/  IMAD.MOV.U32 R14, RZ, RZ, RZ ;  /* 0x000000ffff0e7224 */ /* 0x000fca00078e00ff */
[----:B------:R-:W-:Y:S02]  /*2660*/  @!P4 FSEL R4, R6, R26, !P2 ;  /* 0x0000001a0604c208 */ /* 0x000fe40005000000 */
[----:B------:R-:W-:Y:S01]  /*2670*/  DFMA R30, R8, R8, R30 ;  /* 0x00000008081e722b */ /* 0x000fe2000000001e */
[----:B------:R-:W-:Y:S01]  /*2680*/  @!P4 FSEL R5, R7, R27, !P2 ;  /* 0x0000001b0705c208 */ /* 0x000fe20005000000 */
[----:B------:R-:W-:-:S06]  /*2690*/  IMAD.U32 R9, RZ, RZ, UR6 ;  /* 0x00000006ff097e24 */ /* 0x000fcc000f8e00ff */
[----:B------:R-:W-:Y:S02]  /*26a0*/  DSETP.MIN.AND P0, P1, R30, UR4, PT ;  /* 0x000000041e007e2a */ /* 0x000fe4000b900000 */
[----:B------:R-:W-:-:S05]  /*26b0*/  IMAD.MOV.U32 R8, RZ, RZ, R31 ;  /* 0x000000ffff087224 */ /* 0x000fca00078e001f */
[----:B------:R-:W-:Y:S01]  /*26c0*/  FSEL R35, R8, UR6, P0 ;  /* 0x0000000608237c08 */ /* 0x000fe20008000000 */
[----:B------:R-:W-:Y:S01]  /*26d0*/  IMAD.MOV.U32 R8, RZ, RZ, R30 ;  /* 0x000000ffff087224 */ /* 0x000fe200078e001e */
[----:B------:R-:W-:-:S04]  /*26e0*/  UMOV UR6, UR4 ;  /* 0x0000000400067c82 */ /* 0x000fc80008000000 */
[----:B------:R-:W-:Y:S01]  /*26f0*/  SEL R34, R8, UR6, P0 ;  /* 0x0000000608227c07 */ /* 0x000fe20008000000 */
[----:B------:R-:W-:Y:S01]  /*2700*/  UMOV UR6, UR5 ;  /* 0x0000000500067c82 */ /* 0x000fe20008000000 */
[----:B------:R-:W-:Y:S01]  /*2710*/  @P1 LOP3.LUT R35, R9, 0x80000, RZ, 0xfc, !PT ;  /* 0x0008000009231812 */ /* 0x000fe200078efcff */
[----:B------:R-:W-:Y:S01]  /*2720*/  DADD R8, -RZ, |R10| ;  /* 0x00000000ff087229 */ /* 0x000fe2000000050a */
[----:B------:R-:W-:Y:S02]  /*2730*/  ISETP.GE.U32.AND P0, PT, R17, 0x7ff00000, PT ;  /* 0x7ff000001100780c */ /* 0x000fe40003f06070 */
[----:B------:R-:W0:Y:S07]  /*2740*/  MUFU.RSQ64H R15, R35 ;  /* 0x00000023000f7308 */ /* 0x000e2e0000001c00 */
[----:B------:R-:W-:-:S04]  /*2750*/  ISETP.GT.U32.AND P1, PT, R20, R8, PT ;  /* 0x000000081400720c */ /* 0x000fc80003f24070 */
[----:B------:R-:W-:Y:S02]  /*2760*/  ISETP.GT.U32.AND.EX P1, PT, R21, R9, PT, P1 ;  /* 0x000000091500720c */ /* 0x000fe40003f24110 */
[----:B------:R-:W-:Y:S02]  /*2770*/  @!P0 FSEL R2, R22, R32, !P3 ;  /* 0x0000002016028208 */ /* 0x000fe40005800000 */
[----:B------:R-:W-:Y:S01]  /*2780*/  @!P0 FSEL R17, R23, R33, !P3 ;  /* 0x0000002117118208 */ /* 0x000fe20005800000 */
[----:B0-----:R-:W-:Y:S01]  /*2790*/  DMUL R10, R14, R14 ;  /* 0x0000000e0e0a7228 */ /* 0x001fe20000000000 */
[----:B------:R-:W-:Y:S02]  /*27a0*/  ISETP.LT.U32.AND P0, PT, R8, R20, PT ;  /* 0x000000140800720c */ /* 0x000fe40003f01070 */
[----:B------:R-:W-:Y:S02]  /*27b0*/  SEL R23, R21, R9, P1 ;  /* 0x0000000915177207 */ /* 0x000fe40000800000 */
[----:B------:R-:W-:-:S02]  /*27c0*/  ISETP.LT.U32.AND.EX P0, PT, R9, R21, PT, P0 ;  /* 0x000000150900720c */ /* 0x000fc40003f01100 */
[----:B------:R-:W-:Y:S01]  /*27d0*/  LOP3.LUT R22, R23, 0xffc00000, RZ, 0xc0, !PT ;  /* 0xffc0000017167812 */ /* 0x000fe200078ec0ff */
[----:B------:R-:W-:Y:S01]  /*27e0*/  DFMA R10, R34, -R10, 1 ;  /* 0x3ff00000220a742b */ /* 0x000fe2000000080a */
[----:B------:R-:W-:Y:S02]  /*27f0*/  SEL R7, R9, R21, P0 ;  /* 0x0000001509077207 */ /* 0x000fe40000000000 */
[----:B------:R-:W-:Y:S02]  /*2800*/  LOP3.LUT R9, R22, 0x7fd00000, RZ, 0x3c, !PT ;  /* 0x7fd0000016097812 */ /* 0x000fe400078e3cff */
[----:B------:R-:W-:Y:S02]  /*2810*/  SEL R6, R8, R20, P0 ;  /* 0x0000001408067207 */ /* 0x000fe40000000000 */
[----:B------:R-:W-:Y:S01]  /*2820*/  SEL R22, R20, R8, P1 ;  /* 0x0000000814167207 */ /* 0x000fe20000800000 */
[----:B------:R-:W-:Y:S01]  /*2830*/  DFMA R26, R10, R18, 0.5 ;  /* 0x3fe000000a1a742b */ /* 0x000fe20000000012 */
[----:B------:R-:W-:Y:S01]  /*2840*/  IMAD.MOV.U32 R8, RZ, RZ, RZ ;  /* 0x000000ffff087224 */ /* 0x000fe200078e00ff */
[----:B------:R-:W-:-:S08]  /*2850*/  DMUL R10, R14, R10 ;  /* 0x0000000a0e0a7228 */ /* 0x000fd00000000000 */
[----:B------:R-:W-:Y:S02]  /*2860*/  DFMA R14, R26, R10, R14 ;  /* 0x0000000a1a0e722b */ /* 0x000fe4000000000e */
[C---:B------:R-:W-:Y:S02]  /*2870*/  DMUL R10, R8.reuse, R6 ;  /* 0x00000006080a7228 */ /* 0x040fe40000000000 */
[----:B------:R-:W-:-:S06]  /*2880*/  DMUL R8, R8, R22 ;  /* 0x0000001608087228 */ /* 0x000fcc0000000000 */
[----:B------:R-:W-:Y:S01]  /*2890*/  DMUL R26, R10, R10 ;  /* 0x0000000a0a1a7228 */ /* 0x000fe20000000000 */
[----:B------:R-:W-:-:S07]  /*28a0*/  IMAD.MOV.U32 R10, RZ, RZ, RZ ;  /* 0x000000ffff0a7224 */ /* 0x000fce00078e00ff */
[----:B------:R-:W-:Y:S01]  /*28b0*/  DFMA R26, R8, R8, R26 ;  /* 0x00000008081a722b */ /* 0x000fe2000000001a */
[----:B------:R-:W-:-:S07]  /*28c0*/  IMAD.U32 R9, RZ, RZ, UR6 ;  /* 0x00000006ff097e24 */ /* 0x000fce000f8e00ff */
[----:B------:R-:W-:Y:S02]  /*28d0*/  DSETP.MIN.AND P0, P1, R26, UR4, PT ;  /* 0x000000041a007e2a */ /* 0x000fe4000b900000 */
[----:B------:R-:W-:-:S05]  /*28e0*/  IMAD.MOV.U32 R8, RZ, RZ, R27 ;  /* 0x000000ffff087224 */ /* 0x000fca00078e001b */
[----:B------:R-:W-:Y:S01]  /*28f0*/  FSEL R35, R8, UR6, P0 ;  /* 0x0000000608237c08 */ /* 0x000fe20008000000 */
[----:B------:R-:W-:Y:S01]  /*2900*/  IMAD.MOV.U32 R8, RZ, RZ, R26 ;  /* 0x000000ffff087224 */ /* 0x000fe200078e001a */
[----:B------:R-:W-:-:S04]  /*2910*/  UMOV UR6, UR4 ;  /* 0x0000000400067c82 */ /* 0x000fc80008000000 */
[----:B------:R-:W-:Y:S02]  /*2920*/  SEL R34, R8, UR6, P0 ;  /* 0x0000000608227c07 */ /* 0x000fe40008000000 */
[----:B------:R-:W-:-:S04]  /*2930*/  @P1 LOP3.LUT R35, R9, 0x80000, RZ, 0xfc, !PT ;  /* 0x0008000009231812 */ /* 0x000fc800078efcff */
[----:B------:R-:W0:Y:S02]  /*2940*/  MUFU.RSQ64H R11, R35 ;  /* 0x00000023000b7308 */ /* 0x000e240000001c00 */
[----:B0-----:R-:W-:-:S08]  /*2950*/  DMUL R32, R10, R10 ;  /* 0x0000000a0a207228 */ /* 0x001fd00000000000 */
[----:B------:R-:W-:-:S08]  /*2960*/  DFMA R32, R34, -R32, 1 ;  /* 0x3ff000002220742b */ /* 0x000fd00000000820 */
[----:B------:R-:W-:Y:S02]  /*2970*/  DFMA R8, R32, R18, 0.5 ;  /* 0x3fe000002008742b */ /* 0x000fe40000000012 */
[----:B------:R-:W-:-:S08]  /*2980*/  DMUL R32, R10, R32 ;  /* 0x000000200a207228 */ /* 0x000fd00000000000 */
[----:B------:R-:W-:Y:S01]  /*2990*/  DFMA R32, R8, R32, R10 ;  /* 0x000000200820722b */ /* 0x000fe2000000000a */
[----:B------:R-:W2:Y:S01]  /*29a0*/  LDG.E.128 R8, desc[UR8][R28.64+0x1000] ;  /* 0x001000081c087981 */ /* 0x000ea2000c1e1d00 */
[----:B------:R-:W-:Y:S02]  /*29b0*/  DSETP.NEU.AND P2, PT, R12, RZ, PT ;  /* 0x000000ff0c00722a */ /* 0x000fe40003f4d000 */
[----:B------:R-:W-:Y:S01]  /*29c0*/  DMUL R30, R30, R14 ;  /* 0x0000000e1e1e7228 */ /* 0x000fe20000000000 */
[----:B------:R0:W3:Y:S03]  /*29d0*/  LDG.E.128 R12, desc[UR8][R28.64+0x1800] ;  /* 0x001800081c0c7981 */ /* 0x0000e6000c1e1d00 */
[----:B------:R-:W-:Y:S01]  /*29e0*/  DMUL R32, R26, R32 ;  /* 0x000000201a207228 */ /* 0x000fe20000000000 */
[----:B------:R-:W-:Y:S01]  /*29f0*/  ISETP.GE.U32.AND P3, PT, R3, 0x7ff00000, PT ;  /* 0x7ff000000300780c */ /* 0x000fe20003f66070 */
[----:B------:R-:W-:Y:S01]  /*2a00*/  UMOV UR6, UR5 ;  /* 0x0000000500067c82 */ /* 0x000fe20008000000 */
[----:B------:R-:W-:Y:S01]  /*2a10*/  LOP3.LUT R26, R25, 0xffc00000, RZ, 0xc0, !PT ;  /* 0xffc00000191a7812 */ /* 0x000fe200078ec0ff */
[----:B------:R-:W-:Y:S01]  /*2a20*/  DSETP.NEU.AND P4, PT, R6, RZ, PT ;  /* 0x000000ff0600722a */ /* 0x000fe20003f8d000 */
[----:B------:R-:W-:-:S02]  /*2a30*/  IMAD.MOV.U32 R34, RZ, RZ, RZ ;  /* 0x000000ffff227224 */ /* 0x000fc400078e00ff */
[----:B------:R-:W-:Y:S01]  /*2a40*/  LOP3.LUT R27, R26, 0x100000, RZ, 0xfc, !PT ;  /* 0x001000001a1b7812 */ /* 0x000fe200078efcff */
[----:B------:R-:W-:Y:S02]  /*2a50*/  IMAD.MOV.U32 R26, RZ, RZ, RZ ;  /* 0x000000ffff1a7224 */ /* 0x000fe400078e00ff */
[----:B0-----:R-:W-:-:S04]  /*2a60*/  IMAD.MOV.U32 R28, RZ, RZ, RZ ;  /* 0x000000ffff1c7224 */ /* 0x001fc800078e00ff */
[----:B------:R-:W-:Y:S01]  /*2a70*/  DMUL R30, R30, R26 ;  /* 0x0000001a1e1e7228 */ /* 0x000fe20000000000 */
[----:B------:R-:W-:-:S04]  /*2a80*/  LOP3.LUT R26, R23, 0xffc00000, RZ, 0xc0, !PT ;  /* 0xffc00000171a7812 */ /* 0x000fc800078ec0ff */
[----:B------:R-:W-:-:S05]  /*2a90*/  LOP3.LUT R29, R26, 0x100000, RZ, 0xfc, !PT ;  /* 0x001000001a1d7812 */ /* 0x000fca00078efcff */
[----:B------:R-:W-:Y:S01]  /*2aa0*/  @!P3 FSEL R0, R24, R30, !P2 ;  /* 0x0000001e1800b208 */ /* 0x000fe20005000000 */
[----:B------:R-:W-:Y:S01]  /*2ab0*/  DMUL R32, R32, R28 ;  /* 0x0000001c20207228 */ /* 0x000fe20000000000 */
[----:B------:R-:W-:Y:S01]  /*2ac0*/  @!P3 FSEL R3, R25, R31, !P2 ;  /* 0x0000001f1903b208 */ /* 0x000fe20005000000 */
[----:B--2---:R-:W-:Y:S02]  /*2ad0*/  DADD R8, -RZ, |R8| ;  /* 0x00000000ff087229 */ /* 0x004fe40000000508 */
[----:B---3--:R-:W-:Y:S02]  /*2ae0*/  DADD R12, -RZ, |R12| ;  /* 0x00000000ff0c7229 */ /* 0x008fe4000000050c */
[----:B------:R-:W-:-:S06]  /*2af0*/  DADD R14, -RZ, |R14| ;  /* 0x00000000ff0e7229 */ /* 0x000fcc000000050e */
[----:B------:R-:W-:Y:S02]  /*2b00*/  ISETP.GT.U32.AND P1, PT, R20, R8, PT ;  /* 0x000000081400720c */ /* 0x000fe40003f24070 */
[----:B------:R-:W-:Y:S02]  /*2b10*/  ISETP.LT.U32.AND P0, PT, R8, R20, PT ;  /* 0x000000140800720c */ /* 0x000fe40003f01070 */
[----:B------:R-:W-:Y:S02]  /*2b20*/  ISETP.GT.U32.AND.EX P1, PT, R21, R9, PT, P1 ;  /* 0x000000091500720c */ /* 0x000fe40003f24110 */
[----:B------:R-:W-:Y:S02]  /*2b30*/  ISETP.LT.U32.AND.EX P0, PT, R9, R21, PT, P0 ;  /* 0x000000150900720c */ /* 0x000fe40003f01100 */
[----:B------:R-:W-:Y:S02]  /*2b40*/  SEL R27, R21, R9, P1 ;  /* 0x00000009151b7207 */ /* 0x000fe40000800000 */
[----:B------:R-:W-:-:S02]  /*2b50*/  SEL R26, R20, R8, P1 ;  /* 0x00000008141a7207 */ /* 0x000fc40000800000 */
[----:B------:R-:W-:Y:S02]  /*2b60*/  LOP3.LUT R28, R27, 0xffc00000, RZ, 0xc0, !PT ;  /* 0xffc000001b1c7812 */ /* 0x000fe400078ec0ff */
[----:B------:R-:W-:Y:S02]  /*2b70*/  SEL R8, R8, R20, P0 ;  /* 0x0000001408087207 */ /* 0x000fe40000000000 */
[----:B------:R-:W-:Y:S01]  /*2b80*/  LOP3.LUT R29, R28, 0x7fd00000, RZ, 0x3c, !PT ;  /* 0x7fd000001c1d7812 */ /* 0x000fe200078e3cff */
[----:B------:R-:W-:Y:S01]  /*2b90*/  IMAD.MOV.U32 R28, RZ, RZ, RZ ;  /* 0x000000ffff1c7224 */ /* 0x000fe200078e00ff */
[----:B------:R-:W-:-:S05]  /*2ba0*/  SEL R9, R9, R21, P0 ;  /* 0x0000001509097207 */ /* 0x000fca0000000000 */
[C---:B------:R-:W-:Y:S02]  /*2bb0*/  DMUL R24, R28.reuse, R26 ;  /* 0x0000001a1c187228 */ /* 0x040fe40000000000 */
[----:B------:R-:W-:Y:S02]  /*2bc0*/  DMUL R28, R28, R8 ;  /* 0x000000081c1c7228 */ /* 0x000fe40000000000 */
[----:B------:R-:W-:-:S06]  /*2bd0*/  DSETP.NEU.AND P3, PT, R8, RZ, PT ;  /* 0x000000ff0800722a */ /* 0x000fcc0003f6d000 */
[----:B------:R-:W-:-:S08]  /*2be0*/  DMUL R28, R28, R28 ;  /* 0x0000001c1c1c7228 */ /* 0x000fd00000000000 */
[----:B------:R-:W-:-:S08]  /*2bf0*/  DFMA R28, R24, R24, R28 ;  /* 0x00000018181c722b */ /* 0x000fd0000000001c */
[----:B------:R-:W-:Y:S02]  /*2c00*/  DSETP.MIN.AND P0, P1, R28, UR4, PT ;  /* 0x000000041c007e2a */ /* 0x000fe4000b900000 */
[----:B------:R-:W-:-:S05]  /*2c10*/  IMAD.MOV.U32 R24, RZ, RZ, R29 ;  /* 0x000000ffff187224 */ /* 0x000fca00078e001d */
[----:B------:R-:W-:Y:S01]  /*2c20*/  FSEL R31, R24, UR6, P0 ;  /* 0x00000006181f7c08 */ /* 0x000fe20008000000 */
[----:B------:R-:W-:Y:S01]  /*2c30*/  IMAD.U32 R24, RZ, RZ, UR6 ;  /* 0x00000006ff187e24 */ /* 0x000fe2000f8e00ff */
[----:B------:R-:W-:-:S05]  /*2c40*/  UMOV UR6, UR4 ;  /* 0x0000000400067c82 */ /* 0x000fca0008000000 */
[----:B------:R-:W-:Y:S01]  /*2c50*/  @P1 LOP3.LUT R31, R24, 0x80000, RZ, 0xfc, !PT ;  /* 0x00080000181f1812 */ /* 0x000fe200078efcff */
[----:B------:R-:W-:-:S03]  /*2c60*/  IMAD.MOV.U32 R24, RZ, RZ, R28 ;  /* 0x000000ffff187224 */ /* 0x000fc600078e001c */
[----:B------:R-:W0:Y:S02]  /*2c70*/  MUFU.RSQ64H R25, R31 ;  /* 0x0000001f00197308 */ /* 0x000e240000001c00 */
[----:B------:R-:W-:Y:S01]  /*2c80*/  SEL R30, R24, UR6, P0 ;  /* 0x00000006181e7c07 */ /* 0x000fe20008000000 */
[----:B------:R-:W-:Y:S01]  /*2c90*/  IMAD.MOV.U32 R24, RZ, RZ, RZ ;  /* 0x000000ffff187224 */ /* 0x000fe200078e00ff */
[----:B------:R-:W-:Y:S01]  /*2ca0*/  ISETP.GE.U32.AND P0, PT, R7, 0x7ff00000, PT ;  /* 0x7ff000000700780c */ /* 0x000fe20003f06070 */
[----:B------:R-:W-:-:S12]  /*2cb0*/  UMOV UR6, UR5 ;  /* 0x0000000500067c82 */ /* 0x000fd80008000000 */
[----:B------:R-:W-:Y:S02]  /*2cc0*/  @!P0 FSEL R6, R22, R32, !P4 ;  /* 0x0000002016068208 */ /* 0x000fe40006000000 */
[----:B------:R-:W-:Y:S01]  /*2cd0*/  @!P0 FSEL R7, R23, R33, !P4 ;  /* 0x0000002117078208 */ /* 0x000fe20006000000 */
[----:B0-----:R-:W-:Y:S01]  /*2ce0*/  DMUL R32, R24, R24 ;  /* 0x0000001818207228 */ /* 0x001fe20000000000 */
[----:B------:R-:W-:Y:S01]  /*2cf0*/  ISETP.GE.U32.AND P4, PT, R9, 0x7ff00000, PT ;  /* 0x7ff000000900780c */ /* 0x000fe20003f86070 */
[----:B------:R-:W-:-:S06]  /*2d00*/  DADD R22, -RZ, |R10| ;  /* 0x00000000ff167229 */ /* 0x000fcc000000050a */
[----:B------:R-:W-:Y:S01]  /*2d10*/  DFMA R32, R30, -R32, 1 ;  /* 0x3ff000001e20742b */ /* 0x000fe20000000820 */
[----:B------:R-:W-:-:S03]  /*2d20*/  LOP3.LUT R31, R27, 0xffc00000, RZ, 0xc0, !PT ;  /* 0xffc000001b1f7812 */ /* 0x000fc600078ec0ff */
[----:B------:R-:W-:Y:S02]  /*2d30*/  ISETP.GT.U32.AND P1, PT, R20, R22, PT ;  /* 0x000000161400720c */ /* 0x000fe40003f24070 */
[----:B------:R-:W-:Y:S02]  /*2d40*/  ISETP.LT.U32.AND P0, PT, R22, R20, PT ;  /* 0x000000141600720c */ /* 0x000fe40003f01070 */
[----:B------:R-:W-:Y:S01]  /*2d50*/  DFMA R10, R32, R18, 0.5 ;  /* 0x3fe00000200a742b */ /* 0x000fe20000000012 */
[----:B------:R-:W-:Y:S01]  /*2d60*/  ISETP.GT.U32.AND.EX P1, PT, R21, R23, PT, P1 ;  /* 0x000000171500720c */ /* 0x000fe20003f24110 */
[----:B------:R-:W-:Y:S01]  /*2d70*/  DMUL R32, R24, R32 ;  /* 0x0000002018207228 */ /* 0x000fe20000000000 */
[----:B------:R-:W-:Y:S02]  /*2d80*/  ISETP.LT.U32.AND.EX P0, PT, R23, R21, PT, P0 ;  /* 0x000000151700720c */ /* 0x000fe40003f01100 */
[----:B------:R-:W-:-:S05]  /*2d90*/  LOP3.LUT R31, R31, 0x100000, RZ, 0xfc, !PT ;  /* 0x001000001f1f7812 */ /* 0x000fca00078efcff */
[----:B------:R-:W-:Y:S01]  /*2da0*/  DFMA R10, R10, R32, R24 ;  /* 0x000000200a0a722b */ /* 0x000fe20000000018 */
[----:B------:R-:W-:Y:S02]  /*2db0*/  SEL R25, R21, R23, P1 ;  /* 0x0000001715197207 */ /* 0x000fe40000800000 */
[----:B------:R-:W-:Y:S02]  /*2dc0*/  SEL R24, R20, R22, P1 ;  /* 0x0000001614187207 */ /* 0x000fe40000800000 */
[----:B------:R-:W-:-:S03]  /*2dd0*/  LOP3.LUT R30, R25, 0xffc00000, RZ, 0xc0, !PT ;  /* 0xffc00000191e7812 */ /* 0x000fc600078ec0ff */
[----:B------:R-:W-:Y:S01]  /*2de0*/  DMUL R28, R28, R10 ;  /* 0x0000000a1c1c7228 */ /* 0x000fe20000000000 */
[----:B------:R-:W-:Y:S02]  /*2df0*/  SEL R11, R23, R21, P0 ;  /* 0x00000015170b7207 */ /* 0x000fe40000000000 */
[----:B------:R-:W-:Y:S01]  /*2e00*/  LOP3.LUT R23, R30, 0x7fd00000, RZ, 0x3c, !PT ;  /* 0x7fd000001e177812 */ /* 0x000fe200078e3cff */
[----:B------:R-:W-:Y:S01]  /*2e10*/  IMAD.MOV.U32 R30, RZ, RZ, RZ ;  /* 0x000000ffff1e7224 */ /* 0x000fe200078e00ff */
[----:B------:R-:W-:Y:S01]  /*2e20*/  SEL R10, R22, R20, P0 ;  /* 0x00000014160a7207 */ /* 0x000fe20000000000 */
[----:B------:R-:W-:-:S04]  /*2e30*/  IMAD.MOV.U32 R22, RZ, RZ, RZ ;  /* 0x000000ffff167224 */ /* 0x000fc800078e00ff */
[----:B------:R-:W-:Y:S02]  /*2e40*/  DMUL R30, R28, R30 ;  /* 0x0000001e1c1e7228 */ /* 0x000fe40000000000 */
[C---:B------:R-:W-:Y:S02]  /*2e50*/  DMUL R28, R22.reuse, R24 ;  /* 0x00000018161c7228 */ /* 0x040fe40000000000 */
[----:B------:R-:W-:Y:S02]  /*2e60*/  DMUL R22, R22, R10 ;  /* 0x0000000a16167228 */ /* 0x000fe40000000000 */
[----:B------:R-:W-:-:S04]  /*2e70*/  DSETP.NEU.AND P2, PT, R10, RZ, PT ;  /* 0x000000ff0a00722a */ /* 0x000fc80003f4d000 */
[----:B------:R-:W-:Y:S02]  /*2e80*/  @!P4 FSEL R8, R26, R30, !P3 ;  /* 0x0000001e1a08c208 */ /* 0x000fe40005800000 */
[----:B------:R-:W-:Y:S01]  /*2e90*/  DMUL R22, R22, R22 ;  /* 0x0000001616167228 */ /* 0x000fe20000000000 */
[----:B------:R-:W-:-:S07]  /*2ea0*/  @!P4 FSEL R9, R27, R31, !P3 ;  /* 0x0000001f1b09c208 */ /* 0x000fce0005800000 */
[----:B------:R-:W-:-:S08]  /*2eb0*/  DFMA R22, R28, R28, R22 ;  /* 0x0000001c1c16722b */ /* 0x000fd00000000016 */
[----:B------:R-:W-:Y:S02]  /*2ec0*/  DSETP.MIN.AND P0, P1, R22, UR4, PT ;  /* 0x0000000416007e2a */ /* 0x000fe4000b900000 */
[----:B------:R-:W-:-:S05]  /*2ed0*/  IMAD.MOV.U32 R28, RZ, RZ, R23 ;  /* 0x000000ffff1c7224 */ /* 0x000fca00078e0017 */
[----:B------:R-:W-:Y:S01]  /*2ee0*/  FSEL R37, R28, UR6, P0 ;  /* 0x000000061c257c08 */ /* 0x000fe20008000000 */
[----:B------:R-:W-:Y:S01]  /*2ef0*/  IMAD.U32 R28, RZ, RZ, UR6 ;  /* 0x00000006ff1c7e24 */ /* 0x000fe2000f8e00ff */
[----:B------:R-:W-:-:S05]  /*2f00*/  UMOV UR6, UR4 ;  /* 0x0000000400067c82 */ /* 0x000fca0008000000 */
        /* <DEDUP_REMOVED lines=8> */
[----:B------:R-:W-:Y:S01]  /*2f90*/  ISETP.LT.U32.AND.EX P0, PT, R13, R21, PT, P0 ;  /* 0x000000150d00720c */ /* 0x000fe20003f01100 */
[----:B0-----:R-:W-:-:S08]  /*2fa0*/  DMUL R28, R34, R34 ;  /* 0x00000022221c7228 */ /* 0x001fd00000000000 */
[----:B------:R-:W-:-:S08]  /*2fb0*/  DFMA R28, R36, -R28, 1 ;  /* 0x3ff00000241c742b */ /* 0x000fd0000000081c */
[----:B------:R-:W-:Y:S02]  /*2fc0*/  DFMA R32, R28, R18, 0.5 ;  /* 0x3fe000001c20742b */ /* 0x000fe40000000012 */
[----:B------:R-:W-:-:S08]  /*2fd0*/  DMUL R28, R34, R28 ;  /* 0x0000001c221c7228 */ /* 0x000fd00000000000 */
[----:B------:R-:W-:Y:S01]  /*2fe0*/  DFMA R28, R32, R28, R34 ;  /* 0x0000001c201c722b */ /* 0x000fe20000000022 */
[----:B------:R-:W-:-:S04]  /*2ff0*/  LOP3.LUT R32, R25, 0xffc00000, RZ, 0xc0, !PT ;  /* 0xffc0000019207812 */ /* 0x000fc800078ec0ff */
[----:B------:R-:W-:Y:S01]  /*3000*/  LOP3.LUT R33, R32, 0x100000, RZ, 0xfc, !PT ;  /* 0x0010000020217812 */ /* 0x000fe200078efcff */
[----:B------:R-:W-:Y:S02]  /*3010*/  IMAD.MOV.U32 R32, RZ, RZ, RZ ;  /* 0x000000ffff207224 */ /* 0x000fe400078e00ff */
[----:B------:R-:W-:Y:S01]  /*3020*/  DMUL R28, R22, R28 ;  /* 0x0000001c161c7228 */ /* 0x000fe20000000000 */
[----:B------:R-:W-:Y:S02]  /*3030*/  SEL R23, R21, R13, P1 ;  /* 0x0000000d15177207 */ /* 0x000fe40000800000 */
[----:B------:R-:W-:Y:S02]  /*3040*/  SEL R22, R20, R12, P1 ;  /* 0x0000000c14167207 */ /* 0x000fe40000800000 */
[----:B------:R-:W-:-:S03]  /*3050*/  SEL R12, R12, R20, P0 ;  /* 0x000000140c0c7207 */ /* 0x000fc60000000000 */
[----:B------:R-:W-:Y:S01]  /*3060*/  DMUL R32, R28, R32 ;  /* 0x000000201c207228 */ /* 0x000fe20000000000 */
[----:B------:R-:W-:Y:S02]  /*3070*/  SEL R13, R13, R21, P0 ;  /* 0x000000150d0d7207 */ /* 0x000fe40000000000 */
[----:B------:R-:W-:-:S04]  /*3080*/  LOP3.LUT R28, R23, 0xffc00000, RZ, 0xc0, !PT ;  /* 0xffc00000171c7812 */ /* 0x000fc800078ec0ff */
[----:B------:R-:W-:Y:S01]  /*3090*/  LOP3.LUT R29, R28, 0x7fd00000, RZ, 0x3c, !PT ;  /* 0x7fd000001c1d7812 */ /* 0x000fe200078e3cff */
[----:B------:R-:W-:-:S06]  /*30a0*/  IMAD.MOV.U32 R28, RZ, RZ, RZ ;  /* 0x000000ffff1c7224 */ /* 0x000fcc00078e00ff */
[C---:B------:R-:W-:Y:S02]  /*30b0*/  DMUL R26, R28.reuse, R12 ;  /* 0x0000000c1c1a7228 */ /* 0x040fe40000000000 */
[----:B------:R-:W-:-:S06]  /*30c0*/  DMUL R30, R28, R22 ;  /* 0x000000161c1e7228 */ /* 0x000fcc0000000000 */
        /* <DEDUP_REMOVED lines=12> */
[----:B------:R-:W-:Y:S01]  /*3190*/  IMAD.MOV.U32 R26, RZ, RZ, RZ ;  /* 0x000000ffff1a7224 */ /* 0x000fe200078e00ff */
[----:B------:R-:W-:Y:S01]  /*31a0*/  ISETP.GE.U32.AND P0, PT, R11, 0x7ff00000, PT ;  /* 0x7ff000000b00780c */ /* 0x000fe20003f06070 */
[----:B------:R-:W-:Y:S01]  /*31b0*/  UMOV UR6, UR5 ;  /* 0x0000000500067c82 */ /* 0x000fe20008000000 */
[----:B------:R-:W-:-:S11]  /*31c0*/  ISETP.GT.U32.AND.EX P1, PT, R21, R15, PT, P1 ;  /* 0x0000000f1500720c */ /* 0x000fd60003f24110 */
[----:B------:R-:W-:Y:S02]  /*31d0*/  @!P0 FSEL R10, R24, R32, !P2 ;  /* 0x00000020180a8208 */ /* 0x000fe40005000000 */
[----:B------:R-:W-:Y:S01]  /*31e0*/  @!P0 FSEL R11, R25, R33, !P2 ;  /* 0x00000021190b8208 */ /* 0x000fe20005000000 */
[----:B0-----:R-:W-:Y:S01]  /*31f0*/  DMUL R24, R26, R26 ;  /* 0x0000001a1a187228 */ /* 0x001fe20000000000 */
[----:B------:R-:W-:-:S04]  /*3200*/  ISETP.LT.U32.AND P0, PT, R14, R20, PT ;  /* 0x000000140e00720c */ /* 0x000fc80003f01070 */
[----:B------:R-:W-:-:S03]  /*3210*/  ISETP.LT.U32.AND.EX P0, PT, R15, R21, PT, P0 ;  /* 0x000000150f00720c */ /* 0x000fc60003f01100 */
[----:B------:R-:W-:Y:S01]  /*3220*/  DFMA R24, R28, -R24, 1 ;  /* 0x3ff000001c18742b */ /* 0x000fe20000000818 */
[----:B------:R-:W-:-:S04]  /*3230*/  LOP3.LUT R28, R23, 0xffc00000, RZ, 0xc0, !PT ;  /* 0xffc00000171c7812 */ /* 0x000fc800078ec0ff */
[----:B------:R-:W-:Y:S01]  /*3240*/  LOP3.LUT R29, R28, 0x100000, RZ, 0xfc, !PT ;  /* 0x001000001c1d7812 */ /* 0x000fe200078efcff */
[----:B------:R-:W-:Y:S02]  /*3250*/  IMAD.MOV.U32 R28, RZ, RZ, RZ ;  /* 0x000000ffff1c7224 */ /* 0x000fe400078e00ff */
[----:B------:R-:W-:Y:S02]  /*3260*/  DFMA R32, R24, R18, 0.5 ;  /* 0x3fe000001820742b */ /* 0x000fe40000000012 */
[----:B------:R-:W-:-:S08]  /*3270*/  DMUL R24, R26, R24 ;  /* 0x000000181a187228 */ /* 0x000fd00000000000 */
[----:B------:R-:W-:Y:S01]  /*3280*/  DFMA R32, R32, R24, R26 ;  /* 0x000000182020722b */ /* 0x000fe2000000001a */
[----:B------:R-:W-:Y:S02]  /*3290*/  SEL R25, R21, R15, P1 ;  /* 0x0000000f15197207 */ /* 0x000fe40000800000 */
[----:B------:R-:W-:Y:S02]  /*32a0*/  SEL R26, R14, R20, P0 ;  /* 0x000000140e1a7207 */ /* 0x000fe40000000000 */
[----:B------:R-:W-:Y:S01]  /*32b0*/  SEL R27, R15, R21, P0 ;  /* 0x000000150f1b7207 */ /* 0x000fe20000000000 */
[----:B------:R-:W-:Y:S01]  /*32c0*/  DSETP.NEU.AND P0, PT, R12, RZ, PT ;  /* 0x000000ff0c00722a */ /* 0x000fe20003f0d000 */
[----:B------:R-:W-:Y:S01]  /*32d0*/  SEL R24, R20, R14, P1 ;  /* 0x0000000e14187207 */ /* 0x000fe20000800000 */
[----:B------:R-:W-:Y:S01]  /*32e0*/  DMUL R30, R30, R32 ;  /* 0x000000201e1e7228 */ /* 0x000fe20000000000 */
[----:B------:R-:W-:Y:S01]  /*32f0*/  IMAD.MOV.U32 R14, RZ, RZ, RZ ;  /* 0x000000ffff0e7224 */ /* 0x000fe200078e00ff */
[----:B------:R-:W-:Y:S01]  /*3300*/  LOP3.LUT R32, R25, 0xffc00000, RZ, 0xc0, !PT ;  /* 0xffc0000019207812 */ /* 0x000fe200078ec0ff */
[----:B------:R-:W0:Y:S01]  /*3310*/  S2R R33, SR_TID.X ;  /* 0x0000000000217919 */ /* 0x000e220000002100 */
[----:B------:R-:W-:-:S02]  /*3320*/  DSETP.NEU.AND P2, PT, R26, RZ, PT ;  /* 0x000000ff1a00722a */ /* 0x000fc40003f4d000 */
[----:B------:R-:W-:Y:S02]  /*3330*/  LOP3.LUT R15, R32, 0x7fd00000, RZ, 0x3c, !PT ;  /* 0x7fd00000200f7812 */ /* 0x000fe400078e3cff */
[----:B------:R-:W-:-:S04]  /*3340*/  DMUL R30, R30, R28 ;  /* 0x0000001c1e1e7228 */ /* 0x000fc80000000000 */
[C---:B------:R-:W-:Y:S02]  /*3350*/  DMUL R28, R14.reuse, R26 ;  /* 0x0000001a0e1c7228 */ /* 0x040fe40000000000 */
[----:B------:R-:W-:Y:S01]  /*3360*/  DMUL R20, R14, R24 ;  /* 0x000000180e147228 */ /* 0x000fe20000000000 */
[----:B------:R-:W1:Y:S05]  /*3370*/  LDC.64 R14, c[0x0][0x398] ;  /* 0x0000e600ff0e7b82 */ /* 0x000e6a0000000a00 */
[----:B------:R-:W-:-:S08]  /*3380*/  DMUL R28, R28, R28 ;  /* 0x0000001c1c1c7228 */ /* 0x000fd00000000000 */
[----:B------:R-:W-:Y:S01]  /*3390*/  DFMA R20, R20, R20, R28 ;  /* 0x000000141414722b */ /* 0x000fe2000000001c */
[----:B------:R-:W-:-:S07]  /*33a0*/  IMAD.MOV.U32 R28, RZ, RZ, RZ ;  /* 0x000000ffff1c7224 */ /* 0x000fce00078e00ff */
[----:B------:R-:W-:Y:S01]  /*33b0*/  DSETP.MIN.AND P1, P3, R20, UR4, PT ;  /* 0x0000000414007e2a */ /* 0x000fe2000bb20000 */
[----:B-1----:R-:W-:-:S04]  /*33c0*/  IMAD.WIDE.U32 R14, R16, 0x8, R14 ;  /* 0x00000008100e7825 */ /* 0x002fc800078e000e */
[----:B------:R-:W-:Y:S02]  /*33d0*/  IMAD.MOV.U32 R16, RZ, RZ, R21 ;  /* 0x000000ffff107224 */ /* 0x000fe400078e0015 */
[----:B0-----:R-:W-:Y:S01]  /*33e0*/  IMAD.WIDE.U32 R14, R33, 0x10, R14 ;  /* 0x00000010210e7825 */ /* 0x001fe200078e000e */
[----:B------:R-:W-:Y:S02]  /*33f0*/  LOP3.LUT R33, R32, 0x100000, RZ, 0xfc, !PT ;  /* 0x0010000020217812 */ /* 0x000fe400078efcff */
[----:B------:R-:W-:Y:S01]  /*3400*/  FSEL R35, R16, UR6, P1 ;  /* 0x0000000610237c08 */ /* 0x000fe20008800000 */
[----:B------:R-:W-:Y:S01]  /*3410*/  IMAD.U32 R16, RZ, RZ, UR6 ;  /* 0x00000006ff107e24 */ /* 0x000fe2000f8e00ff */
[----:B------:R-:W-:Y:S01]  /*3420*/  STG.E.128 desc[UR8][R14.64+0x1000], R8 ;  /* 0x001000080e007986 */ /* 0x000fe2000c101d08 */
[----:B------:R-:W-:-:S03]  /*3430*/  IMAD.MOV.U32 R32, RZ, RZ, RZ ;  /* 0x000000ffff207224 */ /* 0x000fc600078e00ff */
[----:B------:R-:W-:Y:S01]  /*3440*/  @P3 LOP3.LUT R35, R16, 0x80000, RZ, 0xfc, !PT ;  /* 0x0008000010233812 */ /* 0x000fe200078efcff */
[----:B------:R-:W-:Y:S01]  /*3450*/  IMAD.MOV.U32 R16, RZ, RZ, R20 ;  /* 0x000000ffff107224 */ /* 0x000fe200078e0014 */
[----:B------:R-:W-:Y:S02]  /*3460*/  ISETP.GE.U32.AND P3, PT, R27, 0x7ff00000, PT ;  /* 0x7ff000001b00780c */ /* 0x000fe40003f66070 */
[----:B------:R-:W0:Y:S02]  /*3470*/  MUFU.RSQ64H R29, R35 ;  /* 0x00000023001d7308 */ /* 0x000e240000001c00 */
[----:B------:R-:W-:Y:S01]  /*3480*/  SEL R34, R16, UR4, P1 ;  /* 0x0000000410227c07 */ /* 0x000fe20008800000 */
[----:B------:R-:W-:Y:S01]  /*3490*/  IMAD.MOV.U32 R16, RZ, RZ, R2 ;  /* 0x000000ffff107224 */ /* 0x000fe200078e0002 */
[----:B------:R-:W-:Y:S01]  /*34a0*/  ISETP.GE.U32.AND P1, PT, R13, 0x7ff00000, PT ;  /* 0x7ff000000d00780c */ /* 0x000fe20003f26070 */
[----:B0-----:R-:W-:-:S12]  /*34b0*/  DMUL R36, R28, R28 ;  /* 0x0000001c1c247228 */ /* 0x001fd80000000000 */
[----:B------:R-:W-:Y:S02]  /*34c0*/  @!P1 FSEL R12, R22, R30, !P0 ;  /* 0x0000001e160c9208 */ /* 0x000fe40004000000 */
[----:B------:R-:W-:Y:S01]  /*34d0*/  @!P1 FSEL R13, R23, R31, !P0 ;  /* 0x0000001f170d9208 */ /* 0x000fe20004000000 */
[----:B------:R-:W-:-:S08]  /*34e0*/  DFMA R36, R34, -R36, 1 ;  /* 0x3ff000002224742b */ /* 0x000fd00000000824 */
[----:B------:R-:W-:Y:S02]  /*34f0*/  DFMA R18, R36, R18, 0.5 ;  /* 0x3fe000002412742b */ /* 0x000fe40000000012 */
[----:B------:R-:W-:-:S08]  /*3500*/  DMUL R36, R28, R36 ;  /* 0x000000241c247228 */ /* 0x000fd00000000000 */
[----:B------:R-:W-:-:S08]  /*3510*/  DFMA R18, R18, R36, R28 ;  /* 0x000000241212722b */ /* 0x000fd0000000001c */
[----:B------:R-:W-:-:S08]  /*3520*/  DMUL R18, R20, R18 ;  /* 0x0000001214127228 */ /* 0x000fd00000000000 */
[----:B------:R-:W-:-:S10]  /*3530*/  DMUL R18, R18, R32 ;  /* 0x0000002012127228 */ /* 0x000fd40000000000 */
[----:B------:R-:W-:Y:S01]  /*3540*/  @!P3 FSEL R26, R24, R18, !P2 ;  /* 0x00000012181ab208 */ /* 0x000fe20005000000 */
[----:B------:R-:W-:Y:S01]  /*3550*/  IMAD.MOV.U32 R18, RZ, RZ, R4 ;  /* 0x000000ffff127224 */ /* 0x000fe200078e0004 */
[----:B------:R-:W-:Y:S01]  /*3560*/  @!P3 FSEL R27, R25, R19, !P2 ;  /* 0x00000013191bb208 */ /* 0x000fe20005000000 */
[----:B------:R-:W-:Y:S02]  /*3570*/  IMAD.MOV.U32 R19, RZ, RZ, R5 ;  /* 0x000000ffff137224 */ /* 0x000fe400078e0005 */
[----:B------:R-:W-:Y:S02]  /*3580*/  IMAD.MOV.U32 R4, RZ, RZ, R0 ;  /* 0x000000ffff047224 */ /* 0x000fe400078e0000 */
[----:B------:R-:W-:Y:S01]  /*3590*/  IMAD.MOV.U32 R5, RZ, RZ, R3 ;  /* 0x000000ffff057224 */ /* 0x000fe200078e0003 */
[----:B------:R-:W-:Y:S01]  /*35a0*/  STG.E.128 desc[UR8][R14.64], R16 ;  /* 0x000000100e007986 */ /* 0x000fe2000c101d08 */
[----:B------:R-:W-:Y:S02]  /*35b0*/  IMAD.MOV.U32 R24, RZ, RZ, R12 ;  /* 0x000000ffff187224 */ /* 0x000fe400078e000c */
[----:B------:R-:W-:Y:S01]  /*35c0*/  IMAD.MOV.U32 R25, RZ, RZ, R13 ;  /* 0x000000ffff197224 */ /* 0x000fe200078e000d */
[----:B------:R-:W-:Y:S04]  /*35d0*/  STG.E.128 desc[UR8][R14.64+0x800], R4 ;  /* 0x000800040e007986 */ /* 0x000fe8000c101d08 */
[----:B------:R-:W-:Y:S01]  /*35e0*/  STG.E.128 desc[UR8][R14.64+0x1800], R24 ;  /* 0x001800180e007986 */ /* 0x000fe2000c101d08 */
[----:B------:R-:W-:Y:S05]  /*35f0*/  EXIT ;  /* 0x000000000000794d */ /* 0x000fea0003800000 */
.L_x_5298:
        /* <DEDUP_REMOVED lines=16> */
.L_x_17952:


//--------------------- .text._ZN2at6native29vectorized_elementwise_kernelILi4ENS0_13AUnaryFunctorIdddZZZNS0_17hypot_kernel_cudaERNS_18TensorIteratorBaseEENKUlvE_clEvENKUlvE_clEvEUlddE_EESt5arrayIPcLm2EEEEviT0_T1_ --------------------------
	.section	.text._ZN2at6native29vectorized_elementwise_kernelILi4ENS0_13AUnaryFunctorIdddZZZNS0_17hypot_kernel_cudaERNS_18TensorIteratorBaseEENKUlvE_clEvENKUlvE_clEvEUlddE_EESt5arrayIPcLm2EEEEviT0_T1_,"ax",@progbits
	.align	128
        .global         _ZN2at6native29vectorized_elementwise_kernelILi4ENS0_13AUnaryFunctorIdddZZZNS0_17hypot_kernel_cudaERNS_18TensorIteratorBaseEENKUlvE_clEvENKUlvE_clEvEUlddE_EESt5arrayIPcLm2EEEEviT0_T1_
        .type           _ZN2at6native29vectorized_elementwise_kernelILi4ENS0_13AUnaryFunctorIdddZZZNS0_17hypot_kernel_cudaERNS_18TensorIteratorBaseEENKUlvE_clEvENKUlvE_clEvEUlddE_EESt5arrayIPcLm2EEEEviT0_T1_,@function
        .size           _ZN2at6native29vectorized_elementwise_kernelILi4ENS0_13AUnaryFunctorIdddZZZNS0_17hypot_kernel_cudaERNS_18TensorIteratorBaseEENKUlvE_clEvENKUlvE_clEvEUlddE_EESt5arrayIPcLm2EEEEviT0_T1_,(.L_x_17953 - _ZN2at6native29vectorized_elementwise_kernelILi4ENS0_13AUnaryFunctorIdddZZZNS0_17hypot_kernel_cudaERNS_18TensorIteratorBaseEENKUlvE_clEvENKUlvE_clEvEUlddE_EESt5arrayIPcLm2EEEEviT0_T1_)
        .other          _ZN2at6native29vectorized_elementwise_kernelILi4ENS0_13AUnaryFunctorIdddZZZNS0_17hypot_kernel_cudaERNS_18TensorIteratorBaseEENKUlvE_clEvENKUlvE_clEvEUlddE_EESt5arrayIPcLm2EEEEviT0_T1_,@"STO_CUDA_ENTRY STV_DEFAULT"
_ZN2at6native29vectorized_elementwise_kernelILi4ENS0_13AUnaryFunctorIdddZZZNS0_17hypot_kernel_cudaERNS_18TensorIteratorBaseEENKUlvE_clEvENKUlvE_clEvEUlddE_EESt5arrayIPcLm2EEEEviT0_T1_:
.text._ZN2at6native29vectorized_elementwise_kernelILi4ENS0_13AUnaryFunctorIdddZZZNS0_17hypot_kernel_cudaERNS_18TensorIteratorBaseEENKUlvE_clEvENKUlvE_clEvEUlddE_EESt5arrayIPcLm2EEEEviT0_T1_:
        /* <DEDUP_REMOVED lines=111> */
.L_x_5301:
[----:B------:R-:W-:Y:S05]  /*06f0*/  BSYNC.RECONVERGENT B0 ;  /* 0x0000000000007941 */ /* 0x000fea0003800200 */
.L_x_5300:
        /* <DEDUP_REMOVED lines=47> */
.L_x_5303:
[----:B------:R-:W-:Y:S05]  /*09f0*/  BSYNC.RECONVERGENT B0 ;  /* 0x0000000000007941 */ /* 0x000fea0003800200 */
.L_x_5302:
        /* <DEDUP_REMOVED lines=47> */
.L_x_5305:
[----:B------:R-:W-:Y:S05]  /*0cf0*/  BSYNC.RECONVERGENT B0 ;  /* 0x0000000000007941 */ /* 0x000fea0003800200 */
.L_x_5304:
        /* <DEDUP_REMOVED lines=47> */
.L_x_5307:
[----:B------:R-:W-:Y:S05]  /*0ff0*/  BSYNC.RECONVERGENT B0 ;  /* 0x0000000000007941 */ /* 0x000fea0003800200 */
.L_x_5306:
        /* <DEDUP_REMOVED lines=47> */
.L_x_5309:
[----:B------:R-:W-:Y:S05]  /*12f0*/  BSYNC.RECONVERGENT B0 ;  /* 0x0000000000007941 */ /* 0x000fea0003800200 */
.L_x_5308:
        /* <DEDUP_REMOVED lines=47> */
.L_x_5311:
[----:B------:R-:W-:Y:S05]  /*15f0*/  BSYNC.RECONVERGENT B0 ;  /* 0x0000000000007941 */ /* 0x000fea0003800200 */
.L_x_5310:
        /* <DEDUP_REMOVED lines=47> */
.L_x_5313:
[----:B------:R-:W-:Y:S05]  /*18f0*/  BSYNC.RECONVERGENT B0 ;  /* 0x0000000000007941 */ /* 0x000fea0003800200 */
.L_x_5312:
        /* <DEDUP_REMOVED lines=50> */
.L_x_5315:
[----:B------:R-:W-:Y:S05]  /*1c20*/  BSYNC.RECONVERGENT B0 ;  /* 0x0000000000007941 */ /* 0x000fea0003800200 */
.L_x_5314:
        /* <DEDUP_REMOVED lines=19> */
.L_x_5318:
[----:B------:R-:W-:-:S13]  /*1d60*/  ISETP.GE.U32.AND P0, PT, R3, R2, PT ;  /* 0x000000020300720c */ /* 0x000fda0003f06070 */
[----:B------:R-:W-:Y:S05]  /*1d70*/  @P0 BRA `(.L_x_5320) ;  /* 0x0000000000300947 */ /* 0x000fea0003800000 */
[----:B0-----:R-:W0:Y:S01]  /*1d80*/  LDC.64 R4, c[0x0][0x398] ;  /* 0x0000e600ff047b82 */ /* 0x001e220000000a00 */
[----:B------:R-:W-:Y:S02]  /*1d90*/  IMAD R7, R0, 0x400, R3 ;  /* 0x0000040000077824 */ /* 0x000fe400078e0203 */
[----:B------:R-:W-:Y:S02]  /*1da0*/  VIADD R3, R3, 0x80 ;  /* 0x0000008003037836 */ /* 0x000fe40000000000 */
[----:B0-----:R-:W-:-:S05]  /*1db0*/  IMAD.WIDE.U32 R4, R7, 0x8, R4 ;  /* 0x0000000807047825 */ /* 0x001fca00078e0004 */
[----:B------:R1:W-:Y:S02]  /*1dc0*/  STG.E.64 desc[UR8][R4.64], R10 ;  /* 0x0000000a04007986 */ /* 0x0003e4000c101b08 */
.L_x_5319:
[----:B------:R-:W-:-:S13]  /*1dd0*/  ISETP.GE.U32.AND P0, PT, R3, R2, PT ;  /* 0x000000020300720c */ /* 0x000fda0003f06070 */
[----:B------:R-:W-:Y:S05]  /*1de0*/  @P0 BRA `(.L_x_5321) ;  /* 0x0000000000340947 */ /* 0x000fea0003800000 */
[----:B01----:R-:W0:Y:S01]  /*1df0*/  LDC.64 R4, c[0x0][0x398] ;  /* 0x0000e600ff047b82 */ /* 0x003e220000000a00 */
[----:B------:R-:W-:Y:S02]  /*1e00*/  IMAD R7, R0, 0x400, R3 ;  /* 0x0000040000077824 */ /* 0x000fe400078e0203 */
[----:B------:R-:W-:Y:S02]  /*1e10*/  VIADD R3, R3, 0x80 ;  /* 0x0000008003037836 */ /* 0x000fe40000000000 */
[----:B0-----:R-:W-:-:S05]  /*1e20*/  IMAD.WIDE.U32 R4, R7, 0x8, R4 ;  /* 0x0000000807047825 */ /* 0x001fca00078e0004 */
[----:B------:R1:W-:Y:S02]  /*1e30*/  STG.E.64 desc[UR8][R4.64], R12 ;  /* 0x0000000c04007986 */ /* 0x0003e4000c101b08 */
.L_x_5320:
        /* <DEDUP_REMOVED lines=8> */
.L_x_5321:
[----:B------:R-:W-:Y:S05]  /*1ec0*/  BSYNC.RELIABLE B1 ;  /* 0x0000000000017941 */ /* 0x000fea0003800100 */
.L_x_5317:
[----:B------:R-:W-:-:S13]  /*1ed0*/  ISETP.GE.U32.AND P0, PT, R3, R2, PT ;  /* 0x000000020300720c */ /* 0x000fda0003f06070 */
[----:B012---:R-:W0:Y:S01]  /*1ee0*/  @!P0 LDC.64 R4, c[0x0][0x398] ;  /* 0x0000e600ff048b82 */ /* 0x007e220000000a00 */
[----:B------:R-:W-:Y:S02]  /*1ef0*/  @!P0 IMAD R7, R0, 0x400, R3 ;  /* 0x0000040000078824 */ /* 0x000fe400078e0203 */
[----:B------:R-:W-:Y:S02]  /*1f00*/  @!P0 VIADD R3, R3, 0x80 ;  /* 0x0000008003038836 */ /* 0x000fe40000000000 */
[----:B0-----:R-:W-:-:S05]  /*1f10*/  @!P0 IMAD.WIDE.U32 R4, R7, 0x8, R4 ;  /* 0x0000000807048825 */ /* 0x001fca00078e0004 */
[----:B------:R2:W-:Y:S02]  /*1f20*/  @!P0 STG.E.64 desc[UR8][R4.64], R30 ;  /* 0x0000001e04008986 */ /* 0x0005e4000c101b08 */
.L_x_5322:
[----:B------:R-:W-:Y:S05]  /*1f30*/  BSYNC.RECONVERGENT B0 ;  /* 0x0000000000007941 */ /* 0x000fea0003800200 */
.L_x_5316:
        /* <DEDUP_REMOVED lines=8> */
.L_x_5299:
[----:B------:R-:W0:Y:S01]  /*1fc0*/  S2R R3, SR_TID.X ;  /* 0x0000000000037919 */ /* 0x000e220000002100 */
[----:B------:R-:W1:Y:S01]  /*1fd0*/  LDC.64 R10, c[0x0][0x3a0] ;  /* 0x0000e800ff0a7b82 */ /* 0x000e620000000a00 */
[----:B------:R-:W-:-:S07]  /*1fe0*/  IMAD.SHL.U32 R26, R0, 0x400, RZ ;  /* 0x00000400001a7824 */ /* 0x000fce00078e00ff */
[----:B------:R-:W2:Y:S01]  /*1ff0*/  LDC.64 R20, c[0x0][0x390] ;  /* 0x0000e400ff147b82 */ /* 0x000ea20000000a00 */
[----:B-1----:R-:W-:-:S04]  /*2000*/  IMAD.WIDE.U32 R10, R26, 0x8, R10 ;  /* 0x000000081a0a7825 */ /* 0x002fc800078e000a */
[----:B0-----:R-:W-:-:S05]  /*2010*/  IMAD.WIDE.U32 R10, R3, 0x20, R10 ;  /* 0x00000020030a7825 */ /* 0x001fca00078e000a */
[----:B------:R-:W3:Y:S01]  /*2020*/  LDG.E.ENL2.256 R4, R12, desc[UR8][R10.64] ;  /* 0xfe0000080a0c797e */ /* 0x000ee20008121904 */
[----:B--2---:R-:W-:Y:S01]  /*2030*/  DADD R20, -RZ, |R20| ;  /* 0x00000000ff147229 */ /* 0x004fe20000000514 */
[----:B------:R-:W-:Y:S01]  /*2040*/  IMAD.MOV.U32 R2, RZ, RZ, RZ ;  /* 0x000000ffff027224 */ /* 0x000fe200078e00ff */
[----:B------:R-:W-:Y:S01]  /*2050*/  UMOV UR4, 0xffffffff ;  /* 0xffffffff00047882 */ /* 0x000fe20000000000 */
[----:B------:R-:W-:Y:S01]  /*2060*/  UMOV UR5, 0x7fefffff ;  /* 0x7fefffff00057882 */ /* 0x000fe20000000000 */
[----:B------:R-:W-:Y:S01]  /*2070*/  IMAD.MOV.U32 R22, RZ, RZ, RZ ;  /* 0x000000ffff167224 */ /* 0x000fe200078e00ff */
[----:B------:R-:W-:Y:S01]  /*2080*/  UMOV UR6, UR5 ;  /* 0x0000000500067c82 */ /* 0x000fe20008000000 */
[----:B------:R-:W-:Y:S02]  /*2090*/  IMAD.MOV.U32 R18, RZ, RZ, 0x0 ;  /* 0x00000000ff127424 */ /* 0x000fe400078e00ff */
[----:B------:R-:W-:Y:S01]  /*20a0*/  IMAD.MOV.U32 R19, RZ, RZ, 0x3fd80000 ;  /* 0x3fd80000ff137424 */ /* 0x000fe200078e00ff */
[----:B---3--:R-:W-:-:S10]  /*20b0*/  DADD R12, -RZ, |R12| ;  /* 0x00000000ff0c7229 */ /* 0x008fd4000000050c */
        /* <DEDUP_REMOVED lines=10> */
[----:B------:R-:W-:Y:S01]  /*2160*/  DADD R12, -RZ, |R14| ;  /* 0x00000000ff0c7229 */ /* 0x000fe2000000050e */
[----:B------:R-:W-:Y:S01]  /*2170*/  ISETP.GE.U32.AND P5, PT, R17, 0x7ff00000, PT ;  /* 0x7ff000001100780c */ /* 0x000fe20003fa6070 */
[----:B------:R-:W-:Y:S02]  /*2180*/  DSETP.NEU.AND P2, PT, R16, RZ, PT ;  /* 0x000000ff1000722a */ /* 0x000fe40003f4d000 */
[----:B------:R-:W-:-:S02]  /*2190*/  DMUL R8, R2, R16 ;  /* 0x0000001002087228 */ /* 0x000fc40000000000 */
[----:B------:R-:W-:-:S06]  /*21a0*/  DMUL R2, R2, R24 ;  /* 0x0000001802027228 */ /* 0x000fcc0000000000 */
[----:B------:R-:W-:Y:S01]  /*21b0*/  DMUL R28, R8, R8 ;  /* 0x00000008081c7228 */ /* 0x000fe20000000000 */
[----:B------:R-:W-:-:S07]  /*21c0*/  IMAD.U32 R8, RZ, RZ, UR6 ;  /* 0x00000006ff087e24 */ /* 0x000fce000f8e00ff */
[----:B------:R-:W-:-:S08]  /*21d0*/  DFMA R28, R2, R2, R28 ;  /* 0x00000002021c722b */ /* 0x000fd0000000001c */
[----:B------:R-:W-:Y:S02]  /*21e0*/  DSETP.MIN.AND P0, P1, R28, UR4, PT ;  /* 0x000000041c007e2a */ /* 0x000fe4000b900000 */
[----:B------:R-:W-:-:S05]  /*21f0*/  IMAD.MOV.U32 R2, RZ, RZ, R29 ;  /* 0x000000ffff027224 */ /* 0x000fca00078e001d */
[----:B------:R-:W-:Y:S01]  /*2200*/  FSEL R3, R2, UR6, P0 ;  /* 0x0000000602037c08 */ /* 0x000fe20008000000 */
[----:B------:R-:W-:-:S05]  /*2210*/  IMAD.MOV.U32 R2, RZ, RZ, R28 ;  /* 0x000000ffff027224 */ /* 0x000fca00078e001c */
[----:B------:R-:W-:Y:S02]  /*2220*/  SEL R2, R2, UR4, P0 ;  /* 0x0000000402027c07 */ /* 0x000fe40008000000 */
[----:B------:R-:W-:Y:S02]  /*2230*/  @P1 LOP3.LUT R3, R8, 0x80000, RZ, 0xfc, !PT ;  /* 0x0008000008031812 */ /* 0x000fe400078efcff */
[----:B------:R-:W-:Y:S02]  /*2240*/  ISETP.GT.U32.AND P1, PT, R20, R12, PT ;  /* 0x0000000c1400720c */ /* 0x000fe40003f24070 */
[----:B------:R-:W0:Y:S01]  /*2250*/  MUFU.RSQ64H R23, R3 ;  /* 0x0000000300177308 */ /* 0x000e220000001c00 */
[----:B------:R-:W-:Y:S02]  /*2260*/  ISETP.LT.U32.AND P0, PT, R12, R20, PT ;  /* 0x000000140c00720c */ /* 0x000fe40003f01070 */
[----:B------:R-:W-:Y:S02]  /*2270*/  ISETP.GT.U32.AND.EX P1, PT, R21, R13, PT, P1 ;  /* 0x0000000d1500720c */ /* 0x000fe40003f24110 */
[----:B------:R-:W-:Y:S01]  /*2280*/  ISETP.LT.U32.AND.EX P0, PT, R13, R21, PT, P0 ;  /* 0x000000150d00720c */ /* 0x000fe20003f01100 */
[----:B0-----:R-:W-:-:S08]  /*2290*/  DMUL R8, R22, R22 ;  /* 0x0000001616087228 */ /* 0x001fd00000000000 */
[----:B------:R-:W-:Y:S01]  /*22a0*/  DFMA R30, R2, -R8, 1 ;  /* 0x3ff00000021e742b */ /* 0x000fe20000000808 */
[----:B------:R-:W-:Y:S02]  /*22b0*/  SEL R9, R21, R13, P1 ;  /* 0x0000000d15097207 */ /* 0x000fe40000800000 */
[----:B------:R-:W-:Y:S02]  /*22c0*/  SEL R3, R13, R21, P0 ;  /* 0x000000150d037207 */ /* 0x000fe40000000000 */
[----:B------:R-:W-:-:S03]  /*22d0*/  LOP3.LUT R8, R9, 0xffc00000, RZ, 0xc0, !PT ;  /* 0xffc0000009087812 */ /* 0x000fc600078ec0ff */
[----:B------:R-:W-:Y:S01]  /*22e0*/  DMUL R14, R22, R30 ;  /* 0x0000001e160e7228 */ /* 0x000fe20000000000 */
[----:B------:R-:W-:Y:S01]  /*22f0*/  SEL R2, R12, R20, P0 ;  /* 0x000000140c027207 */ /* 0x000fe20000000000 */
[----:B------:R-:W-:Y:S01]  /*2300*/  DFMA R30, R30, R18, 0.5 ;  /* 0x3fe000001e1e742b */ /* 0x000fe20000000012 */
[----:B------:R-:W-:Y:S02]  /*2310*/  LOP3.LUT R13, R8, 0x7fd00000, RZ, 0x3c, !PT ;  /* 0x7fd00000080d7812 */ /* 0x000fe400078e3cff */
[----:B------:R-:W-:Y:S01]  /*2320*/  SEL R8, R20, R12, P1 ;  /* 0x0000000c14087207 */ /* 0x000fe20000800000 */
[----:B------:R-:W-:Y:S01]  /*2330*/  IMAD.MOV.U32 R12, RZ, RZ, RZ ;  /* 0x000000ffff0c7224 */ /* 0x000fe200078e00ff */
[----:B------:R-:W-:Y:S01]  /*2340*/  ISETP.GE.U32.AND P4, PT, R3, 0x7ff00000, PT ;  /* 0x7ff000000300780c */ /* 0x000fe20003f86070 */
[----:B------:R-:W-:Y:S02]  /*2350*/  DSETP.NEU.AND P3, PT, R2, RZ, PT ;  /* 0x000000ff0200722a */ /* 0x000fe40003f6d000 */
[----:B------:R-:W-:-:S02]  /*2360*/  DFMA R22, R30, R14, R22 ;  /* 0x0000000e1e16722b */ /* 0x000fc40000000016 */
[C---:B------:R-:W-:Y:S02]  /*2370*/  DMUL R14, R12.reuse, R2 ;  /* 0x000000020c0e7228 */ /* 0x040fe40000000000 */
[----:B------:R-:W-:-:S04]  /*2380*/  DMUL R12, R12, R8 ;  /* 0x000000080c0c7228 */ /* 0x000fc80000000000 */
[----:B------:R-:W-:Y:S02]  /*2390*/  DMUL R28, R28, R22 ;  /* 0x000000161c1c7228 */ /* 0x000fe40000000000 */
[----:B------:R-:W-:Y:S01]  /*23a0*/  DMUL R32, R14, R14 ;  /* 0x0000000e0e207228 */ /* 0x000fe20000000000 */
[----:B------:R-:W-:-:S07]  /*23b0*/  IMAD.MOV.U32 R14, RZ, RZ, RZ ;  /* 0x000000ffff0e7224 */ /* 0x000fce00078e00ff */
        /* <DEDUP_REMOVED lines=10> */
[----:B------:R-:W-:Y:S01]  /*2460*/  DADD R12, -RZ, |R4| ;  /* 0x00000000ff0c7229 */ /* 0x000fe20000000504 */
[----:B------:R-:W-:-:S09]  /*2470*/  UMOV UR6, UR5 ;  /* 0x0000000500067c82 */ /* 0x000fd20008000000 */
[----:B------:R-:W-:Y:S02]  /*2480*/  ISETP.GT.U32.AND P1, PT, R20, R12, PT ;  /* 0x0000000c1400720c */ /* 0x000fe40003f24070 */
[----:B------:R-:W-:Y:S01]  /*2490*/  ISETP.LT.U32.AND P0, PT, R12, R20, PT ;  /* 0x000000140c00720c */ /* 0x000fe20003f01070 */
[----:B0-----:R-:W-:Y:S01]  /*24a0*/  DMUL R30, R14, R14 ;  /* 0x0000000e0e1e7228 */ /* 0x001fe20000000000 */
[----:B------:R-:W-:Y:S02]  /*24b0*/  ISETP.GT.U32.AND.EX P1, PT, R21, R13, PT, P1 ;  /* 0x0000000d1500720c */ /* 0x000fe40003f24110 */
[----:B------:R-:W-:-:S05]  /*24c0*/  ISETP.LT.U32.AND.EX P0, PT, R13, R21, PT, P0 ;  /* 0x000000150d00720c */ /* 0x000fca0003f01100 */
[----:B------:R-:W-:-:S08]  /*24d0*/  DFMA R30, R34, -R30, 1 ;  /* 0x3ff00000221e742b */ /* 0x000fd0000000081e */
[----:B------:R-:W-:Y:S02]  /*24e0*/  DFMA R4, R30, R18, 0.5 ;  /* 0x3fe000001e04742b */ /* 0x000fe40000000012 */
[----:B------:R-:W-:-:S08]  /*24f0*/  DMUL R30, R14, R30 ;  /* 0x0000001e0e1e7228 */ /* 0x000fd00000000000 */
[----:B------:R-:W-:Y:S01]  /*2500*/  DFMA R14, R4, R30, R14 ;  /* 0x0000001e040e722b */ /* 0x000fe2000000000e */
[----:B------:R-:W-:Y:S02]  /*2510*/  SEL R31, R21, R13, P1 ;  /* 0x0000000d151f7207 */ /* 0x000fe40000800000 */
[----:B------:R-:W-:Y:S02]  /*2520*/  SEL R4, R12, R20, P0 ;  /* 0x000000140c047207 */ /* 0x000fe40000000000 */
[----:B------:R-:W-:Y:S02]  /*2530*/  LOP3.LUT R22, R31, 0xffc00000, RZ, 0xc0, !PT ;  /* 0xffc000001f167812 */ /* 0x000fe400078ec0ff */
[----:B------:R-:W-:Y:S01]  /*2540*/  SEL R5, R13, R21, P0 ;  /* 0x000000150d057207 */ /* 0x000fe20000000000 */
[----:B------:R-:W-:Y:S01]  /*2550*/  DMUL R32, R32, R14 ;  /* 0x0000000e20207228 */ /* 0x000fe20000000000 */
[----:B------:R-:W-:Y:S01]  /*2560*/  LOP3.LUT R23, R22, 0x7fd00000, RZ, 0x3c, !PT ;  /* 0x7fd0000016177812 */ /* 0x000fe200078e3cff */
[----:B------:R-:W-:Y:S01]  /*2570*/  IMAD.MOV.U32 R22, RZ, RZ, RZ ;  /* 0x000000ffff167224 */ /* 0x000fe200078e00ff */
[----:B------:R-:W-:Y:S01]  /*2580*/  SEL R30, R20, R12, P1 ;  /* 0x0000000c141e7207 */ /* 0x000fe20000800000 */
[----:B------:R-:W-:Y:S01]  /*2590*/  IMAD.MOV.U32 R12, RZ, RZ, RZ ;  /* 0x000000ffff0c7224 */ /* 0x000fe200078e00ff */
[----:B------:R-:W-:-:S02]  /*25a0*/  LOP3.LUT R13, R0, 0x100000, RZ, 0xfc, !PT ;  /* 0x00100000000d7812 */ /* 0x000fc400078efcff */
[----:B------:R-:W-:Y:S01]  /*25b0*/  LOP3.LUT R0, R9, 0xffc00000, RZ, 0xc0, !PT ;  /* 0xffc0000009007812 */ /* 0x000fe200078ec0ff */
[C---:B------:R-:W-:Y:S02]  /*25c0*/  DMUL R14, R22.reuse, R4 ;  /* 0x00000004160e7228 */ /* 0x040fe40000000000 */
[----:B------:R-:W-:Y:S02]  /*25d0*/  DMUL R22, R22, R30 ;  /* 0x0000001e16167228 */ /* 0x000fe40000000000 */
[----:B------:R-:W-:Y:S01]  /*25e0*/  DMUL R28, R28, R12 ;  /* 0x0000000c1c1c7228 */ /* 0x000fe20000000000 */
[----:B------:R-:W-:-:S03]  /*25f0*/  LOP3.LUT R13, R0, 0x100000, RZ, 0xfc, !PT ;  /* 0x00100000000d7812 */ /* 0x000fc600078efcff */
[----:B------:R-:W-:Y:S01]  /*2600*/  DMUL R34, R14, R14 ;  /* 0x0000000e0e227228 */ /* 0x000fe20000000000 */
[----:B------:R-:W-:Y:S02]  /*2610*/  IMAD.U32 R14, RZ, RZ, UR6 ;  /* 0x00000006ff0e7e24 */ /* 0x000fe4000f8e00ff */
[----:B------:R-:W-:Y:S01]  /*2620*/  DMUL R12, R32, R12 ;  /* 0x0000000c200c7228 */ /* 0x000fe20000000000 */
[----:B------:R-:W-:Y:S02]  /*2630*/  IMAD.MOV.U32 R32, RZ, RZ, RZ ;  /* 0x000000ffff207224 */ /* 0x000fe400078e00ff */
[----:B------:R-:W-:Y:S02]  /*2640*/  @!P5 FSEL R16, R24, R28, !P2 ;  /* 0x0000001c1810d208 */ /* 0x000fe40005000000 */
[----:B------:R-:W-:Y:S01]  /*2650*/  DFMA R34, R22, R22, R34 ;  /* 0x000000161622722b */ /* 0x000fe20000000022 */
[----:B------:R-:W-:-:S04]  /*2660*/  @!P5 FSEL R17, R25, R29, !P2 ;  /* 0x0000001d1911d208 */ /* 0x000fc80005000000 */
[----:B------:R-:W-:Y:S01]  /*2670*/  @!P4 FSEL R2, R8, R12, !P3 ;  /* 0x0000000c0802c208 */ /* 0x000fe20005800000 */
[----:B------:R-:W-:Y:S02]  /*2680*/  IMAD.MOV.U32 R12, RZ, RZ, RZ ;  /* 0x000000ffff0c7224 */ /* 0x000fe400078e00ff */
[----:B------:R-:W-:Y:S01]  /*2690*/  DSETP.MIN.AND P0, P1, R34, UR4, PT ;  /* 0x0000000422007e2a */ /* 0x000fe2000b900000 */
[----:B------:R-:W-:Y:S01]  /*26a0*/  @!P4 FSEL R3, R9, R13, !P3 ;  /* 0x0000000d0903c208 */ /* 0x000fe20005800000 */
[----:B------:R-:W-:-:S05]  /*26b0*/  IMAD.MOV.U32 R0, RZ, RZ, R35 ;  /* 0x000000ffff007224 */ /* 0x000fca00078e0023 */
[----:B------:R-:W-:Y:S01]  /*26c0*/  FSEL R37, R0, UR6, P0 ;  /* 0x0000000600257c08 */ /* 0x000fe20008000000 */
[----:B------:R-:W-:Y:S01]  /*26d0*/  IMAD.MOV.U32 R0, RZ, RZ, R34 ;  /* 0x000000ffff007224 */ /* 0x000fe200078e0022 */
[----:B------:R-:W-:-:S04]  /*26e0*/  UMOV UR6, UR4 ;  /* 0x0000000400067c82 */ /* 0x000fc80008000000 */
[----:B------:R-:W-:Y:S01]  /*26f0*/  SEL R36, R0, UR6, P0 ;  /* 0x0000000600247c07 */ /* 0x000fe20008000000 */
[----:B------:R-:W-:Y:S01]  /*2700*/  UMOV UR6, UR5 ;  /* 0x0000000500067c82 */ /* 0x000fe20008000000 */
[----:B------:R-:W-:Y:S01]  /*2710*/  @P1 LOP3.LUT R37, R14, 0x80000, RZ, 0xfc, !PT ;  /* 0x000800000e251812 */ /* 0x000fe200078efcff */
[----:B------:R-:W-:-:S03]  /*2720*/  DADD R14, -RZ, |R6| ;  /* 0x00000000ff0e7229 */ /* 0x000fc60000000506 */
[----:B------:R-:W0:Y:S07]  /*2730*/  MUFU.RSQ64H R33, R37 ;  /* 0x0000002500217308 */ /* 0x000e2e0000001c00 */
[----:B------:R-:W-:Y:S02]  /*2740*/  ISETP.GT.U32.AND P0, PT, R20, R14, PT ;  /* 0x0000000e1400720c */ /* 0x000fe40003f04070 */
[----:B------:R-:W-:Y:S02]  /*2750*/  ISETP.LT.U32.AND P1, PT, R14, R20, PT ;  /* 0x000000140e00720c */ /* 0x000fe40003f21070 */
[----:B------:R-:W-:-:S02]  /*2760*/  ISETP.GT.U32.AND.EX P0, PT, R21, R15, PT, P0 ;  /* 0x0000000f1500720c */ /* 0x000fc40003f04100 */
[----:B------:R-:W-:Y:S01]  /*2770*/  ISETP.LT.U32.AND.EX P1, PT, R15, R21, PT, P1 ;  /* 0x000000150f00720c */ /* 0x000fe20003f21110 */
[----:B0-----:R-:W-:-:S08]  /*2780*/  DMUL R22, R32, R32 ;  /* 0x0000002020167228 */ /* 0x001fd00000000000 */
[----:B------:R-:W-:-:S08]  /*2790*/  DFMA R22, R36, -R22, 1 ;  /* 0x3ff000002416742b */ /* 0x000fd00000000816 */
[----:B------:R-:W-:Y:S02]  /*27a0*/  DFMA R6, R22, R18, 0.5 ;  /* 0x3fe000001606742b */ /* 0x000fe40000000012 */
[----:B------:R-:W-:-:S08]  /*27b0*/  DMUL R22, R32, R22 ;  /* 0x0000001620167228 */ /* 0x000fd00000000000 */
[----:B------:R-:W-:Y:S01]  /*27c0*/  DFMA R32, R6, R22, R32 ;  /* 0x000000160620722b */ /* 0x000fe20000000020 */
[----:B------:R-:W-:Y:S02]  /*27d0*/  SEL R23, R21, R15, P0 ;  /* 0x0000000f15177207 */ /* 0x000fe40000000000 */
[----:B------:R-:W-:Y:S02]  /*27e0*/  SEL R6, R14, R20, P1 ;  /* 0x000000140e067207 */ /* 0x000fe40000800000 */
[----:B------:R-:W-:Y:S02]  /*27f0*/  LOP3.LUT R0, R23, 0xffc00000, RZ, 0xc0, !PT ;  /* 0xffc0000017007812 */ /* 0x000fe400078ec0ff */
[----:B------:R-:W-:Y:S02]  /*2800*/  SEL R7, R15, R21, P1 ;  /* 0x000000150f077207 */ /* 0x000fe40000800000 */
[----:B------:R-:W-:Y:S01]  /*2810*/  SEL R22, R20, R14, P0 ;  /* 0x0000000e14167207 */ /* 0x000fe20000000000 */
[----:B------:R-:W-:Y:S01]  /*2820*/  IMAD.MOV.U32 R14, RZ, RZ, RZ ;  /* 0x000000ffff0e7224 */ /* 0x000fe200078e00ff */
[----:B------:R-:W-:-:S06]  /*2830*/  LOP3.LUT R15, R0, 0x7fd00000, RZ, 0x3c, !PT ;  /* 0x7fd00000000f7812 */ /* 0x000fcc00078e3cff */
[C---:B------:R-:W-:Y:S02]  /*2840*/  DMUL R8, R14.reuse, R6 ;  /* 0x000000060e087228 */ /* 0x040fe40000000000 */
[----:B------:R-:W-:-:S06]  /*2850*/  DMUL R14, R14, R22 ;  /* 0x000000160e0e7228 */ /* 0x000fcc0000000000 */
[----:B------:R-:W-:Y:S01]  /*2860*/  DMUL R28, R8, R8 ;  /* 0x00000008081c7228 */ /* 0x000fe20000000000 */
[----:B------:R-:W-:-:S07]  /*2870*/  IMAD.U32 R8, RZ, RZ, UR6 ;  /* 0x00000006ff087e24 */ /* 0x000fce000f8e00ff */
[----:B------:R-:W-:-:S08]  /*2880*/  DFMA R28, R14, R14, R28 ;  /* 0x0000000e0e1c722b */ /* 0x000fd0000000001c */
        /* <DEDUP_REMOVED lines=13> */
[----:B------:R-:W2:Y:S01]  /*2960*/  LDG.E.ENL2.256 R12, R8, desc[UR8][R10.64+0x1000] ;  /* 0xfe0080080a08797e */ /* 0x000ea2000812190c */
[----:B------:R-:W-:Y:S01]  /*2970*/  DMUL R34, R34, R32 ;  /* 0x0000002022227228 */ /* 0x000fe20000000000 */
[----:B------:R-:W-:Y:S01]  /*2980*/  ISETP.GE.U32.AND P3, PT, R5, 0x7ff00000, PT ;  /* 0x7ff000000500780c */ /* 0x000fe20003f66070 */
[----:B------:R-:W-:Y:S01]  /*2990*/  DSETP.NEU.AND P2, PT, R4, RZ, PT ;  /* 0x000000ff0400722a */ /* 0x000fe20003f4d000 */
[----:B------:R-:W-:Y:S01]  /*29a0*/  LOP3.LUT R32, R23, 0xffc00000, RZ, 0xc0, !PT ;  /* 0xffc0000017207812 */ /* 0x000fe200078ec0ff */
[----:B------:R-:W-:Y:S02]  /*29b0*/  UMOV UR6, UR5 ;  /* 0x0000000500067c82 */ /* 0x000fe40008000000 */
[----:B------:R-:W-:Y:S01]  /*29c0*/  DMUL R24, R28, R24 ;  /* 0x000000181c187228 */ /* 0x000fe20000000000 */
[----:B------:R-:W-:Y:S01]  /*29d0*/  IMAD.MOV.U32 R36, RZ, RZ, RZ ;  /* 0x000000ffff247224 */ /* 0x000fe200078e00ff */
[----:B------:R-:W-:Y:S01]  /*29e0*/  LOP3.LUT R28, R31, 0xffc00000, RZ, 0xc0, !PT ;  /* 0xffc000001f1c7812 */ /* 0x000fe200078ec0ff */
[----:B------:R-:W-:Y:S01]  /*29f0*/  DSETP.NEU.AND P4, PT, R6, RZ, PT ;  /* 0x000000ff0600722a */ /* 0x000fe20003f8d000 */
[----:B------:R-:W-:Y:S01]  /*2a00*/  LOP3.LUT R33, R32, 0x100000, RZ, 0xfc, !PT ;  /* 0x0010000020217812 */ /* 0x000fe200078efcff */
[----:B------:R-:W-:Y:S01]  /*2a10*/  IMAD.MOV.U32 R32, RZ, RZ, RZ ;  /* 0x000000ffff207224 */ /* 0x000fe200078e00ff */
[----:B------:R-:W-:Y:S01]  /*2a20*/  LOP3.LUT R29, R28, 0x100000, RZ, 0xfc, !PT ;  /* 0x001000001c1d7812 */ /* 0x000fe200078efcff */
[----:B------:R-:W-:-:S04]  /*2a30*/  IMAD.MOV.U32 R28, RZ, RZ, RZ ;  /* 0x000000ffff1c7224 */ /* 0x000fc800078e00ff */
[----:B------:R-:W-:Y:S02]  /*2a40*/  DMUL R24, R24, R32 ;  /* 0x0000002018187228 */ /* 0x000fe40000000000 */
[----:B------:R-:W-:-:S10]  /*2a50*/  DMUL R34, R34, R28 ;  /* 0x0000001c22227228 */ /* 0x000fd40000000000 */
[----:B------:R-:W-:Y:S02]  /*2a60*/  @!P3 FSEL R4, R30, R34, !P2 ;  /* 0x000000221e04b208 */ /* 0x000fe40005000000 */
[----:B------:R-:W-:Y:S01]  /*2a70*/  @!P3 FSEL R5, R31, R35, !P2 ;  /* 0x000000231f05b208 */ /* 0x000fe20005000000 */
[----:B--2---:R-:W-:Y:S02]  /*2a80*/  DADD R8, -RZ, |R8| ;  /* 0x00000000ff087229 */ /* 0x004fe40000000508 */
[----:B------:R-:W-:-:S08]  /*2a90*/  DADD R14, -RZ, |R14| ;  /* 0x00000000ff0e7229 */ /* 0x000fd0000000050e */
        /* <DEDUP_REMOVED lines=9> */
[----:B------:R-:W-:Y:S01]  /*2b30*/  LOP3.LUT R33, R32, 0x7fd00000, RZ, 0x3c, !PT ;  /* 0x7fd0000020217812 */ /* 0x000fe200078e3cff */
[----:B------:R-:W-:Y:S01]  /*2b40*/  IMAD.MOV.U32 R32, RZ, RZ, RZ ;  /* 0x000000ffff207224 */ /* 0x000fe200078e00ff */
[----:B------:R-:W-:-:S05]  /*2b50*/  SEL R9, R9, R21, P0 ;  /* 0x0000001509097207 */ /* 0x000fca0000000000 */
[C---:B------:R-:W-:Y:S02]  /*2b60*/  DMUL R30, R32.reuse, R28 ;  /* 0x0000001c201e7228 */ /* 0x040fe40000000000 */
[----:B------:R-:W-:Y:S02]  /*2b70*/  DMUL R32, R32, R8 ;  /* 0x0000000820207228 */ /* 0x000fe40000000000 */
[----:B------:R-:W-:-:S06]  /*2b80*/  DSETP.NEU.AND P3, PT, R8, RZ, PT ;  /* 0x000000ff0800722a */ /* 0x000fcc0003f6d000 */
[----:B------:R-:W-:-:S08]  /*2b90*/  DMUL R32, R32, R32 ;  /* 0x0000002020207228 */ /* 0x000fd00000000000 */
[----:B------:R-:W-:Y:S01]  /*2ba0*/  DFMA R30, R30, R30, R32 ;  /* 0x0000001e1e1e722b */ /* 0x000fe20000000020 */
[----:B------:R-:W-:-:S07]  /*2bb0*/  IMAD.MOV.U32 R32, RZ, RZ, RZ ;  /* 0x000000ffff207224 */ /* 0x000fce00078e00ff */
        /* <DEDUP_REMOVED lines=9> */
[----:B------:R-:W-:Y:S01]  /*2c50*/  UMOV UR6, UR5 ;  /* 0x0000000500067c82 */ /* 0x000fe20008000000 */
[----:B------:R-:W-:-:S13]  /*2c60*/  ISETP.GE.U32.AND P0, PT, R7, 0x7ff00000, PT ;  /* 0x7ff000000700780c */ /* 0x000fda0003f06070 */
        /* <DEDUP_REMOVED lines=13> */
[----:B------:R-:W-:Y:S01]  /*2d40*/  LOP3.LUT R35, R34, 0x100000, RZ, 0xfc, !PT ;  /* 0x0010000022237812 */ /* 0x000fe200078efcff */
[----:B------:R-:W-:-:S04]  /*2d50*/  IMAD.MOV.U32 R34, RZ, RZ, RZ ;  /* 0x000000ffff227224 */ /* 0x000fc800078e00ff */
[----:B------:R-:W-:Y:S01]  /*2d60*/  DFMA R10, R10, R22, R32 ;  /* 0x000000160a0a722b */ /* 0x000fe20000000020 */
[----:B------:R-:W-:Y:S02]  /*2d70*/  SEL R23, R21, R25, P1 ;  /* 0x0000001915177207 */ /* 0x000fe40000800000 */
[----:B------:R-:W-:Y:S02]  /*2d80*/  SEL R22, R20, R24, P1 ;  /* 0x0000001814167207 */ /* 0x000fe40000800000 */
[----:B------:R-:W-:-:S03]  /*2d90*/  LOP3.LUT R27, R23, 0xffc00000, RZ, 0xc0, !PT ;  /* 0xffc00000171b7812 */ /* 0x000fc600078ec0ff */
[----:B------:R-:W-:Y:S01]  /*2da0*/  DMUL R30, R30, R10 ;  /* 0x0000000a1e1e7228 */ /* 0x000fe20000000000 */
[----:B------:R-:W-:Y:S01]  /*2db0*/  SEL R10, R24, R20, P0 ;  /* 0x00000014180a7207 */ /* 0x000fe20000000000 */
[----:B------:R-:W-:Y:S01]  /*2dc0*/  IMAD.MOV.U32 R24, RZ, RZ, RZ ;  /* 0x000000ffff187224 */ /* 0x000fe200078e00ff */
[----:B------:R-:W-:Y:S02]  /*2dd0*/  SEL R11, R25, R21, P0 ;  /* 0x00000015190b7207 */ /* 0x000fe40000000000 */
[----:B------:R-:W-:-:S03]  /*2de0*/  LOP3.LUT R25, R27, 0x7fd00000, RZ, 0x3c, !PT ;  /* 0x7fd000001b197812 */ /* 0x000fc600078e3cff */
[----:B------:R-:W-:Y:S02]  /*2df0*/  DMUL R34, R30, R34 ;  /* 0x000000221e227228 */ /* 0x000fe40000000000 */
[----:B------:R-:W-:Y:S02]  /*2e00*/  DSETP.NEU.AND P2, PT, R10, RZ, PT ;  /* 0x000000ff0a00722a */ /* 0x000fe40003f4d000 */
[C---:B------:R-:W-:Y:S02]  /*2e10*/  DMUL R30, R24.reuse, R22 ;  /* 0x00000016181e7228 */ /* 0x040fe40000000000 */
[----:B------:R-:W-:-:S04]  /*2e20*/  DMUL R24, R24, R10 ;  /* 0x0000000a18187228 */ /* 0x000fc80000000000 */
[----:B------:R-:W-:Y:S01]  /*2e30*/  @!P4 FSEL R0, R28, R34, !P3 ;  /* 0x000000221c00c208 */ /* 0x000fe20005800000 */
[----:B------:R-:W-:Y:S01]  /*2e40*/  IMAD.MOV.U32 R34, RZ, RZ, RZ ;  /* 0x000000ffff227224 */ /* 0x000fe200078e00ff */
[----:B------:R-:W-:Y:S02]  /*2e50*/  @!P4 FSEL R9, R29, R35, !P3 ;  /* 0x000000231d09c208 */ /* 0x000fe40005800000 */
[----:B------:R-:W-:Y:S01]  /*2e60*/  DMUL R24, R24, R24 ;  /* 0x0000001818187228 */ /* 0x000fe20000000000 */
[----:B------:R-:W-:-:S07]  /*2e70*/  ISETP.GE.U32.AND P4, PT, R11, 0x7ff00000, PT ;  /* 0x7ff000000b00780c */ /* 0x000fce0003f86070 */
        /* <DEDUP_REMOVED lines=11> */
[----:B------:R-:W-:Y:S01]  /*2f30*/  LOP3.LUT R8, R23, 0xffc00000, RZ, 0xc0, !PT ;  /* 0xffc0000017087812 */ /* 0x000fe200078ec0ff */
[----:B0-----:R-:W-:-:S08]  /*2f40*/  DMUL R24, R36, R36 ;  /* 0x0000002424187228 */ /* 0x001fd00000000000 */
[----:B------:R-:W-:-:S08]  /*2f50*/  DFMA R24, R32, -R24, 1 ;  /* 0x3ff000002018742b */ /* 0x000fd00000000818 */
[----:B------:R-:W-:Y:S02]  /*2f60*/  DFMA R32, R24, R18, 0.5 ;  /* 0x3fe000001820742b */ /* 0x000fe40000000012 */
[----:B------:R-:W-:-:S08]  /*2f70*/  DMUL R24, R36, R24 ;  /* 0x0000001824187228 */ /* 0x000fd00000000000 */
[----:B------:R-:W-:Y:S02]  /*2f80*/  DFMA R36, R32, R24, R36 ;  /* 0x000000182024722b */ /* 0x000fe40000000024 */
[----:B------:R-:W-:-:S06]  /*2f90*/  DADD R24, -RZ, |R12| ;  /* 0x00000000ff187229 */ /* 0x000fcc000000050c */
[----:B------:R-:W-:Y:S01]  /*2fa0*/  DMUL R32, R30, R36 ;  /* 0x000000241e207228 */ /* 0x000fe20000000000 */
[----:B------:R-:W-:Y:S01]  /*2fb0*/  LOP3.LUT R31, R8, 0x100000, RZ, 0xfc, !PT ;  /* 0x00100000081f7812 */ /* 0x000fe200078efcff */
[----:B------:R-:W-:Y:S02]  /*2fc0*/  IMAD.MOV.U32 R30, RZ, RZ, RZ ;  /* 0x000000ffff1e7224 */ /* 0x000fe400078e00ff */
[----:B------:R-:W-:Y:S02]  /*2fd0*/  ISETP.GT.U32.AND P1, PT, R20, R24, PT ;  /* 0x000000181400720c */ /* 0x000fe40003f24070 */
[----:B------:R-:W-:Y:S02]  /*2fe0*/  ISETP.LT.U32.AND P0, PT, R24, R20, PT ;  /* 0x000000141800720c */ /* 0x000fe40003f01070 */
[----:B------:R-:W-:Y:S01]  /*2ff0*/  ISETP.GT.U32.AND.EX P1, PT, R21, R25, PT, P1 ;  /* 0x000000191500720c */ /* 0x000fe20003f24110 */
[----:B------:R-:W-:Y:S01]  /*3000*/  DMUL R30, R32, R30 ;  /* 0x0000001e201e7228 */ /* 0x000fe20000000000 */
[----:B------:R-:W-:-:S02]  /*3010*/  ISETP.LT.U32.AND.EX P0, PT, R25, R21, PT, P0 ;  /* 0x000000151900720c */ /* 0x000fc40003f01100 */
[----:B------:R-:W-:Y:S02]  /*3020*/  SEL R13, R21, R25, P1 ;  /* 0x00000019150d7207 */ /* 0x000fe40000800000 */
[----:B------:R-:W-:Y:S02]  /*3030*/  SEL R12, R20, R24, P1 ;  /* 0x00000018140c7207 */ /* 0x000fe40000800000 */
[----:B------:R-:W-:Y:S02]  /*3040*/  LOP3.LUT R32, R13, 0xffc00000, RZ, 0xc0, !PT ;  /* 0xffc000000d207812 */ /* 0x000fe400078ec0ff */
[----:B------:R-:W-:Y:S02]  /*3050*/  SEL R24, R24, R20, P0 ;  /* 0x0000001418187207 */ /* 0x000fe40000000000 */
[----:B------:R-:W-:Y:S01]  /*3060*/  LOP3.LUT R33, R32, 0x7fd00000, RZ, 0x3c, !PT ;  /* 0x7fd0000020217812 */ /* 0x000fe200078e3cff */
[----:B------:R-:W-:Y:S01]  /*3070*/  IMAD.MOV.U32 R32, RZ, RZ, RZ ;  /* 0x000000ffff207224 */ /* 0x000fe200078e00ff */
[----:B------:R-:W-:-:S02]  /*3080*/  SEL R25, R25, R21, P0 ;  /* 0x0000001519197207 */ /* 0x000fc40000000000 */
[----:B------:R-:W-:Y:S02]  /*3090*/  @!P4 FSEL R10, R22, R30, !P2 ;  /* 0x0000001e160ac208 */ /* 0x000fe40005000000 */
[----:B------:R-:W-:Y:S01]  /*30a0*/  @!P4 FSEL R11, R23, R31, !P2 ;  /* 0x0000001f170bc208 */ /* 0x000fe20005000000 */
        /* <DEDUP_REMOVED lines=16> */
[----:B------:R-:W-:Y:S02]  /*31b0*/  ISETP.LT.U32.AND P0, PT, R14, R20, PT ;  /* 0x000000140e00720c */ /* 0x000fe40003f01070 */
[----:B------:R-:W-:-:S02]  /*31c0*/  ISETP.GT.U32.AND.EX P1, PT, R21, R15, PT, P1 ;  /* 0x0000000f1500720c */ /* 0x000fc40003f24110 */
[----:B------:R-:W-:-:S04]  /*31d0*/  ISETP.LT.U32.AND.EX P0, PT, R15, R21, PT, P0 ;  /* 0x000000150f00720c */ /* 0x000fc80003f01100 */
[----:B------:R-:W-:Y:S02]  /*31e0*/  SEL R27, R15, R21, P0 ;  /* 0x000000150f1b7207 */ /* 0x000fe40000000000 */
[----:B------:R-:W-:Y:S02]  /*31f0*/  SEL R15, R21, R15, P1 ;  /* 0x0000000f150f7207 */ /* 0x000fe40000800000 */
[----:B------:R-:W-:Y:S01]  /*3200*/  SEL R8, R14, R20, P0 ;  /* 0x000000140e087207 */ /* 0x000fe20000000000 */
[----:B0-----:R-:W-:Y:S01]  /*3210*/  DMUL R28, R34, R34 ;  /* 0x00000022221c7228 */ /* 0x001fe20000000000 */
[----:B------:R-:W-:Y:S01]  /*3220*/  SEL R14, R20, R14, P1 ;  /* 0x0000000e140e7207 */ /* 0x000fe20000800000 */
[----:B------:R-:W-:Y:S01]  /*3230*/  IMAD.MOV.U32 R31, RZ, RZ, R27 ;  /* 0x000000ffff1f7224 */ /* 0x000fe200078e001b */
[----:B------:R-:W-:Y:S01]  /*3240*/  LOP3.LUT R20, R13, 0xffc00000, RZ, 0xc0, !PT ;  /* 0xffc000000d147812 */ /* 0x000fe200078ec0ff */
[----:B------:R-:W-:-:S04]  /*3250*/  IMAD.MOV.U32 R30, RZ, RZ, R8 ;  /* 0x000000ffff1e7224 */ /* 0x000fc800078e0008 */
[----:B------:R-:W-:Y:S02]  /*3260*/  DFMA R28, R36, -R28, 1 ;  /* 0x3ff00000241c742b */ /* 0x000fe4000000081c */
[----:B------:R-:W-:-:S06]  /*3270*/  DSETP.NEU.AND P1, PT, R30, RZ, PT ;  /* 0x000000ff1e00722a */ /* 0x000fcc0003f2d000 */
[----:B------:R-:W-:Y:S02]  /*3280*/  DFMA R36, R28, R18, 0.5 ;  /* 0x3fe000001c24742b */ /* 0x000fe40000000012 */
[----:B------:R-:W-:-:S08]  /*3290*/  DMUL R28, R34, R28 ;  /* 0x0000001c221c7228 */ /* 0x000fd00000000000 */
[----:B------:R-:W-:Y:S01]  /*32a0*/  DFMA R28, R36, R28, R34 ;  /* 0x0000001c241c722b */ /* 0x000fe20000000022 */
[----:B------:R-:W-:-:S04]  /*32b0*/  LOP3.LUT R34, R15, 0xffc00000, RZ, 0xc0, !PT ;  /* 0xffc000000f227812 */ /* 0x000fc800078ec0ff */
[----:B------:R-:W-:-:S03]  /*32c0*/  LOP3.LUT R21, R34, 0x7fd00000, RZ, 0x3c, !PT ;  /* 0x7fd0000022157812 */ /* 0x000fc600078e3cff */
[----:B------:R-:W-:Y:S01]  /*32d0*/  DMUL R32, R32, R28 ;  /* 0x0000001c20207228 */ /* 0x000fe20000000000 */
[----:B------:R-:W-:Y:S01]  /*32e0*/  LOP3.LUT R35, R34, 0x100000, RZ, 0xfc, !PT ;  /* 0x0010000022237812 */ /* 0x000fe200078efcff */
[----:B------:R-:W-:Y:S01]  /*32f0*/  IMAD.MOV.U32 R28, RZ, RZ, RZ ;  /* 0x000000ffff1c7224 */ /* 0x000fe200078e00ff */
[----:B------:R-:W-:Y:S01]  /*3300*/  LOP3.LUT R29, R20, 0x100000, RZ, 0xfc, !PT ;  /* 0x00100000141d7812 */ /* 0x000fe200078efcff */
[----:B------:R-:W-:Y:S02]  /*3310*/  IMAD.MOV.U32 R20, RZ, RZ, RZ ;  /* 0x000000ffff147224 */ /* 0x000fe400078e00ff */
[----:B------:R-:W-:-:S03]  /*3320*/  IMAD.MOV.U32 R34, RZ, RZ, RZ ;  /* 0x000000ffff227224 */ /* 0x000fc600078e00ff */
[----:B------:R-:W-:Y:S02]  /*3330*/  DMUL R28, R32, R28 ;  /* 0x0000001c201c7228 */ /* 0x000fe40000000000 */
[C---:B------:R-:W-:Y:S02]  /*3340*/  DMUL R32, R20.reuse, R30 ;  /* 0x0000001e14207228 */ /* 0x040fe40000000000 */
[----:B------:R-:W-:Y:S01]  /*3350*/  DMUL R22, R20, R14 ;  /* 0x0000000e14167228 */ /* 0x000fe20000000000 */
[----:B------:R-:W0:Y:S01]  /*3360*/  S2R R31, SR_TID.X ;  /* 0x00000000001f7919 */ /* 0x000e220000002100 */
[----:B------:R-:W1:Y:S04]  /*3370*/  LDC.64 R20, c[0x0][0x398] ;  /* 0x0000e600ff147b82 */ /* 0x000e680000000a00 */
[----:B------:R-:W-:-:S08]  /*3380*/  DMUL R32, R32, R32 ;  /* 0x0000002020207228 */ /* 0x000fd00000000000 */
[----:B------:R-:W-:Y:S01]  /*3390*/  DFMA R22, R22, R22, R32 ;  /* 0x000000161616722b */ /* 0x000fe20000000020 */
[----:B------:R-:W-:-:S07]  /*33a0*/  IMAD.MOV.U32 R32, RZ, RZ, RZ ;  /* 0x000000ffff207224 */ /* 0x000fce00078e00ff */
[----:B------:R-:W-:Y:S01]  /*33b0*/  DSETP.MIN.AND P0, P2, R22, UR4, PT ;  /* 0x0000000416007e2a */ /* 0x000fe2000ba00000 */
[----:B-1----:R-:W-:-:S04]  /*33c0*/  IMAD.WIDE.U32 R20, R26, 0x8, R20 ;  /* 0x000000081a147825 */ /* 0x002fc800078e0014 */
[----:B------:R-:W-:Y:S02]  /*33d0*/  IMAD.MOV.U32 R26, RZ, RZ, R23 ;  /* 0x000000ffff1a7224 */ /* 0x000fe400078e0017 */
[----:B0-----:R-:W-:-:S03]  /*33e0*/  IMAD.WIDE.U32 R20, R31, 0x20, R20 ;  /* 0x000000201f147825 */ /* 0x001fc600078e0014 */
[----:B------:R-:W-:Y:S01]  /*33f0*/  FSEL R37, R26, UR6, P0 ;  /* 0x000000061a257c08 */ /* 0x000fe20008000000 */
[----:B------:R-:W-:-:S05]  /*3400*/  IMAD.U32 R26, RZ, RZ, UR6 ;  /* 0x00000006ff1a7e24 */ /* 0x000fca000f8e00ff */
[----:B------:R-:W-:Y:S01]  /*3410*/  @P2 LOP3.LUT R37, R26, 0x80000, RZ, 0xfc, !PT ;  /* 0x000800001a252812 */ /* 0x000fe200078efcff */
[----:B------:R-:W-:Y:S01]  /*3420*/  IMAD.MOV.U32 R26, RZ, RZ, R22 ;  /* 0x000000ffff1a7224 */ /* 0x000fe200078e0016 */
[----:B------:R-:W-:Y:S02]  /*3430*/  ISETP.GE.U32.AND P2, PT, R27, 0x7ff00000, PT ;  /* 0x7ff000001b00780c */ /* 0x000fe40003f46070 */
[----:B------:R-:W0:Y:S02]  /*3440*/  MUFU.RSQ64H R33, R37 ;  /* 0x0000002500217308 */ /* 0x000e240000001c00 */
[----:B------:R-:W-:Y:S02]  /*3450*/  SEL R36, R26, UR4, P0 ;  /* 0x000000041a247c07 */ /* 0x000fe40008000000 */
[----:B------:R-:W-:Y:S01]  /*3460*/  ISETP.GE.U32.AND P0, PT, R25, 0x7ff00000, PT ;  /* 0x7ff000001900780c */ /* 0x000fe20003f06070 */
[----:B0-----:R-:W-:-:S12]  /*3470*/  DMUL R30, R32, R32 ;  /* 0x00000020201e7228 */ /* 0x001fd80000000000 */
[----:B------:R-:W-:Y:S01]  /*3480*/  @!P0 FSEL R24, R12, R28, !P3 ;  /* 0x0000001c0c188208 */ /* 0x000fe20005800000 */
[----:B------:R-:W-:Y:S01]  /*3490*/  IMAD.MOV.U32 R12, RZ, RZ, R16 ;  /* 0x000000ffff0c7224 */ /* 0x000fe200078e0010 */
[----:B------:R-:W-:Y:S01]  /*34a0*/  @!P0 FSEL R25, R13, R29, !P3 ;  /* 0x0000001d0d198208 */ /* 0x000fe20005800000 */
[----:B------:R-:W-:Y:S01]  /*34b0*/  IMAD.MOV.U32 R13, RZ, RZ, R17 ;  /* 0x000000ffff0d7224 */ /* 0x000fe200078e0011 */
        /* <DEDUP_REMOVED lines=10> */
[----:B------:R-:W-:-:S03]  /*3560*/  IMAD.MOV.U32 R26, RZ, RZ, R8 ;  /* 0x000000ffff1a7224 */ /* 0x000fc600078e0008 */
[----:B------:R0:W-:Y:S02]  /*3570*/  STG.E.ENL2.256 desc[UR8][R20.64], R12, R4 ;  /* 0xf800000c1404797f */ /* 0x0001e4000f121808 */
[----:B0-----:R-:W-:Y:S02]  /*3580*/  IMAD.MOV.U32 R4, RZ, RZ, R0 ;  /* 0x000000ffff047224 */ /* 0x001fe400078e0000 */
[----:B------:R-:W-:Y:S02]  /*3590*/  IMAD.MOV.U32 R5, RZ, RZ, R9 ;  /* 0x000000ffff057224 */ /* 0x000fe400078e0009 */
[----:B------:R-:W-:Y:S02]  /*35a0*/  IMAD.MOV.U32 R6, RZ, RZ, R10 ;  /* 0x000000ffff067224 */ /* 0x000fe400078e000a */
[----:B------:R-:W-:-:S05]  /*35b0*/  IMAD.MOV.U32 R7, RZ, RZ, R11 ;  /* 0x000000ffff077224 */ /* 0x000fca00078e000b */
[----:B------:R-:W-:Y:S01]  /*35c0*/  STG.E.ENL2.256 desc[UR8][R20.64+0x1000], R4, R24 ;  /* 0xf80080041418797f */ /* 0x000fe2000f121808 */
[----:B------:R-:W-:Y:S05]  /*35d0*/  EXIT ;  /* 0x000000000000794d */ /* 0x000fea0003800000 */
.L_x_5323:
        /* <DEDUP_REMOVED lines=10> */
.L_x_17953:


//--------------------- .text._ZN2at6native29vectorized_elementwise_kernelILi8ENS0_13AUnaryFunctorIdddZZZNS0_17hypot_kernel_cudaERNS_18TensorIteratorBaseEENKUlvE_clEvENKUlvE_clEvEUlddE_EESt5arrayIPcLm2EEEEviT0_T1_ --------------------------
	.section	.text._ZN2at6native29vectorized_elementwise_kernelILi8ENS0_13AUnaryFunctorIdddZZZNS0_17hypot_kernel_cudaERNS_18TensorIteratorBaseEENKUlvE_clEvENKUlvE_clEvEUlddE_EESt5arrayIPcLm2EEEEviT0_T1_,"ax",@progbits
	.align	128
        .global         _ZN2at6native29vectorized_elementwise_kernelILi8ENS0_13AUnaryFunctorIdddZZZNS0_17hypot_kernel_cudaERNS_18TensorIteratorBaseEENKUlvE_clEvENKUlvE_clEvEUlddE_EESt5arrayIPcLm2EEEEviT0_T1_
        .type           _ZN2at6native29vectorized_elementwise_kernelILi8ENS0_13AUnaryFunctorIdddZZZNS0_17hypot_kernel_cudaERNS_18TensorIteratorBaseEENKUlvE_clEvENKUlvE_clEvEUlddE_EESt5arrayIPcLm2EEEEviT0_T1_,@function
        .size           _ZN2at6native29vectorized_elementwise_kernelILi8ENS0_13AUnaryFunctorIdddZZZNS0_17hypot_kernel_cudaERNS_18TensorIteratorBaseEENKUlvE_clEvENKUlvE_clEvEUlddE_EESt5arrayIPcLm2EEEEviT0_T1_,(.L_x_17954 - _ZN2at6native29vectorized_elementwise_kernelILi8ENS0_13AUnaryFunctorIdddZZZNS0_17hypot_kernel_cudaERNS_18TensorIteratorBaseEENKUlvE_clEvENKUlvE_clEvEUlddE_EESt5arrayIPcLm2EEEEviT0_T1_)
        .other          _ZN2at6native29vectorized_elementwise_kernelILi8ENS0_13AUnaryFunctorIdddZZZNS0_17hypot_kernel_cudaERNS_18TensorIteratorBaseEENKUlvE_clEvENKUlvE_clEvEUlddE_EESt5arrayIPcLm2EEEEviT0_T1_,@"STO_CUDA_ENTRY STV_DEFAULT"
_ZN2at6native29vectorized_elementwise_kernelILi8ENS0_13AUnaryFunctorIdddZZZNS0_17hypot_kernel_cudaERNS_18TensorIteratorBaseEENKUlvE_clEvENKUlvE_clEvEUlddE_EESt5arrayIPcLm2EEEEviT0_T1_:
.text._ZN2at6native29vectorized_elementwise_kernelILi8ENS0_13AUnaryFunctorIdddZZZNS0_17hypot_kernel_cudaERNS_18TensorIteratorBaseEENKUlvE_clEvENKUlvE_clEvEUlddE_EESt5arrayIPcLm2EEEEviT0_T1_:
        /* <DEDUP_REMOVED lines=111> */
.L_x_5326:
[----:B------:R-:W-:Y:S05]  /*06f0*/  BSYNC.RECONVERGENT B0 ;  /* 0x0000000000007941 */ /* 0x000fea0003800200 */
.L_x_5325:
        /* <DEDUP_REMOVED lines=47> */
.L_x_5328:
[----:B------:R-:W-:Y:S05]  /*09f0*/  BSYNC.RECONVERGENT B0 ;  /* 0x0000000000007941 */ /* 0x000fea0003800200 */
.L_x_5327:
        /* <DEDUP_REMOVED lines=47> */
.L_x_5330:
[----:B------:R-:W-:Y:S05]  /*0cf0*/  BSYNC.RECONVERGENT B0 ;  /* 0x0000000000007941 */ /* 0x000fea0003800200 */
.L_x_5329:
        /* <DEDUP_REMOVED lines=47> */
.L_x_5332:
[----:B------:R-:W-:Y:S05]  /*0ff0*/  BSYNC.RECONVERGENT B0 ;  /* 0x0000000000007941 */ /* 0x000fea0003800200 */
.L_x_5331:
        /* <DEDUP_REMOVED lines=47> */
.L_x_5334:
[----:B------:R-:W-:Y:S05]  /*12f0*/  BSYNC.RECONVERGENT B0 ;  /* 0x0000000000007941 */ /* 0x000fea0003800200 */
.L_x_5333:
        /* <DEDUP_REMOVED lines=47> */
.L_x_5336:
[----:B------:R-:W-:Y:S05]  /*15f0*/  BSYNC.RECONVERGENT B0 ;  /* 0x0000000000007941 */ /* 0x000fea0003800200 */
.L_x_5335:
        /* <DEDUP_REMOVED lines=47> */
.L_x_5338:
[----:B------:R-:W-:Y:S05]  /*18f0*/  BSYNC.RECONVERGENT B0 ;  /* 0x0000000000007941 */ /* 0x000fea0003800200 */
.L_x_5337:
        /* <DEDUP_REMOVED lines=50> */
.L_x_5340:
[----:B------:R-:W-:Y:S05]  /*1c20*/  BSYNC.RECONVERGENT B0 ;  /* 0x0000000000007941 */ /* 0x000fea0003800200 */
.L_x_5339:
        /* <DEDUP_REMOVED lines=19> */
.L_x_5343:
[----:B------:R-:W-:-:S13]  /*1d60*/  ISETP.GE.U32.AND P0, PT, R3, R2, PT ;  /* 0x000000020300720c */ /* 0x000fda0003f06070 */
[----:B------:R-:W-:Y:S05]  /*1d70*/  @P0 BRA `(.L_x_5345) ;  /* 0x0000000000300947 */ /* 0x000fea0003800000 */
[----:B0-----:R-:W0:Y:S01]  /*1d80*/  LDC.64 R4, c[0x0][0x398] ;  /* 0x0000e600ff047b82 */ /* 0x001e220000000a00 */
[----:B------:R-:W-:Y:S02]  /*1d90*/  IMAD R7, R0, 0x400, R3 ;  /* 0x0000040000077824 */ /* 0x000fe400078e0203 */
[----:B------:R-:W-:Y:S02]  /*1da0*/  VIADD R3, R3, 0x80 ;  /* 0x0000008003037836 */ /* 0x000fe40000000000 */
[----:B0-----:R-:W-:-:S05]  /*1db0*/  IMAD.WIDE.U32 R4, R7, 0x8, R4 ;  /* 0x0000000807047825 */ /* 0x001fca00078e0004 */
[----:B------:R1:W-:Y:S02]  /*1dc0*/  STG.E.64 desc[UR8][R4.64], R10 ;  /* 0x0000000a04007986 */ /* 0x0003e4000c101b08 */
.L_x_5344:
[----:B------:R-:W-:-:S13]  /*1dd0*/  ISETP.GE.U32.AND P0, PT, R3, R2, PT ;  /* 0x000000020300720c */ /* 0x000fda0003f06070 */
[----:B------:R-:W-:Y:S05]  /*1de0*/  @P0 BRA `(.L_x_5346) ;  /* 0x0000000000340947 */ /* 0x000fea0003800000 */
[----:B01----:R-:W0:Y:S01]  /*1df0*/  LDC.64 R4, c[0x0][0x398] ;  /* 0x0000e600ff047b82 */ /* 0x003e220000000a00 */
[----:B------:R-:W-:Y:S02]  /*1e00*/  IMAD R7, R0, 0x400, R3 ;  /* 0x0000040000077824 */ /* 0x000fe400078e0203 */
[----:B------:R-:W-:Y:S02]  /*1e10*/  VIADD R3, R3, 0x80 ;  /* 0x0000008003037836 */ /* 0x000fe40000000000 */
[----:B0-----:R-:W-:-:S05]  /*1e20*/  IMAD.WIDE.U32 R4, R7, 0x8, R4 ;  /* 0x0000000807047825 */ /* 0x001fca00078e0004 */
[----:B------:R1:W-:Y:S02]  /*1e30*/  STG.E.64 desc[UR8][R4.64], R12 ;  /* 0x0000000c04007986 */ /* 0x0003e4000c101b08 */
.L_x_5345:
        /* <DEDUP_REMOVED lines=8> */
.L_x_5346:
[----:B------:R-:W-:Y:S05]  /*1ec0*/  BSYNC.RELIABLE B1 ;  /* 0x0000000000017941 */ /* 0x000fea0003800100 */
.L_x_5342:
[----:B------:R-:W-:-:S13]  /*1ed0*/  ISETP.GE.U32.AND P0, PT, R3, R2, PT ;  /* 0x000000020300720c */ /* 0x000fda0003f06070 */
[----:B012---:R-:W0:Y:S01]  /*1ee0*/  @!P0 LDC.64 R4, c[0x0][0x398] ;  /* 0x0000e600ff048b82 */ /* 0x007e220000000a00 */
[----:B------:R-:W-:Y:S02]  /*1ef0*/  @!P0 IMAD R7, R0, 0x400, R3 ;  /* 0x0000040000078824 */ /* 0x000fe400078e0203 */
[----:B------:R-:W-:Y:S02]  /*1f00*/  @!P0 VIADD R3, R3, 0x80 ;  /* 0x0000008003038836 */ /* 0x000fe40000000000 */
[----:B0-----:R-:W-:-:S05]  /*1f10*/  @!P0 IMAD.WIDE.U32 R4, R7, 0x8, R4 ;  /* 0x0000000807048825 */ /* 0x001fca00078e0004 */
[----:B------:R2:W-:Y:S02]  /*1f20*/  @!P0 STG.E.64 desc[UR8][R4.64], R30 ;  /* 0x0000001e04008986 */ /* 0x0005e4000c101b08 */
.L_x_5347:
[----:B------:R-:W-:Y:S05]  /*1f30*/  BSYNC.RECONVERGENT B0 ;  /* 0x0000000000007941 */ /* 0x000fea0003800200 */
.L_x_5341:
        /* <DEDUP_REMOVED lines=8> */
.L_x_5324:
        /* <DEDUP_REMOVED lines=354> */
.L_x_5348:
        /* <DEDUP_REMOVED lines=10> */
.L_x_17954:


//--------------------- .text._ZN2at6native18elementwise_kernelILi128ELi4EZNS0_15gpu_kernel_implINS0_13BinaryFunctorIdddZZZNS0_17hypot_kernel_cudaERNS_18TensorIteratorBaseEENKUlvE_clEvENKUlvE_clEvEUlddE_EEEEvS5_RKT_EUliE_EEviT1_ --------------------------
	.section	.text._ZN2at6native18elementwise_kernelILi128ELi4EZNS0_15gpu_kernel_implINS0_13BinaryFunctorIdddZZZNS0_17hypot_kernel_cudaERNS_18TensorIteratorBaseEENKUlvE_clEvENKUlvE_clEvEUlddE_EEEEvS5_RKT_EUliE_EEviT1_,"ax",@progbits
	.align	128
        .global         _ZN2at6native18elementwise_kernelILi128ELi4EZNS0_15gpu_kernel_implINS0_13BinaryFunctorIdddZZZNS0_17hypot_kernel_cudaERNS_18TensorIteratorBaseEENKUlvE_clEvENKUlvE_clEvEUlddE_EEEEvS5_RKT_EUliE_EEviT1_
        .type           _ZN2at6native18elementwise_kernelILi128ELi4EZNS0_15gpu_kernel_implINS0_13BinaryFunctorIdddZZZNS0_17hypot_kernel_cudaERNS_18TensorIteratorBaseEENKUlvE_clEvENKUlvE_clEvEUlddE_EEEEvS5_RKT_EUliE_EEviT1_,@function
        .size           _ZN2at6native18elementwise_kernelILi128ELi4EZNS0_15gpu_kernel_implINS0_13BinaryFunctorIdddZZZNS0_17hypot_kernel_cudaERNS_18TensorIteratorBaseEENKUlvE_clEvENKUlvE_clEvEUlddE_EEEEvS5_RKT_EUliE_EEviT1_,(.L_x_17955 - _ZN2at6native18elementwise_kernelILi128ELi4EZNS0_15gpu_kernel_implINS0_13BinaryFunctorIdddZZZNS0_17hypot_kernel_cudaERNS_18TensorIteratorBaseEENKUlvE_clEvENKUlvE_clEvEUlddE_EEEEvS5_RKT_EUliE_EEviT1_)
        .other          _ZN2at6native18elementwise_kernelILi128ELi4EZNS0_15gpu_kernel_implINS0_13BinaryFunctorIdddZZZNS0_17hypot_kernel_cudaERNS_18TensorIteratorBaseEENKUlvE_clEvENKUlvE_clEvEUlddE_EEEEvS5_RKT_EUliE_EEviT1_,@"STO_CUDA_ENTRY STV_DEFAULT"
_ZN2at6native18elementwise_kernelILi128ELi4EZNS0_15gpu_kernel_implINS0_13BinaryFunctorIdddZZZNS0_17hypot_kernel_cudaERNS_18TensorIteratorBaseEENKUlvE_clEvENKUlvE_clEvEUlddE_EEEEvS5_RKT_EUliE_EEviT1_:
.text._ZN2at6native18elementwise_kernelILi128ELi4EZNS0_15gpu_kernel_implINS0_13BinaryFunctorIdddZZZNS0_17hypot_kernel_cudaERNS_18TensorIteratorBaseEENKUlvE_clEvENKUlvE_clEvEUlddE_EEEEvS5_RKT_EUliE_EEviT1_:
        /* <DEDUP_REMOVED lines=19> */
[----:B------:R-:W-:Y:S02]  /*0130*/  HFMA2 R18, -RZ, RZ, 0, 0 ;  /* 0x00000000ff127431 */ /* 0x000fe400000001ff */
        /* <DEDUP_REMOVED lines=351> */
.L_x_5351:
        /* <DEDUP_REMOVED lines=18> */
.L_x_5356:
[----:B------:R-:W2:Y:S02]  /*1850*/  LDG.E.U8 R2, desc[UR36][R2.64] ;  /* 0x0000002402027981 */ /* 0x000ea4000c1e1100 */
[----:B--2---:R0:W1:Y:S01]  /*1860*/  I2F.F64.U16 R16, R2 ;  /* 0x0000000200107312 */ /* 0x0040620000101800 */
[----:B------:R-:W-:Y:S05]  /*1870*/  BRA `(.L_x_5358) ;  /* 0x0000000c00607947 */ /* 0x000fea0003800000 */
.L_x_5355:
        /* <DEDUP_REMOVED lines=9> */
.L_x_5360:
[----:B------:R-:W2:Y:S02]  /*1910*/  LDG.E R2, desc[UR36][R2.64] ;  /* 0x0000002402027981 */ /* 0x000ea4000c1e1900 */
[----:B--2---:R0:W1:Y:S01]  /*1920*/  I2F.F64 R16, R2 ;  /* 0x0000000200107312 */ /* 0x0040620000201c00 */
[----:B------:R-:W-:Y:S05]  /*1930*/  BRA `(.L_x_5358) ;  /* 0x0000000c00307947 */ /* 0x000fea0003800000 */
.L_x_5359:
[----:B------:R-:W2:Y:S02]  /*1940*/  LDG.E.U16 R2, desc[UR36][R2.64] ;  /* 0x0000002402027981 */ /* 0x000ea4000c1e1500 */
[----:B--2---:R0:W1:Y:S01]  /*1950*/  I2F.F64.S16 R16, R2 ;  /* 0x0000000200107312 */ /* 0x0040620000101c00 */
[----:B------:R-:W-:Y:S05]  /*1960*/  BRA `(.L_x_5358) ;  /* 0x0000000c00247947 */ /* 0x000fea0003800000 */
.L_x_5354:
        /* <DEDUP_REMOVED lines=10> */
.L_x_5362:
[----:B------:R-:W2:Y:S02]  /*1a10*/  LDG.E.U16 R0, desc[UR36][R2.64] ;  /* 0x0000002402007981 */ /* 0x000ea4000c1e1500 */
[----:B--2---:R-:W-:-:S05]  /*1a20*/  HADD2.F32 R0, -RZ, R0.H0_H0 ;  /* 0x20000000ff007230 */ /* 0x004fca0000004100 */
[----:B------:R-:W-:-:S04]  /*1a30*/  FMUL.FTZ R0, R0, 1 ;  /* 0x3f80000000007820 */ /* 0x000fc80000410000 */
[----:B------:R0:W1:Y:S01]  /*1a40*/  F2F.F64.F32 R16, R0 ;  /* 0x0000000000107310 */ /* 0x0000620000201800 */
[----:B------:R-:W-:Y:S05]  /*1a50*/  BRA `(.L_x_5358) ;  /* 0x0000000800e87947 */ /* 0x000fea0003800000 */
.L_x_5361:
        /* <DEDUP_REMOVED lines=10> */
.L_x_5364:
[----:B------:R-:W2:Y:S02]  /*1b00*/  LDG.E.U16 R2, desc[UR36][R2.64] ;  /* 0x0000002402027981 */ /* 0x000ea4000c1e1500 */
[----:B--2---:R-:W-:-:S05]  /*1b10*/  HADD2.F32 R0, -RZ, R2.H0_H0 ;  /* 0x20000002ff007230 */ /* 0x004fca0000004100 */
[----:B------:R-:W-:-:S04]  /*1b20*/  FMUL.FTZ R0, R0, 1 ;  /* 0x3f80000000007820 */ /* 0x000fc80000410000 */
[----:B------:R0:W1:Y:S01]  /*1b30*/  F2F.F64.F32 R16, R0 ;  /* 0x0000000000107310 */ /* 0x0000620000201800 */
[----:B------:R-:W-:Y:S05]  /*1b40*/  BRA `(.L_x_5358) ;  /* 0x0000000800ac7947 */ /* 0x000fea0003800000 */
.L_x_5363:
[----:B------:R0:W5:Y:S01]  /*1b50*/  LDG.E.64 R16, desc[UR36][R2.64] ;  /* 0x0000002402107981 */ /* 0x000162000c1e1b00 */
[----:B------:R-:W-:Y:S05]  /*1b60*/  BRA `(.L_x_5358) ;  /* 0x0000000800a47947 */ /* 0x000fea0003800000 */
.L_x_5353:
        /* <DEDUP_REMOVED lines=13> */
.L_x_5367:
[----:B------:R0:W5:Y:S01]  /*1c40*/  LDG.E.64 R16, desc[UR36][R2.64] ;  /* 0x0000002402107981 */ /* 0x000162000c1e1b00 */
[----:B------:R-:W-:Y:S05]  /*1c50*/  BRA `(.L_x_5358) ;  /* 0x0000000800687947 */ /* 0x000fea0003800000 */
.L_x_5366:
        /* <DEDUP_REMOVED lines=27> */
.L_x_5369:
[----:B------:R-:W2:Y:S02]  /*1e10*/  LDG.E.U8 R2, desc[UR36][R2.64] ;  /* 0x0000002402027981 */ /* 0x000ea4000c1e1100 */
[C---:B--2---:R-:W-:Y:S01]  /*1e20*/  SHF.L.U32 R4, R2.reuse, 0x19, RZ ;  /* 0x0000001902047819 */ /* 0x044fe200000006ff */
        /* <DEDUP_REMOVED lines=12> */
.L_x_5368:
[----:B------:R-:W2:Y:S02]  /*1ef0*/  LDG.E.U16 R0, desc[UR36][R2.64] ;  /* 0x0000002402007981 */ /* 0x000ea4000c1e1500 */
[----:B--2---:R-:W-:-:S04]  /*1f00*/  IMAD.U32 R0, R0, 0x10000, RZ ;  /* 0x0001000000007824 */ /* 0x004fc800078e00ff */
[----:B------:R-:W-:-:S04]  /*1f10*/  FMUL.FTZ R0, R0, 1 ;  /* 0x3f80000000007820 */ /* 0x000fc80000410000 */
[----:B------:R0:W1:Y:S01]  /*1f20*/  F2F.F64.F32 R16, R0 ;  /* 0x0000000000107310 */ /* 0x0000620000201800 */
[----:B------:R-:W-:Y:S05]  /*1f30*/  BRA `(.L_x_5358) ;  /* 0x0000000400b07947 */ /* 0x000fea0003800000 */
.L_x_5365:
        /* <DEDUP_REMOVED lines=11> */
.L_x_5372:
[----:B------:R-:W2:Y:S01]  /*1ff0*/  LDG.E.U8 R3, desc[UR36][R2.64] ;  /* 0x0000002402037981 */ /* 0x000ea2000c1e1100 */
[----:B------:R-:W-:Y:S02]  /*2000*/  CS2R R16, SRZ ;  /* 0x0000000000107805 */ /* 0x000fe4000001ff00 */
[----:B--2---:R-:W-:-:S13]  /*2010*/  ISETP.NE.AND P0, PT, R3, RZ, PT ;  /* 0x000000ff0300720c */ /* 0x004fda0003f05270 */
        /* <DEDUP_REMOVED lines=18> */
.L_x_5374:
[----:B------:R-:W-:Y:S05]  /*2140*/  BSYNC.RECONVERGENT B0 ;  /* 0x0000000000007941 */ /* 0x000fea0003800200 */
.L_x_5373:
[----:B------:R-:W-:Y:S01]  /*2150*/  IMAD.SHL.U32 R0, R0, 0x100000, RZ ;  /* 0x0010000000007824 */ /* 0x000fe200078e00ff */
[----:B------:R-:W-:-:S04]  /*2160*/  LEA R2, R2, 0x3b800000, 0x17 ;  /* 0x3b80000002027811 */ /* 0x000fc800078eb8ff */
[----:B------:R-:W-:-:S05]  /*2170*/  LOP3.LUT R0, R2, R0, R7, 0xfe, !PT ;  /* 0x0000000002007212 */ /* 0x000fca00078efe07 */
[----:B------:R-:W-:-:S04]  /*2180*/  FMUL.FTZ R0, R0, 1 ;  /* 0x3f80000000007820 */ /* 0x000fc80000410000 */
[----:B------:R0:W1:Y:S01]  /*2190*/  F2F.F64.F32 R16, R0 ;  /* 0x0000000000107310 */ /* 0x0000620000201800 */
[----:B------:R-:W-:Y:S05]  /*21a0*/  BRA `(.L_x_5358) ;  /* 0x0000000400147947 */ /* 0x000fea0003800000 */
.L_x_5371:
        /* <DEDUP_REMOVED lines=21> */
.L_x_5376:
[----:B------:R-:W-:Y:S05]  /*2300*/  BSYNC.RECONVERGENT B0 ;  /* 0x0000000000007941 */ /* 0x000fea0003800200 */
.L_x_5375:
[----:B------:R-:W-:Y:S02]  /*2310*/  SHF.L.U32 R0, R0, 0x15, RZ ;  /* 0x0000001500007819 */ /* 0x000fe400000006ff */
[----:B------:R-:W-:-:S04]  /*2320*/  LEA R2, R2, 0x37800000, 0x17 ;  /* 0x3780000002027811 */ /* 0x000fc800078eb8ff */
[----:B------:R-:W-:-:S05]  /*2330*/  LOP3.LUT R0, R2, R0, R7, 0xfe, !PT ;  /* 0x0000000002007212 */ /* 0x000fca00078efe07 */
[----:B------:R-:W-:-:S04]  /*2340*/  FMUL.FTZ R0, R0, 1 ;  /* 0x3f80000000007820 */ /* 0x000fc80000410000 */
[----:B------:R0:W1:Y:S01]  /*2350*/  F2F.F64.F32 R16, R0 ;  /* 0x0000000000107310 */ /* 0x0000620000201800 */
[----:B------:R-:W-:Y:S05]  /*2360*/  BRA `(.L_x_5358) ;  /* 0x0000000000a47947 */ /* 0x000fea0003800000 */
.L_x_5370:
[----:B------:R-:W-:-:S09]  /*2370*/  UISETP.NE.AND UP0, UPT, UR4, 0x1c, UPT ;  /* 0x0000001c0400788c */ /* 0x000fd2000bf05270 */
[----:B------:R-:W-:Y:S05]  /*2380*/  BRA.U !UP0, `(.L_x_5377) ;  /* 0x0000000108947547 */ /* 0x000fea000b800000 */
[----:B------:R-:W-:-:S09]  /*2390*/  UISETP.NE.AND UP0, UPT, UR4, 0x1d, UPT ;  /* 0x0000001d0400788c */ /* 0x000fd2000bf05270 */
[----:B------:R-:W-:Y:S05]  /*23a0*/  BRA.U !UP0, `(.L_x_5378) ;  /* 0x0000000108807547 */ /* 0x000fea000b800000 */
[----:B------:R-:W-:-:S09]  /*23b0*/  UISETP.NE.AND UP0, UPT, UR4, 0x2c, UPT ;  /* 0x0000002c0400788c */ /* 0x000fd2000bf05270 */
[----:B------:R-:W-:Y:S05]  /*23c0*/  BRA.U !UP0, `(.L_x_5379) ;  /* 0x0000000108487547 */ /* 0x000fea000b800000 */
.L_x_5357:
        /* <DEDUP_REMOVED lines=16> */
.L_x_5380:
[----:B------:R-:W-:Y:S01]  /*24d0*/  CS2R R16, SRZ ;  /* 0x0000000000107805 */ /* 0x000fe2000001ff00 */
[----:B------:R-:W-:Y:S06]  /*24e0*/  BRA `(.L_x_5358) ;  /* 0x0000000000447947 */ /* 0x000fec0003800000 */
.L_x_5379:
[----:B------:R-:W2:Y:S01]  /*24f0*/  LDG.E.U8 R0, desc[UR36][R2.64] ;  /* 0x0000002402007981 */ /* 0x000ea2000c1e1100 */
[----:B------:R-:W-:Y:S02]  /*2500*/  IMAD.MOV.U32 R16, RZ, RZ, 0x0 ;  /* 0x00000000ff107424 */ /* 0x000fe400078e00ff */
[----:B------:R-:W-:Y:S01]  /*2510*/  IMAD.MOV.U32 R17, RZ, RZ, 0x38000000 ;  /* 0x38000000ff117424 */ /* 0x000fe200078e00ff */
[----:B--2---:R-:W-:-:S13]  /*2520*/  ISETP.NE.AND P0, PT, R0, RZ, PT ;  /* 0x000000ff0000720c */ /* 0x004fda0003f05270 */
[----:B------:R-:W-:Y:S05]  /*2530*/  @!P0 BRA `(.L_x_5358) ;  /* 0x0000000000308947 */ /* 0x000fea0003800000 */
[----:B------:R-:W-:-:S13]  /*2540*/  ISETP.NE.AND P0, PT, R0, 0xff, PT ;  /* 0x000000ff0000780c */ /* 0x000fda0003f05270 */
[----:B------:R-:W-:Y:S01]  /*2550*/  @P0 SHF.L.U32 R0, R0, 0x17, RZ ;  /* 0x0000001700000819 */ /* 0x000fe200000006ff */
[----:B------:R-:W-:Y:S02]  /*2560*/  @!P0 IMAD.MOV.U32 R16, RZ, RZ, 0x20000000 ;  /* 0x20000000ff108424 */ /* 0x000fe400078e00ff */
[----:B------:R-:W-:Y:S02]  /*2570*/  @!P0 IMAD.MOV.U32 R17, RZ, RZ, 0x7ff80000 ;  /* 0x7ff80000ff118424 */ /* 0x000fe400078e00ff */
[----:B------:R-:W-:-:S04]  /*2580*/  @P0 FMUL.FTZ R0, R0, 1 ;  /* 0x3f80000000000820 */ /* 0x000fc80000410000 */
[----:B------:R2:W3:Y:S01]  /*2590*/  @P0 F2F.F64.F32 R16, R0 ;  /* 0x0000000000100310 */ /* 0x0004e20000201800 */
[----:B------:R-:W-:Y:S05]  /*25a0*/  BRA `(.L_x_5358) ;  /* 0x0000000000147947 */ /* 0x000fea0003800000 */
.L_x_5378:
[----:B------:R-:W2:Y:S02]  /*25b0*/  LDG.E.64 R16, desc[UR36][R2.64] ;  /* 0x0000002402107981 */ /* 0x000ea4000c1e1b00 */
[----:B--2---:R-:W4:Y:S01]  /*25c0*/  I2F.F64.U64 R16, R16 ;  /* 0x0000001000107312 */ /* 0x004f220000301800 */
[----:B------:R-:W-:Y:S05]  /*25d0*/  BRA `(.L_x_5358) ;  /* 0x0000000000087947 */ /* 0x000fea0003800000 */
.L_x_5377:
[----:B------:R-:W2:Y:S02]  /*25e0*/  LDG.E R2, desc[UR36][R2.64] ;  /* 0x0000002402027981 */ /* 0x000ea4000c1e1900 */
[----:B--2---:R0:W1:Y:S02]  /*25f0*/  I2F.F64.U32 R16, R2 ;  /* 0x0000000200107312 */ /* 0x0040640000201800 */
.L_x_5358:
[----:B------:R-:W-:Y:S05]  /*2600*/  BSYNC.RECONVERGENT B6 ;  /* 0x0000000000067941 */ /* 0x000fea0003800200 */
.L_x_5352:
[----:B------:R-:W2:Y:S01]  /*2610*/  LDCU.64 UR6, c[0x0][0x5f8] ;  /* 0x0000bf00ff0677ac */ /* 0x000ea20008000a00 */
[----:B------:R-:W-:Y:S01]  /*2620*/  BSSY.RECONVERGENT B6, `(.L_x_5381) ;  /* 0x00000ec000067945 */ /* 0x000fe20003800200 */
[----:B------:R-:W-:-:S04]  /*2630*/  UPRMT UR4, UR42, 0x9910, URZ ;  /* 0x000099102a047896 */ /* 0x000fc800080000ff */
[----:B------:R-:W-:Y:S01]  /*2640*/  UISETP.GT.AND UP0, UPT, UR4, 0x9, UPT ;  /* 0x000000090400788c */ /* 0x000fe2000bf04270 */
[----:B--2---:R-:W-:-:S04]  /*2650*/  IADD3 R22, P0, PT, R22, UR6, RZ ;  /* 0x0000000616167c10 */ /* 0x004fc8000ff1e0ff */
        /* <DEDUP_REMOVED lines=10> */
[----:B0-----:R-:W2:Y:S02]  /*2700*/  LDG.E.S8 R2, desc[UR36][R22.64] ;  /* 0x0000002416027981 */ /* 0x001ea4000c1e1300 */
[----:B--2---:R-:W0:Y:S01]  /*2710*/  I2F.F64.S16 R2, R2 ;  /* 0x0000000200027312 */ /* 0x004e220000101c00 */
[----:B------:R-:W-:Y:S05]  /*2720*/  BRA `(.L_x_5387) ;  /* 0x0000000c006c7947 */ /* 0x000fea0003800000 */
.L_x_5385:
[----:B0-----:R-:W2:Y:S02]  /*2730*/  LDG.E.U8 R2, desc[UR36][R22.64] ;  /* 0x0000002416027981 */ /* 0x001ea4000c1e1100 */
[----:B--2---:R-:W0:Y:S01]  /*2740*/  I2F.F64.U16 R2, R2 ;  /* 0x0000000200027312 */ /* 0x004e220000101800 */
[----:B------:R-:W-:Y:S05]  /*2750*/  BRA `(.L_x_5387) ;  /* 0x0000000c00607947 */ /* 0x000fea0003800000 */
.L_x_5384:
[----:B------:R-:W-:-:S09]  /*2760*/  UISETP.NE.AND UP0, UPT, UR4, 0x2, UPT ;  /* 0x000000020400788c */ /* 0x000fd2000bf05270 */
[----:B------:R-:W-:Y:S05]  /*2770*/  BRA.U !UP0, `(.L_x_5388) ;  /* 0x0000000108287547 */ /* 0x000fea000b800000 */
[----:B------:R-:W-:-:S09]  /*2780*/  UISETP.NE.AND UP0, UPT, UR4, 0x3, UPT ;  /* 0x000000030400788c */ /* 0x000fd2000bf05270 */
[----:B------:R-:W-:Y:S05]  /*2790*/  BRA.U !UP0, `(.L_x_5389) ;  /* 0x0000000108147547 */ /* 0x000fea000b800000 */
[----:B------:R-:W-:-:S09]  /*27a0*/  UISETP.NE.AND UP0, UPT, UR4, 0x4, UPT ;  /* 0x000000040400788c */ /* 0x000fd2000bf05270 */
[----:B------:R-:W-:Y:S05]  /*27b0*/  BRA.U UP0, `(.L_x_5386) ;  /* 0x0000000900bc7547 */ /* 0x000fea000b800000 */
[----:B0-----:R-:W2:Y:S02]  /*27c0*/  LDG.E.64 R2, desc[UR36][R22.64] ;  /* 0x0000002416027981 */ /* 0x001ea4000c1e1b00 */
[----:B--2---:R-:W0:Y:S01]  /*27d0*/  I2F.F64.S64 R2, R2 ;  /* 0x0000000200027312 */ /* 0x004e220000301c00 */
[----:B------:R-:W-:Y:S05]  /*27e0*/  BRA `(.L_x_5387) ;  /* 0x0000000c003c7947 */ /* 0x000fea0003800000 */
.L_x_5389:
[----:B0-----:R-:W2:Y:S02]  /*27f0*/  LDG.E R2, desc[UR36][R22.64] ;  /* 0x0000002416027981 */ /* 0x001ea4000c1e1900 */
[----:B--2---:R-:W0:Y:S01]  /*2800*/  I2F.F64 R2, R2 ;  /* 0x0000000200027312 */ /* 0x004e220000201c00 */
[----:B------:R-:W-:Y:S05]  /*2810*/  BRA `(.L_x_5387) ;  /* 0x0000000c00307947 */ /* 0x000fea0003800000 */
.L_x_5388:
[----:B0-----:R-:W2:Y:S02]  /*2820*/  LDG.E.U16 R2, desc[UR36][R22.64] ;  /* 0x0000002416027981 */ /* 0x001ea4000c1e1500 */
[----:B--2---:R-:W0:Y:S01]  /*2830*/  I2F.F64.S16 R2, R2 ;  /* 0x0000000200027312 */ /* 0x004e220000101c00 */
[----:B------:R-:W-:Y:S05]  /*2840*/  BRA `(.L_x_5387) ;  /* 0x0000000c00247947 */ /* 0x000fea0003800000 */
.L_x_5383:
[----:B------:R-:W-:-:S09]  /*2850*/  UISETP.GT.AND UP0, UPT, UR4, 0x6, UPT ;  /* 0x000000060400788c */ /* 0x000fd2000bf04270 */
[----:B------:R-:W-:Y:S05]  /*2860*/  BRA.U UP0, `(.L_x_5390) ;  /* 0x0000000100347547 */ /* 0x000fea000b800000 */
[----:B------:R-:W-:-:S09]  /*2870*/  UISETP.NE.AND UP0, UPT, UR4, 0x5, UPT ;  /* 0x000000050400788c */ /* 0x000fd2000bf05270 */
[----:B------:R-:W-:Y:S05]  /*2880*/  BRA.U !UP0, `(.L_x_5391) ;  /* 0x0000000108187547 */ /* 0x000fea000b800000 */
[----:B------:R-:W-:-:S09]  /*2890*/  UISETP.NE.AND UP0, UPT, UR4, 0x6, UPT ;  /* 0x000000060400788c */ /* 0x000fd2000bf05270 */
[----:B------:R-:W-:Y:S05]  /*28a0*/  BRA.U UP0, `(.L_x_5386) ;  /* 0x0000000900807547 */ /* 0x000fea000b800000 */
[----:B0-----:R-:W2:Y:S02]  /*28b0*/  LDG.E R2, desc[UR36][R22.64] ;  /* 0x0000002416027981 */ /* 0x001ea4000c1e1900 */
[----:B--2---:R-:W-:-:S06]  /*28c0*/  FMUL.FTZ R2, R2, 1 ;  /* 0x3f80000002027820 */ /* 0x004fcc0000410000 */
[----:B------:R-:W0:Y:S01]  /*28d0*/  F2F.F64.F32 R2, R2 ;  /* 0x0000000200027310 */ /* 0x000e220000201800 */
[----:B------:R-:W-:Y:S05]  /*28e0*/  BRA `(.L_x_5387) ;  /* 0x0000000800fc7947 */ /* 0x000fea0003800000 */
.L_x_5391:
[----:B0-----:R-:W2:Y:S02]  /*28f0*/  LDG.E.U16 R0, desc[UR36][R22.64] ;  /* 0x0000002416007981 */ /* 0x001ea4000c1e1500 */
[----:B--2---:R-:W-:-:S05]  /*2900*/  HADD2.F32 R0, -RZ, R0.H0_H0 ;  /* 0x20000000ff007230 */ /* 0x004fca0000004100 */
[----:B------:R-:W-:-:S04]  /*2910*/  FMUL.FTZ R0, R0, 1 ;  /* 0x3f80000000007820 */ /* 0x000fc80000410000 */
[----:B------:R0:W2:Y:S01]  /*2920*/  F2F.F64.F32 R2, R0 ;  /* 0x0000000000027310 */ /* 0x0000a20000201800 */
[----:B------:R-:W-:Y:S05]  /*2930*/  BRA `(.L_x_5387) ;  /* 0x0000000800e87947 */ /* 0x000fea0003800000 */
.L_x_5390:
[----:B------:R-:W-:-:S09]  /*2940*/  UISETP.NE.AND UP0, UPT, UR4, 0x7, UPT ;  /* 0x000000070400788c */ /* 0x000fd2000bf05270 */
[----:B------:R-:W-:Y:S05]  /*2950*/  BRA.U !UP0, `(.L_x_5392) ;  /* 0x0000000108347547 */ /* 0x000fea000b800000 */
[----:B------:R-:W-:-:S09]  /*2960*/  UISETP.NE.AND UP0, UPT, UR4, 0x8, UPT ;  /* 0x000000080400788c */ /* 0x000fd2000bf05270 */
[----:B------:R-:W-:Y:S05]  /*2970*/  BRA.U !UP0, `(.L_x_5393) ;  /* 0x0000000108187547 */ /* 0x000fea000b800000 */
[----:B------:R-:W-:-:S09]  /*2980*/  UISETP.NE.AND UP0, UPT, UR4, 0x9, UPT ;  /* 0x000000090400788c */ /* 0x000fd2000bf05270 */
[----:B------:R-:W-:Y:S05]  /*2990*/  BRA.U UP0, `(.L_x_5386) ;  /* 0x0000000900447547 */ /* 0x000fea000b800000 */
[----:B------:R-:W0:Y:S02]  /*29a0*/  LDG.E R22, desc[UR36][R22.64] ;  /* 0x0000002416167981 */ /* 0x000e24000c1e1900 */
[----:B0-----:R-:W-:-:S06]  /*29b0*/  FMUL.FTZ R2, R22, 1 ;  /* 0x3f80000016027820 */ /* 0x001fcc0000410000 */
[----:B------:R-:W0:Y:S01]  /*29c0*/  F2F.F64.F32 R2, R2 ;  /* 0x0000000200027310 */ /* 0x000e220000201800 */
[----:B------:R-:W-:Y:S05]  /*29d0*/  BRA `(.L_x_5387) ;  /* 0x0000000800c07947 */ /* 0x000fea0003800000 */
.L_x_5393:
[----:B------:R-:W0:Y:S02]  /*29e0*/  LDG.E.U16 R22, desc[UR36][R22.64] ;  /* 0x0000002416167981 */ /* 0x000e24000c1e1500 */
[----:B0-----:R-:W-:-:S05]  /*29f0*/  HADD2.F32 R0, -RZ, R22.H0_H0 ;  /* 0x20000016ff007230 */ /* 0x001fca0000004100 */
[----:B------:R-:W-:-:S04]  /*2a00*/  FMUL.FTZ R0, R0, 1 ;  /* 0x3f80000000007820 */ /* 0x000fc80000410000 */
[----:B------:R0:W2:Y:S01]  /*2a10*/  F2F.F64.F32 R2, R0 ;  /* 0x0000000000027310 */ /* 0x0000a20000201800 */
[----:B------:R-:W-:Y:S05]  /*2a20*/  BRA `(.L_x_5387) ;  /* 0x0000000800ac7947 */ /* 0x000fea0003800000 */
.L_x_5392:
[----:B0-----:R0:W5:Y:S01]  /*2a30*/  LDG.E.64 R2, desc[UR36][R22.64] ;  /* 0x0000002416027981 */ /* 0x001162000c1e1b00 */
[----:B------:R-:W-:Y:S05]  /*2a40*/  BRA `(.L_x_5387) ;  /* 0x0000000800a47947 */ /* 0x000fea0003800000 */
.L_x_5382:
        /* <DEDUP_REMOVED lines=9> */
[----:B0-----:R-:W-:Y:S01]  /*2ae0*/  IMAD.MOV.U32 R2, RZ, RZ, RZ ;  /* 0x000000ffff027224 */ /* 0x001fe200078e00ff */
[----:B--2---:R-:W-:-:S04]  /*2af0*/  ISETP.NE.AND P0, PT, R22, RZ, PT ;  /* 0x000000ff1600720c */ /* 0x004fc80003f05270 */
[----:B------:R-:W-:Y:S01]  /*2b00*/  FSEL R3, RZ, 1.875, !P0 ;  /* 0x3ff00000ff037808 */ /* 0x000fe20004000000 */
[----:B------:R-:W-:Y:S08]  /*2b10*/  BRA `(.L_x_5387) ;  /* 0x0000000800707947 */ /* 0x000ff00003800000 */
.L_x_5396:
[----:B0-----:R0:W5:Y:S01]  /*2b20*/  LDG.E.64 R2, desc[UR36][R22.64] ;  /* 0x0000002416027981 */ /* 0x001162000c1e1b00 */
[----:B------:R-:W-:Y:S05]  /*2b30*/  BRA `(.L_x_5387) ;  /* 0x0000000800687947 */ /* 0x000fea0003800000 */
.L_x_5395:
[----:B------:R-:W-:-:S09]  /*2b40*/  UISETP.NE.AND UP0, UPT, UR4, 0xf, UPT ;  /* 0x0000000f0400788c */ /* 0x000fd2000bf05270 */
[----:B------:R-:W-:Y:S05]  /*2b50*/  BRA.U !UP0, `(.L_x_5397) ;  /* 0x00000001089c7547 */ /* 0x000fea000b800000 */
[----:B------:R-:W-:-:S09]  /*2b60*/  UISETP.NE.AND UP0, UPT, UR4, 0x17, UPT ;  /* 0x000000170400788c */ /* 0x000fd2000bf05270 */
[----:B------:R-:W-:Y:S05]  /*2b70*/  BRA.U !UP0, `(.L_x_5398) ;  /* 0x00000001085c7547 */ /* 0x000fea000b800000 */
[----:B------:R-:W-:-:S09]  /*2b80*/  UISETP.NE.AND UP0, UPT, UR4, 0x18, UPT ;  /* 0x000000180400788c */ /* 0x000fd2000bf05270 */
[----:B------:R-:W-:Y:S05]  /*2b90*/  BRA.U UP0, `(.L_x_5386) ;  /* 0x0000000500c47547 */ /* 0x000fea000b800000 */
[----:B0-----:R-:W2:Y:S01]  /*2ba0*/  LDG.E.U8 R0, desc[UR36][R22.64] ;  /* 0x0000002416007981 */ /* 0x001ea2000c1e1100 */
        /* <DEDUP_REMOVED lines=20> */
.L_x_5398:
[----:B0-----:R-:W2:Y:S02]  /*2cf0*/  LDG.E.U8 R3, desc[UR36][R22.64] ;  /* 0x0000002416037981 */ /* 0x001ea4000c1e1100 */
        /* <DEDUP_REMOVED lines=11> */
[----:B------:R0:W2:Y:S01]  /*2db0*/  F2F.F64.F32 R2, R0 ;  /* 0x0000000000027310 */ /* 0x0000a20000201800 */
[----:B------:R-:W-:Y:S05]  /*2dc0*/  BRA `(.L_x_5387) ;  /* 0x0000000400c47947 */ /* 0x000fea0003800000 */
.L_x_5397:
[----:B0-----:R-:W2:Y:S02]  /*2dd0*/  LDG.E.U16 R0, desc[UR36][R22.64] ;  /* 0x0000002416007981 */ /* 0x001ea4000c1e1500 */
[----:B--2---:R-:W-:-:S04]  /*2de0*/  IMAD.U32 R0, R0, 0x10000, RZ ;  /* 0x0001000000007824 */ /* 0x004fc800078e00ff */
[----:B------:R-:W-:-:S04]  /*2df0*/  FMUL.FTZ R0, R0, 1 ;  /* 0x3f80000000007820 */ /* 0x000fc80000410000 */
[----:B------:R0:W2:Y:S01]  /*2e00*/  F2F.F64.F32 R2, R0 ;  /* 0x0000000000027310 */ /* 0x0000a20000201800 */
[----:B------:R-:W-:Y:S05]  /*2e10*/  BRA `(.L_x_5387) ;  /* 0x0000000400b07947 */ /* 0x000fea0003800000 */
.L_x_5394:
        /* <DEDUP_REMOVED lines=8> */
[----:B0-----:R-:W2:Y:S02]  /*2ea0*/  LDG.E.U16 R2, desc[UR36][R22.64] ;  /* 0x0000002416027981 */ /* 0x001ea4000c1e1500 */
[----:B--2---:R-:W0:Y:S01]  /*2eb0*/  I2F.F64.U16 R2, R2 ;  /* 0x0000000200027312 */ /* 0x004e220000101800 */
[----:B------:R-:W-:Y:S05]  /*2ec0*/  BRA `(.L_x_5387) ;  /* 0x0000000400847947 */ /* 0x000fea0003800000 */
.L_x_5401:
[----:B------:R-:W2:Y:S01]  /*2ed0*/  LDG.E.U8 R22, desc[UR36][R22.64] ;  /* 0x0000002416167981 */ /* 0x000ea2000c1e1100 */
[----:B0-----:R-:W-:Y:S02]  /*2ee0*/  CS2R R2, SRZ ;  /* 0x0000000000027805 */ /* 0x001fe4000001ff00 */
        /* <DEDUP_REMOVED lines=19> */
.L_x_5403:
[----:B------:R-:W-:Y:S05]  /*3020*/  BSYNC.RECONVERGENT B0 ;  /* 0x0000000000007941 */ /* 0x000fea0003800200 */
.L_x_5402:
[----:B------:R-:W-:Y:S01]  /*3030*/  IMAD.SHL.U32 R0, R0, 0x100000, RZ ;  /* 0x0010000000007824 */ /* 0x000fe200078e00ff */
[----:B------:R-:W-:-:S04]  /*3040*/  LEA R2, R2, 0x3b800000, 0x17 ;  /* 0x3b80000002027811 */ /* 0x000fc800078eb8ff */
[----:B------:R-:W-:-:S05]  /*3050*/  LOP3.LUT R0, R2, R0, R7, 0xfe, !PT ;  /* 0x0000000002007212 */ /* 0x000fca00078efe07 */
[----:B------:R-:W-:-:S04]  /*3060*/  FMUL.FTZ R0, R0, 1 ;  /* 0x3f80000000007820 */ /* 0x000fc80000410000 */
[----:B------:R0:W2:Y:S01]  /*3070*/  F2F.F64.F32 R2, R0 ;  /* 0x0000000000027310 */ /* 0x0000a20000201800 */
[----:B------:R-:W-:Y:S05]  /*3080*/  BRA `(.L_x_5387) ;  /* 0x0000000400147947 */ /* 0x000fea0003800000 */
.L_x_5400:
[----:B------:R-:W2:Y:S01]  /*3090*/  LDG.E.U8 R22, desc[UR36][R22.64] ;  /* 0x0000002416167981 */ /* 0x000ea2000c1e1100 */
[----:B0-----:R-:W-:Y:S02]  /*30a0*/  CS2R R2, SRZ ;  /* 0x0000000000027805 */ /* 0x001fe4000001ff00 */
        /* <DEDUP_REMOVED lines=19> */
.L_x_5405:
[----:B------:R-:W-:Y:S05]  /*31e0*/  BSYNC.RECONVERGENT B0 ;  /* 0x0000000000007941 */ /* 0x000fea0003800200 */
.L_x_5404:
[----:B------:R-:W-:Y:S02]  /*31f0*/  SHF.L.U32 R0, R0, 0x15, RZ ;  /* 0x0000001500007819 */ /* 0x000fe400000006ff */
[----:B------:R-:W-:-:S04]  /*3200*/  LEA R2, R2, 0x37800000, 0x17 ;  /* 0x3780000002027811 */ /* 0x000fc800078eb8ff */
[----:B------:R-:W-:-:S05]  /*3210*/  LOP3.LUT R0, R2, R0, R7, 0xfe, !PT ;  /* 0x0000000002007212 */ /* 0x000fca00078efe07 */
[----:B------:R-:W-:-:S04]  /*3220*/  FMUL.FTZ R0, R0, 1 ;  /* 0x3f80000000007820 */ /* 0x000fc80000410000 */
[----:B------:R0:W2:Y:S01]  /*3230*/  F2F.F64.F32 R2, R0 ;  /* 0x0000000000027310 */ /* 0x0000a20000201800 */
[----:B------:R-:W-:Y:S05]  /*3240*/  BRA `(.L_x_5387) ;  /* 0x0000000000a47947 */ /* 0x000fea0003800000 */
.L_x_5399:
[----:B------:R-:W-:-:S09]  /*3250*/  UISETP.NE.AND UP0, UPT, UR4, 0x1c, UPT ;  /* 0x0000001c0400788c */ /* 0x000fd2000bf05270 */
[----:B------:R-:W-:Y:S05]  /*3260*/  BRA.U !UP0, `(.L_x_5406) ;  /* 0x0000000108947547 */ /* 0x000fea000b800000 */
[----:B------:R-:W-:-:S09]  /*3270*/  UISETP.NE.AND UP0, UPT, UR4, 0x1d, UPT ;  /* 0x0000001d0400788c */ /* 0x000fd2000bf05270 */
[----:B------:R-:W-:Y:S05]  /*3280*/  BRA.U !UP0, `(.L_x_5407) ;  /* 0x0000000108807547 */ /* 0x000fea000b800000 */
[----:B------:R-:W-:-:S09]  /*3290*/  UISETP.NE.AND UP0, UPT, UR4, 0x2c, UPT ;  /* 0x0000002c0400788c */ /* 0x000fd2000bf05270 */
[----:B------:R-:W-:Y:S05]  /*32a0*/  BRA.U !UP0, `(.L_x_5408) ;  /* 0x0000000108487547 */ /* 0x000fea000b800000 */
.L_x_5386:
[----:B0-----:R-:W-:Y:S01]  /*32b0*/  MOV R2, 0x0 ;  /* 0x0000000000027802 */ /* 0x001fe20000000f00 */
[----:B------:R-:W0:Y:S01]  /*32c0*/  LDCU.64 UR4, c[0x4][0x128] ;  /* 0x01002500ff0477ac */ /* 0x000e220008000a00 */
[----:B------:R-:W-:Y:S02]  /*32d0*/  HFMA2 R13, -RZ, RZ, 0, 0 ;  /* 0x00000000ff0d7431 */ /* 0x000fe400000001ff */
[----:B------:R-:W-:Y:S01]  /*32e0*/  IMAD.MOV.U32 R8, RZ, RZ, 0x4e ;  /* 0x0000004eff087424 */ /* 0x000fe200078e00ff */
[----:B------:R-:W2:Y:S01]  /*32f0*/  LDCU.64 UR6, c[0x4][0x130] ;  /* 0x01002600ff0677ac */ /* 0x000ea20008000a00 */
[----:B------:R-:W1:Y:S01]  /*3300*/  LDC.64 R2, c[0x4][R2] ;  /* 0x0100000002027b82 */ /* 0x000e620000000a00 */
[----:B------:R-:W-:Y:S01]  /*3310*/  IMAD.MOV.U32 R12, RZ, RZ, 0x1 ;  /* 0x00000001ff0c7424 */ /* 0x000fe200078e00ff */
[----:B------:R-:W3:Y:S01]  /*3320*/  LDCU.64 UR8, c[0x4][0x8] ;  /* 0x01000100ff0877ac */ /* 0x000ee20008000a00 */
[----:B0-----:R-:W-:Y:S02]  /*3330*/  IMAD.U32 R4, RZ, RZ, UR4 ;  /* 0x00000004ff047e24 */ /* 0x001fe4000f8e00ff */
[----:B------:R-:W-:Y:S01]  /*3340*/  IMAD.U32 R5, RZ, RZ, UR5 ;  /* 0x00000005ff057e24 */ /* 0x000fe2000f8e00ff */
[----:B--2---:R-:W-:Y:S01]  /*3350*/  MOV R6, UR6 ;  /* 0x0000000600067c02 */ /* 0x004fe20008000f00 */
[----:B------:R-:W-:-:S02]  /*3360*/  IMAD.U32 R7, RZ, RZ, UR7 ;  /* 0x00000007ff077e24 */ /* 0x000fc4000f8e00ff */
[----:B---3--:R-:W-:Y:S01]  /*3370*/  IMAD.U32 R10, RZ, RZ, UR8 ;  /* 0x00000008ff0a7e24 */ /* 0x008fe2000f8e00ff */
[----:B------:R-:W-:-:S07]  /*3380*/  MOV R11, UR9 ;  /* 0x00000009000b7c02 */ /* 0x000fce0008000f00 */
[----:B------:R-:W-:-:S07]  /*3390*/  LEPC R20, `(.L_x_5409) ;  /* 0x000000001014794e */ /* 0x000fce0000000000 */
[----:B-1--45:R-:W-:Y:S05]  /*33a0*/  CALL.ABS.NOINC R2 ;  /* 0x0000000002007343 */ /* 0x032fea0003c00000 */
.L_x_5409:
[----:B------:R-:W-:Y:S01]  /*33b0*/  CS2R R2, SRZ ;  /* 0x0000000000027805 */ /* 0x000fe2000001ff00 */
[----:B------:R-:W-:Y:S06]  /*33c0*/  BRA `(.L_x_5387) ;  /* 0x0000000000447947 */ /* 0x000fec0003800000 */
.L_x_5408:
[----:B0-----:R-:W2:Y:S01]  /*33d0*/  LDG.E.U8 R0, desc[UR36][R22.64] ;  /* 0x0000002416007981 */ /* 0x001ea2000c1e1100 */
        /* <DEDUP_REMOVED lines=9> */
[----:B------:R2:W0:Y:S01]  /*3470*/  @P0 F2F.F64.F32 R2, R0 ;  /* 0x0000000000020310 */ /* 0x0004220000201800 */
[----:B------:R-:W-:Y:S05]  /*3480*/  BRA `(.L_x_5387) ;  /* 0x0000000000147947 */ /* 0x000fea0003800000 */
.L_x_5407:
[----:B0-----:R-:W2:Y:S02]  /*3490*/  LDG.E.64 R2, desc[UR36][R22.64] ;  /* 0x0000002416027981 */ /* 0x001ea4000c1e1b00 */
[----:B--2---:R-:W0:Y:S01]  /*34a0*/  I2F.F64.U64 R2, R2 ;  /* 0x0000000200027312 */ /* 0x004e220000301800 */
[----:B------:R-:W-:Y:S05]  /*34b0*/  BRA `(.L_x_5387) ;  /* 0x0000000000087947 */ /* 0x000fea0003800000 */
.L_x_5406:
[----:B0-----:R-:W2:Y:S02]  /*34c0*/  LDG.E R2, desc[UR36][R22.64] ;  /* 0x0000002416027981 */ /* 0x001ea4000c1e1900 */
[----:B--2---:R-:W0:Y:S02]  /*34d0*/  I2F.F64.U32 R2, R2 ;  /* 0x0000000200027312 */ /* 0x004e240000201800 */
.L_x_5387:
[----:B------:R-:W-:Y:S05]  /*34e0*/  BSYNC.RECONVERGENT B6 ;  /* 0x0000000000067941 */ /* 0x000fea0003800200 */
.L_x_5381:
[----:B-1-345:R-:W-:Y:S01]  /*34f0*/  DADD R16, -RZ, |R16| ;  /* 0x00000000ff107229 */ /* 0x03afe20000000510 */
[----:B------:R-:W-:Y:S01]  /*3500*/  MOV R6, RZ ;  /* 0x000000ff00067202 */ /* 0x000fe20000000f00 */
[----:B0-2---:R-:W-:Y:S01]  /*3510*/  DADD R10, -RZ, |R2| ;  /* 0x00000000ff0a7229 */ /* 0x005fe20000000502 */
[----:B------:R-:W-:Y:S01]  /*3520*/  UMOV UR4, 0xffffffff ;  /* 0xffffffff00047882 */ /* 0x000fe20000000000 */
[----:B------:R-:W-:Y:S01]  /*3530*/  UMOV UR5, 0x7fefffff ;  /* 0x7fefffff00057882 */ /* 0x000fe20000000000 */
[----:B------:R-:W-:Y:S01]  /*3540*/  IMAD.MOV.U32 R14, RZ, RZ, 0x0 ;  /* 0x00000000ff0e7424 */ /* 0x000fe200078e00ff */
[----:B------:R-:W-:Y:S01]  /*3550*/  UMOV UR6, UR5 ;  /* 0x0000000500067c82 */ /* 0x000fe20008000000 */
[----:B------:R-:W-:-:S05]  /*3560*/  MOV R15, 0x3fd80000 ;  /* 0x3fd80000000f7802 */ /* 0x000fca0000000f00 */
        /* <DEDUP_REMOVED lines=18> */
[----:B------:R-:W0:Y:S01]  /*3690*/  LDCU.64 UR6, c[0x0][0x5e8] ;  /* 0x0000bd00ff0677ac */ /* 0x000e220008000a00 */
[----:B------:R-:W-:-:S04]  /*36a0*/  MOV R8, R6 ;  /* 0x0000000600087202 */ /* 0x000fc80000000f00 */
        /* <DEDUP_REMOVED lines=35> */
.L_x_5413:
[----:B------:R-:W0:Y:S02]  /*38e0*/  F2I.S64.F64.TRUNC R8, R8 ;  /* 0x0000000800087311 */ /* 0x000e24000030d900 */
[----:B0-----:R-:W-:-:S05]  /*38f0*/  IMAD.MOV.U32 R3, RZ, RZ, R8 ;  /* 0x000000ffff037224 */ /* 0x001fca00078e0008 */
[----:B------:R0:W-:Y:S01]  /*3900*/  STG.E.U8 desc[UR36][R6.64], R3 ;  /* 0x0000000306007986 */ /* 0x0001e2000c101124 */
[----:B------:R-:W-:Y:S05]  /*3910*/  BRA `(.L_x_5415) ;  /* 0x0000000c00dc7947 */ /* 0x000fea0003800000 */
.L_x_5412:
        /* <DEDUP_REMOVED lines=9> */
.L_x_5417:
[----:B------:R-:W0:Y:S02]  /*39b0*/  F2I.F64.TRUNC R9, R8 ;  /* 0x0000000800097311 */ /* 0x000e24000030d100 */
[----:B0-----:R0:W-:Y:S01]  /*39c0*/  STG.E desc[UR36][R6.64], R9 ;  /* 0x0000000906007986 */ /* 0x0011e2000c101924 */
[----:B------:R-:W-:Y:S05]  /*39d0*/  BRA `(.L_x_5415) ;  /* 0x0000000c00ac7947 */ /* 0x000fea0003800000 */
.L_x_5416:
[----:B------:R-:W0:Y:S02]  /*39e0*/  F2I.F64.TRUNC R9, R8 ;  /* 0x0000000800097311 */ /* 0x000e24000030d100 */
[----:B0-----:R0:W-:Y:S01]  /*39f0*/  STG.E.U16 desc[UR36][R6.64], R9 ;  /* 0x0000000906007986 */ /* 0x0011e2000c101524 */
[----:B------:R-:W-:Y:S05]  /*3a00*/  BRA `(.L_x_5415) ;  /* 0x0000000c00a07947 */ /* 0x000fea0003800000 */
.L_x_5411:
        /* <DEDUP_REMOVED lines=13> */
.L_x_5419:
        /* <DEDUP_REMOVED lines=8> */
.L_x_5418:
        /* <DEDUP_REMOVED lines=14> */
.L_x_5421:
        /* <DEDUP_REMOVED lines=9> */
.L_x_5420:
[----:B------:R4:W-:Y:S01]  /*3cd0*/  STG.E.64 desc[UR36][R6.64], R8 ;  /* 0x0000000806007986 */ /* 0x0009e2000c101b24 */
[----:B------:R-:W-:Y:S05]  /*3ce0*/  BRA `(.L_x_5415) ;  /* 0x0000000800e87947 */ /* 0x000fea0003800000 */
.L_x_5410:
        /* <DEDUP_REMOVED lines=12> */
.L_x_5424:
[----:B------:R-:W-:-:S05]  /*3db0*/  CS2R R10, SRZ ;  /* 0x00000000000a7805 */ /* 0x000fca000001ff00 */
[----:B------:R0:W-:Y:S01]  /*3dc0*/  STG.E.128 desc[UR36][R6.64], R8 ;  /* 0x0000000806007986 */ /* 0x0001e2000c101d24 */
[----:B------:R-:W-:Y:S05]  /*3dd0*/  BRA `(.L_x_5415) ;  /* 0x0000000800ac7947 */ /* 0x000fea0003800000 */
.L_x_5423:
        /* <DEDUP_REMOVED lines=23> */
.L_x_5428:
[----:B------:R-:W-:Y:S05]  /*3f50*/  BSYNC.RECONVERGENT B0 ;  /* 0x0000000000007941 */ /* 0x000fea0003800200 */
.L_x_5427:
[----:B------:R-:W-:-:S05]  /*3f60*/  LOP3.LUT R3, R0, 0x80, R3, 0xf8, !PT ;  /* 0x0000008000037812 */ /* 0x000fca00078ef803 */
[----:B------:R0:W-:Y:S01]  /*3f70*/  STG.E.U8 desc[UR36][R6.64], R3 ;  /* 0x0000000306007986 */ /* 0x0001e2000c101124 */
[----:B------:R-:W-:Y:S05]  /*3f80*/  BRA `(.L_x_5415) ;  /* 0x0000000800407947 */ /* 0x000fea0003800000 */
.L_x_5426:
        /* <DEDUP_REMOVED lines=19> */
.L_x_5430:
[----:B------:R-:W-:Y:S05]  /*40c0*/  BSYNC.RECONVERGENT B0 ;  /* 0x0000000000007941 */ /* 0x000fea0003800200 */
.L_x_5429:
[----:B------:R-:W-:-:S05]  /*40d0*/  LOP3.LUT R3, R0, 0x80, R3, 0xf8, !PT ;  /* 0x0000008000037812 */ /* 0x000fca00078ef803 */
[----:B------:R0:W-:Y:S01]  /*40e0*/  STG.E.U8 desc[UR36][R6.64], R3 ;  /* 0x0000000306007986 */ /* 0x0001e2000c101124 */
[----:B------:R-:W-:Y:S05]  /*40f0*/  BRA `(.L_x_5415) ;  /* 0x0000000400e47947 */ /* 0x000fea0003800000 */
.L_x_5425:
        /* <DEDUP_REMOVED lines=8> */
.L_x_5422:
        /* <DEDUP_REMOVED lines=11> */
.L_x_5433:
        /* <DEDUP_REMOVED lines=17> */
.L_x_5436:
[----:B------:R-:W-:-:S04]  /*4340*/  SHF.R.U32.HI R0, RZ, 0x14, R5 ;  /* 0x00000014ff007819 */ /* 0x000fc80000011605 */
[----:B------:R-:W-:-:S04]  /*4350*/  LOP3.LUT R0, R0, 0x1, RZ, 0xc0, !PT ;  /* 0x0000000100007812 */ /* 0x000fc800078ec0ff */
[----:B------:R-:W-:-:S04]  /*4360*/  IADD3 R0, PT, PT, R5, 0x487ffff, R0 ;  /* 0x0487ffff05007810 */ /* 0x000fc80007ffe000 */
[----:B------:R-:W-:-:S04]  /*4370*/  SHF.R.U32.HI R0, RZ, 0x14, R0 ;  /* 0x00000014ff007819 */ /* 0x000fc80000011600 */
[----:B------:R-:W-:-:S07]  /*4380*/  LOP3.LUT R0, R0, 0xff, RZ, 0xc0, !PT ;  /* 0x000000ff00007812 */ /* 0x000fce00078ec0ff */
.L_x_5437:
[----:B------:R-:W-:-:S04]  /*4390*/  SHF.R.U32.HI R3, RZ, 0x18, R5 ;  /* 0x00000018ff037819 */ /* 0x000fc80000011605 */
[----:B------:R-:W-:-:S07]  /*43a0*/  LOP3.LUT R3, R0, 0x80, R3, 0xf8, !PT ;  /* 0x0000008000037812 */ /* 0x000fce00078ef803 */
.L_x_5435:
[----:B------:R-:W-:Y:S05]  /*43b0*/  BSYNC.RECONVERGENT B0 ;  /* 0x0000000000007941 */ /* 0x000fea0003800200 */
.L_x_5434:
[----:B------:R0:W-:Y:S01]  /*43c0*/  STG.E.U8 desc[UR36][R6.64], R3 ;  /* 0x0000000306007986 */ /* 0x0001e2000c101124 */
[----:B------:R-:W-:Y:S05]  /*43d0*/  BRA `(.L_x_5415) ;  /* 0x00000004002c7947 */ /* 0x000fea0003800000 */
.L_x_5432:
        /* <DEDUP_REMOVED lines=17> */
.L_x_5440:
[----:B------:R-:W-:-:S04]  /*44f0*/  SHF.R.U32.HI R0, RZ, 0x15, R5 ;  /* 0x00000015ff007819 */ /* 0x000fc80000011605 */
[----:B------:R-:W-:-:S04]  /*4500*/  LOP3.LUT R0, R0, 0x1, RZ, 0xc0, !PT ;  /* 0x0000000100007812 */ /* 0x000fc800078ec0ff */
[----:B------:R-:W-:-:S04]  /*4510*/  IADD3 R0, PT, PT, R5, 0x88fffff, R0 ;  /* 0x088fffff05007810 */ /* 0x000fc80007ffe000 */
[----:B------:R-:W-:-:S04]  /*4520*/  SHF.R.U32.HI R0, RZ, 0x15, R0 ;  /* 0x00000015ff007819 */ /* 0x000fc80000011600 */
[----:B------:R-:W-:-:S07]  /*4530*/  LOP3.LUT R0, R0, 0xff, RZ, 0xc0, !PT ;  /* 0x000000ff00007812 */ /* 0x000fce00078ec0ff */
.L_x_5441:
[----:B------:R-:W-:-:S04]  /*4540*/  SHF.R.U32.HI R3, RZ, 0x18, R5 ;  /* 0x00000018ff037819 */ /* 0x000fc80000011605 */
[----:B------:R-:W-:-:S07]  /*4550*/  LOP3.LUT R3, R0, 0x80, R3, 0xf8, !PT ;  /* 0x0000008000037812 */ /* 0x000fce00078ef803 */
.L_x_5439:
[----:B------:R-:W-:Y:S05]  /*4560*/  BSYNC.RECONVERGENT B0 ;  /* 0x0000000000007941 */ /* 0x000fea0003800200 */
.L_x_5438:
[----:B------:R0:W-:Y:S01]  /*4570*/  STG.E.U8 desc[UR36][R6.64], R3 ;  /* 0x0000000306007986 */ /* 0x0001e2000c101124 */
[----:B------:R-:W-:Y:S05]  /*4580*/  BRA `(.L_x_5415) ;  /* 0x0000000000c07947 */ /* 0x000fea0003800000 */
.L_x_5431:
[----:B------:R-:W-:-:S09]  /*4590*/  UISETP.NE.AND UP0, UPT, UR4, 0x1c, UPT ;  /* 0x0000001c0400788c */ /* 0x000fd2000bf05270 */
[----:B------:R-:W-:Y:S05]  /*45a0*/  BRA.U !UP0, `(.L_x_5442) ;  /* 0x0000000108b07547 */ /* 0x000fea000b800000 */
[----:B------:R-:W-:-:S09]  /*45b0*/  UISETP.NE.AND UP0, UPT, UR4, 0x1d, UPT ;  /* 0x0000001d0400788c */ /* 0x000fd2000bf05270 */
[----:B------:R-:W-:Y:S05]  /*45c0*/  BRA.U !UP0, `(.L_x_5443) ;  /* 0x00000001089c7547 */ /* 0x000fea000b800000 */
[----:B------:R-:W-:-:S09]  /*45d0*/  UISETP.NE.AND UP0, UPT, UR4, 0x2c, UPT ;  /* 0x0000002c0400788c */ /* 0x000fd2000bf05270 */
[----:B------:R-:W-:Y:S05]  /*45e0*/  BRA.U !UP0, `(.L_x_5444) ;  /* 0x0000000108447547 */ /* 0x000fea000b800000 */
.L_x_5414:
        /* <DEDUP_REMOVED lines=16> */
.L_x_5445:
[----:B------:R-:W-:Y:S05]  /*46f0*/  BRA `(.L_x_5415) ;  /* 0x0000000000647947 */ /* 0x000fea0003800000 */
.L_x_5444:
        /* <DEDUP_REMOVED lines=20> */
.L_x_5443:
[----:B------:R-:W0:Y:S02]  /*4840*/  F2I.U64.F64.TRUNC R8, R8 ;  /* 0x0000000800087311 */ /* 0x000e24000030d800 */
[----:B0-----:R0:W-:Y:S01]  /*4850*/  STG.E.64 desc[UR36][R6.64], R8 ;  /* 0x0000000806007986 */ /* 0x0011e2000c101b24 */
[----:B------:R-:W-:Y:S05]  /*4860*/  BRA `(.L_x_5415) ;  /* 0x0000000000087947 */ /* 0x000fea0003800000 */
.L_x_5442:
[----:B------:R-:W0:Y:S02]  /*4870*/  F2I.U32.F64.TRUNC R9, R8 ;  /* 0x0000000800097311 */ /* 0x000e24000030d000 */
[----:B0-----:R0:W-:Y:S02]  /*4880*/  STG.E desc[UR36][R6.64], R9 ;  /* 0x0000000906007986 */ /* 0x0011e4000c101924 */
.L_x_5415:
[----:B------:R-:W-:-:S07]  /*4890*/  IADD3 R19, PT, PT, R19, 0x80, RZ ;  /* 0x0000008013137810 */ /* 0x000fce0007ffe0ff */
.L_x_5350:
[----:B------:R-:W-:Y:S05]  /*48a0*/  BSYNC.RECONVERGENT B7 ;  /* 0x0000000000077941 */ /* 0x000fea0003800200 */
.L_x_5349:
[----:B------:R-:W5:Y:S01]  /*48b0*/  LDCU UR4, c[0x0][0x380] ;  /* 0x00007000ff0477ac */ /* 0x000f620008000800 */
[----:B------:R-:W-:Y:S01]  /*48c0*/  BSSY.RECONVERGENT B7, `(.L_x_5446) ;  /* 0x000047b000077945 */ /* 0x000fe20003800200 */
[----:B-----5:R-:W-:-:S13]  /*48d0*/  ISETP.GE.AND P0, PT, R19, UR4, PT ;  /* 0x0000000413007c0c */ /* 0x020fda000bf06270 */
[----:B------:R-:W-:Y:S05]  /*48e0*/  @P0 BRA `(.L_x_5447) ;  /* 0x0000004400e00947 */ /* 0x000fea0003800000 */
[----:B------:R-:W5:Y:S01]  /*48f0*/  LDCU UR4, c[0x0][0x388] ;  /* 0x00007100ff0477ac */ /* 0x000f620008000800 */
[----:B------:R-:W-:Y:S02]  /*4900*/  HFMA2 R18, -RZ, RZ, 0, 0 ;  /* 0x00000000ff127431 */ /* 0x000fe400000001ff */
[----:B------:R-:W-:Y:S02]  /*4910*/  IMAD.MOV.U32 R22, RZ, RZ, RZ ;  /* 0x000000ffff167224 */ /* 0x000fe400078e00ff */
[----:B0-----:R-:W-:Y:S01]  /*4920*/  IMAD.MOV.U32 R0, RZ, RZ, RZ ;  /* 0x000000ffff007224 */ /* 0x001fe200078e00ff */
[----:B-----5:R-:W-:-:S09]  /*4930*/  UISETP.NE.AND UP0, UPT, UR4, URZ, UPT ;  /* 0x000000ff0400728c */ /* 0x020fd2000bf05270 */
[----:B------:R-:W-:Y:S05]  /*4940*/  BRA.U !UP0, `(.L_x_5448) ;  /* 0x0000001508707547 */ /* 0x000fea000b800000 */
[----:B------:R-:W3:Y:S01]  /*4950*/  LDCU.64 UR4, c[0x0][0x390] ;  /* 0x00007200ff0477ac */ /* 0x000ee20008000a00 */
[----:B------:R-:W-:Y:S01]  /*4960*/  IMAD.MOV.U32 R18, RZ, RZ, RZ ;  /* 0x000000ffff127224 */ /* 0x000fe200078e00ff */
[----:B------:R-:W0:Y:S01]  /*4970*/  LDCU UR6, c[0x0][0x38c] ;  /* 0x00007180ff0677ac */ /* 0x000e220008000800 */
[----:B------:R-:W5:Y:S01]  /*4980*/  LDCU.64 UR8, c[0x0][0x4b8] ;  /* 0x00009700ff0877ac */ /* 0x000f620008000a00 */
[----:B------:R-:W-:Y:S01]  /*4990*/  UISETP.NE.AND UP0, UPT, UR43, URZ, UPT ;  /* 0x000000ff2b00728c */ /* 0x000fe2000bf05270 */
[----:B---3--:R-:W-:Y:S01]  /*49a0*/  IMAD.HI.U32 R2, R19, UR4, R18 ;  /* 0x0000000413027c27 */ /* 0x008fe2000f8e0012 */
[----:B------:R-:W3:Y:S04]  /*49b0*/  LDCU UR4, c[0x0][0x4c0] ;  /* 0x00009800ff0477ac */ /* 0x000ee80008000800 */
[----:B-12---:R-:W-:-:S05]  /*49c0*/  SHF.R.U32.HI R3, RZ, UR5, R2 ;  /* 0x00000005ff037c19 */ /* 0x006fca0008011602 */
[----:B------:R-:W-:-:S04]  /*49d0*/  IMAD.MOV R22, RZ, RZ, -R3 ;  /* 0x000000ffff167224 */ /* 0x000fc800078e0a03 */
[----:B0-----:R-:W-:-:S04]  /*49e0*/  IMAD R22, R22, UR6, R19 ;  /* 0x0000000616167c24 */ /* 0x001fc8000f8e0213 */
[C---:B-----5:R-:W-:Y:S02]  /*49f0*/  IMAD R18, R22.reuse, UR8, RZ ;  /* 0x0000000816127c24 */ /* 0x060fe4000f8e02ff */
[C---:B------:R-:W-:Y:S02]  /*4a00*/  IMAD R0, R22.reuse, UR9, RZ ;  /* 0x0000000916007c24 */ /* 0x040fe4000f8e02ff */
[----:B---3--:R-:W-:Y:S01]  /*4a10*/  IMAD R22, R22, UR4, RZ ;  /* 0x0000000416167c24 */ /* 0x008fe2000f8e02ff */
        /* <DEDUP_REMOVED lines=335> */
.L_x_5448:
[----:B------:R-:W3:Y:S01]  /*5f10*/  LDCU.64 UR6, c[0x0][0x5f0] ;  /* 0x0000be00ff0677ac */ /* 0x000ee20008000a00 */
[----:B------:R-:W-:Y:S01]  /*5f20*/  BSSY.RECONVERGENT B6, `(.L_x_5449) ;  /* 0x00000ec000067945 */ /* 0x000fe20003800200 */
[----:B------:R-:W-:-:S04]  /*5f30*/  UPRMT UR4, UR39, 0x9910, URZ ;  /* 0x0000991027047896 */ /* 0x000fc800080000ff */
[----:B------:R-:W-:Y:S01]  /*5f40*/  UISETP.GT.AND UP0, UPT, UR4, 0x9, UPT ;  /* 0x000000090400788c */ /* 0x000fe2000bf04270 */
[----:B---3--:R-:W-:-:S04]  /*5f50*/  IADD3 R2, P0, PT, R0, UR6, RZ ;  /* 0x0000000600027c10 */ /* 0x008fc8000ff1e0ff */
[----:B-12---:R-:W-:-:S04]  /*5f60*/  IADD3.X R3, PT, PT, RZ, UR7, RZ, P0, !PT ;  /* 0x00000007ff037c10 */ /* 0x006fc800087fe4ff */
        /* <DEDUP_REMOVED lines=12> */
.L_x_5453:
[----:B------:R-:W2:Y:S02]  /*6030*/  LDG.E.U8 R2, desc[UR36][R2.64] ;  /* 0x0000002402027981 */ /* 0x000ea4000c1e1100 */
[----:B--2---:R0:W1:Y:S01]  /*6040*/  I2F.F64.U16 R16, R2 ;  /* 0x0000000200107312 */ /* 0x0040620000101800 */
[----:B------:R-:W-:Y:S05]  /*6050*/  BRA `(.L_x_5455) ;  /* 0x0000000c00607947 */ /* 0x000fea0003800000 */
.L_x_5452:
[----:B------:R-:W-:-:S09]  /*6060*/  UISETP.NE.AND UP0, UPT, UR4, 0x2, UPT ;  /* 0x000000020400788c */ /* 0x000fd2000bf05270 */
[----:B------:R-:W-:Y:S05]  /*6070*/  BRA.U !UP0, `(.L_x_5456) ;  /* 0x0000000108287547 */ /* 0x000fea000b800000 */
[----:B------:R-:W-:-:S09]  /*6080*/  UISETP.NE.AND UP0, UPT, UR4, 0x3, UPT ;  /* 0x000000030400788c */ /* 0x000fd2000bf05270 */
[----:B------:R-:W-:Y:S05]  /*6090*/  BRA.U !UP0, `(.L_x_5457) ;  /* 0x0000000108147547 */ /* 0x000fea000b800000 */
[----:B------:R-:W-:-:S09]  /*60a0*/  UISETP.NE.AND UP0, UPT, UR4, 0x4, UPT ;  /* 0x000000040400788c */ /* 0x000fd2000bf05270 */
[----:B------:R-:W-:Y:S05]  /*60b0*/  BRA.U UP0, `(.L_x_5454) ;  /* 0x0000000900ec7547 */ /* 0x000fea000b800000 */
[----:B------:R-:W2:Y:S02]  /*60c0*/  LDG.E.64 R16, desc[UR36][R2.64] ;  /* 0x0000002402107981 */ /* 0x000ea4000c1e1b00 */
[----:B--2---:R-:W2:Y:S01]  /*60d0*/  I2F.F64.S64 R16, R16 ;  /* 0x0000001000107312 */ /* 0x004ea20000301c00 */
[----:B------:R-:W-:Y:S05]  /*60e0*/  BRA `(.L_x_5455) ;  /* 0x0000000c003c7947 */ /* 0x000fea0003800000 */
.L_x_5457:
[----:B------:R-:W2:Y:S02]  /*60f0*/  LDG.E R2, desc[UR36][R2.64] ;  /* 0x0000002402027981 */ /* 0x000ea4000c1e1900 */
[----:B--2---:R3:W0:Y:S01]  /*6100*/  I2F.F64 R16, R2 ;  /* 0x0000000200107312 */ /* 0x0046220000201c00 */
[----:B------:R-:W-:Y:S05]  /*6110*/  BRA `(.L_x_5455) ;  /* 0x0000000c00307947 */ /* 0x000fea0003800000 */
.L_x_5456:
[----:B------:R-:W2:Y:S02]  /*6120*/  LDG.E.U16 R2, desc[UR36][R2.64] ;  /* 0x0000002402027981 */ /* 0x000ea4000c1e1500 */
[----:B--2---:R0:W1:Y:S01]  /*6130*/  I2F.F64.S16 R16, R2 ;  /* 0x0000000200107312 */ /* 0x0040620000101c00 */
[----:B------:R-:W-:Y:S05]  /*6140*/  BRA `(.L_x_5455) ;  /* 0x0000000c00247947 */ /* 0x000fea0003800000 */
.L_x_5451:
        /* <DEDUP_REMOVED lines=10> */
.L_x_5459:
[----:B------:R-:W2:Y:S02]  /*61f0*/  LDG.E.U16 R0, desc[UR36][R2.64] ;  /* 0x0000002402007981 */ /* 0x000ea4000c1e1500 */
[----:B--2---:R-:W-:-:S05]  /*6200*/  HADD2.F32 R0, -RZ, R0.H0_H0 ;  /* 0x20000000ff007230 */ /* 0x004fca0000004100 */
[----:B------:R-:W-:-:S04]  /*6210*/  FMUL.FTZ R0, R0, 1 ;  /* 0x3f80000000007820 */ /* 0x000fc80000410000 */
[----:B------:R0:W1:Y:S01]  /*6220*/  F2F.F64.F32 R16, R0 ;  /* 0x0000000000107310 */ /* 0x0000620000201800 */
[----:B------:R-:W-:Y:S05]  /*6230*/  BRA `(.L_x_5455) ;  /* 0x0000000800e87947 */ /* 0x000fea0003800000 */
.L_x_5458:
        /* <DEDUP_REMOVED lines=10> */
.L_x_5461:
[----:B------:R-:W2:Y:S02]  /*62e0*/  LDG.E.U16 R2, desc[UR36][R2.64] ;  /* 0x0000002402027981 */ /* 0x000ea4000c1e1500 */
[----:B--2---:R-:W-:-:S05]  /*62f0*/  HADD2.F32 R0, -RZ, R2.H0_H0 ;  /* 0x20000002ff007230 */ /* 0x004fca0000004100 */
[----:B------:R-:W-:-:S04]  /*6300*/  FMUL.FTZ R0, R0, 1 ;  /* 0x3f80000000007820 */ /* 0x000fc80000410000 */
[----:B------:R0:W1:Y:S01]  /*6310*/  F2F.F64.F32 R16, R0 ;  /* 0x0000000000107310 */ /* 0x0000620000201800 */
[----:B------:R-:W-:Y:S05]  /*6320*/  BRA `(.L_x_5455) ;  /* 0x0000000800ac7947 */ /* 0x000fea0003800000 */
.L_x_5460:
[----:B------:R0:W5:Y:S01]  /*6330*/  LDG.E.64 R16, desc[UR36][R2.64] ;  /* 0x0000002402107981 */ /* 0x000162000c1e1b00 */
[----:B------:R-:W-:Y:S05]  /*6340*/  BRA `(.L_x_5455) ;  /* 0x0000000800a47947 */ /* 0x000fea0003800000 */
.L_x_5450:
        /* <DEDUP_REMOVED lines=13> */
.L_x_5464:
[----:B------:R0:W5:Y:S01]  /*6420*/  LDG.E.64 R16, desc[UR36][R2.64] ;  /* 0x0000002402107981 */ /* 0x000162000c1e1b00 */
[----:B------:R-:W-:Y:S05]  /*6430*/  BRA `(.L_x_5455) ;  /* 0x0000000800687947 */ /* 0x000fea0003800000 */
.L_x_5463:
[----:B------:R-:W-:-:S09]  /*6440*/  UISETP.NE.AND UP0, UPT, UR4, 0xf, UPT ;  /* 0x0000000f0400788c */ /* 0x000fd2000bf05270 */
[----:B------:R-:W-:Y:S05]  /*6450*/  BRA.U !UP0, `(.L_x_5465) ;  /* 0x00000001089c7547 */ /* 0x000fea000b800000 */
[----:B------:R-:W-:-:S09]  /*6460*/  UISETP.NE.AND UP0, UPT, UR4, 0x17, UPT ;  /* 0x000000170400788c */ /* 0x000fd2000bf05270 */
[----:B------:R-:W-:Y:S05]  /*6470*/  BRA.U !UP0, `(.L_x_5466) ;  /* 0x00000001085c7547 */ /* 0x000fea000b800000 */
[----:B------:R-:W-:-:S09]  /*6480*/  UISETP.NE.AND UP0, UPT, UR4, 0x18, UPT ;  /* 0x000000180400788c */ /* 0x000fd2000bf05270 */
[----:B------:R-:W-:Y:S05]  /*6490*/  BRA.U UP0, `(.L_x_5454) ;  /* 0x0000000500f47547 */ /* 0x000fea000b800000 */
[----:B------:R-:W2:Y:S01]  /*64a0*/  LDG.E.U8 R0, desc[UR36][R2.64] ;  /* 0x0000002402007981 */ /* 0x000ea2000c1e1100 */
[----:B----4-:R-:W-:Y:S01]  /*64b0*/  MOV R6, 0x1f ;  /* 0x0000001f00067802 */ /* 0x010fe20000000f00 */
        /* <DEDUP_REMOVED lines=19> */
.L_x_5466:
        /* <DEDUP_REMOVED lines=14> */
.L_x_5465:
[----:B------:R-:W2:Y:S02]  /*66d0*/  LDG.E.U16 R0, desc[UR36][R2.64] ;  /* 0x0000002402007981 */ /* 0x000ea4000c1e1500 */
[----:B--2---:R-:W-:-:S04]  /*66e0*/  IMAD.U32 R0, R0, 0x10000, RZ ;  /* 0x0001000000007824 */ /* 0x004fc800078e00ff */
[----:B------:R-:W-:-:S04]  /*66f0*/  FMUL.FTZ R0, R0, 1 ;  /* 0x3f80000000007820 */ /* 0x000fc80000410000 */
[----:B------:R0:W1:Y:S01]  /*6700*/  F2F.F64.F32 R16, R0 ;  /* 0x0000000000107310 */ /* 0x0000620000201800 */
[----:B------:R-:W-:Y:S05]  /*6710*/  BRA `(.L_x_5455) ;  /* 0x0000000400b07947 */ /* 0x000fea0003800000 */
.L_x_5462:
        /* <DEDUP_REMOVED lines=11> */
.L_x_5469:
        /* <DEDUP_REMOVED lines=12> */
[----:B----4-:R-:W-:Y:S01]  /*6890*/  IMAD.U32 R7, R0, -0x80000000, RZ ;  /* 0x8000000000077824 */ /* 0x010fe200078e00ff */
        /* <DEDUP_REMOVED lines=8> */
.L_x_5471:
[----:B------:R-:W-:Y:S05]  /*6920*/  BSYNC.RECONVERGENT B0 ;  /* 0x0000000000007941 */ /* 0x000fea0003800200 */
.L_x_5470:
[----:B------:R-:W-:Y:S01]  /*6930*/  IMAD.SHL.U32 R0, R0, 0x100000, RZ ;  /* 0x0010000000007824 */ /* 0x000fe200078e00ff */
[----:B------:R-:W-:-:S04]  /*6940*/  LEA R2, R2, 0x3b800000, 0x17 ;  /* 0x3b80000002027811 */ /* 0x000fc800078eb8ff */
[----:B------:R-:W-:-:S05]  /*6950*/  LOP3.LUT R0, R2, R0, R7, 0xfe, !PT ;  /* 0x0000000002007212 */ /* 0x000fca00078efe07 */
[----:B------:R-:W-:-:S04]  /*6960*/  FMUL.FTZ R0, R0, 1 ;  /* 0x3f80000000007820 */ /* 0x000fc80000410000 */
[----:B------:R0:W1:Y:S01]  /*6970*/  F2F.F64.F32 R16, R0 ;  /* 0x0000000000107310 */ /* 0x0000620000201800 */
[----:B------:R-:W-:Y:S05]  /*6980*/  BRA `(.L_x_5455) ;  /* 0x0000000400147947 */ /* 0x000fea0003800000 */
.L_x_5468:
        /* <DEDUP_REMOVED lines=21> */
.L_x_5473:
[----:B------:R-:W-:Y:S05]  /*6ae0*/  BSYNC.RECONVERGENT B0 ;  /* 0x0000000000007941 */ /* 0x000fea0003800200 */
.L_x_5472:
[----:B------:R-:W-:Y:S02]  /*6af0*/  SHF.L.U32 R0, R0, 0x15, RZ ;  /* 0x0000001500007819 */ /* 0x000fe400000006ff */
[----:B------:R-:W-:-:S04]  /*6b00*/  LEA R2, R2, 0x37800000, 0x17 ;  /* 0x3780000002027811 */ /* 0x000fc800078eb8ff */
[----:B------:R-:W-:-:S05]  /*6b10*/  LOP3.LUT R0, R2, R0, R7, 0xfe, !PT ;  /* 0x0000000002007212 */ /* 0x000fca00078efe07 */
[----:B------:R-:W-:-:S04]  /*6b20*/  FMUL.FTZ R0, R0, 1 ;  /* 0x3f80000000007820 */ /* 0x000fc80000410000 */
[----:B------:R0:W1:Y:S01]  /*6b30*/  F2F.F64.F32 R16, R0 ;  /* 0x0000000000107310 */ /* 0x0000620000201800 */
[----:B------:R-:W-:Y:S05]  /*6b40*/  BRA `(.L_x_5455) ;  /* 0x0000000000a47947 */ /* 0x000fea0003800000 */
.L_x_5467:
        /* <DEDUP_REMOVED lines=16> */
[----:B------:R0:W1:Y:S01]  /*6c50*/  @P0 F2F.F64.F32 R16, R0 ;  /* 0x0000000000100310 */ /* 0x0000620000201800 */
[----:B------:R-:W-:Y:S05]  /*6c60*/  BRA `(.L_x_5455) ;  /* 0x00000000005c7947 */ /* 0x000fea0003800000 */
.L_x_5454:
[----:B------:R-:W-:Y:S01]  /*6c70*/  MOV R2, 0x0 ;  /* 0x0000000000027802 */ /* 0x000fe20000000f00 */
[----:B------:R-:W0:Y:S01]  /*6c80*/  LDCU.64 UR4, c[0x4][0x128] ;  /* 0x01002500ff0477ac */ /* 0x000e220008000a00 */
[----:B----4-:R-:W-:Y:S02]  /*6c90*/  HFMA2 R8, -RZ, RZ, 0, 4.64916229248046875e-06 ;  /* 0x0000004eff087431 */ /* 0x010fe400000001ff */
        /* <DEDUP_REMOVED lines=13> */
.L_x_5476:
[----:B------:R-:W-:Y:S01]  /*6d70*/  CS2R R16, SRZ ;  /* 0x0000000000107805 */ /* 0x000fe2000001ff00 */
[----:B------:R-:W-:Y:S06]  /*6d80*/  BRA `(.L_x_5455) ;  /* 0x0000000000147947 */ /* 0x000fec0003800000 */
.L_x_5475:
[----:B------:R-:W2:Y:S02]  /*6d90*/  LDG.E.64 R16, desc[UR36][R2.64] ;  /* 0x0000002402107981 */ /* 0x000ea4000c1e1b00 */
[----:B--2---:R-:W0:Y:S01]  /*6da0*/  I2F.F64.U64 R16, R16 ;  /* 0x0000001000107312 */ /* 0x004e220000301800 */
[----:B------:R-:W-:Y:S05]  /*6db0*/  BRA `(.L_x_5455) ;  /* 0x0000000000087947 */ /* 0x000fea0003800000 */
.L_x_5474:
[----:B------:R-:W2:Y:S02]  /*6dc0*/  LDG.E R2, desc[UR36][R2.64] ;  /* 0x0000002402027981 */ /* 0x000ea4000c1e1900 */
[----:B--2---:R0:W1:Y:S02]  /*6dd0*/  I2F.F64.U32 R16, R2 ;  /* 0x0000000200107312 */ /* 0x0040640000201800 */
.L_x_5455:
[----:B------:R-:W-:Y:S05]  /*6de0*/  BSYNC.RECONVERGENT B6 ;  /* 0x0000000000067941 */ /* 0x000fea0003800200 */
.L_x_5449:
[----:B------:R-:W3:Y:S01]  /*6df0*/  LDCU.64 UR6, c[0x0][0x5f8] ;  /* 0x0000bf00ff0677ac */ /* 0x000ee20008000a00 */
[----:B------:R-:W-:Y:S01]  /*6e00*/  BSSY.RECONVERGENT B6, `(.L_x_5477) ;  /* 0x00000ec000067945 */ /* 0x000fe20003800200 */
[----:B------:R-:W-:-:S04]  /*6e10*/  UPRMT UR4, UR42, 0x9910, URZ ;  /* 0x000099102a047896 */ /* 0x000fc800080000ff */
[----:B------:R-:W-:Y:S01]  /*6e20*/  UISETP.GT.AND UP0, UPT, UR4, 0x9, UPT ;  /* 0x000000090400788c */ /* 0x000fe2000bf04270 */
[----:B---3--:R-:W-:-:S04]  /*6e30*/  IADD3 R22, P0, PT, R22, UR6, RZ ;  /* 0x0000000616167c10 */ /* 0x008fc8000ff1e0ff */
        /* <DEDUP_REMOVED lines=10> */
[----:B0-----:R-:W3:Y:S02]  /*6ee0*/  LDG.E.S8 R2, desc[UR36][R22.64] ;  /* 0x0000002416027981 */ /* 0x001ee4000c1e1300 */
[----:B---3--:R-:W0:Y:S01]  /*6ef0*/  I2F.F64.S16 R2, R2 ;  /* 0x0000000200027312 */ /* 0x008e220000101c00 */
[----:B------:R-:W-:Y:S05]  /*6f00*/  BRA `(.L_x_5483) ;  /* 0x0000000c006c7947 */ /* 0x000fea0003800000 */
.L_x_5481:
[----:B0-----:R-:W3:Y:S02]  /*6f10*/  LDG.E.U8 R2, desc[UR36][R22.64] ;  /* 0x0000002416027981 */ /* 0x001ee4000c1e1100 */
[----:B---3--:R-:W0:Y:S01]  /*6f20*/  I2F.F64.U16 R2, R2 ;  /* 0x0000000200027312 */ /* 0x008e220000101800 */
[----:B------:R-:W-:Y:S05]  /*6f30*/  BRA `(.L_x_5483) ;  /* 0x0000000c00607947 */ /* 0x000fea0003800000 */
.L_x_5480:
[----:B------:R-:W-:-:S09]  /*6f40*/  UISETP.NE.AND UP0, UPT, UR4, 0x2, UPT ;  /* 0x000000020400788c */ /* 0x000fd2000bf05270 */
[----:B------:R-:W-:Y:S05]  /*6f50*/  BRA.U !UP0, `(.L_x_5484) ;  /* 0x0000000108287547 */ /* 0x000fea000b800000 */
[----:B------:R-:W-:-:S09]  /*6f60*/  UISETP.NE.AND UP0, UPT, UR4, 0x3, UPT ;  /* 0x000000030400788c */ /* 0x000fd2000bf05270 */
[----:B------:R-:W-:Y:S05]  /*6f70*/  BRA.U !UP0, `(.L_x_5485) ;  /* 0x0000000108147547 */ /* 0x000fea000b800000 */
[----:B------:R-:W-:-:S09]  /*6f80*/  UISETP.NE.AND UP0, UPT, UR4, 0x4, UPT ;  /* 0x000000040400788c */ /* 0x000fd2000bf05270 */
[----:B------:R-:W-:Y:S05]  /*6f90*/  BRA.U UP0, `(.L_x_5482) ;  /* 0x0000000900ec7547 */ /* 0x000fea000b800000 */
[----:B0-----:R-:W3:Y:S02]  /*6fa0*/  LDG.E.64 R2, desc[UR36][R22.64] ;  /* 0x0000002416027981 */ /* 0x001ee4000c1e1b00 */
[----:B---3--:R-:W0:Y:S01]  /*6fb0*/  I2F.F64.S64 R2, R2 ;  /* 0x0000000200027312 */ /* 0x008e220000301c00 */
[----:B------:R-:W-:Y:S05]  /*6fc0*/  BRA `(.L_x_5483) ;  /* 0x0000000c003c7947 */ /* 0x000fea0003800000 */
.L_x_5485:
[----:B0-----:R-:W3:Y:S02]  /*6fd0*/  LDG.E R2, desc[UR36][R22.64] ;  /* 0x0000002416027981 */ /* 0x001ee4000c1e1900 */
[----:B---3--:R-:W0:Y:S01]  /*6fe0*/  I2F.F64 R2, R2 ;  /* 0x0000000200027312 */ /* 0x008e220000201c00 */
[----:B------:R-:W-:Y:S05]  /*6ff0*/  BRA `(.L_x_5483) ;  /* 0x0000000c00307947 */ /* 0x000fea0003800000 */
.L_x_5484:
[----:B0-----:R-:W3:Y:S02]  /*7000*/  LDG.E.U16 R2, desc[UR36][R22.64] ;  /* 0x0000002416027981 */ /* 0x001ee4000c1e1500 */
[----:B---3--:R-:W0:Y:S01]  /*7010*/  I2F.F64.S16 R2, R2 ;  /* 0x0000000200027312 */ /* 0x008e220000101c00 */
[----:B------:R-:W-:Y:S05]  /*7020*/  BRA `(.L_x_5483) ;  /* 0x0000000c00247947 */ /* 0x000fea0003800000 */
.L_x_5479:
[----:B------:R-:W-:-:S09]  /*7030*/  UISETP.GT.AND UP0, UPT, UR4, 0x6, UPT ;  /* 0x000000060400788c */ /* 0x000fd2000bf04270 */
[----:B------:R-:W-:Y:S05]  /*7040*/  BRA.U UP0, `(.L_x_5486) ;  /* 0x0000000100347547 */ /* 0x000fea000b800000 */
[----:B------:R-:W-:-:S09]  /*7050*/  UISETP.NE.AND UP0, UPT, UR4, 0x5, UPT ;  /* 0x000000050400788c */ /* 0x000fd2000bf05270 */
[----:B------:R-:W-:Y:S05]  /*7060*/  BRA.U !UP0, `(.L_x_5487) ;  /* 0x0000000108187547 */ /* 0x000fea000b800000 */
[----:B------:R-:W-:-:S09]  /*7070*/  UISETP.NE.AND UP0, UPT, UR4, 0x6, UPT ;  /* 0x000000060400788c */ /* 0x000fd2000bf05270 */
[----:B------:R-:W-:Y:S05]  /*7080*/  BRA.U UP0, `(.L_x_5482) ;  /* 0x0000000900b07547 */ /* 0x000fea000b800000 */
[----:B0-----:R-:W3:Y:S02]  /*7090*/  LDG.E R2, desc[UR36][R22.64] ;  /* 0x0000002416027981 */ /* 0x001ee4000c1e1900 */
[----:B---3--:R-:W-:-:S06]  /*70a0*/  FMUL.FTZ R2, R2, 1 ;  /* 0x3f80000002027820 */ /* 0x008fcc0000410000 */
[----:B------:R-:W0:Y:S01]  /*70b0*/  F2F.F64.F32 R2, R2 ;  /* 0x0000000200027310 */ /* 0x000e220000201800 */
[----:B------:R-:W-:Y:S05]  /*70c0*/  BRA `(.L_x_5483) ;  /* 0x0000000800fc7947 */ /* 0x000fea0003800000 */
.L_x_5487:
[----:B0-----:R-:W3:Y:S02]  /*70d0*/  LDG.E.U16 R0, desc[UR36][R22.64] ;  /* 0x0000002416007981 */ /* 0x001ee4000c1e1500 */
[----:B---3--:R-:W-:-:S05]  /*70e0*/  HADD2.F32 R0, -RZ, R0.H0_H0 ;  /* 0x20000000ff007230 */ /* 0x008fca0000004100 */
[----:B------:R-:W-:-:S04]  /*70f0*/  FMUL.FTZ R0, R0, 1 ;  /* 0x3f80000000007820 */ /* 0x000fc80000410000 */
[----:B------:R0:W3:Y:S01]  /*7100*/  F2F.F64.F32 R2, R0 ;  /* 0x0000000000027310 */ /* 0x0000e20000201800 */
[----:B------:R-:W-:Y:S05]  /*7110*/  BRA `(.L_x_5483) ;  /* 0x0000000800e87947 */ /* 0x000fea0003800000 */
.L_x_5486:
        /* <DEDUP_REMOVED lines=10> */
.L_x_5489:
[----:B------:R-:W0:Y:S02]  /*71c0*/  LDG.E.U16 R22, desc[UR36][R22.64] ;  /* 0x0000002416167981 */ /* 0x000e24000c1e1500 */
[----:B0-----:R-:W-:-:S05]  /*71d0*/  HADD2.F32 R0, -RZ, R22.H0_H0 ;  /* 0x20000016ff007230 */ /* 0x001fca0000004100 */
[----:B------:R-:W-:-:S04]  /*71e0*/  FMUL.FTZ R0, R0, 1 ;  /* 0x3f80000000007820 */ /* 0x000fc80000410000 */
[----:B------:R0:W3:Y:S01]  /*71f0*/  F2F.F64.F32 R2, R0 ;  /* 0x0000000000027310 */ /* 0x0000e20000201800 */
[----:B------:R-:W-:Y:S05]  /*7200*/  BRA `(.L_x_5483) ;  /* 0x0000000800ac7947 */ /* 0x000fea0003800000 */
.L_x_5488:
[----:B0-----:R0:W5:Y:S01]  /*7210*/  LDG.E.64 R2, desc[UR36][R22.64] ;  /* 0x0000002416027981 */ /* 0x001162000c1e1b00 */
[----:B------:R-:W-:Y:S05]  /*7220*/  BRA `(.L_x_5483) ;  /* 0x0000000800a47947 */ /* 0x000fea0003800000 */
.L_x_5478:
        /* <DEDUP_REMOVED lines=9> */
[----:B0-----:R-:W-:Y:S01]  /*72c0*/  IMAD.MOV.U32 R2, RZ, RZ, RZ ;  /* 0x000000ffff027224 */ /* 0x001fe200078e00ff */
[----:B---3--:R-:W-:-:S04]  /*72d0*/  ISETP.NE.AND P0, PT, R22, RZ, PT ;  /* 0x000000ff1600720c */ /* 0x008fc80003f05270 */
[----:B------:R-:W-:Y:S01]  /*72e0*/  FSEL R3, RZ, 1.875, !P0 ;  /* 0x3ff00000ff037808 */ /* 0x000fe20004000000 */
[----:B------:R-:W-:Y:S08]  /*72f0*/  BRA `(.L_x_5483) ;  /* 0x0000000800707947 */ /* 0x000ff00003800000 */
.L_x_5492:
[----:B0-----:R0:W5:Y:S01]  /*7300*/  LDG.E.64 R2, desc[UR36][R22.64] ;  /* 0x0000002416027981 */ /* 0x001162000c1e1b00 */
[----:B------:R-:W-:Y:S05]  /*7310*/  BRA `(.L_x_5483) ;  /* 0x0000000800687947 */ /* 0x000fea0003800000 */
.L_x_5491:
[----:B------:R-:W-:-:S09]  /*7320*/  UISETP.NE.AND UP0, UPT, UR4, 0xf, UPT ;  /* 0x0000000f0400788c */ /* 0x000fd2000bf05270 */
[----:B------:R-:W-:Y:S05]  /*7330*/  BRA.U !UP0, `(.L_x_5493) ;  /* 0x00000001089c7547 */ /* 0x000fea000b800000 */
[----:B------:R-:W-:-:S09]  /*7340*/  UISETP.NE.AND UP0, UPT, UR4, 0x17, UPT ;  /* 0x000000170400788c */ /* 0x000fd2000bf05270 */
[----:B------:R-:W-:Y:S05]  /*7350*/  BRA.U !UP0, `(.L_x_5494) ;  /* 0x00000001085c7547 */ /* 0x000fea000b800000 */
[----:B------:R-:W-:-:S09]  /*7360*/  UISETP.NE.AND UP0, UPT, UR4, 0x18, UPT ;  /* 0x000000180400788c */ /* 0x000fd2000bf05270 */
[----:B------:R-:W-:Y:S05]  /*7370*/  BRA.U UP0, `(.L_x_5482) ;  /* 0x0000000500f47547 */ /* 0x000fea000b800000 */
[----:B0-----:R-:W3:Y:S01]  /*7380*/  LDG.E.U8 R0, desc[UR36][R22.64] ;  /* 0x0000002416007981 */ /* 0x001ee2000c1e1100 */
[----:B------:R-:W-:Y:S01]  /*7390*/  MOV R4, 0x1f ;  /* 0x0000001f00047802 */ /* 0x000fe20000000f00 */
[----:B---3--:R-:W-:-:S05]  /*73a0*/  IMAD.SHL.U32 R0, R0, 0x1000000, RZ ;  /* 0x0100000000007824 */ /* 0x008fca00078e00ff */
        /* <DEDUP_REMOVED lines=18> */
.L_x_5494:
[----:B0-----:R-:W3:Y:S02]  /*74d0*/  LDG.E.U8 R3, desc[UR36][R22.64] ;  /* 0x0000002416037981 */ /* 0x001ee4000c1e1100 */
[C---:B---3--:R-:W-:Y:S01]  /*74e0*/  SHF.L.U32 R0, R3.reuse, 0x19, RZ ;  /* 0x0000001903007819 */ /* 0x048fe200000006ff */
        /* <DEDUP_REMOVED lines=12> */
.L_x_5493:
[----:B0-----:R-:W3:Y:S02]  /*75b0*/  LDG.E.U16 R0, desc[UR36][R22.64] ;  /* 0x0000002416007981 */ /* 0x001ee4000c1e1500 */
[----:B---3--:R-:W-:-:S04]  /*75c0*/  IMAD.U32 R0, R0, 0x10000, RZ ;  /* 0x0001000000007824 */ /* 0x008fc800078e00ff */
[----:B------:R-:W-:-:S04]  /*75d0*/  FMUL.FTZ R0, R0, 1 ;  /* 0x3f80000000007820 */ /* 0x000fc80000410000 */
[----:B------:R0:W3:Y:S01]  /*75e0*/  F2F.F64.F32 R2, R0 ;  /* 0x0000000000027310 */ /* 0x0000e20000201800 */
[----:B------:R-:W-:Y:S05]  /*75f0*/  BRA `(.L_x_5483) ;  /* 0x0000000400b07947 */ /* 0x000fea0003800000 */
.L_x_5490:
        /* <DEDUP_REMOVED lines=8> */
[----:B0-----:R-:W3:Y:S02]  /*7680*/  LDG.E.U16 R2, desc[UR36][R22.64] ;  /* 0x0000002416027981 */ /* 0x001ee4000c1e1500 */
[----:B---3--:R-:W0:Y:S01]  /*7690*/  I2F.F64.U16 R2, R2 ;  /* 0x0000000200027312 */ /* 0x008e220000101800 */
[----:B------:R-:W-:Y:S05]  /*76a0*/  BRA `(.L_x_5483) ;  /* 0x0000000400847947 */ /* 0x000fea0003800000 */
.L_x_5497:
[----:B------:R-:W3:Y:S01]  /*76b0*/  LDG.E.U8 R22, desc[UR36][R22.64] ;  /* 0x0000002416167981 */ /* 0x000ee2000c1e1100 */
[----:B0-----:R-:W-:Y:S02]  /*76c0*/  CS2R R2, SRZ ;  /* 0x0000000000027805 */ /* 0x001fe4000001ff00 */
[----:B---3--:R-:W-:-:S13]  /*76d0*/  ISETP.NE.AND P0, PT, R22, RZ, PT ;  /* 0x000000ff1600720c */ /* 0x008fda0003f05270 */
        /* <DEDUP_REMOVED lines=18> */
.L_x_5499:
[----:B------:R-:W-:Y:S05]  /*7800*/  BSYNC.RECONVERGENT B0 ;  /* 0x0000000000007941 */ /* 0x000fea0003800200 */
.L_x_5498:
[----:B------:R-:W-:Y:S01]  /*7810*/  IMAD.SHL.U32 R0, R0, 0x100000, RZ ;  /* 0x0010000000007824 */ /* 0x000fe200078e00ff */
[----:B------:R-:W-:-:S04]  /*7820*/  LEA R2, R2, 0x3b800000, 0x17 ;  /* 0x3b80000002027811 */ /* 0x000fc800078eb8ff */
[----:B------:R-:W-:-:S05]  /*7830*/  LOP3.LUT R0, R2, R0, R7, 0xfe, !PT ;  /* 0x0000000002007212 */ /* 0x000fca00078efe07 */
[----:B------:R-:W-:-:S04]  /*7840*/  FMUL.FTZ R0, R0, 1 ;  /* 0x3f80000000007820 */ /* 0x000fc80000410000 */
[----:B------:R0:W3:Y:S01]  /*7850*/  F2F.F64.F32 R2, R0 ;  /* 0x0000000000027310 */ /* 0x0000e20000201800 */
[----:B------:R-:W-:Y:S05]  /*7860*/  BRA `(.L_x_5483) ;  /* 0x0000000400147947 */ /* 0x000fea0003800000 */
.L_x_5496:
[----:B------:R-:W3:Y:S01]  /*7870*/  LDG.E.U8 R22, desc[UR36][R22.64] ;  /* 0x0000002416167981 */ /* 0x000ee2000c1e1100 */
[----:B0-----:R-:W-:Y:S02]  /*7880*/  CS2R R2, SRZ ;  /* 0x0000000000027805 */ /* 0x001fe4000001ff00 */
[----:B---3--:R-:W-:-:S13]  /*7890*/  ISETP.NE.AND P0, PT, R22, RZ, PT ;  /* 0x000000ff1600720c */ /* 0x008fda0003f05270 */
        /* <DEDUP_REMOVED lines=18> */
.L_x_5501:
[----:B------:R-:W-:Y:S05]  /*79c0*/  BSYNC.RECONVERGENT B0 ;  /* 0x0000000000007941 */ /* 0x000fea0003800200 */
.L_x_5500:
[----:B------:R-:W-:Y:S02]  /*79d0*/  SHF.L.U32 R0, R0, 0x15, RZ ;  /* 0x0000001500007819 */ /* 0x000fe400000006ff */
[----:B------:R-:W-:-:S04]  /*79e0*/  LEA R2, R2, 0x37800000, 0x17 ;  /* 0x3780000002027811 */ /* 0x000fc800078eb8ff */
[----:B------:R-:W-:-:S05]  /*79f0*/  LOP3.LUT R0, R2, R0, R7, 0xfe, !PT ;  /* 0x0000000002007212 */ /* 0x000fca00078efe07 */
[----:B------:R-:W-:-:S04]  /*7a00*/  FMUL.FTZ R0, R0, 1 ;  /* 0x3f80000000007820 */ /* 0x000fc80000410000 */
[----:B------:R0:W3:Y:S01]  /*7a10*/  F2F.F64.F32 R2, R0 ;  /* 0x0000000000027310 */ /* 0x0000e20000201800 */
[----:B------:R-:W-:Y:S05]  /*7a20*/  BRA `(.L_x_5483) ;  /* 0x0000000000a47947 */ /* 0x000fea0003800000 */
.L_x_5495:
[----:B------:R-:W-:-:S09]  /*7a30*/  UISETP.NE.AND UP0, UPT, UR4, 0x1c, UPT ;  /* 0x0000001c0400788c */ /* 0x000fd2000bf05270 */
[----:B------:R-:W-:Y:S05]  /*7a40*/  BRA.U !UP0, `(.L_x_5502) ;  /* 0x0000000108947547 */ /* 0x000fea000b800000 */
[----:B------:R-:W-:-:S09]  /*7a50*/  UISETP.NE.AND UP0, UPT, UR4, 0x1d, UPT ;  /* 0x0000001d0400788c */ /* 0x000fd2000bf05270 */
[----:B------:R-:W-:Y:S05]  /*7a60*/  BRA.U !UP0, `(.L_x_5503) ;  /* 0x0000000108807547 */ /* 0x000fea000b800000 */
[----:B------:R-:W-:-:S09]  /*7a70*/  UISETP.NE.AND UP0, UPT, UR4, 0x2c, UPT ;  /* 0x0000002c0400788c */ /* 0x000fd2000bf05270 */
[----:B------:R-:W-:Y:S05]  /*7a80*/  BRA.U UP0, `(.L_x_5482) ;  /* 0x0000000100307547 */ /* 0x000fea000b800000 */
[----:B0-----:R-:W3:Y:S01]  /*7a90*/  LDG.E.U8 R0, desc[UR36][R22.64] ;  /* 0x0000002416007981 */ /* 0x001ee2000c1e1100 */
[----:B------:R-:W-:Y:S02]  /*7aa0*/  IMAD.MOV.U32 R2, RZ, RZ, 0x0 ;  /* 0x00000000ff027424 */ /* 0x000fe400078e00ff */
[----:B------:R-:W-:Y:S01]  /*7ab0*/  IMAD.MOV.U32 R3, RZ, RZ, 0x38000000 ;  /* 0x38000000ff037424 */ /* 0x000fe200078e00ff */
[----:B---3--:R-:W-:-:S13]  /*7ac0*/  ISETP.NE.AND P0, PT, R0, RZ, PT ;  /* 0x000000ff0000720c */ /* 0x008fda0003f05270 */
        /* <DEDUP_REMOVED lines=8> */
.L_x_5482:
[----:B0-----:R-:W-:Y:S01]  /*7b50*/  MOV R2, 0x0 ;  /* 0x0000000000027802 */ /* 0x001fe20000000f00 */
[----:B------:R-:W0:Y:S01]  /*7b60*/  LDCU.64 UR4, c[0x4][0x128] ;  /* 0x01002500ff0477ac */ /* 0x000e220008000a00 */
[----:B----4-:R-:W-:Y:S02]  /*7b70*/  HFMA2 R8, -RZ, RZ, 0, 4.64916229248046875e-06 ;  /* 0x0000004eff087431 */ /* 0x010fe400000001ff */
[----:B------:R-:W-:Y:S01]  /*7b80*/  IMAD.MOV.U32 R12, RZ, RZ, 0x1 ;  /* 0x00000001ff0c7424 */ /* 0x000fe200078e00ff */
[----:B------:R-:W3:Y:S01]  /*7b90*/  LDCU.64 UR6, c[0x4][0x130] ;  /* 0x01002600ff0677ac */ /* 0x000ee20008000a00 */
[----:B------:R-:W4:Y:S01]  /*7ba0*/  LDC.64 R2, c[0x4][R2] ;  /* 0x0100000002027b82 */ /* 0x000f220000000a00 */
[----:B------:R-:W-:Y:S01]  /*7bb0*/  IMAD.MOV.U32 R13, RZ, RZ, RZ ;  /* 0x000000ffff0d7224 */ /* 0x000fe200078e00ff */
[----:B------:R-:W1:Y:S01]  /*7bc0*/  LDCU.64 UR8, c[0x4][0x8] ;  /* 0x01000100ff0877ac */ /* 0x000e620008000a00 */
[----:B0-----:R-:W-:Y:S01]  /*7bd0*/  MOV R4, UR4 ;  /* 0x0000000400047c02 */ /* 0x001fe20008000f00 */
[----:B------:R-:W-:-:S02]  /*7be0*/  IMAD.U32 R5, RZ, RZ, UR5 ;  /* 0x00000005ff057e24 */ /* 0x000fc4000f8e00ff */
[----:B---3--:R-:W-:Y:S01]  /*7bf0*/  IMAD.U32 R6, RZ, RZ, UR6 ;  /* 0x00000006ff067e24 */ /* 0x008fe2000f8e00ff */
[----:B------:R-:W-:Y:S01]  /*7c00*/  MOV R7, UR7 ;  /* 0x0000000700077c02 */ /* 0x000fe20008000f00 */
[----:B-1----:R-:W-:Y:S02]  /*7c10*/  IMAD.U32 R10, RZ, RZ, UR8 ;  /* 0x00000008ff0a7e24 */ /* 0x002fe4000f8e00ff */
[----:B------:R-:W-:-:S07]  /*7c20*/  IMAD.U32 R11, RZ, RZ, UR9 ;  /* 0x00000009ff0b7e24 */ /* 0x000fce000f8e00ff */
[----:B------:R-:W-:-:S07]  /*7c30*/  LEPC R20, `(.L_x_5504) ;  /* 0x000000001014794e */ /* 0x000fce0000000000 */
[----:B--2-45:R-:W-:Y:S05]  /*7c40*/  CALL.ABS.NOINC R2 ;  /* 0x0000000002007343 */ /* 0x034fea0003c00000 */
.L_x_5504:
[----:B------:R-:W-:Y:S01]  /*7c50*/  CS2R R2, SRZ ;  /* 0x0000000000027805 */ /* 0x000fe2000001ff00 */
[----:B------:R-:W-:Y:S06]  /*7c60*/  BRA `(.L_x_5483) ;  /* 0x0000000000147947 */ /* 0x000fec0003800000 */
.L_x_5503:
[----:B0-----:R-:W3:Y:S02]  /*7c70*/  LDG.E.64 R2, desc[UR36][R22.64] ;  /* 0x0000002416027981 */ /* 0x001ee4000c1e1b00 */
[----:B---3--:R-:W0:Y:S01]  /*7c80*/  I2F.F64.U64 R2, R2 ;  /* 0x0000000200027312 */ /* 0x008e220000301800 */
[----:B------:R-:W-:Y:S05]  /*7c90*/  BRA `(.L_x_5483) ;  /* 0x0000000000087947 */ /* 0x000fea0003800000 */
.L_x_5502:
[----:B0-----:R-:W3:Y:S02]  /*7ca0*/  LDG.E R2, desc[UR36][R22.64] ;  /* 0x0000002416027981 */ /* 0x001ee4000c1e1900 */
[----:B---3--:R-:W0:Y:S02]  /*7cb0*/  I2F.F64.U32 R2, R2 ;  /* 0x0000000200027312 */ /* 0x008e240000201800 */
.L_x_5483:
[----:B------:R-:W-:Y:S05]  /*7cc0*/  BSYNC.RECONVERGENT B6 ;  /* 0x0000000000067941 */ /* 0x000fea0003800200 */
.L_x_5477:
[----:B-12--5:R-:W-:Y:S01]  /*7cd0*/  DADD R16, -RZ, |R16| ;  /* 0x00000000ff107229 */ /* 0x026fe20000000510 */
[----:B----4-:R-:W-:Y:S01]  /*7ce0*/  MOV R6, RZ ;  /* 0x000000ff00067202 */ /* 0x010fe20000000f00 */
[----:B0--3--:R-:W-:Y:S01]  /*7cf0*/  DADD R10, -RZ, |R2| ;  /* 0x00000000ff0a7229 */ /* 0x009fe20000000502 */
        /* <DEDUP_REMOVED lines=60> */
.L_x_5508:
[----:B------:R-:W0:Y:S02]  /*80c0*/  F2I.S64.F64.TRUNC R8, R8 ;  /* 0x0000000800087311 */ /* 0x000e24000030d900 */
[----:B0-----:R-:W-:-:S05]  /*80d0*/  IMAD.MOV.U32 R3, RZ, RZ, R8 ;  /* 0x000000ffff037224 */ /* 0x001fca00078e0008 */
[----:B------:R0:W-:Y:S01]  /*80e0*/  STG.E.U8 desc[UR36][R6.64], R3 ;  /* 0x0000000306007986 */ /* 0x0001e2000c101124 */
[----:B------:R-:W-:Y:S05]  /*80f0*/  BRA `(.L_x_5510) ;  /* 0x0000000c00d87947 */ /* 0x000fea0003800000 */
.L_x_5507:
        /* <DEDUP_REMOVED lines=9> */
.L_x_5512:
[----:B------:R-:W0:Y:S02]  /*8190*/  F2I.F64.TRUNC R9, R8 ;  /* 0x0000000800097311 */ /* 0x000e24000030d100 */
[----:B0-----:R0:W-:Y:S01]  /*81a0*/  STG.E desc[UR36][R6.64], R9 ;  /* 0x0000000906007986 */ /* 0x0011e2000c101924 */
[----:B------:R-:W-:Y:S05]  /*81b0*/  BRA `(.L_x_5510) ;  /* 0x0000000c00a87947 */ /* 0x000fea0003800000 */
.L_x_5511:
[----:B------:R-:W0:Y:S02]  /*81c0*/  F2I.F64.TRUNC R9, R8 ;  /* 0x0000000800097311 */ /* 0x000e24000030d100 */
[----:B0-----:R0:W-:Y:S01]  /*81d0*/  STG.E.U16 desc[UR36][R6.64], R9 ;  /* 0x0000000906007986 */ /* 0x0011e2000c101524 */
[----:B------:R-:W-:Y:S05]  /*81e0*/  BRA `(.L_x_5510) ;  /* 0x0000000c009c7947 */ /* 0x000fea0003800000 */
.L_x_5506:
        /* <DEDUP_REMOVED lines=13> */
.L_x_5514:
        /* <DEDUP_REMOVED lines=8> */
.L_x_5513:
        /* <DEDUP_REMOVED lines=14> */
.L_x_5516:
        /* <DEDUP_REMOVED lines=9> */
.L_x_5515:
[----:B------:R0:W-:Y:S01]  /*84b0*/  STG.E.64 desc[UR36][R6.64], R8 ;  /* 0x0000000806007986 */ /* 0x0001e2000c101b24 */
[----:B------:R-:W-:Y:S05]  /*84c0*/  BRA `(.L_x_5510) ;  /* 0x0000000800e47947 */ /* 0x000fea0003800000 */
.L_x_5505:
        /* <DEDUP_REMOVED lines=13> */
.L_x_5520:
        /* <DEDUP_REMOVED lines=21> */
.L_x_5523:
[----:B------:R-:W-:-:S04]  /*86f0*/  SHF.R.U32.HI R3, RZ, 0x18, R5 ;  /* 0x00000018ff037819 */ /* 0x000fc80000011605 */
[----:B------:R-:W-:-:S07]  /*8700*/  LOP3.LUT R3, R0, 0x80, R3, 0xf8, !PT ;  /* 0x0000008000037812 */ /* 0x000fce00078ef803 */
.L_x_5522:
[----:B------:R-:W-:Y:S05]  /*8710*/  BSYNC.RECONVERGENT B0 ;  /* 0x0000000000007941 */ /* 0x000fea0003800200 */
.L_x_5521:
[----:B------:R0:W-:Y:S01]  /*8720*/  STG.E.U8 desc[UR36][R6.64], R3 ;  /* 0x0000000306007986 */ /* 0x0001e2000c101124 */
[----:B------:R-:W-:Y:S05]  /*8730*/  BRA `(.L_x_5510) ;  /* 0x0000000800487947 */ /* 0x000fea0003800000 */
.L_x_5519:
        /* <DEDUP_REMOVED lines=21> */
.L_x_5526:
[----:B------:R-:W-:-:S04]  /*8890*/  SHF.R.U32.HI R3, RZ, 0x18, R5 ;  /* 0x00000018ff037819 */ /* 0x000fc80000011605 */
[----:B------:R-:W-:-:S07]  /*88a0*/  LOP3.LUT R3, R0, 0x80, R3, 0xf8, !PT ;  /* 0x0000008000037812 */ /* 0x000fce00078ef803 */
.L_x_5525:
[----:B------:R-:W-:Y:S05]  /*88b0*/  BSYNC.RECONVERGENT B0 ;  /* 0x0000000000007941 */ /* 0x000fea0003800200 */
.L_x_5524:
[----:B------:R0:W-:Y:S01]  /*88c0*/  STG.E.U8 desc[UR36][R6.64], R3 ;  /* 0x0000000306007986 */ /* 0x0001e2000c101124 */
[----:B------:R-:W-:Y:S05]  /*88d0*/  BRA `(.L_x_5510) ;  /* 0x0000000400e07947 */ /* 0x000fea0003800000 */
.L_x_5518:
        /* <DEDUP_REMOVED lines=26> */
.L_x_5528:
[----:B------:R-:W0:Y:S02]  /*8a80*/  F2I.U64.F64.TRUNC R8, R8 ;  /* 0x0000000800087311 */ /* 0x000e24000030d800 */
[----:B0-----:R0:W-:Y:S01]  /*8a90*/  STG.E.64 desc[UR36][R6.64], R8 ;  /* 0x0000000806007986 */ /* 0x0011e2000c101b24 */
[----:B------:R-:W-:Y:S05]  /*8aa0*/  BRA `(.L_x_5510) ;  /* 0x00000004006c7947 */ /* 0x000fea0003800000 */
.L_x_5527:
[----:B------:R-:W0:Y:S02]  /*8ab0*/  F2I.U32.F64.TRUNC R9, R8 ;  /* 0x0000000800097311 */ /* 0x000e24000030d000 */
[----:B0-----:R0:W-:Y:S01]  /*8ac0*/  STG.E desc[UR36][R6.64], R9 ;  /* 0x0000000906007986 */ /* 0x0011e2000c101924 */
[----:B------:R-:W-:Y:S05]  /*8ad0*/  BRA `(.L_x_5510) ;  /* 0x0000000400607947 */ /* 0x000fea0003800000 */
.L_x_5517:
        /* <DEDUP_REMOVED lines=10> */
.L_x_5530:
[----:B------:R-:W-:-:S05]  /*8b80*/  CS2R R10, SRZ ;  /* 0x00000000000a7805 */ /* 0x000fca000001ff00 */
[----:B------:R3:W-:Y:S01]  /*8b90*/  STG.E.128 desc[UR36][R6.64], R8 ;  /* 0x0000000806007986 */ /* 0x0007e2000c101d24 */
[----:B------:R-:W-:Y:S05]  /*8ba0*/  BRA `(.L_x_5510) ;  /* 0x00000004002c7947 */ /* 0x000fea0003800000 */
.L_x_5529:
[----:B------:R-:W-:-:S09]  /*8bb0*/  UISETP.NE.AND UP0, UPT, UR4, 0xf, UPT ;  /* 0x0000000f0400788c */ /* 0x000fd2000bf05270 */
[----:B------:R-:W-:Y:S05]  /*8bc0*/  BRA.U !UP0, `(.L_x_5531) ;  /* 0x0000000508087547 */ /* 0x000fea000b800000 */
[----:B------:R-:W-:-:S09]  /*8bd0*/  UISETP.NE.AND UP0, UPT, UR4, 0x17, UPT ;  /* 0x000000170400788c */ /* 0x000fd2000bf05270 */
[----:B------:R-:W-:Y:S05]  /*8be0*/  BRA.U !UP0, `(.L_x_5532) ;  /* 0x0000000108a07547 */ /* 0x000fea000b800000 */
[----:B------:R-:W-:-:S09]  /*8bf0*/  UISETP.NE.AND UP0, UPT, UR4, 0x18, UPT ;  /* 0x000000180400788c */ /* 0x000fd2000bf05270 */
[----:B------:R-:W-:Y:S05]  /*8c00*/  BRA.U !UP0, `(.L_x_5533) ;  /* 0x0000000108447547 */ /* 0x000fea000b800000 */
.L_x_5509:
        /* <DEDUP_REMOVED lines=16> */
.L_x_5534:
[----:B------:R-:W-:Y:S05]  /*8d10*/  BRA `(.L_x_5510) ;  /* 0x0000000000d07947 */ /* 0x000fea0003800000 */
.L_x_5533:
        /* <DEDUP_REMOVED lines=17> */
.L_x_5536:
[----:B------:R-:W-:Y:S05]  /*8e30*/  BSYNC.RECONVERGENT B0 ;  /* 0x0000000000007941 */ /* 0x000fea0003800200 */
.L_x_5535:
[----:B------:R-:W-:-:S05]  /*8e40*/  LOP3.LUT R3, R0, 0x80, R3, 0xf8, !PT ;  /* 0x0000008000037812 */ /* 0x000fca00078ef803 */
[----:B------:R1:W-:Y:S01]  /*8e50*/  STG.E.U8 desc[UR36][R6.64], R3 ;  /* 0x0000000306007986 */ /* 0x0003e2000c101124 */
[----:B------:R-:W-:Y:S05]  /*8e60*/  BRA `(.L_x_5510) ;  /* 0x00000000007c7947 */ /* 0x000fea0003800000 */
.L_x_5532:
        /* <DEDUP_REMOVED lines=16> */
.L_x_5538:
[----:B------:R-:W-:Y:S01]  /*8f70*/  IMAD.MOV.U32 R0, RZ, RZ, 0x7f ;  /* 0x0000007fff007424 */ /* 0x000fe200078e00ff */
[----:B------:R-:W-:-:S04]  /*8f80*/  ISETP.GT.U32.AND P0, PT, R2, 0x7f800000, PT ;  /* 0x7f8000000200780c */ /* 0x000fc80003f04070 */
[----:B------:R-:W-:-:S09]  /*8f90*/  SEL R0, R0, 0x7c, P0 ;  /* 0x0000007c00007807 */ /* 0x000fd20000000000 */
.L_x_5539:
[----:B------:R-:W-:Y:S05]  /*8fa0*/  BSYNC.RECONVERGENT B0 ;  /* 0x0000000000007941 */ /* 0x000fea0003800200 */
.L_x_5537:
[----:B------:R-:W-:-:S04]  /*8fb0*/  SHF.R.U32.HI R3, RZ, 0x18, R3 ;  /* 0x00000018ff037819 */ /* 0x000fc80000011603 */
[----:B------:R-:W-:-:S05]  /*8fc0*/  LOP3.LUT R3, R0, 0x80, R3, 0xf8, !PT ;  /* 0x0000008000037812 */ /* 0x000fca00078ef803 */
[----:B------:R2:W-:Y:S01]  /*8fd0*/  STG.E.U8 desc[UR36][R6.64], R3 ;  /* 0x0000000306007986 */ /* 0x0005e2000c101124 */
[----:B------:R-:W-:Y:S05]  /*8fe0*/  BRA `(.L_x_5510) ;  /* 0x00000000001c7947 */ /* 0x000fea0003800000 */
.L_x_5531:
[----:B------:R-:W-:Y:S01]  /*8ff0*/  UMOV UR4, 0xf0000000 ;  /* 0xf000000000047882 */ /* 0x000fe20000000000 */
[----:B------:R-:W-:Y:S01]  /*9000*/  UMOV UR5, 0x380fffff ;  /* 0x380fffff00057882 */ /* 0x000fe20000000000 */
[----:B------:R-:W0:Y:S01]  /*9010*/  F2F.F32.F64 R0, R8 ;  /* 0x0000000800007310 */ /* 0x000e220000301000 */
[----:B------:R-:W-:-:S14]  /*9020*/  DSETP.GEU.AND P0, PT, |R8|, UR4, PT ;  /* 0x0000000408007e2a */ /* 0x000fdc000bf0e200 */
[----:B0-----:R-:W-:-:S05]  /*9030*/  @!P0 FMUL R0, R0, 1.175494350822287508e-38 ;  /* 0x0080000000008820 */ /* 0x001fca0000400000 */
[----:B------:R-:W-:-:S05]  /*9040*/  F2FP.BF16.F32.PACK_AB R0, RZ, R0 ;  /* 0x00000000ff00723e */ /* 0x000fca00000010ff */
[----:B------:R0:W-:Y:S02]  /*9050*/  STG.E.U16 desc[UR36][R6.64], R0 ;  /* 0x0000000006007986 */ /* 0x0001e4000c101524 */
.L_x_5510:
[----:B------:R-:W-:-:S07]  /*9060*/  IADD3 R19, PT, PT, R19, 0x80, RZ ;  /* 0x0000008013137810 */ /* 0x000fce0007ffe0ff */
.L_x_5447:
[----:B------:R-:W-:Y:S05]  /*9070*/  BSYNC.RECONVERGENT B7 ;  /* 0x0000000000077941 */ /* 0x000fea0003800200 */
.L_x_5446:
        /* <DEDUP_REMOVED lines=17> */
[----:B-12-4-:R-:W-:-:S05]  /*9190*/  SHF.R.U32.HI R3, RZ, UR5, R2 ;  /* 0x00000005ff037c19 */ /* 0x016fca0008011602 */
[----:B------:R-:W-:-:S04]  /*91a0*/  IMAD.MOV R22, RZ, RZ, -R3 ;  /* 0x000000ffff167224 */ /* 0x000fc800078e0a03 */
[----:B0-----:R-:W-:-:S04]  /*91b0*/  IMAD R22, R22, UR6, R19 ;  /* 0x0000000616167c24 */ /* 0x001fc8000f8e0213 */
[C---:B-----5:R-:W-:Y:S02]  /*91c0*/  IMAD R18, R22.reuse, UR8, RZ ;  /* 0x0000000816127c24 */ /* 0x060fe4000f8e02ff */
[C---:B------:R-:W-:Y:S02]  /*91d0*/  IMAD R0, R22.reuse, UR9, RZ ;  /* 0x0000000916007c24 */ /* 0x040fe4000f8e02ff */
[----:B---3--:R-:W-:Y:S01]  /*91e0*/  IMAD R22, R22, UR4, RZ ;  /* 0x0000000416167c24 */ /* 0x008fe2000f8e02ff */
        /* <DEDUP_REMOVED lines=335> */
.L_x_5542:
[----:B------:R-:W3:Y:S01]  /*a6e0*/  LDCU.64 UR6, c[0x0][0x5f0] ;  /* 0x0000be00ff0677ac */ /* 0x000ee20008000a00 */
[----:B------:R-:W-:Y:S01]  /*a6f0*/  BSSY.RECONVERGENT B6, `(.L_x_5543) ;  /* 0x00000ec000067945 */ /* 0x000fe20003800200 */
[----:B------:R-:W-:-:S04]  /*a700*/  UPRMT UR4, UR39, 0x9910, URZ ;  /* 0x0000991027047896 */ /* 0x000fc800080000ff */
[----:B------:R-:W-:Y:S01]  /*a710*/  UISETP.GT.AND UP0, UPT, UR4, 0x9, UPT ;  /* 0x000000090400788c */ /* 0x000fe2000bf04270 */
[----:B---3--:R-:W-:-:S04]  /*a720*/  IADD3 R2, P0, PT, R0, UR6, RZ ;  /* 0x0000000600027c10 */ /* 0x008fc8000ff1e0ff */
[----:B-12-4-:R-:W-:-:S04]  /*a730*/  IADD3.X R3, PT, PT, RZ, UR7, RZ, P0, !PT ;  /* 0x00000007ff037c10 */ /* 0x016fc800087fe4ff */
        /* <DEDUP_REMOVED lines=12> */
.L_x_5547:
[----:B------:R-:W2:Y:S02]  /*a800*/  LDG.E.U8 R2, desc[UR36][R2.64] ;  /* 0x0000002402027981 */ /* 0x000ea4000c1e1100 */
[----:B--2---:R0:W1:Y:S01]  /*a810*/  I2F.F64.U16 R16, R2 ;  /* 0x0000000200107312 */ /* 0x0040620000101800 */
[----:B------:R-:W-:Y:S05]  /*a820*/  BRA `(.L_x_5549) ;  /* 0x0000000c00607947 */ /* 0x000fea0003800000 */
.L_x_5546:
        /* <DEDUP_REMOVED lines=9> */
.L_x_5551:
[----:B------:R-:W2:Y:S02]  /*a8c0*/  LDG.E R2, desc[UR36][R2.64] ;  /* 0x0000002402027981 */ /* 0x000ea4000c1e1900 */
[----:B--2---:R0:W1:Y:S01]  /*a8d0*/  I2F.F64 R16, R2 ;  /* 0x0000000200107312 */ /* 0x0040620000201c00 */
[----:B------:R-:W-:Y:S05]  /*a8e0*/  BRA `(.L_x_5549) ;  /* 0x0000000c00307947 */ /* 0x000fea0003800000 */
.L_x_5550:
[----:B------:R-:W2:Y:S02]  /*a8f0*/  LDG.E.U16 R2, desc[UR36][R2.64] ;  /* 0x0000002402027981 */ /* 0x000ea4000c1e1500 */
[----:B--2---:R0:W1:Y:S01]  /*a900*/  I2F.F64.S16 R16, R2 ;  /* 0x0000000200107312 */ /* 0x0040620000101c00 */
[----:B------:R-:W-:Y:S05]  /*a910*/  BRA `(.L_x_5549) ;  /* 0x0000000c00247947 */ /* 0x000fea0003800000 */
.L_x_5545:
        /* <DEDUP_REMOVED lines=10> */
.L_x_5553:
[----:B------:R-:W2:Y:S02]  /*a9c0*/  LDG.E.U16 R0, desc[UR36][R2.64] ;  /* 0x0000002402007981 */ /* 0x000ea4000c1e1500 */
[----:B--2---:R-:W-:-:S05]  /*a9d0*/  HADD2.F32 R0, -RZ, R0.H0_H0 ;  /* 0x20000000ff007230 */ /* 0x004fca0000004100 */
[----:B------:R-:W-:-:S04]  /*a9e0*/  FMUL.FTZ R0, R0, 1 ;  /* 0x3f80000000007820 */ /* 0x000fc80000410000 */
[----:B------:R0:W1:Y:S01]  /*a9f0*/  F2F.F64.F32 R16, R0 ;  /* 0x0000000000107310 */ /* 0x0000620000201800 */
[----:B------:R-:W-:Y:S05]  /*aa00*/  BRA `(.L_x_5549) ;  /* 0x0000000800e87947 */ /* 0x000fea0003800000 */
.L_x_5552:
        /* <DEDUP_REMOVED lines=10> */
.L_x_5555:
[----:B------:R-:W2:Y:S02]  /*aab0*/  LDG.E.U16 R2, desc[UR36][R2.64] ;  /* 0x0000002402027981 */ /* 0x000ea4000c1e1500 */
[----:B--2---:R-:W-:-:S05]  /*aac0*/  HADD2.F32 R0, -RZ, R2.H0_H0 ;  /* 0x20000002ff007230 */ /* 0x004fca0000004100 */
[----:B------:R-:W-:-:S04]  /*aad0*/  FMUL.FTZ R0, R0, 1 ;  /* 0x3f80000000007820 */ /* 0x000fc80000410000 */
[----:B------:R0:W1:Y:S01]  /*aae0*/  F2F.F64.F32 R16, R0 ;  /* 0x0000000000107310 */ /* 0x0000620000201800 */
[----:B------:R-:W-:Y:S05]  /*aaf0*/  BRA `(.L_x_5549) ;  /* 0x0000000800ac7947 */ /* 0x000fea0003800000 */
.L_x_5554:
[----:B------:R0:W5:Y:S01]  /*ab00*/  LDG.E.64 R16, desc[UR36][R2.64] ;  /* 0x0000002402107981 */ /* 0x000162000c1e1b00 */
[----:B------:R-:W-:Y:S05]  /*ab10*/  BRA `(.L_x_5549) ;  /* 0x0000000800a47947 */ /* 0x000fea0003800000 */
.L_x_5544:
        /* <DEDUP_REMOVED lines=13> */
.L_x_5558:
[----:B------:R0:W5:Y:S01]  /*abf0*/  LDG.E.64 R16, desc[UR36][R2.64] ;  /* 0x0000002402107981 */ /* 0x000162000c1e1b00 */
[----:B------:R-:W-:Y:S05]  /*ac00*/  BRA `(.L_x_5549) ;  /* 0x0000000800687947 */ /* 0x000fea0003800000 */
.L_x_5557:
[----:B------:R-:W-:-:S09]  /*ac10*/  UISETP.NE.AND UP0, UPT, UR4, 0xf, UPT ;  /* 0x0000000f0400788c */ /* 0x000fd2000bf05270 */
[----:B------:R-:W-:Y:S05]  /*ac20*/  BRA.U !UP0, `(.L_x_5559) ;  /* 0x00000001089c7547 */ /* 0x000fea000b800000 */
[----:B------:R-:W-:-:S09]  /*ac30*/  UISETP.NE.AND UP0, UPT, UR4, 0x17, UPT ;  /* 0x000000170400788c */ /* 0x000fd2000bf05270 */
[----:B------:R-:W-:Y:S05]  /*ac40*/  BRA.U !UP0, `(.L_x_5560) ;  /* 0x00000001085c7547 */ /* 0x000fea000b800000 */
[----:B------:R-:W-:-:S09]  /*ac50*/  UISETP.NE.AND UP0, UPT, UR4, 0x18, UPT ;  /* 0x000000180400788c */ /* 0x000fd2000bf05270 */
[----:B------:R-:W-:Y:S05]  /*ac60*/  BRA.U UP0, `(.L_x_5548) ;  /* 0x0000000500f47547 */ /* 0x000fea000b800000 */
[----:B------:R-:W2:Y:S01]  /*ac70*/  LDG.E.U8 R0, desc[UR36][R2.64] ;  /* 0x0000002402007981 */ /* 0x000ea2000c1e1100 */
[----:B------:R-:W-:Y:S02]  /*ac80*/  HFMA2 R6, -RZ, RZ, 0, 1.847743988037109375e-06 ;  /* 0x0000001fff067431 */ /* 0x000fe400000001ff */
        /* <DEDUP_REMOVED lines=19> */
.L_x_5560:
        /* <DEDUP_REMOVED lines=14> */
.L_x_5559:
[----:B------:R-:W2:Y:S02]  /*aea0*/  LDG.E.U16 R0, desc[UR36][R2.64] ;  /* 0x0000002402007981 */ /* 0x000ea4000c1e1500 */
[----:B--2---:R-:W-:-:S04]  /*aeb0*/  IMAD.U32 R0, R0, 0x10000, RZ ;  /* 0x0001000000007824 */ /* 0x004fc800078e00ff */
[----:B------:R-:W-:-:S04]  /*aec0*/  FMUL.FTZ R0, R0, 1 ;  /* 0x3f80000000007820 */ /* 0x000fc80000410000 */
[----:B------:R0:W1:Y:S01]  /*aed0*/  F2F.F64.F32 R16, R0 ;  /* 0x0000000000107310 */ /* 0x0000620000201800 */
[----:B------:R-:W-:Y:S05]  /*aee0*/  BRA `(.L_x_5549) ;  /* 0x0000000400b07947 */ /* 0x000fea0003800000 */
.L_x_5556:
        /* <DEDUP_REMOVED lines=11> */
.L_x_5563:
        /* <DEDUP_REMOVED lines=21> */
.L_x_5565:
[----:B------:R-:W-:Y:S05]  /*b0f0*/  BSYNC.RECONVERGENT B0 ;  /* 0x0000000000007941 */ /* 0x000fea0003800200 */
.L_x_5564:
[----:B------:R-:W-:Y:S01]  /*b100*/  IMAD.SHL.U32 R0, R0, 0x100000, RZ ;  /* 0x0010000000007824 */ /* 0x000fe200078e00ff */
[----:B------:R-:W-:-:S04]  /*b110*/  LEA R2, R2, 0x3b800000, 0x17 ;  /* 0x3b80000002027811 */ /* 0x000fc800078eb8ff */
[----:B------:R-:W-:-:S05]  /*b120*/  LOP3.LUT R0, R2, R0, R7, 0xfe, !PT ;  /* 0x0000000002007212 */ /* 0x000fca00078efe07 */
[----:B------:R-:W-:-:S04]  /*b130*/  FMUL.FTZ R0, R0, 1 ;  /* 0x3f80000000007820 */ /* 0x000fc80000410000 */
[----:B------:R0:W1:Y:S01]  /*b140*/  F2F.F64.F32 R16, R0 ;  /* 0x0000000000107310 */ /* 0x0000620000201800 */
[----:B------:R-:W-:Y:S05]  /*b150*/  BRA `(.L_x_5549) ;  /* 0x0000000400147947 */ /* 0x000fea0003800000 */
.L_x_5562:
        /* <DEDUP_REMOVED lines=21> */
.L_x_5567:
[----:B------:R-:W-:Y:S05]  /*b2b0*/  BSYNC.RECONVERGENT B0 ;  /* 0x0000000000007941 */ /* 0x000fea0003800200 */
.L_x_5566:
[----:B------:R-:W-:Y:S02]  /*b2c0*/  SHF.L.U32 R0, R0, 0x15, RZ ;  /* 0x0000001500007819 */ /* 0x000fe400000006ff */
[----:B------:R-:W-:-:S04]  /*b2d0*/  LEA R2, R2, 0x37800000, 0x17 ;  /* 0x3780000002027811 */ /* 0x000fc800078eb8ff */
[----:B------:R-:W-:-:S05]  /*b2e0*/  LOP3.LUT R0, R2, R0, R7, 0xfe, !PT ;  /* 0x0000000002007212 */ /* 0x000fca00078efe07 */
[----:B------:R-:W-:-:S04]  /*b2f0*/  FMUL.FTZ R0, R0, 1 ;  /* 0x3f80000000007820 */ /* 0x000fc80000410000 */
[----:B------:R0:W1:Y:S01]  /*b300*/  F2F.F64.F32 R16, R0 ;  /* 0x0000000000107310 */ /* 0x0000620000201800 */
[----:B------:R-:W-:Y:S05]  /*b310*/  BRA `(.L_x_5549) ;  /* 0x0000000000a47947 */ /* 0x000fea0003800000 */
.L_x_5561:
        /* <DEDUP_REMOVED lines=18> */
.L_x_5548:
        /* <DEDUP_REMOVED lines=16> */
.L_x_5570:
[----:B------:R-:W-:Y:S01]  /*b540*/  CS2R R16, SRZ ;  /* 0x0000000000107805 */ /* 0x000fe2000001ff00 */
[----:B------:R-:W-:Y:S06]  /*b550*/  BRA `(.L_x_5549) ;  /* 0x0000000000147947 */ /* 0x000fec0003800000 */
.L_x_5569:
[----:B------:R-:W2:Y:S02]  /*b560*/  LDG.E.64 R16, desc[UR36][R2.64] ;  /* 0x0000002402107981 */ /* 0x000ea4000c1e1b00 */
[----:B--2---:R-:W4:Y:S01]  /*b570*/  I2F.F64.U64 R16, R16 ;  /* 0x0000001000107312 */ /* 0x004f220000301800 */
[----:B------:R-:W-:Y:S05]  /*b580*/  BRA `(.L_x_5549) ;  /* 0x0000000000087947 */ /* 0x000fea0003800000 */
.L_x_5568:
[----:B------:R-:W2:Y:S02]  /*b590*/  LDG.E R2, desc[UR36][R2.64] ;  /* 0x0000002402027981 */ /* 0x000ea4000c1e1900 */
[----:B--2---:R0:W1:Y:S02]  /*b5a0*/  I2F.F64.U32 R16, R2 ;  /* 0x0000000200107312 */ /* 0x0040640000201800 */
.L_x_5549:
[----:B------:R-:W-:Y:S05]  /*b5b0*/  BSYNC.RECONVERGENT B6 ;  /* 0x0000000000067941 */ /* 0x000fea0003800200 */
.L_x_5543:
        /* <DEDUP_REMOVED lines=18> */
.L_x_5575:
[----:B0-----:R-:W2:Y:S02]  /*b6e0*/  LDG.E.U8 R2, desc[UR36][R22.64] ;  /* 0x0000002416027981 */ /* 0x001ea4000c1e1100 */
[----:B--2---:R-:W0:Y:S01]  /*b6f0*/  I2F.F64.U16 R2, R2 ;  /* 0x0000000200027312 */ /* 0x004e220000101800 */
[----:B------:R-:W-:Y:S05]  /*b700*/  BRA `(.L_x_5577) ;  /* 0x0000000c00607947 */ /* 0x000fea0003800000 */
.L_x_5574:
        /* <DEDUP_REMOVED lines=9> */
.L_x_5579:
[----:B0-----:R-:W2:Y:S02]  /*b7a0*/  LDG.E R2, desc[UR36][R22.64] ;  /* 0x0000002416027981 */ /* 0x001ea4000c1e1900 */
[----:B--2---:R-:W0:Y:S01]  /*b7b0*/  I2F.F64 R2, R2 ;  /* 0x0000000200027312 */ /* 0x004e220000201c00 */
[----:B------:R-:W-:Y:S05]  /*b7c0*/  BRA `(.L_x_5577) ;  /* 0x0000000c00307947 */ /* 0x000fea0003800000 */
.L_x_5578:
[----:B0-----:R-:W2:Y:S02]  /*b7d0*/  LDG.E.U16 R2, desc[UR36][R22.64] ;  /* 0x0000002416027981 */ /* 0x001ea4000c1e1500 */
[----:B--2---:R-:W0:Y:S01]  /*b7e0*/  I2F.F64.S16 R2, R2 ;  /* 0x0000000200027312 */ /* 0x004e220000101c00 */
[----:B------:R-:W-:Y:S05]  /*b7f0*/  BRA `(.L_x_5577) ;  /* 0x0000000c00247947 */ /* 0x000fea0003800000 */
.L_x_5573:
        /* <DEDUP_REMOVED lines=10> */
.L_x_5581:
[----:B0-----:R-:W2:Y:S02]  /*b8a0*/  LDG.E.U16 R0, desc[UR36][R22.64] ;  /* 0x0000002416007981 */ /* 0x001ea4000c1e1500 */
[----:B--2---:R-:W-:-:S05]  /*b8b0*/  HADD2.F32 R0, -RZ, R0.H0_H0 ;  /* 0x20000000ff007230 */ /* 0x004fca0000004100 */
[----:B------:R-:W-:-:S04]  /*b8c0*/  FMUL.FTZ R0, R0, 1 ;  /* 0x3f80000000007820 */ /* 0x000fc80000410000 */
[----:B------:R2:W0:Y:S01]  /*b8d0*/  F2F.F64.F32 R2, R0 ;  /* 0x0000000000027310 */ /* 0x0004220000201800 */
[----:B------:R-:W-:Y:S05]  /*b8e0*/  BRA `(.L_x_5577) ;  /* 0x0000000800e87947 */ /* 0x000fea0003800000 */
.L_x_5580:
        /* <DEDUP_REMOVED lines=10> */
.L_x_5583:
[----:B------:R-:W0:Y:S02]  /*b990*/  LDG.E.U16 R22, desc[UR36][R22.64] ;  /* 0x0000002416167981 */ /* 0x000e24000c1e1500 */
[----:B0-----:R-:W-:-:S05]  /*b9a0*/  HADD2.F32 R0, -RZ, R22.H0_H0 ;  /* 0x20000016ff007230 */ /* 0x001fca0000004100 */
[----:B------:R-:W-:-:S04]  /*b9b0*/  FMUL.FTZ R0, R0, 1 ;  /* 0x3f80000000007820 */ /* 0x000fc80000410000 */
[----:B------:R0:W2:Y:S01]  /*b9c0*/  F2F.F64.F32 R2, R0 ;  /* 0x0000000000027310 */ /* 0x0000a20000201800 */
[----:B------:R-:W-:Y:S05]  /*b9d0*/  BRA `(.L_x_5577) ;  /* 0x0000000800ac7947 */ /* 0x000fea0003800000 */
.L_x_5582:
[----:B0-----:R0:W5:Y:S01]  /*b9e0*/  LDG.E.64 R2, desc[UR36][R22.64] ;  /* 0x0000002416027981 */ /* 0x001162000c1e1b00 */
[----:B------:R-:W-:Y:S05]  /*b9f0*/  BRA `(.L_x_5577) ;  /* 0x0000000800a47947 */ /* 0x000fea0003800000 */
.L_x_5572:
        /* <DEDUP_REMOVED lines=13> */
.L_x_5586:
[----:B0-----:R0:W5:Y:S01]  /*bad0*/  LDG.E.64 R2, desc[UR36][R22.64] ;  /* 0x0000002416027981 */ /* 0x001162000c1e1b00 */
[----:B------:R-:W-:Y:S05]  /*bae0*/  BRA `(.L_x_5577) ;  /* 0x0000000800687947 */ /* 0x000fea0003800000 */
.L_x_5585:
        /* <DEDUP_REMOVED lines=27> */
.L_x_5588:
[----:B0-----:R-:W2:Y:S02]  /*bca0*/  LDG.E.U8 R3, desc[UR36][R22.64] ;  /* 0x0000002416037981 */ /* 0x001ea4000c1e1100 */
        /* <DEDUP_REMOVED lines=13> */
.L_x_5587:
[----:B0-----:R-:W2:Y:S02]  /*bd80*/  LDG.E.U16 R0, desc[UR36][R22.64] ;  /* 0x0000002416007981 */ /* 0x001ea4000c1e1500 */
[----:B--2---:R-:W-:-:S04]  /*bd90*/  IMAD.U32 R0, R0, 0x10000, RZ ;  /* 0x0001000000007824 */ /* 0x004fc800078e00ff */
[----:B------:R-:W-:-:S04]  /*bda0*/  FMUL.FTZ R0, R0, 1 ;  /* 0x3f80000000007820 */ /* 0x000fc80000410000 */
[----:B------:R0:W2:Y:S01]  /*bdb0*/  F2F.F64.F32 R2, R0 ;  /* 0x0000000000027310 */ /* 0x0000a20000201800 */
[----:B------:R-:W-:Y:S05]  /*bdc0*/  BRA `(.L_x_5577) ;  /* 0x0000000400b07947 */ /* 0x000fea0003800000 */
.L_x_5584:
        /* <DEDUP_REMOVED lines=11> */
.L_x_5591:
        /* <DEDUP_REMOVED lines=21> */
.L_x_5593:
[----:B------:R-:W-:Y:S05]  /*bfd0*/  BSYNC.RECONVERGENT B0 ;  /* 0x0000000000007941 */ /* 0x000fea0003800200 */
.L_x_5592:
[----:B------:R-:W-:Y:S01]  /*bfe0*/  IMAD.SHL.U32 R0, R0, 0x100000, RZ ;  /* 0x0010000000007824 */ /* 0x000fe200078e00ff */
[----:B------:R-:W-:-:S04]  /*bff0*/  LEA R2, R2, 0x3b800000, 0x17 ;  /* 0x3b80000002027811 */ /* 0x000fc800078eb8ff */
[----:B------:R-:W-:-:S05]  /*c000*/  LOP3.LUT R0, R2, R0, R7, 0xfe, !PT ;  /* 0x0000000002007212 */ /* 0x000fca00078efe07 */
[----:B------:R-:W-:-:S04]  /*c010*/  FMUL.FTZ R0, R0, 1 ;  /* 0x3f80000000007820 */ /* 0x000fc80000410000 */
[----:B------:R0:W2:Y:S01]  /*c020*/  F2F.F64.F32 R2, R0 ;  /* 0x0000000000027310 */ /* 0x0000a20000201800 */
[----:B------:R-:W-:Y:S05]  /*c030*/  BRA `(.L_x_5577) ;  /* 0x0000000400147947 */ /* 0x000fea0003800000 */
.L_x_5590:
        /* <DEDUP_REMOVED lines=21> */
.L_x_5595:
[----:B------:R-:W-:Y:S05]  /*c190*/  BSYNC.RECONVERGENT B0 ;  /* 0x0000000000007941 */ /* 0x000fea0003800200 */
.L_x_5594:
[----:B------:R-:W-:Y:S02]  /*c1a0*/  SHF.L.U32 R0, R0, 0x15, RZ ;  /* 0x0000001500007819 */ /* 0x000fe400000006ff */
[----:B------:R-:W-:-:S04]  /*c1b0*/  LEA R2, R2, 0x37800000, 0x17 ;  /* 0x3780000002027811 */ /* 0x000fc800078eb8ff */
[----:B------:R-:W-:-:S05]  /*c1c0*/  LOP3.LUT R0, R2, R0, R7, 0xfe, !PT ;  /* 0x0000000002007212 */ /* 0x000fca00078efe07 */
[----:B------:R-:W-:-:S04]  /*c1d0*/  FMUL.FTZ R0, R0, 1 ;  /* 0x3f80000000007820 */ /* 0x000fc80000410000 */
[----:B------:R0:W2:Y:S01]  /*c1e0*/  F2F.F64.F32 R2, R0 ;  /* 0x0000000000027310 */ /* 0x0000a20000201800 */
[----:B------:R-:W-:Y:S05]  /*c1f0*/  BRA `(.L_x_5577) ;  /* 0x0000000000a47947 */ /* 0x000fea0003800000 */
.L_x_5589:
[----:B------:R-:W-:-:S09]  /*c200*/  UISETP.NE.AND UP0, UPT, UR4, 0x1c, UPT ;  /* 0x0000001c0400788c */ /* 0x000fd2000bf05270 */
[----:B------:R-:W-:Y:S05]  /*c210*/  BRA.U !UP0, `(.L_x_5596) ;  /* 0x0000000108947547 */ /* 0x000fea000b800000 */
[----:B------:R-:W-:-:S09]  /*c220*/  UISETP.NE.AND UP0, UPT, UR4, 0x1d, UPT ;  /* 0x0000001d0400788c */ /* 0x000fd2000bf05270 */
[----:B------:R-:W-:Y:S05]  /*c230*/  BRA.U !UP0, `(.L_x_5597) ;  /* 0x0000000108807547 */ /* 0x000fea000b800000 */
[----:B------:R-:W-:-:S09]  /*c240*/  UISETP.NE.AND UP0, UPT, UR4, 0x2c, UPT ;  /* 0x0000002c0400788c */ /* 0x000fd2000bf05270 */
[----:B------:R-:W-:Y:S05]  /*c250*/  BRA.U UP0, `(.L_x_5576) ;  /* 0x0000000100307547 */ /* 0x000fea000b800000 */
        /* <DEDUP_REMOVED lines=10> */
[----:B------:R0:W2:Y:S01]  /*c300*/  @P0 F2F.F64.F32 R2, R0 ;  /* 0x0000000000020310 */ /* 0x0000a20000201800 */
[----:B------:R-:W-:Y:S05]  /*c310*/  BRA `(.L_x_5577) ;  /* 0x00000000005c7947 */ /* 0x000fea0003800000 */
.L_x_5576:
[----:B0-----:R-:W-:Y:S01]  /*c320*/  MOV R2, 0x0 ;  /* 0x0000000000027802 */ /* 0x001fe20000000f00 */
[----:B------:R-:W0:Y:S01]  /*c330*/  LDCU.64 UR4, c[0x4][0x128] ;  /* 0x01002500ff0477ac */ /* 0x000e220008000a00 */
[----:B------:R-:W-:Y:S02]  /*c340*/  HFMA2 R8, -RZ, RZ, 0, 4.64916229248046875e-06 ;  /* 0x0000004eff087431 */ /* 0x000fe400000001ff */
[----:B------:R-:W-:Y:S01]  /*c350*/  IMAD.MOV.U32 R12, RZ, RZ, 0x1 ;  /* 0x00000001ff0c7424 */ /* 0x000fe200078e00ff */
[----:B------:R-:W-:Y:S01]  /*c360*/  MOV R13, RZ ;  /* 0x000000ff000d7202 */ /* 0x000fe20000000f00 */
[----:B------:R-:W2:Y:S01]  /*c370*/  LDCU.64 UR6, c[0x4][0x130] ;  /* 0x01002600ff0677ac */ /* 0x000ea20008000a00 */
[----:B------:R-:W1:Y:S01]  /*c380*/  LDC.64 R2, c[0x4][R2] ;  /* 0x0100000002027b82 */ /* 0x000e620000000a00 */
[----:B------:R-:W3:Y:S01]  /*c390*/  LDCU.64 UR8, c[0x4][0x8] ;  /* 0x01000100ff0877ac */ /* 0x000ee20008000a00 */
[----:B0-----:R-:W-:Y:S01]  /*c3a0*/  MOV R4, UR4 ;  /* 0x0000000400047c02 */ /* 0x001fe20008000f00 */
[----:B------:R-:W-:-:S02]  /*c3b0*/  IMAD.U32 R5, RZ, RZ, UR5 ;  /* 0x00000005ff057e24 */ /* 0x000fc4000f8e00ff */
[----:B--2---:R-:W-:Y:S01]  /*c3c0*/  IMAD.U32 R6, RZ, RZ, UR6 ;  /* 0x00000006ff067e24 */ /* 0x004fe2000f8e00ff */
[----:B------:R-:W-:Y:S01]  /*c3d0*/  MOV R7, UR7 ;  /* 0x0000000700077c02 */ /* 0x000fe20008000f00 */
[----:B---3--:R-:W-:Y:S02]  /*c3e0*/  IMAD.U32 R10, RZ, RZ, UR8 ;  /* 0x00000008ff0a7e24 */ /* 0x008fe4000f8e00ff */
[----:B------:R-:W-:-:S07]  /*c3f0*/  IMAD.U32 R11, RZ, RZ, UR9 ;  /* 0x00000009ff0b7e24 */ /* 0x000fce000f8e00ff */
[----:B------:R-:W-:-:S07]  /*c400*/  LEPC R20, `(.L_x_5598) ;  /* 0x000000001014794e */ /* 0x000fce0000000000 */
[----:B-1--45:R-:W-:Y:S05]  /*c410*/  CALL.ABS.NOINC R2 ;  /* 0x0000000002007343 */ /* 0x032fea0003c00000 */
.L_x_5598:
[----:B------:R-:W-:Y:S01]  /*c420*/  CS2R R2, SRZ ;  /* 0x0000000000027805 */ /* 0x000fe2000001ff00 */
[----:B------:R-:W-:Y:S06]  /*c430*/  BRA `(.L_x_5577) ;  /* 0x0000000000147947 */ /* 0x000fec0003800000 */
.L_x_5597:
[----:B0-----:R-:W2:Y:S02]  /*c440*/  LDG.E.64 R2, desc[UR36][R22.64] ;  /* 0x0000002416027981 */ /* 0x001ea4000c1e1b00 */
[----:B--2---:R-:W0:Y:S01]  /*c450*/  I2F.F64.U64 R2, R2 ;  /* 0x0000000200027312 */ /* 0x004e220000301800 */
[----:B------:R-:W-:Y:S05]  /*c460*/  BRA `(.L_x_5577) ;  /* 0x0000000000087947 */ /* 0x000fea0003800000 */
.L_x_5596:
[----:B0-----:R-:W2:Y:S02]  /*c470*/  LDG.E R2, desc[UR36][R22.64] ;  /* 0x0000002416027981 */ /* 0x001ea4000c1e1900 */
[----:B--2---:R-:W0:Y:S02]  /*c480*/  I2F.F64.U32 R2, R2 ;  /* 0x0000000200027312 */ /* 0x004e240000201800 */
.L_x_5577:
[----:B------:R-:W-:Y:S05]  /*c490*/  BSYNC.RECONVERGENT B6 ;  /* 0x0000000000067941 */ /* 0x000fea0003800200 */
.L_x_5571:
[----:B-1-345:R-:W-:Y:S01]  /*c4a0*/  DADD R16, -RZ, |R16| ;  /* 0x00000000ff107229 */ /* 0x03afe20000000510 */
[----:B------:R-:W-:Y:S01]  /*c4b0*/  IMAD.MOV.U32 R6, RZ, RZ, RZ ;  /* 0x000000ffff067224 */ /* 0x000fe200078e00ff */
[----:B0-2---:R-:W-:Y:S01]  /*c4c0*/  DADD R10, -RZ, |R2| ;  /* 0x00000000ff0a7229 */ /* 0x005fe20000000502 */
[----:B------:R-:W-:Y:S01]  /*c4d0*/  UMOV UR4, 0xffffffff ;  /* 0xffffffff00047882 */ /* 0x000fe20000000000 */
[----:B------:R-:W-:Y:S01]  /*c4e0*/  UMOV UR5, 0x7fefffff ;  /* 0x7fefffff00057882 */ /* 0x000fe20000000000 */
[----:B------:R-:W-:Y:S01]  /*c4f0*/  MOV R14, 0x0 ;  /* 0x00000000000e7802 */ /* 0x000fe20000000f00 */
        /* <DEDUP_REMOVED lines=57> */
.L_x_5602:
[----:B------:R-:W0:Y:S02]  /*c890*/  F2I.S64.F64.TRUNC R8, R8 ;  /* 0x0000000800087311 */ /* 0x000e24000030d900 */
[----:B0-----:R-:W-:-:S05]  /*c8a0*/  MOV R3, R8 ;  /* 0x0000000800037202 */ /* 0x001fca0000000f00 */
[----:B------:R0:W-:Y:S01]  /*c8b0*/  STG.E.U8 desc[UR36][R6.64], R3 ;  /* 0x0000000306007986 */ /* 0x0001e2000c101124 */
[----:B------:R-:W-:Y:S05]  /*c8c0*/  BRA `(.L_x_5604) ;  /* 0x0000000c00d87947 */ /* 0x000fea0003800000 */
.L_x_5601:
        /* <DEDUP_REMOVED lines=9> */
.L_x_5606:
[----:B------:R-:W0:Y:S02]  /*c960*/  F2I.F64.TRUNC R9, R8 ;  /* 0x0000000800097311 */ /* 0x000e24000030d100 */
[----:B0-----:R0:W-:Y:S01]  /*c970*/  STG.E desc[UR36][R6.64], R9 ;  /* 0x0000000906007986 */ /* 0x0011e2000c101924 */
[----:B------:R-:W-:Y:S05]  /*c980*/  BRA `(.L_x_5604) ;  /* 0x0000000c00a87947 */ /* 0x000fea0003800000 */
.L_x_5605:
[----:B------:R-:W0:Y:S02]  /*c990*/  F2I.F64.TRUNC R9, R8 ;  /* 0x0000000800097311 */ /* 0x000e24000030d100 */
[----:B0-----:R0:W-:Y:S01]  /*c9a0*/  STG.E.U16 desc[UR36][R6.64], R9 ;  /* 0x0000000906007986 */ /* 0x0011e2000c101524 */
[----:B------:R-:W-:Y:S05]  /*c9b0*/  BRA `(.L_x_5604) ;  /* 0x0000000c009c7947 */ /* 0x000fea0003800000 */
.L_x_5600:
        /* <DEDUP_REMOVED lines=13> */
.L_x_5608:
        /* <DEDUP_REMOVED lines=8> */
.L_x_5607:
        /* <DEDUP_REMOVED lines=14> */
.L_x_5610:
        /* <DEDUP_REMOVED lines=9> */
.L_x_5609:
[----:B------:R0:W-:Y:S01]  /*cc80*/  STG.E.64 desc[UR36][R6.64], R8 ;  /* 0x0000000806007986 */ /* 0x0001e2000c101b24 */
[----:B------:R-:W-:Y:S05]  /*cc90*/  BRA `(.L_x_5604) ;  /* 0x0000000800e47947 */ /* 0x000fea0003800000 */
.L_x_5599:
        /* <DEDUP_REMOVED lines=13> */
.L_x_5614:
        /* <DEDUP_REMOVED lines=21> */
.L_x_5617:
[----:B------:R-:W-:-:S04]  /*cec0*/  SHF.R.U32.HI R3, RZ, 0x18, R5 ;  /* 0x00000018ff037819 */ /* 0x000fc80000011605 */
[----:B------:R-:W-:-:S07]  /*ced0*/  LOP3.LUT R3, R0, 0x80, R3, 0xf8, !PT ;  /* 0x0000008000037812 */ /* 0x000fce00078ef803 */
.L_x_5616:
[----:B------:R-:W-:Y:S05]  /*cee0*/  BSYNC.RECONVERGENT B0 ;  /* 0x0000000000007941 */ /* 0x000fea0003800200 */
.L_x_5615:
[----:B------:R0:W-:Y:S01]  /*cef0*/  STG.E.U8 desc[UR36][R6.64], R3 ;  /* 0x0000000306007986 */ /* 0x0001e2000c101124 */
[----:B------:R-:W-:Y:S05]  /*cf00*/  BRA `(.L_x_5604) ;  /* 0x0000000800487947 */ /* 0x000fea0003800000 */
.L_x_5613:
        /* <DEDUP_REMOVED lines=21> */
.L_x_5620:
[----:B------:R-:W-:-:S04]  /*d060*/  SHF.R.U32.HI R3, RZ, 0x18, R5 ;  /* 0x00000018ff037819 */ /* 0x000fc80000011605 */
[----:B------:R-:W-:-:S07]  /*d070*/  LOP3.LUT R3, R0, 0x80, R3, 0xf8, !PT ;  /* 0x0000008000037812 */ /* 0x000fce00078ef803 */
.L_x_5619:
[----:B------:R-:W-:Y:S05]  /*d080*/  BSYNC.RECONVERGENT B0 ;  /* 0x0000000000007941 */ /* 0x000fea0003800200 */
.L_x_5618:
[----:B------:R0:W-:Y:S01]  /*d090*/  STG.E.U8 desc[UR36][R6.64], R3 ;  /* 0x0000000306007986 */ /* 0x0001e2000c101124 */
[----:B------:R-:W-:Y:S05]  /*d0a0*/  BRA `(.L_x_5604) ;  /* 0x0000000400e07947 */ /* 0x000fea0003800000 */
.L_x_5612:
        /* <DEDUP_REMOVED lines=26> */
.L_x_5622:
[----:B------:R-:W0:Y:S02]  /*d250*/  F2I.U64.F64.TRUNC R8, R8 ;  /* 0x0000000800087311 */ /* 0x000e24000030d800 */
[----:B0-----:R0:W-:Y:S01]  /*d260*/  STG.E.64 desc[UR36][R6.64], R8 ;  /* 0x0000000806007986 */ /* 0x0011e2000c101b24 */
[----:B------:R-:W-:Y:S05]  /*d270*/  BRA `(.L_x_5604) ;  /* 0x00000004006c7947 */ /* 0x000fea0003800000 */
.L_x_5621:
[----:B------:R-:W0:Y:S02]  /*d280*/  F2I.U32.F64.TRUNC R9, R8 ;  /* 0x0000000800097311 */ /* 0x000e24000030d000 */
[----:B0-----:R0:W-:Y:S01]  /*d290*/  STG.E desc[UR36][R6.64], R9 ;  /* 0x0000000906007986 */ /* 0x0011e2000c101924 */
[----:B------:R-:W-:Y:S05]  /*d2a0*/  BRA `(.L_x_5604) ;  /* 0x0000000400607947 */ /* 0x000fea0003800000 */
.L_x_5611:
        /* <DEDUP_REMOVED lines=10> */
.L_x_5624:
[----:B------:R-:W-:-:S05]  /*d350*/  CS2R R10, SRZ ;  /* 0x00000000000a7805 */ /* 0x000fca000001ff00 */
[----:B------:R4:W-:Y:S01]  /*d360*/  STG.E.128 desc[UR36][R6.64], R8 ;  /* 0x0000000806007986 */ /* 0x0009e2000c101d24 */
[----:B------:R-:W-:Y:S05]  /*d370*/  BRA `(.L_x_5604) ;  /* 0x00000004002c7947 */ /* 0x000fea0003800000 */
.L_x_5623:
[----:B------:R-:W-:-:S09]  /*d380*/  UISETP.NE.AND UP0, UPT, UR4, 0xf, UPT ;  /* 0x0000000f0400788c */ /* 0x000fd2000bf05270 */
[----:B------:R-:W-:Y:S05]  /*d390*/  BRA.U !UP0, `(.L_x_5625) ;  /* 0x0000000508087547 */ /* 0x000fea000b800000 */
[----:B------:R-:W-:-:S09]  /*d3a0*/  UISETP.NE.AND UP0, UPT, UR4, 0x17, UPT ;  /* 0x000000170400788c */ /* 0x000fd2000bf05270 */
[----:B------:R-:W-:Y:S05]  /*d3b0*/  BRA.U !UP0, `(.L_x_5626) ;  /* 0x0000000108a07547 */ /* 0x000fea000b800000 */
[----:B------:R-:W-:-:S09]  /*d3c0*/  UISETP.NE.AND UP0, UPT, UR4, 0x18, UPT ;  /* 0x000000180400788c */ /* 0x000fd2000bf05270 */
[----:B------:R-:W-:Y:S05]  /*d3d0*/  BRA.U !UP0, `(.L_x_5627) ;  /* 0x0000000108447547 */ /* 0x000fea000b800000 */
.L_x_5603:
        /* <DEDUP_REMOVED lines=16> */
.L_x_5628:
[----:B------:R-:W-:Y:S05]  /*d4e0*/  BRA `(.L_x_5604) ;  /* 0x0000000000d07947 */ /* 0x000fea0003800000 */
.L_x_5627:
        /* <DEDUP_REMOVED lines=17> */
.L_x_5630:
[----:B------:R-:W-:Y:S05]  /*d600*/  BSYNC.RECONVERGENT B0 ;  /* 0x0000000000007941 */ /* 0x000fea0003800200 */
.L_x_5629:
[----:B------:R-:W-:-:S05]  /*d610*/  LOP3.LUT R3, R0, 0x80, R3, 0xf8, !PT ;  /* 0x0000008000037812 */ /* 0x000fca00078ef803 */
[----:B------:R1:W-:Y:S01]  /*d620*/  STG.E.U8 desc[UR36][R6.64], R3 ;  /* 0x0000000306007986 */ /* 0x0003e2000c101124 */
[----:B------:R-:W-:Y:S05]  /*d630*/  BRA `(.L_x_5604) ;  /* 0x00000000007c7947 */ /* 0x000fea0003800000 */
.L_x_5626:
        /* <DEDUP_REMOVED lines=16> */
.L_x_5632:
[----:B------:R-:W-:Y:S02]  /*d740*/  ISETP.GT.U32.AND P0, PT, R2, 0x7f800000, PT ;  /* 0x7f8000000200780c */ /* 0x000fe40003f04070 */
[----:B------:R-:W-:-:S04]  /*d750*/  MOV R0, 0x7f ;  /* 0x0000007f00007802 */ /* 0x000fc80000000f00 */
[----:B------:R-:W-:-:S07]  /*d760*/  SEL R0, R0, 0x7c, P0 ;  /* 0x0000007c00007807 */ /* 0x000fce0000000000 */
.L_x_5633:
[----:B------:R-:W-:Y:S05]  /*d770*/  BSYNC.RECONVERGENT B0 ;  /* 0x0000000000007941 */ /* 0x000fea0003800200 */
.L_x_5631:
[----:B------:R-:W-:-:S04]  /*d780*/  SHF.R.U32.HI R3, RZ, 0x18, R3 ;  /* 0x00000018ff037819 */ /* 0x000fc80000011603 */
[----:B------:R-:W-:-:S05]  /*d790*/  LOP3.LUT R3, R0, 0x80, R3, 0xf8, !PT ;  /* 0x0000008000037812 */ /* 0x000fca00078ef803 */
[----:B------:R0:W-:Y:S01]  /*d7a0*/  STG.E.U8 desc[UR36][R6.64], R3 ;  /* 0x0000000306007986 */ /* 0x0001e2000c101124 */
[----:B------:R-:W-:Y:S05]  /*d7b0*/  BRA `(.L_x_5604) ;  /* 0x00000000001c7947 */ /* 0x000fea0003800000 */
.L_x_5625:
[----:B------:R-:W-:Y:S01]  /*d7c0*/  UMOV UR4, 0xf0000000 ;  /* 0xf000000000047882 */ /* 0x000fe20000000000 */
[----:B------:R-:W-:Y:S01]  /*d7d0*/  UMOV UR5, 0x380fffff ;  /* 0x380fffff00057882 */ /* 0x000fe20000000000 */
[----:B------:R-:W0:Y:S01]  /*d7e0*/  F2F.F32.F64 R0, R8 ;  /* 0x0000000800007310 */ /* 0x000e220000301000 */
[----:B------:R-:W-:-:S14]  /*d7f0*/  DSETP.GEU.AND P0, PT, |R8|, UR4, PT ;  /* 0x0000000408007e2a */ /* 0x000fdc000bf0e200 */
[----:B0-----:R-:W-:-:S05]  /*d800*/  @!P0 FMUL R0, R0, 1.175494350822287508e-38 ;  /* 0x0080000000008820 */ /* 0x001fca0000400000 */
[----:B------:R-:W-:-:S05]  /*d810*/  F2FP.BF16.F32.PACK_AB R0, RZ, R0 ;  /* 0x00000000ff00723e */ /* 0x000fca00000010ff */
[----:B------:R2:W-:Y:S02]  /*d820*/  STG.E.U16 desc[UR36][R6.64], R0 ;  /* 0x0000000006007986 */ /* 0x0005e4000c101524 */
.L_x_5604:
[----:B------:R-:W-:-:S07]  /*d830*/  VIADD R19, R19, 0x80 ;  /* 0x0000008013137836 */ /* 0x000fce0000000000 */
.L_x_5541:
[----:B------:R-:W-:Y:S05]  /*d840*/  BSYNC.RECONVERGENT B7 ;  /* 0x0000000000077941 */ /* 0x000fea0003800200 */
.L_x_5540:
[----:B------:R-:W5:Y:S02]  /*d850*/  LDCU UR4, c[0x0][0x380] ;  /* 0x00007000ff0477ac */ /* 0x000f640008000800 */
[----:B-----5:R-:W-:-:S13]  /*d860*/  ISETP.GE.AND P0, PT, R19, UR4, PT ;  /* 0x0000000413007c0c */ /* 0x020fda000bf06270 */
[----:B------:R-:W-:Y:S05]  /*d870*/  @P0 EXIT ;  /* 0x000000000000094d */ /* 0x000fea0003800000 */
[----:B------:R-:W5:Y:S01]  /*d880*/  LDCU UR4, c[0x0][0x388] ;  /* 0x00007100ff0477ac */ /* 0x000f620008000800 */
[----:B------:R-:W-:Y:S01]  /*d890*/  HFMA2 R16, -RZ, RZ, 0, 0 ;  /* 0x00000000ff107431 */ /* 0x000fe200000001ff */
[----:B------:R-:W-:Y:S01]  /*d8a0*/  MOV R22, RZ ;  /* 0x000000ff00167202 */ /* 0x000fe20000000f00 */
[----:B0-2---:R-:W-:Y:S01]  /*d8b0*/  IMAD.MOV.U32 R0, RZ, RZ, RZ ;  /* 0x000000ffff007224 */ /* 0x005fe200078e00ff */
[----:B-----5:R-:W-:-:S09]  /*d8c0*/  UISETP.NE.AND UP0, UPT, UR4, URZ, UPT ;  /* 0x000000ff0400728c */ /* 0x020fd2000bf05270 */
[----:B------:R-:W-:Y:S05]  /*d8d0*/  BRA.U !UP0, `(.L_x_5634) ;  /* 0x0000001508707547 */ /* 0x000fea000b800000 */
[----:B------:R-:W3:Y:S01]  /*d8e0*/  LDCU.64 UR4, c[0x0][0x390] ;  /* 0x00007200ff0477ac */ /* 0x000ee20008000a00 */
[----:B------:R-:W-:Y:S01]  /*d8f0*/  IMAD.MOV.U32 R18, RZ, RZ, RZ ;  /* 0x000000ffff127224 */ /* 0x000fe200078e00ff */
[----:B------:R-:W0:Y:S01]  /*d900*/  LDCU UR6, c[0x0][0x38c] ;  /* 0x00007180ff0677ac */ /* 0x000e220008000800 */
[----:B------:R-:W2:Y:S01]  /*d910*/  LDCU.64 UR8, c[0x0][0x4b8] ;  /* 0x00009700ff0877ac */ /* 0x000ea20008000a00 */
[----:B------:R-:W-:Y:S01]  /*d920*/  UISETP.NE.AND UP0, UPT, UR43, URZ, UPT ;  /* 0x000000ff2b00728c */ /* 0x000fe2000bf05270 */
[----:B---3--:R-:W-:Y:S01]  /*d930*/  IMAD.HI.U32 R2, R19, UR4, R18 ;  /* 0x0000000413027c27 */ /* 0x008fe2000f8e0012 */
[----:B------:R-:W3:Y:S04]  /*d940*/  LDCU UR4, c[0x0][0x4c0] ;  /* 0x00009800ff0477ac */ /* 0x000ee80008000800 */
[----:B-1--4-:R-:W-:-:S04]  /*d950*/  SHF.R.U32.HI R3, RZ, UR5, R2 ;  /* 0x00000005ff037c19 */ /* 0x012fc80008011602 */
[----:B------:R-:W-:-:S05]  /*d960*/  IADD3 R0, PT, PT, -R3, RZ, RZ ;  /* 0x000000ff03007210 */ /* 0x000fca0007ffe1ff */
[----:B0-----:R-:W-:-:S04]  /*d970*/  IMAD R19, R0, UR6, R19 ;  /* 0x0000000600137c24 */ /* 0x001fc8000f8e0213 */
[C---:B--2---:R-:W-:Y:S02]  /*d980*/  IMAD R16, R19.reuse, UR8, RZ ;  /* 0x0000000813107c24 */ /* 0x044fe4000f8e02ff */
[C---:B------:R-:W-:Y:S02]  /*d990*/  IMAD R0, R19.reuse, UR9, RZ ;  /* 0x0000000913007c24 */ /* 0x040fe4000f8e02ff */
[----:B---3--:R-:W-:Y:S01]  /*d9a0*/  IMAD R22, R19, UR4, RZ ;  /* 0x0000000413167c24 */ /* 0x008fe2000f8e02ff */
        /* <DEDUP_REMOVED lines=335> */
.L_x_5634:
[----:B------:R-:W0:Y:S01]  /*eea0*/  LDCU.64 UR6, c[0x0][0x5e8] ;  /* 0x0000bd00ff0677ac */ /* 0x000e220008000a00 */
[----:B------:R-:W-:Y:S01]  /*eeb0*/  BSSY.RECONVERGENT B6, `(.L_x_5635) ;  /* 0x00000ef000067945 */ /* 0x000fe20003800200 */
[----:B------:R-:W3:Y:S01]  /*eec0*/  LDCU.64 UR8, c[0x0][0x5f0] ;  /* 0x0000be00ff0877ac */ /* 0x000ee20008000a00 */
[----:B------:R-:W-:-:S04]  /*eed0*/  UPRMT UR4, UR39, 0x9910, URZ ;  /* 0x0000991027047896 */ /* 0x000fc800080000ff */
[----:B------:R-:W-:Y:S01]  /*eee0*/  UISETP.GT.AND UP0, UPT, UR4, 0x9, UPT ;  /* 0x000000090400788c */ /* 0x000fe2000bf04270 */
[----:B0-----:R-:W-:Y:S02]  /*eef0*/  IADD3 R16, P0, PT, R16, UR6, RZ ;  /* 0x0000000610107c10 */ /* 0x001fe4000ff1e0ff */
[----:B---3--:R-:W-:-:S03]  /*ef00*/  IADD3 R2, P1, PT, R0, UR8, RZ ;  /* 0x0000000800027c10 */ /* 0x008fc6000ff3e0ff */
[----:B------:R-:W-:Y:S01]  /*ef10*/  IMAD.X R17, RZ, RZ, UR7, P0 ;  /* 0x00000007ff117e24 */ /* 0x000fe200080e06ff */
[----:B-1--4-:R-:W-:Y:S02]  /*ef20*/  IADD3.X R3, PT, PT, RZ, UR9, RZ, P1, !PT ;  /* 0x00000009ff037c10 */ /* 0x012fe40008ffe4ff */
        /* <DEDUP_REMOVED lines=12> */
.L_x_5639:
[----:B------:R-:W2:Y:S02]  /*eff0*/  LDG.E.U8 R2, desc[UR36][R2.64] ;  /* 0x0000002402027981 */ /* 0x000ea4000c1e1100 */
[----:B--2---:R0:W1:Y:S01]  /*f000*/  I2F.F64.U16 R18, R2 ;  /* 0x0000000200127312 */ /* 0x0040620000101800 */
[----:B------:R-:W-:Y:S05]  /*f010*/  BRA `(.L_x_5641) ;  /* 0x0000000c00607947 */ /* 0x000fea0003800000 */
.L_x_5638:
        /* <DEDUP_REMOVED lines=9> */
.L_x_5643:
[----:B------:R-:W2:Y:S02]  /*f0b0*/  LDG.E R2, desc[UR36][R2.64] ;  /* 0x0000002402027981 */ /* 0x000ea4000c1e1900 */
[----:B--2---:R0:W1:Y:S01]  /*f0c0*/  I2F.F64 R18, R2 ;  /* 0x0000000200127312 */ /* 0x0040620000201c00 */
[----:B------:R-:W-:Y:S05]  /*f0d0*/  BRA `(.L_x_5641) ;  /* 0x0000000c00307947 */ /* 0x000fea0003800000 */
.L_x_5642:
[----:B------:R-:W2:Y:S02]  /*f0e0*/  LDG.E.U16 R2, desc[UR36][R2.64] ;  /* 0x0000002402027981 */ /* 0x000ea4000c1e1500 */
[----:B--2---:R0:W1:Y:S01]  /*f0f0*/  I2F.F64.S16 R18, R2 ;  /* 0x0000000200127312 */ /* 0x0040620000101c00 */
[----:B------:R-:W-:Y:S05]  /*f100*/  BRA `(.L_x_5641) ;  /* 0x0000000c00247947 */ /* 0x000fea0003800000 */
.L_x_5637:
        /* <DEDUP_REMOVED lines=10> */
.L_x_5645:
[----:B------:R-:W2:Y:S02]  /*f1b0*/  LDG.E.U16 R0, desc[UR36][R2.64] ;  /* 0x0000002402007981 */ /* 0x000ea4000c1e1500 */
[----:B--2---:R-:W-:-:S05]  /*f1c0*/  HADD2.F32 R0, -RZ, R0.H0_H0 ;  /* 0x20000000ff007230 */ /* 0x004fca0000004100 */
[----:B------:R-:W-:-:S04]  /*f1d0*/  FMUL.FTZ R0, R0, 1 ;  /* 0x3f80000000007820 */ /* 0x000fc80000410000 */
[----:B------:R0:W1:Y:S01]  /*f1e0*/  F2F.F64.F32 R18, R0 ;  /* 0x0000000000127310 */ /* 0x0000620000201800 */
[----:B------:R-:W-:Y:S05]  /*f1f0*/  BRA `(.L_x_5641) ;  /* 0x0000000800e87947 */ /* 0x000fea0003800000 */
.L_x_5644:
        /* <DEDUP_REMOVED lines=10> */
.L_x_5647:
[----:B------:R-:W2:Y:S02]  /*f2a0*/  LDG.E.U16 R2, desc[UR36][R2.64] ;  /* 0x0000002402027981 */ /* 0x000ea4000c1e1500 */
[----:B--2---:R-:W-:-:S05]  /*f2b0*/  HADD2.F32 R0, -RZ, R2.H0_H0 ;  /* 0x20000002ff007230 */ /* 0x004fca0000004100 */
[----:B------:R-:W-:-:S04]  /*f2c0*/  FMUL.FTZ R0, R0, 1 ;  /* 0x3f80000000007820 */ /* 0x000fc80000410000 */
[----:B------:R0:W1:Y:S01]  /*f2d0*/  F2F.F64.F32 R18, R0 ;  /* 0x0000000000127310 */ /* 0x0000620000201800 */
[----:B------:R-:W-:Y:S05]  /*f2e0*/  BRA `(.L_x_5641) ;  /* 0x0000000800ac7947 */ /* 0x000fea0003800000 */
.L_x_5646:
[----:B------:R0:W5:Y:S01]  /*f2f0*/  LDG.E.64 R18, desc[UR36][R2.64] ;  /* 0x0000002402127981 */ /* 0x000162000c1e1b00 */
[----:B------:R-:W-:Y:S05]  /*f300*/  BRA `(.L_x_5641) ;  /* 0x0000000800a47947 */ /* 0x000fea0003800000 */
.L_x_5636:
        /* <DEDUP_REMOVED lines=13> */
.L_x_5650:
[----:B------:R0:W5:Y:S01]  /*f3e0*/  LDG.E.64 R18, desc[UR36][R2.64] ;  /* 0x0000002402127981 */ /* 0x000162000c1e1b00 */
[----:B------:R-:W-:Y:S05]  /*f3f0*/  BRA `(.L_x_5641) ;  /* 0x0000000800687947 */ /* 0x000fea0003800000 */
.L_x_5649:
        /* <DEDUP_REMOVED lines=24> */
[----:B------:R-:W-:-:S04]  /*f580*/  FMUL.FTZ R5, R5, 1 ;  /* 0x3f80000005057820 */ /* 0x000fc80000410000 */
[----:B------:R0:W1:Y:S01]  /*f590*/  F2F.F64.F32 R18, R5 ;  /* 0x0000000500127310 */ /* 0x0000620000201800 */
[----:B------:R-:W-:Y:S05]  /*f5a0*/  BRA `(.L_x_5641) ;  /* 0x0000000400fc7947 */ /* 0x000fea0003800000 */
.L_x_5652:
        /* <DEDUP_REMOVED lines=14> */
.L_x_5651:
[----:B------:R-:W2:Y:S02]  /*f690*/  LDG.E.U16 R0, desc[UR36][R2.64] ;  /* 0x0000002402007981 */ /* 0x000ea4000c1e1500 */
[----:B--2---:R-:W-:-:S04]  /*f6a0*/  IMAD.U32 R0, R0, 0x10000, RZ ;  /* 0x0001000000007824 */ /* 0x004fc800078e00ff */
[----:B------:R-:W-:-:S04]  /*f6b0*/  FMUL.FTZ R0, R0, 1 ;  /* 0x3f80000000007820 */ /* 0x000fc80000410000 */
[----:B------:R0:W1:Y:S01]  /*f6c0*/  F2F.F64.F32 R18, R0 ;  /* 0x0000000000127310 */ /* 0x0000620000201800 */
[----:B------:R-:W-:Y:S05]  /*f6d0*/  BRA `(.L_x_5641) ;  /* 0x0000000400b07947 */ /* 0x000fea0003800000 */
.L_x_5648:
        /* <DEDUP_REMOVED lines=9> */
[----:B--2---:R2:W3:Y:S01]  /*f770*/  I2F.F64.U16 R18, R2 ;  /* 0x0000000200127312 */ /* 0x0044e20000101800 */
[----:B------:R-:W-:Y:S05]  /*f780*/  BRA `(.L_x_5641) ;  /* 0x0000000400847947 */ /* 0x000fea0003800000 */
.L_x_5655:
        /* <DEDUP_REMOVED lines=21> */
.L_x_5657:
[----:B------:R-:W-:Y:S05]  /*f8e0*/  BSYNC.RECONVERGENT B0 ;  /* 0x0000000000007941 */ /* 0x000fea0003800200 */
.L_x_5656:
[----:B------:R-:W-:Y:S02]  /*f8f0*/  SHF.L.U32 R0, R0, 0x14, RZ ;  /* 0x0000001400007819 */ /* 0x000fe400000006ff */
[----:B------:R-:W-:-:S04]  /*f900*/  LEA R2, R2, 0x3b800000, 0x17 ;  /* 0x3b80000002027811 */ /* 0x000fc800078eb8ff */
[----:B------:R-:W-:-:S05]  /*f910*/  LOP3.LUT R0, R2, R0, R7, 0xfe, !PT ;  /* 0x0000000002007212 */ /* 0x000fca00078efe07 */
[----:B------:R-:W-:-:S04]  /*f920*/  FMUL.FTZ R0, R0, 1 ;  /* 0x3f80000000007820 */ /* 0x000fc80000410000 */
[----:B------:R4:W0:Y:S01]  /*f930*/  F2F.F64.F32 R18, R0 ;  /* 0x0000000000127310 */ /* 0x0008220000201800 */
[----:B------:R-:W-:Y:S05]  /*f940*/  BRA `(.L_x_5641) ;  /* 0x0000000400147947 */ /* 0x000fea0003800000 */
.L_x_5654:
        /* <DEDUP_REMOVED lines=21> */
.L_x_5659:
[----:B------:R-:W-:Y:S05]  /*faa0*/  BSYNC.RECONVERGENT B0 ;  /* 0x0000000000007941 */ /* 0x000fea0003800200 */
.L_x_5658:
[----:B------:R-:W-:Y:S01]  /*fab0*/  IMAD.SHL.U32 R0, R0, 0x200000, RZ ;  /* 0x0020000000007824 */ /* 0x000fe200078e00ff */
[----:B------:R-:W-:-:S04]  /*fac0*/  LEA R2, R2, 0x37800000, 0x17 ;  /* 0x3780000002027811 */ /* 0x000fc800078eb8ff */
[----:B------:R-:W-:-:S05]  /*fad0*/  LOP3.LUT R0, R2, R0, R7, 0xfe, !PT ;  /* 0x0000000002007212 */ /* 0x000fca00078efe07 */
[----:B------:R-:W-:-:S04]  /*fae0*/  FMUL.FTZ R0, R0, 1 ;  /* 0x3f80000000007820 */ /* 0x000fc80000410000 */
[----:B------:R0:W1:Y:S01]  /*faf0*/  F2F.F64.F32 R18, R0 ;  /* 0x0000000000127310 */ /* 0x0000620000201800 */
[----:B------:R-:W-:Y:S05]  /*fb00*/  BRA `(.L_x_5641) ;  /* 0x0000000000a47947 */ /* 0x000fea0003800000 */
.L_x_5653:
[----:B------:R-:W-:-:S09]  /*fb10*/  UISETP.NE.AND UP0, UPT, UR4, 0x1c, UPT ;  /* 0x0000001c0400788c */ /* 0x000fd2000bf05270 */
[----:B------:R-:W-:Y:S05]  /*fb20*/  BRA.U !UP0, `(.L_x_5660) ;  /* 0x0000000108947547 */ /* 0x000fea000b800000 */
[----:B------:R-:W-:-:S09]  /*fb30*/  UISETP.NE.AND UP0, UPT, UR4, 0x1d, UPT ;  /* 0x0000001d0400788c */ /* 0x000fd2000bf05270 */
[----:B------:R-:W-:Y:S05]  /*fb40*/  BRA.U !UP0, `(.L_x_5661) ;  /* 0x0000000108807547 */ /* 0x000fea000b800000 */
[----:B------:R-:W-:-:S09]  /*fb50*/  UISETP.NE.AND UP0, UPT, UR4, 0x2c, UPT ;  /* 0x0000002c0400788c */ /* 0x000fd2000bf05270 */
[----:B------:R-:W-:Y:S05]  /*fb60*/  BRA.U UP0, `(.L_x_5640) ;  /* 0x0000000100307547 */ /* 0x000fea000b800000 */
[----:B------:R-:W2:Y:S01]  /*fb70*/  LDG.E.U8 R0, desc[UR36][R2.64] ;  /* 0x0000002402007981 */ /* 0x000ea2000c1e1100 */
[----:B------:R-:W-:Y:S02]  /*fb80*/  HFMA2 R18, -RZ, RZ, 0, 0 ;  /* 0x00000000ff127431 */ /* 0x000fe400000001ff */
[----:B------:R-:W-:Y:S01]  /*fb90*/  IMAD.MOV.U32 R19, RZ, RZ, 0x38000000 ;  /* 0x38000000ff137424 */ /* 0x000fe200078e00ff */
[----:B--2---:R-:W-:-:S13]  /*fba0*/  ISETP.NE.AND P0, PT, R0, RZ, PT ;  /* 0x000000ff0000720c */ /* 0x004fda0003f05270 */
[----:B------:R-:W-:Y:S05]  /*fbb0*/  @!P0 BRA `(.L_x_5641) ;  /* 0x0000000000788947 */ /* 0x000fea0003800000 */
[----:B------:R-:W-:-:S13]  /*fbc0*/  ISETP.NE.AND P0, PT, R0, 0xff, PT ;  /* 0x000000ff0000780c */ /* 0x000fda0003f05270 */
[----:B------:R-:W-:Y:S01]  /*fbd0*/  @P0 SHF.L.U32 R0, R0, 0x17, RZ ;  /* 0x0000001700000819 */ /* 0x000fe200000006ff */
[----:B------:R-:W-:Y:S01]  /*fbe0*/  @!P0 IMAD.MOV.U32 R18, RZ, RZ, 0x20000000 ;  /* 0x20000000ff128424 */ /* 0x000fe200078e00ff */
[----:B------:R-:W-:-:S03]  /*fbf0*/  @!P0 MOV R19, 0x7ff80000 ;  /* 0x7ff8000000138802 */ /* 0x000fc60000000f00 */
[----:B------:R-:W-:-:S04]  /*fc00*/  @P0 FMUL.FTZ R0, R0, 1 ;  /* 0x3f80000000000820 */ /* 0x000fc80000410000 */
[----:B------:R0:W1:Y:S01]  /*fc10*/  @P0 F2F.F64.F32 R18, R0 ;  /* 0x0000000000120310 */ /* 0x0000620000201800 */
[----:B------:R-:W-:Y:S05]  /*fc20*/  BRA `(.L_x_5641) ;  /* 0x00000000005c7947 */ /* 0x000fea0003800000 */
.L_x_5640:
        /* <DEDUP_REMOVED lines=16> */
.L_x_5662:
[----:B------:R-:W-:Y:S01]  /*fd30*/  CS2R R18, SRZ ;  /* 0x0000000000127805 */ /* 0x000fe2000001ff00 */
[----:B------:R-:W-:Y:S06]  /*fd40*/  BRA `(.L_x_5641) ;  /* 0x0000000000147947 */ /* 0x000fec0003800000 */
.L_x_5661:
[----:B------:R-:W2:Y:S02]  /*fd50*/  LDG.E.64 R18, desc[UR36][R2.64] ;  /* 0x0000002402127981 */ /* 0x000ea4000c1e1b00 */
[----:B--2---:R-:W0:Y:S01]  /*fd60*/  I2F.F64.U64 R18, R18 ;  /* 0x0000001200127312 */ /* 0x004e220000301800 */
[----:B------:R-:W-:Y:S05]  /*fd70*/  BRA `(.L_x_5641) ;  /* 0x0000000000087947 */ /* 0x000fea0003800000 */
.L_x_5660:
[----:B------:R-:W2:Y:S02]  /*fd80*/  LDG.E R2, desc[UR36][R2.64] ;  /* 0x0000002402027981 */ /* 0x000ea4000c1e1900 */
[----:B--2---:R0:W1:Y:S02]  /*fd90*/  I2F.F64.U32 R18, R2 ;  /* 0x0000000200127312 */ /* 0x0040640000201800 */
.L_x_5641:
[----:B------:R-:W-:Y:S05]  /*fda0*/  BSYNC.RECONVERGENT B6 ;  /* 0x0000000000067941 */ /* 0x000fea0003800200 */
.L_x_5635:
        /* <DEDUP_REMOVED lines=18> */
.L_x_5667:
[----:B0-----:R-:W2:Y:S02]  /*fed0*/  LDG.E.U8 R2, desc[UR36][R22.64] ;  /* 0x0000002416027981 */ /* 0x001ea4000c1e1100 */
[----:B--2---:R-:W2:Y:S01]  /*fee0*/  I2F.F64.U16 R2, R2 ;  /* 0x0000000200027312 */ /* 0x004ea20000101800 */
[----:B------:R-:W-:Y:S05]  /*fef0*/  BRA `(.L_x_5669) ;  /* 0x0000000c00607947 */ /* 0x000fea0003800000 */
.L_x_5666:
        /* <DEDUP_REMOVED lines=9> */
.L_x_5671:
[----:B0-----:R-:W2:Y:S02]  /*ff90*/  LDG.E R2, desc[UR36][R22.64] ;  /* 0x0000002416027981 */ /* 0x001ea4000c1e1900 */
[----:B--2---:R-:W0:Y:S01]  /*ffa0*/  I2F.F64 R2, R2 ;  /* 0x0000000200027312 */ /* 0x004e220000201c00 */
[----:B------:R-:W-:Y:S05]  /*ffb0*/  BRA `(.L_x_5669) ;  /* 0x0000000c00307947 */ /* 0x000fea0003800000 */
.L_x_5670:
[----:B0-----:R-:W2:Y:S02]  /*ffc0*/  LDG.E.U16 R2, desc[UR36][R22.64] ;  /* 0x0000002416027981 */ /* 0x001ea4000c1e1500 */
[----:B--2---:R-:W0:Y:S01]  /*ffd0*/  I2F.F64.S16 R2, R2 ;  /* 0x0000000200027312 */ /* 0x004e220000101c00 */
[----:B------:R-:W-:Y:S05]  /*ffe0*/  BRA `(.L_x_5669) ;  /* 0x0000000c00247947 */ /* 0x000fea0003800000 */
.L_x_5665:
        /* <DEDUP_REMOVED lines=10> */
.L_x_5673:
[----:B0---4-:R-:W2:Y:S02]  /*10090*/  LDG.E.U16 R0, desc[UR36][R22.64] ;  /* 0x0000002416007981 */ /* 0x011ea4000c1e1500 */
[----:B--2---:R-:W-:-:S05]  /*100a0*/  HADD2.F32 R0, -RZ, R0.H0_H0 ;  /* 0x20000000ff007230 */ /* 0x004fca0000004100 */
[----:B------:R-:W-:-:S04]  /*100b0*/  FMUL.FTZ R0, R0, 1 ;  /* 0x3f80000000007820 */ /* 0x000fc80000410000 */
[----:B------:R0:W2:Y:S01]  /*100c0*/  F2F.F64.F32 R2, R0 ;  /* 0x0000000000027310 */ /* 0x0000a20000201800 */
[----:B------:R-:W-:Y:S05]  /*100d0*/  BRA `(.L_x_5669) ;  /* 0x0000000800e87947 */ /* 0x000fea0003800000 */
.L_x_5672:
        /* <DEDUP_REMOVED lines=10> */
.L_x_5675:
[----:B------:R-:W0:Y:S02]  /*10180*/  LDG.E.U16 R22, desc[UR36][R22.64] ;  /* 0x0000002416167981 */ /* 0x000e24000c1e1500 */
[----:B0---4-:R-:W-:-:S05]  /*10190*/  HADD2.F32 R0, -RZ, R22.H0_H0 ;  /* 0x20000016ff007230 */ /* 0x011fca0000004100 */
[----:B------:R-:W-:-:S04]  /*101a0*/  FMUL.FTZ R0, R0, 1 ;  /* 0x3f80000000007820 */ /* 0x000fc80000410000 */
[----:B------:R0:W2:Y:S01]  /*101b0*/  F2F.F64.F32 R2, R0 ;  /* 0x0000000000027310 */ /* 0x0000a20000201800 */
[----:B------:R-:W-:Y:S05]  /*101c0*/  BRA `(.L_x_5669) ;  /* 0x0000000800ac7947 */ /* 0x000fea0003800000 */
.L_x_5674:
[----:B0-----:R0:W5:Y:S01]  /*101d0*/  LDG.E.64 R2, desc[UR36][R22.64] ;  /* 0x0000002416027981 */ /* 0x001162000c1e1b00 */
[----:B------:R-:W-:Y:S05]  /*101e0*/  BRA `(.L_x_5669) ;  /* 0x0000000800a47947 */ /* 0x000fea0003800000 */
.L_x_5664:
        /* <DEDUP_REMOVED lines=13> */
.L_x_5678:
[----:B0-----:R0:W5:Y:S01]  /*102c0*/  LDG.E.64 R2, desc[UR36][R22.64] ;  /* 0x0000002416027981 */ /* 0x001162000c1e1b00 */
[----:B------:R-:W-:Y:S05]  /*102d0*/  BRA `(.L_x_5669) ;  /* 0x0000000800687947 */ /* 0x000fea0003800000 */
.L_x_5677:
[----:B------:R-:W-:-:S09]  /*102e0*/  UISETP.NE.AND UP0, UPT, UR4, 0xf, UPT ;  /* 0x0000000f0400788c */ /* 0x000fd2000bf05270 */
[----:B------:R-:W-:Y:S05]  /*102f0*/  BRA.U !UP0, `(.L_x_5679) ;  /* 0x00000001089c7547 */ /* 0x000fea000b800000 */
[----:B------:R-:W-:-:S09]  /*10300*/  UISETP.NE.AND UP0, UPT, UR4, 0x17, UPT ;  /* 0x000000170400788c */ /* 0x000fd2000bf05270 */
[----:B------:R-:W-:Y:S05]  /*10310*/  BRA.U !UP0, `(.L_x_5680) ;  /* 0x00000001085c7547 */ /* 0x000fea000b800000 */
[----:B------:R-:W-:-:S09]  /*10320*/  UISETP.NE.AND UP0, UPT, UR4, 0x18, UPT ;  /* 0x000000180400788c */ /* 0x000fd2000bf05270 */
[----:B------:R-:W-:Y:S05]  /*10330*/  BRA.U UP0, `(.L_x_5668) ;  /* 0x0000000500f47547 */ /* 0x000fea000b800000 */
[----:B0---4-:R-:W2:Y:S01]  /*10340*/  LDG.E.U8 R0, desc[UR36][R22.64] ;  /* 0x0000002416007981 */ /* 0x011ea2000c1e1100 */
        /* <DEDUP_REMOVED lines=20> */
.L_x_5680:
[----:B0-----:R-:W4:Y:S02]  /*10490*/  LDG.E.U8 R3, desc[UR36][R22.64] ;  /* 0x0000002416037981 */ /* 0x001f24000c1e1100 */
[C---:B----4-:R-:W-:Y:S01]  /*104a0*/  IMAD.SHL.U32 R0, R3.reuse, 0x2000000, RZ ;  /* 0x0200000003007824 */ /* 0x050fe200078e00ff */
        /* <DEDUP_REMOVED lines=12> */
.L_x_5679:
[----:B0---4-:R-:W2:Y:S02]  /*10570*/  LDG.E.U16 R0, desc[UR36][R22.64] ;  /* 0x0000002416007981 */ /* 0x011ea4000c1e1500 */
[----:B--2---:R-:W-:-:S04]  /*10580*/  IMAD.U32 R0, R0, 0x10000, RZ ;  /* 0x0001000000007824 */ /* 0x004fc800078e00ff */
[----:B------:R-:W-:-:S04]  /*10590*/  FMUL.FTZ R0, R0, 1 ;  /* 0x3f80000000007820 */ /* 0x000fc80000410000 */
[----:B------:R0:W2:Y:S01]  /*105a0*/  F2F.F64.F32 R2, R0 ;  /* 0x0000000000027310 */ /* 0x0000a20000201800 */
[----:B------:R-:W-:Y:S05]  /*105b0*/  BRA `(.L_x_5669) ;  /* 0x0000000400b07947 */ /* 0x000fea0003800000 */
.L_x_5676:
        /* <DEDUP_REMOVED lines=11> */
.L_x_5683:
        /* <DEDUP_REMOVED lines=8> */
[--C-:B----4-:R-:W-:Y:S01]  /*106f0*/  SHF.R.U32.HI R0, RZ, 0x3, R22.reuse ;  /* 0x00000003ff007819 */ /* 0x110fe20000011616 */
        /* <DEDUP_REMOVED lines=12> */
.L_x_5685:
[----:B------:R-:W-:Y:S05]  /*107c0*/  BSYNC.RECONVERGENT B0 ;  /* 0x0000000000007941 */ /* 0x000fea0003800200 */
.L_x_5684:
[----:B------:R-:W-:Y:S02]  /*107d0*/  SHF.L.U32 R0, R0, 0x14, RZ ;  /* 0x0000001400007819 */ /* 0x000fe400000006ff */
[----:B------:R-:W-:-:S04]  /*107e0*/  LEA R2, R2, 0x3b800000, 0x17 ;  /* 0x3b80000002027811 */ /* 0x000fc800078eb8ff */
[----:B------:R-:W-:-:S05]  /*107f0*/  LOP3.LUT R0, R2, R0, R7, 0xfe, !PT ;  /* 0x0000000002007212 */ /* 0x000fca00078efe07 */
[----:B------:R-:W-:-:S04]  /*10800*/  FMUL.FTZ R0, R0, 1 ;  /* 0x3f80000000007820 */ /* 0x000fc80000410000 */
[----:B------:R0:W2:Y:S01]  /*10810*/  F2F.F64.F32 R2, R0 ;  /* 0x0000000000027310 */ /* 0x0000a20000201800 */
[----:B------:R-:W-:Y:S05]  /*10820*/  BRA `(.L_x_5669) ;  /* 0x0000000400147947 */ /* 0x000fea0003800000 */
.L_x_5682:
        /* <DEDUP_REMOVED lines=8> */
[--C-:B----4-:R-:W-:Y:S01]  /*108b0*/  SHF.R.U32.HI R0, RZ, 0x2, R22.reuse ;  /* 0x00000002ff007819 */ /* 0x110fe20000011616 */
        /* <DEDUP_REMOVED lines=12> */
.L_x_5687:
[----:B------:R-:W-:Y:S05]  /*10980*/  BSYNC.RECONVERGENT B0 ;  /* 0x0000000000007941 */ /* 0x000fea0003800200 */
.L_x_5686:
[----:B------:R-:W-:Y:S01]  /*10990*/  IMAD.SHL.U32 R0, R0, 0x200000, RZ ;  /* 0x0020000000007824 */ /* 0x000fe200078e00ff */
[----:B------:R-:W-:-:S04]  /*109a0*/  LEA R2, R2, 0x37800000, 0x17 ;  /* 0x3780000002027811 */ /* 0x000fc800078eb8ff */
[----:B------:R-:W-:-:S05]  /*109b0*/  LOP3.LUT R0, R2, R0, R7, 0xfe, !PT ;  /* 0x0000000002007212 */ /* 0x000fca00078efe07 */
[----:B------:R-:W-:-:S04]  /*109c0*/  FMUL.FTZ R0, R0, 1 ;  /* 0x3f80000000007820 */ /* 0x000fc80000410000 */
[----:B------:R0:W2:Y:S01]  /*109d0*/  F2F.F64.F32 R2, R0 ;  /* 0x0000000000027310 */ /* 0x0000a20000201800 */
[----:B------:R-:W-:Y:S05]  /*109e0*/  BRA `(.L_x_5669) ;  /* 0x0000000000a47947 */ /* 0x000fea0003800000 */
.L_x_5681:
[----:B------:R-:W-:-:S09]  /*109f0*/  UISETP.NE.AND UP0, UPT, UR4, 0x1c, UPT ;  /* 0x0000001c0400788c */ /* 0x000fd2000bf05270 */
[----:B------:R-:W-:Y:S05]  /*10a00*/  BRA.U !UP0, `(.L_x_5688) ;  /* 0x0000000108947547 */ /* 0x000fea000b800000 */
[----:B------:R-:W-:-:S09]  /*10a10*/  UISETP.NE.AND UP0, UPT, UR4, 0x1d, UPT ;  /* 0x0000001d0400788c */ /* 0x000fd2000bf05270 */
[----:B------:R-:W-:Y:S05]  /*10a20*/  BRA.U !UP0, `(.L_x_5689) ;  /* 0x0000000108807547 */ /* 0x000fea000b800000 */
[----:B------:R-:W-:-:S09]  /*10a30*/  UISETP.NE.AND UP0, UPT, UR4, 0x2c, UPT ;  /* 0x0000002c0400788c */ /* 0x000fd2000bf05270 */
[----:B------:R-:W-:Y:S05]  /*10a40*/  BRA.U UP0, `(.L_x_5668) ;  /* 0x0000000100307547 */ /* 0x000fea000b800000 */
[----:B0---4-:R-:W2:Y:S01]  /*10a50*/  LDG.E.U8 R0, desc[UR36][R22.64] ;  /* 0x0000002416007981 */ /* 0x011ea2000c1e1100 */
        /* <DEDUP_REMOVED lines=11> */
.L_x_5668:
[----:B0-----:R-:W-:Y:S01]  /*10b10*/  MOV R2, 0x0 ;  /* 0x0000000000027802 */ /* 0x001fe20000000f00 */
[----:B------:R-:W0:Y:S01]  /*10b20*/  LDCU.64 UR4, c[0x4][0x128] ;  /* 0x01002500ff0477ac */ /* 0x000e220008000a00 */
[----:B------:R-:W-:Y:S02]  /*10b30*/  HFMA2 R12, -RZ, RZ, 0, 5.9604644775390625e-08 ;  /* 0x00000001ff0c7431 */ /* 0x000fe400000001ff */
[----:B------:R-:W-:Y:S01]  /*10b40*/  IMAD.MOV.U32 R8, RZ, RZ, 0x4e ;  /* 0x0000004eff087424 */ /* 0x000fe200078e00ff */
[----:B------:R-:W2:Y:S01]  /*10b50*/  LDCU.64 UR6, c[0x4][0x130] ;  /* 0x01002600ff0677ac */ /* 0x000ea20008000a00 */
[----:B------:R-:W1:Y:S01]  /*10b60*/  LDC.64 R2, c[0x4][R2] ;  /* 0x0100000002027b82 */ /* 0x000e620000000a00 */
[----:B------:R-:W-:Y:S01]  /*10b70*/  IMAD.MOV.U32 R13, RZ, RZ, RZ ;  /* 0x000000ffff0d7224 */ /* 0x000fe200078e00ff */
[----:B------:R-:W3:Y:S01]  /*10b80*/  LDCU.64 UR8, c[0x4][0x8] ;  /* 0x01000100ff0877ac */ /* 0x000ee20008000a00 */
[----:B0-----:R-:W-:Y:S01]  /*10b90*/  IMAD.U32 R4, RZ, RZ, UR4 ;  /* 0x00000004ff047e24 */ /* 0x001fe2000f8e00ff */
[----:B------:R-:W-:Y:S01]  /*10ba0*/  MOV R5, UR5 ;  /* 0x0000000500057c02 */ /* 0x000fe20008000f00 */
[----:B--2---:R-:W-:Y:S01]  /*10bb0*/  IMAD.U32 R6, RZ, RZ, UR6 ;  /* 0x00000006ff067e24 */ /* 0x004fe2000f8e00ff */
[----:B------:R-:W-:Y:S01]  /*10bc0*/  MOV R7, UR7 ;  /* 0x0000000700077c02 */ /* 0x000fe20008000f00 */
[----:B---3--:R-:W-:Y:S01]  /*10bd0*/  IMAD.U32 R10, RZ, RZ, UR8 ;  /* 0x00000008ff0a7e24 */ /* 0x008fe2000f8e00ff */
[----:B------:R-:W-:-:S07]  /*10be0*/  MOV R11, UR9 ;  /* 0x00000009000b7c02 */ /* 0x000fce0008000f00 */
[----:B------:R-:W-:-:S07]  /*10bf0*/  LEPC R20, `(.L_x_5690) ;  /* 0x000000001014794e */ /* 0x000fce0000000000 */
[----:B-1--45:R-:W-:Y:S05]  /*10c00*/  CALL.ABS.NOINC R2 ;  /* 0x0000000002007343 */ /* 0x032fea0003c00000 */
.L_x_5690:
[----:B------:R-:W-:Y:S01]  /*10c10*/  CS2R R2, SRZ ;  /* 0x0000000000027805 */ /* 0x000fe2000001ff00 */
[----:B------:R-:W-:Y:S06]  /*10c20*/  BRA `(.L_x_5669) ;  /* 0x0000000000147947 */ /* 0x000fec0003800000 */
.L_x_5689:
[----:B0-----:R-:W2:Y:S02]  /*10c30*/  LDG.E.64 R2, desc[UR36][R22.64] ;  /* 0x0000002416027981 */ /* 0x001ea4000c1e1b00 */
[----:B--2---:R-:W0:Y:S01]  /*10c40*/  I2F.F64.U64 R2, R2 ;  /* 0x0000000200027312 */ /* 0x004e220000301800 */
[----:B------:R-:W-:Y:S05]  /*10c50*/  BRA `(.L_x_5669) ;  /* 0x0000000000087947 */ /* 0x000fea0003800000 */
.L_x_5688:
[----:B0-----:R-:W2:Y:S02]  /*10c60*/  LDG.E R2, desc[UR36][R22.64] ;  /* 0x0000002416027981 */ /* 0x001ea4000c1e1900 */
[----:B--2---:R-:W0:Y:S02]  /*10c70*/  I2F.F64.U32 R2, R2 ;  /* 0x0000000200027312 */ /* 0x004e240000201800 */
.L_x_5669:
[----:B------:R-:W-:Y:S05]  /*10c80*/  BSYNC.RECONVERGENT B6 ;  /* 0x0000000000067941 */ /* 0x000fea0003800200 */
.L_x_5663:
[----:B-1-3-5:R-:W-:Y:S01]  /*10c90*/  DADD R18, -RZ, |R18| ;  /* 0x00000000ff127229 */ /* 0x02afe20000000512 */
        /* <DEDUP_REMOVED lines=57> */
.L_x_5694:
[----:B------:R-:W0:Y:S02]  /*11030*/  F2I.S64.F64.TRUNC R4, R4 ;  /* 0x0000000400047311 */ /* 0x000e24000030d900 */
[----:B0-----:R-:W-:-:S05]  /*11040*/  MOV R3, R4 ;  /* 0x0000000400037202 */ /* 0x001fca0000000f00 */
[----:B------:R-:W-:Y:S01]  /*11050*/  STG.E.U8 desc[UR36][R16.64], R3 ;  /* 0x0000000310007986 */ /* 0x000fe2000c101124 */
[----:B------:R-:W-:Y:S05]  /*11060*/  EXIT ;  /* 0x000000000000794d */ /* 0x000fea0003800000 */
.L_x_5693:
        /* <DEDUP_REMOVED lines=9> */
.L_x_5697:
[----:B------:R-:W0:Y:S02]  /*11100*/  F2I.F64.TRUNC R5, R4 ;  /* 0x0000000400057311 */ /* 0x000e24000030d100 */
[----:B0-----:R-:W-:Y:S01]  /*11110*/  STG.E desc[UR36][R16.64], R5 ;  /* 0x0000000510007986 */ /* 0x001fe2000c101924 */
[----:B------:R-:W-:Y:S05]  /*11120*/  EXIT ;  /* 0x000000000000794d */ /* 0x000fea0003800000 */
.L_x_5696:
[----:B------:R-:W0:Y:S02]  /*11130*/  F2I.F64.TRUNC R5, R4 ;  /* 0x0000000400057311 */ /* 0x000e24000030d100 */
[----:B0-----:R-:W-:Y:S01]  /*11140*/  STG.E.U16 desc[UR36][R16.64], R5 ;  /* 0x0000000510007986 */ /* 0x001fe2000c101524 */
[----:B------:R-:W-:Y:S05]  /*11150*/  EXIT ;  /* 0x000000000000794d */ /* 0x000fea0003800000 */
.L_x_5692:
        /* <DEDUP_REMOVED lines=13> */
.L_x_5699:
        /* <DEDUP_REMOVED lines=8> */
.L_x_5698:
        /* <DEDUP_REMOVED lines=14> */
.L_x_5701:
        /* <DEDUP_REMOVED lines=9> */
.L_x_5700:
[----:B------:R-:W-:Y:S01]  /*11420*/  STG.E.64 desc[UR36][R16.64], R4 ;  /* 0x0000000410007986 */ /* 0x000fe2000c101b24 */
[----:B------:R-:W-:Y:S05]  /*11430*/  EXIT ;  /* 0x000000000000794d */ /* 0x000fea0003800000 */
.L_x_5691:
        /* <DEDUP_REMOVED lines=13> */
.L_x_5705:
        /* <DEDUP_REMOVED lines=21> */
.L_x_5708:
[----:B------:R-:W-:-:S04]  /*11660*/  SHF.R.U32.HI R3, RZ, 0x18, R3 ;  /* 0x00000018ff037819 */ /* 0x000fc80000011603 */
[----:B------:R-:W-:-:S04]  /*11670*/  LOP3.LUT R0, R0, 0x80, R3, 0xf8, !PT ;  /* 0x0000008000007812 */ /* 0x000fc800078ef803 */
[----:B------:R-:W-:-:S07]  /*11680*/  PRMT R8, R0, 0x7610, R8 ;  /* 0x0000761000087816 */ /* 0x000fce0000000008 */
.L_x_5707:
[----:B------:R-:W-:Y:S05]  /*11690*/  BSYNC.RECONVERGENT B0 ;  /* 0x0000000000007941 */ /* 0x000fea0003800200 */
.L_x_5706:
[----:B------:R-:W-:Y:S01]  /*116a0*/  STG.E.U8 desc[UR36][R16.64], R8 ;  /* 0x0000000810007986 */ /* 0x000fe2000c101124 */
[----:B------:R-:W-:Y:S05]  /*116b0*/  EXIT ;  /* 0x000000000000794d */ /* 0x000fea0003800000 */
.L_x_5704:
        /* <DEDUP_REMOVED lines=21> */
.L_x_5711:
[----:B------:R-:W-:-:S04]  /*11810*/  SHF.R.U32.HI R3, RZ, 0x18, R3 ;  /* 0x00000018ff037819 */ /* 0x000fc80000011603 */
[----:B------:R-:W-:-:S04]  /*11820*/  LOP3.LUT R0, R0, 0x80, R3, 0xf8, !PT ;  /* 0x0000008000007812 */ /* 0x000fc800078ef803 */
[----:B------:R-:W-:-:S07]  /*11830*/  PRMT R8, R0, 0x7610, R8 ;  /* 0x0000761000087816 */ /* 0x000fce0000000008 */
.L_x_5710:
[----:B------:R-:W-:Y:S05]  /*11840*/  BSYNC.RECONVERGENT B0 ;  /* 0x0000000000007941 */ /* 0x000fea0003800200 */
.L_x_5709:
[----:B------:R-:W-:Y:S01]  /*11850*/  STG.E.U8 desc[UR36][R16.64], R8 ;  /* 0x0000000810007986 */ /* 0x000fe2000c101124 */
[----:B------:R-:W-:Y:S05]  /*11860*/  EXIT ;  /* 0x000000000000794d */ /* 0x000fea0003800000 */
.L_x_5703:
        /* <DEDUP_REMOVED lines=26> */
.L_x_5713:
[----:B------:R-:W0:Y:S02]  /*11a10*/  F2I.U64.F64.TRUNC R4, R4 ;  /* 0x0000000400047311 */ /* 0x000e24000030d800 */
[----:B0-----:R-:W-:Y:S01]  /*11a20*/  STG.E.64 desc[UR36][R16.64], R4 ;  /* 0x0000000410007986 */ /* 0x001fe2000c101b24 */
[----:B------:R-:W-:Y:S05]  /*11a30*/  EXIT ;  /* 0x000000000000794d */ /* 0x000fea0003800000 */
.L_x_5712:
[----:B------:R-:W0:Y:S02]  /*11a40*/  F2I.U32.F64.TRUNC R5, R4 ;  /* 0x0000000400057311 */ /* 0x000e24000030d000 */
[----:B0-----:R-:W-:Y:S01]  /*11a50*/  STG.E desc[UR36][R16.64], R5 ;  /* 0x0000000510007986 */ /* 0x001fe2000c101924 */
[----:B------:R-:W-:Y:S05]  /*11a60*/  EXIT ;  /* 0x000000000000794d */ /* 0x000fea0003800000 */
.L_x_5702:
        /* <DEDUP_REMOVED lines=10> */
.L_x_5715:
[----:B------:R-:W-:-:S05]  /*11b10*/  CS2R R6, SRZ ;  /* 0x0000000000067805 */ /* 0x000fca000001ff00 */
[----:B------:R-:W-:Y:S01]  /*11b20*/  STG.E.128 desc[UR36][R16.64], R4 ;  /* 0x0000000410007986 */ /* 0x000fe2000c101d24 */
[----:B------:R-:W-:Y:S05]  /*11b30*/  EXIT ;  /* 0x000000000000794d */ /* 0x000fea0003800000 */
.L_x_5714:
[----:B------:R-:W-:-:S09]  /*11b40*/  UISETP.NE.AND UP0, UPT, UR4, 0xf, UPT ;  /* 0x0000000f0400788c */ /* 0x000fd2000bf05270 */
[----:B------:R-:W-:Y:S05]  /*11b50*/  BRA.U !UP0, `(.L_x_5716) ;  /* 0x0000000508087547 */ /* 0x000fea000b800000 */
[----:B------:R-:W-:-:S09]  /*11b60*/  UISETP.NE.AND UP0, UPT, UR4, 0x17, UPT ;  /* 0x000000170400788c */ /* 0x000fd2000bf05270 */
[----:B------:R-:W-:Y:S05]  /*11b70*/  BRA.U !UP0, `(.L_x_5717) ;  /* 0x0000000108a07547 */ /* 0x000fea000b800000 */
[----:B------:R-:W-:-:S09]  /*11b80*/  UISETP.NE.AND UP0, UPT, UR4, 0x18, UPT ;  /* 0x000000180400788c */ /* 0x000fd2000bf05270 */
[----:B------:R-:W-:Y:S05]  /*11b90*/  BRA.U !UP0, `(.L_x_5718) ;  /* 0x0000000108447547 */ /* 0x000fea000b800000 */
.L_x_5695:
        /* <DEDUP_REMOVED lines=16> */
.L_x_5719:
[----:B------:R-:W-:Y:S05]  /*11ca0*/  EXIT ;  /* 0x000000000000794d */ /* 0x000fea0003800000 */
.L_x_5718:
        /* <DEDUP_REMOVED lines=17> */
.L_x_5721:
[----:B------:R-:W-:Y:S05]  /*11dc0*/  BSYNC.RECONVERGENT B0 ;  /* 0x0000000000007941 */ /* 0x000fea0003800200 */
.L_x_5720:
[----:B------:R-:W-:-:S05]  /*11dd0*/  LOP3.LUT R3, R0, 0x80, R3, 0xf8, !PT ;  /* 0x0000008000037812 */ /* 0x000fca00078ef803 */
[----:B------:R-:W-:Y:S01]  /*11de0*/  STG.E.U8 desc[UR36][R16.64], R3 ;  /* 0x0000000310007986 */ /* 0x000fe2000c101124 */
[----:B------:R-:W-:Y:S05]  /*11df0*/  EXIT ;  /* 0x000000000000794d */ /* 0x000fea0003800000 */
.L_x_5717:
        /* <DEDUP_REMOVED lines=16> */
.L_x_5723:
[----:B------:R-:W-:Y:S02]  /*11f00*/  ISETP.GT.U32.AND P0, PT, R2, 0x7f800000, PT ;  /* 0x7f8000000200780c */ /* 0x000fe40003f04070 */
[----:B------:R-:W-:-:S04]  /*11f10*/  MOV R0, 0x7f ;  /* 0x0000007f00007802 */ /* 0x000fc80000000f00 */
[----:B------:R-:W-:-:S07]  /*11f20*/  SEL R0, R0, 0x7c, P0 ;  /* 0x0000007c00007807 */ /* 0x000fce0000000000 */
.L_x_5724:
[----:B------:R-:W-:Y:S05]  /*11f30*/  BSYNC.RECONVERGENT B0 ;  /* 0x0000000000007941 */ /* 0x000fea0003800200 */
.L_x_5722:
[----:B------:R-:W-:-:S04]  /*11f40*/  SHF.R.U32.HI R3, RZ, 0x18, R3 ;  /* 0x00000018ff037819 */ /* 0x000fc80000011603 */
[----:B------:R-:W-:-:S05]  /*11f50*/  LOP3.LUT R3, R0, 0x80, R3, 0xf8, !PT ;  /* 0x0000008000037812 */ /* 0x000fca00078ef803 */
[----:B------:R-:W-:Y:S01]  /*11f60*/  STG.E.U8 desc[UR36][R16.64], R3 ;  /* 0x0000000310007986 */ /* 0x000fe2000c101124 */
[----:B------:R-:W-:Y:S05]  /*11f70*/  EXIT ;  /* 0x000000000000794d */ /* 0x000fea0003800000 */
.L_x_5716:
        /* <DEDUP_REMOVED lines=8> */
.L_x_5725:
        /* <DEDUP_REMOVED lines=16> */
.L_x_17955:


//--------------------- .text._ZN2at6native27unrolled_elementwise_kernelINS0_13BinaryFunctorIdddZZZNS0_17hypot_kernel_cudaERNS_18TensorIteratorBaseEENKUlvE_clEvENKUlvE_clEvEUlddE_EESt5arrayIPcLm3EELi4E23TrivialOffsetCalculatorILi2EjESC_ILi1EjENS0_6memory12LoadWithCastILi2EEENSF_13StoreWithCastILi1EEEEEviT_T0_T2_T3_T4_T5_ --------------------------
	.section	.text._ZN2at6native27unrolled_elementwise_kernelINS0_13BinaryFunctorIdddZZZNS0_17hypot_kernel_cudaERNS_18TensorIteratorBaseEENKUlvE_clEvENKUlvE_clEvEUlddE_EESt5arrayIPcLm3EELi4E23TrivialOffsetCalculatorILi2EjESC_ILi1EjENS0_6memory12LoadWithCastILi2EEENSF_13StoreWithCastILi1EEEEEviT_T0_T2_T3_T4_T5_,"ax",@progbits
	.align	128
        .global         _ZN2at6native27unrolled_elementwise_kernelINS0_13BinaryFunctorIdddZZZNS0_17hypot_kernel_cudaERNS_18TensorIteratorBaseEENKUlvE_clEvENKUlvE_clEvEUlddE_EESt5arrayIPcLm3EELi4E23TrivialOffsetCalculatorILi2EjESC_ILi1EjENS0_6memory12LoadWithCastILi2EEENSF_13StoreWithCastILi1EEEEEviT_T0_T2_T3_T4_T5_
        .type           _ZN2at6native27unrolled_elementwise_kernelINS0_13BinaryFunctorIdddZZZNS0_17hypot_kernel_cudaERNS_18TensorIteratorBaseEENKUlvE_clEvENKUlvE_clEvEUlddE_EESt5arrayIPcLm3EELi4E23TrivialOffsetCalculatorILi2EjESC_ILi1EjENS0_6memory12LoadWithCastILi2EEENSF_13StoreWithCastILi1EEEEEviT_T0_T2_T3_T4_T5_,@function
        .size           _ZN2at6native27unrolled_elementwise_kernelINS0_13BinaryFunctorIdddZZZNS0_17hypot_kernel_cudaERNS_18TensorIteratorBaseEENKUlvE_clEvENKUlvE_clEvEUlddE_EESt5arrayIPcLm3EELi4E23TrivialOffsetCalculatorILi2EjESC_ILi1EjENS0_6memory12LoadWithCastILi2EEENSF_13StoreWithCastILi1EEEEEviT_T0_T2_T3_T4_T5_,(.L_x_17956 - _ZN2at6native27unrolled_elementwise_kernelINS0_13BinaryFunctorIdddZZZNS0_17hypot_kernel_cudaERNS_18TensorIteratorBaseEENKUlvE_clEvENKUlvE_clEvEUlddE_EESt5arrayIPcLm3EELi4E23TrivialOffsetCalculatorILi2EjESC_ILi1EjENS0_6memory12LoadWithCastILi2EEENSF_13StoreWithCastILi1EEEEEviT_T0_T2_T3_T4_T5_)
        .other          _ZN2at6native27unrolled_elementwise_kernelINS0_13BinaryFunctorIdddZZZNS0_17hypot_kernel_cudaERNS_18TensorIteratorBaseEENKUlvE_clEvENKUlvE_clEvEUlddE_EESt5arrayIPcLm3EELi4E23TrivialOffsetCalculatorILi2EjESC_ILi1EjENS0_6memory12LoadWithCastILi2EEENSF_13StoreWithCastILi1EEEEEviT_T0_T2_T3_T4_T5_,@"STO_CUDA_ENTRY STV_DEFAULT"
_ZN2at6native27unrolled_elementwise_kernelINS0_13BinaryFunctorIdddZZZNS0_17hypot_kernel_cudaERNS_18TensorIteratorBaseEENKUlvE_clEvENKUlvE_clEvEUlddE_EESt5arrayIPcLm3EELi4E23TrivialOffsetCalculatorILi2EjESC_ILi1EjENS0_6memory12LoadWithCastILi2EEENSF_13StoreWithCastILi1EEEEEviT_T0_T2_T3_T4_T5_:
.text._ZN2at6native27unrolled_elementwise_kernelINS0_13BinaryFunctorIdddZZZNS0_17hypot_kernel_cudaERNS_18TensorIteratorBaseEENKUlvE_clEvENKUlvE_clEvEUlddE_EESt5arrayIPcLm3EELi4E23TrivialOffsetCalculatorILi2EjESC_ILi1EjENS0_6memory12LoadWithCastILi2EEENSF_13StoreWithCastILi1EEEEEviT_T0_T2_T3_T4_T5_:
        /* <DEDUP_REMOVED lines=8> */
[----:B------:R-:W-:Y:S01]  /*0080*/  CS2R R30, SRZ ;  /* 0x00000000001e7805 */ /* 0x000fe2000001ff00 */
        /* <DEDUP_REMOVED lines=26> */
.L_x_5732:
[----:B------:R-:W2:Y:S02]  /*0230*/  LDG.E.U8 R4, desc[UR36][R4.64] ;  /* 0x0000002404047981 */ /* 0x000ea4000c1e1100 */
[----:B--2---:R0:W1:Y:S01]  /*0240*/  I2F.F64.U16 R36, R4 ;  /* 0x0000000400247312 */ /* 0x0040620000101800 */
[----:B------:R-:W-:Y:S05]  /*0250*/  BRA `(.L_x_5734) ;  /* 0x0000000c00647947 */ /* 0x000fea0003800000 */
.L_x_5731:
        /* <DEDUP_REMOVED lines=9> */
.L_x_5736:
[----:B------:R-:W2:Y:S02]  /*02f0*/  LDG.E R4, desc[UR36][R4.64] ;  /* 0x0000002404047981 */ /* 0x000ea4000c1e1900 */
[----:B--2---:R1:W2:Y:S01]  /*0300*/  I2F.F64 R36, R4 ;  /* 0x0000000400247312 */ /* 0x0042a20000201c00 */
[----:B------:R-:W-:Y:S05]  /*0310*/  BRA `(.L_x_5734) ;  /* 0x0000000c00347947 */ /* 0x000fea0003800000 */
.L_x_5735:
[----:B------:R-:W2:Y:S02]  /*0320*/  LDG.E.U16 R4, desc[UR36][R4.64] ;  /* 0x0000002404047981 */ /* 0x000ea4000c1e1500 */
[----:B--2---:R3:W4:Y:S01]  /*0330*/  I2F.F64.S16 R36, R4 ;  /* 0x0000000400247312 */ /* 0x0047220000101c00 */
[----:B------:R-:W-:Y:S05]  /*0340*/  BRA `(.L_x_5734) ;  /* 0x0000000c00287947 */ /* 0x000fea0003800000 */
.L_x_5730:
        /* <DEDUP_REMOVED lines=10> */
.L_x_5738:
[----:B------:R-:W2:Y:S02]  /*03f0*/  LDG.E.U16 R0, desc[UR36][R4.64] ;  /* 0x0000002404007981 */ /* 0x000ea4000c1e1500 */
[----:B--2---:R-:W-:-:S05]  /*0400*/  HADD2.F32 R0, -RZ, R0.H0_H0 ;  /* 0x20000000ff007230 */ /* 0x004fca0000004100 */
[----:B------:R-:W-:-:S04]  /*0410*/  FMUL.FTZ R0, R0, 1 ;  /* 0x3f80000000007820 */ /* 0x000fc80000410000 */
[----:B------:R0:W1:Y:S01]  /*0420*/  F2F.F64.F32 R36, R0 ;  /* 0x0000000000247310 */ /* 0x0000620000201800 */
[----:B------:R-:W-:Y:S05]  /*0430*/  BRA `(.L_x_5734) ;  /* 0x0000000800ec7947 */ /* 0x000fea0003800000 */
.L_x_5737:
        /* <DEDUP_REMOVED lines=10> */
.L_x_5740:
[----:B------:R-:W2:Y:S02]  /*04e0*/  LDG.E.U16 R4, desc[UR36][R4.64] ;  /* 0x0000002404047981 */ /* 0x000ea4000c1e1500 */
[----:B--2---:R-:W-:-:S05]  /*04f0*/  HADD2.F32 R0, -RZ, R4.H0_H0 ;  /* 0x20000004ff007230 */ /* 0x004fca0000004100 */
[----:B------:R-:W-:-:S04]  /*0500*/  FMUL.FTZ R0, R0, 1 ;  /* 0x3f80000000007820 */ /* 0x000fc80000410000 */
[----:B------:R0:W1:Y:S01]  /*0510*/  F2F.F64.F32 R36, R0 ;  /* 0x0000000000247310 */ /* 0x0000620000201800 */
[----:B------:R-:W-:Y:S05]  /*0520*/  BRA `(.L_x_5734) ;  /* 0x0000000800b07947 */ /* 0x000fea0003800000 */
.L_x_5739:
[----:B------:R0:W5:Y:S01]  /*0530*/  LDG.E.64 R36, desc[UR36][R4.64] ;  /* 0x0000002404247981 */ /* 0x000162000c1e1b00 */
[----:B------:R-:W-:Y:S05]  /*0540*/  BRA `(.L_x_5734) ;  /* 0x0000000800a87947 */ /* 0x000fea0003800000 */
.L_x_5729:
        /* <DEDUP_REMOVED lines=13> */
.L_x_5743:
[----:B------:R0:W5:Y:S01]  /*0620*/  LDG.E.64 R36, desc[UR36][R4.64] ;  /* 0x0000002404247981 */ /* 0x000162000c1e1b00 */
[----:B------:R-:W-:Y:S05]  /*0630*/  BRA `(.L_x_5734) ;  /* 0x00000008006c7947 */ /* 0x000fea0003800000 */
.L_x_5742:
        /* <DEDUP_REMOVED lines=27> */
.L_x_5745:
        /* <DEDUP_REMOVED lines=11> */
[----:B------:R-:W-:-:S05]  /*08a0*/  LOP3.LUT R0, R0, 0x80000000, R3, 0xf8, !PT ;  /* 0x8000000000007812 */ /* 0x000fca00078ef803 */
[----:B------:R-:W-:-:S04]  /*08b0*/  FMUL.FTZ R0, R0, 1 ;  /* 0x3f80000000007820 */ /* 0x000fc80000410000 */
[----:B------:R0:W1:Y:S01]  /*08c0*/  F2F.F64.F32 R36, R0 ;  /* 0x0000000000247310 */ /* 0x0000620000201800 */
[----:B------:R-:W-:Y:S05]  /*08d0*/  BRA `(.L_x_5734) ;  /* 0x0000000400c47947 */ /* 0x000fea0003800000 */
.L_x_5744:
[----:B------:R-:W2:Y:S02]  /*08e0*/  LDG.E.U16 R0, desc[UR36][R4.64] ;  /* 0x0000002404007981 */ /* 0x000ea4000c1e1500 */
[----:B--2---:R-:W-:-:S04]  /*08f0*/  IMAD.U32 R0, R0, 0x10000, RZ ;  /* 0x0001000000007824 */ /* 0x004fc800078e00ff */
[----:B------:R-:W-:-:S04]  /*0900*/  FMUL.FTZ R0, R0, 1 ;  /* 0x3f80000000007820 */ /* 0x000fc80000410000 */
[----:B------:R0:W1:Y:S01]  /*0910*/  F2F.F64.F32 R36, R0 ;  /* 0x0000000000247310 */ /* 0x0000620000201800 */
[----:B------:R-:W-:Y:S05]  /*0920*/  BRA `(.L_x_5734) ;  /* 0x0000000400b07947 */ /* 0x000fea0003800000 */
.L_x_5741:
        /* <DEDUP_REMOVED lines=11> */
.L_x_5748:
        /* <DEDUP_REMOVED lines=21> */
.L_x_5750:
[----:B------:R-:W-:Y:S05]  /*0b30*/  BSYNC.RECONVERGENT B0 ;  /* 0x0000000000007941 */ /* 0x000fea0003800200 */
.L_x_5749:
[----:B------:R-:W-:Y:S01]  /*0b40*/  IMAD.SHL.U32 R0, R0, 0x100000, RZ ;  /* 0x0010000000007824 */ /* 0x000fe200078e00ff */
[----:B------:R-:W-:-:S04]  /*0b50*/  LEA R3, R3, 0x3b800000, 0x17 ;  /* 0x3b80000003037811 */ /* 0x000fc800078eb8ff */
[----:B------:R-:W-:-:S05]  /*0b60*/  LOP3.LUT R0, R3, R0, R7, 0xfe, !PT ;  /* 0x0000000003007212 */ /* 0x000fca00078efe07 */
[----:B------:R-:W-:-:S04]  /*0b70*/  FMUL.FTZ R0, R0, 1 ;  /* 0x3f80000000007820 */ /* 0x000fc80000410000 */
[----:B------:R0:W1:Y:S01]  /*0b80*/  F2F.F64.F32 R36, R0 ;  /* 0x0000000000247310 */ /* 0x0000620000201800 */
[----:B------:R-:W-:Y:S05]  /*0b90*/  BRA `(.L_x_5734) ;  /* 0x0000000400147947 */ /* 0x000fea0003800000 */
.L_x_5747:
        /* <DEDUP_REMOVED lines=21> */
.L_x_5752:
[----:B------:R-:W-:Y:S05]  /*0cf0*/  BSYNC.RECONVERGENT B0 ;  /* 0x0000000000007941 */ /* 0x000fea0003800200 */
.L_x_5751:
[----:B------:R-:W-:Y:S01]  /*0d00*/  IMAD.SHL.U32 R0, R0, 0x200000, RZ ;  /* 0x0020000000007824 */ /* 0x000fe200078e00ff */
[----:B------:R-:W-:-:S04]  /*0d10*/  LEA R3, R3, 0x37800000, 0x17 ;  /* 0x3780000003037811 */ /* 0x000fc800078eb8ff */
[----:B------:R-:W-:-:S05]  /*0d20*/  LOP3.LUT R0, R3, R0, R7, 0xfe, !PT ;  /* 0x0000000003007212 */ /* 0x000fca00078efe07 */
[----:B------:R-:W-:-:S04]  /*0d30*/  FMUL.FTZ R0, R0, 1 ;  /* 0x3f80000000007820 */ /* 0x000fc80000410000 */
[----:B------:R0:W1:Y:S01]  /*0d40*/  F2F.F64.F32 R36, R0 ;  /* 0x0000000000247310 */ /* 0x0000620000201800 */
[----:B------:R-:W-:Y:S05]  /*0d50*/  BRA `(.L_x_5734) ;  /* 0x0000000000a47947 */ /* 0x000fea0003800000 */
.L_x_5746:
[----:B------:R-:W-:-:S09]  /*0d60*/  UISETP.NE.AND UP0, UPT, UR4, 0x1c, UPT ;  /* 0x0000001c0400788c */ /* 0x000fd2000bf05270 */
[----:B------:R-:W-:Y:S05]  /*0d70*/  BRA.U !UP0, `(.L_x_5753) ;  /* 0x0000000108947547 */ /* 0x000fea000b800000 */
[----:B------:R-:W-:-:S09]  /*0d80*/  UISETP.NE.AND UP0, UPT, UR4, 0x1d, UPT ;  /* 0x0000001d0400788c */ /* 0x000fd2000bf05270 */
[----:B------:R-:W-:Y:S05]  /*0d90*/  BRA.U !UP0, `(.L_x_5754) ;  /* 0x0000000108807547 */ /* 0x000fea000b800000 */
[----:B------:R-:W-:-:S09]  /*0da0*/  UISETP.NE.AND UP0, UPT, UR4, 0x2c, UPT ;  /* 0x0000002c0400788c */ /* 0x000fd2000bf05270 */
[----:B------:R-:W-:Y:S05]  /*0db0*/  BRA.U !UP0, `(.L_x_5755) ;  /* 0x0000000108487547 */ /* 0x000fea000b800000 */
.L_x_5733:
        /* <DEDUP_REMOVED lines=16> */
.L_x_5756:
[----:B------:R-:W-:Y:S01]  /*0ec0*/  CS2R R36, SRZ ;  /* 0x0000000000247805 */ /* 0x000fe2000001ff00 */
[----:B------:R-:W-:Y:S06]  /*0ed0*/  BRA `(.L_x_5734) ;  /* 0x0000000000447947 */ /* 0x000fec0003800000 */
.L_x_5755:
        /* <DEDUP_REMOVED lines=12> */
.L_x_5754:
[----:B------:R-:W2:Y:S02]  /*0fa0*/  LDG.E.64 R36, desc[UR36][R4.64] ;  /* 0x0000002404247981 */ /* 0x000ea4000c1e1b00 */
[----:B--2---:R-:W0:Y:S01]  /*0fb0*/  I2F.F64.U64 R36, R36 ;  /* 0x0000002400247312 */ /* 0x004e220000301800 */
[----:B------:R-:W-:Y:S05]  /*0fc0*/  BRA `(.L_x_5734) ;  /* 0x0000000000087947 */ /* 0x000fea0003800000 */
.L_x_5753:
[----:B------:R-:W2:Y:S02]  /*0fd0*/  LDG.E R4, desc[UR36][R4.64] ;  /* 0x0000002404047981 */ /* 0x000ea4000c1e1900 */
[----:B--2---:R0:W1:Y:S02]  /*0fe0*/  I2F.F64.U32 R36, R4 ;  /* 0x0000000400247312 */ /* 0x0040640000201800 */
.L_x_5734:
[----:B------:R-:W-:Y:S05]  /*0ff0*/  BSYNC.RECONVERGENT B6 ;  /* 0x0000000000067941 */ /* 0x000fea0003800200 */
.L_x_5728:
[----:B01-3--:R-:W0:Y:S01]  /*1000*/  LDC.64 R4, c[0x0][0x398] ;  /* 0x0000e600ff047b82 */ /* 0x00be220000000a00 */
        /* <DEDUP_REMOVED lines=19> */
.L_x_5761:
[----:B------:R-:W3:Y:S02]  /*1140*/  LDG.E.U8 R4, desc[UR36][R4.64] ;  /* 0x0000002404047981 */ /* 0x000ee4000c1e1100 */
[----:B---3--:R0:W1:Y:S01]  /*1150*/  I2F.F64.U16 R30, R4 ;  /* 0x00000004001e7312 */ /* 0x0080620000101800 */
[----:B------:R-:W-:Y:S05]  /*1160*/  BRA `(.L_x_5763) ;  /* 0x0000000c00647947 */ /* 0x000fea0003800000 */
.L_x_5760:
        /* <DEDUP_REMOVED lines=9> */
.L_x_5765:
[----:B------:R-:W3:Y:S02]  /*1200*/  LDG.E R4, desc[UR36][R4.64] ;  /* 0x0000002404047981 */ /* 0x000ee4000c1e1900 */
[----:B---3--:R0:W1:Y:S01]  /*1210*/  I2F.F64 R30, R4 ;  /* 0x00000004001e7312 */ /* 0x0080620000201c00 */
[----:B------:R-:W-:Y:S05]  /*1220*/  BRA `(.L_x_5763) ;  /* 0x0000000c00347947 */ /* 0x000fea0003800000 */
.L_x_5764:
[----:B------:R-:W3:Y:S02]  /*1230*/  LDG.E.U16 R4, desc[UR36][R4.64] ;  /* 0x0000002404047981 */ /* 0x000ee4000c1e1500 */
[----:B---3--:R0:W1:Y:S01]  /*1240*/  I2F.F64.S16 R30, R4 ;  /* 0x00000004001e7312 */ /* 0x0080620000101c00 */
[----:B------:R-:W-:Y:S05]  /*1250*/  BRA `(.L_x_5763) ;  /* 0x0000000c00287947 */ /* 0x000fea0003800000 */
.L_x_5759:
        /* <DEDUP_REMOVED lines=10> */
.L_x_5767:
[----:B------:R-:W3:Y:S02]  /*1300*/  LDG.E.U16 R0, desc[UR36][R4.64] ;  /* 0x0000002404007981 */ /* 0x000ee4000c1e1500 */
[----:B---3--:R-:W-:-:S05]  /*1310*/  HADD2.F32 R0, -RZ, R0.H0_H0 ;  /* 0x20000000ff007230 */ /* 0x008fca0000004100 */
[----:B------:R-:W-:-:S04]  /*1320*/  FMUL.FTZ R0, R0, 1 ;  /* 0x3f80000000007820 */ /* 0x000fc80000410000 */
[----:B------:R0:W1:Y:S01]  /*1330*/  F2F.F64.F32 R30, R0 ;  /* 0x00000000001e7310 */ /* 0x0000620000201800 */
[----:B------:R-:W-:Y:S05]  /*1340*/  BRA `(.L_x_5763) ;  /* 0x0000000800ec7947 */ /* 0x000fea0003800000 */
.L_x_5766:
        /* <DEDUP_REMOVED lines=10> */
.L_x_5769:
[----:B------:R-:W3:Y:S02]  /*13f0*/  LDG.E.U16 R4, desc[UR36][R4.64] ;  /* 0x0000002404047981 */ /* 0x000ee4000c1e1500 */
[----:B---3--:R-:W-:-:S05]  /*1400*/  HADD2.F32 R0, -RZ, R4.H0_H0 ;  /* 0x20000004ff007230 */ /* 0x008fca0000004100 */
[----:B------:R-:W-:-:S04]  /*1410*/  FMUL.FTZ R0, R0, 1 ;  /* 0x3f80000000007820 */ /* 0x000fc80000410000 */
[----:B------:R0:W1:Y:S01]  /*1420*/  F2F.F64.F32 R30, R0 ;  /* 0x00000000001e7310 */ /* 0x0000620000201800 */
[----:B------:R-:W-:Y:S05]  /*1430*/  BRA `(.L_x_5763) ;  /* 0x0000000800b07947 */ /* 0x000fea0003800000 */
.L_x_5768:
[----:B------:R0:W5:Y:S01]  /*1440*/  LDG.E.64 R30, desc[UR36][R4.64] ;  /* 0x00000024041e7981 */ /* 0x000162000c1e1b00 */
[----:B------:R-:W-:Y:S05]  /*1450*/  BRA `(.L_x_5763) ;  /* 0x0000000800a87947 */ /* 0x000fea0003800000 */
.L_x_5758:
        /* <DEDUP_REMOVED lines=13> */
.L_x_5772:
[----:B------:R0:W5:Y:S01]  /*1530*/  LDG.E.64 R30, desc[UR36][R4.64] ;  /* 0x00000024041e7981 */ /* 0x000162000c1e1b00 */
[----:B------:R-:W-:Y:S05]  /*1540*/  BRA `(.L_x_5763) ;  /* 0x00000008006c7947 */ /* 0x000fea0003800000 */
.L_x_5771:
        /* <DEDUP_REMOVED lines=27> */
.L_x_5774:
[----:B------:R-:W3:Y:S02]  /*1700*/  LDG.E.U8 R4, desc[UR36][R4.64] ;  /* 0x0000002404047981 */ /* 0x000ee4000c1e1100 */
[C---:B---3--:R-:W-:Y:S02]  /*1710*/  IMAD.SHL.U32 R3, R4.reuse, 0x2000000, RZ ;  /* 0x0200000004037824 */ /* 0x048fe400078e00ff */
        /* <DEDUP_REMOVED lines=11> */
[----:B------:R3:W0:Y:S01]  /*17d0*/  F2F.F64.F32 R30, R0 ;  /* 0x00000000001e7310 */ /* 0x0006220000201800 */
[----:B------:R-:W-:Y:S05]  /*17e0*/  BRA `(.L_x_5763) ;  /* 0x0000000400c47947 */ /* 0x000fea0003800000 */
.L_x_5773:
[----:B------:R-:W3:Y:S02]  /*17f0*/  LDG.E.U16 R0, desc[UR36][R4.64] ;  /* 0x0000002404007981 */ /* 0x000ee4000c1e1500 */
[----:B---3--:R-:W-:-:S04]  /*1800*/  IMAD.U32 R0, R0, 0x10000, RZ ;  /* 0x0001000000007824 */ /* 0x008fc800078e00ff */
[----:B------:R-:W-:-:S04]  /*1810*/  FMUL.FTZ R0, R0, 1 ;  /* 0x3f80000000007820 */ /* 0x000fc80000410000 */
[----:B------:R0:W1:Y:S01]  /*1820*/  F2F.F64.F32 R30, R0 ;  /* 0x00000000001e7310 */ /* 0x0000620000201800 */
[----:B------:R-:W-:Y:S05]  /*1830*/  BRA `(.L_x_5763) ;  /* 0x0000000400b07947 */ /* 0x000fea0003800000 */
.L_x_5770:
        /* <DEDUP_REMOVED lines=11> */
.L_x_5777:
        /* <DEDUP_REMOVED lines=21> */
.L_x_5779:
[----:B------:R-:W-:Y:S05]  /*1a40*/  BSYNC.RECONVERGENT B0 ;  /* 0x0000000000007941 */ /* 0x000fea0003800200 */
.L_x_5778:
[----:B------:R-:W-:Y:S01]  /*1a50*/  IMAD.SHL.U32 R0, R0, 0x100000, RZ ;  /* 0x0010000000007824 */ /* 0x000fe200078e00ff */
[----:B------:R-:W-:-:S04]  /*1a60*/  LEA R3, R3, 0x3b800000, 0x17 ;  /* 0x3b80000003037811 */ /* 0x000fc800078eb8ff */
[----:B------:R-:W-:-:S05]  /*1a70*/  LOP3.LUT R0, R3, R0, R7, 0xfe, !PT ;  /* 0x0000000003007212 */ /* 0x000fca00078efe07 */
[----:B------:R-:W-:-:S04]  /*1a80*/  FMUL.FTZ R0, R0, 1 ;  /* 0x3f80000000007820 */ /* 0x000fc80000410000 */
[----:B------:R0:W1:Y:S01]  /*1a90*/  F2F.F64.F32 R30, R0 ;  /* 0x00000000001e7310 */ /* 0x0000620000201800 */
[----:B------:R-:W-:Y:S05]  /*1aa0*/  BRA `(.L_x_5763) ;  /* 0x0000000400147947 */ /* 0x000fea0003800000 */
.L_x_5776:
        /* <DEDUP_REMOVED lines=21> */
.L_x_5781:
[----:B------:R-:W-:Y:S05]  /*1c00*/  BSYNC.RECONVERGENT B0 ;  /* 0x0000000000007941 */ /* 0x000fea0003800200 */
.L_x_5780:
[----:B------:R-:W-:Y:S01]  /*1c10*/  IMAD.SHL.U32 R0, R0, 0x200000, RZ ;  /* 0x0020000000007824 */ /* 0x000fe200078e00ff */
[----:B------:R-:W-:-:S04]  /*1c20*/  LEA R3, R3, 0x37800000, 0x17 ;  /* 0x3780000003037811 */ /* 0x000fc800078eb8ff */
[----:B------:R-:W-:-:S05]  /*1c30*/  LOP3.LUT R0, R3, R0, R7, 0xfe, !PT ;  /* 0x0000000003007212 */ /* 0x000fca00078efe07 */
[----:B------:R-:W-:-:S04]  /*1c40*/  FMUL.FTZ R0, R0, 1 ;  /* 0x3f80000000007820 */ /* 0x000fc80000410000 */
[----:B------:R0:W1:Y:S01]  /*1c50*/  F2F.F64.F32 R30, R0 ;  /* 0x00000000001e7310 */ /* 0x0000620000201800 */
[----:B------:R-:W-:Y:S05]  /*1c60*/  BRA `(.L_x_5763) ;  /* 0x0000000000a47947 */ /* 0x000fea0003800000 */
.L_x_5775:
[----:B------:R-:W-:-:S09]  /*1c70*/  UISETP.NE.AND UP0, UPT, UR4, 0x1c, UPT ;  /* 0x0000001c0400788c */ /* 0x000fd2000bf05270 */
[----:B------:R-:W-:Y:S05]  /*1c80*/  BRA.U !UP0, `(.L_x_5782) ;  /* 0x0000000108947547 */ /* 0x000fea000b800000 */
[----:B------:R-:W-:-:S09]  /*1c90*/  UISETP.NE.AND UP0, UPT, UR4, 0x1d, UPT ;  /* 0x0000001d0400788c */ /* 0x000fd2000bf05270 */
[----:B------:R-:W-:Y:S05]  /*1ca0*/  BRA.U !UP0, `(.L_x_5783) ;  /* 0x0000000108807547 */ /* 0x000fea000b800000 */
[----:B------:R-:W-:-:S09]  /*1cb0*/  UISETP.NE.AND UP0, UPT, UR4, 0x2c, UPT ;  /* 0x0000002c0400788c */ /* 0x000fd2000bf05270 */
[----:B------:R-:W-:Y:S05]  /*1cc0*/  BRA.U !UP0, `(.L_x_5784) ;  /* 0x0000000108487547 */ /* 0x000fea000b800000 */
.L_x_5762:
[----:B------:R-:W-:Y:S01]  /*1cd0*/  MOV R0, 0x0 ;  /* 0x0000000000007802 */ /* 0x000fe20000000f00 */
[----:B------:R-:W0:Y:S01]  /*1ce0*/  LDCU.64 UR4, c[0x4][0x128] ;  /* 0x01002500ff0477ac */ /* 0x000e220008000a00 */
[----:B------:R-:W-:Y:S02]  /*1cf0*/  IMAD.MOV.U32 R8, RZ, RZ, 0x4e ;  /* 0x0000004eff087424 */ /* 0x000fe400078e00ff */
[----:B------:R1:W3:Y:S01]  /*1d00*/  LDC.64 R14, c[0x4][R0] ;  /* 0x01000000000e7b82 */ /* 0x0002e20000000a00 */
[----:B------:R-:W2:Y:S01]  /*1d10*/  LDCU.64 UR6, c[0x4][0x130] ;  /* 0x01002600ff0677ac */ /* 0x000ea20008000a00 */
[----:B------:R-:W-:Y:S02]  /*1d20*/  IMAD.MOV.U32 R12, RZ, RZ, 0x1 ;  /* 0x00000001ff0c7424 */ /* 0x000fe400078e00ff */
[----:B------:R-:W-:Y:S01]  /*1d30*/  IMAD.MOV.U32 R13, RZ, RZ, RZ ;  /* 0x000000ffff0d7224 */ /* 0x000fe200078e00ff */
[----:B------:R-:W4:Y:S01]  /*1d40*/  LDCU.64 UR8, c[0x4][0x8] ;  /* 0x01000100ff0877ac */ /* 0x000f220008000a00 */
[----:B0-----:R-:W-:-:S02]  /*1d50*/  IMAD.U32 R4, RZ, RZ, UR4 ;  /* 0x00000004ff047e24 */ /* 0x001fc4000f8e00ff */
[----:B------:R-:W-:Y:S02]  /*1d60*/  IMAD.U32 R5, RZ, RZ, UR5 ;  /* 0x00000005ff057e24 */ /* 0x000fe4000f8e00ff */
[----:B--2---:R-:W-:Y:S02]  /*1d70*/  IMAD.U32 R6, RZ, RZ, UR6 ;  /* 0x00000006ff067e24 */ /* 0x004fe4000f8e00ff */
[----:B------:R-:W-:Y:S02]  /*1d80*/  IMAD.U32 R7, RZ, RZ, UR7 ;  /* 0x00000007ff077e24 */ /* 0x000fe4000f8e00ff */
[----:B----4-:R-:W-:Y:S02]  /*1d90*/  IMAD.U32 R10, RZ, RZ, UR8 ;  /* 0x00000008ff0a7e24 */ /* 0x010fe4000f8e00ff */
[----:B-1----:R-:W-:-:S07]  /*1da0*/  IMAD.U32 R11, RZ, RZ, UR9 ;  /* 0x00000009ff0b7e24 */ /* 0x002fce000f8e00ff */
[----:B------:R-:W-:-:S07]  /*1db0*/  LEPC R20, `(.L_x_5785) ;  /* 0x000000001014794e */ /* 0x000fce0000000000 */
[----:B---3-5:R-:W-:Y:S05]  /*1dc0*/  CALL.ABS.NOINC R14 ;  /* 0x000000000e007343 */ /* 0x028fea0003c00000 */
.L_x_5785:
[----:B------:R-:W-:Y:S01]  /*1dd0*/  CS2R R30, SRZ ;  /* 0x00000000001e7805 */ /* 0x000fe2000001ff00 */
[----:B------:R-:W-:Y:S06]  /*1de0*/  BRA `(.L_x_5763) ;  /* 0x0000000000447947 */ /* 0x000fec0003800000 */
.L_x_5784:
        /* <DEDUP_REMOVED lines=12> */
.L_x_5783:
[----:B------:R-:W3:Y:S02]  /*1eb0*/  LDG.E.64 R30, desc[UR36][R4.64] ;  /* 0x00000024041e7981 */ /* 0x000ee4000c1e1b00 */
[----:B---3--:R-:W0:Y:S01]  /*1ec0*/  I2F.F64.U64 R30, R30 ;  /* 0x0000001e001e7312 */ /* 0x008e220000301800 */
[----:B------:R-:W-:Y:S05]  /*1ed0*/  BRA `(.L_x_5763) ;  /* 0x0000000000087947 */ /* 0x000fea0003800000 */
.L_x_5782:
[----:B------:R-:W3:Y:S02]  /*1ee0*/  LDG.E R4, desc[UR36][R4.64] ;  /* 0x0000002404047981 */ /* 0x000ee4000c1e1900 */
[----:B---3--:R0:W1:Y:S02]  /*1ef0*/  I2F.F64.U32 R30, R4 ;  /* 0x00000004001e7312 */ /* 0x0080640000201800 */
.L_x_5763:
[----:B------:R-:W-:Y:S05]  /*1f00*/  BSYNC.RECONVERGENT B6 ;  /* 0x0000000000067941 */ /* 0x000fea0003800200 */
.L_x_5757:
[----:B------:R-:W-:-:S07]  /*1f10*/  VIADD R19, R23, 0x80 ;  /* 0x0000008017137836 */ /* 0x000fce0000000000 */
.L_x_5727:
[----:B------:R-:W-:Y:S05]  /*1f20*/  BSYNC.RECONVERGENT B7 ;  /* 0x0000000000077941 */ /* 0x000fea0003800200 */
.L_x_5726:
[----:B------:R-:W-:Y:S01]  /*1f30*/  ISETP.GE.AND P0, PT, R19, R2, PT ;  /* 0x000000021300720c */ /* 0x000fe20003f06270 */
[----:B------:R-:W-:Y:S01]  /*1f40*/  BSSY.RECONVERGENT B7, `(.L_x_5786) ;  /* 0x00001e8000077945 */ /* 0x000fe20003800200 */
[----:B------:R-:W-:Y:S02]  /*1f50*/  CS2R R34, SRZ ;  /* 0x0000000000227805 */ /* 0x000fe4000001ff00 */
[----:B------:R-:W-:-:S09]  /*1f60*/  CS2R R28, SRZ ;  /* 0x00000000001c7805 */ /* 0x000fd2000001ff00 */
        /* <DEDUP_REMOVED lines=22> */
.L_x_5792:
[----:B------:R-:W2:Y:S02]  /*20d0*/  LDG.E.U8 R4, desc[UR36][R4.64] ;  /* 0x0000002404047981 */ /* 0x000ea4000c1e1100 */
[----:B--2---:R0:W1:Y:S01]  /*20e0*/  I2F.F64.U16 R34, R4 ;  /* 0x0000000400227312 */ /* 0x0040620000101800 */
[----:B------:R-:W-:Y:S05]  /*20f0*/  BRA `(.L_x_5794) ;  /* 0x0000000c00647947 */ /* 0x000fea0003800000 */
.L_x_5791:
        /* <DEDUP_REMOVED lines=9> */
.L_x_5796:
[----:B------:R-:W2:Y:S02]  /*2190*/  LDG.E R4, desc[UR36][R4.64] ;  /* 0x0000002404047981 */ /* 0x000ea4000c1e1900 */
[----:B--2---:R0:W1:Y:S01]  /*21a0*/  I2F.F64 R34, R4 ;  /* 0x0000000400227312 */ /* 0x0040620000201c00 */
[----:B------:R-:W-:Y:S05]  /*21b0*/  BRA `(.L_x_5794) ;  /* 0x0000000c00347947 */ /* 0x000fea0003800000 */
.L_x_5795:
[----:B------:R-:W2:Y:S02]  /*21c0*/  LDG.E.U16 R4, desc[UR36][R4.64] ;  /* 0x0000002404047981 */ /* 0x000ea4000c1e1500 */
[----:B--2---:R0:W1:Y:S01]  /*21d0*/  I2F.F64.S16 R34, R4 ;  /* 0x0000000400227312 */ /* 0x0040620000101c00 */
[----:B------:R-:W-:Y:S05]  /*21e0*/  BRA `(.L_x_5794) ;  /* 0x0000000c00287947 */ /* 0x000fea0003800000 */
.L_x_5790:
        /* <DEDUP_REMOVED lines=10> */
.L_x_5798:
[----:B---3--:R-:W3:Y:S02]  /*2290*/  LDG.E.U16 R0, desc[UR36][R4.64] ;  /* 0x0000002404007981 */ /* 0x008ee4000c1e1500 */
[----:B---3--:R-:W-:-:S05]  /*22a0*/  HADD2.F32 R0, -RZ, R0.H0_H0 ;  /* 0x20000000ff007230 */ /* 0x008fca0000004100 */
[----:B------:R-:W-:-:S04]  /*22b0*/  FMUL.FTZ R0, R0, 1 ;  /* 0x3f80000000007820 */ /* 0x000fc80000410000 */
[----:B------:R0:W1:Y:S01]  /*22c0*/  F2F.F64.F32 R34, R0 ;  /* 0x0000000000227310 */ /* 0x0000620000201800 */
[----:B------:R-:W-:Y:S05]  /*22d0*/  BRA `(.L_x_5794) ;  /* 0x0000000800ec7947 */ /* 0x000fea0003800000 */
.L_x_5797:
        /* <DEDUP_REMOVED lines=10> */
.L_x_5800:
[----:B------:R-:W3:Y:S02]  /*2380*/  LDG.E.U16 R4, desc[UR36][R4.64] ;  /* 0x0000002404047981 */ /* 0x000ee4000c1e1500 */
[----:B---3--:R-:W-:-:S05]  /*2390*/  HADD2.F32 R0, -RZ, R4.H0_H0 ;  /* 0x20000004ff007230 */ /* 0x008fca0000004100 */
[----:B------:R-:W-:-:S04]  /*23a0*/  FMUL.FTZ R0, R0, 1 ;  /* 0x3f80000000007820 */ /* 0x000fc80000410000 */
[----:B------:R0:W1:Y:S01]  /*23b0*/  F2F.F64.F32 R34, R0 ;  /* 0x0000000000227310 */ /* 0x0000620000201800 */
[----:B------:R-:W-:Y:S05]  /*23c0*/  BRA `(.L_x_5794) ;  /* 0x0000000800b07947 */ /* 0x000fea0003800000 */
.L_x_5799:
[----:B------:R0:W5:Y:S01]  /*23d0*/  LDG.E.64 R34, desc[UR36][R4.64] ;  /* 0x0000002404227981 */ /* 0x000162000c1e1b00 */
[----:B------:R-:W-:Y:S05]  /*23e0*/  BRA `(.L_x_5794) ;  /* 0x0000000800a87947 */ /* 0x000fea0003800000 */
.L_x_5789:
        /* <DEDUP_REMOVED lines=13> */
.L_x_5803:
[----:B------:R0:W5:Y:S01]  /*24c0*/  LDG.E.64 R34, desc[UR36][R4.64] ;  /* 0x0000002404227981 */ /* 0x000162000c1e1b00 */
[----:B------:R-:W-:Y:S05]  /*24d0*/  BRA `(.L_x_5794) ;  /* 0x00000008006c7947 */ /* 0x000fea0003800000 */
.L_x_5802:
[----:B------:R-:W-:-:S09]  /*24e0*/  UISETP.NE.AND UP0, UPT, UR4, 0xf, UPT ;  /* 0x0000000f0400788c */ /* 0x000fd2000bf05270 */
[----:B------:R-:W-:Y:S05]  /*24f0*/  BRA.U !UP0, `(.L_x_5804) ;  /* 0x0000000108a07547 */ /* 0x000fea000b800000 */
[----:B------:R-:W-:-:S09]  /*2500*/  UISETP.NE.AND UP0, UPT, UR4, 0x17, UPT ;  /* 0x000000170400788c */ /* 0x000fd2000bf05270 */
[----:B------:R-:W-:Y:S05]  /*2510*/  BRA.U !UP0, `(.L_x_5805) ;  /* 0x00000001085c7547 */ /* 0x000fea000b800000 */
[----:B------:R-:W-:-:S09]  /*2520*/  UISETP.NE.AND UP0, UPT, UR4, 0x18, UPT ;  /* 0x000000180400788c */ /* 0x000fd2000bf05270 */
[----:B------:R-:W-:Y:S05]  /*2530*/  BRA.U UP0, `(.L_x_5793) ;  /* 0x0000000500f87547 */ /* 0x000fea000b800000 */
[----:B---3--:R-:W3:Y:S01]  /*2540*/  LDG.E.U8 R0, desc[UR36][R4.64] ;  /* 0x0000002404007981 */ /* 0x008ee2000c1e1100 */
        /* <DEDUP_REMOVED lines=20> */
.L_x_5805:
        /* <DEDUP_REMOVED lines=15> */
.L_x_5804:
[----:B---3--:R-:W3:Y:S02]  /*2780*/  LDG.E.U16 R0, desc[UR36][R4.64] ;  /* 0x0000002404007981 */ /* 0x008ee4000c1e1500 */
[----:B---3--:R-:W-:-:S04]  /*2790*/  IMAD.U32 R0, R0, 0x10000, RZ ;  /* 0x0001000000007824 */ /* 0x008fc800078e00ff */
[----:B------:R-:W-:-:S04]  /*27a0*/  FMUL.FTZ R0, R0, 1 ;  /* 0x3f80000000007820 */ /* 0x000fc80000410000 */
[----:B------:R0:W1:Y:S01]  /*27b0*/  F2F.F64.F32 R34, R0 ;  /* 0x0000000000227310 */ /* 0x0000620000201800 */
[----:B------:R-:W-:Y:S05]  /*27c0*/  BRA `(.L_x_5794) ;  /* 0x0000000400b07947 */ /* 0x000fea0003800000 */
.L_x_5801:
        /* <DEDUP_REMOVED lines=11> */
.L_x_5808:
        /* <DEDUP_REMOVED lines=8> */
[--C-:B---3--:R-:W-:Y:S01]  /*2900*/  SHF.R.U32.HI R0, RZ, 0x3, R4.reuse ;  /* 0x00000003ff007819 */ /* 0x108fe20000011604 */
        /* <DEDUP_REMOVED lines=12> */
.L_x_5810:
[----:B------:R-:W-:Y:S05]  /*29d0*/  BSYNC.RECONVERGENT B0 ;  /* 0x0000000000007941 */ /* 0x000fea0003800200 */
.L_x_5809:
[----:B------:R-:W-:Y:S01]  /*29e0*/  IMAD.SHL.U32 R0, R0, 0x100000, RZ ;  /* 0x0010000000007824 */ /* 0x000fe200078e00ff */
[----:B------:R-:W-:-:S04]  /*29f0*/  LEA R3, R3, 0x3b800000, 0x17 ;  /* 0x3b80000003037811 */ /* 0x000fc800078eb8ff */
[----:B------:R-:W-:-:S05]  /*2a00*/  LOP3.LUT R0, R3, R0, R7, 0xfe, !PT ;  /* 0x0000000003007212 */ /* 0x000fca00078efe07 */
[----:B------:R-:W-:-:S04]  /*2a10*/  FMUL.FTZ R0, R0, 1 ;  /* 0x3f80000000007820 */ /* 0x000fc80000410000 */
[----:B------:R0:W1:Y:S01]  /*2a20*/  F2F.F64.F32 R34, R0 ;  /* 0x0000000000227310 */ /* 0x0000620000201800 */
[----:B------:R-:W-:Y:S05]  /*2a30*/  BRA `(.L_x_5794) ;  /* 0x0000000400147947 */ /* 0x000fea0003800000 */
.L_x_5807:
        /* <DEDUP_REMOVED lines=21> */
.L_x_5812:
[----:B------:R-:W-:Y:S05]  /*2b90*/  BSYNC.RECONVERGENT B0 ;  /* 0x0000000000007941 */ /* 0x000fea0003800200 */
.L_x_5811:
[----:B------:R-:W-:Y:S01]  /*2ba0*/  IMAD.SHL.U32 R0, R0, 0x200000, RZ ;  /* 0x0020000000007824 */ /* 0x000fe200078e00ff */
[----:B------:R-:W-:-:S04]  /*2bb0*/  LEA R3, R3, 0x37800000, 0x17 ;  /* 0x3780000003037811 */ /* 0x000fc800078eb8ff */
[----:B------:R-:W-:-:S05]  /*2bc0*/  LOP3.LUT R0, R3, R0, R7, 0xfe, !PT ;  /* 0x0000000003007212 */ /* 0x000fca00078efe07 */
[----:B------:R-:W-:-:S04]  /*2bd0*/  FMUL.FTZ R0, R0, 1 ;  /* 0x3f80000000007820 */ /* 0x000fc80000410000 */
[----:B------:R0:W1:Y:S01]  /*2be0*/  F2F.F64.F32 R34, R0 ;  /* 0x0000000000227310 */ /* 0x0000620000201800 */
[----:B------:R-:W-:Y:S05]  /*2bf0*/  BRA `(.L_x_5794) ;  /* 0x0000000000a47947 */ /* 0x000fea0003800000 */
.L_x_5806:
        /* <DEDUP_REMOVED lines=16> */
[----:B------:R1:W0:Y:S01]  /*2d00*/  @P0 F2F.F64.F32 R34, R0 ;  /* 0x0000000000220310 */ /* 0x0002220000201800 */
[----:B------:R-:W-:Y:S05]  /*2d10*/  BRA `(.L_x_5794) ;  /* 0x00000000005c7947 */ /* 0x000fea0003800000 */
.L_x_5793:
        /* <DEDUP_REMOVED lines=16> */
.L_x_5815:
[----:B------:R-:W-:Y:S01]  /*2e20*/  CS2R R34, SRZ ;  /* 0x0000000000227805 */ /* 0x000fe2000001ff00 */
[----:B------:R-:W-:Y:S06]  /*2e30*/  BRA `(.L_x_5794) ;  /* 0x0000000000147947 */ /* 0x000fec0003800000 */
.L_x_5814:
[----:B------:R-:W2:Y:S02]  /*2e40*/  LDG.E.64 R34, desc[UR36][R4.64] ;  /* 0x0000002404227981 */ /* 0x000ea4000c1e1b00 */
[----:B--2---:R-:W0:Y:S01]  /*2e50*/  I2F.F64.U64 R34, R34 ;  /* 0x0000002200227312 */ /* 0x004e220000301800 */
[----:B------:R-:W-:Y:S05]  /*2e60*/  BRA `(.L_x_5794) ;  /* 0x0000000000087947 */ /* 0x000fea0003800000 */
.L_x_5813:
[----:B------:R-:W2:Y:S02]  /*2e70*/  LDG.E R4, desc[UR36][R4.64] ;  /* 0x0000002404047981 */ /* 0x000ea4000c1e1900 */
[----:B--2---:R0:W1:Y:S02]  /*2e80*/  I2F.F64.U32 R34, R4 ;  /* 0x0000000400227312 */ /* 0x0040640000201800 */
.L_x_5794:
[----:B------:R-:W-:Y:S05]  /*2e90*/  BSYNC.RECONVERGENT B6 ;  /* 0x0000000000067941 */ /* 0x000fea0003800200 */
.L_x_5788:
[----:B0-----:R-:W0:Y:S01]  /*2ea0*/  LDC.64 R4, c[0x0][0x398] ;  /* 0x0000e600ff047b82 */ /* 0x001e220000000a00 */
        /* <DEDUP_REMOVED lines=17> */
[----:B--2---:R0:W2:Y:S01]  /*2fc0*/  I2F.F64.S16 R28, R4 ;  /* 0x00000004001c7312 */ /* 0x0040a20000101c00 */
[----:B------:R-:W-:Y:S05]  /*2fd0*/  BRA `(.L_x_5822) ;  /* 0x0000000c00707947 */ /* 0x000fea0003800000 */
.L_x_5820:
[----:B------:R-:W2:Y:S02]  /*2fe0*/  LDG.E.U8 R4, desc[UR36][R4.64] ;  /* 0x0000002404047981 */ /* 0x000ea4000c1e1100 */
[----:B--2---:R0:W2:Y:S01]  /*2ff0*/  I2F.F64.U16 R28, R4 ;  /* 0x00000004001c7312 */ /* 0x0040a20000101800 */
[----:B------:R-:W-:Y:S05]  /*3000*/  BRA `(.L_x_5822) ;  /* 0x0000000c00647947 */ /* 0x000fea0003800000 */
.L_x_5819:
        /* <DEDUP_REMOVED lines=9> */
.L_x_5824:
[----:B------:R-:W2:Y:S02]  /*30a0*/  LDG.E R4, desc[UR36][R4.64] ;  /* 0x0000002404047981 */ /* 0x000ea4000c1e1900 */
[----:B--2---:R0:W2:Y:S01]  /*30b0*/  I2F.F64 R28, R4 ;  /* 0x00000004001c7312 */ /* 0x0040a20000201c00 */
[----:B------:R-:W-:Y:S05]  /*30c0*/  BRA `(.L_x_5822) ;  /* 0x0000000c00347947 */ /* 0x000fea0003800000 */
.L_x_5823:
[----:B------:R-:W2:Y:S02]  /*30d0*/  LDG.E.U16 R4, desc[UR36][R4.64] ;  /* 0x0000002404047981 */ /* 0x000ea4000c1e1500 */
[----:B--2---:R0:W2:Y:S01]  /*30e0*/  I2F.F64.S16 R28, R4 ;  /* 0x00000004001c7312 */ /* 0x0040a20000101c00 */
[----:B------:R-:W-:Y:S05]  /*30f0*/  BRA `(.L_x_5822) ;  /* 0x0000000c00287947 */ /* 0x000fea0003800000 */
.L_x_5818:
        /* <DEDUP_REMOVED lines=10> */
.L_x_5826:
[----:B-1-3--:R-:W2:Y:S02]  /*31a0*/  LDG.E.U16 R0, desc[UR36][R4.64] ;  /* 0x0000002404007981 */ /* 0x00aea4000c1e1500 */
[----:B--2---:R-:W-:-:S05]  /*31b0*/  HADD2.F32 R0, -RZ, R0.H0_H0 ;  /* 0x20000000ff007230 */ /* 0x004fca0000004100 */
[----:B------:R-:W-:-:S04]  /*31c0*/  FMUL.FTZ R0, R0, 1 ;  /* 0x3f80000000007820 */ /* 0x000fc80000410000 */
[----:B------:R0:W1:Y:S01]  /*31d0*/  F2F.F64.F32 R28, R0 ;  /* 0x00000000001c7310 */ /* 0x0000620000201800 */
[----:B------:R-:W-:Y:S05]  /*31e0*/  BRA `(.L_x_5822) ;  /* 0x0000000800ec7947 */ /* 0x000fea0003800000 */
.L_x_5825:
        /* <DEDUP_REMOVED lines=10> */
.L_x_5828:
[----:B------:R-:W1:Y:S02]  /*3290*/  LDG.E.U16 R4, desc[UR36][R4.64] ;  /* 0x0000002404047981 */ /* 0x000e64000c1e1500 */
[----:B-1-3--:R-:W-:-:S05]  /*32a0*/  HADD2.F32 R0, -RZ, R4.H0_H0 ;  /* 0x20000004ff007230 */ /* 0x00afca0000004100 */
[----:B------:R-:W-:-:S04]  /*32b0*/  FMUL.FTZ R0, R0, 1 ;  /* 0x3f80000000007820 */ /* 0x000fc80000410000 */
[----:B------:R0:W1:Y:S01]  /*32c0*/  F2F.F64.F32 R28, R0 ;  /* 0x00000000001c7310 */ /* 0x0000620000201800 */
[----:B------:R-:W-:Y:S05]  /*32d0*/  BRA `(.L_x_5822) ;  /* 0x0000000800b07947 */ /* 0x000fea0003800000 */
.L_x_5827:
[----:B------:R0:W5:Y:S01]  /*32e0*/  LDG.E.64 R28, desc[UR36][R4.64] ;  /* 0x00000024041c7981 */ /* 0x000162000c1e1b00 */
[----:B------:R-:W-:Y:S05]  /*32f0*/  BRA `(.L_x_5822) ;  /* 0x0000000800a87947 */ /* 0x000fea0003800000 */
.L_x_5817:
        /* <DEDUP_REMOVED lines=13> */
.L_x_5831:
[----:B------:R0:W5:Y:S01]  /*33d0*/  LDG.E.64 R28, desc[UR36][R4.64] ;  /* 0x00000024041c7981 */ /* 0x000162000c1e1b00 */
[----:B------:R-:W-:Y:S05]  /*33e0*/  BRA `(.L_x_5822) ;  /* 0x00000008006c7947 */ /* 0x000fea0003800000 */
.L_x_5830:
[----:B------:R-:W-:-:S09]  /*33f0*/  UISETP.NE.AND UP0, UPT, UR4, 0xf, UPT ;  /* 0x0000000f0400788c */ /* 0x000fd2000bf05270 */
[----:B------:R-:W-:Y:S05]  /*3400*/  BRA.U !UP0, `(.L_x_5832) ;  /* 0x0000000108a07547 */ /* 0x000fea000b800000 */
[----:B------:R-:W-:-:S09]  /*3410*/  UISETP.NE.AND UP0, UPT, UR4, 0x17, UPT ;  /* 0x000000170400788c */ /* 0x000fd2000bf05270 */
[----:B------:R-:W-:Y:S05]  /*3420*/  BRA.U !UP0, `(.L_x_5833) ;  /* 0x00000001085c7547 */ /* 0x000fea000b800000 */
[----:B------:R-:W-:-:S09]  /*3430*/  UISETP.NE.AND UP0, UPT, UR4, 0x18, UPT ;  /* 0x000000180400788c */ /* 0x000fd2000bf05270 */
[----:B------:R-:W-:Y:S05]  /*3440*/  BRA.U UP0, `(.L_x_5821) ;  /* 0x0000000500f87547 */ /* 0x000fea000b800000 */
[----:B-1-3--:R-:W2:Y:S01]  /*3450*/  LDG.E.U8 R0, desc[UR36][R4.64] ;  /* 0x0000002404007981 */ /* 0x00aea2000c1e1100 */
        /* <DEDUP_REMOVED lines=20> */
.L_x_5833:
[----:B------:R-:W1:Y:S02]  /*35a0*/  LDG.E.U8 R4, desc[UR36][R4.64] ;  /* 0x0000002404047981 */ /* 0x000e64000c1e1100 */
[C---:B-1-3--:R-:W-:Y:S02]  /*35b0*/  IMAD.SHL.U32 R0, R4.reuse, 0x2000000, RZ ;  /* 0x0200000004007824 */ /* 0x04afe400078e00ff */
        /* <DEDUP_REMOVED lines=13> */
.L_x_5832:
[----:B-1-3--:R-:W2:Y:S02]  /*3690*/  LDG.E.U16 R0, desc[UR36][R4.64] ;  /* 0x0000002404007981 */ /* 0x00aea4000c1e1500 */
[----:B--2---:R-:W-:-:S04]  /*36a0*/  IMAD.U32 R0, R0, 0x10000, RZ ;  /* 0x0001000000007824 */ /* 0x004fc800078e00ff */
[----:B------:R-:W-:-:S04]  /*36b0*/  FMUL.FTZ R0, R0, 1 ;  /* 0x3f80000000007820 */ /* 0x000fc80000410000 */
[----:B------:R0:W1:Y:S01]  /*36c0*/  F2F.F64.F32 R28, R0 ;  /* 0x00000000001c7310 */ /* 0x0000620000201800 */
[----:B------:R-:W-:Y:S05]  /*36d0*/  BRA `(.L_x_5822) ;  /* 0x0000000400b07947 */ /* 0x000fea0003800000 */
.L_x_5829:
        /* <DEDUP_REMOVED lines=9> */
[----:B--2---:R0:W2:Y:S01]  /*3770*/  I2F.F64.U16 R28, R4 ;  /* 0x00000004001c7312 */ /* 0x0040a20000101800 */
[----:B------:R-:W-:Y:S05]  /*3780*/  BRA `(.L_x_5822) ;  /* 0x0000000400847947 */ /* 0x000fea0003800000 */
.L_x_5836:
        /* <DEDUP_REMOVED lines=8> */
[--C-:B-1-3--:R-:W-:Y:S01]  /*3810*/  SHF.R.U32.HI R0, RZ, 0x3, R4.reuse ;  /* 0x00000003ff007819 */ /* 0x10afe20000011604 */
        /* <DEDUP_REMOVED lines=12> */
.L_x_5838:
[----:B------:R-:W-:Y:S05]  /*38e0*/  BSYNC.RECONVERGENT B0 ;  /* 0x0000000000007941 */ /* 0x000fea0003800200 */
.L_x_5837:
[----:B------:R-:W-:Y:S01]  /*38f0*/  IMAD.SHL.U32 R0, R0, 0x100000, RZ ;  /* 0x0010000000007824 */ /* 0x000fe200078e00ff */
[----:B------:R-:W-:-:S04]  /*3900*/  LEA R3, R3, 0x3b800000, 0x17 ;  /* 0x3b80000003037811 */ /* 0x000fc800078eb8ff */
[----:B------:R-:W-:-:S05]  /*3910*/  LOP3.LUT R0, R3, R0, R7, 0xfe, !PT ;  /* 0x0000000003007212 */ /* 0x000fca00078efe07 */
[----:B------:R-:W-:-:S04]  /*3920*/  FMUL.FTZ R0, R0, 1 ;  /* 0x3f80000000007820 */ /* 0x000fc80000410000 */
[----:B------:R0:W1:Y:S01]  /*3930*/  F2F.F64.F32 R28, R0 ;  /* 0x00000000001c7310 */ /* 0x0000620000201800 */
[----:B------:R-:W-:Y:S05]  /*3940*/  BRA `(.L_x_5822) ;  /* 0x0000000400147947 */ /* 0x000fea0003800000 */
.L_x_5835:
        /* <DEDUP_REMOVED lines=21> */
.L_x_5840:
[----:B------:R-:W-:Y:S05]  /*3aa0*/  BSYNC.RECONVERGENT B0 ;  /* 0x0000000000007941 */ /* 0x000fea0003800200 */
.L_x_5839:
[----:B------:R-:W-:Y:S01]  /*3ab0*/  IMAD.SHL.U32 R0, R0, 0x200000, RZ ;  /* 0x0020000000007824 */ /* 0x000fe200078e00ff */
[----:B------:R-:W-:-:S04]  /*3ac0*/  LEA R3, R3, 0x37800000, 0x17 ;  /* 0x3780000003037811 */ /* 0x000fc800078eb8ff */
[----:B------:R-:W-:-:S05]  /*3ad0*/  LOP3.LUT R0, R3, R0, R7, 0xfe, !PT ;  /* 0x0000000003007212 */ /* 0x000fca00078efe07 */
[----:B------:R-:W-:-:S04]  /*3ae0*/  FMUL.FTZ R0, R0, 1 ;  /* 0x3f80000000007820 */ /* 0x000fc80000410000 */
[----:B------:R0:W1:Y:S01]  /*3af0*/  F2F.F64.F32 R28, R0 ;  /* 0x00000000001c7310 */ /* 0x0000620000201800 */
[----:B------:R-:W-:Y:S05]  /*3b00*/  BRA `(.L_x_5822) ;  /* 0x0000000000a47947 */ /* 0x000fea0003800000 */
.L_x_5834:
        /* <DEDUP_REMOVED lines=18> */
.L_x_5821:
[----:B------:R-:W-:Y:S01]  /*3c30*/  MOV R14, 0x0 ;  /* 0x00000000000e7802 */ /* 0x000fe20000000f00 */
[----:B------:R-:W0:Y:S01]  /*3c40*/  LDCU.64 UR4, c[0x4][0x128] ;  /* 0x01002500ff0477ac */ /* 0x000e220008000a00 */
[----:B------:R-:W-:Y:S02]  /*3c50*/  IMAD.MOV.U32 R8, RZ, RZ, 0x4e ;  /* 0x0000004eff087424 */ /* 0x000fe400078e00ff */
[----:B------:R-:W-:Y:S01]  /*3c60*/  IMAD.MOV.U32 R12, RZ, RZ, 0x1 ;  /* 0x00000001ff0c7424 */ /* 0x000fe200078e00ff */
[----:B------:R-:W2:Y:S01]  /*3c70*/  LDCU.64 UR6, c[0x4][0x130] ;  /* 0x01002600ff0677ac */ /* 0x000ea20008000a00 */
[----:B------:R-:W1:Y:S01]  /*3c80*/  LDC.64 R14, c[0x4][R14] ;  /* 0x010000000e0e7b82 */ /* 0x000e620000000a00 */
[----:B------:R-:W-:Y:S01]  /*3c90*/  IMAD.MOV.U32 R13, RZ, RZ, RZ ;  /* 0x000000ffff0d7224 */ /* 0x000fe200078e00ff */
[----:B------:R-:W3:Y:S01]  /*3ca0*/  LDCU.64 UR8, c[0x4][0x8] ;  /* 0x01000100ff0877ac */ /* 0x000ee20008000a00 */
[----:B0-----:R-:W-:Y:S02]  /*3cb0*/  IMAD.U32 R4, RZ, RZ, UR4 ;  /* 0x00000004ff047e24 */ /* 0x001fe4000f8e00ff */
[----:B------:R-:W-:-:S02]  /*3cc0*/  IMAD.U32 R5, RZ, RZ, UR5 ;  /* 0x00000005ff057e24 */ /* 0x000fc4000f8e00ff */
[----:B--2---:R-:W-:Y:S02]  /*3cd0*/  IMAD.U32 R6, RZ, RZ, UR6 ;  /* 0x00000006ff067e24 */ /* 0x004fe4000f8e00ff */
[----:B------:R-:W-:Y:S02]  /*3ce0*/  IMAD.U32 R7, RZ, RZ, UR7 ;  /* 0x00000007ff077e24 */ /* 0x000fe4000f8e00ff */
[----:B---3--:R-:W-:Y:S02]  /*3cf0*/  IMAD.U32 R10, RZ, RZ, UR8 ;  /* 0x00000008ff0a7e24 */ /* 0x008fe4000f8e00ff */
[----:B------:R-:W-:-:S07]  /*3d00*/  IMAD.U32 R11, RZ, RZ, UR9 ;  /* 0x00000009ff0b7e24 */ /* 0x000fce000f8e00ff */
[----:B------:R-:W-:-:S07]  /*3d10*/  LEPC R20, `(.L_x_5843) ;  /* 0x000000001014794e */ /* 0x000fce0000000000 */
[----:B-1--45:R-:W-:Y:S05]  /*3d20*/  CALL.ABS.NOINC R14 ;  /* 0x000000000e007343 */ /* 0x032fea0003c00000 */
.L_x_5843:
[----:B------:R-:W-:Y:S01]  /*3d30*/  CS2R R28, SRZ ;  /* 0x00000000001c7805 */ /* 0x000fe2000001ff00 */
[----:B------:R-:W-:Y:S06]  /*3d40*/  BRA `(.L_x_5822) ;  /* 0x0000000000147947 */ /* 0x000fec0003800000 */
.L_x_5842:
[----:B------:R-:W2:Y:S02]  /*3d50*/  LDG.E.64 R28, desc[UR36][R4.64] ;  /* 0x00000024041c7981 */ /* 0x000ea4000c1e1b00 */
[----:B--2---:R-:W0:Y:S01]  /*3d60*/  I2F.F64.U64 R28, R28 ;  /* 0x0000001c001c7312 */ /* 0x004e220000301800 */
[----:B------:R-:W-:Y:S05]  /*3d70*/  BRA `(.L_x_5822) ;  /* 0x0000000000087947 */ /* 0x000fea0003800000 */
.L_x_5841:
[----:B------:R-:W2:Y:S02]  /*3d80*/  LDG.E R4, desc[UR36][R4.64] ;  /* 0x0000002404047981 */ /* 0x000ea4000c1e1900 */
[----:B--2---:R0:W2:Y:S02]  /*3d90*/  I2F.F64.U32 R28, R4 ;  /* 0x00000004001c7312 */ /* 0x0040a40000201800 */
.L_x_5822:
[----:B------:R-:W-:Y:S05]  /*3da0*/  BSYNC.RECONVERGENT B6 ;  /* 0x0000000000067941 */ /* 0x000fea0003800200 */
.L_x_5816:
[----:B------:R-:W-:-:S07]  /*3db0*/  VIADD R19, R19, 0x80 ;  /* 0x0000008013137836 */ /* 0x000fce0000000000 */
.L_x_5787:
[----:B------:R-:W-:Y:S05]  /*3dc0*/  BSYNC.RECONVERGENT B7 ;  /* 0x0000000000077941 */ /* 0x000fea0003800200 */
.L_x_5786:
        /* <DEDUP_REMOVED lines=26> */
.L_x_5850:
[----:B------:R-:W2:Y:S02]  /*3f70*/  LDG.E.U8 R4, desc[UR36][R4.64] ;  /* 0x0000002404047981 */ /* 0x000ea4000c1e1100 */
[----:B--2---:R0:W1:Y:S01]  /*3f80*/  I2F.F64.U16 R32, R4 ;  /* 0x0000000400207312 */ /* 0x0040620000101800 */
[----:B------:R-:W-:Y:S05]  /*3f90*/  BRA `(.L_x_5852) ;  /* 0x0000000c00647947 */ /* 0x000fea0003800000 */
.L_x_5849:
        /* <DEDUP_REMOVED lines=9> */
.L_x_5854:
[----:B------:R-:W2:Y:S02]  /*4030*/  LDG.E R4, desc[UR36][R4.64] ;  /* 0x0000002404047981 */ /* 0x000ea4000c1e1900 */
[----:B--2---:R0:W1:Y:S01]  /*4040*/  I2F.F64 R32, R4 ;  /* 0x0000000400207312 */ /* 0x0040620000201c00 */
[----:B------:R-:W-:Y:S05]  /*4050*/  BRA `(.L_x_5852) ;  /* 0x0000000c00347947 */ /* 0x000fea0003800000 */
.L_x_5853:
[----:B------:R-:W2:Y:S02]  /*4060*/  LDG.E.U16 R4, desc[UR36][R4.64] ;  /* 0x0000002404047981 */ /* 0x000ea4000c1e1500 */
[----:B--2---:R0:W1:Y:S01]  /*4070*/  I2F.F64.S16 R32, R4 ;  /* 0x0000000400207312 */ /* 0x0040620000101c00 */
[----:B------:R-:W-:Y:S05]  /*4080*/  BRA `(.L_x_5852) ;  /* 0x0000000c00287947 */ /* 0x000fea0003800000 */
.L_x_5848:
        /* <DEDUP_REMOVED lines=10> */
.L_x_5856:
[----:B---3--:R-:W3:Y:S02]  /*4130*/  LDG.E.U16 R0, desc[UR36][R4.64] ;  /* 0x0000002404007981 */ /* 0x008ee4000c1e1500 */
[----:B---3--:R-:W-:-:S05]  /*4140*/  HADD2.F32 R0, -RZ, R0.H0_H0 ;  /* 0x20000000ff007230 */ /* 0x008fca0000004100 */
[----:B------:R-:W-:-:S04]  /*4150*/  FMUL.FTZ R0, R0, 1 ;  /* 0x3f80000000007820 */ /* 0x000fc80000410000 */
[----:B------:R0:W1:Y:S01]  /*4160*/  F2F.F64.F32 R32, R0 ;  /* 0x0000000000207310 */ /* 0x0000620000201800 */
[----:B------:R-:W-:Y:S05]  /*4170*/  BRA `(.L_x_5852) ;  /* 0x0000000800ec7947 */ /* 0x000fea0003800000 */
.L_x_5855:
        /* <DEDUP_REMOVED lines=10> */
.L_x_5858:
[----:B------:R-:W3:Y:S02]  /*4220*/  LDG.E.U16 R4, desc[UR36][R4.64] ;  /* 0x0000002404047981 */ /* 0x000ee4000c1e1500 */
[----:B---3--:R-:W-:-:S05]  /*4230*/  HADD2.F32 R0, -RZ, R4.H0_H0 ;  /* 0x20000004ff007230 */ /* 0x008fca0000004100 */
[----:B------:R-:W-:-:S04]  /*4240*/  FMUL.FTZ R0, R0, 1 ;  /* 0x3f80000000007820 */ /* 0x000fc80000410000 */
[----:B------:R0:W1:Y:S01]  /*4250*/  F2F.F64.F32 R32, R0 ;  /* 0x0000000000207310 */ /* 0x0000620000201800 */
[----:B------:R-:W-:Y:S05]  /*4260*/  BRA `(.L_x_5852) ;  /* 0x0000000800b07947 */ /* 0x000fea0003800000 */
.L_x_5857:
[----:B------:R0:W5:Y:S01]  /*4270*/  LDG.E.64 R32, desc[UR36][R4.64] ;  /* 0x0000002404207981 */ /* 0x000162000c1e1b00 */
[----:B------:R-:W-:Y:S05]  /*4280*/  BRA `(.L_x_5852) ;  /* 0x0000000800a87947 */ /* 0x000fea0003800000 */
.L_x_5847:
        /* <DEDUP_REMOVED lines=13> */
.L_x_5861:
[----:B------:R0:W5:Y:S01]  /*4360*/  LDG.E.64 R32, desc[UR36][R4.64] ;  /* 0x0000002404207981 */ /* 0x000162000c1e1b00 */
[----:B------:R-:W-:Y:S05]  /*4370*/  BRA `(.L_x_5852) ;  /* 0x00000008006c7947 */ /* 0x000fea0003800000 */
.L_x_5860:
        /* <DEDUP_REMOVED lines=27> */
.L_x_5863:
        /* <DEDUP_REMOVED lines=15> */
.L_x_5862:
[----:B---3--:R-:W3:Y:S02]  /*4620*/  LDG.E.U16 R0, desc[UR36][R4.64] ;  /* 0x0000002404007981 */ /* 0x008ee4000c1e1500 */
[----:B---3--:R-:W-:-:S04]  /*4630*/  IMAD.U32 R0, R0, 0x10000, RZ ;  /* 0x0001000000007824 */ /* 0x008fc800078e00ff */
[----:B------:R-:W-:-:S04]  /*4640*/  FMUL.FTZ R0, R0, 1 ;  /* 0x3f80000000007820 */ /* 0x000fc80000410000 */
[----:B------:R0:W1:Y:S01]  /*4650*/  F2F.F64.F32 R32, R0 ;  /* 0x0000000000207310 */ /* 0x0000620000201800 */
[----:B------:R-:W-:Y:S05]  /*4660*/  BRA `(.L_x_5852) ;  /* 0x0000000400b07947 */ /* 0x000fea0003800000 */
.L_x_5859:
        /* <DEDUP_REMOVED lines=11> */
.L_x_5866:
        /* <DEDUP_REMOVED lines=21> */
.L_x_5868:
[----:B------:R-:W-:Y:S05]  /*4870*/  BSYNC.RECONVERGENT B0 ;  /* 0x0000000000007941 */ /* 0x000fea0003800200 */
.L_x_5867:
[----:B------:R-:W-:Y:S01]  /*4880*/  IMAD.SHL.U32 R0, R0, 0x100000, RZ ;  /* 0x0010000000007824 */ /* 0x000fe200078e00ff */
[----:B------:R-:W-:-:S04]  /*4890*/  LEA R3, R3, 0x3b800000, 0x17 ;  /* 0x3b80000003037811 */ /* 0x000fc800078eb8ff */
[----:B------:R-:W-:-:S05]  /*48a0*/  LOP3.LUT R0, R3, R0, R7, 0xfe, !PT ;  /* 0x0000000003007212 */ /* 0x000fca00078efe07 */
[----:B------:R-:W-:-:S04]  /*48b0*/  FMUL.FTZ R0, R0, 1 ;  /* 0x3f80000000007820 */ /* 0x000fc80000410000 */
[----:B------:R0:W1:Y:S01]  /*48c0*/  F2F.F64.F32 R32, R0 ;  /* 0x0000000000207310 */ /* 0x0000620000201800 */
[----:B------:R-:W-:Y:S05]  /*48d0*/  BRA `(.L_x_5852) ;  /* 0x0000000400147947 */ /* 0x000fea0003800000 */
.L_x_5865:
        /* <DEDUP_REMOVED lines=21> */
.L_x_5870:
[----:B------:R-:W-:Y:S05]  /*4a30*/  BSYNC.RECONVERGENT B0 ;  /* 0x0000000000007941 */ /* 0x000fea0003800200 */
.L_x_5869:
[----:B------:R-:W-:Y:S01]  /*4a40*/  IMAD.SHL.U32 R0, R0, 0x200000, RZ ;  /* 0x0020000000007824 */ /* 0x000fe200078e00ff */
[----:B------:R-:W-:-:S04]  /*4a50*/  LEA R3, R3, 0x37800000, 0x17 ;  /* 0x3780000003037811 */ /* 0x000fc800078eb8ff */
[----:B------:R-:W-:-:S05]  /*4a60*/  LOP3.LUT R0, R3, R0, R7, 0xfe, !PT ;  /* 0x0000000003007212 */ /* 0x000fca00078efe07 */
[----:B------:R-:W-:-:S04]  /*4a70*/  FMUL.FTZ R0, R0, 1 ;  /* 0x3f80000000007820 */ /* 0x000fc80000410000 */
[----:B------:R0:W1:Y:S01]  /*4a80*/  F2F.F64.F32 R32, R0 ;  /* 0x0000000000207310 */ /* 0x0000620000201800 */
[----:B------:R-:W-:Y:S05]  /*4a90*/  BRA `(.L_x_5852) ;  /* 0x0000000000a47947 */ /* 0x000fea0003800000 */
.L_x_5864:
        /* <DEDUP_REMOVED lines=18> */
.L_x_5851:
        /* <DEDUP_REMOVED lines=16> */
.L_x_5873:
[----:B------:R-:W-:Y:S01]  /*4cc0*/  CS2R R32, SRZ ;  /* 0x0000000000207805 */ /* 0x000fe2000001ff00 */
[----:B------:R-:W-:Y:S06]  /*4cd0*/  BRA `(.L_x_5852) ;  /* 0x0000000000147947 */ /* 0x000fec0003800000 */
.L_x_5872:
[----:B------:R-:W2:Y:S02]  /*4ce0*/  LDG.E.64 R32, desc[UR36][R4.64] ;  /* 0x0000002404207981 */ /* 0x000ea4000c1e1b00 */
[----:B--2---:R-:W0:Y:S01]  /*4cf0*/  I2F.F64.U64 R32, R32 ;  /* 0x0000002000207312 */ /* 0x004e220000301800 */
[----:B------:R-:W-:Y:S05]  /*4d00*/  BRA `(.L_x_5852) ;  /* 0x0000000000087947 */ /* 0x000fea0003800000 */
.L_x_5871:
[----:B------:R-:W2:Y:S02]  /*4d10*/  LDG.E R4, desc[UR36][R4.64] ;  /* 0x0000002404047981 */ /* 0x000ea4000c1e1900 */
[----:B--2---:R0:W1:Y:S02]  /*4d20*/  I2F.F64.U32 R32, R4 ;  /* 0x0000000400207312 */ /* 0x0040640000201800 */
.L_x_5852:
[----:B------:R-:W-:Y:S05]  /*4d30*/  BSYNC.RECONVERGENT B6 ;  /* 0x0000000000067941 */ /* 0x000fea0003800200 */
.L_x_5846:
[----:B0-----:R-:W0:Y:S01]  /*4d40*/  LDC.64 R4, c[0x0][0x398] ;  /* 0x0000e600ff047b82 */ /* 0x001e220000000a00 */
[----:B------:R-:W3:Y:S01]  /*4d50*/  LDCU UR5, c[0x0][0x3ac] ;  /* 0x00007580ff0577ac */ /* 0x000ee20008000800 */
[----:B------:R-:W-:Y:S01]  /*4d60*/  BSSY.RECONVERGENT B6, `(.L_x_5874) ;  /* 0x00000ee000067945 */ /* 0x000fe20003800200 */
[----:B------:R-:W-:-:S04]  /*4d70*/  UPRMT UR4, UR39, 0x9910, URZ ;  /* 0x0000991027047896 */ /* 0x000fc800080000ff */
[----:B------:R-:W-:Y:S01]  /*4d80*/  UISETP.GT.AND UP0, UPT, UR4, 0x9, UPT ;  /* 0x000000090400788c */ /* 0x000fe2000bf04270 */
[----:B---3--:R-:W-:-:S05]  /*4d90*/  IMAD R3, R16, UR5, RZ ;  /* 0x0000000510037c24 */ /* 0x008fca000f8e02ff */
        /* <DEDUP_REMOVED lines=12> */
[----:B---3--:R0:W3:Y:S01]  /*4e60*/  I2F.F64.S16 R24, R4 ;  /* 0x0000000400187312 */ /* 0x0080e20000101c00 */
[----:B------:R-:W-:Y:S05]  /*4e70*/  BRA `(.L_x_5880) ;  /* 0x0000000c00707947 */ /* 0x000fea0003800000 */
.L_x_5878:
[----:B------:R-:W3:Y:S02]  /*4e80*/  LDG.E.U8 R4, desc[UR36][R4.64] ;  /* 0x0000002404047981 */ /* 0x000ee4000c1e1100 */
[----:B---3--:R0:W3:Y:S01]  /*4e90*/  I2F.F64.U16 R24, R4 ;  /* 0x0000000400187312 */ /* 0x0080e20000101800 */
[----:B------:R-:W-:Y:S05]  /*4ea0*/  BRA `(.L_x_5880) ;  /* 0x0000000c00647947 */ /* 0x000fea0003800000 */
.L_x_5877:
        /* <DEDUP_REMOVED lines=9> */
.L_x_5882:
[----:B------:R-:W3:Y:S02]  /*4f40*/  LDG.E R4, desc[UR36][R4.64] ;  /* 0x0000002404047981 */ /* 0x000ee4000c1e1900 */
[----:B---3--:R0:W3:Y:S01]  /*4f50*/  I2F.F64 R24, R4 ;  /* 0x0000000400187312 */ /* 0x0080e20000201c00 */
[----:B------:R-:W-:Y:S05]  /*4f60*/  BRA `(.L_x_5880) ;  /* 0x0000000c00347947 */ /* 0x000fea0003800000 */
.L_x_5881:
[----:B------:R-:W3:Y:S02]  /*4f70*/  LDG.E.U16 R4, desc[UR36][R4.64] ;  /* 0x0000002404047981 */ /* 0x000ee4000c1e1500 */
[----:B---3--:R0:W3:Y:S01]  /*4f80*/  I2F.F64.S16 R24, R4 ;  /* 0x0000000400187312 */ /* 0x0080e20000101c00 */
[----:B------:R-:W-:Y:S05]  /*4f90*/  BRA `(.L_x_5880) ;  /* 0x0000000c00287947 */ /* 0x000fea0003800000 */
.L_x_5876:
        /* <DEDUP_REMOVED lines=10> */
.L_x_5884:
[----:B------:R-:W3:Y:S02]  /*5040*/  LDG.E.U16 R0, desc[UR36][R4.64] ;  /* 0x0000002404007981 */ /* 0x000ee4000c1e1500 */
[----:B---3--:R-:W-:-:S05]  /*5050*/  HADD2.F32 R0, -RZ, R0.H0_H0 ;  /* 0x20000000ff007230 */ /* 0x008fca0000004100 */
[----:B------:R-:W-:-:S04]  /*5060*/  FMUL.FTZ R0, R0, 1 ;  /* 0x3f80000000007820 */ /* 0x000fc80000410000 */
[----:B------:R0:W3:Y:S01]  /*5070*/  F2F.F64.F32 R24, R0 ;  /* 0x0000000000187310 */ /* 0x0000e20000201800 */
[----:B------:R-:W-:Y:S05]  /*5080*/  BRA `(.L_x_5880) ;  /* 0x0000000800ec7947 */ /* 0x000fea0003800000 */
.L_x_5883:
        /* <DEDUP_REMOVED lines=10> */
.L_x_5886:
[----:B------:R-:W3:Y:S02]  /*5130*/  LDG.E.U16 R4, desc[UR36][R4.64] ;  /* 0x0000002404047981 */ /* 0x000ee4000c1e1500 */
[----:B---3--:R-:W-:-:S05]  /*5140*/  HADD2.F32 R0, -RZ, R4.H0_H0 ;  /* 0x20000004ff007230 */ /* 0x008fca0000004100 */
[----:B------:R-:W-:-:S04]  /*5150*/  FMUL.FTZ R0, R0, 1 ;  /* 0x3f80000000007820 */ /* 0x000fc80000410000 */
[----:B------:R0:W3:Y:S01]  /*5160*/  F2F.F64.F32 R24, R0 ;  /* 0x0000000000187310 */ /* 0x0000e20000201800 */
[----:B------:R-:W-:Y:S05]  /*5170*/  BRA `(.L_x_5880) ;  /* 0x0000000800b07947 */ /* 0x000fea0003800000 */
.L_x_5885:
[----:B------:R0:W5:Y:S01]  /*5180*/  LDG.E.64 R24, desc[UR36][R4.64] ;  /* 0x0000002404187981 */ /* 0x000162000c1e1b00 */
[----:B------:R-:W-:Y:S05]  /*5190*/  BRA `(.L_x_5880) ;  /* 0x0000000800a87947 */ /* 0x000fea0003800000 */
.L_x_5875:
        /* <DEDUP_REMOVED lines=13> */
.L_x_5889:
[----:B------:R0:W5:Y:S01]  /*5270*/  LDG.E.64 R24, desc[UR36][R4.64] ;  /* 0x0000002404187981 */ /* 0x000162000c1e1b00 */
[----:B------:R-:W-:Y:S05]  /*5280*/  BRA `(.L_x_5880) ;  /* 0x00000008006c7947 */ /* 0x000fea0003800000 */
.L_x_5888:
        /* <DEDUP_REMOVED lines=25> */
[----:B------:R0:W3:Y:S01]  /*5420*/  F2F.F64.F32 R24, R3 ;  /* 0x0000000300187310 */ /* 0x0000e20000201800 */
[----:B------:R-:W-:Y:S05]  /*5430*/  BRA `(.L_x_5880) ;  /* 0x0000000800007947 */ /* 0x000fea0003800000 */
.L_x_5891:
        /* <DEDUP_REMOVED lines=13> */
[----:B------:R0:W3:Y:S01]  /*5510*/  F2F.F64.F32 R24, R0 ;  /* 0x0000000000187310 */ /* 0x0000e20000201800 */
[----:B------:R-:W-:Y:S05]  /*5520*/  BRA `(.L_x_5880) ;  /* 0x0000000400c47947 */ /* 0x000fea0003800000 */
.L_x_5890:
[----:B------:R-:W3:Y:S02]  /*5530*/  LDG.E.U16 R0, desc[UR36][R4.64] ;  /* 0x0000002404007981 */ /* 0x000ee4000c1e1500 */
[----:B---3--:R-:W-:-:S04]  /*5540*/  IMAD.U32 R0, R0, 0x10000, RZ ;  /* 0x0001000000007824 */ /* 0x008fc800078e00ff */
[----:B------:R-:W-:-:S04]  /*5550*/  FMUL.FTZ R0, R0, 1 ;  /* 0x3f80000000007820 */ /* 0x000fc80000410000 */
[----:B------:R0:W3:Y:S01]  /*5560*/  F2F.F64.F32 R24, R0 ;  /* 0x0000000000187310 */ /* 0x0000e20000201800 */
[----:B------:R-:W-:Y:S05]  /*5570*/  BRA `(.L_x_5880) ;  /* 0x0000000400b07947 */ /* 0x000fea0003800000 */
.L_x_5887:
        /* <DEDUP_REMOVED lines=9> */
[----:B---3--:R0:W3:Y:S01]  /*5610*/  I2F.F64.U16 R24, R4 ;  /* 0x0000000400187312 */ /* 0x0080e20000101800 */
[----:B------:R-:W-:Y:S05]  /*5620*/  BRA `(.L_x_5880) ;  /* 0x0000000400847947 */ /* 0x000fea0003800000 */
.L_x_5894:
        /* <DEDUP_REMOVED lines=21> */
.L_x_5896:
[----:B------:R-:W-:Y:S05]  /*5780*/  BSYNC.RECONVERGENT B0 ;  /* 0x0000000000007941 */ /* 0x000fea0003800200 */
.L_x_5895:
[----:B------:R-:W-:Y:S01]  /*5790*/  IMAD.SHL.U32 R0, R0, 0x100000, RZ ;  /* 0x0010000000007824 */ /* 0x000fe200078e00ff */
[----:B------:R-:W-:-:S04]  /*57a0*/  LEA R3, R3, 0x3b800000, 0x17 ;  /* 0x3b80000003037811 */ /* 0x000fc800078eb8ff */
[----:B------:R-:W-:-:S05]  /*57b0*/  LOP3.LUT R0, R3, R0, R7, 0xfe, !PT ;  /* 0x0000000003007212 */ /* 0x000fca00078efe07 */
[----:B------:R-:W-:-:S04]  /*57c0*/  FMUL.FTZ R0, R0, 1 ;  /* 0x3f80000000007820 */ /* 0x000fc80000410000 */
[----:B------:R0:W3:Y:S01]  /*57d0*/  F2F.F64.F32 R24, R0 ;  /* 0x0000000000187310 */ /* 0x0000e20000201800 */
[----:B------:R-:W-:Y:S05]  /*57e0*/  BRA `(.L_x_5880) ;  /* 0x0000000400147947 */ /* 0x000fea0003800000 */
.L_x_5893:
        /* <DEDUP_REMOVED lines=21> */
.L_x_5898:
[----:B------:R-:W-:Y:S05]  /*5940*/  BSYNC.RECONVERGENT B0 ;  /* 0x0000000000007941 */ /* 0x000fea0003800200 */
.L_x_5897:
[----:B------:R-:W-:Y:S01]  /*5950*/  IMAD.SHL.U32 R0, R0, 0x200000, RZ ;  /* 0x0020000000007824 */ /* 0x000fe200078e00ff */
[----:B------:R-:W-:-:S04]  /*5960*/  LEA R3, R3, 0x37800000, 0x17 ;  /* 0x3780000003037811 */ /* 0x000fc800078eb8ff */
[----:B------:R-:W-:-:S05]  /*5970*/  LOP3.LUT R0, R3, R0, R7, 0xfe, !PT ;  /* 0x0000000003007212 */ /* 0x000fca00078efe07 */
[----:B------:R-:W-:-:S04]  /*5980*/  FMUL.FTZ R0, R0, 1 ;  /* 0x3f80000000007820 */ /* 0x000fc80000410000 */
[----:B------:R0:W3:Y:S01]  /*5990*/  F2F.F64.F32 R24, R0 ;  /* 0x0000000000187310 */ /* 0x0000e20000201800 */
[----:B------:R-:W-:Y:S05]  /*59a0*/  BRA `(.L_x_5880) ;  /* 0x0000000000a47947 */ /* 0x000fea0003800000 */
.L_x_5892:
        /* <DEDUP_REMOVED lines=16> */
[----:B------:R0:W3:Y:S01]  /*5ab0*/  @P0 F2F.F64.F32 R24, R0 ;  /* 0x0000000000180310 */ /* 0x0000e20000201800 */
[----:B------:R-:W-:Y:S05]  /*5ac0*/  BRA `(.L_x_5880) ;  /* 0x00000000005c7947 */ /* 0x000fea0003800000 */
.L_x_5879:
[----:B------:R-:W-:Y:S01]  /*5ad0*/  MOV R14, 0x0 ;  /* 0x00000000000e7802 */ /* 0x000fe20000000f00 */
[----:B------:R-:W0:Y:S01]  /*5ae0*/  LDCU.64 UR4, c[0x4][0x128] ;  /* 0x01002500ff0477ac */ /* 0x000e220008000a00 */
[----:B------:R-:W-:Y:S02]  /*5af0*/  IMAD.MOV.U32 R8, RZ, RZ, 0x4e ;  /* 0x0000004eff087424 */ /* 0x000fe400078e00ff */
[----:B------:R-:W-:Y:S01]  /*5b00*/  IMAD.MOV.U32 R12, RZ, RZ, 0x1 ;  /* 0x00000001ff0c7424 */ /* 0x000fe200078e00ff */
[----:B------:R-:W3:Y:S01]  /*5b10*/  LDCU.64 UR6, c[0x4][0x130] ;  /* 0x01002600ff0677ac */ /* 0x000ee20008000a00 */
[----:B------:R-:W1:Y:S01]  /*5b20*/  LDC.64 R14, c[0x4][R14] ;  /* 0x010000000e0e7b82 */ /* 0x000e620000000a00 */
[----:B------:R-:W-:Y:S01]  /*5b30*/  IMAD.MOV.U32 R13, RZ, RZ, RZ ;  /* 0x000000ffff0d7224 */ /* 0x000fe200078e00ff */
[----:B------:R-:W2:Y:S01]  /*5b40*/  LDCU.64 UR8, c[0x4][0x8] ;  /* 0x01000100ff0877ac */ /* 0x000ea20008000a00 */
[----:B0-----:R-:W-:Y:S02]  /*5b50*/  IMAD.U32 R4, RZ, RZ, UR4 ;  /* 0x00000004ff047e24 */ /* 0x001fe4000f8e00ff */
[----:B------:R-:W-:-:S02]  /*5b60*/  IMAD.U32 R5, RZ, RZ, UR5 ;  /* 0x00000005ff057e24 */ /* 0x000fc4000f8e00ff */
[----:B---3--:R-:W-:Y:S02]  /*5b70*/  IMAD.U32 R6, RZ, RZ, UR6 ;  /* 0x00000006ff067e24 */ /* 0x008fe4000f8e00ff */
[----:B------:R-:W-:Y:S02]  /*5b80*/  IMAD.U32 R7, RZ, RZ, UR7 ;  /* 0x00000007ff077e24 */ /* 0x000fe4000f8e00ff */
[----:B--2---:R-:W-:Y:S02]  /*5b90*/  IMAD.U32 R10, RZ, RZ, UR8 ;  /* 0x00000008ff0a7e24 */ /* 0x004fe4000f8e00ff */
[----:B------:R-:W-:-:S07]  /*5ba0*/  IMAD.U32 R11, RZ, RZ, UR9 ;  /* 0x00000009ff0b7e24 */ /* 0x000fce000f8e00ff */
[----:B------:R-:W-:-:S07]  /*5bb0*/  LEPC R20, `(.L_x_5901) ;  /* 0x000000001014794e */ /* 0x000fce0000000000 */
[----:B-1--45:R-:W-:Y:S05]  /*5bc0*/  CALL.ABS.NOINC R14 ;  /* 0x000000000e007343 */ /* 0x032fea0003c00000 */
.L_x_5901:
[----:B------:R-:W-:Y:S01]  /*5bd0*/  CS2R R24, SRZ ;  /* 0x0000000000187805 */ /* 0x000fe2000001ff00 */
[----:B------:R-:W-:Y:S06]  /*5be0*/  BRA `(.L_x_5880) ;  /* 0x0000000000147947 */ /* 0x000fec0003800000 */
.L_x_5900:
[----:B------:R-:W3:Y:S02]  /*5bf0*/  LDG.E.64 R24, desc[UR36][R4.64] ;  /* 0x0000002404187981 */ /* 0x000ee4000c1e1b00 */
[----:B---3--:R-:W0:Y:S01]  /*5c00*/  I2F.F64.U64 R24, R24 ;  /* 0x0000001800187312 */ /* 0x008e220000301800 */
[----:B------:R-:W-:Y:S05]  /*5c10*/  BRA `(.L_x_5880) ;  /* 0x0000000000087947 */ /* 0x000fea0003800000 */
.L_x_5899:
[----:B------:R-:W3:Y:S02]  /*5c20*/  LDG.E R4, desc[UR36][R4.64] ;  /* 0x0000002404047981 */ /* 0x000ee4000c1e1900 */
[----:B---3--:R0:W3:Y:S02]  /*5c30*/  I2F.F64.U32 R24, R4 ;  /* 0x0000000400187312 */ /* 0x0080e40000201800 */
.L_x_5880:
[----:B------:R-:W-:Y:S05]  /*5c40*/  BSYNC.RECONVERGENT B6 ;  /* 0x0000000000067941 */ /* 0x000fea0003800200 */
.L_x_5874:
[----:B------:R-:W-:-:S07]  /*5c50*/  VIADD R19, R19, 0x80 ;  /* 0x0000008013137836 */ /* 0x000fce0000000000 */
.L_x_5845:
[----:B------:R-:W-:Y:S05]  /*5c60*/  BSYNC.RECONVERGENT B7 ;  /* 0x0000000000077941 */ /* 0x000fea0003800200 */
.L_x_5844:
        /* <DEDUP_REMOVED lines=26> */
.L_x_5908:
[----:B------:R-:W2:Y:S02]  /*5e10*/  LDG.E.U8 R4, desc[UR36][R4.64] ;  /* 0x0000002404047981 */ /* 0x000ea4000c1e1100 */
[----:B--2---:R0:W1:Y:S01]  /*5e20*/  I2F.F64.U16 R16, R4 ;  /* 0x0000000400107312 */ /* 0x0040620000101800 */
[----:B------:R-:W-:Y:S05]  /*5e30*/  BRA `(.L_x_5910) ;  /* 0x0000000c00647947 */ /* 0x000fea0003800000 */
.L_x_5907:
        /* <DEDUP_REMOVED lines=9> */
.L_x_5912:
[----:B------:R-:W2:Y:S02]  /*5ed0*/  LDG.E R4, desc[UR36][R4.64] ;  /* 0x0000002404047981 */ /* 0x000ea4000c1e1900 */
[----:B--2---:R0:W1:Y:S01]  /*5ee0*/  I2F.F64 R16, R4 ;  /* 0x0000000400107312 */ /* 0x0040620000201c00 */
[----:B------:R-:W-:Y:S05]  /*5ef0*/  BRA `(.L_x_5910) ;  /* 0x0000000c00347947 */ /* 0x000fea0003800000 */
.L_x_5911:
[----:B------:R-:W2:Y:S02]  /*5f00*/  LDG.E.U16 R4, desc[UR36][R4.64] ;  /* 0x0000002404047981 */ /* 0x000ea4000c1e1500 */
[----:B--2---:R0:W1:Y:S01]  /*5f10*/  I2F.F64.S16 R16, R4 ;  /* 0x0000000400107312 */ /* 0x0040620000101c00 */
[----:B------:R-:W-:Y:S05]  /*5f20*/  BRA `(.L_x_5910) ;  /* 0x0000000c00287947 */ /* 0x000fea0003800000 */
.L_x_5906:
        /* <DEDUP_REMOVED lines=10> */
.L_x_5914:
[----:B---3--:R-:W3:Y:S02]  /*5fd0*/  LDG.E.U16 R0, desc[UR36][R4.64] ;  /* 0x0000002404007981 */ /* 0x008ee4000c1e1500 */
[----:B---3--:R-:W-:-:S05]  /*5fe0*/  HADD2.F32 R0, -RZ, R0.H0_H0 ;  /* 0x20000000ff007230 */ /* 0x008fca0000004100 */
[----:B------:R-:W-:-:S04]  /*5ff0*/  FMUL.FTZ R0, R0, 1 ;  /* 0x3f80000000007820 */ /* 0x000fc80000410000 */
[----:B------:R0:W1:Y:S01]  /*6000*/  F2F.F64.F32 R16, R0 ;  /* 0x0000000000107310 */ /* 0x0000620000201800 */
[----:B------:R-:W-:Y:S05]  /*6010*/  BRA `(.L_x_5910) ;  /* 0x0000000800ec7947 */ /* 0x000fea0003800000 */
.L_x_5913:
        /* <DEDUP_REMOVED lines=10> */
.L_x_5916:
[----:B------:R-:W3:Y:S02]  /*60c0*/  LDG.E.U16 R4, desc[UR36][R4.64] ;  /* 0x0000002404047981 */ /* 0x000ee4000c1e1500 */
[----:B---3--:R-:W-:-:S05]  /*60d0*/  HADD2.F32 R0, -RZ, R4.H0_H0 ;  /* 0x20000004ff007230 */ /* 0x008fca0000004100 */
[----:B------:R-:W-:-:S04]  /*60e0*/  FMUL.FTZ R0, R0, 1 ;  /* 0x3f80000000007820 */ /* 0x000fc80000410000 */
[----:B------:R0:W1:Y:S01]  /*60f0*/  F2F.F64.F32 R16, R0 ;  /* 0x0000000000107310 */ /* 0x0000620000201800 */
[----:B------:R-:W-:Y:S05]  /*6100*/  BRA `(.L_x_5910) ;  /* 0x0000000800b07947 */ /* 0x000fea0003800000 */
.L_x_5915:
[----:B------:R0:W5:Y:S01]  /*6110*/  LDG.E.64 R16, desc[UR36][R4.64] ;  /* 0x0000002404107981 */ /* 0x000162000c1e1b00 */
[----:B------:R-:W-:Y:S05]  /*6120*/  BRA `(.L_x_5910) ;  /* 0x0000000800a87947 */ /* 0x000fea0003800000 */
.L_x_5905:
        /* <DEDUP_REMOVED lines=13> */
.L_x_5919:
[----:B------:R0:W5:Y:S01]  /*6200*/  LDG.E.64 R16, desc[UR36][R4.64] ;  /* 0x0000002404107981 */ /* 0x000162000c1e1b00 */
[----:B------:R-:W-:Y:S05]  /*6210*/  BRA `(.L_x_5910) ;  /* 0x00000008006c7947 */ /* 0x000fea0003800000 */
.L_x_5918:
        /* <DEDUP_REMOVED lines=27> */
.L_x_5921:
        /* <DEDUP_REMOVED lines=15> */
.L_x_5920:
[----:B---3--:R-:W3:Y:S02]  /*64c0*/  LDG.E.U16 R0, desc[UR36][R4.64] ;  /* 0x0000002404007981 */ /* 0x008ee4000c1e1500 */
[----:B---3--:R-:W-:-:S04]  /*64d0*/  IMAD.U32 R0, R0, 0x10000, RZ ;  /* 0x0001000000007824 */ /* 0x008fc800078e00ff */
[----:B------:R-:W-:-:S04]  /*64e0*/  FMUL.FTZ R0, R0, 1 ;  /* 0x3f80000000007820 */ /* 0x000fc80000410000 */
[----:B------:R0:W1:Y:S01]  /*64f0*/  F2F.F64.F32 R16, R0 ;  /* 0x0000000000107310 */ /* 0x0000620000201800 */
[----:B------:R-:W-:Y:S05]  /*6500*/  BRA `(.L_x_5910) ;  /* 0x0000000400b07947 */ /* 0x000fea0003800000 */
.L_x_5917:
        /* <DEDUP_REMOVED lines=11> */
.L_x_5924:
        /* <DEDUP_REMOVED lines=21> */
.L_x_5926:
[----:B------:R-:W-:Y:S05]  /*6710*/  BSYNC.RECONVERGENT B0 ;  /* 0x0000000000007941 */ /* 0x000fea0003800200 */
.L_x_5925:
[----:B------:R-:W-:Y:S01]  /*6720*/  IMAD.SHL.U32 R0, R0, 0x100000, RZ ;  /* 0x0010000000007824 */ /* 0x000fe200078e00ff */
[----:B------:R-:W-:-:S04]  /*6730*/  LEA R3, R3, 0x3b800000, 0x17 ;  /* 0x3b80000003037811 */ /* 0x000fc800078eb8ff */
[----:B------:R-:W-:-:S05]  /*6740*/  LOP3.LUT R0, R3, R0, R7, 0xfe, !PT ;  /* 0x0000000003007212 */ /* 0x000fca00078efe07 */
[----:B------:R-:W-:-:S04]  /*6750*/  FMUL.FTZ R0, R0, 1 ;  /* 0x3f80000000007820 */ /* 0x000fc80000410000 */
[----:B------:R0:W1:Y:S01]  /*6760*/  F2F.F64.F32 R16, R0 ;  /* 0x0000000000107310 */ /* 0x0000620000201800 */
[----:B------:R-:W-:Y:S05]  /*6770*/  BRA `(.L_x_5910) ;  /* 0x0000000400147947 */ /* 0x000fea0003800000 */
.L_x_5923:
        /* <DEDUP_REMOVED lines=21> */
.L_x_5928:
[----:B------:R-:W-:Y:S05]  /*68d0*/  BSYNC.RECONVERGENT B0 ;  /* 0x0000000000007941 */ /* 0x000fea0003800200 */
.L_x_5927:
[----:B------:R-:W-:Y:S01]  /*68e0*/  IMAD.SHL.U32 R0, R0, 0x200000, RZ ;  /* 0x0020000000007824 */ /* 0x000fe200078e00ff */
[----:B------:R-:W-:-:S04]  /*68f0*/  LEA R3, R3, 0x37800000, 0x17 ;  /* 0x3780000003037811 */ /* 0x000fc800078eb8ff */
[----:B------:R-:W-:-:S05]  /*6900*/  LOP3.LUT R0, R3, R0, R7, 0xfe, !PT ;  /* 0x0000000003007212 */ /* 0x000fca00078efe07 */
[----:B------:R-:W-:-:S04]  /*6910*/  FMUL.FTZ R0, R0, 1 ;  /* 0x3f80000000007820 */ /* 0x000fc80000410000 */
[----:B------:R0:W1:Y:S01]  /*6920*/  F2F.F64.F32 R16, R0 ;  /* 0x0000000000107310 */ /* 0x0000620000201800 */
[----:B------:R-:W-:Y:S05]  /*6930*/  BRA `(.L_x_5910) ;  /* 0x0000000000a47947 */ /* 0x000fea0003800000 */
.L_x_5922:
        /* <DEDUP_REMOVED lines=18> */
.L_x_5909:
        /* <DEDUP_REMOVED lines=16> */
.L_x_5931:
[----:B------:R-:W-:Y:S01]  /*6b60*/  CS2R R16, SRZ ;  /* 0x0000000000107805 */ /* 0x000fe2000001ff00 */
[----:B------:R-:W-:Y:S06]  /*6b70*/  BRA `(.L_x_5910) ;  /* 0x0000000000147947 */ /* 0x000fec0003800000 */
.L_x_5930:
[----:B------:R-:W2:Y:S02]  /*6b80*/  LDG.E.64 R16, desc[UR36][R4.64] ;  /* 0x0000002404107981 */ /* 0x000ea4000c1e1b00 */
[----:B--2---:R-:W0:Y:S01]  /*6b90*/  I2F.F64.U64 R16, R16 ;  /* 0x0000001000107312 */ /* 0x004e220000301800 */
[----:B------:R-:W-:Y:S05]  /*6ba0*/  BRA `(.L_x_5910) ;  /* 0x0000000000087947 */ /* 0x000fea0003800000 */
.L_x_5929:
[----:B------:R-:W2:Y:S02]  /*6bb0*/  LDG.E R4, desc[UR36][R4.64] ;  /* 0x0000002404047981 */ /* 0x000ea4000c1e1900 */
[----:B--2---:R0:W1:Y:S02]  /*6bc0*/  I2F.F64.U32 R16, R4 ;  /* 0x0000000400107312 */ /* 0x0040640000201800 */
.L_x_5910:
[----:B------:R-:W-:Y:S05]  /*6bd0*/  BSYNC.RECONVERGENT B6 ;  /* 0x0000000000067941 */ /* 0x000fea0003800200 */
.L_x_5904:
[----:B0-----:R-:W0:Y:S01]  /*6be0*/  LDC.64 R4, c[0x0][0x398] ;  /* 0x0000e600ff047b82 */ /* 0x001e220000000a00 */
[----:B------:R-:W3:Y:S01]  /*6bf0*/  LDCU UR5, c[0x0][0x3ac] ;  /* 0x00007580ff0577ac */ /* 0x000ee20008000800 */
        /* <DEDUP_REMOVED lines=17> */
.L_x_5935:
[----:B------:R-:W3:Y:S02]  /*6d10*/  LDG.E.U8 R4, desc[UR36][R4.64] ;  /* 0x0000002404047981 */ /* 0x000ee4000c1e1100 */
[----:B---3--:R0:W3:Y:S01]  /*6d20*/  I2F.F64.U16 R26, R4 ;  /* 0x00000004001a7312 */ /* 0x0080e20000101800 */
[----:B------:R-:W-:Y:S05]  /*6d30*/  BRA `(.L_x_5903) ;  /* 0x0000000c00587947 */ /* 0x000fea0003800000 */
.L_x_5934:
        /* <DEDUP_REMOVED lines=9> */
.L_x_5938:
[----:B------:R-:W3:Y:S02]  /*6dd0*/  LDG.E R4, desc[UR36][R4.64] ;  /* 0x0000002404047981 */ /* 0x000ee4000c1e1900 */
[----:B---3--:R0:W3:Y:S01]  /*6de0*/  I2F.F64 R26, R4 ;  /* 0x00000004001a7312 */ /* 0x0080e20000201c00 */
[----:B------:R-:W-:Y:S05]  /*6df0*/  BRA `(.L_x_5903) ;  /* 0x0000000c00287947 */ /* 0x000fea0003800000 */
.L_x_5937:
[----:B------:R-:W3:Y:S02]  /*6e00*/  LDG.E.U16 R4, desc[UR36][R4.64] ;  /* 0x0000002404047981 */ /* 0x000ee4000c1e1500 */
[----:B---3--:R0:W3:Y:S01]  /*6e10*/  I2F.F64.S16 R26, R4 ;  /* 0x00000004001a7312 */ /* 0x0080e20000101c00 */
[----:B------:R-:W-:Y:S05]  /*6e20*/  BRA `(.L_x_5903) ;  /* 0x0000000c001c7947 */ /* 0x000fea0003800000 */
.L_x_5933:
        /* <DEDUP_REMOVED lines=10> */
.L_x_5940:
[----:B------:R-:W3:Y:S02]  /*6ed0*/  LDG.E.U16 R0, desc[UR36][R4.64] ;  /* 0x0000002404007981 */ /* 0x000ee4000c1e1500 */
[----:B---3--:R-:W-:-:S05]  /*6ee0*/  HADD2.F32 R0, -RZ, R0.H0_H0 ;  /* 0x20000000ff007230 */ /* 0x008fca0000004100 */
[----:B------:R-:W-:-:S04]  /*6ef0*/  FMUL.FTZ R0, R0, 1 ;  /* 0x3f80000000007820 */ /* 0x000fc80000410000 */
[----:B------:R0:W3:Y:S01]  /*6f00*/  F2F.F64.F32 R26, R0 ;  /* 0x00000000001a7310 */ /* 0x0000e20000201800 */
[----:B------:R-:W-:Y:S05]  /*6f10*/  BRA `(.L_x_5903) ;  /* 0x0000000800e07947 */ /* 0x000fea0003800000 */
.L_x_5939:
        /* <DEDUP_REMOVED lines=10> */
.L_x_5942:
[----:B------:R-:W3:Y:S02]  /*6fc0*/  LDG.E.U16 R4, desc[UR36][R4.64] ;  /* 0x0000002404047981 */ /* 0x000ee4000c1e1500 */
[----:B---3--:R-:W-:-:S05]  /*6fd0*/  HADD2.F32 R0, -RZ, R4.H0_H0 ;  /* 0x20000004ff007230 */ /* 0x008fca0000004100 */
[----:B------:R-:W-:-:S04]  /*6fe0*/  FMUL.FTZ R0, R0, 1 ;  /* 0x3f80000000007820 */ /* 0x000fc80000410000 */
[----:B------:R0:W3:Y:S01]  /*6ff0*/  F2F.F64.F32 R26, R0 ;  /* 0x00000000001a7310 */ /* 0x0000e20000201800 */
[----:B------:R-:W-:Y:S05]  /*7000*/  BRA `(.L_x_5903) ;  /* 0x0000000800a47947 */ /* 0x000fea0003800000 */
.L_x_5941:
[----:B------:R0:W5:Y:S01]  /*7010*/  LDG.E.64 R26, desc[UR36][R4.64] ;  /* 0x00000024041a7981 */ /* 0x000162000c1e1b00 */
[----:B------:R-:W-:Y:S05]  /*7020*/  BRA `(.L_x_5903) ;  /* 0x00000008009c7947 */ /* 0x000fea0003800000 */
.L_x_5932:
        /* <DEDUP_REMOVED lines=13> */
.L_x_5945:
[----:B------:R0:W5:Y:S01]  /*7100*/  LDG.E.64 R26, desc[UR36][R4.64] ;  /* 0x00000024041a7981 */ /* 0x000162000c1e1b00 */
[----:B------:R-:W-:Y:S05]  /*7110*/  BRA `(.L_x_5903) ;  /* 0x0000000800607947 */ /* 0x000fea0003800000 */
.L_x_5944:
        /* <DEDUP_REMOVED lines=27> */
.L_x_5947:
        /* <DEDUP_REMOVED lines=15> */
.L_x_5946:
[----:B------:R-:W3:Y:S02]  /*73c0*/  LDG.E.U16 R0, desc[UR36][R4.64] ;  /* 0x0000002404007981 */ /* 0x000ee4000c1e1500 */
[----:B---3--:R-:W-:-:S04]  /*73d0*/  IMAD.U32 R0, R0, 0x10000, RZ ;  /* 0x0001000000007824 */ /* 0x008fc800078e00ff */
[----:B------:R-:W-:-:S04]  /*73e0*/  FMUL.FTZ R0, R0, 1 ;  /* 0x3f80000000007820 */ /* 0x000fc80000410000 */
[----:B------:R0:W3:Y:S01]  /*73f0*/  F2F.F64.F32 R26, R0 ;  /* 0x00000000001a7310 */ /* 0x0000e20000201800 */
[----:B------:R-:W-:Y:S05]  /*7400*/  BRA `(.L_x_5903) ;  /* 0x0000000400a47947 */ /* 0x000fea0003800000 */
.L_x_5943:
        /* <DEDUP_REMOVED lines=11> */
.L_x_5950:
[----:B------:R-:W3:Y:S02]  /*74c0*/  LDG.E.U8 R4, desc[UR36][R4.64] ;  /* 0x0000002404047981 */ /* 0x000ee4000c1e1100 */
        /* <DEDUP_REMOVED lines=19> */
.L_x_5952:
[----:B------:R-:W-:Y:S05]  /*7600*/  BSYNC.RECONVERGENT B0 ;  /* 0x0000000000007941 */ /* 0x000fea0003800200 */
.L_x_5951:
[----:B------:R-:W-:Y:S01]  /*7610*/  IMAD.SHL.U32 R0, R0, 0x100000, RZ ;  /* 0x0010000000007824 */ /* 0x000fe200078e00ff */
[----:B------:R-:W-:-:S04]  /*7620*/  LEA R3, R3, 0x3b800000, 0x17 ;  /* 0x3b80000003037811 */ /* 0x000fc800078eb8ff */
[----:B------:R-:W-:-:S05]  /*7630*/  LOP3.LUT R0, R3, R0, R7, 0xfe, !PT ;  /* 0x0000000003007212 */ /* 0x000fca00078efe07 */
[----:B------:R-:W-:-:S04]  /*7640*/  FMUL.FTZ R0, R0, 1 ;  /* 0x3f80000000007820 */ /* 0x000fc80000410000 */
[----:B------:R0:W3:Y:S01]  /*7650*/  F2F.F64.F32 R26, R0 ;  /* 0x00000000001a7310 */ /* 0x0000e20000201800 */
[----:B------:R-:W-:Y:S05]  /*7660*/  BRA `(.L_x_5903) ;  /* 0x00000004000c7947 */ /* 0x000fea0003800000 */
.L_x_5949:
        /* <DEDUP_REMOVED lines=20> */
.L_x_5954:
[----:B------:R-:W-:Y:S05]  /*77b0*/  BSYNC.RECONVERGENT B0 ;  /* 0x0000000000007941 */ /* 0x000fea0003800200 */
.L_x_5953:
[----:B------:R-:W-:Y:S01]  /*77c0*/  IMAD.SHL.U32 R0, R0, 0x200000, RZ ;  /* 0x0020000000007824 */ /* 0x000fe200078e00ff */
[----:B------:R-:W-:-:S04]  /*77d0*/  LEA R3, R3, 0x37800000, 0x17 ;  /* 0x3780000003037811 */ /* 0x000fc800078eb8ff */
[----:B------:R-:W-:-:S05]  /*77e0*/  LOP3.LUT R0, R3, R0, R7, 0xfe, !PT ;  /* 0x0000000003007212 */ /* 0x000fca00078efe07 */
[----:B------:R-:W-:-:S04]  /*77f0*/  FMUL.FTZ R0, R0, 1 ;  /* 0x3f80000000007820 */ /* 0x000fc80000410000 */
[----:B------:R0:W3:Y:S01]  /*7800*/  F2F.F64.F32 R26, R0 ;  /* 0x00000000001a7310 */ /* 0x0000e20000201800 */
[----:B------:R-:W-:Y:S05]  /*7810*/  BRA `(.L_x_5903) ;  /* 0x0000000000a07947 */ /* 0x000fea0003800000 */
.L_x_5948:
        /* <DEDUP_REMOVED lines=18> */
.L_x_5936:
        /* <DEDUP_REMOVED lines=16> */
.L_x_5957:
[----:B------:R-:W-:Y:S05]  /*7a40*/  BRA `(.L_x_5903) ;  /* 0x0000000000147947 */ /* 0x000fea0003800000 */
.L_x_5956:
[----:B------:R-:W3:Y:S02]  /*7a50*/  LDG.E.64 R26, desc[UR36][R4.64] ;  /* 0x00000024041a7981 */ /* 0x000ee4000c1e1b00 */
[----:B---3--:R-:W0:Y:S01]  /*7a60*/  I2F.F64.U64 R26, R26 ;  /* 0x0000001a001a7312 */ /* 0x008e220000301800 */
[----:B------:R-:W-:Y:S05]  /*7a70*/  BRA `(.L_x_5903) ;  /* 0x0000000000087947 */ /* 0x000fea0003800000 */
.L_x_5955:
[----:B------:R-:W3:Y:S02]  /*7a80*/  LDG.E R4, desc[UR36][R4.64] ;  /* 0x0000002404047981 */ /* 0x000ee4000c1e1900 */
[----:B---3--:R0:W3:Y:S02]  /*7a90*/  I2F.F64.U32 R26, R4 ;  /* 0x00000004001a7312 */ /* 0x0080e40000201800 */
.L_x_5903:
[----:B------:R-:W-:Y:S05]  /*7aa0*/  BSYNC.RECONVERGENT B7 ;  /* 0x0000000000077941 */ /* 0x000fea0003800200 */
.L_x_5902:
[----:B------:R-:W-:Y:S01]  /*7ab0*/  ISETP.GE.AND P2, PT, R23, R2, PT ;  /* 0x000000021700720c */ /* 0x000fe20003f46270 */
[----:B------:R-:W-:-:S12]  /*7ac0*/  BSSY.RECONVERGENT B0, `(.L_x_5958) ;  /* 0x0000030000007945 */ /* 0x000fd80003800200 */
[----:B------:R-:W-:Y:S05]  /*7ad0*/  @P2 BRA `(.L_x_5959) ;  /* 0x0000000000b82947 */ /* 0x000fea0003800000 */
[----:B01---5:R-:W-:Y:S01]  /*7ae0*/  DADD R30, -RZ, |R30| ;  /* 0x00000000ff1e7229 */ /* 0x023fe2000000051e */
[----:B------:R-:W-:Y:S01]  /*7af0*/  IMAD.MOV.U32 R10, RZ, RZ, RZ ;  /* 0x000000ffff0a7224 */ /* 0x000fe200078e00ff */
[----:B--2-4-:R-:W-:Y:S01]  /*7b00*/  DADD R36, -RZ, |R36| ;  /* 0x00000000ff247229 */ /* 0x014fe20000000524 */
        /* <DEDUP_REMOVED lines=11> */
[----:B---3--:R-:W-:Y:S02]  /*7bc0*/  LOP3.LUT R0, R5, 0xffc00000, RZ, 0xc0, !PT ;  /* 0xffc0000005007812 */ /* 0x008fe400078ec0ff */
        /* <DEDUP_REMOVED lines=31> */
.L_x_5959:
[----:B------:R-:W-:Y:S05]  /*7dc0*/  BSYNC.RECONVERGENT B0 ;  /* 0x0000000000007941 */ /* 0x000fea0003800200 */
.L_x_5958:
[----:B------:R-:W2:Y:S01]  /*7dd0*/  LDC.U8 R19, c[0x0][0x3b0] ;  /* 0x0000ec00ff137b82 */ /* 0x000ea20000000000 */
[C---:B01---5:R-:W-:Y:S01]  /*7de0*/  VIADD R31, R23.reuse, 0x80 ;  /* 0x00000080171f7836 */ /* 0x063fe20000000000 */
[----:B------:R-:W-:Y:S01]  /*7df0*/  BSSY.RECONVERGENT B0, `(.L_x_5960) ;  /* 0x0000033000007945 */ /* 0x000fe20003800200 */
[C---:B------:R-:W-:Y:S02]  /*7e00*/  VIADD R3, R23.reuse, 0x100 ;  /* 0x0000010017037836 */ /* 0x040fe40000000000 */
[----:B------:R-:W-:Y:S01]  /*7e10*/  VIADD R7, R23, 0x180 ;  /* 0x0000018017077836 */ /* 0x000fe20000000000 */
[-C--:B------:R-:W-:Y:S02]  /*7e20*/  ISETP.GE.AND P0, PT, R31, R2.reuse, PT ;  /* 0x000000021f00720c */ /* 0x080fe40003f06270 */
[-C--:B------:R-:W-:Y:S02]  /*7e30*/  ISETP.GE.AND P3, PT, R3, R2.reuse, PT ;  /* 0x000000020300720c */ /* 0x080fe40003f66270 */
[----:B------:R-:W-:-:S09]  /*7e40*/  ISETP.GE.AND P4, PT, R7, R2, PT ;  /* 0x000000020700720c */ /* 0x000fd20003f86270 */
[----:B------:R-:W-:Y:S05]  /*7e50*/  @P0 BRA `(.L_x_5961) ;  /* 0x0000000000b00947 */ /* 0x000fea0003800000 */
[----:B--2---:R-:W-:Y:S01]  /*7e60*/  DADD R8, -RZ, |R28| ;  /* 0x00000000ff087229 */ /* 0x004fe2000000051c */
[----:B------:R-:W-:Y:S01]  /*7e70*/  UMOV UR4, 0xffffffff ;  /* 0xffffffff00047882 */ /* 0x000fe20000000000 */
[----:B------:R-:W-:Y:S01]  /*7e80*/  DADD R34, -RZ, |R34| ;  /* 0x00000000ff227229 */ /* 0x000fe20000000522 */
[----:B------:R-:W-:Y:S01]  /*7e90*/  UMOV UR5, 0x7fefffff ;  /* 0x7fefffff00057882 */ /* 0x000fe20000000000 */
[----:B------:R-:W-:Y:S01]  /*7ea0*/  IMAD.MOV.U32 R12, RZ, RZ, RZ ;  /* 0x000000ffff0c7224 */ /* 0x000fe200078e00ff */
[----:B------:R-:W-:Y:S01]  /*7eb0*/  UMOV UR6, UR5 ;  /* 0x0000000500067c82 */ /* 0x000fe20008000000 */
[----:B------:R-:W-:Y:S02]  /*7ec0*/  IMAD.MOV.U32 R14, RZ, RZ, 0x0 ;  /* 0x00000000ff0e7424 */ /* 0x000fe400078e00ff */
[----:B------:R-:W-:-:S04]  /*7ed0*/  IMAD.MOV.U32 R15, RZ, RZ, 0x3fd80000 ;  /* 0x3fd80000ff0f7424 */ /* 0x000fc800078e00ff */
        /* <DEDUP_REMOVED lines=8> */
[----:B------:R-:W-:Y:S01]  /*7f60*/  SEL R6, R34, R8, P0 ;  /* 0x0000000822067207 */ /* 0x000fe20000000000 */
[----:B------:R-:W-:Y:S01]  /*7f70*/  IMAD.MOV.U32 R8, RZ, RZ, RZ ;  /* 0x000000ffff087224 */ /* 0x000fe200078e00ff */
[----:B------:R-:W-:-:S06]  /*7f80*/  LOP3.LUT R9, R0, 0x7fd00000, RZ, 0x3c, !PT ;  /* 0x7fd0000000097812 */ /* 0x000fcc00078e3cff */
        /* <DEDUP_REMOVED lines=25> */
.L_x_5961:
[----:B------:R-:W-:Y:S05]  /*8120*/  BSYNC.RECONVERGENT B0 ;  /* 0x0000000000007941 */ /* 0x000fea0003800200 */
.L_x_5960:
[----:B------:R-:W-:Y:S04]  /*8130*/  BSSY.RECONVERGENT B0, `(.L_x_5962) ;  /* 0x0000030000007945 */ /* 0x000fe80003800200 */
[----:B------:R-:W-:Y:S05]  /*8140*/  @P3 BRA `(.L_x_5963) ;  /* 0x0000000000b83947 */ /* 0x000fea0003800000 */
[----:B---3--:R-:W-:Y:S01]  /*8150*/  DADD R10, -RZ, |R24| ;  /* 0x00000000ff0a7229 */ /* 0x008fe20000000518 */
[----:B------:R-:W-:Y:S01]  /*8160*/  IMAD.MOV.U32 R14, RZ, RZ, RZ ;  /* 0x000000ffff0e7224 */ /* 0x000fe200078e00ff */
[----:B--2---:R-:W-:Y:S01]  /*8170*/  DADD R32, -RZ, |R32| ;  /* 0x00000000ff207229 */ /* 0x004fe20000000520 */
[----:B------:R-:W-:Y:S01]  /*8180*/  UMOV UR4, 0xffffffff ;  /* 0xffffffff00047882 */ /* 0x000fe20000000000 */
[----:B------:R-:W-:Y:S02]  /*8190*/  UMOV UR5, 0x7fefffff ;  /* 0x7fefffff00057882 */ /* 0x000fe40000000000 */
[----:B------:R-:W-:-:S06]  /*81a0*/  UMOV UR6, UR5 ;  /* 0x0000000500067c82 */ /* 0x000fcc0008000000 */
[----:B------:R-:W-:Y:S02]  /*81b0*/  ISETP.GT.U32.AND P1, PT, R32, R10, PT ;  /* 0x0000000a2000720c */ /* 0x000fe40003f24070 */
[CC--:B------:R-:W-:Y:S02]  /*81c0*/  ISETP.LT.U32.AND P0, PT, R10.reuse, R32.reuse, PT ;  /* 0x000000200a00720c */ /* 0x0c0fe40003f01070 */
[----:B------:R-:W-:Y:S02]  /*81d0*/  ISETP.GT.U32.AND.EX P1, PT, R33, R11, PT, P1 ;  /* 0x0000000b2100720c */ /* 0x000fe40003f24110 */
[----:B------:R-:W-:Y:S02]  /*81e0*/  ISETP.LT.U32.AND.EX P0, PT, R11, R33, PT, P0 ;  /* 0x000000210b00720c */ /* 0x000fe40003f01100 */
[----:B------:R-:W-:Y:S02]  /*81f0*/  SEL R7, R33, R11, P1 ;  /* 0x0000000b21077207 */ /* 0x000fe40000800000 */
[----:B------:R-:W-:-:S02]  /*8200*/  SEL R24, R10, R32, P0 ;  /* 0x000000200a187207 */ /* 0x000fc40000000000 */
[----:B------:R-:W-:Y:S02]  /*8210*/  SEL R25, R11, R33, P0 ;  /* 0x000000210b197207 */ /* 0x000fe40000000000 */
[----:B------:R-:W-:Y:S01]  /*8220*/  LOP3.LUT R0, R7, 0xffc00000, RZ, 0xc0, !PT ;  /* 0xffc0000007007812 */ /* 0x000fe200078ec0ff */
[----:B------:R-:W-:Y:S01]  /*8230*/  IMAD.MOV.U32 R8, RZ, RZ, R24 ;  /* 0x000000ffff087224 */ /* 0x000fe200078e0018 */
[----:B------:R-:W-:Y:S01]  /*8240*/  SEL R6, R32, R10, P1 ;  /* 0x0000000a20067207 */ /* 0x000fe20000800000 */
[----:B------:R-:W-:Y:S01]  /*8250*/  IMAD.MOV.U32 R9, RZ, RZ, R25 ;  /* 0x000000ffff097224 */ /* 0x000fe200078e0019 */
[----:B------:R-:W-:-:S06]  /*8260*/  LOP3.LUT R15, R0, 0x7fd00000, RZ, 0x3c, !PT ;  /* 0x7fd00000000f7812 */ /* 0x000fcc00078e3cff */
[C---:B------:R-:W-:Y:S02]  /*8270*/  DMUL R12, R14.reuse, R8 ;  /* 0x000000080e0c7228 */ /* 0x040fe40000000000 */
[----:B------:R-:W-:Y:S01]  /*8280*/  DMUL R10, R14, R6 ;  /* 0x000000060e0a7228 */ /* 0x000fe20000000000 */
[----:B------:R-:W-:Y:S02]  /*8290*/  IMAD.MOV.U32 R14, RZ, RZ, 0x0 ;  /* 0x00000000ff0e7424 */ /* 0x000fe400078e00ff */
[----:B------:R-:W-:-:S03]  /*82a0*/  IMAD.MOV.U32 R15, RZ, RZ, 0x3fd80000 ;  /* 0x3fd80000ff0f7424 */ /* 0x000fc600078e00ff */
        /* <DEDUP_REMOVED lines=24> */
.L_x_5963:
[----:B------:R-:W-:Y:S05]  /*8430*/  BSYNC.RECONVERGENT B0 ;  /* 0x0000000000007941 */ /* 0x000fea0003800200 */
.L_x_5962:
        /* <DEDUP_REMOVED lines=14> */
[----:B------:R-:W-:Y:S01]  /*8520*/  SEL R17, R27, R15, P0 ;  /* 0x0000000f1b117207 */ /* 0x000fe20000000000 */
[----:B------:R-:W-:Y:S01]  /*8530*/  IMAD.MOV.U32 R27, RZ, RZ, 0x3fd80000 ;  /* 0x3fd80000ff1b7424 */ /* 0x000fe200078e00ff */
[----:B------:R-:W-:Y:S01]  /*8540*/  LOP3.LUT R0, R7, 0xffc00000, RZ, 0xc0, !PT ;  /* 0xffc0000007007812 */ /* 0x000fe200078ec0ff */
[----:B------:R-:W-:Y:S01]  /*8550*/  IMAD.MOV.U32 R8, RZ, RZ, R16 ;  /* 0x000000ffff087224 */ /* 0x000fe200078e0010 */
[----:B------:R-:W-:Y:S01]  /*8560*/  SEL R6, R14, R26, P1 ;  /* 0x0000001a0e067207 */ /* 0x000fe20000800000 */
[----:B------:R-:W-:Y:S01]  /*8570*/  IMAD.MOV.U32 R9, RZ, RZ, R17 ;  /* 0x000000ffff097224 */ /* 0x000fe200078e0011 */
        /* <DEDUP_REMOVED lines=28> */
.L_x_5965:
[----:B------:R-:W-:Y:S05]  /*8740*/  BSYNC.RECONVERGENT B0 ;  /* 0x0000000000007941 */ /* 0x000fea0003800200 */
.L_x_5964:
[----:B------:R-:W-:Y:S04]  /*8750*/  BSSY.RECONVERGENT B6, `(.L_x_5966) ;  /* 0x0000128000067945 */ /* 0x000fe80003800200 */
[----:B------:R-:W-:Y:S05]  /*8760*/  @P2 BRA `(.L_x_5967) ;  /* 0x0000001000982947 */ /* 0x000fea0003800000 */
[----:B------:R-:W0:Y:S01]  /*8770*/  LDCU UR4, c[0x0][0x3b4] ;  /* 0x00007680ff0477ac */ /* 0x000e220008000800 */
[----:B------:R-:W1:Y:S01]  /*8780*/  LDC.64 R8, c[0x0][0x388] ;  /* 0x0000e200ff087b82 */ /* 0x000e620000000a00 */
[----:B---3--:R-:W-:Y:S01]  /*8790*/  IMAD R0, R18, 0x200, R23 ;  /* 0x0000020012007824 */ /* 0x008fe200078e0217 */
        /* <DEDUP_REMOVED lines=19> */
.L_x_5971:
[----:B------:R-:W0:Y:S01]  /*88d0*/  F2I.S64.F64.TRUNC R4, R4 ;  /* 0x0000000400047311 */ /* 0x000e22000030d900 */
[----:B------:R-:W-:Y:S02]  /*88e0*/  IMAD.MOV.U32 R23, RZ, RZ, R31 ;  /* 0x000000ffff177224 */ /* 0x000fe400078e001f */
[----:B0-----:R-:W-:-:S05]  /*88f0*/  IMAD.MOV.U32 R3, RZ, RZ, R4 ;  /* 0x000000ffff037224 */ /* 0x001fca00078e0004 */
[----:B------:R0:W-:Y:S01]  /*8900*/  STG.E.U8 desc[UR36][R8.64], R3 ;  /* 0x0000000308007986 */ /* 0x0001e2000c101124 */
[----:B------:R-:W-:Y:S05]  /*8910*/  BRA `(.L_x_5967) ;  /* 0x00000010002c7947 */ /* 0x000fea0003800000 */
.L_x_5970:
        /* <DEDUP_REMOVED lines=10> */
.L_x_5974:
[----:B------:R-:W0:Y:S01]  /*89c0*/  F2I.F64.TRUNC R5, R4 ;  /* 0x0000000400057311 */ /* 0x000e22000030d100 */
[----:B------:R-:W-:Y:S01]  /*89d0*/  IMAD.MOV.U32 R23, RZ, RZ, R31 ;  /* 0x000000ffff177224 */ /* 0x000fe200078e001f */
[----:B0-----:R0:W-:Y:S01]  /*89e0*/  STG.E desc[UR36][R8.64], R5 ;  /* 0x0000000508007986 */ /* 0x0011e2000c101924 */
[----:B------:R-:W-:Y:S05]  /*89f0*/  BRA `(.L_x_5967) ;  /* 0x0000000c00f47947 */ /* 0x000fea0003800000 */
.L_x_5973:
[----:B------:R-:W0:Y:S01]  /*8a00*/  F2I.F64.TRUNC R5, R4 ;  /* 0x0000000400057311 */ /* 0x000e22000030d100 */
[----:B------:R-:W-:Y:S01]  /*8a10*/  IMAD.MOV.U32 R23, RZ, RZ, R31 ;  /* 0x000000ffff177224 */ /* 0x000fe200078e001f */
[----:B0-----:R0:W-:Y:S01]  /*8a20*/  STG.E.U16 desc[UR36][R8.64], R5 ;  /* 0x0000000508007986 */ /* 0x0011e2000c101524 */
[----:B------:R-:W-:Y:S05]  /*8a30*/  BRA `(.L_x_5967) ;  /* 0x0000000c00e47947 */ /* 0x000fea0003800000 */
.L_x_5969:
        /* <DEDUP_REMOVED lines=14> */
.L_x_5976:
        /* <DEDUP_REMOVED lines=9> */
.L_x_5975:
        /* <DEDUP_REMOVED lines=15> */
.L_x_5978:
        /* <DEDUP_REMOVED lines=10> */
.L_x_5977:
[----:B------:R0:W-:Y:S01]  /*8d40*/  STG.E.64 desc[UR36][R8.64], R4 ;  /* 0x0000000408007986 */ /* 0x0001e2000c101b24 */
[----:B------:R-:W-:Y:S01]  /*8d50*/  IMAD.MOV.U32 R23, RZ, RZ, R31 ;  /* 0x000000ffff177224 */ /* 0x000fe200078e001f */
[----:B------:R-:W-:Y:S06]  /*8d60*/  BRA `(.L_x_5967) ;  /* 0x0000000c00187947 */ /* 0x000fec0003800000 */
.L_x_5968:
        /* <DEDUP_REMOVED lines=13> */
.L_x_5981:
[----:B------:R-:W-:Y:S01]  /*8e40*/  CS2R R6, SRZ ;  /* 0x0000000000067805 */ /* 0x000fe2000001ff00 */
[----:B------:R-:W-:-:S04]  /*8e50*/  IMAD.MOV.U32 R23, RZ, RZ, R31 ;  /* 0x000000ffff177224 */ /* 0x000fc800078e001f */
[----:B------:R0:W-:Y:S01]  /*8e60*/  STG.E.128 desc[UR36][R8.64], R4 ;  /* 0x0000000408007986 */ /* 0x0001e2000c101d24 */
[----:B------:R-:W-:Y:S05]  /*8e70*/  BRA `(.L_x_5967) ;  /* 0x0000000800d47947 */ /* 0x000fea0003800000 */
.L_x_5980:
        /* <DEDUP_REMOVED lines=23> */
.L_x_5985:
[----:B------:R-:W-:Y:S05]  /*8ff0*/  BSYNC.RECONVERGENT B0 ;  /* 0x0000000000007941 */ /* 0x000fea0003800200 */
.L_x_5984:
[----:B------:R-:W-:Y:S01]  /*9000*/  LOP3.LUT R7, R0, 0x80, R7, 0xf8, !PT ;  /* 0x0000008000077812 */ /* 0x000fe200078ef807 */
[----:B------:R-:W-:-:S04]  /*9010*/  IMAD.MOV.U32 R23, RZ, RZ, R31 ;  /* 0x000000ffff177224 */ /* 0x000fc800078e001f */
[----:B------:R0:W-:Y:S01]  /*9020*/  STG.E.U8 desc[UR36][R8.64], R7 ;  /* 0x0000000708007986 */ /* 0x0001e2000c101124 */
[----:B------:R-:W-:Y:S05]  /*9030*/  BRA `(.L_x_5967) ;  /* 0x0000000800647947 */ /* 0x000fea0003800000 */
.L_x_5983:
        /* <DEDUP_REMOVED lines=19> */
.L_x_5987:
[----:B------:R-:W-:Y:S05]  /*9170*/  BSYNC.RECONVERGENT B0 ;  /* 0x0000000000007941 */ /* 0x000fea0003800200 */
.L_x_5986:
[----:B------:R-:W-:Y:S01]  /*9180*/  LOP3.LUT R7, R0, 0x80, R7, 0xf8, !PT ;  /* 0x0000008000077812 */ /* 0x000fe200078ef807 */
[----:B------:R-:W-:-:S04]  /*9190*/  IMAD.MOV.U32 R23, RZ, RZ, R31 ;  /* 0x000000ffff177224 */ /* 0x000fc800078e001f */
[----:B------:R0:W-:Y:S01]  /*91a0*/  STG.E.U8 desc[UR36][R8.64], R7 ;  /* 0x0000000708007986 */ /* 0x0001e2000c101124 */
[----:B------:R-:W-:Y:S05]  /*91b0*/  BRA `(.L_x_5967) ;  /* 0x0000000800047947 */ /* 0x000fea0003800000 */
.L_x_5982:
        /* <DEDUP_REMOVED lines=9> */
.L_x_5979:
        /* <DEDUP_REMOVED lines=12> */
.L_x_5990:
        /* <DEDUP_REMOVED lines=17> */
.L_x_5993:
[----:B------:R-:W-:-:S04]  /*9420*/  SHF.R.U32.HI R0, RZ, 0x14, R7 ;  /* 0x00000014ff007819 */ /* 0x000fc80000011607 */
[----:B------:R-:W-:-:S04]  /*9430*/  LOP3.LUT R0, R0, 0x1, RZ, 0xc0, !PT ;  /* 0x0000000100007812 */ /* 0x000fc800078ec0ff */
[----:B------:R-:W-:-:S04]  /*9440*/  IADD3 R0, PT, PT, R7, 0x487ffff, R0 ;  /* 0x0487ffff07007810 */ /* 0x000fc80007ffe000 */
[----:B------:R-:W-:-:S04]  /*9450*/  SHF.R.U32.HI R0, RZ, 0x14, R0 ;  /* 0x00000014ff007819 */ /* 0x000fc80000011600 */
[----:B------:R-:W-:-:S07]  /*9460*/  LOP3.LUT R3, R0, 0xff, RZ, 0xc0, !PT ;  /* 0x000000ff00037812 */ /* 0x000fce00078ec0ff */
.L_x_5994:
[----:B------:R-:W-:-:S04]  /*9470*/  SHF.R.U32.HI R0, RZ, 0x18, R7 ;  /* 0x00000018ff007819 */ /* 0x000fc80000011607 */
[----:B------:R-:W-:-:S07]  /*9480*/  LOP3.LUT R0, R3, 0x80, R0, 0xf8, !PT ;  /* 0x0000008003007812 */ /* 0x000fce00078ef800 */
.L_x_5992:
[----:B------:R-:W-:Y:S05]  /*9490*/  BSYNC.RECONVERGENT B0 ;  /* 0x0000000000007941 */ /* 0x000fea0003800200 */
.L_x_5991:
[----:B------:R0:W-:Y:S01]  /*94a0*/  STG.E.U8 desc[UR36][R8.64], R0 ;  /* 0x0000000008007986 */ /* 0x0001e2000c101124 */
[----:B------:R-:W-:Y:S01]  /*94b0*/  IMAD.MOV.U32 R23, RZ, RZ, R31 ;  /* 0x000000ffff177224 */ /* 0x000fe200078e001f */
[----:B------:R-:W-:Y:S06]  /*94c0*/  BRA `(.L_x_5967) ;  /* 0x0000000400407947 */ /* 0x000fec0003800000 */
.L_x_5989:
        /* <DEDUP_REMOVED lines=17> */
.L_x_5997:
[----:B------:R-:W-:-:S04]  /*95e0*/  SHF.R.U32.HI R0, RZ, 0x15, R7 ;  /* 0x00000015ff007819 */ /* 0x000fc80000011607 */
[----:B------:R-:W-:-:S04]  /*95f0*/  LOP3.LUT R0, R0, 0x1, RZ, 0xc0, !PT ;  /* 0x0000000100007812 */ /* 0x000fc800078ec0ff */
[----:B------:R-:W-:-:S04]  /*9600*/  IADD3 R0, PT, PT, R7, 0x88fffff, R0 ;  /* 0x088fffff07007810 */ /* 0x000fc80007ffe000 */
[----:B------:R-:W-:-:S04]  /*9610*/  SHF.R.U32.HI R0, RZ, 0x15, R0 ;  /* 0x00000015ff007819 */ /* 0x000fc80000011600 */
[----:B------:R-:W-:-:S07]  /*9620*/  LOP3.LUT R3, R0, 0xff, RZ, 0xc0, !PT ;  /* 0x000000ff00037812 */ /* 0x000fce00078ec0ff */
.L_x_5998:
[----:B------:R-:W-:-:S04]  /*9630*/  SHF.R.U32.HI R0, RZ, 0x18, R7 ;  /* 0x00000018ff007819 */ /* 0x000fc80000011607 */
[----:B------:R-:W-:-:S07]  /*9640*/  LOP3.LUT R0, R3, 0x80, R0, 0xf8, !PT ;  /* 0x0000008003007812 */ /* 0x000fce00078ef800 */
.L_x_5996:
[----:B------:R-:W-:Y:S05]  /*9650*/  BSYNC.RECONVERGENT B0 ;  /* 0x0000000000007941 */ /* 0x000fea0003800200 */
.L_x_5995:
[----:B------:R0:W-:Y:S01]  /*9660*/  STG.E.U8 desc[UR36][R8.64], R0 ;  /* 0x0000000008007986 */ /* 0x0001e2000c101124 */
[----:B------:R-:W-:Y:S01]  /*9670*/  IMAD.MOV.U32 R23, RZ, RZ, R31 ;  /* 0x000000ffff177224 */ /* 0x000fe200078e001f */
[----:B------:R-:W-:Y:S06]  /*9680*/  BRA `(.L_x_5967) ;  /* 0x0000000000d07947 */ /* 0x000fec0003800000 */
.L_x_5988:
[----:B------:R-:W-:-:S13]  /*9690*/  ISETP.NE.AND P0, PT, R0, 0x1c, PT ;  /* 0x0000001c0000780c */ /* 0x000fda0003f05270 */
[----:B------:R-:W-:Y:S05]  /*96a0*/  @!P0 BRA `(.L_x_5999) ;  /* 0x0000000000bc8947 */ /* 0x000fea0003800000 */
[----:B------:R-:W-:-:S13]  /*96b0*/  ISETP.NE.AND P0, PT, R0, 0x1d, PT ;  /* 0x0000001d0000780c */ /* 0x000fda0003f05270 */
[----:B------:R-:W-:Y:S05]  /*96c0*/  @!P0 BRA `(.L_x_6000) ;  /* 0x0000000000a48947 */ /* 0x000fea0003800000 */
[----:B------:R-:W-:-:S13]  /*96d0*/  ISETP.NE.AND P0, PT, R0, 0x2c, PT ;  /* 0x0000002c0000780c */ /* 0x000fda0003f05270 */
[----:B------:R-:W-:Y:S05]  /*96e0*/  @!P0 BRA `(.L_x_6001) ;  /* 0x0000000000488947 */ /* 0x000fea0003800000 */
.L_x_5972:
        /* <DEDUP_REMOVED lines=16> */
.L_x_6002:
[----:B------:R-:W-:Y:S01]  /*97f0*/  IMAD.MOV.U32 R23, RZ, RZ, R31 ;  /* 0x000000ffff177224 */ /* 0x000fe200078e001f */
[----:B------:R-:W-:Y:S06]  /*9800*/  BRA `(.L_x_5967) ;  /* 0x0000000000707947 */ /* 0x000fec0003800000 */
.L_x_6001:
        /* <DEDUP_REMOVED lines=21> */
.L_x_6000:
[----:B------:R-:W0:Y:S01]  /*9960*/  F2I.U64.F64.TRUNC R4, R4 ;  /* 0x0000000400047311 */ /* 0x000e22000030d800 */
[----:B------:R-:W-:Y:S01]  /*9970*/  IMAD.MOV.U32 R23, RZ, RZ, R31 ;  /* 0x000000ffff177224 */ /* 0x000fe200078e001f */
[----:B0-----:R0:W-:Y:S01]  /*9980*/  STG.E.64 desc[UR36][R8.64], R4 ;  /* 0x0000000408007986 */ /* 0x0011e2000c101b24 */
[----:B------:R-:W-:Y:S05]  /*9990*/  BRA `(.L_x_5967) ;  /* 0x00000000000c7947 */ /* 0x000fea0003800000 */
.L_x_5999:
[----:B------:R-:W0:Y:S01]  /*99a0*/  F2I.U32.F64.TRUNC R5, R4 ;  /* 0x0000000400057311 */ /* 0x000e22000030d000 */
[----:B------:R-:W-:Y:S01]  /*99b0*/  IMAD.MOV.U32 R23, RZ, RZ, R31 ;  /* 0x000000ffff177224 */ /* 0x000fe200078e001f */
[----:B0-----:R0:W-:Y:S06]  /*99c0*/  STG.E desc[UR36][R8.64], R5 ;  /* 0x0000000508007986 */ /* 0x0011ec000c101924 */
.L_x_5967:
[----:B------:R-:W-:Y:S05]  /*99d0*/  BSYNC.RECONVERGENT B6 ;  /* 0x0000000000067941 */ /* 0x000fea0003800200 */
.L_x_5966:
[----:B------:R-:W-:Y:S01]  /*99e0*/  ISETP.GE.AND P0, PT, R23, R2, PT ;  /* 0x000000021700720c */ /* 0x000fe20003f06270 */
[----:B------:R-:W-:-:S12]  /*99f0*/  BSSY.RECONVERGENT B6, `(.L_x_6003) ;  /* 0x0000228000067945 */ /* 0x000fd80003800200 */
[----:B------:R-:W-:Y:S05]  /*9a00*/  @P0 BRA `(.L_x_6004) ;  /* 0x0000002000980947 */ /* 0x000fea0003800000 */
[----:B------:R-:W1:Y:S01]  /*9a10*/  LDCU UR4, c[0x0][0x3b4] ;  /* 0x00007680ff0477ac */ /* 0x000e620008000800 */
[----:B0-----:R-:W0:Y:S01]  /*9a20*/  LDC.64 R4, c[0x0][0x388] ;  /* 0x0000e200ff047b82 */ /* 0x001e220000000a00 */
[----:B---3--:R-:W-:Y:S01]  /*9a30*/  IMAD R0, R18, 0x200, R23 ;  /* 0x0000020012007824 */ /* 0x008fe200078e0217 */
        /* <DEDUP_REMOVED lines=18> */
.L_x_6008:
[----:B------:R-:W0:Y:S02]  /*9b60*/  F2I.S64.F64.TRUNC R28, R28 ;  /* 0x0000001c001c7311 */ /* 0x000e24000030d900 */
[----:B0-----:R-:W-:-:S05]  /*9b70*/  IMAD.MOV.U32 R3, RZ, RZ, R28 ;  /* 0x000000ffff037224 */ /* 0x001fca00078e001c */
[----:B------:R0:W-:Y:S01]  /*9b80*/  STG.E.U8 desc[UR36][R4.64], R3 ;  /* 0x0000000304007986 */ /* 0x0001e2000c101124 */
[----:B------:R-:W-:Y:S05]  /*9b90*/  BRA `(.L_x_6010) ;  /* 0x0000000c00e07947 */ /* 0x000fea0003800000 */
.L_x_6007:
        /* <DEDUP_REMOVED lines=9> */
.L_x_6012:
[----:B------:R-:W0:Y:S02]  /*9c30*/  F2I.F64.TRUNC R29, R28 ;  /* 0x0000001c001d7311 */ /* 0x000e24000030d100 */
[----:B0-----:R0:W-:Y:S01]  /*9c40*/  STG.E desc[UR36][R4.64], R29 ;  /* 0x0000001d04007986 */ /* 0x0011e2000c101924 */
[----:B------:R-:W-:Y:S05]  /*9c50*/  BRA `(.L_x_6010) ;  /* 0x0000000c00b07947 */ /* 0x000fea0003800000 */
.L_x_6011:
[----:B------:R-:W0:Y:S02]  /*9c60*/  F2I.F64.TRUNC R29, R28 ;  /* 0x0000001c001d7311 */ /* 0x000e24000030d100 */
[----:B0-----:R0:W-:Y:S01]  /*9c70*/  STG.E.U16 desc[UR36][R4.64], R29 ;  /* 0x0000001d04007986 */ /* 0x0011e2000c101524 */
[----:B------:R-:W-:Y:S05]  /*9c80*/  BRA `(.L_x_6010) ;  /* 0x0000000c00a47947 */ /* 0x000fea0003800000 */
.L_x_6006:
        /* <DEDUP_REMOVED lines=13> */
.L_x_6014:
        /* <DEDUP_REMOVED lines=8> */
.L_x_6013:
        /* <DEDUP_REMOVED lines=14> */
.L_x_6016:
        /* <DEDUP_REMOVED lines=9> */
.L_x_6015:
[----:B------:R0:W-:Y:S01]  /*9f50*/  STG.E.64 desc[UR36][R4.64], R28 ;  /* 0x0000001c04007986 */ /* 0x0001e2000c101b24 */
[----:B------:R-:W-:Y:S05]  /*9f60*/  BRA `(.L_x_6010) ;  /* 0x0000000800ec7947 */ /* 0x000fea0003800000 */
.L_x_6005:
        /* <DEDUP_REMOVED lines=13> */
.L_x_6020:
        /* <DEDUP_REMOVED lines=22> */
.L_x_6023:
[----:B------:R-:W-:-:S04]  /*a1a0*/  SHF.R.U32.HI R3, RZ, 0x18, R7 ;  /* 0x00000018ff037819 */ /* 0x000fc80000011607 */
[----:B------:R-:W-:-:S07]  /*a1b0*/  LOP3.LUT R0, R0, 0x80, R3, 0xf8, !PT ;  /* 0x0000008000007812 */ /* 0x000fce00078ef803 */
.L_x_6022:
[----:B------:R-:W-:Y:S05]  /*a1c0*/  BSYNC.RECONVERGENT B0 ;  /* 0x0000000000007941 */ /* 0x000fea0003800200 */
.L_x_6021:
[----:B------:R0:W-:Y:S01]  /*a1d0*/  STG.E.U8 desc[UR36][R4.64], R0 ;  /* 0x0000000004007986 */ /* 0x0001e2000c101124 */
[----:B------:R-:W-:Y:S05]  /*a1e0*/  BRA `(.L_x_6010) ;  /* 0x00000008004c7947 */ /* 0x000fea0003800000 */
.L_x_6019:
        /* <DEDUP_REMOVED lines=22> */
.L_x_6026:
[----:B------:R-:W-:-:S04]  /*a350*/  SHF.R.U32.HI R3, RZ, 0x18, R7 ;  /* 0x00000018ff037819 */ /* 0x000fc80000011607 */
[----:B------:R-:W-:-:S07]  /*a360*/  LOP3.LUT R0, R0, 0x80, R3, 0xf8, !PT ;  /* 0x0000008000007812 */ /* 0x000fce00078ef803 */
.L_x_6025:
[----:B------:R-:W-:Y:S05]  /*a370*/  BSYNC.RECONVERGENT B0 ;  /* 0x0000000000007941 */ /* 0x000fea0003800200 */
.L_x_6024:
[----:B------:R0:W-:Y:S01]  /*a380*/  STG.E.U8 desc[UR36][R4.64], R0 ;  /* 0x0000000004007986 */ /* 0x0001e2000c101124 */
[----:B------:R-:W-:Y:S05]  /*a390*/  BRA `(.L_x_6010) ;  /* 0x0000000400e07947 */ /* 0x000fea0003800000 */
.L_x_6018:
        /* <DEDUP_REMOVED lines=26> */
.L_x_6028:
[----:B------:R-:W0:Y:S02]  /*a540*/  F2I.U64.F64.TRUNC R28, R28 ;  /* 0x0000001c001c7311 */ /* 0x000e24000030d800 */
[----:B0-----:R0:W-:Y:S01]  /*a550*/  STG.E.64 desc[UR36][R4.64], R28 ;  /* 0x0000001c04007986 */ /* 0x0011e2000c101b24 */
[----:B------:R-:W-:Y:S05]  /*a560*/  BRA `(.L_x_6010) ;  /* 0x00000004006c7947 */ /* 0x000fea0003800000 */
.L_x_6027:
[----:B------:R-:W0:Y:S02]  /*a570*/  F2I.U32.F64.TRUNC R29, R28 ;  /* 0x0000001c001d7311 */ /* 0x000e24000030d000 */
[----:B0-----:R0:W-:Y:S01]  /*a580*/  STG.E desc[UR36][R4.64], R29 ;  /* 0x0000001d04007986 */ /* 0x0011e2000c101924 */
[----:B------:R-:W-:Y:S05]  /*a590*/  BRA `(.L_x_6010) ;  /* 0x0000000400607947 */ /* 0x000fea0003800000 */
.L_x_6017:
        /* <DEDUP_REMOVED lines=10> */
.L_x_6030:
[----:B------:R-:W-:-:S05]  /*a640*/  CS2R R30, SRZ ;  /* 0x00000000001e7805 */ /* 0x000fca000001ff00 */
[----:B------:R0:W-:Y:S01]  /*a650*/  STG.E.128 desc[UR36][R4.64], R28 ;  /* 0x0000001c04007986 */ /* 0x0001e2000c101d24 */
[----:B------:R-:W-:Y:S05]  /*a660*/  BRA `(.L_x_6010) ;  /* 0x00000004002c7947 */ /* 0x000fea0003800000 */
.L_x_6029:
[----:B------:R-:W-:-:S13]  /*a670*/  ISETP.NE.AND P0, PT, R0, 0xf, PT ;  /* 0x0000000f0000780c */ /* 0x000fda0003f05270 */
[----:B------:R-:W-:Y:S05]  /*a680*/  @!P0 BRA `(.L_x_6031) ;  /* 0x0000000400088947 */ /* 0x000fea0003800000 */
[----:B------:R-:W-:-:S13]  /*a690*/  ISETP.NE.AND P0, PT, R0, 0x17, PT ;  /* 0x000000170000780c */ /* 0x000fda0003f05270 */
[----:B------:R-:W-:Y:S05]  /*a6a0*/  @!P0 BRA `(.L_x_6032) ;  /* 0x0000000000a08947 */ /* 0x000fea0003800000 */
[----:B------:R-:W-:-:S13]  /*a6b0*/  ISETP.NE.AND P0, PT, R0, 0x18, PT ;  /* 0x000000180000780c */ /* 0x000fda0003f05270 */
[----:B------:R-:W-:Y:S05]  /*a6c0*/  @!P0 BRA `(.L_x_6033) ;  /* 0x0000000000448947 */ /* 0x000fea0003800000 */
.L_x_6009:
        /* <DEDUP_REMOVED lines=16> */
.L_x_6034:
[----:B------:R-:W-:Y:S05]  /*a7d0*/  BRA `(.L_x_6010) ;  /* 0x0000000000d07947 */ /* 0x000fea0003800000 */
.L_x_6033:
        /* <DEDUP_REMOVED lines=17> */
.L_x_6036:
[----:B------:R-:W-:Y:S05]  /*a8f0*/  BSYNC.RECONVERGENT B0 ;  /* 0x0000000000007941 */ /* 0x000fea0003800200 */
.L_x_6035:
[----:B------:R-:W-:-:S05]  /*a900*/  LOP3.LUT R3, R0, 0x80, R3, 0xf8, !PT ;  /* 0x0000008000037812 */ /* 0x000fca00078ef803 */
[----:B------:R3:W-:Y:S01]  /*a910*/  STG.E.U8 desc[UR36][R4.64], R3 ;  /* 0x0000000304007986 */ /* 0x0007e2000c101124 */
[----:B------:R-:W-:Y:S05]  /*a920*/  BRA `(.L_x_6010) ;  /* 0x00000000007c7947 */ /* 0x000fea0003800000 */
.L_x_6032:
        /* <DEDUP_REMOVED lines=16> */
.L_x_6038:
[----:B------:R-:W-:Y:S01]  /*aa30*/  IMAD.MOV.U32 R0, RZ, RZ, 0x7f ;  /* 0x0000007fff007424 */ /* 0x000fe200078e00ff */
[----:B------:R-:W-:-:S04]  /*aa40*/  ISETP.GT.U32.AND P0, PT, R3, 0x7f800000, PT ;  /* 0x7f8000000300780c */ /* 0x000fc80003f04070 */
[----:B------:R-:W-:-:S09]  /*aa50*/  SEL R0, R0, 0x7c, P0 ;  /* 0x0000007c00007807 */ /* 0x000fd20000000000 */
.L_x_6039:
[----:B------:R-:W-:Y:S05]  /*aa60*/  BSYNC.RECONVERGENT B0 ;  /* 0x0000000000007941 */ /* 0x000fea0003800200 */
.L_x_6037:
[----:B------:R-:W-:-:S04]  /*aa70*/  SHF.R.U32.HI R3, RZ, 0x18, R7 ;  /* 0x00000018ff037819 */ /* 0x000fc80000011607 */
[----:B------:R-:W-:-:S05]  /*aa80*/  LOP3.LUT R3, R0, 0x80, R3, 0xf8, !PT ;  /* 0x0000008000037812 */ /* 0x000fca00078ef803 */
[----:B------:R2:W-:Y:S01]  /*aa90*/  STG.E.U8 desc[UR36][R4.64], R3 ;  /* 0x0000000304007986 */ /* 0x0005e2000c101124 */
[----:B------:R-:W-:Y:S05]  /*aaa0*/  BRA `(.L_x_6010) ;  /* 0x00000000001c7947 */ /* 0x000fea0003800000 */
.L_x_6031:
[----:B------:R-:W-:Y:S01]  /*aab0*/  UMOV UR4, 0xf0000000 ;  /* 0xf000000000047882 */ /* 0x000fe20000000000 */
[----:B------:R-:W-:Y:S01]  /*aac0*/  UMOV UR5, 0x380fffff ;  /* 0x380fffff00057882 */ /* 0x000fe20000000000 */
[----:B------:R-:W0:Y:S01]  /*aad0*/  F2F.F32.F64 R0, R28 ;  /* 0x0000001c00007310 */ /* 0x000e220000301000 */
[----:B------:R-:W-:-:S14]  /*aae0*/  DSETP.GEU.AND P0, PT, |R28|, UR4, PT ;  /* 0x000000041c007e2a */ /* 0x000fdc000bf0e200 */
[----:B0-----:R-:W-:-:S05]  /*aaf0*/  @!P0 FMUL R0, R0, 1.175494350822287508e-38 ;  /* 0x0080000000008820 */ /* 0x001fca0000400000 */
[----:B------:R-:W-:-:S05]  /*ab00*/  F2FP.BF16.F32.PACK_AB R0, RZ, R0 ;  /* 0x00000000ff00723e */ /* 0x000fca00000010ff */
[----:B------:R0:W-:Y:S02]  /*ab10*/  STG.E.U16 desc[UR36][R4.64], R0 ;  /* 0x0000000004007986 */ /* 0x0001e4000c101524 */
.L_x_6010:
        /* <DEDUP_REMOVED lines=24> */
.L_x_6043:
[----:B------:R-:W0:Y:S02]  /*aca0*/  F2I.S64.F64.TRUNC R24, R24 ;  /* 0x0000001800187311 */ /* 0x000e24000030d900 */
[----:B0-----:R-:W-:-:S05]  /*acb0*/  IMAD.MOV.U32 R3, RZ, RZ, R24 ;  /* 0x000000ffff037224 */ /* 0x001fca00078e0018 */
[----:B------:R0:W-:Y:S01]  /*acc0*/  STG.E.U8 desc[UR36][R4.64], R3 ;  /* 0x0000000304007986 */ /* 0x0001e2000c101124 */
[----:B------:R-:W-:Y:S05]  /*acd0*/  BRA `(.L_x_6045) ;  /* 0x0000000c00e07947 */ /* 0x000fea0003800000 */
.L_x_6042:
        /* <DEDUP_REMOVED lines=9> */
.L_x_6047:
[----:B------:R-:W0:Y:S02]  /*ad70*/  F2I.F64.TRUNC R25, R24 ;  /* 0x0000001800197311 */ /* 0x000e24000030d100 */
[----:B0-----:R0:W-:Y:S01]  /*ad80*/  STG.E desc[UR36][R4.64], R25 ;  /* 0x0000001904007986 */ /* 0x0011e2000c101924 */
[----:B------:R-:W-:Y:S05]  /*ad90*/  BRA `(.L_x_6045) ;  /* 0x0000000c00b07947 */ /* 0x000fea0003800000 */
.L_x_6046:
[----:B------:R-:W0:Y:S02]  /*ada0*/  F2I.F64.TRUNC R25, R24 ;  /* 0x0000001800197311 */ /* 0x000e24000030d100 */
[----:B0-----:R0:W-:Y:S01]  /*adb0*/  STG.E.U16 desc[UR36][R4.64], R25 ;  /* 0x0000001904007986 */ /* 0x0011e2000c101524 */
[----:B------:R-:W-:Y:S05]  /*adc0*/  BRA `(.L_x_6045) ;  /* 0x0000000c00a47947 */ /* 0x000fea0003800000 */
.L_x_6041:
        /* <DEDUP_REMOVED lines=13> */
.L_x_6049:
        /* <DEDUP_REMOVED lines=8> */
.L_x_6048:
        /* <DEDUP_REMOVED lines=14> */
.L_x_6051:
        /* <DEDUP_REMOVED lines=9> */
.L_x_6050:
[----:B------:R0:W-:Y:S01]  /*b090*/  STG.E.64 desc[UR36][R4.64], R24 ;  /* 0x0000001804007986 */ /* 0x0001e2000c101b24 */
[----:B------:R-:W-:Y:S05]  /*b0a0*/  BRA `(.L_x_6045) ;  /* 0x0000000800ec7947 */ /* 0x000fea0003800000 */
.L_x_6040:
        /* <DEDUP_REMOVED lines=13> */
.L_x_6055:
        /* <DEDUP_REMOVED lines=22> */
.L_x_6058:
[----:B------:R-:W-:-:S04]  /*b2e0*/  SHF.R.U32.HI R3, RZ, 0x18, R7 ;  /* 0x00000018ff037819 */ /* 0x000fc80000011607 */
[----:B------:R-:W-:-:S07]  /*b2f0*/  LOP3.LUT R0, R0, 0x80, R3, 0xf8, !PT ;  /* 0x0000008000007812 */ /* 0x000fce00078ef803 */
.L_x_6057:
[----:B------:R-:W-:Y:S05]  /*b300*/  BSYNC.RECONVERGENT B0 ;  /* 0x0000000000007941 */ /* 0x000fea0003800200 */
.L_x_6056:
[----:B------:R0:W-:Y:S01]  /*b310*/  STG.E.U8 desc[UR36][R4.64], R0 ;  /* 0x0000000004007986 */ /* 0x0001e2000c101124 */
[----:B------:R-:W-:Y:S05]  /*b320*/  BRA `(.L_x_6045) ;  /* 0x00000008004c7947 */ /* 0x000fea0003800000 */
.L_x_6054:
        /* <DEDUP_REMOVED lines=22> */
.L_x_6061:
[----:B------:R-:W-:-:S04]  /*b490*/  SHF.R.U32.HI R3, RZ, 0x18, R7 ;  /* 0x00000018ff037819 */ /* 0x000fc80000011607 */
[----:B------:R-:W-:-:S07]  /*b4a0*/  LOP3.LUT R0, R0, 0x80, R3, 0xf8, !PT ;  /* 0x0000008000007812 */ /* 0x000fce00078ef803 */
.L_x_6060:
[----:B------:R-:W-:Y:S05]  /*b4b0*/  BSYNC.RECONVERGENT B0 ;  /* 0x0000000000007941 */ /* 0x000fea0003800200 */
.L_x_6059:
[----:B------:R0:W-:Y:S01]  /*b4c0*/  STG.E.U8 desc[UR36][R4.64], R0 ;  /* 0x0000000004007986 */ /* 0x0001e2000c101124 */
[----:B------:R-:W-:Y:S05]  /*b4d0*/  BRA `(.L_x_6045) ;  /* 0x0000000400e07947 */ /* 0x000fea0003800000 */
.L_x_6053:
        /* <DEDUP_REMOVED lines=26> */
.L_x_6063:
[----:B------:R-:W0:Y:S02]  /*b680*/  F2I.U64.F64.TRUNC R24, R24 ;  /* 0x0000001800187311 */ /* 0x000e24000030d800 */
[----:B0-----:R0:W-:Y:S01]  /*b690*/  STG.E.64 desc[UR36][R4.64], R24 ;  /* 0x0000001804007986 */ /* 0x0011e2000c101b24 */
[----:B------:R-:W-:Y:S05]  /*b6a0*/  BRA `(.L_x_6045) ;  /* 0x00000004006c7947 */ /* 0x000fea0003800000 */
.L_x_6062:
[----:B------:R-:W0:Y:S02]  /*b6b0*/  F2I.U32.F64.TRUNC R25, R24 ;  /* 0x0000001800197311 */ /* 0x000e24000030d000 */
[----:B0-----:R0:W-:Y:S01]  /*b6c0*/  STG.E desc[UR36][R4.64], R25 ;  /* 0x0000001904007986 */ /* 0x0011e2000c101924 */
[----:B------:R-:W-:Y:S05]  /*b6d0*/  BRA `(.L_x_6045) ;  /* 0x0000000400607947 */ /* 0x000fea0003800000 */
.L_x_6052:
        /* <DEDUP_REMOVED lines=10> */
.L_x_6065:
[----:B------:R-:W-:-:S05]  /*b780*/  CS2R R26, SRZ ;  /* 0x00000000001a7805 */ /* 0x000fca000001ff00 */
[----:B------:R0:W-:Y:S01]  /*b790*/  STG.E.128 desc[UR36][R4.64], R24 ;  /* 0x0000001804007986 */ /* 0x0001e2000c101d24 */
[----:B------:R-:W-:Y:S05]  /*b7a0*/  BRA `(.L_x_6045) ;  /* 0x00000004002c7947 */ /* 0x000fea0003800000 */
.L_x_6064:
[----:B------:R-:W-:-:S13]  /*b7b0*/  ISETP.NE.AND P0, PT, R0, 0xf, PT ;  /* 0x0000000f0000780c */ /* 0x000fda0003f05270 */
[----:B------:R-:W-:Y:S05]  /*b7c0*/  @!P0 BRA `(.L_x_6066) ;  /* 0x0000000400088947 */ /* 0x000fea0003800000 */
[----:B------:R-:W-:-:S13]  /*b7d0*/  ISETP.NE.AND P0, PT, R0, 0x17, PT ;  /* 0x000000170000780c */ /* 0x000fda0003f05270 */
[----:B------:R-:W-:Y:S05]  /*b7e0*/  @!P0 BRA `(.L_x_6067) ;  /* 0x0000000000a08947 */ /* 0x000fea0003800000 */
[----:B------:R-:W-:-:S13]  /*b7f0*/  ISETP.NE.AND P0, PT, R0, 0x18, PT ;  /* 0x000000180000780c */ /* 0x000fda0003f05270 */
[----:B------:R-:W-:Y:S05]  /*b800*/  @!P0 BRA `(.L_x_6068) ;  /* 0x0000000000448947 */ /* 0x000fea0003800000 */
.L_x_6044:
        /* <DEDUP_REMOVED lines=16> */
.L_x_6069:
[----:B------:R-:W-:Y:S05]  /*b910*/  BRA `(.L_x_6045) ;  /* 0x0000000000d07947 */ /* 0x000fea0003800000 */
.L_x_6068:
        /* <DEDUP_REMOVED lines=17> */
.L_x_6071:
[----:B------:R-:W-:Y:S05]  /*ba30*/  BSYNC.RECONVERGENT B0 ;  /* 0x0000000000007941 */ /* 0x000fea0003800200 */
.L_x_6070:
[----:B------:R-:W-:-:S05]  /*ba40*/  LOP3.LUT R3, R0, 0x80, R3, 0xf8, !PT ;  /* 0x0000008000037812 */ /* 0x000fca00078ef803 */
[----:B------:R0:W-:Y:S01]  /*ba50*/  STG.E.U8 desc[UR36][R4.64], R3 ;  /* 0x0000000304007986 */ /* 0x0001e2000c101124 */
[----:B------:R-:W-:Y:S05]  /*ba60*/  BRA `(.L_x_6045) ;  /* 0x00000000007c7947 */ /* 0x000fea0003800000 */
.L_x_6067:
        /* <DEDUP_REMOVED lines=16> */
.L_x_6073:
[----:B------:R-:W-:Y:S01]  /*bb70*/  IMAD.MOV.U32 R0, RZ, RZ, 0x7f ;  /* 0x0000007fff007424 */ /* 0x000fe200078e00ff */
[----:B------:R-:W-:-:S04]  /*bb80*/  ISETP.GT.U32.AND P0, PT, R3, 0x7f800000, PT ;  /* 0x7f8000000300780c */ /* 0x000fc80003f04070 */
[----:B------:R-:W-:-:S09]  /*bb90*/  SEL R0, R0, 0x7c, P0 ;  /* 0x0000007c00007807 */ /* 0x000fd20000000000 */
.L_x_6074:
[----:B------:R-:W-:Y:S05]  /*bba0*/  BSYNC.RECONVERGENT B0 ;  /* 0x0000000000007941 */ /* 0x000fea0003800200 */
.L_x_6072:
[----:B------:R-:W-:-:S04]  /*bbb0*/  SHF.R.U32.HI R3, RZ, 0x18, R7 ;  /* 0x00000018ff037819 */ /* 0x000fc80000011607 */
[----:B------:R-:W-:-:S05]  /*bbc0*/  LOP3.LUT R3, R0, 0x80, R3, 0xf8, !PT ;  /* 0x0000008000037812 */ /* 0x000fca00078ef803 */
[----:B------:R0:W-:Y:S01]  /*bbd0*/  STG.E.U8 desc[UR36][R4.64], R3 ;  /* 0x0000000304007986 */ /* 0x0001e2000c101124 */
[----:B------:R-:W-:Y:S05]  /*bbe0*/  BRA `(.L_x_6045) ;  /* 0x00000000001c7947 */ /* 0x000fea0003800000 */
.L_x_6066:
[----:B------:R-:W-:Y:S01]  /*bbf0*/  UMOV UR4, 0xf0000000 ;  /* 0xf000000000047882 */ /* 0x000fe20000000000 */
[----:B------:R-:W-:Y:S01]  /*bc00*/  UMOV UR5, 0x380fffff ;  /* 0x380fffff00057882 */ /* 0x000fe20000000000 */
[----:B------:R-:W0:Y:S01]  /*bc10*/  F2F.F32.F64 R0, R24 ;  /* 0x0000001800007310 */ /* 0x000e220000301000 */
[----:B------:R-:W-:-:S14]  /*bc20*/  DSETP.GEU.AND P0, PT, |R24|, UR4, PT ;  /* 0x0000000418007e2a */ /* 0x000fdc000bf0e200 */
[----:B0-----:R-:W-:-:S05]  /*bc30*/  @!P0 FMUL R0, R0, 1.175494350822287508e-38 ;  /* 0x0080000000008820 */ /* 0x001fca0000400000 */
[----:B------:R-:W-:-:S05]  /*bc40*/  F2FP.BF16.F32.PACK_AB R0, RZ, R0 ;  /* 0x00000000ff00723e */ /* 0x000fca00000010ff */
[----:B------:R0:W-:Y:S02]  /*bc50*/  STG.E.U16 desc[UR36][R4.64], R0 ;  /* 0x0000000004007986 */ /* 0x0001e4000c101524 */
.L_x_6045:
[----:B------:R-:W-:-:S07]  /*bc60*/  VIADD R23, R23, 0x80 ;  /* 0x0000008017177836 */ /* 0x000fce0000000000 */
.L_x_6004:
[----:B------:R-:W-:Y:S05]  /*bc70*/  BSYNC.RECONVERGENT B6 ;  /* 0x0000000000067941 */ /* 0x000fea0003800200 */
.L_x_6003:
[----:B------:R-:W-:-:S13]  /*bc80*/  ISETP.GE.AND P0, PT, R23, R2, PT ;  /* 0x000000021700720c */ /* 0x000fda0003f06270 */
[----:B------:R-:W-:Y:S05]  /*bc90*/  @P0 EXIT ;  /* 0x000000000000094d */ /* 0x000fea0003800000 */
[----:B0123--:R-:W0:Y:S01]  /*bca0*/  LDC.64 R2, c[0x0][0x388] ;  /* 0x0000e200ff027b82 */ /* 0x00fe220000000a00 */
        /* <DEDUP_REMOVED lines=17> */
[----:B0-----:R-:W-:Y:S01]  /*bdc0*/  STG.E.U8 desc[UR36][R2.64], R17 ;  /* 0x0000001102007986 */ /* 0x001fe2000c101124 */
[----:B------:R-:W-:Y:S05]  /*bdd0*/  EXIT ;  /* 0x000000000000794d */ /* 0x000fea0003800000 */
.L_x_6078:
[----:B------:R-:W0:Y:S02]  /*bde0*/  F2I.S64.F64.TRUNC R16, R16 ;  /* 0x0000001000107311 */ /* 0x000e24000030d900 */
[----:B0-----:R-:W-:-:S05]  /*bdf0*/  IMAD.MOV.U32 R5, RZ, RZ, R16 ;  /* 0x000000ffff057224 */ /* 0x001fca00078e0010 */
[----:B------:R-:W-:Y:S01]  /*be00*/  STG.E.U8 desc[UR36][R2.64], R5 ;  /* 0x0000000502007986 */ /* 0x000fe2000c101124 */
[----:B------:R-:W-:Y:S05]  /*be10*/  EXIT ;  /* 0x000000000000794d */ /* 0x000fea0003800000 */
.L_x_6077:
[----:B------:R-:W-:-:S13]  /*be20*/  ISETP.NE.AND P0, PT, R0, 0x2, PT ;  /* 0x000000020000780c */ /* 0x000fda0003f05270 */
[----:B------:R-:W-:Y:S05]  /*be30*/  @!P0 BRA `(.L_x_6080) ;  /* 0x0000000000288947 */ /* 0x000fea0003800000 */
[----:B------:R-:W-:-:S13]  /*be40*/  ISETP.NE.AND P0, PT, R0, 0x3, PT ;  /* 0x000000030000780c */ /* 0x000fda0003f05270 */
[----:B------:R-:W-:Y:S05]  /*be50*/  @!P0 BRA `(.L_x_6081) ;  /* 0x0000000000148947 */ /* 0x000fea0003800000 */
[----:B------:R-:W-:-:S13]  /*be60*/  ISETP.NE.AND P0, PT, R0, 0x4, PT ;  /* 0x000000040000780c */ /* 0x000fda0003f05270 */
[----:B------:R-:W-:Y:S05]  /*be70*/  @P0 BRA `(.L_x_6079) ;  /* 0x0000000800b40947 */ /* 0x000fea0003800000 */
[----:B------:R-:W0:Y:S02]  /*be80*/  F2I.S64.F64.TRUNC R16, R16 ;  /* 0x0000001000107311 */ /* 0x000e24000030d900 */
[----:B0-----:R-:W-:Y:S01]  /*be90*/  STG.E.64 desc[UR36][R2.64], R16 ;  /* 0x0000001002007986 */ /* 0x001fe2000c101b24 */
[----:B------:R-:W-:Y:S05]  /*bea0*/  EXIT ;  /* 0x000000000000794d */ /* 0x000fea0003800000 */
.L_x_6081:
[----:B------:R-:W0:Y:S02]  /*beb0*/  F2I.F64.TRUNC R17, R16 ;  /* 0x0000001000117311 */ /* 0x000e24000030d100 */
[----:B0-----:R-:W-:Y:S01]  /*bec0*/  STG.E desc[UR36][R2.64], R17 ;  /* 0x0000001102007986 */ /* 0x001fe2000c101924 */
[----:B------:R-:W-:Y:S05]  /*bed0*/  EXIT ;  /* 0x000000000000794d */ /* 0x000fea0003800000 */
.L_x_6080:
[----:B------:R-:W0:Y:S02]  /*bee0*/  F2I.F64.TRUNC R17, R16 ;  /* 0x0000001000117311 */ /* 0x000e24000030d100 */
[----:B0-----:R-:W-:Y:S01]  /*bef0*/  STG.E.U16 desc[UR36][R2.64], R17 ;  /* 0x0000001102007986 */ /* 0x001fe2000c101524 */
[----:B------:R-:W-:Y:S05]  /*bf00*/  EXIT ;  /* 0x000000000000794d */ /* 0x000fea0003800000 */
.L_x_6076:
        /* <DEDUP_REMOVED lines=11> */
[----:B------:R-:W-:Y:S01]  /*bfc0*/  STG.E desc[UR36][R2.64], R5 ;  /* 0x0000000502007986 */ /* 0x000fe2000c101924 */
[----:B------:R-:W-:Y:S05]  /*bfd0*/  EXIT ;  /* 0x000000000000794d */ /* 0x000fea0003800000 */
.L_x_6083:
        /* <DEDUP_REMOVED lines=8> */
.L_x_6082:
        /* <DEDUP_REMOVED lines=14> */
.L_x_6085:
        /* <DEDUP_REMOVED lines=9> */
.L_x_6084:
[----:B------:R-:W-:Y:S01]  /*c1d0*/  STG.E.64 desc[UR36][R2.64], R16 ;  /* 0x0000001002007986 */ /* 0x000fe2000c101b24 */
[----:B------:R-:W-:Y:S05]  /*c1e0*/  EXIT ;  /* 0x000000000000794d */ /* 0x000fea0003800000 */
.L_x_6075:
        /* <DEDUP_REMOVED lines=11> */
[----:B0-----:R-:W-:Y:S01]  /*c2a0*/  STG.E.U16 desc[UR36][R2.64], R17 ;  /* 0x0000001102007986 */ /* 0x001fe2000c101524 */
[----:B------:R-:W-:Y:S05]  /*c2b0*/  EXIT ;  /* 0x000000000000794d */ /* 0x000fea0003800000 */
.L_x_6089:
        /* <DEDUP_REMOVED lines=22> */
.L_x_6092:
[----:B------:R-:W-:-:S04]  /*c420*/  SHF.R.U32.HI R5, RZ, 0x18, R5 ;  /* 0x00000018ff057819 */ /* 0x000fc80000011605 */
[----:B------:R-:W-:-:S07]  /*c430*/  LOP3.LUT R0, R0, 0x80, R5, 0xf8, !PT ;  /* 0x0000008000007812 */ /* 0x000fce00078ef805 */
.L_x_6091:
[----:B------:R-:W-:Y:S05]  /*c440*/  BSYNC.RECONVERGENT B0 ;  /* 0x0000000000007941 */ /* 0x000fea0003800200 */
.L_x_6090:
[----:B------:R-:W-:Y:S01]  /*c450*/  STG.E.U8 desc[UR36][R2.64], R0 ;  /* 0x0000000002007986 */ /* 0x000fe2000c101124 */
[----:B------:R-:W-:Y:S05]  /*c460*/  EXIT ;  /* 0x000000000000794d */ /* 0x000fea0003800000 */
.L_x_6088:
        /* <DEDUP_REMOVED lines=22> */
.L_x_6095:
[----:B------:R-:W-:-:S04]  /*c5d0*/  SHF.R.U32.HI R5, RZ, 0x18, R5 ;  /* 0x00000018ff057819 */ /* 0x000fc80000011605 */
[----:B------:R-:W-:-:S07]  /*c5e0*/  LOP3.LUT R0, R0, 0x80, R5, 0xf8, !PT ;  /* 0x0000008000007812 */ /* 0x000fce00078ef805 */
.L_x_6094:
[----:B------:R-:W-:Y:S05]  /*c5f0*/  BSYNC.RECONVERGENT B0 ;  /* 0x0000000000007941 */ /* 0x000fea0003800200 */
.L_x_6093:
[----:B------:R-:W-:Y:S01]  /*c600*/  STG.E.U8 desc[UR36][R2.64], R0 ;  /* 0x0000000002007986 */ /* 0x000fe2000c101124 */
[----:B------:R-:W-:Y:S05]  /*c610*/  EXIT ;  /* 0x000000000000794d */ /* 0x000fea0003800000 */
.L_x_6087:
        /* <DEDUP_REMOVED lines=26> */
.L_x_6097:
[----:B------:R-:W0:Y:S02]  /*c7c0*/  F2I.U64.F64.TRUNC R16, R16 ;  /* 0x0000001000107311 */ /* 0x000e24000030d800 */
[----:B0-----:R-:W-:Y:S01]  /*c7d0*/  STG.E.64 desc[UR36][R2.64], R16 ;  /* 0x0000001002007986 */ /* 0x001fe2000c101b24 */
[----:B------:R-:W-:Y:S05]  /*c7e0*/  EXIT ;  /* 0x000000000000794d */ /* 0x000fea0003800000 */
.L_x_6096:
[----:B------:R-:W0:Y:S02]  /*c7f0*/  F2I.U32.F64.TRUNC R17, R16 ;  /* 0x0000001000117311 */ /* 0x000e24000030d000 */
[----:B0-----:R-:W-:Y:S01]  /*c800*/  STG.E desc[UR36][R2.64], R17 ;  /* 0x0000001102007986 */ /* 0x001fe2000c101924 */
[----:B------:R-:W-:Y:S05]  /*c810*/  EXIT ;  /* 0x000000000000794d */ /* 0x000fea0003800000 */
.L_x_6086:
        /* <DEDUP_REMOVED lines=8> */
[----:B------:R-:W-:Y:S01]  /*c8a0*/  STG.E.U8 desc[UR36][R2.64], R5 ;  /* 0x0000000502007986 */ /* 0x000fe2000c101124 */
[----:B------:R-:W-:Y:S05]  /*c8b0*/  EXIT ;  /* 0x000000000000794d */ /* 0x000fea0003800000 */
.L_x_6099:
[----:B------:R-:W-:-:S05]  /*c8c0*/  CS2R R18, SRZ ;  /* 0x0000000000127805 */ /* 0x000fca000001ff00 */
[----:B------:R-:W-:Y:S01]  /*c8d0*/  STG.E.128 desc[UR36][R2.64], R16 ;  /* 0x0000001002007986 */ /* 0x000fe2000c101d24 */
[----:B------:R-:W-:Y:S05]  /*c8e0*/  EXIT ;  /* 0x000000000000794d */ /* 0x000fea0003800000 */
.L_x_6098:
[----:B------:R-:W-:-:S13]  /*c8f0*/  ISETP.NE.AND P0, PT, R0, 0xf, PT ;  /* 0x0000000f0000780c */ /* 0x000fda0003f05270 */
[----:B------:R-:W-:Y:S05]  /*c900*/  @!P0 BRA `(.L_x_6100) ;  /* 0x0000000400088947 */ /* 0x000fea0003800000 */
[----:B------:R-:W-:-:S13]  /*c910*/  ISETP.NE.AND P0, PT, R0, 0x17, PT ;  /* 0x000000170000780c */ /* 0x000fda0003f05270 */
[----:B------:R-:W-:Y:S05]  /*c920*/  @!P0 BRA `(.L_x_6101) ;  /* 0x0000000000a08947 */ /* 0x000fea0003800000 */
[----:B------:R-:W-:-:S13]  /*c930*/  ISETP.NE.AND P0, PT, R0, 0x18, PT ;  /* 0x000000180000780c */ /* 0x000fda0003f05270 */
[----:B------:R-:W-:Y:S05]  /*c940*/  @!P0 BRA `(.L_x_6102) ;  /* 0x0000000000448947 */ /* 0x000fea0003800000 */
.L_x_6079:
        /* <DEDUP_REMOVED lines=16> */
.L_x_6103:
[----:B------:R-:W-:Y:S05]  /*ca50*/  EXIT ;  /* 0x000000000000794d */ /* 0x000fea0003800000 */
.L_x_6102:
        /* <DEDUP_REMOVED lines=17> */
.L_x_6105:
[----:B------:R-:W-:Y:S05]  /*cb70*/  BSYNC.RECONVERGENT B0 ;  /* 0x0000000000007941 */ /* 0x000fea0003800200 */
.L_x_6104:
[----:B------:R-:W-:-:S05]  /*cb80*/  LOP3.LUT R5, R0, 0x80, R5, 0xf8, !PT ;  /* 0x0000008000057812 */ /* 0x000fca00078ef805 */
[----:B------:R-:W-:Y:S01]  /*cb90*/  STG.E.U8 desc[UR36][R2.64], R5 ;  /* 0x0000000502007986 */ /* 0x000fe2000c101124 */
[----:B------:R-:W-:Y:S05]  /*cba0*/  EXIT ;  /* 0x000000000000794d */ /* 0x000fea0003800000 */
.L_x_6101:
        /* <DEDUP_REMOVED lines=16> */
.L_x_6107:
[----:B------:R-:W-:Y:S01]  /*ccb0*/  IMAD.MOV.U32 R0, RZ, RZ, 0x7f ;  /* 0x0000007fff007424 */ /* 0x000fe200078e00ff */
[----:B------:R-:W-:-:S04]  /*ccc0*/  ISETP.GT.U32.AND P0, PT, R4, 0x7f800000, PT ;  /* 0x7f8000000400780c */ /* 0x000fc80003f04070 */
[----:B------:R-:W-:-:S09]  /*ccd0*/  SEL R0, R0, 0x7c, P0 ;  /* 0x0000007c00007807 */ /* 0x000fd20000000000 */
.L_x_6108:
[----:B------:R-:W-:Y:S05]  /*cce0*/  BSYNC.RECONVERGENT B0 ;  /* 0x0000000000007941 */ /* 0x000fea0003800200 */
.L_x_6106:
[----:B------:R-:W-:-:S04]  /*ccf0*/  SHF.R.U32.HI R5, RZ, 0x18, R5 ;  /* 0x00000018ff057819 */ /* 0x000fc80000011605 */
[----:B------:R-:W-:-:S05]  /*cd00*/  LOP3.LUT R5, R0, 0x80, R5, 0xf8, !PT ;  /* 0x0000008000057812 */ /* 0x000fca00078ef805 */
[----:B------:R-:W-:Y:S01]  /*cd10*/  STG.E.U8 desc[UR36][R2.64], R5 ;  /* 0x0000000502007986 */ /* 0x000fe2000c101124 */
[----:B------:R-:W-:Y:S05]  /*cd20*/  EXIT ;  /* 0x000000000000794d */ /* 0x000fea0003800000 */
.L_x_6100:
        /* <DEDUP_REMOVED lines=8> */
.L_x_6109:
        /* <DEDUP_REMOVED lines=13> */
.L_x_17956:


//--------------------- .text._ZN2at6native18elementwise_kernelILi128ELi2EZNS0_22gpu_kernel_impl_nocastINS0_13BinaryFunctorIdddZZZNS0_17hypot_kernel_cudaERNS_18TensorIteratorBaseEENKUlvE_clEvENKUlvE_clEvEUlddE_EEEEvS5_RKT_EUliE_EEviT1_ --------------------------
	.section	.text._ZN2at6native18elementwise_kernelILi128ELi2EZNS0_22gpu_kernel_impl_nocastINS0_13BinaryFunctorIdddZZZNS0_17hypot_kernel_cudaERNS_18TensorIteratorBaseEENKUlvE_clEvENKUlvE_clEvEUlddE_EEEEvS5_RKT_EUliE_EEviT1_,"ax",@progbits
	.align	128
        .global         _ZN2at6native18elementwise_kernelILi128ELi2EZNS0_22gpu_kernel_impl_nocastINS0_13BinaryFunctorIdddZZZNS0_17hypot_kernel_cudaERNS_18TensorIteratorBaseEENKUlvE_clEvENKUlvE_clEvEUlddE_EEEEvS5_RKT_EUliE_EEviT1_
        .type           _ZN2at6native18elementwise_kernelILi128ELi2EZNS0_22gpu_kernel_impl_nocastINS0_13BinaryFunctorIdddZZZNS0_17hypot_kernel_cudaERNS_18TensorIteratorBaseEENKUlvE_clEvENKUlvE_clEvEUlddE_EEEEvS5_RKT_EUliE_EEviT1_,@function
        .size           _ZN2at6native18elementwise_kernelILi128ELi2EZNS0_22gpu_kernel_impl_nocastINS0_13BinaryFunctorIdddZZZNS0_17hypot_kernel_cudaERNS_18TensorIteratorBaseEENKUlvE_clEvENKUlvE_clEvEUlddE_EEEEvS5_RKT_EUliE_EEviT1_,(.L_x_17957 - _ZN2at6native18elementwise_kernelILi128ELi2EZNS0_22gpu_kernel_impl_nocastINS0_13BinaryFunctorIdddZZZNS0_17hypot_kernel_cudaERNS_18TensorIteratorBaseEENKUlvE_clEvENKUlvE_clEvEUlddE_EEEEvS5_RKT_EUliE_EEviT1_)
        .other          _ZN2at6native18elementwise_kernelILi128ELi2EZNS0_22gpu_kernel_impl_nocastINS0_13BinaryFunctorIdddZZZNS0_17hypot_kernel_cudaERNS_18TensorIteratorBaseEENKUlvE_clEvENKUlvE_clEvEUlddE_EEEEvS5_RKT_EUliE_EEviT1_,@"STO_CUDA_ENTRY STV_DEFAULT"
_ZN2at6native18elementwise_kernelILi128ELi2EZNS0_22gpu_kernel_impl_nocastINS0_13BinaryFunctorIdddZZZNS0_17hypot_kernel_cudaERNS_18TensorIteratorBaseEENKUlvE_clEvENKUlvE_clEvEUlddE_EEEEvS5_RKT_EUliE_EEviT1_:
.text._ZN2at6native18elementwise_kernelILi128ELi2EZNS0_22gpu_kernel_impl_nocastINS0_13BinaryFunctorIdddZZZNS0_17hypot_kernel_cudaERNS_18TensorIteratorBaseEENKUlvE_clEvENKUlvE_clEvEUlddE_EEEEvS5_RKT_EUliE_EEviT1_:
        /* <DEDUP_REMOVED lines=15> */
[----:B0-----:R-:W2:Y:S04]  /*00f0*/  LDG.E.64 R8, desc[UR8][R8.64] ;  /* 0x0000000808087981 */ /* 0x001ea8000c1e1b00 */
[----:B-1----:R-:W3:Y:S01]  /*0100*/  LDG.E.64 R10, desc[UR8][R10.64] ;  /* 0x000000080a0a7981 */ /* 0x002ee2000c1e1b00 */
[----:B------:R-:W-:Y:S01]  /*0110*/  UMOV UR4, 0xffffffff ;  /* 0xffffffff00047882 */ /* 0x000fe20000000000 */
[----:B------:R-:W-:Y:S01]  /*0120*/  UMOV UR5, 0x7fefffff ;  /* 0x7fefffff00057882 */ /* 0x000fe20000000000 */
[----:B------:R-:W-:Y:S01]  /*0130*/  MOV R16, 0x0 ;  /* 0x0000000000107802 */ /* 0x000fe20000000f00 */
[----:B------:R-:W-:Y:S01]  /*0140*/  UMOV UR6, UR5 ;  /* 0x0000000500067c82 */ /* 0x000fe20008000000 */
[----:B------:R-:W-:Y:S01]  /*0150*/  IMAD.MOV.U32 R17, RZ, RZ, 0x3fd80000 ;  /* 0x3fd80000ff117424 */ /* 0x000fe200078e00ff */
[----:B------:R-:W-:Y:S01]  /*0160*/  IADD3 R3, PT, PT, R3, 0x80, RZ ;  /* 0x0000008003037810 */ /* 0x000fe20007ffe0ff */
[----:B--2---:R-:W-:Y:S01]  /*0170*/  DADD R12, -RZ, |R8| ;  /* 0x00000000ff0c7229 */ /* 0x004fe20000000508 */
[----:B------:R-:W-:Y:S01]  /*0180*/  MOV R8, RZ ;  /* 0x000000ff00087202 */ /* 0x000fe20000000f00 */
        /* <DEDUP_REMOVED lines=11> */
[----:B------:R-:W-:Y:S02]  /*0240*/  MOV R12, UR6 ;  /* 0x00000006000c7c02 */ /* 0x000fe40008000f00 */
[----:B------:R-:W-:-:S02]  /*0250*/  DMUL R10, R8, R6 ;  /* 0x00000006080a7228 */ /* 0x000fc40000000000 */
        /* <DEDUP_REMOVED lines=25> */
[----:B0-----:R0:W-:Y:S02]  /*03f0*/  STG.E.64 desc[UR8][R12.64], R6 ;  /* 0x000000060c007986 */ /* 0x0011e4000c101b08 */
.L_x_6112:
[----:B------:R-:W-:Y:S05]  /*0400*/  BSYNC.RECONVERGENT B0 ;  /* 0x0000000000007941 */ /* 0x000fea0003800200 */
.L_x_6111:
[----:B------:R-:W-:-:S13]  /*0410*/  ISETP.GE.AND P0, PT, R3, UR7, PT ;  /* 0x0000000703007c0c */ /* 0x000fda000bf06270 */
[----:B------:R-:W-:Y:S05]  /*0420*/  @P0 EXIT ;  /* 0x000000000000094d */ /* 0x000fea0003800000 */
[----:B0-----:R-:W0:Y:S08]  /*0430*/  LDC.64 R6, c[0x0][0x5f0] ;  /* 0x00017c00ff067b82 */ /* 0x001e300000000a00 */
[----:B------:R-:W1:Y:S01]  /*0440*/  LDC.64 R8, c[0x0][0x5f8] ;  /* 0x00017e00ff087b82 */ /* 0x000e620000000a00 */
[----:B0-----:R0:W2:Y:S04]  /*0450*/  LDG.E.64 R2, desc[UR8][R6.64] ;  /* 0x0000000806027981 */ /* 0x0010a8000c1e1b00 */
[----:B-1----:R-:W3:Y:S01]  /*0460*/  LDG.E.64 R4, desc[UR8][R8.64] ;  /* 0x0000000808047981 */ /* 0x002ee2000c1e1b00 */
[----:B------:R-:W-:Y:S01]  /*0470*/  UMOV UR4, 0xffffffff ;  /* 0xffffffff00047882 */ /* 0x000fe20000000000 */
[----:B0-----:R-:W-:Y:S01]  /*0480*/  IMAD.MOV.U32 R6, RZ, RZ, RZ ;  /* 0x000000ffff067224 */ /* 0x001fe200078e00ff */
[----:B------:R-:W-:Y:S01]  /*0490*/  UMOV UR5, 0x7fefffff ;  /* 0x7fefffff00057882 */ /* 0x000fe20000000000 */
[----:B------:R-:W-:Y:S01]  /*04a0*/  HFMA2 R15, -RZ, RZ, 1.9609375, 0 ;  /* 0x3fd80000ff0f7431 */ /* 0x000fe200000001ff */
[----:B------:R-:W-:Y:S01]  /*04b0*/  UMOV UR6, UR5 ;  /* 0x0000000500067c82 */ /* 0x000fe20008000000 */
[----:B------:R-:W-:Y:S01]  /*04c0*/  MOV R14, 0x0 ;  /* 0x00000000000e7802 */ /* 0x000fe20000000f00 */
[----:B--2---:R-:W-:-:S02]  /*04d0*/  DADD R10, -RZ, |R2| ;  /* 0x00000000ff0a7229 */ /* 0x004fc40000000502 */
        /* <DEDUP_REMOVED lines=38> */
[----:B0-----:R-:W-:Y:S01]  /*0740*/  STG.E.64 desc[UR8][R10.64], R4 ;  /* 0x000000040a007986 */ /* 0x001fe2000c101b08 */
[----:B------:R-:W-:Y:S05]  /*0750*/  EXIT ;  /* 0x000000000000794d */ /* 0x000fea0003800000 */
.L_x_6110:
        /* <DEDUP_REMOVED lines=8> */
[----:B------:R-:W-:Y:S01]  /*07e0*/  MOV R4, RZ ;  /* 0x000000ff00047202 */ /* 0x000fe20000000f00 */
[----:B------:R-:W-:Y:S01]  /*07f0*/  IMAD.MOV.U32 R5, RZ, RZ, R3 ;  /* 0x000000ffff057224 */ /* 0x000fe200078e0003 */
[----:B------:R-:W-:Y:S01]  /*0800*/  ISETP.NE.AND P0, PT, R2, RZ, PT ;  /* 0x000000ff0200720c */ /* 0x000fe20003f05270 */
[----:B------:R-:W1:Y:S01]  /*0810*/  LDCU UR6, c[0x0][0x38c] ;  /* 0x00007180ff0677ac */ /* 0x000e620008000800 */
        /* <DEDUP_REMOVED lines=25> */
[----:B------:R-:W-:Y:S01]  /*09b0*/  IMAD.MOV.U32 R10, RZ, RZ, RZ ;  /* 0x000000ffff0a7224 */ /* 0x000fe200078e00ff */
        /* <DEDUP_REMOVED lines=294> */
[----:B------:R-:W-:Y:S01]  /*1c20*/  MOV R8, RZ ;  /* 0x000000ff00087202 */ /* 0x000fe20000000f00 */
[----:B------:R-:W1:Y:S01]  /*1c30*/  LDCU UR4, c[0x0][0x4a8] ;  /* 0x00009500ff0477ac */ /* 0x000e620008000800 */
[----:B------:R-:W2:Y:S09]  /*1c40*/  LDCU UR5, c[0x0][0x5cc] ;  /* 0x0000b980ff0577ac */ /* 0x000eb20008000800 */
[----:B------:R-:W3:Y:S01]  /*1c50*/  @P0 LDC.64 R14, c[0x0][0x4b0] ;  /* 0x00012c00ff0e0b82 */ /* 0x000ee20000000a00 */
[----:B------:R-:W4:Y:S01]  /*1c60*/  LDCU.64 UR12, c[0x0][0x5d0] ;  /* 0x0000ba00ff0c77ac */ /* 0x000f220008000a00 */
[----:B0-----:R-:W-:-:S06]  /*1c70*/  IMAD.HI.U32 R12, R9, UR11, R8 ;  /* 0x0000000b090c7c27 */ /* 0x001fcc000f8e0008 */
[----:B------:R-:W0:Y:S01]  /*1c80*/  @P0 LDC R17, c[0x0][0x4ac] ;  /* 0x00012b00ff110b82 */ /* 0x000e220000000800 */
[----:B-1----:R-:W-:Y:S02]  /*1c90*/  SHF.R.U32.HI R13, RZ, UR4, R12 ;  /* 0x00000004ff0d7c19 */ /* 0x002fe4000801160c */
[----:B------:R-:W-:-:S05]  /*1ca0*/  @P0 MOV R12, RZ ;  /* 0x000000ff000c0202 */ /* 0x000fca0000000f00 */
[----:B------:R-:W1:Y:S01]  /*1cb0*/  @P0 LDC.64 R10, c[0x0][0x5d8] ;  /* 0x00017600ff0a0b82 */ /* 0x000e620000000a00 */
[----:B------:R-:W-:-:S04]  /*1cc0*/  IMAD.MOV R7, RZ, RZ, -R13 ;  /* 0x000000ffff077224 */ /* 0x000fc800078e0a0d */
[----:B------:R-:W-:-:S03]  /*1cd0*/  IMAD R9, R7, UR10, R9 ;  /* 0x0000000a07097c24 */ /* 0x000fc6000f8e0209 */
        /* <DEDUP_REMOVED lines=11> */
.L_x_6115:
[----:B------:R-:W0:Y:S02]  /*1d90*/  LDCU.128 UR12, c[0x0][0x5f0] ;  /* 0x0000be00ff0c77ac */ /* 0x000e240008000c00 */
[----:B0-----:R-:W-:Y:S02]  /*1da0*/  IADD3 R10, P0, PT, R6, UR12, RZ ;  /* 0x0000000c060a7c10 */ /* 0x001fe4000ff1e0ff */
[----:B------:R-:W-:Y:S02]  /*1db0*/  IADD3 R12, P1, PT, R4, UR14, RZ ;  /* 0x0000000e040c7c10 */ /* 0x000fe4000ff3e0ff */
[----:B------:R-:W-:Y:S02]  /*1dc0*/  IADD3.X R11, PT, PT, RZ, UR13, RZ, P0, !PT ;  /* 0x0000000dff0b7c10 */ /* 0x000fe400087fe4ff */
[----:B------:R-:W-:-:S03]  /*1dd0*/  IADD3.X R13, PT, PT, RZ, UR15, RZ, P1, !PT ;  /* 0x0000000fff0d7c10 */ /* 0x000fc60008ffe4ff */
[----:B------:R0:W2:Y:S04]  /*1de0*/  LDG.E.64 R6, desc[UR8][R10.64] ;  /* 0x000000080a067981 */ /* 0x0000a8000c1e1b00 */
[----:B------:R-:W3:Y:S01]  /*1df0*/  LDG.E.64 R8, desc[UR8][R12.64] ;  /* 0x000000080c087981 */ /* 0x000ee2000c1e1b00 */
[----:B------:R-:W-:Y:S01]  /*1e00*/  UMOV UR4, 0xffffffff ;  /* 0xffffffff00047882 */ /* 0x000fe20000000000 */
[----:B------:R-:W-:Y:S01]  /*1e10*/  UMOV UR5, 0x7fefffff ;  /* 0x7fefffff00057882 */ /* 0x000fe20000000000 */
[----:B------:R-:W-:Y:S01]  /*1e20*/  MOV R18, 0x0 ;  /* 0x0000000000127802 */ /* 0x000fe20000000f00 */
[----:B------:R-:W-:Y:S01]  /*1e30*/  UMOV UR6, UR5 ;  /* 0x0000000500067c82 */ /* 0x000fe20008000000 */
[----:B------:R-:W-:Y:S01]  /*1e40*/  MOV R19, 0x3fd80000 ;  /* 0x3fd8000000137802 */ /* 0x000fe20000000f00 */
[----:B0-----:R-:W-:Y:S01]  /*1e50*/  IMAD.MOV.U32 R10, RZ, RZ, RZ ;  /* 0x000000ffff0a7224 */ /* 0x001fe200078e00ff */
[----:B------:R-:W-:Y:S01]  /*1e60*/  IADD3 R3, PT, PT, R3, 0x80, RZ ;  /* 0x0000008003037810 */ /* 0x000fe20007ffe0ff */
        /* <DEDUP_REMOVED lines=19> */
[----:B------:R-:W-:Y:S02]  /*1fa0*/  FSEL R15, R12, UR6, P0 ;  /* 0x000000060c0f7c08 */ /* 0x000fe40008000000 */
[----:B------:R-:W-:-:S04]  /*1fb0*/  MOV R12, R10 ;  /* 0x0000000a000c7202 */ /* 0x000fc80000000f00 */
[----:B------:R-:W-:Y:S01]  /*1fc0*/  SEL R14, R12, UR4, P0 ;  /* 0x000000040c0e7c07 */ /* 0x000fe20008000000 */
[----:B------:R-:W-:Y:S01]  /*1fd0*/  IMAD.MOV.U32 R12, RZ, RZ, RZ ;  /* 0x000000ffff0c7224 */ /* 0x000fe200078e00ff */
[----:B------:R-:W-:Y:S01]  /*1fe0*/  @P1 LOP3.LUT R15, R13, 0x80000, RZ, 0xfc, !PT ;  /* 0x000800000d0f1812 */ /* 0x000fe200078efcff */
[----:B------:R-:W0:Y:S01]  /*1ff0*/  LDCU.64 UR4, c[0x0][0x5e8] ;  /* 0x0000bd00ff0477ac */ /* 0x000e220008000a00 */
[----:B------:R-:W-:Y:S01]  /*2000*/  ISETP.GE.U32.AND P1, PT, R7, 0x7ff00000, PT ;  /* 0x7ff000000700780c */ /* 0x000fe20003f26070 */
[----:B------:R-:W-:Y:S01]  /*2010*/  DSETP.NEU.AND P0, PT, R6, RZ, PT ;  /* 0x000000ff0600722a */ /* 0x000fe20003f0d000 */
[----:B------:R-:W1:Y:S02]  /*2020*/  MUFU.RSQ64H R13, R15 ;  /* 0x0000000f000d7308 */ /* 0x000e640000001c00 */
[----:B-1----:R-:W-:-:S08]  /*2030*/  DMUL R16, R12, R12 ;  /* 0x0000000c0c107228 */ /* 0x002fd00000000000 */
[----:B------:R-:W-:-:S08]  /*2040*/  DFMA R16, R14, -R16, 1 ;  /* 0x3ff000000e10742b */ /* 0x000fd00000000810 */
[----:B------:R-:W-:Y:S02]  /*2050*/  DFMA R18, R16, R18, 0.5 ;  /* 0x3fe000001012742b */ /* 0x000fe40000000012 */
[----:B------:R-:W-:-:S08]  /*2060*/  DMUL R16, R12, R16 ;  /* 0x000000100c107228 */ /* 0x000fd00000000000 */
[----:B------:R-:W-:-:S08]  /*2070*/  DFMA R16, R18, R16, R12 ;  /* 0x000000101210722b */ /* 0x000fd0000000000c */
[----:B------:R-:W-:Y:S01]  /*2080*/  DMUL R16, R10, R16 ;  /* 0x000000100a107228 */ /* 0x000fe20000000000 */
[----:B------:R-:W-:Y:S02]  /*2090*/  LOP3.LUT R11, R4, 0x100000, RZ, 0xfc, !PT ;  /* 0x00100000040b7812 */ /* 0x000fe400078efcff */
[----:B------:R-:W-:Y:S02]  /*20a0*/  MOV R10, RZ ;  /* 0x000000ff000a7202 */ /* 0x000fe40000000f00 */
[----:B0-----:R-:W-:-:S04]  /*20b0*/  IADD3 R4, P2, PT, R5, UR4, RZ ;  /* 0x0000000405047c10 */ /* 0x001fc8000ff5e0ff */
[----:B------:R-:W-:Y:S01]  /*20c0*/  DMUL R16, R16, R10 ;  /* 0x0000000a10107228 */ /* 0x000fe20000000000 */
[----:B------:R-:W-:-:S09]  /*20d0*/  IMAD.X R5, RZ, RZ, UR5, P2 ;  /* 0x00000005ff057e24 */ /* 0x000fd200090e06ff */
[----:B------:R-:W-:Y:S02]  /*20e0*/  @!P1 FSEL R6, R8, R16, !P0 ;  /* 0x0000001008069208 */ /* 0x000fe40004000000 */
[----:B------:R-:W-:-:S05]  /*20f0*/  @!P1 FSEL R7, R9, R17, !P0 ;  /* 0x0000001109079208 */ /* 0x000fca0004000000 */
[----:B------:R0:W-:Y:S02]  /*2100*/  STG.E.64 desc[UR8][R4.64], R6 ;  /* 0x0000000604007986 */ /* 0x0001e4000c101b08 */
.L_x_6114:
[----:B------:R-:W-:Y:S05]  /*2110*/  BSYNC.RECONVERGENT B0 ;  /* 0x0000000000007941 */ /* 0x000fea0003800200 */
.L_x_6113:
        /* <DEDUP_REMOVED lines=8> */
[----:B-1----:R-:W-:Y:S01]  /*21a0*/  IMAD.HI.U32 R6, R3, UR4, R4 ;  /* 0x0000000403067c27 */ /* 0x002fe2000f8e0004 */
[----:B------:R-:W1:Y:S04]  /*21b0*/  LDCU UR4, c[0x0][0x4c0] ;  /* 0x00009800ff0477ac */ /* 0x000e680008000800 */
[----:B------:R-:W-:-:S05]  /*21c0*/  SHF.R.U32.HI R7, RZ, UR5, R6 ;  /* 0x00000005ff077c19 */ /* 0x000fca0008011606 */
[----:B------:R-:W-:-:S04]  /*21d0*/  IMAD.MOV R4, RZ, RZ, -R7 ;  /* 0x000000ffff047224 */ /* 0x000fc800078e0a07 */
[----:B0-----:R-:W-:-:S04]  /*21e0*/  IMAD R2, R4, UR6, R3 ;  /* 0x0000000604027c24 */ /* 0x001fc8000f8e0203 */
[C---:B--2---:R-:W-:Y:S02]  /*21f0*/  IMAD R3, R2.reuse, UR10, RZ ;  /* 0x0000000a02037c24 */ /* 0x044fe4000f8e02ff */
[C---:B------:R-:W-:Y:S02]  /*2200*/  IMAD R4, R2.reuse, UR11, RZ ;  /* 0x0000000b02047c24 */ /* 0x040fe4000f8e02ff */
[----:B-1----:R-:W-:Y:S01]  /*2210*/  IMAD R2, R2, UR4, RZ ;  /* 0x0000000402027c24 */ /* 0x002fe2000f8e02ff */
        /* <DEDUP_REMOVED lines=328> */
[----:B------:R-:W-:Y:S02]  /*36a0*/  IMAD R2, R7, UR11, R2 ;  /* 0x0000000b07027c24 */ /* 0x000fe4000f8e0202 */
[----:B------:R-:W-:-:S04]  /*36b0*/  @P0 IMAD.MOV R10, RZ, RZ, -R0 ;  /* 0x000000ffff0a0224 */ /* 0x000fc800078e0a00 */
[----:B0-----:R-:W-:-:S04]  /*36c0*/  @P0 IMAD R11, R15, R10, R11 ;  /* 0x0000000a0f0b0224 */ /* 0x001fc800078e020b */
[C---:B-1----:R-:W-:Y:S02]  /*36d0*/  @P0 IMAD R3, R11.reuse, R8, R3 ;  /* 0x000000080b030224 */ /* 0x042fe400078e0203 */
[C---:B------:R-:W-:Y:S02]  /*36e0*/  @P0 IMAD R4, R11.reuse, R9, R4 ;  /* 0x000000090b040224 */ /* 0x040fe400078e0204 */
[----:B-----5:R-:W-:-:S07]  /*36f0*/  @P0 IMAD R2, R11, R6, R2 ;  /* 0x000000060b020224 */ /* 0x020fce00078e0202 */
.L_x_6116:
        /* <DEDUP_REMOVED lines=9> */
[----:B------:R-:W-:Y:S01]  /*3790*/  IMAD.MOV.U32 R16, RZ, RZ, 0x0 ;  /* 0x00000000ff107424 */ /* 0x000fe200078e00ff */
[----:B------:R-:W-:Y:S01]  /*37a0*/  UMOV UR6, UR5 ;  /* 0x0000000500067c82 */ /* 0x000fe20008000000 */
[----:B------:R-:W-:Y:S02]  /*37b0*/  MOV R17, 0x3fd80000 ;  /* 0x3fd8000000117802 */ /* 0x000fe40000000f00 */
[----:B0-----:R-:W-:Y:S01]  /*37c0*/  MOV R8, RZ ;  /* 0x000000ff00087202 */ /* 0x001fe20000000f00 */
        /* <DEDUP_REMOVED lines=19> */
[----:B------:R-:W-:Y:S02]  /*3900*/  FSEL R11, R2, UR6, P0 ;  /* 0x00000006020b7c08 */ /* 0x000fe40008000000 */
[----:B------:R-:W-:-:S04]  /*3910*/  MOV R2, R8 ;  /* 0x0000000800027202 */ /* 0x000fc80000000f00 */
[----:B------:R-:W-:Y:S01]  /*3920*/  SEL R10, R2, UR4, P0 ;  /* 0x00000004020a7c07 */ /* 0x000fe20008000000 */
[----:B------:R-:W0:Y:S01]  /*3930*/  LDCU.64 UR4, c[0x0][0x5e8] ;  /* 0x0000bd00ff0477ac */ /* 0x000e220008000a00 */
[----:B------:R-:W-:Y:S01]  /*3940*/  @P1 LOP3.LUT R11, R12, 0x80000, RZ, 0xfc, !PT ;  /* 0x000800000c0b1812 */ /* 0x000fe200078efcff */
[----:B------:R-:W-:Y:S01]  /*3950*/  DSETP.NEU.AND P0, PT, R4, RZ, PT ;  /* 0x000000ff0400722a */ /* 0x000fe20003f0d000 */
[----:B------:R-:W-:Y:S02]  /*3960*/  MOV R12, RZ ;  /* 0x000000ff000c7202 */ /* 0x000fe40000000f00 */
[----:B------:R-:W1:Y:S01]  /*3970*/  MUFU.RSQ64H R13, R11 ;  /* 0x0000000b000d7308 */ /* 0x000e620000001c00 */
[----:B------:R-:W-:Y:S02]  /*3980*/  ISETP.GE.U32.AND P1, PT, R5, 0x7ff00000, PT ;  /* 0x7ff000000500780c */ /* 0x000fe40003f26070 */
[----:B0-----:R-:W-:Y:S01]  /*3990*/  IADD3 R2, P2, PT, R3, UR4, RZ ;  /* 0x0000000403027c10 */ /* 0x001fe2000ff5e0ff */
[----:B-1----:R-:W-:-:S03]  /*39a0*/  DMUL R14, R12, R12 ;  /* 0x0000000c0c0e7228 */ /* 0x002fc60000000000 */
[----:B------:R-:W-:-:S05]  /*39b0*/  IADD3.X R3, PT, PT, RZ, UR5, RZ, P2, !PT ;  /* 0x00000005ff037c10 */ /* 0x000fca00097fe4ff */
[----:B------:R-:W-:-:S08]  /*39c0*/  DFMA R14, R10, -R14, 1 ;  /* 0x3ff000000a0e742b */ /* 0x000fd0000000080e */
[----:B------:R-:W-:Y:S02]  /*39d0*/  DFMA R16, R14, R16, 0.5 ;  /* 0x3fe000000e10742b */ /* 0x000fe40000000010 */
[----:B------:R-:W-:-:S08]  /*39e0*/  DMUL R14, R12, R14 ;  /* 0x0000000e0c0e7228 */ /* 0x000fd00000000000 */
[----:B------:R-:W-:-:S08]  /*39f0*/  DFMA R14, R16, R14, R12 ;  /* 0x0000000e100e722b */ /* 0x000fd0000000000c */
[----:B------:R-:W-:Y:S01]  /*3a00*/  DMUL R14, R8, R14 ;  /* 0x0000000e080e7228 */ /* 0x000fe20000000000 */
[----:B------:R-:W-:Y:S02]  /*3a10*/  LOP3.LUT R9, R0, 0x100000, RZ, 0xfc, !PT ;  /* 0x0010000000097812 */ /* 0x000fe400078efcff */
[----:B------:R-:W-:-:S06]  /*3a20*/  MOV R8, RZ ;  /* 0x000000ff00087202 */ /* 0x000fcc0000000f00 */
[----:B------:R-:W-:-:S10]  /*3a30*/  DMUL R14, R14, R8 ;  /* 0x000000080e0e7228 */ /* 0x000fd40000000000 */
[----:B------:R-:W-:Y:S02]  /*3a40*/  @!P1 FSEL R4, R6, R14, !P0 ;  /* 0x0000000e06049208 */ /* 0x000fe40004000000 */
[----:B------:R-:W-:-:S05]  /*3a50*/  @!P1 FSEL R5, R7, R15, !P0 ;  /* 0x0000000f07059208 */ /* 0x000fca0004000000 */
[----:B------:R-:W-:Y:S01]  /*3a60*/  STG.E.64 desc[UR8][R2.64], R4 ;  /* 0x0000000402007986 */ /* 0x000fe2000c101b08 */
[----:B------:R-:W-:Y:S05]  /*3a70*/  EXIT ;  /* 0x000000000000794d */ /* 0x000fea0003800000 */
.L_x_6117:
        /* <DEDUP_REMOVED lines=16> */
.L_x_17957:


//--------------------- .text._ZN2at6native27unrolled_elementwise_kernelINS0_13BinaryFunctorIdddZZZNS0_17hypot_kernel_cudaERNS_18TensorIteratorBaseEENKUlvE_clEvENKUlvE_clEvEUlddE_EESt5arrayIPcLm3EELi4E23TrivialOffsetCalculatorILi2EjESC_ILi1EjENS0_6memory15LoadWithoutCastENSF_16StoreWithoutCastEEEviT_T0_T2_T3_T4_T5_ --------------------------
	.section	.text._ZN2at6native27unrolled_elementwise_kernelINS0_13BinaryFunctorIdddZZZNS0_17hypot_kernel_cudaERNS_18TensorIteratorBaseEENKUlvE_clEvENKUlvE_clEvEUlddE_EESt5arrayIPcLm3EELi4E23TrivialOffsetCalculatorILi2EjESC_ILi1EjENS0_6memory15LoadWithoutCastENSF_16StoreWithoutCastEEEviT_T0_T2_T3_T4_T5_,"ax",@progbits
	.align	128
        .global         _ZN2at6native27unrolled_elementwise_kernelINS0_13BinaryFunctorIdddZZZNS0_17hypot_kernel_cudaERNS_18TensorIteratorBaseEENKUlvE_clEvENKUlvE_clEvEUlddE_EESt5arrayIPcLm3EELi4E23TrivialOffsetCalculatorILi2EjESC_ILi1EjENS0_6memory15LoadWithoutCastENSF_16StoreWithoutCastEEEviT_T0_T2_T3_T4_T5_
        .type           _ZN2at6native27unrolled_elementwise_kernelINS0_13BinaryFunctorIdddZZZNS0_17hypot_kernel_cudaERNS_18TensorIteratorBaseEENKUlvE_clEvENKUlvE_clEvEUlddE_EESt5arrayIPcLm3EELi4E23TrivialOffsetCalculatorILi2EjESC_ILi1EjENS0_6memory15LoadWithoutCastENSF_16StoreWithoutCastEEEviT_T0_T2_T3_T4_T5_,@function
        .size           _ZN2at6native27unrolled_elementwise_kernelINS0_13BinaryFunctorIdddZZZNS0_17hypot_kernel_cudaERNS_18TensorIteratorBaseEENKUlvE_clEvENKUlvE_clEvEUlddE_EESt5arrayIPcLm3EELi4E23TrivialOffsetCalculatorILi2EjESC_ILi1EjENS0_6memory15LoadWithoutCastENSF_16StoreWithoutCastEEEviT_T0_T2_T3_T4_T5_,(.L_x_17958 - _ZN2at6native27unrolled_elementwise_kernelINS0_13BinaryFunctorIdddZZZNS0_17hypot_kernel_cudaERNS_18TensorIteratorBaseEENKUlvE_clEvENKUlvE_clEvEUlddE_EESt5arrayIPcLm3EELi4E23TrivialOffsetCalculatorILi2EjESC_ILi1EjENS0_6memory15LoadWithoutCastENSF_16StoreWithoutCastEEEviT_T0_T2_T3_T4_T5_)
        .other          _ZN2at6native27unrolled_elementwise_kernelINS0_13BinaryFunctorIdddZZZNS0_17hypot_kernel_cudaERNS_18TensorIteratorBaseEENKUlvE_clEvENKUlvE_clEvEUlddE_EESt5arrayIPcLm3EELi4E23TrivialOffsetCalculatorILi2EjESC_ILi1EjENS0_6memory15LoadWithoutCastENSF_16StoreWithoutCastEEEviT_T0_T2_T3_T4_T5_,@"STO_CUDA_ENTRY STV_DEFAULT"
_ZN2at6native27unrolled_elementwise_kernelINS0_13BinaryFunctorIdddZZZNS0_17hypot_kernel_cudaERNS_18TensorIteratorBaseEENKUlvE_clEvENKUlvE_clEvEUlddE_EESt5arrayIPcLm3EELi4E23TrivialOffsetCalculatorILi2EjESC_ILi1EjENS0_6memory15LoadWithoutCastENSF_16StoreWithoutCastEEEviT_T0_T2_T3_T4_T5_:
.text._ZN2at6native27unrolled_elementwise_kernelINS0_13BinaryFunctorIdddZZZNS0_17hypot_kernel_cudaERNS_18TensorIteratorBaseEENKUlvE_clEvENKUlvE_clEvEUlddE_EESt5arrayIPcLm3EELi4E23TrivialOffsetCalculatorILi2EjESC_ILi1EjENS0_6memory15LoadWithoutCastENSF_16StoreWithoutCastEEEviT_T0_T2_T3_T4_T5_:
[----:B------:R-:W-:Y:S01]  /*0000*/  LDC R1, c[0x0][0x37c] ;  /* 0x0000df00ff017b82 */ /* 0x000fe20000000800 */
[----:B------:R-:W0:Y:S07]  /*0010*/  S2R R0, SR_CTAID.X ;  /* 0x0000000000007919 */ /* 0x000e2e0000002500 */
[----:B------:R-:W0:Y:S01]  /*0020*/  LDC R3, c[0x0][0x380] ;  /* 0x0000e000ff037b82 */ /* 0x000e220000000800 */
[----:B------:R-:W1:Y:S01]  /*0030*/  LDCU.64 UR8, c[0x0][0x358] ;  /* 0x00006b00ff0877ac */ /* 0x000e620008000a00 */
[----:B------:R-:W-:Y:S01]  /*0040*/  CS2R R16, SRZ ;  /* 0x0000000000107805 */ /* 0x000fe2000001ff00 */
[----:B------:R-:W2:Y:S05]  /*0050*/  S2R R11, SR_TID.X ;  /* 0x00000000000b7919 */ /* 0x000eaa0000002100 */
[----:B------:R-:W3:Y:S08]  /*0060*/  LDC.64 R14, c[0x0][0x390] ;  /* 0x0000e400ff0e7b82 */ /* 0x000ef00000000a00 */
[----:B------:R-:W4:Y:S08]  /*0070*/  LDC.64 R18, c[0x0][0x398] ;  /* 0x0000e600ff127b82 */ /* 0x000f300000000a00 */
[----:B------:R-:W1:Y:S01]  /*0080*/  LDC.64 R12, c[0x0][0x390] ;  /* 0x0000e400ff0c7b82 */ /* 0x000e620000000a00 */
[----:B0-----:R-:W-:-:S07]  /*0090*/  IMAD R2, R0, -0x200, R3 ;  /* 0xfffffe0000027824 */ /* 0x001fce00078e0203 */
[----:B------:R-:W0:Y:S01]  /*00a0*/  LDC.64 R6, c[0x0][0x390] ;  /* 0x0000e400ff067b82 */ /* 0x000e220000000a00 */
[----:B--2---:R-:W-:Y:S01]  /*00b0*/  IMAD.MOV.U32 R3, RZ, RZ, R11 ;  /* 0x000000ffff037224 */ /* 0x004fe200078e000b */
[----:B------:R-:W-:-:S06]  /*00c0*/  ISETP.GE.AND P0, PT, R11, R2, PT ;  /* 0x000000020b00720c */ /* 0x000fcc0003f06270 */
[----:B------:R-:W2:Y:S07]  /*00d0*/  LDC.64 R8, c[0x0][0x398] ;  /* 0x0000e600ff087b82 */ /* 0x000eae0000000a00 */
[----:B------:R-:W-:Y:S02]  /*00e0*/  @!P0 VIADD R11, R3, 0x80 ;  /* 0x00000080030b8836 */ /* 0x000fe40000000000 */
[----:B------:R-:W-:-:S03]  /*00f0*/  @!P0 IMAD R5, R0, 0x200, R3 ;  /* 0x0000020000058824 */ /* 0x000fc600078e0203 */
[----:B------:R-:W-:Y:S01]  /*0100*/  ISETP.GE.AND P1, PT, R11, R2, PT ;  /* 0x000000020b00720c */ /* 0x000fe20003f26270 */
[----:B---3--:R-:W-:-:S04]  /*0110*/  @!P0 IMAD.WIDE.U32 R14, R5, 0x8, R14 ;  /* 0x00000008050e8825 */ /* 0x008fc800078e000e */
[----:B----4-:R-:W-:Y:S01]  /*0120*/  @!P0 IMAD.WIDE.U32 R18, R5, 0x8, R18 ;  /* 0x0000000805128825 */ /* 0x010fe200078e0012 */
[----:B------:R-:W-:Y:S01]  /*0130*/  CS2R R4, SRZ ;  /* 0x0000000000047805 */ /* 0x000fe2000001ff00 */
[----:B-1----:R-:W5:Y:S05]  /*0140*/  @!P0 LDG.E.64 R16, desc[UR8][R14.64] ;  /* 0x000000080e108981 */ /* 0x002f6a000c1e1b00 */
[----:B------:R1:W5:Y:S01]  /*0150*/  @!P0 LDG.E.64 R4, desc[UR8][R18.64] ;  /* 0x0000000812048981 */ /* 0x000362000c1e1b00 */
[----:B------:R-:W-:Y:S02]  /*0160*/  @!P1 IMAD R23, R0, 0x200, R11 ;  /* 0x0000020000179824 */ /* 0x000fe400078e020b */
[----:B------:R-:W-:-:S05]  /*0170*/  @!P1 VIADD R11, R11, 0x80 ;  /* 0x000000800b0b9836 */ /* 0x000fca0000000000 */
[----:B------:R-:W-:Y:S01]  /*0180*/  ISETP.GE.AND P2, PT, R11, R2, PT ;  /* 0x000000020b00720c */ /* 0x000fe20003f46270 */
[----:B-1----:R-:W1:-:S12]  /*0190*/  LDC.64 R18, c[0x0][0x398] ;  /* 0x0000e600ff127b82 */ /* 0x002e580000000a00 */
[----:B------:R-:W-:-:S04]  /*01a0*/  @!P2 IMAD R25, R0, 0x200, R11 ;  /* 0x000002000019a824 */ /* 0x000fc800078e020b */
[----:B------:R-:W-:-:S04]  /*01b0*/  @!P2 IMAD.WIDE.U32 R12, R25, 0x8, R12 ;  /* 0x00000008190ca825 */ /* 0x000fc800078e000c */
[----:B------:R-:W-:Y:S02]  /*01c0*/  @!P2 VIADD R11, R11, 0x80 ;  /* 0x000000800b0ba836 */ /* 0x000fe40000000000 */
[----:B-1----:R-:W-:Y:S02]  /*01d0*/  @!P2 IMAD.WIDE.U32 R24, R25, 0x8, R18 ;  /* 0x000000081918a825 */ /* 0x002fe400078e0012 */
[----:B------:R-:W1:Y:S01]  /*01e0*/  LDC.64 R18, c[0x0][0x390] ;  /* 0x0000e400ff127b82 */ /* 0x000e620000000a00 */
[----:B------:R-:W-:Y:S01]  /*01f0*/  ISETP.GE.AND P0, PT, R11, R2, PT ;  /* 0x000000020b00720c */ /* 0x000fe20003f06270 */
[----:B0-----:R-:W-:Y:S01]  /*0200*/  @!P1 IMAD.WIDE.U32 R20, R23, 0x8, R6 ;  /* 0x0000000817149825 */ /* 0x001fe200078e0006 */
[----:B------:R-:W-:-:S03]  /*0210*/  CS2R R6, SRZ ;  /* 0x0000000000067805 */ /* 0x000fc6000001ff00 */
[----:B--2---:R-:W-:Y:S01]  /*0220*/  @!P1 IMAD.WIDE.U32 R14, R23, 0x8, R8 ;  /* 0x00000008170e9825 */ /* 0x004fe200078e0008 */
[----:B------:R-:W-:Y:S02]  /*0230*/  CS2R R8, SRZ ;  /* 0x0000000000087805 */ /* 0x000fe4000001ff00 */
[----:B------:R0:W5:Y:S04]  /*0240*/  @!P1 LDG.E.64 R6, desc[UR8][R20.64] ;  /* 0x0000000814069981 */ /* 0x000168000c1e1b00 */
[----:B------:R1:W5:Y:S01]  /*0250*/  @!P1 LDG.E.64 R8, desc[UR8][R14.64] ;  /* 0x000000080e089981 */ /* 0x000362000c1e1b00 */
[----:B0-----:R-:W-:-:S04]  /*0260*/  @!P0 IMAD R21, R0, 0x200, R11 ;  /* 0x0000020000158824 */ /* 0x001fc800078e020b */
[C---:B-1----:R-:W-:Y:S02]  /*0270*/  @!P0 IMAD.WIDE.U32 R14, R21.reuse, 0x8, R18 ;  /* 0x00000008150e8825 */ /* 0x042fe400078e0012 */
[----:B------:R-:W0:Y:S01]  /*0280*/  LDC.64 R18, c[0x0][0x398] ;  /* 0x0000e600ff127b82 */ /* 0x000e220000000a00 */
[----:B------:R-:W-:Y:S02]  /*0290*/  CS2R R26, SRZ ;  /* 0x00000000001a7805 */ /* 0x000fe4000001ff00 */
[----:B------:R-:W-:Y:S02]  /*02a0*/  CS2R R22, SRZ ;  /* 0x0000000000167805 */ /* 0x000fe4000001ff00 */
[----:B------:R-:W-:Y:S02]  /*02b0*/  CS2R R10, SRZ ;  /* 0x00000000000a7805 */ /* 0x000fe4000001ff00 */
[----:B------:R1:W5:Y:S04]  /*02c0*/  @!P2 LDG.E.64 R26, desc[UR8][R12.64] ;  /* 0x000000080c1aa981 */ /* 0x000368000c1e1b00 */
[----:B------:R2:W5:Y:S04]  /*02d0*/  @!P2 LDG.E.64 R22, desc[UR8][R24.64] ;  /* 0x000000081816a981 */ /* 0x000568000c1e1b00 */
[----:B------:R2:W5:Y:S01]  /*02e0*/  @!P0 LDG.E.64 R10, desc[UR8][R14.64] ;  /* 0x000000080e0a8981 */ /* 0x000562000c1e1b00 */
[----:B-1----:R-:W-:Y:S01]  /*02f0*/  CS2R R12, SRZ ;  /* 0x00000000000c7805 */ /* 0x002fe2000001ff00 */
[----:B0-----:R-:W-:-:S05]  /*0300*/  @!P0 IMAD.WIDE.U32 R18, R21, 0x8, R18 ;  /* 0x0000000815128825 */ /* 0x001fca00078e0012 */
[----:B------:R2:W5:Y:S01]  /*0310*/  @!P0 LDG.E.64 R12, desc[UR8][R18.64] ;  /* 0x00000008120c8981 */ /* 0x000562000c1e1b00 */
[----:B------:R-:W-:Y:S01]  /*0320*/  ISETP.GE.AND P1, PT, R3, R2, PT ;  /* 0x000000020300720c */ /* 0x000fe20003f26270 */
[----:B------:R-:W-:-:S12]  /*0330*/  BSSY.RECONVERGENT B0, `(.L_x_6118) ;  /* 0x000002e000007945 */ /* 0x000fd80003800200 */
[----:B--2---:R-:W-:Y:S05]  /*0340*/  @P1 BRA `(.L_x_6119) ;  /* 0x0000000000b01947 */ /* 0x004fea0003800000 */
[----:B-----5:R-:W-:Y:S01]  /*0350*/  DADD R4, -RZ, |R4| ;  /* 0x00000000ff047229 */ /* 0x020fe20000000504 */
[----:B------:R-:W-:Y:S01]  /*0360*/  IMAD.MOV.U32 R24, RZ, RZ, RZ ;  /* 0x000000ffff187224 */ /* 0x000fe200078e00ff */
[----:B------:R-:W-:Y:S01]  /*0370*/  DADD R16, -RZ, |R16| ;  /* 0x00000000ff107229 */ /* 0x000fe20000000510 */
[----:B------:R-:W-:Y:S01]  /*0380*/  UMOV UR4, 0xffffffff ;  /* 0xffffffff00047882 */ /* 0x000fe20000000000 */
[----:B------:R-:W-:Y:S01]  /*0390*/  UMOV UR5, 0x7fefffff ;  /* 0x7fefffff00057882 */ /* 0x000fe20000000000 */
[----:B------:R-:W-:Y:S01]  /*03a0*/  IMAD.MOV.U32 R20, RZ, RZ, RZ ;  /* 0x000000ffff147224 */ /* 0x000fe200078e00ff */
[----:B------:R-:W-:-:S06]  /*03b0*/  UMOV UR6, UR5 ;  /* 0x0000000500067c82 */ /* 0x000fcc0008000000 */
        /* <DEDUP_REMOVED lines=8> */
[C---:B------:R-:W-:Y:S02]  /*0440*/  LOP3.LUT R25, R28.reuse, 0x7fd00000, RZ, 0x3c, !PT ;  /* 0x7fd000001c197812 */ /* 0x040fe400078e3cff */
[----:B------:R-:W-:Y:S02]  /*0450*/  SEL R5, R5, R17, P0 ;  /* 0x0000001105057207 */ /* 0x000fe40000000000 */
[----:B------:R-:W-:Y:S01]  /*0460*/  LOP3.LUT R29, R28, 0x100000, RZ, 0xfc, !PT ;  /* 0x001000001c1d7812 */ /* 0x000fe200078efcff */
[----:B------:R-:W-:Y:S01]  /*0470*/  IMAD.MOV.U32 R28, RZ, RZ, RZ ;  /* 0x000000ffff1c7224 */ /* 0x000fe200078e00ff */
[----:B------:R-:W-:-:S02]  /*0480*/  DMUL R16, R24, R14 ;  /* 0x0000000e18107228 */ /* 0x000fc40000000000 */
[----:B------:R-:W-:Y:S02]  /*0490*/  DMUL R24, R24, R4 ;  /* 0x0000000418187228 */ /* 0x000fe40000000000 */
[----:B------:R-:W-:-:S06]  /*04a0*/  DSETP.NEU.AND P0, PT, R4, RZ, PT ;  /* 0x000000ff0400722a */ /* 0x000fcc0003f0d000 */
[----:B------:R-:W-:-:S08]  /*04b0*/  DMUL R24, R24, R24 ;  /* 0x0000001818187228 */ /* 0x000fd00000000000 */
[----:B------:R-:W-:Y:S01]  /*04c0*/  DFMA R24, R16, R16, R24 ;  /* 0x000000101018722b */ /* 0x000fe20000000018 */
[----:B------:R-:W-:-:S07]  /*04d0*/  IMAD.U32 R17, RZ, RZ, UR6 ;  /* 0x00000006ff117e24 */ /* 0x000fce000f8e00ff */
[----:B------:R-:W-:Y:S02]  /*04e0*/  DSETP.MIN.AND P2, P3, R24, UR4, PT ;  /* 0x0000000418007e2a */ /* 0x000fe4000bb40000 */
[----:B------:R-:W-:-:S05]  /*04f0*/  IMAD.MOV.U32 R16, RZ, RZ, R25 ;  /* 0x000000ffff107224 */ /* 0x000fca00078e0019 */
[----:B------:R-:W-:Y:S01]  /*0500*/  FSEL R19, R16, UR6, P2 ;  /* 0x0000000610137c08 */ /* 0x000fe20009000000 */
[----:B------:R-:W-:-:S05]  /*0510*/  IMAD.MOV.U32 R16, RZ, RZ, R24 ;  /* 0x000000ffff107224 */ /* 0x000fca00078e0018 */
[----:B------:R-:W-:Y:S02]  /*0520*/  SEL R18, R16, UR4, P2 ;  /* 0x0000000410127c07 */ /* 0x000fe40009000000 */
[----:B------:R-:W-:Y:S02]  /*0530*/  @P3 LOP3.LUT R19, R17, 0x80000, RZ, 0xfc, !PT ;  /* 0x0008000011133812 */ /* 0x000fe400078efcff */
[----:B------:R-:W-:Y:S02]  /*0540*/  ISETP.GE.U32.AND P2, PT, R5, 0x7ff00000, PT ;  /* 0x7ff000000500780c */ /* 0x000fe40003f46070 */
[----:B------:R-:W0:Y:S02]  /*0550*/  MUFU.RSQ64H R21, R19 ;  /* 0x0000001300157308 */ /* 0x000e240000001c00 */
[----:B0-----:R-:W-:-:S08]  /*0560*/  DMUL R16, R20, R20 ;  /* 0x0000001414107228 */ /* 0x001fd00000000000 */
[----:B------:R-:W-:Y:S01]  /*0570*/  DFMA R16, R18, -R16, 1 ;  /* 0x3ff000001210742b */ /* 0x000fe20000000810 */
[----:B------:R-:W-:Y:S02]  /*0580*/  IMAD.MOV.U32 R18, RZ, RZ, 0x0 ;  /* 0x00000000ff127424 */ /* 0x000fe400078e00ff */
[----:B------:R-:W-:-:S06]  /*0590*/  IMAD.MOV.U32 R19, RZ, RZ, 0x3fd80000 ;  /* 0x3fd80000ff137424 */ /* 0x000fcc00078e00ff */
[----:B------:R-:W-:Y:S02]  /*05a0*/  DFMA R18, R16, R18, 0.5 ;  /* 0x3fe000001012742b */ /* 0x000fe40000000012 */
[----:B------:R-:W-:-:S08]  /*05b0*/  DMUL R16, R20, R16 ;  /* 0x0000001014107228 */ /* 0x000fd00000000000 */
[----:B------:R-:W-:-:S08]  /*05c0*/  DFMA R16, R18, R16, R20 ;  /* 0x000000101210722b */ /* 0x000fd00000000014 */
[----:B------:R-:W-:-:S08]  /*05d0*/  DMUL R16, R24, R16 ;  /* 0x0000001018107228 */ /* 0x000fd00000000000 */
[----:B------:R-:W-:-:S10]  /*05e0*/  DMUL R16, R16, R28 ;  /* 0x0000001c10107228 */ /* 0x000fd40000000000 */
[----:B------:R-:W-:Y:S02]  /*05f0*/  @!P2 FSEL R4, R14, R16, !P0 ;  /* 0x000000100e04a208 */ /* 0x000fe40004000000 */
[----:B------:R-:W-:-:S07]  /*0600*/  @!P2 FSEL R5, R15, R17, !P0 ;  /* 0x000000110f05a208 */ /* 0x000fce0004000000 */
.L_x_6119:
[----:B------:R-:W-:Y:S05]  /*0610*/  BSYNC.RECONVERGENT B0 ;  /* 0x0000000000007941 */ /* 0x000fea0003800200 */
.L_x_6118:
[----:B------:R-:W-:Y:S01]  /*0620*/  VIADD R25, R3, 0x80 ;  /* 0x0000008003197836 */ /* 0x000fe20000000000 */
[----:B------:R-:W-:Y:S04]  /*0630*/  BSSY.RECONVERGENT B0, `(.L_x_6120) ;  /* 0x000002e000007945 */ /* 0x000fe80003800200 */
[----:B------:R-:W-:-:S13]  /*0640*/  ISETP.GE.AND P0, PT, R25, R2, PT ;  /* 0x000000021900720c */ /* 0x000fda0003f06270 */
[----:B------:R-:W-:Y:S05]  /*0650*/  @P0 BRA `(.L_x_6121) ;  /* 0x0000000000ac0947 */ /* 0x000fea0003800000 */
[----:B-----5:R-:W-:Y:S01]  /*0660*/  DADD R14, -RZ, |R8| ;  /* 0x00000000ff0e7229 */ /* 0x020fe20000000508 */
[----:B------:R-:W-:Y:S01]  /*0670*/  IMAD.MOV.U32 R20, RZ, RZ, RZ ;  /* 0x000000ffff147224 */ /* 0x000fe200078e00ff */
[----:B------:R-:W-:Y:S01]  /*0680*/  DADD R6, -RZ, |R6| ;  /* 0x00000000ff067229 */ /* 0x000fe20000000506 */
[----:B------:R-:W-:Y:S01]  /*0690*/  UMOV UR4, 0xffffffff ;  /* 0xffffffff00047882 */ /* 0x000fe20000000000 */
[----:B------:R-:W-:Y:S01]  /*06a0*/  UMOV UR5, 0x7fefffff ;  /* 0x7fefffff00057882 */ /* 0x000fe20000000000 */
[----:B------:R-:W-:Y:S01]  /*06b0*/  IMAD.MOV.U32 R18, RZ, RZ, 0x0 ;  /* 0x00000000ff127424 */ /* 0x000fe200078e00ff */
[----:B------:R-:W-:Y:S01]  /*06c0*/  UMOV UR6, UR5 ;  /* 0x0000000500067c82 */ /* 0x000fe20008000000 */
[----:B------:R-:W-:-:S05]  /*06d0*/  IMAD.MOV.U32 R19, RZ, RZ, 0x3fd80000 ;  /* 0x3fd80000ff137424 */ /* 0x000fca00078e00ff */
        /* <DEDUP_REMOVED lines=11> */
[----:B------:R-:W-:-:S08]  /*0790*/  DMUL R20, R20, R6 ;  /* 0x0000000614147228 */ /* 0x000fd00000000000 */
[----:B------:R-:W-:-:S08]  /*07a0*/  DMUL R20, R20, R20 ;  /* 0x0000001414147228 */ /* 0x000fd00000000000 */
[----:B------:R-:W-:-:S08]  /*07b0*/  DFMA R20, R14, R14, R20 ;  /* 0x0000000e0e14722b */ /* 0x000fd00000000014 */
[----:B------:R-:W-:Y:S02]  /*07c0*/  DSETP.MIN.AND P0, P2, R20, UR4, PT ;  /* 0x0000000414007e2a */ /* 0x000fe4000ba00000 */
[----:B------:R-:W-:-:S05]  /*07d0*/  IMAD.MOV.U32 R14, RZ, RZ, R21 ;  /* 0x000000ffff0e7224 */ /* 0x000fca00078e0015 */
[----:B------:R-:W-:Y:S01]  /*07e0*/  FSEL R29, R14, UR6, P0 ;  /* 0x000000060e1d7c08 */ /* 0x000fe20008000000 */
[----:B------:R-:W-:-:S06]  /*07f0*/  IMAD.U32 R14, RZ, RZ, UR6 ;  /* 0x00000006ff0e7e24 */ /* 0x000fcc000f8e00ff */
[----:B------:R-:W-:Y:S01]  /*0800*/  @P2 LOP3.LUT R29, R14, 0x80000, RZ, 0xfc, !PT ;  /* 0x000800000e1d2812 */ /* 0x000fe200078efcff */
[----:B------:R-:W-:Y:S01]  /*0810*/  IMAD.MOV.U32 R14, RZ, RZ, R20 ;  /* 0x000000ffff0e7224 */ /* 0x000fe200078e0014 */
[----:B------:R-:W-:Y:S02]  /*0820*/  ISETP.GE.U32.AND P2, PT, R7, 0x7ff00000, PT ;  /* 0x7ff000000700780c */ /* 0x000fe40003f46070 */
[----:B------:R-:W0:Y:S02]  /*0830*/  MUFU.RSQ64H R15, R29 ;  /* 0x0000001d000f7308 */ /* 0x000e240000001c00 */
[----:B------:R-:W-:Y:S01]  /*0840*/  SEL R28, R14, UR4, P0 ;  /* 0x000000040e1c7c07 */ /* 0x000fe20008000000 */
[----:B------:R-:W-:Y:S01]  /*0850*/  IMAD.MOV.U32 R14, RZ, RZ, RZ ;  /* 0x000000ffff0e7224 */ /* 0x000fe200078e00ff */
[----:B------:R-:W-:-:S05]  /*0860*/  DSETP.NEU.AND P0, PT, R6, RZ, PT ;  /* 0x000000ff0600722a */ /* 0x000fca0003f0d000 */
        /* <DEDUP_REMOVED lines=10> */
.L_x_6121:
[----:B------:R-:W-:Y:S05]  /*0910*/  BSYNC.RECONVERGENT B0 ;  /* 0x0000000000007941 */ /* 0x000fea0003800200 */
.L_x_6120:
[----:B-----5:R-:W-:Y:S01]  /*0920*/  VIADD R9, R3, 0x100 ;  /* 0x0000010003097836 */ /* 0x020fe20000000000 */
[----:B------:R-:W-:Y:S04]  /*0930*/  BSSY.RECONVERGENT B0, `(.L_x_6122) ;  /* 0x000002f000007945 */ /* 0x000fe80003800200 */
[----:B------:R-:W-:-:S13]  /*0940*/  ISETP.GE.AND P0, PT, R9, R2, PT ;  /* 0x000000020900720c */ /* 0x000fda0003f06270 */
[----:B------:R-:W-:Y:S05]  /*0950*/  @P0 BRA `(.L_x_6123) ;  /* 0x0000000000b00947 */ /* 0x000fea0003800000 */
[----:B------:R-:W-:Y:S01]  /*0960*/  DADD R14, -RZ, |R22| ;  /* 0x00000000ff0e7229 */ /* 0x000fe20000000516 */
        /* <DEDUP_REMOVED lines=43> */
.L_x_6123:
[----:B------:R-:W-:Y:S05]  /*0c20*/  BSYNC.RECONVERGENT B0 ;  /* 0x0000000000007941 */ /* 0x000fea0003800200 */
.L_x_6122:
        /* <DEDUP_REMOVED lines=11> */
[----:B------:R-:W-:Y:S01]  /*0ce0*/  DADD R16, -RZ, |R10| ;  /* 0x00000000ff107229 */ /* 0x000fe2000000050a */
[----:B------:R-:W-:Y:S01]  /*0cf0*/  UMOV UR5, 0x7fefffff ;  /* 0x7fefffff00057882 */ /* 0x000fe20000000000 */
[----:B------:R-:W-:Y:S01]  /*0d00*/  IMAD.MOV.U32 R20, RZ, RZ, 0x0 ;  /* 0x00000000ff147424 */ /* 0x000fe200078e00ff */
[----:B------:R-:W-:Y:S01]  /*0d10*/  UMOV UR6, UR5 ;  /* 0x0000000500067c82 */ /* 0x000fe20008000000 */
[----:B------:R-:W-:-:S06]  /*0d20*/  IMAD.MOV.U32 R21, RZ, RZ, 0x3fd80000 ;  /* 0x3fd80000ff157424 */ /* 0x000fcc00078e00ff */
        /* <DEDUP_REMOVED lines=37> */
.L_x_6125:
[----:B------:R-:W-:Y:S05]  /*0f80*/  BSYNC.RECONVERGENT B0 ;  /* 0x0000000000007941 */ /* 0x000fea0003800200 */
.L_x_6124:
        /* <DEDUP_REMOVED lines=13> */
.L_x_6127:
[----:B------:R-:W-:Y:S05]  /*1060*/  BSYNC.RECONVERGENT B0 ;  /* 0x0000000000007941 */ /* 0x000fea0003800200 */
.L_x_6126:
[----:B------:R-:W-:-:S13]  /*1070*/  ISETP.GE.AND P0, PT, R3, R2, PT ;  /* 0x000000020300720c */ /* 0x000fda0003f06270 */
[----:B------:R-:W-:Y:S05]  /*1080*/  @P0 EXIT ;  /* 0x000000000000094d */ /* 0x000fea0003800000 */
[----:B01----:R-:W0:Y:S01]  /*1090*/  LDC.64 R4, c[0x0][0x388] ;  /* 0x0000e200ff047b82 */ /* 0x003e220000000a00 */
[----:B------:R-:W-:-:S04]  /*10a0*/  IMAD R3, R0, 0x200, R3 ;  /* 0x0000020000037824 */ /* 0x000fc800078e0203 */
[----:B0-----:R-:W-:-:S05]  /*10b0*/  IMAD.WIDE.U32 R2, R3, 0x8, R4 ;  /* 0x0000000803027825 */ /* 0x001fca00078e0004 */
[----:B------:R-:W-:Y:S01]  /*10c0*/  STG.E.64 desc[UR8][R2.64], R12 ;  /* 0x0000000c02007986 */ /* 0x000fe2000c101b08 */
[----:B------:R-:W-:Y:S05]  /*10d0*/  EXIT ;  /* 0x000000000000794d */ /* 0x000fea0003800000 */
.L_x_6128:
        /* <DEDUP_REMOVED lines=10> */
.L_x_17958:


//--------------------- .text._ZN2at6native29vectorized_elementwise_kernelILi2ENS0_13BinaryFunctorIdddZZZNS0_17hypot_kernel_cudaERNS_18TensorIteratorBaseEENKUlvE_clEvENKUlvE_clEvEUlddE_EESt5arrayIPcLm3EEEEviT0_T1_ --------------------------
	.section	.text._ZN2at6native29vectorized_elementwise_kernelILi2ENS0_13BinaryFunctorIdddZZZNS0_17hypot_kernel_cudaERNS_18TensorIteratorBaseEENKUlvE_clEvENKUlvE_clEvEUlddE_EESt5arrayIPcLm3EEEEviT0_T1_,"ax",@progbits
	.align	128
        .global         _ZN2at6native29vectorized_elementwise_kernelILi2ENS0_13BinaryFunctorIdddZZZNS0_17hypot_kernel_cudaERNS_18TensorIteratorBaseEENKUlvE_clEvENKUlvE_clEvEUlddE_EESt5arrayIPcLm3EEEEviT0_T1_
        .type           _ZN2at6native29vectorized_elementwise_kernelILi2ENS0_13BinaryFunctorIdddZZZNS0_17hypot_kernel_cudaERNS_18TensorIteratorBaseEENKUlvE_clEvENKUlvE_clEvEUlddE_EESt5arrayIPcLm3EEEEviT0_T1_,@function
        .size           _ZN2at6native29vectorized_elementwise_kernelILi2ENS0_13BinaryFunctorIdddZZZNS0_17hypot_kernel_cudaERNS_18TensorIteratorBaseEENKUlvE_clEvENKUlvE_clEvEUlddE_EESt5arrayIPcLm3EEEEviT0_T1_,(.L_x_17959 - _ZN2at6native29vectorized_elementwise_kernelILi2ENS0_13BinaryFunctorIdddZZZNS0_17hypot_kernel_cudaERNS_18TensorIteratorBaseEENKUlvE_clEvENKUlvE_clEvEUlddE_EESt5arrayIPcLm3EEEEviT0_T1_)
        .other          _ZN2at6native29vectorized_elementwise_kernelILi2ENS0_13BinaryFunctorIdddZZZNS0_17hypot_kernel_cudaERNS_18TensorIteratorBaseEENKUlvE_clEvENKUlvE_clEvEUlddE_EESt5arrayIPcLm3EEEEviT0_T1_,@"STO_CUDA_ENTRY STV_DEFAULT"
_ZN2at6native29vectorized_elementwise_kernelILi2ENS0_13BinaryFunctorIdddZZZNS0_17hypot_kernel_cudaERNS_18TensorIteratorBaseEENKUlvE_clEvENKUlvE_clEvEUlddE_EESt5arrayIPcLm3EEEEviT0_T1_:
.text._ZN2at6native29vectorized_elementwise_kernelILi2ENS0_13BinaryFunctorIdddZZZNS0_17hypot_kernel_cudaERNS_18TensorIteratorBaseEENKUlvE_clEvENKUlvE_clEvEUlddE_EESt5arrayIPcLm3EEEEviT0_T1_:
        /* <DEDUP_REMOVED lines=8> */
[----:B------:R-:W1:Y:S01]  /*0080*/  LDC.64 R8, c[0x0][0x390] ;  /* 0x0000e400ff087b82 */ /* 0x000e620000000a00 */
[----:B------:R-:W-:Y:S02]  /*0090*/  CS2R R32, SRZ ;  /* 0x0000000000207805 */ /* 0x000fe4000001ff00 */
[----:B------:R-:W-:Y:S02]  /*00a0*/  CS2R R34, SRZ ;  /* 0x0000000000227805 */ /* 0x000fe4000001ff00 */
[----:B------:R-:W-:-:S03]  /*00b0*/  CS2R R28, SRZ ;  /* 0x00000000001c7805 */ /* 0x000fc6000001ff00 */
        /* <DEDUP_REMOVED lines=10> */
[----:B------:R-:W-:-:S02]  /*0160*/  @!P1 IMAD R13, R0, 0x400, R3 ;  /* 0x00000400000d9824 */ /* 0x000fc400078e0203 */
[----:B------:R-:W-:Y:S02]  /*0170*/  @!P1 VIADD R3, R3, 0x80 ;  /* 0x0000008003039836 */ /* 0x000fe40000000000 */
[----:B-1----:R-:W-:-:S03]  /*0180*/  @!P1 IMAD.WIDE.U32 R8, R13, 0x8, R8 ;  /* 0x000000080d089825 */ /* 0x002fc600078e0008 */
[----:B------:R-:W-:Y:S01]  /*0190*/  ISETP.GE.U32.AND P2, PT, R3, R22, PT ;  /* 0x000000160300720c */ /* 0x000fe20003f46070 */
[----:B--2---:R-:W-:Y:S01]  /*01a0*/  @!P1 IMAD.WIDE.U32 R10, R13, 0x8, R10 ;  /* 0x000000080d0a9825 */ /* 0x004fe200078e000a */
[----:B------:R1:W5:Y:S04]  /*01b0*/  @!P1 LDG.E.64 R32, desc[UR10][R8.64] ;  /* 0x0000000a08209981 */ /* 0x000368000c1e1b00 */
[----:B------:R-:W5:Y:S01]  /*01c0*/  @!P1 LDG.E.64 R34, desc[UR10][R10.64] ;  /* 0x0000000a0a229981 */ /* 0x000f62000c1e1b00 */
[----:B------:R-:W-:Y:S01]  /*01d0*/  CS2R R30, SRZ ;  /* 0x00000000001e7805 */ /* 0x000fe2000001ff00 */
[----:B-1----:R-:W1:Y:S05]  /*01e0*/  LDC.64 R8, c[0x0][0x390] ;  /* 0x0000e400ff087b82 */ /* 0x002e6a0000000a00 */
[----:B------:R-:W-:-:S02]  /*01f0*/  @!P2 IMAD R17, R0, 0x400, R3 ;  /* 0x000004000011a824 */ /* 0x000fc400078e0203 */
[----:B------:R-:W-:Y:S02]  /*0200*/  @!P2 VIADD R3, R3, 0x80 ;  /* 0x000000800303a836 */ /* 0x000fe40000000000 */
[----:B---3--:R-:W-:-:S03]  /*0210*/  @!P2 IMAD.WIDE.U32 R12, R17, 0x8, R4 ;  /* 0x00000008110ca825 */ /* 0x008fc600078e0004 */
[----:B------:R-:W-:Y:S01]  /*0220*/  ISETP.GE.U32.AND P3, PT, R3, R22, PT ;  /* 0x000000160300720c */ /* 0x000fe20003f66070 */
[----:B------:R-:W2:Y:S01]  /*0230*/  LDC.64 R4, c[0x0][0x390] ;  /* 0x0000e400ff047b82 */ /* 0x000ea20000000a00 */
[----:B----4-:R-:W-:Y:S01]  /*0240*/  @!P2 IMAD.WIDE.U32 R16, R17, 0x8, R6 ;  /* 0x000000081110a825 */ /* 0x010fe200078e0006 */
[----:B------:R3:W5:Y:S04]  /*0250*/  @!P2 LDG.E.64 R28, desc[UR10][R12.64] ;  /* 0x0000000a0c1ca981 */ /* 0x000768000c1e1b00 */
[----:B------:R-:W5:Y:S02]  /*0260*/  @!P2 LDG.E.64 R30, desc[UR10][R16.64] ;  /* 0x0000000a101ea981 */ /* 0x000f64000c1e1b00 */
[----:B------:R-:W4:Y:S04]  /*0270*/  LDC.64 R6, c[0x0][0x390] ;  /* 0x0000e400ff067b82 */ /* 0x000f280000000a00 */
[----:B------:R-:W-:-:S02]  /*0280*/  @!P3 IMAD R27, R0, 0x400, R3 ;  /* 0x00000400001bb824 */ /* 0x000fc400078e0203 */
[----:B------:R-:W-:Y:S02]  /*0290*/  @!P3 VIADD R3, R3, 0x80 ;  /* 0x000000800303b836 */ /* 0x000fe40000000000 */
[----:B---3--:R-:W3:Y:S03]  /*02a0*/  LDC.64 R12, c[0x0][0x398] ;  /* 0x0000e600ff0c7b82 */ /* 0x008ee60000000a00 */
[----:B------:R-:W-:-:S13]  /*02b0*/  ISETP.GE.U32.AND P4, PT, R3, R22, PT ;  /* 0x000000160300720c */ /* 0x000fda0003f86070 */
[----:B------:R-:W-:Y:S02]  /*02c0*/  @!P4 IMAD R39, R0, 0x400, R3 ;  /* 0x000004000027c824 */ /* 0x000fe400078e0203 */
[----:B------:R-:W-:-:S05]  /*02d0*/  @!P4 VIADD R3, R3, 0x80 ;  /* 0x000000800303c836 */ /* 0x000fca0000000000 */
[----:B------:R-:W-:Y:S01]  /*02e0*/  ISETP.GE.U32.AND P1, PT, R3, R22, PT ;  /* 0x000000160300720c */ /* 0x000fe20003f26070 */
[----:B--2---:R-:W-:-:S04]  /*02f0*/  @!P4 IMAD.WIDE.U32 R4, R39, 0x8, R4 ;  /* 0x000000082704c825 */ /* 0x004fc800078e0004 */
[----:B0-----:R-:W-:Y:S02]  /*0300*/  @!P4 IMAD.WIDE.U32 R36, R39, 0x8, R36 ;  /* 0x000000082724c825 */ /* 0x001fe400078e0024 */
[----:B------:R-:W0:Y:S06]  /*0310*/  LDC.64 R38, c[0x0][0x398] ;  /* 0x0000e600ff267b82 */ /* 0x000e2c0000000a00 */
[----:B------:R-:W-:Y:S02]  /*0320*/  @!P1 IMAD R41, R0, 0x400, R3 ;  /* 0x0000040000299824 */ /* 0x000fe400078e0203 */
[----:B------:R-:W-:-:S05]  /*0330*/  @!P1 VIADD R3, R3, 0x80 ;  /* 0x0000008003039836 */ /* 0x000fca0000000000 */
[----:B------:R-:W-:Y:S01]  /*0340*/  ISETP.GE.U32.AND P2, PT, R3, R22, PT ;  /* 0x000000160300720c */ /* 0x000fe20003f46070 */
[----:B------:R-:W-:Y:S01]  /*0350*/  @!P3 IMAD.WIDE.U32 R24, R27, 0x8, R14 ;  /* 0x000000081b18b825 */ /* 0x000fe200078e000e */
[----:B------:R-:W-:-:S03]  /*0360*/  CS2R R14, SRZ ;  /* 0x00000000000e7805 */ /* 0x000fc6000001ff00 */
[----:B------:R-:W-:Y:S01]  /*0370*/  @!P3 IMAD.WIDE.U32 R26, R27, 0x8, R18 ;  /* 0x000000081b1ab825 */ /* 0x000fe200078e0012 */
[----:B------:R-:W-:Y:S02]  /*0380*/  CS2R R18, SRZ ;  /* 0x0000000000127805 */ /* 0x000fe4000001ff00 */
[----:B------:R-:W-:Y:S02]  /*0390*/  CS2R R20, SRZ ;  /* 0x0000000000147805 */ /* 0x000fe4000001ff00 */
[----:B------:R-:W-:Y:S01]  /*03a0*/  CS2R R10, SRZ ;  /* 0x00000000000a7805 */ /* 0x000fe2000001ff00 */
[----:B----4-:R-:W-:Y:S01]  /*03b0*/  @!P1 IMAD.WIDE.U32 R6, R41, 0x8, R6 ;  /* 0x0000000829069825 */ /* 0x010fe200078e0006 */
[----:B------:R2:W5:Y:S03]  /*03c0*/  @!P4 LDG.E.64 R14, desc[UR10][R4.64] ;  /* 0x0000000a040ec981 */ /* 0x000566000c1e1b00 */
[----:B------:R-:W-:Y:S01]  /*03d0*/  @!P2 IMAD R43, R0, 0x400, R3 ;  /* 0x00000400002ba824 */ /* 0x000fe200078e0203 */
[----:B------:R3:W5:Y:S01]  /*03e0*/  @!P3 LDG.E.64 R18, desc[UR10][R24.64] ;  /* 0x0000000a1812b981 */ /* 0x000762000c1e1b00 */
[----:B------:R-:W-:-:S03]  /*03f0*/  @!P2 VIADD R3, R3, 0x80 ;  /* 0x000000800303a836 */ /* 0x000fc60000000000 */
[----:B------:R1:W5:Y:S01]  /*0400*/  @!P3 LDG.E.64 R20, desc[UR10][R26.64] ;  /* 0x0000000a1a14b981 */ /* 0x000362000c1e1b00 */
[----:B--2---:R-:W2:Y:S03]  /*0410*/  LDC.64 R4, c[0x0][0x390] ;  /* 0x0000e400ff047b82 */ /* 0x004ea60000000a00 */
[----:B------:R4:W5:Y:S01]  /*0420*/  @!P1 LDG.E.64 R10, desc[UR10][R6.64] ;  /* 0x0000000a060a9981 */ /* 0x000962000c1e1b00 */
[----:B---3--:R-:W-:Y:S01]  /*0430*/  @!P1 IMAD.WIDE.U32 R24, R41, 0x8, R12 ;  /* 0x0000000829189825 */ /* 0x008fe200078e000c */
[----:B------:R-:W-:-:S03]  /*0440*/  CS2R R12, SRZ ;  /* 0x00000000000c7805 */ /* 0x000fc6000001ff00 */
[C---:B-1----:R-:W-:Y:S01]  /*0450*/  @!P2 IMAD.WIDE.U32 R26, R43.reuse, 0x8, R8 ;  /* 0x000000082b1aa825 */ /* 0x042fe200078e0008 */
[----:B------:R-:W-:Y:S01]  /*0460*/  CS2R R8, SRZ ;  /* 0x0000000000087805 */ /* 0x000fe2000001ff00 */
[----:B------:R-:W1:Y:S01]  /*0470*/  LDC.64 R40, c[0x0][0x398] ;  /* 0x0000e600ff287b82 */ /* 0x000e620000000a00 */
[----:B------:R-:W5:Y:S01]  /*0480*/  @!P1 LDG.E.64 R12, desc[UR10][R24.64] ;  /* 0x0000000a180c9981 */ /* 0x000f62000c1e1b00 */
[----:B----4-:R-:W-:Y:S01]  /*0490*/  CS2R R6, SRZ ;  /* 0x0000000000067805 */ /* 0x010fe2000001ff00 */
[----:B0-----:R-:W-:Y:S01]  /*04a0*/  @!P2 IMAD.WIDE.U32 R38, R43, 0x8, R38 ;  /* 0x000000082b26a825 */ /* 0x001fe200078e0026 */
[----:B------:R-:W-:Y:S01]  /*04b0*/  ISETP.GE.U32.AND P1, PT, R3, R22, PT ;  /* 0x000000160300720c */ /* 0x000fe20003f26070 */
[----:B------:R0:W5:Y:S04]  /*04c0*/  @!P2 LDG.E.64 R8, desc[UR10][R26.64] ;  /* 0x0000000a1a08a981 */ /* 0x000168000c1e1b00 */
[----:B------:R3:W5:Y:S01]  /*04d0*/  @!P2 LDG.E.64 R6, desc[UR10][R38.64] ;  /* 0x0000000a2606a981 */ /* 0x000762000c1e1b00 */
[----:B0-----:R-:W0:Y:S08]  /*04e0*/  LDC.64 R26, c[0x0][0x390] ;  /* 0x0000e400ff1a7b82 */ /* 0x001e300000000a00 */
[----:B---3--:R-:W3:Y:S01]  /*04f0*/  LDC.64 R38, c[0x0][0x398] ;  /* 0x0000e600ff267b82 */ /* 0x008ee20000000a00 */
[----:B------:R-:W-:Y:S01]  /*0500*/  @!P1 IMAD R3, R0, 0x400, R3 ;  /* 0x0000040000039824 */ /* 0x000fe200078e0203 */
[----:B------:R-:W-:-:S03]  /*0510*/  CS2R R16, SRZ ;  /* 0x0000000000107805 */ /* 0x000fc6000001ff00 */
[C---:B--2---:R-:W-:Y:S01]  /*0520*/  @!P1 IMAD.WIDE.U32 R24, R3.reuse, 0x8, R4 ;  /* 0x0000000803189825 */ /* 0x044fe200078e0004 */
[----:B------:R-:W-:Y:S02]  /*0530*/  CS2R R4, SRZ ;  /* 0x0000000000047805 */ /* 0x000fe4000001ff00 */
[----:B------:R2:W5:Y:S01]  /*0540*/  @!P4 LDG.E.64 R16, desc[UR10][R36.64] ;  /* 0x0000000a2410c981 */ /* 0x000562000c1e1b00 */
[----:B------:R-:W-:Y:S02]  /*0550*/  @!P0 IMAD R43, R0, 0x400, R23 ;  /* 0x00000400002b8824 */ /* 0x000fe400078e0217 */
[----:B-1----:R-:W-:Y:S01]  /*0560*/  @!P1 IMAD.WIDE.U32 R40, R3, 0x8, R40 ;  /* 0x0000000803289825 */ /* 0x002fe200078e0028 */
[----:B------:R1:W5:Y:S01]  /*0570*/  @!P1 LDG.E.64 R4, desc[UR10][R24.64] ;  /* 0x0000000a18049981 */ /* 0x000362000c1e1b00 */
[----:B------:R-:W-:Y:S02]  /*0580*/  CS2R R2, SRZ ;  /* 0x0000000000027805 */ /* 0x000fe4000001ff00 */
[----:B0-----:R-:W-:Y:S01]  /*0590*/  @!P0 IMAD.WIDE.U32 R26, R43, 0x8, R26 ;  /* 0x000000082b1a8825 */ /* 0x001fe200078e001a */
[----:B--2---:R-:W-:-:S03]  /*05a0*/  CS2R R36, SRZ ;  /* 0x0000000000247805 */ /* 0x004fc6000001ff00 */
[----:B------:R0:W5:Y:S01]  /*05b0*/  @!P1 LDG.E.64 R2, desc[UR10][R40.64] ;  /* 0x0000000a28029981 */ /* 0x000162000c1e1b00 */
[----:B-1----:R-:W-:Y:S01]  /*05c0*/  CS2R R24, SRZ ;  /* 0x0000000000187805 */ /* 0x002fe2000001ff00 */
[----:B---3--:R-:W-:Y:S02]  /*05d0*/  @!P0 IMAD.WIDE.U32 R38, R43, 0x8, R38 ;  /* 0x000000082b268825 */ /* 0x008fe400078e0026 */
[----:B------:R0:W5:Y:S04]  /*05e0*/  @!P0 LDG.E.64 R36, desc[UR10][R26.64] ;  /* 0x0000000a1a248981 */ /* 0x000168000c1e1b00 */
[----:B------:R0:W5:Y:S01]  /*05f0*/  @!P0 LDG.E.64 R24, desc[UR10][R38.64] ;  /* 0x0000000a26188981 */ /* 0x000162000c1e1b00 */
[----:B------:R-:W-:Y:S04]  /*0600*/  BSSY.RECONVERGENT B0, `(.L_x_6130) ;  /* 0x000002e000007945 */ /* 0x000fe80003800200 */
[----:B------:R-:W-:Y:S05]  /*0610*/  @P0 BRA `(.L_x_6131) ;  /* 0x0000000000b00947 */ /* 0x000fea0003800000 */
[----:B-----5:R-:W-:Y:S01]  /*0620*/  DADD R36, -RZ, |R36| ;  /* 0x00000000ff247229 */ /* 0x020fe20000000524 */
[----:B------:R-:W-:Y:S01]  /*0630*/  IMAD.MOV.U32 R42, RZ, RZ, RZ ;  /* 0x000000ffff2a7224 */ /* 0x000fe200078e00ff */
[----:B------:R-:W-:Y:S01]  /*0640*/  DADD R44, -RZ, |R24| ;  /* 0x00000000ff2c7229 */ /* 0x000fe20000000518 */
[----:B------:R-:W-:Y:S01]  /*0650*/  UMOV UR4, 0xffffffff ;  /* 0xffffffff00047882 */ /* 0x000fe20000000000 */
[----:B------:R-:W-:Y:S02]  /*0660*/  UMOV UR5, 0x7fefffff ;  /* 0x7fefffff00057882 */ /* 0x000fe40000000000 */
[----:B------:R-:W-:-:S06]  /*0670*/  UMOV UR6, UR5 ;  /* 0x0000000500067c82 */ /* 0x000fcc0008000000 */
[----:B------:R-:W-:Y:S02]  /*0680*/  ISETP.GT.U32.AND P1, PT, R36, R44, PT ;  /* 0x0000002c2400720c */ /* 0x000fe40003f24070 */
[CC--:B------:R-:W-:Y:S02]  /*0690*/  ISETP.LT.U32.AND P0, PT, R44.reuse, R36.reuse, PT ;  /* 0x000000242c00720c */ /* 0x0c0fe40003f01070 */
[----:B------:R-:W-:Y:S02]  /*06a0*/  ISETP.GT.U32.AND.EX P1, PT, R37, R45, PT, P1 ;  /* 0x0000002d2500720c */ /* 0x000fe40003f24110 */
[----:B------:R-:W-:Y:S02]  /*06b0*/  ISETP.LT.U32.AND.EX P0, PT, R45, R37, PT, P0 ;  /* 0x000000252d00720c */ /* 0x000fe40003f01100 */
[----:B0-----:R-:W-:Y:S02]  /*06c0*/  SEL R27, R37, R45, P1 ;  /* 0x0000002d251b7207 */ /* 0x001fe40000800000 */
        /* <DEDUP_REMOVED lines=33> */
.L_x_6131:
[----:B------:R-:W-:Y:S05]  /*08e0*/  BSYNC.RECONVERGENT B0 ;  /* 0x0000000000007941 */ /* 0x000fea0003800200 */
.L_x_6130:
[----:B0-----:R-:W-:Y:S01]  /*08f0*/  VIADD R27, R23, 0x80 ;  /* 0x00000080171b7836 */ /* 0x001fe20000000000 */
[----:B------:R-:W-:Y:S04]  /*0900*/  BSSY.RECONVERGENT B0, `(.L_x_6132) ;  /* 0x000002f000007945 */ /* 0x000fe80003800200 */
[----:B------:R-:W-:-:S13]  /*0910*/  ISETP.GE.U32.AND P0, PT, R27, R22, PT ;  /* 0x000000161b00720c */ /* 0x000fda0003f06070 */
        /* <DEDUP_REMOVED lines=45> */
.L_x_6133:
[----:B------:R-:W-:Y:S05]  /*0bf0*/  BSYNC.RECONVERGENT B0 ;  /* 0x0000000000007941 */ /* 0x000fea0003800200 */
.L_x_6132:
[----:B-----5:R-:W-:Y:S01]  /*0c00*/  VIADD R33, R23, 0x100 ;  /* 0x0000010017217836 */ /* 0x020fe20000000000 */
[----:B------:R-:W-:Y:S04]  /*0c10*/  BSSY.RECONVERGENT B0, `(.L_x_6134) ;  /* 0x000002f000007945 */ /* 0x000fe80003800200 */
[----:B------:R-:W-:-:S13]  /*0c20*/  ISETP.GE.U32.AND P0, PT, R33, R22, PT ;  /* 0x000000162100720c */ /* 0x000fda0003f06070 */
[----:B------:R-:W-:Y:S05]  /*0c30*/  @P0 BRA `(.L_x_6135) ;  /* 0x0000000000b00947 */ /* 0x000fea0003800000 */
[----:B------:R-:W-:Y:S01]  /*0c40*/  DADD R32, -RZ, |R28| ;  /* 0x00000000ff207229 */ /* 0x000fe2000000051c */
        /* <DEDUP_REMOVED lines=43> */
.L_x_6135:
[----:B------:R-:W-:Y:S05]  /*0f00*/  BSYNC.RECONVERGENT B0 ;  /* 0x0000000000007941 */ /* 0x000fea0003800200 */
.L_x_6134:
[C---:B------:R-:W-:Y:S01]  /*0f10*/  VIADD R31, R23.reuse, 0x180 ;  /* 0x00000180171f7836 */ /* 0x040fe20000000000 */
[----:B------:R-:W-:Y:S01]  /*0f20*/  BSSY.RECONVERGENT B0, `(.L_x_6136) ;  /* 0x0000038000007945 */ /* 0x000fe20003800200 */
[C---:B------:R-:W-:Y:S01]  /*0f30*/  VIADD R33, R23.reuse, 0x280 ;  /* 0x0000028017217836 */ /* 0x040fe20000000000 */
[CC--:B------:R-:W-:Y:S01]  /*0f40*/  ISETP.GE.U32.AND P6, PT, R23.reuse, R22.reuse, PT ;  /* 0x000000161700720c */ /* 0x0c0fe20003fc6070 */
[----:B------:R-:W-:Y:S01]  /*0f50*/  VIADD R35, R23, 0x300 ;  /* 0x0000030017237836 */ /* 0x000fe20000000000 */
[-C--:B------:R-:W-:Y:S01]  /*0f60*/  ISETP.GE.U32.AND P0, PT, R31, R22.reuse, PT ;  /* 0x000000161f00720c */ /* 0x080fe20003f06070 */
[----:B------:R-:W-:Y:S01]  /*0f70*/  VIADD R31, R23, 0x200 ;  /* 0x00000200171f7836 */ /* 0x000fe20000000000 */
[-C--:B------:R-:W-:Y:S01]  /*0f80*/  ISETP.GE.U32.AND P3, PT, R33, R22.reuse, PT ;  /* 0x000000162100720c */ /* 0x080fe20003f66070 */
[----:B------:R-:W-:Y:S01]  /*0f90*/  VIADD R37, R23, 0x380 ;  /* 0x0000038017257836 */ /* 0x000fe20000000000 */
[-C--:B------:R-:W-:Y:S02]  /*0fa0*/  ISETP.GE.U32.AND P4, PT, R35, R22.reuse, PT ;  /* 0x000000162300720c */ /* 0x080fe40003f86070 */
[----:B------:R-:W-:-:S02]  /*0fb0*/  ISETP.GE.U32.AND P2, PT, R31, R22, PT ;  /* 0x000000161f00720c */ /* 0x000fc40003f46070 */
[----:B------:R-:W-:-:S05]  /*0fc0*/  ISETP.GE.U32.AND P5, PT, R37, R22, PT ;  /* 0x000000162500720c */ /* 0x000fca0003fa6070 */
[----:B------:R-:W-:Y:S08]  /*0fd0*/  @P0 BRA `(.L_x_6137) ;  /* 0x0000000000b00947 */ /* 0x000ff00003800000 */
[----:B------:R-:W-:Y:S01]  /*0fe0*/  DADD R30, -RZ, |R18| ;  /* 0x00000000ff1e7229 */ /* 0x000fe20000000512 */
[----:B------:R-:W-:Y:S01]  /*0ff0*/  IMAD.MOV.U32 R36, RZ, RZ, RZ ;  /* 0x000000ffff247224 */ /* 0x000fe200078e00ff */
[----:B------:R-:W-:Y:S01]  /*1000*/  DADD R38, -RZ, |R20| ;  /* 0x00000000ff267229 */ /* 0x000fe20000000514 */
[----:B------:R-:W-:Y:S01]  /*1010*/  UMOV UR4, 0xffffffff ;  /* 0xffffffff00047882 */ /* 0x000fe20000000000 */
[----:B------:R-:W-:Y:S01]  /*1020*/  UMOV UR5, 0x7fefffff ;  /* 0x7fefffff00057882 */ /* 0x000fe20000000000 */
[----:B------:R-:W-:Y:S01]  /*1030*/  UMOV UR6, UR4 ;  /* 0x0000000400067c82 */ /* 0x000fe20008000000 */
[----:B------:R-:W-:-:S06]  /*1040*/  IMAD.U32 R35, RZ, RZ, UR5 ;  /* 0x00000005ff237e24 */ /* 0x000fcc000f8e00ff */
        /* <DEDUP_REMOVED lines=11> */
[----:B------:R-:W-:Y:S01]  /*1100*/  DMUL R30, R36, R20 ;  /* 0x00000014241e7228 */ /* 0x000fe20000000000 */
[----:B------:R-:W-:Y:S02]  /*1110*/  IMAD.MOV.U32 R36, RZ, RZ, 0x0 ;  /* 0x00000000ff247424 */ /* 0x000fe400078e00ff */
[----:B------:R-:W-:-:S03]  /*1120*/  IMAD.MOV.U32 R37, RZ, RZ, 0x3fd80000 ;  /* 0x3fd80000ff257424 */ /* 0x000fc600078e00ff */
[----:B------:R-:W-:-:S08]  /*1130*/  DMUL R32, R32, R32 ;  /* 0x0000002020207228 */ /* 0x000fd00000000000 */
[----:B------:R-:W-:-:S08]  /*1140*/  DFMA R30, R30, R30, R32 ;  /* 0x0000001e1e1e722b */ /* 0x000fd00000000020 */
[----:B------:R-:W-:Y:S02]  /*1150*/  DSETP.MIN.AND P0, P1, R30, UR4, PT ;  /* 0x000000041e007e2a */ /* 0x000fe4000b900000 */
[----:B------:R-:W-:Y:S02]  /*1160*/  IMAD.MOV.U32 R33, RZ, RZ, R31 ;  /* 0x000000ffff217224 */ /* 0x000fe400078e001f */
[----:B------:R-:W-:-:S03]  /*1170*/  IMAD.MOV.U32 R32, RZ, RZ, R30 ;  /* 0x000000ffff207224 */ /* 0x000fc600078e001e */
[----:B------:R-:W-:Y:S02]  /*1180*/  FSEL R41, R33, UR5, P0 ;  /* 0x0000000521297c08 */ /* 0x000fe40008000000 */
[----:B------:R-:W-:Y:S01]  /*1190*/  SEL R40, R32, UR6, P0 ;  /* 0x0000000620287c07 */ /* 0x000fe20008000000 */
[----:B------:R-:W-:Y:S01]  /*11a0*/  IMAD.MOV.U32 R32, RZ, RZ, RZ ;  /* 0x000000ffff207224 */ /* 0x000fe200078e00ff */
[----:B------:R-:W-:-:S03]  /*11b0*/  DSETP.NEU.AND P0, PT, R18, RZ, PT ;  /* 0x000000ff1200722a */ /* 0x000fc60003f0d000 */
[----:B------:R-:W-:Y:S02]  /*11c0*/  @P1 LOP3.LUT R41, R35, 0x80000, RZ, 0xfc, !PT ;  /* 0x0008000023291812 */ /* 0x000fe400078efcff */
[----:B------:R-:W-:Y:S01]  /*11d0*/  LOP3.LUT R35, R34, 0x100000, RZ, 0xfc, !PT ;  /* 0x0010000022237812 */ /* 0x000fe200078efcff */
[----:B------:R-:W-:Y:S01]  /*11e0*/  IMAD.MOV.U32 R34, RZ, RZ, RZ ;  /* 0x000000ffff227224 */ /* 0x000fe200078e00ff */
[----:B------:R-:W0:Y:S01]  /*11f0*/  MUFU.RSQ64H R33, R41 ;  /* 0x0000002900217308 */ /* 0x000e220000001c00 */
[----:B------:R-:W-:Y:S01]  /*1200*/  ISETP.GE.U32.AND P1, PT, R19, 0x7ff00000, PT ;  /* 0x7ff000001300780c */ /* 0x000fe20003f26070 */
        /* <DEDUP_REMOVED lines=9> */
.L_x_6137:
[----:B------:R-:W-:Y:S05]  /*12a0*/  BSYNC.RECONVERGENT B0 ;  /* 0x0000000000007941 */ /* 0x000fea0003800200 */
.L_x_6136:
[----:B------:R-:W-:Y:S04]  /*12b0*/  BSSY.RECONVERGENT B0, `(.L_x_6138) ;  /* 0x000002e000007945 */ /* 0x000fe80003800200 */
        /* <DEDUP_REMOVED lines=45> */
.L_x_6139:
[----:B------:R-:W-:Y:S05]  /*1590*/  BSYNC.RECONVERGENT B0 ;  /* 0x0000000000007941 */ /* 0x000fea0003800200 */
.L_x_6138:
        /* <DEDUP_REMOVED lines=46> */
.L_x_6141:
[----:B------:R-:W-:Y:S05]  /*1880*/  BSYNC.RECONVERGENT B0 ;  /* 0x0000000000007941 */ /* 0x000fea0003800200 */
.L_x_6140:
        /* <DEDUP_REMOVED lines=46> */
.L_x_6143:
[----:B------:R-:W-:Y:S05]  /*1b70*/  BSYNC.RECONVERGENT B0 ;  /* 0x0000000000007941 */ /* 0x000fea0003800200 */
.L_x_6142:
        /* <DEDUP_REMOVED lines=46> */
.L_x_6145:
[----:B------:R-:W-:Y:S05]  /*1e60*/  BSYNC.RECONVERGENT B0 ;  /* 0x0000000000007941 */ /* 0x000fea0003800200 */
.L_x_6144:
[----:B------:R-:W-:Y:S04]  /*1e70*/  BSSY.RECONVERGENT B0, `(.L_x_6146) ;  /* 0x0000033000007945 */ /* 0x000fe80003800200 */
[----:B------:R-:W-:Y:S04]  /*1e80*/  BSSY.RELIABLE B1, `(.L_x_6147) ;  /* 0x000002b000017945 */ /* 0x000fe80003800100 */
[----:B------:R-:W-:Y:S05]  /*1e90*/  @P6 BRA `(.L_x_6148) ;  /* 0x0000000000306947 */ /* 0x000fea0003800000 */
        /* <DEDUP_REMOVED lines=12> */
.L_x_6148:
[----:B------:R-:W-:-:S13]  /*1f60*/  ISETP.GE.U32.AND P0, PT, R23, R22, PT ;  /* 0x000000161700720c */ /* 0x000fda0003f06070 */
[----:B------:R-:W-:Y:S05]  /*1f70*/  @P0 BRA `(.L_x_6150) ;  /* 0x0000000000300947 */ /* 0x000fea0003800000 */
[----:B0-----:R-:W0:Y:S01]  /*1f80*/  LDC.64 R2, c[0x0][0x388] ;  /* 0x0000e200ff027b82 */ /* 0x001e220000000a00 */
[----:B------:R-:W-:Y:S02]  /*1f90*/  IMAD R7, R0, 0x400, R23 ;  /* 0x0000040000077824 */ /* 0x000fe400078e0217 */
[----:B------:R-:W-:Y:S02]  /*1fa0*/  VIADD R23, R23, 0x80 ;  /* 0x0000008017177836 */ /* 0x000fe40000000000 */
[----:B0-----:R-:W-:-:S05]  /*1fb0*/  IMAD.WIDE.U32 R2, R7, 0x8, R2 ;  /* 0x0000000807027825 */ /* 0x001fca00078e0002 */
[----:B------:R1:W-:Y:S02]  /*1fc0*/  STG.E.64 desc[UR10][R2.64], R28 ;  /* 0x0000001c02007986 */ /* 0x0003e4000c101b0a */
.L_x_6149:
[----:B------:R-:W-:-:S13]  /*1fd0*/  ISETP.GE.U32.AND P0, PT, R23, R22, PT ;  /* 0x000000161700720c */ /* 0x000fda0003f06070 */
[----:B------:R-:W-:Y:S05]  /*1fe0*/  @P0 BRA `(.L_x_6151) ;  /* 0x0000000000300947 */ /* 0x000fea0003800000 */
[----:B01----:R-:W0:Y:S01]  /*1ff0*/  LDC.64 R2, c[0x0][0x388] ;  /* 0x0000e200ff027b82 */ /* 0x003e220000000a00 */
[----:B------:R-:W-:Y:S02]  /*2000*/  IMAD R7, R0, 0x400, R23 ;  /* 0x0000040000077824 */ /* 0x000fe400078e0217 */
[----:B------:R-:W-:Y:S02]  /*2010*/  VIADD R23, R23, 0x80 ;  /* 0x0000008017177836 */ /* 0x000fe40000000000 */
[----:B0-----:R-:W-:-:S05]  /*2020*/  IMAD.WIDE.U32 R2, R7, 0x8, R2 ;  /* 0x0000000807027825 */ /* 0x001fca00078e0002 */
[----:B------:R1:W-:Y:S02]  /*2030*/  STG.E.64 desc[UR10][R2.64], R18 ;  /* 0x0000001202007986 */ /* 0x0003e4000c101b0a */
.L_x_6150:
[----:B------:R-:W-:-:S13]  /*2040*/  ISETP.GE.U32.AND P0, PT, R23, R22, PT ;  /* 0x000000161700720c */ /* 0x000fda0003f06070 */
[----:B------:R-:W-:Y:S05]  /*2050*/  @P0 BRA `(.L_x_6152) ;  /* 0x0000000000340947 */ /* 0x000fea0003800000 */
[----:B01----:R-:W0:Y:S01]  /*2060*/  LDC.64 R2, c[0x0][0x388] ;  /* 0x0000e200ff027b82 */ /* 0x003e220000000a00 */
[----:B------:R-:W-:Y:S02]  /*2070*/  IMAD R7, R0, 0x400, R23 ;  /* 0x0000040000077824 */ /* 0x000fe400078e0217 */
[----:B------:R-:W-:Y:S02]  /*2080*/  VIADD R23, R23, 0x80 ;  /* 0x0000008017177836 */ /* 0x000fe40000000000 */
[----:B0-----:R-:W-:-:S05]  /*2090*/  IMAD.WIDE.U32 R2, R7, 0x8, R2 ;  /* 0x0000000807027825 */ /* 0x001fca00078e0002 */
[----:B------:R2:W-:Y:S02]  /*20a0*/  STG.E.64 desc[UR10][R2.64], R14 ;  /* 0x0000000e02007986 */ /* 0x0005e4000c101b0a */
.L_x_6151:
[----:B------:R-:W-:-:S13]  /*20b0*/  ISETP.GE.U32.AND P0, PT, R23, R22, PT ;  /* 0x000000161700720c */ /* 0x000fda0003f06070 */
[----:B------:R-:W-:Y:S05]  /*20c0*/  @P0 BREAK.RELIABLE B1 ;  /* 0x0000000000010942 */ /* 0x000fea0003800100 */
[----:B------:R-:W-:Y:S05]  /*20d0*/  @P0 BRA `(.L_x_6153) ;  /* 0x0000000000300947 */ /* 0x000fea0003800000 */
[----:B012---:R-:W0:Y:S01]  /*20e0*/  LDC.64 R2, c[0x0][0x388] ;  /* 0x0000e200ff027b82 */ /* 0x007e220000000a00 */
[----:B------:R-:W-:Y:S02]  /*20f0*/  IMAD R7, R0, 0x400, R23 ;  /* 0x0000040000077824 */ /* 0x000fe400078e0217 */
[----:B------:R-:W-:Y:S02]  /*2100*/  VIADD R23, R23, 0x80 ;  /* 0x0000008017177836 */ /* 0x000fe40000000000 */
[----:B0-----:R-:W-:-:S05]  /*2110*/  IMAD.WIDE.U32 R2, R7, 0x8, R2 ;  /* 0x0000000807027825 */ /* 0x001fca00078e0002 */
[----:B------:R2:W-:Y:S02]  /*2120*/  STG.E.64 desc[UR10][R2.64], R10 ;  /* 0x0000000a02007986 */ /* 0x0005e4000c101b0a */
.L_x_6152:
[----:B------:R-:W-:Y:S05]  /*2130*/  BSYNC.RELIABLE B1 ;  /* 0x0000000000017941 */ /* 0x000fea0003800100 */
.L_x_6147:
[----:B------:R-:W-:-:S13]  /*2140*/  ISETP.GE.U32.AND P0, PT, R23, R22, PT ;  /* 0x000000161700720c */ /* 0x000fda0003f06070 */
[----:B012---:R-:W0:Y:S01]  /*2150*/  @!P0 LDC.64 R2, c[0x0][0x388] ;  /* 0x0000e200ff028b82 */ /* 0x007e220000000a00 */
[----:B------:R-:W-:Y:S02]  /*2160*/  @!P0 IMAD R7, R0, 0x400, R23 ;  /* 0x0000040000078824 */ /* 0x000fe400078e0217 */
[----:B------:R-:W-:Y:S02]  /*2170*/  @!P0 VIADD R23, R23, 0x80 ;  /* 0x0000008017178836 */ /* 0x000fe40000000000 */
[----:B0-----:R-:W-:-:S05]  /*2180*/  @!P0 IMAD.WIDE.U32 R2, R7, 0x8, R2 ;  /* 0x0000000807028825 */ /* 0x001fca00078e0002 */
[----:B------:R3:W-:Y:S02]  /*2190*/  @!P0 STG.E.64 desc[UR10][R2.64], R8 ;  /* 0x0000000802008986 */ /* 0x0007e4000c101b0a */
.L_x_6153:
[----:B------:R-:W-:Y:S05]  /*21a0*/  BSYNC.RECONVERGENT B0 ;  /* 0x0000000000007941 */ /* 0x000fea0003800200 */
.L_x_6146:
[----:B------:R-:W-:Y:S05]  /*21b0*/  WARPSYNC.ALL ;  /* 0x0000000000007948 */ /* 0x000fea0003800000 */
[----:B------:R-:W-:-:S13]  /*21c0*/  ISETP.GE.U32.AND P0, PT, R23, R22, PT ;  /* 0x000000161700720c */ /* 0x000fda0003f06070 */
[----:B------:R-:W-:Y:S05]  /*21d0*/  @P0 EXIT ;  /* 0x000000000000094d */ /* 0x000fea0003800000 */
[----:B0123--:R-:W0:Y:S01]  /*21e0*/  LDC.64 R2, c[0x0][0x388] ;  /* 0x0000e200ff027b82 */ /* 0x00fe220000000a00 */
[----:B------:R-:W-:-:S04]  /*21f0*/  IMAD R23, R0, 0x400, R23 ;  /* 0x0000040000177824 */ /* 0x000fc800078e0217 */
[----:B0-----:R-:W-:-:S05]  /*2200*/  IMAD.WIDE.U32 R2, R23, 0x8, R2 ;  /* 0x0000000817027825 */ /* 0x001fca00078e0002 */
[----:B------:R-:W-:Y:S01]  /*2210*/  STG.E.64 desc[UR10][R2.64], R4 ;  /* 0x0000000402007986 */ /* 0x000fe2000c101b0a */
[----:B------:R-:W-:Y:S05]  /*2220*/  EXIT ;  /* 0x000000000000794d */ /* 0x000fea0003800000 */
.L_x_6129:
[----:B------:R-:W0:Y:S01]  /*2230*/  S2R R3, SR_TID.X ;  /* 0x0000000000037919 */ /* 0x000e220000002100 */
[----:B------:R-:W1:Y:S01]  /*2240*/  LDC.64 R20, c[0x0][0x390] ;  /* 0x0000e400ff147b82 */ /* 0x000e620000000a00 */
[----:B------:R-:W-:-:S07]  /*2250*/  IMAD.SHL.U32 R8, R0, 0x400, RZ ;  /* 0x0000040000087824 */ /* 0x000fce00078e00ff */
[----:B------:R-:W2:Y:S01]  /*2260*/  LDC.64 R52, c[0x0][0x398] ;  /* 0x0000e600ff347b82 */ /* 0x000ea20000000a00 */
[----:B-1----:R-:W-:-:S04]  /*2270*/  IMAD.WIDE.U32 R20, R8, 0x8, R20 ;  /* 0x0000000808147825 */ /* 0x002fc800078e0014 */
[----:B0-----:R-:W-:-:S04]  /*2280*/  IMAD.WIDE.U32 R20, R3, 0x10, R20 ;  /* 0x0000001003147825 */ /* 0x001fc800078e0014 */
[----:B--2---:R-:W-:Y:S01]  /*2290*/  IMAD.WIDE.U32 R52, R8, 0x8, R52 ;  /* 0x0000000808347825 */ /* 0x004fe200078e0034 */
[----:B------:R-:W2:Y:S04]  /*22a0*/  LDG.E.128 R28, desc[UR10][R20.64] ;  /* 0x0000000a141c7981 */ /* 0x000ea8000c1e1d00 */
[----:B------:R-:W3:Y:S01]  /*22b0*/  LDG.E.128 R16, desc[UR10][R20.64+0x800] ;  /* 0x0008000a14107981 */ /* 0x000ee2000c1e1d00 */
[----:B------:R-:W-:-:S05]  /*22c0*/  IMAD.WIDE.U32 R52, R3, 0x10, R52 ;  /* 0x0000001003347825 */ /* 0x000fca00078e0034 */
[----:B------:R-:W4:Y:S04]  /*22d0*/  LDG.E.128 R24, desc[UR10][R52.64] ;  /* 0x0000000a34187981 */ /* 0x000f28000c1e1d00 */
[----:B------:R-:W5:Y:S01]  /*22e0*/  LDG.E.128 R12, desc[UR10][R52.64+0x800] ;  /* 0x0008000a340c7981 */ /* 0x000f62000c1e1d00 */
[----:B------:R-:W-:Y:S01]  /*22f0*/  IMAD.MOV.U32 R2, RZ, RZ, RZ ;  /* 0x000000ffff027224 */ /* 0x000fe200078e00ff */
[----:B------:R-:W-:Y:S01]  /*2300*/  UMOV UR6, 0xffffffff ;  /* 0xffffffff00067882 */ /* 0x000fe20000000000 */
[----:B------:R-:W-:Y:S02]  /*2310*/  UMOV UR7, 0x7fefffff ;  /* 0x7fefffff00077882 */ /* 0x000fe40000000000 */
[----:B------:R-:W-:Y:S01]  /*2320*/  UMOV UR4, UR7 ;  /* 0x0000000700047c82 */ /* 0x000fe20008000000 */
[----:B------:R-:W-:-:S02]  /*2330*/  UMOV UR5, 0x7fefffff ;  /* 0x7fefffff00057882 */ /* 0x000fc40000000000 */
[----:B------:R-:W-:Y:S01]  /*2340*/  UMOV UR8, UR5 ;  /* 0x0000000500087c82 */ /* 0x000fe20008000000 */
[----:B------:R-:W-:Y:S02]  /*2350*/  IMAD.MOV.U32 R32, RZ, RZ, 0x0 ;  /* 0x00000000ff207424 */ /* 0x000fe400078e00ff */
[----:B------:R-:W-:Y:S02]  /*2360*/  IMAD.MOV.U32 R33, RZ, RZ, 0x3fd80000 ;  /* 0x3fd80000ff217424 */ /* 0x000fe400078e00ff */
[----:B------:R-:W-:Y:S01]  /*2370*/  IMAD.MOV.U32 R48, RZ, RZ, RZ ;  /* 0x000000ffff307224 */ /* 0x000fe200078e00ff */
[----:B--2---:R-:W-:Y:S02]  /*2380*/  DADD R30, -RZ, |R30| ;  /* 0x00000000ff1e7229 */ /* 0x004fe4000000051e */
[----:B----4-:R-:W-:-:S10]  /*2390*/  DADD R10, -RZ, |R26| ;  /* 0x00000000ff0a7229 */ /* 0x010fd4000000051a */
        /* <DEDUP_REMOVED lines=8> */
[----:B------:R-:W-:Y:S02]  /*2420*/  IMAD.MOV.U32 R34, RZ, RZ, R4 ;  /* 0x000000ffff227224 */ /* 0x000fe400078e0004 */
[----:B------:R-:W-:Y:S01]  /*2430*/  IMAD.MOV.U32 R35, RZ, RZ, R9 ;  /* 0x000000ffff237224 */ /* 0x000fe200078e0009 */
[----:B------:R-:W-:Y:S01]  /*2440*/  LOP3.LUT R3, R39, 0x7fd00000, RZ, 0x3c, !PT ;  /* 0x7fd0000027037812 */ /* 0x000fe200078e3cff */
[----:B------:R-:W-:Y:S01]  /*2450*/  DADD R28, -RZ, |R28| ;  /* 0x00000000ff1c7229 */ /* 0x000fe2000000051c */
[----:B------:R-:W-:Y:S01]  /*2460*/  SEL R26, R30, R10, P1 ;  /* 0x0000000a1e1a7207 */ /* 0x000fe20000800000 */
[----:B------:R-:W-:-:S03]  /*2470*/  DADD R24, -RZ, |R24| ;  /* 0x00000000ff187229 */ /* 0x000fc60000000518 */
[C---:B------:R-:W-:Y:S02]  /*2480*/  DMUL R6, R2.reuse, R34 ;  /* 0x0000002202067228 */ /* 0x040fe40000000000 */
[----:B------:R-:W-:-:S06]  /*2490*/  DMUL R2, R2, R26 ;  /* 0x0000001a02027228 */ /* 0x000fcc0000000000 */
[----:B------:R-:W-:Y:S01]  /*24a0*/  DMUL R30, R6, R6 ;  /* 0x00000006061e7228 */ /* 0x000fe20000000000 */
[----:B------:R-:W-:-:S04]  /*24b0*/  ISETP.GT.U32.AND P1, PT, R28, R24, PT ;  /* 0x000000181c00720c */ /* 0x000fc80003f24070 */
[----:B------:R-:W-:-:S03]  /*24c0*/  ISETP.GT.U32.AND.EX P1, PT, R29, R25, PT, P1 ;  /* 0x000000191d00720c */ /* 0x000fc60003f24110 */
[----:B------:R-:W-:Y:S01]  /*24d0*/  DFMA R30, R2, R2, R30 ;  /* 0x00000002021e722b */ /* 0x000fe2000000001e */
[CC--:B------:R-:W-:Y:S02]  /*24e0*/  ISETP.LT.U32.AND P0, PT, R24.reuse, R28.reuse, PT ;  /* 0x0000001c1800720c */ /* 0x0c0fe40003f01070 */
[----:B------:R-:W-:Y:S01]  /*24f0*/  SEL R47, R29, R25, P1 ;  /* 0x000000191d2f7207 */ /* 0x000fe20000800000 */
[----:B---3--:R-:W-:Y:S01]  /*2500*/  DADD R18, -RZ, |R18| ;  /* 0x00000000ff127229 */ /* 0x008fe20000000512 */
[-C--:B------:R-:W-:Y:S01]  /*2510*/  ISETP.LT.U32.AND.EX P0, PT, R25, R29.reuse, PT, P0 ;  /* 0x0000001d1900720c */ /* 0x080fe20003f01100 */
[----:B-----5:R-:W-:Y:S01]  /*2520*/  DADD R22, -RZ, |R14| ;  /* 0x00000000ff167229 */ /* 0x020fe2000000050e */
[----:B------:R-:W-:Y:S01]  /*2530*/  LOP3.LUT R11, R47, 0xffc00000, RZ, 0xc0, !PT ;  /* 0xffc000002f0b7812 */ /* 0x000fe200078ec0ff */
[----:B------:R-:W-:Y:S01]  /*2540*/  DSETP.MIN.AND P2, P3, R30, UR6, PT ;  /* 0x000000061e007e2a */ /* 0x000fe2000bb40000 */
[----:B------:R-:W-:Y:S02]  /*2550*/  SEL R6, R24, R28, P0 ;  /* 0x0000001c18067207 */ /* 0x000fe40000000000 */
[----:B------:R-:W-:-:S02]  /*2560*/  SEL R7, R25, R29, P0 ;  /* 0x0000001d19077207 */ /* 0x000fc40000000000 */
[----:B------:R-:W-:Y:S01]  /*2570*/  SEL R46, R28, R24, P1 ;  /* 0x000000181c2e7207 */ /* 0x000fe20000800000 */
[----:B------:R-:W-:Y:S01]  /*2580*/  IMAD.MOV.U32 R24, RZ, RZ, RZ ;  /* 0x000000ffff187224 */ /* 0x000fe200078e00ff */
[----:B------:R-:W-:Y:S01]  /*2590*/  LOP3.LUT R25, R11, 0x7fd00000, RZ, 0x3c, !PT ;  /* 0x7fd000000b197812 */ /* 0x000fe200078e3cff */
[----:B------:R-:W-:Y:S01]  /*25a0*/  IMAD.MOV.U32 R0, RZ, RZ, R31 ;  /* 0x000000ffff007224 */ /* 0x000fe200078e001f */
[----:B------:R-:W-:Y:S01]  /*25b0*/  ISETP.GT.U32.AND P1, PT, R18, R22, PT ;  /* 0x000000161200720c */ /* 0x000fe20003f24070 */
[----:B------:R-:W-:Y:S01]  /*25c0*/  IMAD.U32 R2, RZ, RZ, UR4 ;  /* 0x00000004ff027e24 */ /* 0x000fe2000f8e00ff */
[----:B------:R-:W-:Y:S02]  /*25d0*/  ISETP.LT.U32.AND P0, PT, R22, R18, PT ;  /* 0x000000121600720c */ /* 0x000fe40003f01070 */
[----:B------:R-:W-:Y:S01]  /*25e0*/  DMUL R14, R24, R6 ;  /* 0x00000006180e7228 */ /* 0x000fe20000000000 */
[----:B------:R-:W-:Y:S01]  /*25f0*/  FSEL R3, R0, UR4, P2 ;  /* 0x0000000400037c08 */ /* 0x000fe20009000000 */
[----:B------:R-:W-:Y:S01]  /*2600*/  IMAD.MOV.U32 R0, RZ, RZ, R30 ;  /* 0x000000ffff007224 */ /* 0x000fe200078e001e */
[----:B------:R-:W-:-:S02]  /*2610*/  ISETP.GT.U32.AND.EX P1, PT, R19, R23, PT, P1 ;  /* 0x000000171300720c */ /* 0x000fc40003f24110 */
[----:B------:R-:W-:Y:S01]  /*2620*/  ISETP.LT.U32.AND.EX P0, PT, R23, R19, PT, P0 ;  /* 0x000000131700720c */ /* 0x000fe20003f01100 */
[----:B------:R-:W-:Y:S01]  /*2630*/  UMOV UR4, UR6 ;  /* 0x0000000600047c82 */ /* 0x000fe20008000000 */
[----:B------:R-:W-:Y:S02]  /*2640*/  @P3 LOP3.LUT R3, R2, 0x80000, RZ, 0xfc, !PT ;  /* 0x0008000002033812 */ /* 0x000fe400078efcff */
[----:B------:R-:W-:Y:S01]  /*2650*/  SEL R37, R19, R23, P1 ;  /* 0x0000001713257207 */ /* 0x000fe20000800000 */
[----:B------:R-:W-:Y:S01]  /*2660*/  DMUL R24, R24, R46 ;  /* 0x0000002e18187228 */ /* 0x000fe20000000000 */
[----:B------:R-:W-:Y:S01]  /*2670*/  SEL R2, R0, UR4, P2 ;  /* 0x0000000400027c07 */ /* 0x000fe20009000000 */
[----:B------:R-:W-:Y:S01]  /*2680*/  DMUL R14, R14, R14 ;  /* 0x0000000e0e0e7228 */ /* 0x000fe20000000000 */
[----:B------:R-:W-:Y:S02]  /*2690*/  SEL R5, R23, R19, P0 ;  /* 0x0000001317057207 */ /* 0x000fe40000000000 */
[----:B------:R-:W-:Y:S01]  /*26a0*/  SEL R0, R22, R18, P0 ;  /* 0x0000001216007207 */ /* 0x000fe20000000000 */
[----:B------:R-:W0:Y:S01]  /*26b0*/  MUFU.RSQ64H R19, R3 ;  /* 0x0000000300137308 */ /* 0x000e220000001c00 */
[----:B------:R-:W-:Y:S01]  /*26c0*/  LOP3.LUT R38, R37, 0xffc00000, RZ, 0xc0, !PT ;  /* 0xffc0000025267812 */ /* 0x000fe200078ec0ff */
[----:B------:R-:W-:-:S02]  /*26d0*/  IMAD.MOV.U32 R43, RZ, RZ, R5 ;  /* 0x000000ffff2b7224 */ /* 0x000fc400078e0005 */
[----:B------:R-:W-:Y:S01]  /*26e0*/  IMAD.MOV.U32 R42, RZ, RZ, R0 ;  /* 0x000000ffff2a7224 */ /* 0x000fe200078e0000 */
[----:B------:R-:W-:Y:S01]  /*26f0*/  LOP3.LUT R29, R38, 0x7fd00000, RZ, 0x3c, !PT ;  /* 0x7fd00000261d7812 */ /* 0x000fe200078e3cff */
[----:B------:R-:W-:Y:S01]  /*2700*/  IMAD.MOV.U32 R28, RZ, RZ, RZ ;  /* 0x000000ffff1c7224 */ /* 0x000fe200078e00ff */
[----:B------:R-:W-:Y:S01]  /*2710*/  DFMA R24, R24, R24, R14 ;  /* 0x000000181818722b */ /* 0x000fe2000000000e */
[----:B------:R-:W-:Y:S01]  /*2720*/  SEL R36, R18, R22, P1 ;  /* 0x0000001612247207 */ /* 0x000fe20000800000 */
[----:B------:R-:W-:Y:S01]  /*2730*/  IMAD.MOV.U32 R18, RZ, RZ, RZ ;  /* 0x000000ffff127224 */ /* 0x000fe200078e00ff */
[----:B------:R-:W-:Y:S02]  /*2740*/  UMOV UR4, 0xffffffff ;  /* 0xffffffff00047882 */ /* 0x000fe40000000000 */
[----:B------:R-:W-:-:S03]  /*2750*/  DMUL R44, R28, R42 ;  /* 0x0000002a1c2c7228 */ /* 0x000fc60000000000 */
[----:B------:R-:W-:Y:S02]  /*2760*/  DSETP.MIN.AND P0, P1, R24, UR4, PT ;  /* 0x0000000418007e2a */ /* 0x000fe4000b900000 */
[----:B0-----:R-:W-:Y:S02]  /*2770*/  DMUL R14, R18, R18 ;  /* 0x00000012120e7228 */ /* 0x001fe40000000000 */
[----:B------:R-:W-:Y:S02]  /*2780*/  DMUL R28, R28, R36 ;  /* 0x000000241c1c7228 */ /* 0x000fe40000000000 */
[----:B------:R-:W-:Y:S01]  /*2790*/  DMUL R44, R44, R44 ;  /* 0x0000002c2c2c7228 */ /* 0x000fe20000000000 */
[----:B------:R-:W-:Y:S02]  /*27a0*/  IMAD.MOV.U32 R10, RZ, RZ, R25 ;  /* 0x000000ffff0a7224 */ /* 0x000fe400078e0019 */
[----:B------:R-:W-:Y:S01]  /*27b0*/  IMAD.U32 R22, RZ, RZ, UR8 ;  /* 0x00000008ff167e24 */ /* 0x000fe2000f8e00ff */
[----:B------:R-:W-:-:S02]  /*27c0*/  DFMA R2, R2, -R14, 1 ;  /* 0x3ff000000202742b */ /* 0x000fc4000000080e */
[----:B------:R-:W-:Y:S02]  /*27d0*/  FSEL R23, R10, UR8, P0 ;  /* 0x000000080a177c08 */ /* 0x000fe40008000000 */
[----:B------:R-:W-:Y:S01]  /*27e0*/  DFMA R44, R28, R28, R44 ;  /* 0x0000001c1c2c722b */ /* 0x000fe2000000002c */
[----:B------:R-:W-:Y:S01]  /*27f0*/  @P1 LOP3.LUT R23, R22, 0x80000, RZ, 0xfc, !PT ;  /* 0x0008000016171812 */ /* 0x000fe200078efcff */
[----:B------:R-:W-:Y:S02]  /*2800*/  IMAD.MOV.U32 R10, RZ, RZ, R24 ;  /* 0x000000ffff0a7224 */ /* 0x000fe400078e0018 */
[----:B------:R-:W-:Y:S01]  /*2810*/  DMUL R14, R18, R2 ;  /* 0x00000002120e7228 */ /* 0x000fe20000000000 */
[----:B------:R-:W0:Y:S01]  /*2820*/  MUFU.RSQ64H R29, R23 ;  /* 0x00000017001d7308 */ /* 0x000e220000001c00 */
[----:B------:R-:W-:Y:S01]  /*2830*/  DFMA R2, R2, R32, 0.5 ;  /* 0x3fe000000202742b */ /* 0x000fe20000000020 */
[----:B------:R-:W-:Y:S01]  /*2840*/  SEL R22, R10, UR4, P0 ;  /* 0x000000040a167c07 */ /* 0x000fe20008000000 */
[----:B------:R-:W-:Y:S01]  /*2850*/  DSETP.MIN.AND P0, P1, R44, UR6, PT ;  /* 0x000000062c007e2a */ /* 0x000fe2000b900000 */
[----:B------:R-:W-:Y:S01]  /*2860*/  UMOV UR4, UR7 ;  /* 0x0000000700047c82 */ /* 0x000fe20008000000 */
[----:B------:R-:W-:-:S04]  /*2870*/  IMAD.MOV.U32 R28, RZ, RZ, RZ ;  /* 0x000000ffff1c7224 */ /* 0x000fc800078e00ff */
[----:B------:R-:W-:Y:S01]  /*2880*/  DFMA R14, R2, R14, R18 ;  /* 0x0000000e020e722b */ /* 0x000fe20000000012 */
[----:B------:R-:W-:Y:S02]  /*2890*/  IMAD.MOV.U32 R2, RZ, RZ, R45 ;  /* 0x000000ffff027224 */ /* 0x000fe400078e002d */
[----:B------:R-:W-:-:S03]  /*28a0*/  IMAD.U32 R3, RZ, RZ, UR4 ;  /* 0x00000004ff037e24 */ /* 0x000fc6000f8e00ff */
[----:B------:R-:W-:Y:S02]  /*28b0*/  FSEL R19, R2, UR4, P0 ;  /* 0x0000000402137c08 */ /* 0x000fe40008000000 */
[----:B------:R-:W-:Y:S01]  /*28c0*/  @P1 LOP3.LUT R19, R3, 0x80000, RZ, 0xfc, !PT ;  /* 0x0008000003131812 */ /* 0x000fe200078efcff */
[----:B0-----:R-:W-:-:S03]  /*28d0*/  DMUL R2, R28, R28 ;  /* 0x0000001c1c027228 */ /* 0x001fc60000000000 */
[----:B------:R-:W0:Y:S05]  /*28e0*/  MUFU.RSQ64H R49, R19 ;  /* 0x0000001300317308 */ /* 0x000e2a0000001c00 */
[----:B------:R-:W-:Y:S01]  /*28f0*/  DFMA R22, R22, -R2, 1 ;  /* 0x3ff000001616742b */ /* 0x000fe20000000802 */
[----:B------:R-:W-:-:S07]  /*2900*/  IMAD.MOV.U32 R10, RZ, RZ, R44 ;  /* 0x000000ffff0a7224 */ /* 0x000fce00078e002c */
[----:B------:R-:W-:Y:S02]  /*2910*/  DFMA R2, R22, R32, 0.5 ;  /* 0x3fe000001602742b */ /* 0x000fe40000000020 */
[----:B------:R-:W-:Y:S01]  /*2920*/  DMUL R22, R28, R22 ;  /* 0x000000161c167228 */ /* 0x000fe20000000000 */
[----:B------:R-:W-:Y:S02]  /*2930*/  UMOV UR4, UR6 ;  /* 0x0000000600047c82 */ /* 0x000fe40008000000 */
[----:B------:R-:W-:-:S05]  /*2940*/  SEL R18, R10, UR4, P0 ;  /* 0x000000040a127c07 */ /* 0x000fca0008000000 */
[----:B------:R-:W-:Y:S02]  /*2950*/  DFMA R22, R2, R22, R28 ;  /* 0x000000160216722b */ /* 0x000fe4000000001c */
[----:B0-----:R-:W-:Y:S02]  /*2960*/  DMUL R2, R48, R48 ;  /* 0x0000003030027228 */ /* 0x001fe40000000000 */
[----:B------:R-:W-:Y:S02]  /*2970*/  DADD R16, -RZ, |R16| ;  /* 0x00000000ff107229 */ /* 0x000fe40000000510 */
[----:B------:R-:W-:-:S04]  /*2980*/  DADD R12, -RZ, |R12| ;  /* 0x00000000ff0c7229 */ /* 0x000fc8000000050c */
[----:B------:R-:W-:-:S06]  /*2990*/  DFMA R2, R18, -R2, 1 ;  /* 0x3ff000001202742b */ /* 0x000fcc0000000802 */
[----:B------:R-:W-:Y:S02]  /*29a0*/  ISETP.GT.U32.AND P1, PT, R16, R12, PT ;  /* 0x0000000c1000720c */ /* 0x000fe40003f24070 */
[----:B------:R-:W-:Y:S02]  /*29b0*/  DFMA R28, R2, R32, 0.5 ;  /* 0x3fe00000021c742b */ /* 0x000fe40000000020 */
[----:B------:R-:W-:Y:S01]  /*29c0*/  DMUL R2, R48, R2 ;  /* 0x0000000230027228 */ /* 0x000fe20000000000 */
[----:B------:R-:W-:Y:S02]  /*29d0*/  ISETP.GT.U32.AND.EX P1, PT, R17, R13, PT, P1 ;  /* 0x0000000d1100720c */ /* 0x000fe40003f24110 */
[----:B------:R-:W-:-:S05]  /*29e0*/  ISETP.LT.U32.AND P0, PT, R12, R16, PT ;  /* 0x000000100c00720c */ /* 0x000fca0003f01070 */
[----:B------:R-:W-:Y:S01]  /*29f0*/  DFMA R48, R28, R2, R48 ;  /* 0x000000021c30722b */ /* 0x000fe20000000030 */
[----:B------:R-:W-:Y:S02]  /*2a00*/  SEL R29, R17, R13, P1 ;  /* 0x0000000d111d7207 */ /* 0x000fe40000800000 */
[-C--:B------:R-:W-:Y:S02]  /*2a10*/  ISETP.LT.U32.AND.EX P0, PT, R13, R17.reuse, PT, P0 ;  /* 0x000000110d00720c */ /* 0x080fe40003f01100 */
[----:B------:R-:W-:Y:S02]  /*2a20*/  LOP3.LUT R10, R29, 0xffc00000, RZ, 0xc0, !PT ;  /* 0xffc000001d0a7812 */ /* 0x000fe400078ec0ff */
[----:B------:R-:W-:Y:S02]  /*2a30*/  SEL R2, R12, R16, P0 ;  /* 0x000000100c027207 */ /* 0x000fe40000000000 */
[----:B------:R-:W-:Y:S02]  /*2a40*/  SEL R3, R13, R17, P0 ;  /* 0x000000110d037207 */ /* 0x000fe40000000000 */
[----:B------:R-:W-:Y:S01]  /*2a50*/  SEL R28, R16, R12, P1 ;  /* 0x0000000c101c7207 */ /* 0x000fe20000800000 */
[----:B------:R-:W-:Y:S01]  /*2a60*/  IMAD.MOV.U32 R12, RZ, RZ, RZ ;  /* 0x000000ffff0c7224 */ /* 0x000fe200078e00ff */
[----:B------:R-:W-:Y:S01]  /*2a70*/  LOP3.LUT R13, R10, 0x7fd00000, RZ, 0x3c, !PT ;  /* 0x7fd000000a0d7812 */ /* 0x000fe200078e3cff */
[----:B------:R-:W-:-:S05]  /*2a80*/  DMUL R16, R30, R14 ;  /* 0x0000000e1e107228 */ /* 0x000fca0000000000 */
[C---:B------:R-:W-:Y:S02]  /*2a90*/  DMUL R30, R12.reuse, R28 ;  /* 0x0000001c0c1e7228 */ /* 0x040fe40000000000 */
[----:B------:R-:W-:-:S08]  /*2aa0*/  DMUL R12, R12, R2 ;  /* 0x000000020c0c7228 */ /* 0x000fd00000000000 */
[----:B------:R-:W-:-:S08]  /*2ab0*/  DMUL R12, R12, R12 ;  /* 0x0000000c0c0c7228 */ /* 0x000fd00000000000 */
[----:B------:R-:W-:Y:S01]  /*2ac0*/  DFMA R30, R30, R30, R12 ;  /* 0x0000001e1e1e722b */ /* 0x000fe2000000000c */
[----:B------:R-:W-:-:S07]  /*2ad0*/  UMOV UR4, UR7 ;  /* 0x0000000700047c82 */ /* 0x000fce0008000000 */
[----:B------:R-:W-:Y:S02]  /*2ae0*/  DSETP.MIN.AND P0, P1, R30, UR6, PT ;  /* 0x000000061e007e2a */ /* 0x000fe4000b900000 */
[----:B------:R-:W-:-:S05]  /*2af0*/  IMAD.MOV.U32 R12, RZ, RZ, R31 ;  /* 0x000000ffff0c7224 */ /* 0x000fca00078e001f */
[----:B------:R-:W-:Y:S01]  /*2b00*/  FSEL R15, R12, UR4, P0 ;  /* 0x000000040c0f7c08 */ /* 0x000fe20008000000 */
[----:B------:R-:W-:-:S06]  /*2b10*/  IMAD.U32 R12, RZ, RZ, UR4 ;  /* 0x00000004ff0c7e24 */ /* 0x000fcc000f8e00ff */
[----:B------:R-:W-:-:S04]  /*2b20*/  @P1 LOP3.LUT R15, R12, 0x80000, RZ, 0xfc, !PT ;  /* 0x000800000c0f1812 */ /* 0x000fc800078efcff */
[----:B------:R-:W0:Y:S01]  /*2b30*/  MUFU.RSQ64H R13, R15 ;  /* 0x0000000f000d7308 */ /* 0x000e220000001c00 */
[----:B------:R-:W-:Y:S01]  /*2b40*/  IMAD.MOV.U32 R12, RZ, RZ, R30 ;  /* 0x000000ffff0c7224 */ /* 0x000fe200078e001e */
[----:B------:R-:W-:-:S04]  /*2b50*/  UMOV UR4, UR6 ;  /* 0x0000000600047c82 */ /* 0x000fc80008000000 */
[----:B------:R-:W-:Y:S01]  /*2b60*/  SEL R14, R12, UR4, P0 ;  /* 0x000000040c0e7c07 */ /* 0x000fe20008000000 */
[----:B------:R-:W-:Y:S01]  /*2b70*/  IMAD.MOV.U32 R12, RZ, RZ, RZ ;  /* 0x000000ffff0c7224 */ /* 0x000fe200078e00ff */
[----:B------:R-:W-:-:S05]  /*2b80*/  DSETP.NEU.AND P0, PT, R34, RZ, PT ;  /* 0x000000ff2200722a */ /* 0x000fca0003f0d000 */
[----:B0-----:R-:W-:Y:S01]  /*2b90*/  DMUL R34, R12, R12 ;  /* 0x0000000c0c227228 */ /* 0x001fe20000000000 */
[----:B------:R-:W-:Y:S01]  /*2ba0*/  LOP3.LUT R19, R39, 0x100000, RZ, 0xfc, !PT ;  /* 0x0010000027137812 */ /* 0x000fe200078efcff */
[----:B------:R-:W-:Y:S01]  /*2bb0*/  IMAD.MOV.U32 R18, RZ, RZ, RZ ;  /* 0x000000ffff127224 */ /* 0x000fe200078e00ff */
[----:B------:R-:W-:-:S05]  /*2bc0*/  ISETP.GE.U32.AND P1, PT, R9, 0x7ff00000, PT ;  /* 0x7ff000000900780c */ /* 0x000fca0003f26070 */
[----:B------:R-:W-:Y:S02]  /*2bd0*/  DFMA R34, R14, -R34, 1 ;  /* 0x3ff000000e22742b */ /* 0x000fe40000000822 */
[----:B------:R-:W-:-:S06]  /*2be0*/  DMUL R16, R16, R18 ;  /* 0x0000001210107228 */ /* 0x000fcc0000000000 */
[----:B------:R-:W-:Y:S02]  /*2bf0*/  DFMA R18, R34, R32, 0.5 ;  /* 0x3fe000002212742b */ /* 0x000fe40000000020 */
[----:B------:R-:W-:Y:S02]  /*2c00*/  DMUL R34, R12, R34 ;  /* 0x000000220c227228 */ /* 0x000fe40000000000 */
[----:B------:R-:W-:Y:S02]  /*2c10*/  @!P1 FSEL R4, R26, R16, !P0 ;  /* 0x000000101a049208 */ /* 0x000fe40004000000 */
[----:B------:R-:W-:-:S04]  /*2c20*/  @!P1 FSEL R9, R27, R17, !P0 ;  /* 0x000000111b099208 */ /* 0x000fc80004000000 */
[----:B------:R-:W-:Y:S01]  /*2c30*/  DFMA R34, R18, R34, R12 ;  /* 0x000000221222722b */ /* 0x000fe2000000000c */
[----:B------:R-:W2:Y:S04]  /*2c40*/  LDG.E.128 R12, desc[UR10][R20.64+0x1000] ;  /* 0x0010000a140c7981 */ /* 0x000ea8000c1e1d00 */
[----:B------:R-:W3:Y:S01]  /*2c50*/  LDG.E.128 R16, desc[UR10][R52.64+0x1000] ;  /* 0x0010000a34107981 */ /* 0x000ee2000c1e1d00 */
[----:B------:R-:W-:Y:S01]  /*2c60*/  DMUL R22, R24, R22 ;  /* 0x0000001618167228 */ /* 0x000fe20000000000 */
[----:B------:R-:W-:Y:S01]  /*2c70*/  LOP3.LUT R51, R11, 0x100000, RZ, 0xfc, !PT ;  /* 0x001000000b337812 */ /* 0x000fe200078efcff */
[----:B------:R-:W-:Y:S01]  /*2c80*/  IMAD.MOV.U32 R50, RZ, RZ, RZ ;  /* 0x000000ffff327224 */ /* 0x000fe200078e00ff */
[----:B------:R-:W4:Y:S05]  /*2c90*/  LDG.E.128 R24, desc[UR10][R52.64+0x1800] ;  /* 0x0018000a34187981 */ /* 0x000f2a000c1e1d00 */
[----:B------:R-:W-:-:S02]  /*2ca0*/  DMUL R50, R22, R50 ;  /* 0x0000003216327228 */ /* 0x000fc40000000000 */
[----:B------:R-:W5:Y:S01]  /*2cb0*/  LDG.E.128 R20, desc[UR10][R20.64+0x1800] ;  /* 0x0018000a14147981 */ /* 0x000f62000c1e1d00 */
[----:B------:R-:W-:Y:S01]  /*2cc0*/  ISETP.GE.U32.AND P1, PT, R7, 0x7ff00000, PT ;  /* 0x7ff000000700780c */ /* 0x000fe20003f26070 */
[----:B------:R-:W-:-:S12]  /*2cd0*/  DSETP.NEU.AND P0, PT, R6, RZ, PT ;  /* 0x000000ff0600722a */ /* 0x000fd80003f0d000 */
[----:B------:R-:W-:Y:S02]  /*2ce0*/  @!P1 FSEL R6, R46, R50, !P0 ;  /* 0x000000322e069208 */ /* 0x000fe40004000000 */
[----:B------:R-:W-:Y:S01]  /*2cf0*/  @!P1 FSEL R7, R47, R51, !P0 ;  /* 0x000000332f079208 */ /* 0x000fe20004000000 */
[----:B------:R-:W-:Y:S01]  /*2d00*/  DMUL R48, R44, R48 ;  /* 0x000000302c307228 */ /* 0x000fe20000000000 */
[----:B------:R-:W-:Y:S01]  /*2d10*/  LOP3.LUT R45, R38, 0x100000, RZ, 0xfc, !PT ;  /* 0x00100000262d7812 */ /* 0x000fe200078efcff */
[----:B------:R-:W-:Y:S01]  /*2d20*/  IMAD.MOV.U32 R44, RZ, RZ, RZ ;  /* 0x000000ffff2c7224 */ /* 0x000fe200078e00ff */
[----:B------:R-:W-:Y:S01]  /*2d30*/  UMOV UR4, UR7 ;  /* 0x0000000700047c82 */ /* 0x000fe20008000000 */
[----:B------:R-:W-:Y:S01]  /*2d40*/  DSETP.NEU.AND P2, PT, R42, RZ, PT ;  /* 0x000000ff2a00722a */ /* 0x000fe20003f4d000 */
[----:B------:R-:W-:Y:S01]  /*2d50*/  ISETP.GE.U32.AND P3, PT, R5, 0x7ff00000, PT ;  /* 0x7ff000000500780c */ /* 0x000fe20003f66070 */
[----:B------:R-:W-:Y:S01]  /*2d60*/  IMAD.MOV.U32 R46, RZ, RZ, RZ ;  /* 0x000000ffff2e7224 */ /* 0x000fe200078e00ff */
[----:B------:R-:W-:-:S02]  /*2d70*/  DMUL R34, R30, R34 ;  /* 0x000000221e227228 */ /* 0x000fc40000000000 */
[----:B--2---:R-:W-:Y:S02]  /*2d80*/  DADD R40, -RZ, |R12| ;  /* 0x00000000ff287229 */ /* 0x004fe4000000050c */
[----:B---3--:R-:W-:-:S10]  /*2d90*/  DADD R16, -RZ, |R16| ;  /* 0x00000000ff107229 */ /* 0x008fd40000000510 */
[----:B------:R-:W-:-:S04]  /*2da0*/  ISETP.GT.U32.AND P1, PT, R40, R16, PT ;  /* 0x000000102800720c */ /* 0x000fc80003f24070 */
[CC--:B------:R-:W-:Y:S02]  /*2db0*/  ISETP.GT.U32.AND.EX P1, PT, R41.reuse, R17.reuse, PT, P1 ;  /* 0x000000112900720c */ /* 0x0c0fe40003f24110 */
[CC--:B------:R-:W-:Y:S02]  /*2dc0*/  ISETP.LT.U32.AND P0, PT, R16.reuse, R40.reuse, PT ;  /* 0x000000281000720c */ /* 0x0c0fe40003f01070 */
[----:B------:R-:W-:Y:S02]  /*2dd0*/  SEL R39, R41, R17, P1 ;  /* 0x0000001129277207 */ /* 0x000fe40000800000 */
[----:B------:R-:W-:Y:S02]  /*2de0*/  ISETP.LT.U32.AND.EX P0, PT, R17, R41, PT, P0 ;  /* 0x000000291100720c */ /* 0x000fe40003f01100 */
[----:B------:R-:W-:Y:S02]  /*2df0*/  LOP3.LUT R11, R39, 0xffc00000, RZ, 0xc0, !PT ;  /* 0xffc00000270b7812 */ /* 0x000fe400078ec0ff */
[----:B------:R-:W-:-:S02]  /*2e00*/  SEL R12, R16, R40, P0 ;  /* 0x00000028100c7207 */ /* 0x000fc40000000000 */
        /* <DEDUP_REMOVED lines=16> */
[----:B------:R-:W-:-:S04]  /*2f10*/  DADD R42, -RZ, |R14| ;  /* 0x00000000ff2a7229 */ /* 0x000fc8000000050e */
[----:B------:R-:W-:Y:S01]  /*2f20*/  SEL R50, R44, UR4, P0 ;  /* 0x000000042c327c07 */ /* 0x000fe20008000000 */
[----:B------:R-:W-:-:S10]  /*2f30*/  DADD R44, -RZ, |R18| ;  /* 0x00000000ff2c7229 */ /* 0x000fd40000000512 */
[----:B------:R-:W-:Y:S02]  /*2f40*/  ISETP.GT.U32.AND P1, PT, R42, R44, PT ;  /* 0x0000002c2a00720c */ /* 0x000fe40003f24070 */
[----:B------:R-:W-:Y:S02]  /*2f50*/  ISETP.LT.U32.AND P0, PT, R44, R42, PT ;  /* 0x0000002a2c00720c */ /* 0x000fe40003f01070 */
[----:B------:R-:W-:Y:S02]  /*2f60*/  ISETP.GT.U32.AND.EX P1, PT, R43, R45, PT, P1 ;  /* 0x0000002d2b00720c */ /* 0x000fe40003f24110 */
[----:B------:R-:W-:Y:S02]  /*2f70*/  ISETP.LT.U32.AND.EX P0, PT, R45, R43, PT, P0 ;  /* 0x0000002b2d00720c */ /* 0x000fe40003f01100 */
[----:B------:R-:W-:Y:S02]  /*2f80*/  SEL R15, R43, R45, P1 ;  /* 0x0000002d2b0f7207 */ /* 0x000fe40000800000 */
[----:B------:R-:W-:-:S02]  /*2f90*/  @!P3 FSEL R0, R36, R40, !P2 ;  /* 0x000000282400b208 */ /* 0x000fc40005000000 */
[----:B------:R-:W-:Y:S02]  /*2fa0*/  SEL R36, R44, R42, P0 ;  /* 0x0000002a2c247207 */ /* 0x000fe40000000000 */
[----:B------:R-:W-:Y:S02]  /*2fb0*/  SEL R14, R42, R44, P1 ;  /* 0x0000002c2a0e7207 */ /* 0x000fe40000800000 */
[----:B------:R-:W-:Y:S02]  /*2fc0*/  SEL R43, R45, R43, P0 ;  /* 0x0000002b2d2b7207 */ /* 0x000fe40000000000 */
[----:B------:R-:W-:Y:S01]  /*2fd0*/  LOP3.LUT R42, R15, 0xffc00000, RZ, 0xc0, !PT ;  /* 0xffc000000f2a7812 */ /* 0x000fe200078ec0ff */
[----:B------:R-:W-:Y:S01]  /*2fe0*/  IMAD.MOV.U32 R44, RZ, RZ, RZ ;  /* 0x000000ffff2c7224 */ /* 0x000fe200078e00ff */
[----:B------:R-:W-:Y:S01]  /*2ff0*/  @!P3 FSEL R5, R37, R41, !P2 ;  /* 0x000000292505b208 */ /* 0x000fe20005000000 */
[----:B------:R-:W-:Y:S01]  /*3000*/  IMAD.MOV.U32 R37, RZ, RZ, R43 ;  /* 0x000000ffff257224 */ /* 0x000fe200078e002b */
[----:B------:R-:W-:Y:S01]  /*3010*/  LOP3.LUT R45, R42, 0x7fd00000, RZ, 0x3c, !PT ;  /* 0x7fd000002a2d7812 */ /* 0x000fe200078e3cff */
[----:B------:R-:W0:Y:S05]  /*3020*/  MUFU.RSQ64H R47, R51 ;  /* 0x00000033002f7308 */ /* 0x000e2a0000001c00 */
[----:B------:R-:W-:-:S02]  /*3030*/  DMUL R40, R44, R14 ;  /* 0x0000000e2c287228 */ /* 0x000fc40000000000 */
[----:B------:R-:W-:-:S08]  /*3040*/  DMUL R44, R44, R36 ;  /* 0x000000242c2c7228 */ /* 0x000fd00000000000 */
[----:B------:R-:W-:Y:S02]  /*3050*/  DMUL R44, R44, R44 ;  /* 0x0000002c2c2c7228 */ /* 0x000fe40000000000 */
[----:B0-----:R-:W-:-:S06]  /*3060*/  DMUL R48, R46, R46 ;  /* 0x0000002e2e307228 */ /* 0x001fcc0000000000 */
[----:B------:R-:W-:Y:S02]  /*3070*/  DFMA R40, R40, R40, R44 ;  /* 0x000000282828722b */ /* 0x000fe4000000002c */
[----:B------:R-:W-:-:S06]  /*3080*/  DFMA R48, R50, -R48, 1 ;  /* 0x3ff000003230742b */ /* 0x000fcc0000000830 */
[----:B------:R-:W-:Y:S02]  /*3090*/  DSETP.MIN.AND P0, P1, R40, UR6, PT ;  /* 0x0000000628007e2a */ /* 0x000fe4000b900000 */
[----:B------:R-:W-:Y:S01]  /*30a0*/  IMAD.MOV.U32 R30, RZ, RZ, R41 ;  /* 0x000000ffff1e7224 */ /* 0x000fe200078e0029 */
[----:B------:R-:W-:Y:S01]  /*30b0*/  UMOV UR4, UR7 ;  /* 0x0000000700047c82 */ /* 0x000fe20008000000 */
[----:B------:R-:W-:Y:S02]  /*30c0*/  DFMA R18, R48, R32, 0.5 ;  /* 0x3fe000003012742b */ /* 0x000fe40000000020 */
[----:B------:R-:W-:Y:S01]  /*30d0*/  DMUL R48, R46, R48 ;  /* 0x000000302e307228 */ /* 0x000fe20000000000 */
[----:B------:R-:W-:Y:S01]  /*30e0*/  FSEL R51, R30, UR4, P0 ;  /* 0x000000041e337c08 */ /* 0x000fe20008000000 */
[----:B------:R-:W-:-:S06]  /*30f0*/  IMAD.U32 R30, RZ, RZ, UR4 ;  /* 0x00000004ff1e7e24 */ /* 0x000fcc000f8e00ff */
[----:B------:R-:W-:Y:S01]  /*3100*/  @P1 LOP3.LUT R51, R30, 0x80000, RZ, 0xfc, !PT ;  /* 0x000800001e331812 */ /* 0x000fe200078efcff */
[----:B------:R-:W-:-:S03]  /*3110*/  DFMA R18, R18, R48, R46 ;  /* 0x000000301212722b */ /* 0x000fc6000000002e */
[----:B------:R-:W0:Y:S01]  /*3120*/  MUFU.RSQ64H R47, R51 ;  /* 0x00000033002f7308 */ /* 0x000e220000001c00 */
[----:B------:R-:W-:Y:S01]  /*3130*/  LOP3.LUT R45, R10, 0x100000, RZ, 0xfc, !PT ;  /* 0x001000000a2d7812 */ /* 0x000fe200078efcff */
[----:B------:R-:W-:Y:S02]  /*3140*/  IMAD.MOV.U32 R44, RZ, RZ, RZ ;  /* 0x000000ffff2c7224 */ /* 0x000fe400078e00ff */
[----:B------:R-:W-:Y:S01]  /*3150*/  IMAD.MOV.U32 R30, RZ, RZ, R40 ;  /* 0x000000ffff1e7224 */ /* 0x000fe200078e0028 */
[----:B------:R-:W-:-:S03]  /*3160*/  UMOV UR4, UR6 ;  /* 0x0000000600047c82 */ /* 0x000fc60008000000 */
[----:B------:R-:W-:Y:S01]  /*3170*/  DMUL R44, R34, R44 ;  /* 0x0000002c222c7228 */ /* 0x000fe20000000000 */
[----:B------:R-:W-:Y:S01]  /*3180*/  SEL R50, R30, UR4, P0 ;  /* 0x000000041e327c07 */ /* 0x000fe20008000000 */
[----:B0-----:R-:W-:-:S08]  /*3190*/  DMUL R34, R46, R46 ;  /* 0x0000002e2e227228 */ /* 0x001fd00000000000 */
[----:B------:R-:W-:Y:S02]  /*31a0*/  DFMA R34, R50, -R34, 1 ;  /* 0x3ff000003222742b */ /* 0x000fe40000000822 */
[----:B-----5:R-:W-:-:S06]  /*31b0*/  DADD R30, -RZ, |R20| ;  /* 0x00000000ff1e7229 */ /* 0x020fcc0000000514 */
[----:B------:R-:W-:Y:S02]  /*31c0*/  DFMA R48, R34, R32, 0.5 ;  /* 0x3fe000002230742b */ /* 0x000fe40000000020 */
[----:B------:R-:W-:Y:S02]  /*31d0*/  DMUL R20, R46, R34 ;  /* 0x000000222e147228 */ /* 0x000fe40000000000 */
[----:B----4-:R-:W-:Y:S01]  /*31e0*/  DADD R34, -RZ, |R24| ;  /* 0x00000000ff227229 */ /* 0x010fe20000000518 */
[----:B------:R-:W-:Y:S01]  /*31f0*/  ISETP.GE.U32.AND P3, PT, R3, 0x7ff00000, PT ;  /* 0x7ff000000300780c */ /* 0x000fe20003f66070 */
[----:B------:R-:W-:-:S08]  /*3200*/  DSETP.NEU.AND P2, PT, R2, RZ, PT ;  /* 0x000000ff0200722a */ /* 0x000fd00003f4d000 */
[----:B------:R-:W-:Y:S01]  /*3210*/  ISETP.GT.U32.AND P1, PT, R30, R34, PT ;  /* 0x000000221e00720c */ /* 0x000fe20003f24070 */
[----:B------:R-:W-:-:S03]  /*3220*/  DFMA R24, R48, R20, R46 ;  /* 0x000000143018722b */ /* 0x000fc6000000002e */
[CC--:B------:R-:W-:Y:S02]  /*3230*/  ISETP.GT.U32.AND.EX P1, PT, R31.reuse, R35.reuse, PT, P1 ;  /* 0x000000231f00720c */ /* 0x0c0fe40003f24110 */
[----:B------:R-:W-:Y:S02]  /*3240*/  ISETP.LT.U32.AND P0, PT, R34, R30, PT ;  /* 0x0000001e2200720c */ /* 0x000fe40003f01070 */
[----:B------:R-:W-:Y:S02]  /*3250*/  SEL R21, R31, R35, P1 ;  /* 0x000000231f157207 */ /* 0x000fe40000800000 */
[----:B------:R-:W-:Y:S02]  /*3260*/  ISETP.LT.U32.AND.EX P0, PT, R35, R31, PT, P0 ;  /* 0x0000001f2300720c */ /* 0x000fe40003f01100 */
[----:B------:R-:W-:Y:S02]  /*3270*/  LOP3.LUT R10, R21, 0xffc00000, RZ, 0xc0, !PT ;  /* 0xffc00000150a7812 */ /* 0x000fe400078ec0ff */
[----:B------:R-:W-:-:S02]  /*3280*/  @!P3 FSEL R2, R28, R44, !P2 ;  /* 0x0000002c1c02b208 */ /* 0x000fc40005000000 */
[----:B------:R-:W-:Y:S02]  /*3290*/  @!P3 FSEL R3, R29, R45, !P2 ;  /* 0x0000002d1d03b208 */ /* 0x000fe40005000000 */
[----:B------:R-:W-:Y:S02]  /*32a0*/  SEL R28, R34, R30, P0 ;  /* 0x0000001e221c7207 */ /* 0x000fe40000000000 */
        /* <DEDUP_REMOVED lines=18> */
[----:B------:R-:W-:Y:S02]  /*33d0*/  DADD R22, -RZ, |R22| ;  /* 0x00000000ff167229 */ /* 0x000fe40000000516 */
[----:B------:R-:W-:Y:S02]  /*33e0*/  DADD R26, -RZ, |R26| ;  /* 0x00000000ff1a7229 */ /* 0x000fe4000000051a */
[----:B0-----:R-:W-:-:S08]  /*33f0*/  DMUL R34, R46, R46 ;  /* 0x0000002e2e227228 */ /* 0x001fd00000000000 */
[----:B------:R-:W-:Y:S01]  /*3400*/  DFMA R34, R48, -R34, 1 ;  /* 0x3ff000003022742b */ /* 0x000fe20000000822 */
[----:B------:R-:W-:Y:S02]  /*3410*/  ISETP.GT.U32.AND P1, PT, R22, R26, PT ;  /* 0x0000001a1600720c */ /* 0x000fe40003f24070 */
[----:B------:R-:W-:-:S05]  /*3420*/  ISETP.LT.U32.AND P0, PT, R26, R22, PT ;  /* 0x000000161a00720c */ /* 0x000fca0003f01070 */
[----:B------:R-:W-:Y:S02]  /*3430*/  DFMA R44, R34, R32, 0.5 ;  /* 0x3fe00000222c742b */ /* 0x000fe40000000020 */
[----:B------:R-:W-:Y:S01]  /*3440*/  DMUL R34, R46, R34 ;  /* 0x000000222e227228 */ /* 0x000fe20000000000 */
[----:B------:R-:W-:Y:S02]  /*3450*/  ISETP.GT.U32.AND.EX P1, PT, R23, R27, PT, P1 ;  /* 0x0000001b1700720c */ /* 0x000fe40003f24110 */
[----:B------:R-:W-:-:S05]  /*3460*/  ISETP.LT.U32.AND.EX P0, PT, R27, R23, PT, P0 ;  /* 0x000000171b00720c */ /* 0x000fca0003f01100 */
[----:B------:R-:W-:Y:S01]  /*3470*/  DFMA R46, R44, R34, R46 ;  /* 0x000000222c2e722b */ /* 0x000fe2000000002e */
[----:B------:R-:W-:Y:S02]  /*3480*/  SEL R35, R23, R27, P1 ;  /* 0x0000001b17237207 */ /* 0x000fe40000800000 */
[----:B------:R-:W-:Y:S02]  /*3490*/  SEL R44, R26, R22, P0 ;  /* 0x000000161a2c7207 */ /* 0x000fe40000000000 */
[----:B------:R-:W-:Y:S02]  /*34a0*/  SEL R34, R22, R26, P1 ;  /* 0x0000001a16227207 */ /* 0x000fe40000800000 */
[----:B------:R-:W-:Y:S01]  /*34b0*/  LOP3.LUT R26, R35, 0xffc00000, RZ, 0xc0, !PT ;  /* 0xffc00000231a7812 */ /* 0x000fe200078ec0ff */
[----:B------:R-:W-:Y:S01]  /*34c0*/  IMAD.MOV.U32 R22, RZ, RZ, RZ ;  /* 0x000000ffff167224 */ /* 0x000fe200078e00ff */
[----:B------:R-:W-:Y:S02]  /*34d0*/  SEL R45, R27, R23, P0 ;  /* 0x000000171b2d7207 */ /* 0x000fe40000000000 */
        /* <DEDUP_REMOVED lines=8> */
[----:B------:R-:W-:Y:S01]  /*3560*/  IMAD.MOV.U32 R16, RZ, RZ, R23 ;  /* 0x000000ffff107224 */ /* 0x000fe200078e0017 */
[----:B------:R-:W-:-:S04]  /*3570*/  DMUL R40, R40, R24 ;  /* 0x0000001828287228 */ /* 0x000fc80000000000 */
[----:B------:R-:W-:Y:S01]  /*3580*/  FSEL R25, R16, UR4, P0 ;  /* 0x0000000410197c08 */ /* 0x000fe20008000000 */
[----:B------:R-:W-:-:S06]  /*3590*/  IMAD.U32 R16, RZ, RZ, UR4 ;  /* 0x00000004ff107e24 */ /* 0x000fcc000f8e00ff */
[----:B------:R-:W-:Y:S01]  /*35a0*/  @P1 LOP3.LUT R25, R16, 0x80000, RZ, 0xfc, !PT ;  /* 0x0008000010191812 */ /* 0x000fe200078efcff */
[----:B------:R-:W-:-:S03]  /*35b0*/  IMAD.MOV.U32 R48, RZ, RZ, RZ ;  /* 0x000000ffff307224 */ /* 0x000fc600078e00ff */
[----:B------:R-:W0:Y:S01]  /*35c0*/  MUFU.RSQ64H R17, R25 ;  /* 0x0000001900117308 */ /* 0x000e220000001c00 */
[----:B------:R-:W-:Y:S01]  /*35d0*/  LOP3.LUT R49, R11, 0x100000, RZ, 0xfc, !PT ;  /* 0x001000000b317812 */ /* 0x000fe200078efcff */
[----:B------:R-:W-:-:S05]  /*35e0*/  IMAD.MOV.U32 R16, RZ, RZ, R22 ;  /* 0x000000ffff107224 */ /* 0x000fca00078e0016 */
[----:B------:R-:W-:Y:S01]  /*35f0*/  DMUL R18, R18, R48 ;  /* 0x0000003012127228 */ /* 0x000fe20000000000 */
[----:B------:R-:W-:Y:S01]  /*3600*/  SEL R24, R16, UR6, P0 ;  /* 0x0000000610187c07 */ /* 0x000fe20008000000 */
[----:B------:R-:W-:Y:S01]  /*3610*/  IMAD.MOV.U32 R16, RZ, RZ, RZ ;  /* 0x000000ffff107224 */ /* 0x000fe200078e00ff */
[----:B------:R-:W-:-:S06]  /*3620*/  LOP3.LUT R49, R42, 0x100000, RZ, 0xfc, !PT ;  /* 0x001000002a317812 */ /* 0x000fcc00078efcff */
[----:B------:R-:W-:Y:S02]  /*3630*/  DMUL R48, R40, R48 ;  /* 0x0000003028307228 */ /* 0x000fe40000000000 */
[----:B0-----:R-:W-:-:S08]  /*3640*/  DMUL R40, R16, R16 ;  /* 0x0000001010287228 */ /* 0x001fd00000000000 */
[----:B------:R-:W-:Y:S01]  /*3650*/  DFMA R40, R24, -R40, 1 ;  /* 0x3ff000001828742b */ /* 0x000fe20000000828 */
[----:B------:R-:W0:Y:S01]  /*3660*/  S2R R11, SR_TID.X ;  /* 0x00000000000b7919 */ /* 0x000e220000002100 */
[----:B------:R-:W1:Y:S06]  /*3670*/  LDC.64 R24, c[0x0][0x388] ;  /* 0x0000e200ff187b82 */ /* 0x000e6c0000000a00 */
[----:B------:R-:W-:Y:S02]  /*3680*/  DFMA R32, R40, R32, 0.5 ;  /* 0x3fe000002820742b */ /* 0x000fe40000000020 */
[----:B------:R-:W-:Y:S01]  /*3690*/  DMUL R40, R16, R40 ;  /* 0x0000002810287228 */ /* 0x000fe20000000000 */
[----:B------:R-:W-:-:S07]  /*36a0*/  ISETP.GE.U32.AND P6, PT, R13, 0x7ff00000, PT ;  /* 0x7ff000000d00780c */ /* 0x000fce0003fc6070 */
[----:B------:R-:W-:Y:S01]  /*36b0*/  DFMA R32, R32, R40, R16 ;  /* 0x000000282020722b */ /* 0x000fe20000000010 */
[----:B------:R-:W-:Y:S01]  /*36c0*/  LOP3.LUT R27, R26, 0x100000, RZ, 0xfc, !PT ;  /* 0x001000001a1b7812 */ /* 0x000fe200078efcff */
[----:B------:R-:W-:Y:S01]  /*36d0*/  IMAD.MOV.U32 R26, RZ, RZ, RZ ;  /* 0x000000ffff1a7224 */ /* 0x000fe200078e00ff */
[----:B------:R-:W-:-:S05]  /*36e0*/  DSETP.NEU.AND P2, PT, R12, RZ, PT ;  /* 0x000000ff0c00722a */ /* 0x000fca0003f4d000 */
[----:B------:R-:W-:Y:S01]  /*36f0*/  DMUL R32, R22, R32 ;  /* 0x0000002016207228 */ /* 0x000fe20000000000 */
[----:B------:R-:W-:Y:S01]  /*3700*/  ISETP.GE.U32.AND P5, PT, R43, 0x7ff00000, PT ;  /* 0x7ff000002b00780c */ /* 0x000fe20003fa6070 */
[----:B------:R-:W-:Y:S01]  /*3710*/  DMUL R46, R30, R46 ;  /* 0x0000002e1e2e7228 */ /* 0x000fe20000000000 */
[----:B------:R-:W-:Y:S02]  /*3720*/  ISETP.GE.U32.AND P0, PT, R45, 0x7ff00000, PT ;  /* 0x7ff000002d00780c */ /* 0x000fe40003f06070 */
[----:B------:R-:W-:-:S03]  /*3730*/  LOP3.LUT R17, R10, 0x100000, RZ, 0xfc, !PT ;  /* 0x001000000a117812 */ /* 0x000fc600078efcff */
[----:B------:R-:W-:Y:S01]  /*3740*/  DMUL R32, R32, R26 ;  /* 0x0000001a20207228 */ /* 0x000fe20000000000 */
[----:B------:R-:W-:Y:S01]  /*3750*/  ISETP.GE.U32.AND P3, PT, R29, 0x7ff00000, PT ;  /* 0x7ff000001d00780c */ /* 0x000fe20003f66070 */
[----:B------:R-:W-:Y:S01]  /*3760*/  DSETP.NEU.AND P4, PT, R36, RZ, PT ;  /* 0x000000ff2400722a */ /* 0x000fe20003f8d000 */
[----:B------:R-:W-:Y:S02]  /*3770*/  @!P6 FSEL R12, R38, R18, !P2 ;  /* 0x00000012260ce208 */ /* 0x000fe40005000000 */
[----:B------:R-:W-:Y:S01]  /*3780*/  @!P6 FSEL R13, R39, R19, !P2 ;  /* 0x00000013270de208 */ /* 0x000fe20005000000 */
[----:B------:R-:W-:Y:S01]  /*3790*/  DSETP.NEU.AND P2, PT, R44, RZ, PT ;  /* 0x000000ff2c00722a */ /* 0x000fe20003f4d000 */
[----:B-1----:R-:W-:Y:S01]  /*37a0*/  IMAD.WIDE.U32 R24, R8, 0x8, R24 ;  /* 0x0000000808187825 */ /* 0x002fe200078e0018 */
[----:B------:R-:W-:Y:S01]  /*37b0*/  DMUL R46, R46, R16 ;  /* 0x000000102e2e7228 */ /* 0x000fe20000000000 */
[----:B------:R-:W-:Y:S01]  /*37c0*/  @!P5 FSEL R36, R14, R48, !P4 ;  /* 0x000000300e24d208 */ /* 0x000fe20006000000 */
[----:B------:R-:W-:Y:S01]  /*37d0*/  DSETP.NEU.AND P1, PT, R28, RZ, PT ;  /* 0x000000ff1c00722a */ /* 0x000fe20003f2d000 */
[----:B------:R-:W-:-:S02]  /*37e0*/  @!P5 FSEL R43, R15, R49, !P4 ;  /* 0x000000310f2bd208 */ /* 0x000fc40006000000 */
[----:B------:R-:W-:Y:S01]  /*37f0*/  @!P0 FSEL R44, R34, R32, !P2 ;  /* 0x00000020222c8208 */ /* 0x000fe20005000000 */
[----:B0-----:R-:W-:Y:S01]  /*3800*/  IMAD.WIDE.U32 R24, R11, 0x10, R24 ;  /* 0x000000100b187825 */ /* 0x001fe200078e0018 */
[----:B------:R-:W-:-:S03]  /*3810*/  @!P0 FSEL R45, R35, R33, !P2 ;  /* 0x00000021232d8208 */ /* 0x000fc60005000000 */
[----:B------:R-:W-:Y:S02]  /*3820*/  IMAD.MOV.U32 R11, RZ, RZ, R9 ;  /* 0x000000ffff0b7224 */ /* 0x000fe400078e0009 */
[----:B------:R-:W-:Y:S01]  /*3830*/  IMAD.MOV.U32 R9, RZ, RZ, R7 ;  /* 0x000000ffff097224 */ /* 0x000fe200078e0007 */
[----:B------:R-:W-:Y:S01]  /*3840*/  @!P3 FSEL R28, R20, R46, !P1 ;  /* 0x0000002e141cb208 */ /* 0x000fe20004800000 */
[----:B------:R-:W-:Y:S01]  /*3850*/  IMAD.MOV.U32 R10, RZ, RZ, R4 ;  /* 0x000000ffff0a7224 */ /* 0x000fe200078e0004 */
[----:B------:R-:W-:Y:S01]  /*3860*/  @!P3 FSEL R29, R21, R47, !P1 ;  /* 0x0000002f151db208 */ /* 0x000fe20004800000 */
[----:B------:R-:W-:Y:S02]  /*3870*/  IMAD.MOV.U32 R8, RZ, RZ, R6 ;  /* 0x000000ffff087224 */ /* 0x000fe400078e0006 */
[----:B------:R-:W-:Y:S02]  /*3880*/  IMAD.MOV.U32 R7, RZ, RZ, R5 ;  /* 0x000000ffff077224 */ /* 0x000fe400078e0005 */
[----:B------:R-:W-:-:S02]  /*3890*/  IMAD.MOV.U32 R6, RZ, RZ, R0 ;  /* 0x000000ffff067224 */ /* 0x000fc400078e0000 */
[----:B------:R-:W-:Y:S02]  /*38a0*/  IMAD.MOV.U32 R4, RZ, RZ, R2 ;  /* 0x000000ffff047224 */ /* 0x000fe400078e0002 */
[----:B------:R-:W-:Y:S02]  /*38b0*/  IMAD.MOV.U32 R5, RZ, RZ, R3 ;  /* 0x000000ffff057224 */ /* 0x000fe400078e0003 */
[----:B------:R-:W-:Y:S02]  /*38c0*/  IMAD.MOV.U32 R14, RZ, RZ, R36 ;  /* 0x000000ffff0e7224 */ /* 0x000fe400078e0024 */
[----:B------:R-:W-:Y:S02]  /*38d0*/  IMAD.MOV.U32 R15, RZ, RZ, R43 ;  /* 0x000000ffff0f7224 */ /* 0x000fe400078e002b */
[----:B------:R-:W-:Y:S02]  /*38e0*/  IMAD.MOV.U32 R30, RZ, RZ, R44 ;  /* 0x000000ffff1e7224 */ /* 0x000fe400078e002c */
[----:B------:R-:W-:Y:S01]  /*38f0*/  IMAD.MOV.U32 R31, RZ, RZ, R45 ;  /* 0x000000ffff1f7224 */ /* 0x000fe200078e002d */
[----:B------:R-:W-:Y:S04]  /*3900*/  STG.E.128 desc[UR10][R24.64], R8 ;  /* 0x0000000818007986 */ /* 0x000fe8000c101d0a */
[----:B------:R-:W-:Y:S04]  /*3910*/  STG.E.128 desc[UR10][R24.64+0x800], R4 ;  /* 0x0008000418007986 */ /* 0x000fe8000c101d0a */
[----:B------:R-:W-:Y:S04]  /*3920*/  STG.E.128 desc[UR10][R24.64+0x1000], R12 ;  /* 0x0010000c18007986 */ /* 0x000fe8000c101d0a */
[----:B------:R-:W-:Y:S01]  /*3930*/  STG.E.128 desc[UR10][R24.64+0x1800], R28 ;  /* 0x0018001c18007986 */ /* 0x000fe2000c101d0a */
[----:B------:R-:W-:Y:S05]  /*3940*/  EXIT ;  /* 0x000000000000794d */ /* 0x000fea0003800000 */
.L_x_6154:
        /* <DEDUP_REMOVED lines=11> */
.L_x_17959:


//--------------------- .text._ZN2at6native29vectorized_elementwise_kernelILi4ENS0_13BinaryFunctorIdddZZZNS0_17hypot_kernel_cudaERNS_18TensorIteratorBaseEENKUlvE_clEvENKUlvE_clEvEUlddE_EESt5arrayIPcLm3EEEEviT0_T1_ --------------------------
	.section	.text._ZN2at6native29vectorized_elementwise_kernelILi4ENS0_13BinaryFunctorIdddZZZNS0_17hypot_kernel_cudaERNS_18TensorIteratorBaseEENKUlvE_clEvENKUlvE_clEvEUlddE_EESt5arrayIPcLm3EEEEviT0_T1_,"ax",@progbits
	.align	128
        .global         _ZN2at6native29vectorized_elementwise_kernelILi4ENS0_13BinaryFunctorIdddZZZNS0_17hypot_kernel_cudaERNS_18TensorIteratorBaseEENKUlvE_clEvENKUlvE_clEvEUlddE_EESt5arrayIPcLm3EEEEviT0_T1_
        .type           _ZN2at6native29vectorized_elementwise_kernelILi4ENS0_13BinaryFunctorIdddZZZNS0_17hypot_kernel_cudaERNS_18TensorIteratorBaseEENKUlvE_clEvENKUlvE_clEvEUlddE_EESt5arrayIPcLm3EEEEviT0_T1_,@function
        .size           _ZN2at6native29vectorized_elementwise_kernelILi4ENS0_13BinaryFunctorIdddZZZNS0_17hypot_kernel_cudaERNS_18TensorIteratorBaseEENKUlvE_clEvENKUlvE_clEvEUlddE_EESt5arrayIPcLm3EEEEviT0_T1_,(.L_x_17960 - _ZN2at6native29vectorized_elementwise_kernelILi4ENS0_13BinaryFunctorIdddZZZNS0_17hypot_kernel_cudaERNS_18TensorIteratorBaseEENKUlvE_clEvENKUlvE_clEvEUlddE_EESt5arrayIPcLm3EEEEviT0_T1_)
        .other          _ZN2at6native29vectorized_elementwise_kernelILi4ENS0_13BinaryFunctorIdddZZZNS0_17hypot_kernel_cudaERNS_18TensorIteratorBaseEENKUlvE_clEvENKUlvE_clEvEUlddE_EESt5arrayIPcLm3EEEEviT0_T1_,@"STO_CUDA_ENTRY STV_DEFAULT"
_ZN2at6native29vectorized_elementwise_kernelILi4ENS0_13BinaryFunctorIdddZZZNS0_17hypot_kernel_cudaERNS_18TensorIteratorBaseEENKUlvE_clEvENKUlvE_clEvEUlddE_EESt5arrayIPcLm3EEEEviT0_T1_:
.text._ZN2at6native29vectorized_elementwise_kernelILi4ENS0_13BinaryFunctorIdddZZZNS0_17hypot_kernel_cudaERNS_18TensorIteratorBaseEENKUlvE_clEvENKUlvE_clEvEUlddE_EESt5arrayIPcLm3EEEEviT0_T1_:
        /* <DEDUP_REMOVED lines=142> */
.L_x_6157:
[----:B------:R-:W-:Y:S05]  /*08e0*/  BSYNC.RECONVERGENT B0 ;  /* 0x0000000000007941 */ /* 0x000fea0003800200 */
.L_x_6156:
        /* <DEDUP_REMOVED lines=48> */
.L_x_6159:
[----:B------:R-:W-:Y:S05]  /*0bf0*/  BSYNC.RECONVERGENT B0 ;  /* 0x0000000000007941 */ /* 0x000fea0003800200 */
.L_x_6158:
        /* <DEDUP_REMOVED lines=48> */
.L_x_6161:
[----:B------:R-:W-:Y:S05]  /*0f00*/  BSYNC.RECONVERGENT B0 ;  /* 0x0000000000007941 */ /* 0x000fea0003800200 */
.L_x_6160:
        /* <DEDUP_REMOVED lines=57> */
.L_x_6163:
[----:B------:R-:W-:Y:S05]  /*12a0*/  BSYNC.RECONVERGENT B0 ;  /* 0x0000000000007941 */ /* 0x000fea0003800200 */
.L_x_6162:
        /* <DEDUP_REMOVED lines=46> */
.L_x_6165:
[----:B------:R-:W-:Y:S05]  /*1590*/  BSYNC.RECONVERGENT B0 ;  /* 0x0000000000007941 */ /* 0x000fea0003800200 */
.L_x_6164:
        /* <DEDUP_REMOVED lines=46> */
.L_x_6167:
[----:B------:R-:W-:Y:S05]  /*1880*/  BSYNC.RECONVERGENT B0 ;  /* 0x0000000000007941 */ /* 0x000fea0003800200 */
.L_x_6166:
        /* <DEDUP_REMOVED lines=46> */
.L_x_6169:
[----:B------:R-:W-:Y:S05]  /*1b70*/  BSYNC.RECONVERGENT B0 ;  /* 0x0000000000007941 */ /* 0x000fea0003800200 */
.L_x_6168:
        /* <DEDUP_REMOVED lines=46> */
.L_x_6171:
[----:B------:R-:W-:Y:S05]  /*1e60*/  BSYNC.RECONVERGENT B0 ;  /* 0x0000000000007941 */ /* 0x000fea0003800200 */
.L_x_6170:
        /* <DEDUP_REMOVED lines=15> */
.L_x_6174:
[----:B------:R-:W-:-:S13]  /*1f60*/  ISETP.GE.U32.AND P0, PT, R23, R22, PT ;  /* 0x000000161700720c */ /* 0x000fda0003f06070 */
[----:B------:R-:W-:Y:S05]  /*1f70*/  @P0 BRA `(.L_x_6176) ;  /* 0x0000000000300947 */ /* 0x000fea0003800000 */
[----:B0-----:R-:W0:Y:S01]  /*1f80*/  LDC.64 R2, c[0x0][0x388] ;  /* 0x0000e200ff027b82 */ /* 0x001e220000000a00 */
[----:B------:R-:W-:Y:S02]  /*1f90*/  IMAD R7, R0, 0x400, R23 ;  /* 0x0000040000077824 */ /* 0x000fe400078e0217 */
[----:B------:R-:W-:Y:S02]  /*1fa0*/  VIADD R23, R23, 0x80 ;  /* 0x0000008017177836 */ /* 0x000fe40000000000 */
[----:B0-----:R-:W-:-:S05]  /*1fb0*/  IMAD.WIDE.U32 R2, R7, 0x8, R2 ;  /* 0x0000000807027825 */ /* 0x001fca00078e0002 */
[----:B------:R1:W-:Y:S02]  /*1fc0*/  STG.E.64 desc[UR10][R2.64], R28 ;  /* 0x0000001c02007986 */ /* 0x0003e4000c101b0a */
.L_x_6175:
[----:B------:R-:W-:-:S13]  /*1fd0*/  ISETP.GE.U32.AND P0, PT, R23, R22, PT ;  /* 0x000000161700720c */ /* 0x000fda0003f06070 */
[----:B------:R-:W-:Y:S05]  /*1fe0*/  @P0 BRA `(.L_x_6177) ;  /* 0x0000000000300947 */ /* 0x000fea0003800000 */
[----:B01----:R-:W0:Y:S01]  /*1ff0*/  LDC.64 R2, c[0x0][0x388] ;  /* 0x0000e200ff027b82 */ /* 0x003e220000000a00 */
[----:B------:R-:W-:Y:S02]  /*2000*/  IMAD R7, R0, 0x400, R23 ;  /* 0x0000040000077824 */ /* 0x000fe400078e0217 */
[----:B------:R-:W-:Y:S02]  /*2010*/  VIADD R23, R23, 0x80 ;  /* 0x0000008017177836 */ /* 0x000fe40000000000 */
[----:B0-----:R-:W-:-:S05]  /*2020*/  IMAD.WIDE.U32 R2, R7, 0x8, R2 ;  /* 0x0000000807027825 */ /* 0x001fca00078e0002 */
[----:B------:R1:W-:Y:S02]  /*2030*/  STG.E.64 desc[UR10][R2.64], R18 ;  /* 0x0000001202007986 */ /* 0x0003e4000c101b0a */
.L_x_6176:
[----:B------:R-:W-:-:S13]  /*2040*/  ISETP.GE.U32.AND P0, PT, R23, R22, PT ;  /* 0x000000161700720c */ /* 0x000fda0003f06070 */
[----:B------:R-:W-:Y:S05]  /*2050*/  @P0 BRA `(.L_x_6178) ;  /* 0x0000000000340947 */ /* 0x000fea0003800000 */
[----:B01----:R-:W0:Y:S01]  /*2060*/  LDC.64 R2, c[0x0][0x388] ;  /* 0x0000e200ff027b82 */ /* 0x003e220000000a00 */
[----:B------:R-:W-:Y:S02]  /*2070*/  IMAD R7, R0, 0x400, R23 ;  /* 0x0000040000077824 */ /* 0x000fe400078e0217 */
[----:B------:R-:W-:Y:S02]  /*2080*/  VIADD R23, R23, 0x80 ;  /* 0x0000008017177836 */ /* 0x000fe40000000000 */
[----:B0-----:R-:W-:-:S05]  /*2090*/  IMAD.WIDE.U32 R2, R7, 0x8, R2 ;  /* 0x0000000807027825 */ /* 0x001fca00078e0002 */
[----:B------:R2:W-:Y:S02]  /*20a0*/  STG.E.64 desc[UR10][R2.64], R14 ;  /* 0x0000000e02007986 */ /* 0x0005e4000c101b0a */
.L_x_6177:
        /* <DEDUP_REMOVED lines=8> */
.L_x_6178:
[----:B------:R-:W-:Y:S05]  /*2130*/  BSYNC.RELIABLE B1 ;  /* 0x0000000000017941 */ /* 0x000fea0003800100 */
.L_x_6173:
[----:B------:R-:W-:-:S13]  /*2140*/  ISETP.GE.U32.AND P0, PT, R23, R22, PT ;  /* 0x000000161700720c */ /* 0x000fda0003f06070 */
[----:B012---:R-:W0:Y:S01]  /*2150*/  @!P0 LDC.64 R2, c[0x0][0x388] ;  /* 0x0000e200ff028b82 */ /* 0x007e220000000a00 */
[----:B------:R-:W-:Y:S02]  /*2160*/  @!P0 IMAD R7, R0, 0x400, R23 ;  /* 0x0000040000078824 */ /* 0x000fe400078e0217 */
[----:B------:R-:W-:Y:S02]  /*2170*/  @!P0 VIADD R23, R23, 0x80 ;  /* 0x0000008017178836 */ /* 0x000fe40000000000 */
[----:B0-----:R-:W-:-:S05]  /*2180*/  @!P0 IMAD.WIDE.U32 R2, R7, 0x8, R2 ;  /* 0x0000000807028825 */ /* 0x001fca00078e0002 */
[----:B------:R3:W-:Y:S02]  /*2190*/  @!P0 STG.E.64 desc[UR10][R2.64], R8 ;  /* 0x0000000802008986 */ /* 0x0007e4000c101b0a */
.L_x_6179:
[----:B------:R-:W-:Y:S05]  /*21a0*/  BSYNC.RECONVERGENT B0 ;  /* 0x0000000000007941 */ /* 0x000fea0003800200 */
.L_x_6172:
        /* <DEDUP_REMOVED lines=8> */
.L_x_6155:
[----:B------:R-:W0:Y:S01]  /*2230*/  S2R R3, SR_TID.X ;  /* 0x0000000000037919 */ /* 0x000e220000002100 */
[----:B------:R-:W1:Y:S01]  /*2240*/  LDC.64 R16, c[0x0][0x390] ;  /* 0x0000e400ff107b82 */ /* 0x000e620000000a00 */
[----:B------:R-:W-:-:S07]  /*2250*/  IMAD.SHL.U32 R8, R0, 0x400, RZ ;  /* 0x0000040000087824 */ /* 0x000fce00078e00ff */
[----:B------:R-:W2:Y:S01]  /*2260*/  LDC.64 R22, c[0x0][0x398] ;  /* 0x0000e600ff167b82 */ /* 0x000ea20000000a00 */
[----:B-1----:R-:W-:-:S04]  /*2270*/  IMAD.WIDE.U32 R16, R8, 0x8, R16 ;  /* 0x0000000808107825 */ /* 0x002fc800078e0010 */
[----:B0-----:R-:W-:-:S04]  /*2280*/  IMAD.WIDE.U32 R16, R3, 0x20, R16 ;  /* 0x0000002003107825 */ /* 0x001fc800078e0010 */
[----:B--2---:R-:W-:Y:S01]  /*2290*/  IMAD.WIDE.U32 R22, R8, 0x8, R22 ;  /* 0x0000000808167825 */ /* 0x004fe200078e0016 */
[----:B------:R-:W2:Y:S03]  /*22a0*/  LDG.E.ENL2.256 R12, R32, desc[UR10][R16.64] ;  /* 0xfe00000a1020797e */ /* 0x000ea6000812190c */
[----:B------:R-:W-:-:S05]  /*22b0*/  IMAD.WIDE.U32 R22, R3, 0x20, R22 ;  /* 0x0000002003167825 */ /* 0x000fca00078e0016 */
[----:B------:R-:W3:Y:S01]  /*22c0*/  LDG.E.ENL2.256 R4, R28, desc[UR10][R22.64] ;  /* 0xfe00000a161c797e */ /* 0x000ee20008121904 */
[----:B------:R-:W-:Y:S01]  /*22d0*/  UMOV UR6, 0xffffffff ;  /* 0xffffffff00067882 */ /* 0x000fe20000000000 */
[----:B------:R-:W-:Y:S02]  /*22e0*/  UMOV UR7, 0x7fefffff ;  /* 0x7fefffff00077882 */ /* 0x000fe40000000000 */
[----:B------:R-:W-:Y:S01]  /*22f0*/  UMOV UR4, UR7 ;  /* 0x0000000700047c82 */ /* 0x000fe20008000000 */
[----:B------:R-:W-:Y:S01]  /*2300*/  IMAD.MOV.U32 R38, RZ, RZ, RZ ;  /* 0x000000ffff267224 */ /* 0x000fe200078e00ff */
[----:B------:R-:W-:Y:S01]  /*2310*/  UMOV UR5, 0x7fefffff ;  /* 0x7fefffff00057882 */ /* 0x000fe20000000000 */
[----:B------:R-:W-:Y:S01]  /*2320*/  IMAD.MOV.U32 R42, RZ, RZ, RZ ;  /* 0x000000ffff2a7224 */ /* 0x000fe200078e00ff */
[----:B------:R-:W-:Y:S01]  /*2330*/  UMOV UR8, UR5 ;  /* 0x0000000500087c82 */ /* 0x000fe20008000000 */
[----:B------:R-:W-:Y:S01]  /*2340*/  IMAD.MOV.U32 R46, RZ, RZ, RZ ;  /* 0x000000ffff2e7224 */ /* 0x000fe200078e00ff */
        /* <DEDUP_REMOVED lines=13> */
[----:B------:R-:W-:Y:S01]  /*2420*/  IMAD.MOV.U32 R6, RZ, RZ, RZ ;  /* 0x000000ffff067224 */ /* 0x000fe200078e00ff */
[----:B------:R-:W-:Y:S02]  /*2430*/  DADD R2, -RZ, |R32| ;  /* 0x00000000ff027229 */ /* 0x000fe40000000520 */
[----:B------:R-:W-:Y:S01]  /*2440*/  DADD R28, -RZ, |R28| ;  /* 0x00000000ff1c7229 */ /* 0x000fe2000000051c */
[----:B------:R-:W-:-:S02]  /*2450*/  SEL R14, R18, R24, P1 ;  /* 0x00000018120e7207 */ /* 0x000fc40000800000 */
[----:B------:R-:W-:-:S04]  /*2460*/  DMUL R10, R6, R20 ;  /* 0x00000014060a7228 */ /* 0x000fc80000000000 */
[----:B------:R-:W-:-:S04]  /*2470*/  DMUL R6, R6, R14 ;  /* 0x0000000e06067228 */ /* 0x000fc80000000000 */
[----:B------:R-:W-:Y:S01]  /*2480*/  DMUL R24, R10, R10 ;  /* 0x0000000a0a187228 */ /* 0x000fe20000000000 */
[----:B------:R-:W-:Y:S01]  /*2490*/  ISETP.GT.U32.AND P1, PT, R2, R28, PT ;  /* 0x0000001c0200720c */ /* 0x000fe20003f24070 */
[----:B------:R-:W-:-:S03]  /*24a0*/  DADD R10, -RZ, |R34| ;  /* 0x00000000ff0a7229 */ /* 0x000fc60000000522 */
[----:B------:R-:W-:-:S03]  /*24b0*/  ISETP.GT.U32.AND.EX P1, PT, R3, R29, PT, P1 ;  /* 0x0000001d0300720c */ /* 0x000fc60003f24110 */
[----:B------:R-:W-:Y:S01]  /*24c0*/  DFMA R24, R6, R6, R24 ;  /* 0x000000060618722b */ /* 0x000fe20000000018 */
[CC--:B------:R-:W-:Y:S02]  /*24d0*/  ISETP.LT.U32.AND P0, PT, R28.reuse, R2.reuse, PT ;  /* 0x000000021c00720c */ /* 0x0c0fe40003f01070 */
[----:B------:R-:W-:Y:S01]  /*24e0*/  SEL R35, R3, R29, P1 ;  /* 0x0000001d03237207 */ /* 0x000fe20000800000 */
[----:B------:R-:W-:Y:S01]  /*24f0*/  DADD R32, -RZ, |R30| ;  /* 0x00000000ff207229 */ /* 0x000fe2000000051e */
[-C--:B------:R-:W-:Y:S02]  /*2500*/  ISETP.LT.U32.AND.EX P0, PT, R29, R3.reuse, PT, P0 ;  /* 0x000000031d00720c */ /* 0x080fe40003f01100 */
[----:B------:R-:W-:Y:S01]  /*2510*/  LOP3.LUT R31, R35, 0xffc00000, RZ, 0xc0, !PT ;  /* 0xffc00000231f7812 */ /* 0x000fe200078ec0ff */
[----:B------:R-:W-:Y:S01]  /*2520*/  DSETP.MIN.AND P2, P3, R24, UR6, PT ;  /* 0x0000000618007e2a */ /* 0x000fe2000bb40000 */
[----:B------:R-:W-:Y:S01]  /*2530*/  SEL R6, R28, R2, P0 ;  /* 0x000000021c067207 */ /* 0x000fe20000000000 */
[----:B------:R-:W-:Y:S01]  /*2540*/  IMAD.MOV.U32 R18, RZ, RZ, RZ ;  /* 0x000000ffff127224 */ /* 0x000fe200078e00ff */
[----:B------:R-:W-:-:S02]  /*2550*/  SEL R7, R29, R3, P0 ;  /* 0x000000031d077207 */ /* 0x000fc40000000000 */
[----:B------:R-:W-:Y:S02]  /*2560*/  LOP3.LUT R19, R31, 0x7fd00000, RZ, 0x3c, !PT ;  /* 0x7fd000001f137812 */ /* 0x000fe400078e3cff */
[----:B------:R-:W-:Y:S02]  /*2570*/  SEL R34, R2, R28, P1 ;  /* 0x0000001c02227207 */ /* 0x000fe40000800000 */
[----:B------:R-:W-:Y:S01]  /*2580*/  ISETP.GT.U32.AND P1, PT, R10, R32, PT ;  /* 0x000000200a00720c */ /* 0x000fe20003f24070 */
[----:B------:R-:W-:Y:S01]  /*2590*/  IMAD.MOV.U32 R2, RZ, RZ, R25 ;  /* 0x000000ffff027224 */ /* 0x000fe200078e0019 */
[----:B------:R-:W-:Y:S01]  /*25a0*/  DMUL R28, R18, R6 ;  /* 0x00000006121c7228 */ /* 0x000fe20000000000 */
[----:B------:R-:W-:Y:S01]  /*25b0*/  IMAD.U32 R3, RZ, RZ, UR4 ;  /* 0x00000004ff037e24 */ /* 0x000fe2000f8e00ff */
[----:B------:R-:W-:Y:S02]  /*25c0*/  ISETP.GT.U32.AND.EX P1, PT, R11, R33, PT, P1 ;  /* 0x000000210b00720c */ /* 0x000fe40003f24110 */
[----:B------:R-:W-:-:S02]  /*25d0*/  FSEL R37, R2, UR4, P2 ;  /* 0x0000000402257c08 */ /* 0x000fc40009000000 */
[----:B------:R-:W-:Y:S02]  /*25e0*/  ISETP.LT.U32.AND P0, PT, R32, R10, PT ;  /* 0x0000000a2000720c */ /* 0x000fe40003f01070 */
[----:B------:R-:W-:Y:S02]  /*25f0*/  @P3 LOP3.LUT R37, R3, 0x80000, RZ, 0xfc, !PT ;  /* 0x0008000003253812 */ /* 0x000fe400078efcff */
[----:B------:R-:W-:Y:S01]  /*2600*/  SEL R45, R11, R33, P1 ;  /* 0x000000210b2d7207 */ /* 0x000fe20000800000 */
[----:B------:R-:W-:Y:S01]  /*2610*/  DMUL R18, R18, R34 ;  /* 0x0000002212127228 */ /* 0x000fe20000000000 */
[----:B------:R-:W-:Y:S01]  /*2620*/  IMAD.MOV.U32 R2, RZ, RZ, R24 ;  /* 0x000000ffff027224 */ /* 0x000fe200078e0018 */
[----:B------:R-:W-:Y:S01]  /*2630*/  DMUL R28, R28, R28 ;  /* 0x0000001c1c1c7228 */ /* 0x000fe20000000000 */
[-C--:B------:R-:W-:Y:S01]  /*2640*/  ISETP.LT.U32.AND.EX P0, PT, R33, R11.reuse, PT, P0 ;  /* 0x0000000b2100720c */ /* 0x080fe20003f01100 */
[----:B------:R-:W0:Y:S01]  /*2650*/  MUFU.RSQ64H R43, R37 ;  /* 0x00000025002b7308 */ /* 0x000e220000001c00 */
[----:B------:R-:W-:Y:S01]  /*2660*/  LOP3.LUT R30, R45, 0xffc00000, RZ, 0xc0, !PT ;  /* 0xffc000002d1e7812 */ /* 0x000fe200078ec0ff */
[----:B------:R-:W-:Y:S01]  /*2670*/  UMOV UR4, UR6 ;  /* 0x0000000600047c82 */ /* 0x000fe20008000000 */
[----:B------:R-:W-:-:S02]  /*2680*/  SEL R3, R33, R11, P0 ;  /* 0x0000000b21037207 */ /* 0x000fc40000000000 */
[----:B------:R-:W-:Y:S02]  /*2690*/  SEL R36, R2, UR4, P2 ;  /* 0x0000000402247c07 */ /* 0x000fe40009000000 */
[----:B------:R-:W-:Y:S02]  /*26a0*/  SEL R2, R32, R10, P0 ;  /* 0x0000000a20027207 */ /* 0x000fe40000000000 */
[----:B------:R-:W-:Y:S01]  /*26b0*/  LOP3.LUT R39, R30, 0x7fd00000, RZ, 0x3c, !PT ;  /* 0x7fd000001e277812 */ /* 0x000fe200078e3cff */
[----:B------:R-:W-:Y:S01]  /*26c0*/  DFMA R18, R18, R18, R28 ;  /* 0x000000121212722b */ /* 0x000fe2000000001c */
[----:B------:R-:W-:Y:S01]  /*26d0*/  SEL R44, R10, R32, P1 ;  /* 0x000000200a2c7207 */ /* 0x000fe20000800000 */
[----:B------:R-:W-:-:S03]  /*26e0*/  UMOV UR4, 0xffffffff ;  /* 0xffffffff00047882 */ /* 0x000fc60000000000 */
        /* <DEDUP_REMOVED lines=11> */
[----:B------:R-:W-:Y:S02]  /*27a0*/  IMAD.MOV.U32 R28, RZ, RZ, 0x0 ;  /* 0x00000000ff1c7424 */ /* 0x000fe400078e00ff */
[----:B------:R-:W-:Y:S02]  /*27b0*/  IMAD.MOV.U32 R29, RZ, RZ, 0x3fd80000 ;  /* 0x3fd80000ff1d7424 */ /* 0x000fe400078e00ff */
[----:B------:R-:W-:Y:S01]  /*27c0*/  IMAD.MOV.U32 R27, RZ, RZ, R18 ;  /* 0x000000ffff1b7224 */ /* 0x000fe200078e0012 */
[----:B------:R-:W0:Y:S01]  /*27d0*/  MUFU.RSQ64H R39, R33 ;  /* 0x0000002100277308 */ /* 0x000e220000001c00 */
[----:B------:R-:W-:-:S02]  /*27e0*/  DMUL R40, R42, R36 ;  /* 0x000000242a287228 */ /* 0x000fc40000000000 */
[----:B------:R-:W-:Y:S01]  /*27f0*/  DFMA R36, R36, R28, 0.5 ;  /* 0x3fe000002424742b */ /* 0x000fe2000000001c */
[----:B------:R-:W-:Y:S01]  /*2800*/  SEL R32, R27, UR4, P0 ;  /* 0x000000041b207c07 */ /* 0x000fe20008000000 */
[----:B------:R-:W-:Y:S01]  /*2810*/  DSETP.MIN.AND P0, P1, R10, UR6, PT ;  /* 0x000000060a007e2a */ /* 0x000fe2000b900000 */
[----:B------:R-:W-:Y:S01]  /*2820*/  UMOV UR4, UR7 ;  /* 0x0000000700047c82 */ /* 0x000fe20008000000 */
[----:B------:R-:W-:Y:S02]  /*2830*/  IMAD.MOV.U32 R27, RZ, RZ, R11 ;  /* 0x000000ffff1b7224 */ /* 0x000fe400078e000b */
[----:B------:R-:W-:Y:S02]  /*2840*/  IMAD.MOV.U32 R38, RZ, RZ, RZ ;  /* 0x000000ffff267224 */ /* 0x000fe400078e00ff */
[----:B------:R-:W-:Y:S01]  /*2850*/  DFMA R40, R36, R40, R42 ;  /* 0x000000282428722b */ /* 0x000fe2000000002a */
[----:B------:R-:W-:Y:S01]  /*2860*/  IMAD.U32 R36, RZ, RZ, UR4 ;  /* 0x00000004ff247e24 */ /* 0x000fe2000f8e00ff */
[----:B------:R-:W-:-:S06]  /*2870*/  FSEL R43, R27, UR4, P0 ;  /* 0x000000041b2b7c08 */ /* 0x000fcc0008000000 */
        /* <DEDUP_REMOVED lines=17> */
[----:B------:R-:W-:Y:S02]  /*2990*/  ISETP.LT.U32.AND P0, PT, R38, R12, PT ;  /* 0x0000000c2600720c */ /* 0x000fe40003f01070 */
[----:B------:R-:W-:Y:S02]  /*29a0*/  ISETP.GT.U32.AND.EX P1, PT, R13, R39, PT, P1 ;  /* 0x000000270d00720c */ /* 0x000fe40003f24110 */
[----:B------:R-:W-:-:S03]  /*29b0*/  ISETP.LT.U32.AND.EX P0, PT, R39, R13, PT, P0 ;  /* 0x0000000d2700720c */ /* 0x000fc60003f01100 */
        /* <DEDUP_REMOVED lines=20> */
[----:B------:R-:W-:Y:S02]  /*2b00*/  IMAD.MOV.U32 R24, RZ, RZ, R42 ;  /* 0x000000ffff187224 */ /* 0x000fe400078e002a */
[----:B------:R-:W-:Y:S01]  /*2b10*/  IMAD.MOV.U32 R40, RZ, RZ, RZ ;  /* 0x000000ffff287224 */ /* 0x000fe200078e00ff */
[----:B------:R-:W-:Y:S02]  /*2b20*/  UMOV UR4, UR6 ;  /* 0x0000000600047c82 */ /* 0x000fe40008000000 */
[----:B------:R-:W-:Y:S01]  /*2b30*/  SEL R24, R24, UR4, P0 ;  /* 0x0000000418187c07 */ /* 0x000fe20008000000 */
[----:B------:R-:W-:Y:S01]  /*2b40*/  DSETP.NEU.AND P0, PT, R20, RZ, PT ;  /* 0x000000ff1400722a */ /* 0x000fe20003f0d000 */
[----:B------:R-:W-:Y:S01]  /*2b50*/  LOP3.LUT R27, R26, 0x100000, RZ, 0xfc, !PT ;  /* 0x001000001a1b7812 */ /* 0x000fe200078efcff */
[----:B0-----:R-:W-:Y:S01]  /*2b60*/  DMUL R20, R40, R40 ;  /* 0x0000002828147228 */ /* 0x001fe20000000000 */
[----:B------:R-:W-:Y:S01]  /*2b70*/  IMAD.MOV.U32 R26, RZ, RZ, RZ ;  /* 0x000000ffff1a7224 */ /* 0x000fe200078e00ff */
[----:B------:R-:W-:-:S06]  /*2b80*/  ISETP.GE.U32.AND P1, PT, R9, 0x7ff00000, PT ;  /* 0x7ff000000900780c */ /* 0x000fcc0003f26070 */
[----:B------:R-:W-:Y:S02]  /*2b90*/  DFMA R20, R24, -R20, 1 ;  /* 0x3ff000001814742b */ /* 0x000fe40000000814 */
[----:B------:R-:W-:-:S06]  /*2ba0*/  DMUL R12, R12, R26 ;  /* 0x0000001a0c0c7228 */ /* 0x000fcc0000000000 */
[----:B------:R-:W-:Y:S02]  /*2bb0*/  DFMA R26, R20, R28, 0.5 ;  /* 0x3fe00000141a742b */ /* 0x000fe4000000001c */
[----:B------:R-:W-:Y:S02]  /*2bc0*/  DMUL R20, R40, R20 ;  /* 0x0000001428147228 */ /* 0x000fe40000000000 */
[----:B------:R-:W-:Y:S01]  /*2bd0*/  DMUL R32, R18, R32 ;  /* 0x0000002012207228 */ /* 0x000fe20000000000 */
[----:B------:R-:W-:Y:S02]  /*2be0*/  @!P1 FSEL R0, R14, R12, !P0 ;  /* 0x0000000c0e009208 */ /* 0x000fe40004000000 */
[----:B------:R-:W-:Y:S02]  /*2bf0*/  @!P1 FSEL R9, R15, R13, !P0 ;  /* 0x0000000d0f099208 */ /* 0x000fe40004000000 */
[----:B------:R-:W2:Y:S01]  /*2c00*/  LDG.E.ENL2.256 R16, R12, desc[UR10][R16.64+0x1000] ;  /* 0xfe00800a100c797e */ /* 0x000ea20008121910 */
[----:B------:R-:W-:-:S03]  /*2c10*/  DFMA R40, R26, R20, R40 ;  /* 0x000000141a28722b */ /* 0x000fc60000000028 */
[----:B------:R-:W3:Y:S01]  /*2c20*/  LDG.E.ENL2.256 R24, R20, desc[UR10][R22.64+0x1000] ;  /* 0xfe00800a1614797e */ /* 0x000ee20008121918 */
[----:B------:R-:W-:Y:S01]  /*2c30*/  LOP3.LUT R49, R31, 0x100000, RZ, 0xfc, !PT ;  /* 0x001000001f317812 */ /* 0x000fe200078efcff */
[----:B------:R-:W-:Y:S01]  /*2c40*/  IMAD.MOV.U32 R48, RZ, RZ, RZ ;  /* 0x000000ffff307224 */ /* 0x000fe200078e00ff */
[----:B------:R-:W-:Y:S01]  /*2c50*/  ISETP.GE.U32.AND P1, PT, R7, 0x7ff00000, PT ;  /* 0x7ff000000700780c */ /* 0x000fe20003f26070 */
[----:B------:R-:W-:-:S04]  /*2c60*/  DSETP.NEU.AND P0, PT, R6, RZ, PT ;  /* 0x000000ff0600722a */ /* 0x000fc80003f0d000 */
[----:B------:R-:W-:-:S10]  /*2c70*/  DMUL R48, R32, R48 ;  /* 0x0000003020307228 */ /* 0x000fd40000000000 */
[----:B------:R-:W-:Y:S02]  /*2c80*/  @!P1 FSEL R6, R34, R48, !P0 ;  /* 0x0000003022069208 */ /* 0x000fe40004000000 */
[----:B------:R-:W-:Y:S01]  /*2c90*/  @!P1 FSEL R7, R35, R49, !P0 ;  /* 0x0000003123079208 */ /* 0x000fe20004000000 */
[----:B------:R-:W-:Y:S01]  /*2ca0*/  DMUL R46, R10, R46 ;  /* 0x0000002e0a2e7228 */ /* 0x000fe20000000000 */
[----:B------:R-:W-:Y:S01]  /*2cb0*/  LOP3.LUT R35, R30, 0x100000, RZ, 0xfc, !PT ;  /* 0x001000001e237812 */ /* 0x000fe200078efcff */
[----:B------:R-:W-:Y:S01]  /*2cc0*/  UMOV UR4, UR7 ;  /* 0x0000000700047c82 */ /* 0x000fe20008000000 */
[----:B------:R-:W-:-:S06]  /*2cd0*/  IMAD.MOV.U32 R34, RZ, RZ, RZ ;  /* 0x000000ffff227224 */ /* 0x000fcc00078e00ff */
[----:B------:R-:W-:Y:S01]  /*2ce0*/  DMUL R46, R46, R34 ;  /* 0x000000222e2e7228 */ /* 0x000fe20000000000 */
[----:B------:R-:W-:Y:S01]  /*2cf0*/  ISETP.GE.U32.AND P3, PT, R3, 0x7ff00000, PT ;  /* 0x7ff000000300780c */ /* 0x000fe20003f66070 */
[----:B------:R-:W-:-:S12]  /*2d00*/  DSETP.NEU.AND P2, PT, R2, RZ, PT ;  /* 0x000000ff0200722a */ /* 0x000fd80003f4d000 */
[----:B------:R-:W-:Y:S02]  /*2d10*/  @!P3 FSEL R2, R44, R46, !P2 ;  /* 0x0000002e2c02b208 */ /* 0x000fe40005000000 */
[----:B------:R-:W-:Y:S01]  /*2d20*/  @!P3 FSEL R3, R45, R47, !P2 ;  /* 0x0000002f2d03b208 */ /* 0x000fe20005000000 */
[----:B------:R-:W-:Y:S01]  /*2d30*/  DMUL R42, R42, R40 ;  /* 0x000000282a2a7228 */ /* 0x000fe20000000000 */
[----:B------:R-:W-:Y:S01]  /*2d40*/  ISETP.GE.U32.AND P3, PT, R5, 0x7ff00000, PT ;  /* 0x7ff000000500780c */ /* 0x000fe20003f66070 */
[----:B------:R-:W-:Y:S02]  /*2d50*/  DSETP.NEU.AND P2, PT, R4, RZ, PT ;  /* 0x000000ff0400722a */ /* 0x000fe40003f4d000 */
        /* <DEDUP_REMOVED lines=12> */
[----:B------:R-:W-:-:S06]  /*2e20*/  LOP3.LUT R21, R12, 0x7fd00000, RZ, 0x3c, !PT ;  /* 0x7fd000000c157812 */ /* 0x000fcc00078e3cff */
        /* <DEDUP_REMOVED lines=17> */
[----:B------:R-:W-:-:S07]  /*2f40*/  ISETP.GT.U32.AND P1, PT, R14, R48, PT ;  /* 0x000000300e00720c */ /* 0x000fce0003f24070 */
        /* <DEDUP_REMOVED lines=12> */
[----:B------:R-:W-:-:S06]  /*3010*/  LOP3.LUT R15, R13, 0x7fd00000, RZ, 0x3c, !PT ;  /* 0x7fd000000d0f7812 */ /* 0x000fcc00078e3cff */
        /* <DEDUP_REMOVED lines=11> */
[----:B------:R-:W-:Y:S02]  /*30d0*/  IMAD.MOV.U32 R44, RZ, RZ, RZ ;  /* 0x000000ffff2c7224 */ /* 0x000fe400078e00ff */
[----:B------:R-:W-:Y:S01]  /*30e0*/  IMAD.MOV.U32 R39, RZ, RZ, R14 ;  /* 0x000000ffff277224 */ /* 0x000fe200078e000e */
[----:B------:R-:W-:-:S04]  /*30f0*/  UMOV UR4, UR6 ;  /* 0x0000000600047c82 */ /* 0x000fc80008000000 */
[----:B------:R-:W-:Y:S02]  /*3100*/  SEL R48, R39, UR4, P0 ;  /* 0x0000000427307c07 */ /* 0x000fe40008000000 */
[----:B------:R-:W-:Y:S01]  /*3110*/  LOP3.LUT R39, R38, 0x100000, RZ, 0xfc, !PT ;  /* 0x0010000026277812 */ /* 0x000fe200078efcff */
[----:B0-----:R-:W-:Y:S01]  /*3120*/  DMUL R40, R44, R44 ;  /* 0x0000002c2c287228 */ /* 0x001fe20000000000 */
[----:B------:R-:W-:-:S07]  /*3130*/  IMAD.MOV.U32 R38, RZ, RZ, RZ ;  /* 0x000000ffff267224 */ /* 0x000fce00078e00ff */
[----:B------:R-:W-:Y:S02]  /*3140*/  DFMA R40, R48, -R40, 1 ;  /* 0x3ff000003028742b */ /* 0x000fe40000000828 */
[----:B------:R-:W-:Y:S02]  /*3150*/  DMUL R42, R42, R38 ;  /* 0x000000262a2a7228 */ /* 0x000fe40000000000 */
[----:B------:R-:W-:-:S04]  /*3160*/  DADD R38, -RZ, |R16| ;  /* 0x00000000ff267229 */ /* 0x000fc80000000510 */
[----:B------:R-:W-:Y:S02]  /*3170*/  DFMA R46, R40, R28, 0.5 ;  /* 0x3fe00000282e742b */ /* 0x000fe4000000001c */
[----:B------:R-:W-:Y:S02]  /*3180*/  DMUL R16, R44, R40 ;  /* 0x000000282c107228 */ /* 0x000fe40000000000 */
[----:B------:R-:W-:-:S10]  /*3190*/  DADD R40, -RZ, |R24| ;  /* 0x00000000ff287229 */ /* 0x000fd40000000518 */
[----:B------:R-:W-:-:S04]  /*31a0*/  ISETP.GT.U32.AND P1, PT, R38, R40, PT ;  /* 0x000000282600720c */ /* 0x000fc80003f24070 */
[CC--:B------:R-:W-:Y:S02]  /*31b0*/  ISETP.GT.U32.AND.EX P1, PT, R39.reuse, R41.reuse, PT, P1 ;  /* 0x000000292700720c */ /* 0x0c0fe40003f24110 */
[----:B------:R-:W-:Y:S02]  /*31c0*/  ISETP.LT.U32.AND P0, PT, R40, R38, PT ;  /* 0x000000262800720c */ /* 0x000fe40003f01070 */
[----:B------:R-:W-:Y:S02]  /*31d0*/  SEL R25, R39, R41, P1 ;  /* 0x0000002927197207 */ /* 0x000fe40000800000 */
[----:B------:R-:W-:Y:S02]  /*31e0*/  ISETP.LT.U32.AND.EX P0, PT, R41, R39, PT, P0 ;  /* 0x000000272900720c */ /* 0x000fe40003f01100 */
[----:B------:R-:W-:Y:S02]  /*31f0*/  @!P3 FSEL R4, R36, R42, !P2 ;  /* 0x0000002a2404b208 */ /* 0x000fe40005000000 */
[----:B------:R-:W-:-:S02]  /*3200*/  LOP3.LUT R42, R25, 0xffc00000, RZ, 0xc0, !PT ;  /* 0xffc00000192a7812 */ /* 0x000fc400078ec0ff */
        /* <DEDUP_REMOVED lines=21> */
[----:B------:R-:W-:Y:S02]  /*3360*/  DFMA R16, R46, R16, R44 ;  /* 0x000000102e10722b */ /* 0x000fe4000000002c */
[----:B------:R-:W-:Y:S02]  /*3370*/  DADD R44, -RZ, |R18| ;  /* 0x00000000ff2c7229 */ /* 0x000fe40000000512 */
[----:B------:R-:W-:Y:S02]  /*3380*/  DADD R46, -RZ, |R26| ;  /* 0x00000000ff2e7229 */ /* 0x000fe4000000051a */
[----:B0-----:R-:W-:-:S08]  /*3390*/  DMUL R48, R40, R40 ;  /* 0x0000002828307228 */ /* 0x001fd00000000000 */
[----:B------:R-:W-:Y:S01]  /*33a0*/  ISETP.GT.U32.AND P1, PT, R44, R46, PT ;  /* 0x0000002e2c00720c */ /* 0x000fe20003f24070 */
[----:B------:R-:W-:-:S03]  /*33b0*/  DFMA R48, R50, -R48, 1 ;  /* 0x3ff000003230742b */ /* 0x000fc60000000830 */
[CC--:B------:R-:W-:Y:S02]  /*33c0*/  ISETP.GT.U32.AND.EX P1, PT, R45.reuse, R47.reuse, PT, P1 ;  /* 0x0000002f2d00720c */ /* 0x0c0fe40003f24110 */
[----:B------:R-:W-:Y:S02]  /*33d0*/  ISETP.LT.U32.AND P0, PT, R46, R44, PT ;  /* 0x0000002c2e00720c */ /* 0x000fe40003f01070 */
[----:B------:R-:W-:Y:S01]  /*33e0*/  SEL R27, R45, R47, P1 ;  /* 0x0000002f2d1b7207 */ /* 0x000fe20000800000 */
[----:B------:R-:W-:Y:S02]  /*33f0*/  DFMA R18, R48, R28, 0.5 ;  /* 0x3fe000003012742b */ /* 0x000fe4000000001c */
[----:B------:R-:W-:Y:S01]  /*3400*/  DMUL R48, R40, R48 ;  /* 0x0000003028307228 */ /* 0x000fe20000000000 */
[----:B------:R-:W-:Y:S02]  /*3410*/  ISETP.LT.U32.AND.EX P0, PT, R47, R45, PT, P0 ;  /* 0x0000002d2f00720c */ /* 0x000fe40003f01100 */
[----:B------:R-:W-:-:S02]  /*3420*/  LOP3.LUT R43, R27, 0xffc00000, RZ, 0xc0, !PT ;  /* 0xffc000001b2b7812 */ /* 0x000fc400078ec0ff */
[----:B------:R-:W-:-:S03]  /*3430*/  SEL R26, R44, R46, P1 ;  /* 0x0000002e2c1a7207 */ /* 0x000fc60000800000 */
[----:B------:R-:W-:Y:S01]  /*3440*/  DFMA R18, R18, R48, R40 ;  /* 0x000000301212722b */ /* 0x000fe20000000028 */
[----:B------:R-:W-:Y:S01]  /*3450*/  SEL R40, R46, R44, P0 ;  /* 0x0000002c2e287207 */ /* 0x000fe20000000000 */
        /* <DEDUP_REMOVED lines=16> */
[----:B------:R-:W-:Y:S01]  /*3560*/  DMUL R16, R14, R16 ;  /* 0x000000100e107228 */ /* 0x000fe20000000000 */
[----:B------:R-:W-:Y:S01]  /*3570*/  LOP3.LUT R15, R12, 0x100000, RZ, 0xfc, !PT ;  /* 0x001000000c0f7812 */ /* 0x000fe200078efcff */
[----:B------:R-:W-:Y:S02]  /*3580*/  IMAD.MOV.U32 R14, RZ, RZ, RZ ;  /* 0x000000ffff0e7224 */ /* 0x000fe400078e00ff */
[----:B------:R-:W-:Y:S01]  /*3590*/  SEL R34, R20, UR6, P0 ;  /* 0x0000000614227c07 */ /* 0x000fe20008000000 */
[----:B------:R-:W-:-:S03]  /*35a0*/  IMAD.MOV.U32 R20, RZ, RZ, RZ ;  /* 0x000000ffff147224 */ /* 0x000fc600078e00ff */
[----:B------:R-:W-:-:S03]  /*35b0*/  DMUL R46, R46, R14 ;  /* 0x0000000e2e2e7228 */ /* 0x000fc60000000000 */
[----:B0-----:R-:W-:-:S08]  /*35c0*/  DMUL R14, R20, R20 ;  /* 0x00000014140e7228 */ /* 0x001fd00000000000 */
[----:B------:R-:W-:Y:S01]  /*35d0*/  DFMA R14, R34, -R14, 1 ;  /* 0x3ff00000220e742b */ /* 0x000fe2000000080e */
[----:B------:R-:W-:Y:S01]  /*35e0*/  LOP3.LUT R13, R13, 0x100000, RZ, 0xfc, !PT ;  /* 0x001000000d0d7812 */ /* 0x000fe200078efcff */
[----:B------:R-:W-:-:S06]  /*35f0*/  IMAD.MOV.U32 R12, RZ, RZ, RZ ;  /* 0x000000ffff0c7224 */ /* 0x000fcc00078e00ff */
[----:B------:R-:W-:Y:S02]  /*3600*/  DFMA R28, R14, R28, 0.5 ;  /* 0x3fe000000e1c742b */ /* 0x000fe4000000001c */
[----:B------:R-:W-:Y:S01]  /*3610*/  DMUL R14, R20, R14 ;  /* 0x0000000e140e7228 */ /* 0x000fe20000000000 */
[----:B------:R-:W0:Y:S01]  /*3620*/  S2R R34, SR_TID.X ;  /* 0x0000000000227919 */ /* 0x000e220000002100 */
[----:B------:R-:W-:Y:S01]  /*3630*/  DMUL R16, R16, R12 ;  /* 0x0000000c10107228 */ /* 0x000fe20000000000 */
[----:B------:R-:W1:Y:S05]  /*3640*/  LDC.64 R12, c[0x0][0x388] ;  /* 0x0000e200ff0c7b82 */ /* 0x000e6a0000000a00 */
[----:B------:R-:W-:Y:S01]  /*3650*/  DFMA R14, R28, R14, R20 ;  /* 0x0000000e1c0e722b */ /* 0x000fe20000000014 */
[----:B------:R-:W-:Y:S01]  /*3660*/  ISETP.GE.U32.AND P6, PT, R11, 0x7ff00000, PT ;  /* 0x7ff000000b00780c */ /* 0x000fe20003fc6070 */
[----:B------:R-:W-:Y:S01]  /*3670*/  IMAD.MOV.U32 R28, RZ, RZ, RZ ;  /* 0x000000ffff1c7224 */ /* 0x000fe200078e00ff */
[----:B------:R-:W-:Y:S01]  /*3680*/  LOP3.LUT R29, R43, 0x100000, RZ, 0xfc, !PT ;  /* 0x001000002b1d7812 */ /* 0x000fe200078efcff */
[----:B------:R-:W-:-:S04]  /*3690*/  DMUL R18, R38, R18 ;  /* 0x0000001226127228 */ /* 0x000fc80000000000 */
[----:B------:R-:W-:Y:S01]  /*36a0*/  DMUL R14, R44, R14 ;  /* 0x0000000e2c0e7228 */ /* 0x000fe20000000000 */
[----:B------:R-:W-:Y:S01]  /*36b0*/  ISETP.GE.U32.AND P0, PT, R41, 0x7ff00000, PT ;  /* 0x7ff000002900780c */ /* 0x000fe20003f06070 */
[----:B------:R-:W-:Y:S01]  /*36c0*/  DSETP.NEU.AND P2, PT, R10, RZ, PT ;  /* 0x000000ff0a00722a */ /* 0x000fe20003f4d000 */
[----:B------:R-:W-:Y:S02]  /*36d0*/  LOP3.LUT R21, R42, 0x100000, RZ, 0xfc, !PT ;  /* 0x001000002a157812 */ /* 0x000fe400078efcff */
[----:B------:R-:W-:Y:S02]  /*36e0*/  ISETP.GE.U32.AND P5, PT, R23, 0x7ff00000, PT ;  /* 0x7ff000001700780c */ /* 0x000fe40003fa6070 */
[----:B------:R-:W-:Y:S01]  /*36f0*/  ISETP.GE.U32.AND P3, PT, R37, 0x7ff00000, PT ;  /* 0x7ff000002500780c */ /* 0x000fe20003f66070 */
[----:B------:R-:W-:Y:S01]  /*3700*/  DMUL R14, R14, R28 ;  /* 0x0000001c0e0e7228 */ /* 0x000fe20000000000 */
[----:B------:R-:W-:Y:S01]  /*3710*/  @!P6 FSEL R10, R30, R46, !P2 ;  /* 0x0000002e1e0ae208 */ /* 0x000fe20005000000 */
[----:B------:R-:W-:Y:S01]  /*3720*/  DMUL R18, R18, R20 ;  /* 0x0000001412127228 */ /* 0x000fe20000000000 */
[----:B------:R-:W-:Y:S01]  /*3730*/  @!P6 FSEL R11, R31, R47, !P2 ;  /* 0x0000002f1f0be208 */ /* 0x000fe20005000000 */
[----:B------:R-:W-:Y:S01]  /*3740*/  DSETP.NEU.AND P2, PT, R40, RZ, PT ;  /* 0x000000ff2800722a */ /* 0x000fe20003f4d000 */
[----:B-1----:R-:W-:Y:S01]  /*3750*/  IMAD.WIDE.U32 R12, R8, 0x8, R12 ;  /* 0x00000008080c7825 */ /* 0x002fe200078e000c */
[----:B------:R-:W-:-:S02]  /*3760*/  DSETP.NEU.AND P4, PT, R22, RZ, PT ;  /* 0x000000ff1600722a */ /* 0x000fc40003f8d000 */
[----:B------:R-:W-:Y:S02]  /*3770*/  DSETP.NEU.AND P1, PT, R36, RZ, PT ;  /* 0x000000ff2400722a */ /* 0x000fe40003f2d000 */
[----:B------:R-:W-:Y:S02]  /*3780*/  @!P0 FSEL R40, R26, R14, !P2 ;  /* 0x0000000e1a288208 */ /* 0x000fe40005000000 */
[----:B------:R-:W-:Y:S01]  /*3790*/  @!P0 FSEL R41, R27, R15, !P2 ;  /* 0x0000000f1b298208 */ /* 0x000fe20005000000 */
[----:B0-----:R-:W-:Y:S01]  /*37a0*/  IMAD.WIDE.U32 R34, R34, 0x20, R12 ;  /* 0x0000002022227825 */ /* 0x001fe200078e000c */
[----:B------:R-:W-:Y:S02]  /*37b0*/  @!P5 FSEL R22, R32, R16, !P4 ;  /* 0x000000102016d208 */ /* 0x000fe40006000000 */
[----:B------:R-:W-:Y:S01]  /*37c0*/  @!P5 FSEL R23, R33, R17, !P4 ;  /* 0x000000112117d208 */ /* 0x000fe20006000000 */
[----:B------:R-:W-:Y:S01]  /*37d0*/  IMAD.MOV.U32 R14, RZ, RZ, R0 ;  /* 0x000000ffff0e7224 */ /* 0x000fe200078e0000 */
[----:B------:R-:W-:Y:S01]  /*37e0*/  @!P3 FSEL R36, R24, R18, !P1 ;  /* 0x000000121824b208 */ /* 0x000fe20004800000 */
[----:B------:R-:W-:Y:S01]  /*37f0*/  IMAD.MOV.U32 R15, RZ, RZ, R9 ;  /* 0x000000ffff0f7224 */ /* 0x000fe200078e0009 */
[----:B------:R-:W-:Y:S01]  /*3800*/  @!P3 FSEL R37, R25, R19, !P1 ;  /* 0x000000131925b208 */ /* 0x000fe20004800000 */
[----:B------:R-:W-:-:S02]  /*3810*/  IMAD.MOV.U32 R16, RZ, RZ, R6 ;  /* 0x000000ffff107224 */ /* 0x000fc400078e0006 */
[----:B------:R-:W-:Y:S02]  /*3820*/  IMAD.MOV.U32 R17, RZ, RZ, R7 ;  /* 0x000000ffff117224 */ /* 0x000fe400078e0007 */
[----:B------:R-:W-:Y:S02]  /*3830*/  IMAD.MOV.U32 R18, RZ, RZ, R2 ;  /* 0x000000ffff127224 */ /* 0x000fe400078e0002 */
[----:B------:R-:W-:Y:S02]  /*3840*/  IMAD.MOV.U32 R19, RZ, RZ, R3 ;  /* 0x000000ffff137224 */ /* 0x000fe400078e0003 */
[----:B------:R-:W-:Y:S02]  /*3850*/  IMAD.MOV.U32 R12, RZ, RZ, R4 ;  /* 0x000000ffff0c7224 */ /* 0x000fe400078e0004 */
[----:B------:R-:W-:Y:S02]  /*3860*/  IMAD.MOV.U32 R13, RZ, RZ, R5 ;  /* 0x000000ffff0d7224 */ /* 0x000fe400078e0005 */
[----:B------:R-:W-:-:S02]  /*3870*/  IMAD.MOV.U32 R20, RZ, RZ, R10 ;  /* 0x000000ffff147224 */ /* 0x000fc400078e000a */
[----:B------:R-:W-:Y:S02]  /*3880*/  IMAD.MOV.U32 R21, RZ, RZ, R11 ;  /* 0x000000ffff157224 */ /* 0x000fe400078e000b */
[----:B------:R-:W-:Y:S02]  /*3890*/  IMAD.MOV.U32 R38, RZ, RZ, R40 ;  /* 0x000000ffff267224 */ /* 0x000fe400078e0028 */
[----:B------:R-:W-:Y:S01]  /*38a0*/  IMAD.MOV.U32 R39, RZ, RZ, R41 ;  /* 0x000000ffff277224 */ /* 0x000fe200078e0029 */
[----:B------:R-:W-:Y:S04]  /*38b0*/  STG.E.ENL2.256 desc[UR10][R34.64], R16, R12 ;  /* 0xf8000010220c797f */ /* 0x000fe8000f12180a */
[----:B------:R-:W-:Y:S01]  /*38c0*/  STG.E.ENL2.256 desc[UR10][R34.64+0x1000], R20, R36 ;  /* 0xf80080142224797f */ /* 0x000fe2000f12180a */
[----:B------:R-:W-:Y:S05]  /*38d0*/  EXIT ;  /* 0x000000000000794d */ /* 0x000fea0003800000 */
.L_x_6180:
        /* <DEDUP_REMOVED lines=10> */
.L_x_17960:


//--------------------- .text._ZN2at6native29vectorized_elementwise_kernelILi8ENS0_13BinaryFunctorIdddZZZNS0_17hypot_kernel_cudaERNS_18TensorIteratorBaseEENKUlvE_clEvENKUlvE_clEvEUlddE_EESt5arrayIPcLm3EEEEviT0_T1_ --------------------------
	.section	.text._ZN2at6native29vectorized_elementwise_kernelILi8ENS0_13BinaryFunctorIdddZZZNS0_17hypot_kernel_cudaERNS_18TensorIteratorBaseEENKUlvE_clEvENKUlvE_clEvEUlddE_EESt5arrayIPcLm3EEEEviT0_T1_,"ax",@progbits
	.align	128
        .global         _ZN2at6native29vectorized_elementwise_kernelILi8ENS0_13BinaryFunctorIdddZZZNS0_17hypot_kernel_cudaERNS_18TensorIteratorBaseEENKUlvE_clEvENKUlvE_clEvEUlddE_EESt5arrayIPcLm3EEEEviT0_T1_
        .type           _ZN2at6native29vectorized_elementwise_kernelILi8ENS0_13BinaryFunctorIdddZZZNS0_17hypot_kernel_cudaERNS_18TensorIteratorBaseEENKUlvE_clEvENKUlvE_clEvEUlddE_EESt5arrayIPcLm3EEEEviT0_T1_,@function
        .size           _ZN2at6native29vectorized_elementwise_kernelILi8ENS0_13BinaryFunctorIdddZZZNS0_17hypot_kernel_cudaERNS_18TensorIteratorBaseEENKUlvE_clEvENKUlvE_clEvEUlddE_EESt5arrayIPcLm3EEEEviT0_T1_,(.L_x_17961 - _ZN2at6native29vectorized_elementwise_kernelILi8ENS0_13BinaryFunctorIdddZZZNS0_17hypot_kernel_cudaERNS_18TensorIteratorBaseEENKUlvE_clEvENKUlvE_clEvEUlddE_EESt5arrayIPcLm3EEEEviT0_T1_)
        .other          _ZN2at6native29vectorized_elementwise_kernelILi8ENS0_13BinaryFunctorIdddZZZNS0_17hypot_kernel_cudaERNS_18TensorIteratorBaseEENKUlvE_clEvENKUlvE_clEvEUlddE_EESt5arrayIPcLm3EEEEviT0_T1_,@"STO_CUDA_ENTRY STV_DEFAULT"
_ZN2at6native29vectorized_elementwise_kernelILi8ENS0_13BinaryFunctorIdddZZZNS0_17hypot_kernel_cudaERNS_18TensorIteratorBaseEENKUlvE_clEvENKUlvE_clEvEUlddE_EESt5arrayIPcLm3EEEEviT0_T1_:
.text._ZN2at6native29vectorized_elementwise_kernelILi8ENS0_13BinaryFunctorIdddZZZNS0_17hypot_kernel_cudaERNS_18TensorIteratorBaseEENKUlvE_clEvENKUlvE_clEvEUlddE_EESt5arrayIPcLm3EEEEviT0_T1_:
        /* <DEDUP_REMOVED lines=142> */
.L_x_6183:
[----:B------:R-:W-:Y:S05]  /*08e0*/  BSYNC.RECONVERGENT B0 ;  /* 0x0000000000007941 */ /* 0x000fea0003800200 */
.L_x_6182:
        /* <DEDUP_REMOVED lines=48> */
.L_x_6185:
[----:B------:R-:W-:Y:S05]  /*0bf0*/  BSYNC.RECONVERGENT B0 ;  /* 0x0000000000007941 */ /* 0x000fea0003800200 */
.L_x_6184:
        /* <DEDUP_REMOVED lines=48> */
.L_x_6187:
[----:B------:R-:W-:Y:S05]  /*0f00*/  BSYNC.RECONVERGENT B0 ;  /* 0x0000000000007941 */ /* 0x000fea0003800200 */
.L_x_6186:
        /* <DEDUP_REMOVED lines=57> */
.L_x_6189:
[----:B------:R-:W-:Y:S05]  /*12a0*/  BSYNC.RECONVERGENT B0 ;  /* 0x0000000000007941 */ /* 0x000fea0003800200 */
.L_x_6188:
        /* <DEDUP_REMOVED lines=46> */
.L_x_6191:
[----:B------:R-:W-:Y:S05]  /*1590*/  BSYNC.RECONVERGENT B0 ;  /* 0x0000000000007941 */ /* 0x000fea0003800200 */
.L_x_6190:
        /* <DEDUP_REMOVED lines=46> */
.L_x_6193:
[----:B------:R-:W-:Y:S05]  /*1880*/  BSYNC.RECONVERGENT B0 ;  /* 0x0000000000007941 */ /* 0x000fea0003800200 */
.L_x_6192:
        /* <DEDUP_REMOVED lines=46> */
.L_x_6195:
[----:B------:R-:W-:Y:S05]  /*1b70*/  BSYNC.RECONVERGENT B0 ;  /* 0x0000000000007941 */ /* 0x000fea0003800200 */
.L_x_6194:
        /* <DEDUP_REMOVED lines=46> */
.L_x_6197:
[----:B------:R-:W-:Y:S05]  /*1e60*/  BSYNC.RECONVERGENT B0 ;  /* 0x0000000000007941 */ /* 0x000fea0003800200 */
.L_x_6196:
        /* <DEDUP_REMOVED lines=15> */
.L_x_6200:
[----:B------:R-:W-:-:S13]  /*1f60*/  ISETP.GE.U32.AND P0, PT, R23, R22, PT ;  /* 0x000000161700720c */ /* 0x000fda0003f06070 */
[----:B------:R-:W-:Y:S05]  /*1f70*/  @P0 BRA `(.L_x_6202) ;  /* 0x0000000000300947 */ /* 0x000fea0003800000 */
[----:B0-----:R-:W0:Y:S01]  /*1f80*/  LDC.64 R2, c[0x0][0x388] ;  /* 0x0000e200ff027b82 */ /* 0x001e220000000a00 */
[----:B------:R-:W-:Y:S02]  /*1f90*/  IMAD R7, R0, 0x400, R23 ;  /* 0x0000040000077824 */ /* 0x000fe400078e0217 */
[----:B------:R-:W-:Y:S02]  /*1fa0*/  VIADD R23, R23, 0x80 ;  /* 0x0000008017177836 */ /* 0x000fe40000000000 */
[----:B0-----:R-:W-:-:S05]  /*1fb0*/  IMAD.WIDE.U32 R2, R7, 0x8, R2 ;  /* 0x0000000807027825 */ /* 0x001fca00078e0002 */
[----:B------:R1:W-:Y:S02]  /*1fc0*/  STG.E.64 desc[UR10][R2.64], R28 ;  /* 0x0000001c02007986 */ /* 0x0003e4000c101b0a */
.L_x_6201:
[----:B------:R-:W-:-:S13]  /*1fd0*/  ISETP.GE.U32.AND P0, PT, R23, R22, PT ;  /* 0x000000161700720c */ /* 0x000fda0003f06070 */
[----:B------:R-:W-:Y:S05]  /*1fe0*/  @P0 BRA `(.L_x_6203) ;  /* 0x0000000000300947 */ /* 0x000fea0003800000 */
[----:B01----:R-:W0:Y:S01]  /*1ff0*/  LDC.64 R2, c[0x0][0x388] ;  /* 0x0000e200ff027b82 */ /* 0x003e220000000a00 */
[----:B------:R-:W-:Y:S02]  /*2000*/  IMAD R7, R0, 0x400, R23 ;  /* 0x0000040000077824 */ /* 0x000fe400078e0217 */
[----:B------:R-:W-:Y:S02]  /*2010*/  VIADD R23, R23, 0x80 ;  /* 0x0000008017177836 */ /* 0x000fe40000000000 */
[----:B0-----:R-:W-:-:S05]  /*2020*/  IMAD.WIDE.U32 R2, R7, 0x8, R2 ;  /* 0x0000000807027825 */ /* 0x001fca00078e0002 */
[----:B------:R1:W-:Y:S02]  /*2030*/  STG.E.64 desc[UR10][R2.64], R18 ;  /* 0x0000001202007986 */ /* 0x0003e4000c101b0a */
.L_x_6202:
[----:B------:R-:W-:-:S13]  /*2040*/  ISETP.GE.U32.AND P0, PT, R23, R22, PT ;  /* 0x000000161700720c */ /* 0x000fda0003f06070 */
[----:B------:R-:W-:Y:S05]  /*2050*/  @P0 BRA `(.L_x_6204) ;  /* 0x0000000000340947 */ /* 0x000fea0003800000 */
[----:B01----:R-:W0:Y:S01]  /*2060*/  LDC.64 R2, c[0x0][0x388] ;  /* 0x0000e200ff027b82 */ /* 0x003e220000000a00 */
[----:B------:R-:W-:Y:S02]  /*2070*/  IMAD R7, R0, 0x400, R23 ;  /* 0x0000040000077824 */ /* 0x000fe400078e0217 */
[----:B------:R-:W-:Y:S02]  /*2080*/  VIADD R23, R23, 0x80 ;  /* 0x0000008017177836 */ /* 0x000fe40000000000 */
[----:B0-----:R-:W-:-:S05]  /*2090*/  IMAD.WIDE.U32 R2, R7, 0x8, R2 ;  /* 0x0000000807027825 */ /* 0x001fca00078e0002 */
[----:B------:R2:W-:Y:S02]  /*20a0*/  STG.E.64 desc[UR10][R2.64], R14 ;  /* 0x0000000e02007986 */ /* 0x0005e4000c101b0a */
.L_x_6203:
        /* <DEDUP_REMOVED lines=8> */
.L_x_6204:
[----:B------:R-:W-:Y:S05]  /*2130*/  BSYNC.RELIABLE B1 ;  /* 0x0000000000017941 */ /* 0x000fea0003800100 */
.L_x_6199:
[----:B------:R-:W-:-:S13]  /*2140*/  ISETP.GE.U32.AND P0, PT, R23, R22, PT ;  /* 0x000000161700720c */ /* 0x000fda0003f06070 */
[----:B012---:R-:W0:Y:S01]  /*2150*/  @!P0 LDC.64 R2, c[0x0][0x388] ;  /* 0x0000e200ff028b82 */ /* 0x007e220000000a00 */
[----:B------:R-:W-:Y:S02]  /*2160*/  @!P0 IMAD R7, R0, 0x400, R23 ;  /* 0x0000040000078824 */ /* 0x000fe400078e0217 */
[----:B------:R-:W-:Y:S02]  /*2170*/  @!P0 VIADD R23, R23, 0x80 ;  /* 0x0000008017178836 */ /* 0x000fe40000000000 */
[----:B0-----:R-:W-:-:S05]  /*2180*/  @!P0 IMAD.WIDE.U32 R2, R7, 0x8, R2 ;  /* 0x0000000807028825 */ /* 0x001fca00078e0002 */
[----:B------:R3:W-:Y:S02]  /*2190*/  @!P0 STG.E.64 desc[UR10][R2.64], R8 ;  /* 0x0000000802008986 */ /* 0x0007e4000c101b0a */
.L_x_6205:
[----:B------:R-:W-:Y:S05]  /*21a0*/  BSYNC.RECONVERGENT B0 ;  /* 0x0000000000007941 */ /* 0x000fea0003800200 */
.L_x_6198:
        /* <DEDUP_REMOVED lines=8> */
.L_x_6181:
        /* <DEDUP_REMOVED lines=363> */
.L_x_6206:
        /* <DEDUP_REMOVED lines=10> */
.L_x_17961:


//--------------------- .text._ZN2at6native18elementwise_kernelILi128ELi4EZNS0_15gpu_kernel_implINS0_13BinaryFunctorIN3c108BFloat16ES5_S5_ZZZNS0_17atan2_kernel_cudaERNS_18TensorIteratorBaseEENKUlvE_clEvENKUlvE2_clEvEUlS5_S5_E_EEEEvS7_RKT_EUliE_EEviT1_ --------------------------
	.section	.text._ZN2at6native18elementwise_kernelILi128ELi4EZNS0_15gpu_kernel_implINS0_13BinaryFunctorIN3c108BFloat16ES5_S5_ZZZNS0_17atan2_kernel_cudaERNS_18TensorIteratorBaseEENKUlvE_clEvENKUlvE2_clEvEUlS5_S5_E_EEEEvS7_RKT_EUliE_EEviT1_,"ax",@progbits
	.align	128
        .global         _ZN2at6native18elementwise_kernelILi128ELi4EZNS0_15gpu_kernel_implINS0_13BinaryFunctorIN3c108BFloat16ES5_S5_ZZZNS0_17atan2_kernel_cudaERNS_18TensorIteratorBaseEENKUlvE_clEvENKUlvE2_clEvEUlS5_S5_E_EEEEvS7_RKT_EUliE_EEviT1_
        .type           _ZN2at6native18elementwise_kernelILi128ELi4EZNS0_15gpu_kernel_implINS0_13BinaryFunctorIN3c108BFloat16ES5_S5_ZZZNS0_17atan2_kernel_cudaERNS_18TensorIteratorBaseEENKUlvE_clEvENKUlvE2_clEvEUlS5_S5_E_EEEEvS7_RKT_EUliE_EEviT1_,@function
        .size           _ZN2at6native18elementwise_kernelILi128ELi4EZNS0_15gpu_kernel_implINS0_13BinaryFunctorIN3c108BFloat16ES5_S5_ZZZNS0_17atan2_kernel_cudaERNS_18TensorIteratorBaseEENKUlvE_clEvENKUlvE2_clEvEUlS5_S5_E_EEEEvS7_RKT_EUliE_EEviT1_,(.L_x_17822 - _ZN2at6native18elementwise_kernelILi128ELi4EZNS0_15gpu_kernel_implINS0_13BinaryFunctorIN3c108BFloat16ES5_S5_ZZZNS0_17atan2_kernel_cudaERNS_18TensorIteratorBaseEENKUlvE_clEvENKUlvE2_clEvEUlS5_S5_E_EEEEvS7_RKT_EUliE_EEviT1_)
        .other          _ZN2at6native18elementwise_kernelILi128ELi4EZNS0_15gpu_kernel_implINS0_13BinaryFunctorIN3c108BFloat16ES5_S5_ZZZNS0_17atan2_kernel_cudaERNS_18TensorIteratorBaseEENKUlvE_clEvENKUlvE2_clEvEUlS5_S5_E_EEEEvS7_RKT_EUliE_EEviT1_,@"STO_CUDA_ENTRY STV_DEFAULT"
_ZN2at6native18elementwise_kernelILi128ELi4EZNS0_15gpu_kernel_implINS0_13BinaryFunctorIN3c108BFloat16ES5_S5_ZZZNS0_17atan2_kernel_cudaERNS_18TensorIteratorBaseEENKUlvE_clEvENKUlvE2_clEvEUlS5_S5_E_EEEEvS7_RKT_EUliE_EEviT1_:
.text._ZN2at6native18elementwise_kernelILi128ELi4EZNS0_15gpu_kernel_implINS0_13BinaryFunctorIN3c108BFloat16ES5_S5_ZZZNS0_17atan2_kernel_cudaERNS_18TensorIteratorBaseEENKUlvE_clEvENKUlvE2_clEvEUlS5_S5_E_EEEEvS7_RKT_EUliE_EEviT1_:
        /* <DEDUP_REMOVED lines=371> */
.L_x_6209:
        /* <DEDUP_REMOVED lines=19> */
.L_x_6213:
[----:B------:R-:W2:Y:S02]  /*1860*/  LDG.E.U8 R2, desc[UR36][R2.64] ;  /* 0x0000002402027981 */ /* 0x000ea4000c1e1100 */
[----:B--2---:R-:W-:-:S04]  /*1870*/  I2FP.F32.U32 R0, R2 ;  /* 0x0000000200007245 */ /* 0x004fc80000201000 */
[----:B------:R-:W-:-:S04]  /*1880*/  F2FP.BF16.F32.PACK_AB R0, RZ, R0 ;  /* 0x00000000ff00723e */ /* 0x000fc800000010ff */
[----:B------:R-:W-:Y:S01]  /*1890*/  PRMT R19, R0, 0x7610, R19 ;  /* 0x0000761000137816 */ /* 0x000fe20000000013 */
[----:B------:R-:W-:Y:S06]  /*18a0*/  BRA `(.L_x_6215) ;  /* 0x0000000c00c07947 */ /* 0x000fec0003800000 */
.L_x_6212:
        /* <DEDUP_REMOVED lines=11> */
.L_x_6217:
[----:B------:R-:W2:Y:S02]  /*1960*/  LDG.E R2, desc[UR36][R2.64] ;  /* 0x0000002402027981 */ /* 0x000ea4000c1e1900 */
[----:B--2---:R-:W-:-:S04]  /*1970*/  I2FP.F32.S32 R0, R2 ;  /* 0x0000000200007245 */ /* 0x004fc80000201400 */
[----:B------:R-:W-:-:S04]  /*1980*/  F2FP.BF16.F32.PACK_AB R0, RZ, R0 ;  /* 0x00000000ff00723e */ /* 0x000fc800000010ff */
[----:B------:R-:W-:Y:S01]  /*1990*/  PRMT R19, R0, 0x7610, R19 ;  /* 0x0000761000137816 */ /* 0x000fe20000000013 */
[----:B------:R-:W-:Y:S06]  /*19a0*/  BRA `(.L_x_6215) ;  /* 0x0000000c00807947 */ /* 0x000fec0003800000 */
.L_x_6216:
[----:B------:R-:W2:Y:S02]  /*19b0*/  LDG.E.U16 R2, desc[UR36][R2.64] ;  /* 0x0000002402027981 */ /* 0x000ea4000c1e1500 */
[----:B--2---:R-:W0:Y:S02]  /*19c0*/  I2F.S16 R0, R2 ;  /* 0x0000000200007306 */ /* 0x004e240000101400 */
[----:B0-----:R-:W-:-:S04]  /*19d0*/  F2FP.BF16.F32.PACK_AB R0, RZ, R0 ;  /* 0x00000000ff00723e */ /* 0x001fc800000010ff */
[----:B------:R-:W-:Y:S01]  /*19e0*/  PRMT R19, R0, 0x7610, R19 ;  /* 0x0000761000137816 */ /* 0x000fe20000000013 */
[----:B------:R-:W-:Y:S06]  /*19f0*/  BRA `(.L_x_6215) ;  /* 0x0000000c006c7947 */ /* 0x000fec0003800000 */
.L_x_6211:
        /* <DEDUP_REMOVED lines=9> */
.L_x_6219:
[----:B------:R-:W2:Y:S02]  /*1a90*/  LDG.E.U16 R0, desc[UR36][R2.64] ;  /* 0x0000002402007981 */ /* 0x000ea4000c1e1500 */
[----:B--2---:R-:W-:-:S05]  /*1aa0*/  HADD2.F32 R0, -RZ, R0.H0_H0 ;  /* 0x20000000ff007230 */ /* 0x004fca0000004100 */
[----:B------:R-:W-:-:S04]  /*1ab0*/  F2FP.BF16.F32.PACK_AB R0, RZ, R0 ;  /* 0x00000000ff00723e */ /* 0x000fc800000010ff */
[----:B------:R-:W-:Y:S01]  /*1ac0*/  PRMT R19, R0, 0x7610, R19 ;  /* 0x0000761000137816 */ /* 0x000fe20000000013 */
[----:B------:R-:W-:Y:S06]  /*1ad0*/  BRA `(.L_x_6215) ;  /* 0x0000000c00347947 */ /* 0x000fec0003800000 */
.L_x_6218:
        /* <DEDUP_REMOVED lines=9> */
.L_x_6221:
[----:B------:R-:W2:Y:S02]  /*1b70*/  LDG.E.U16 R2, desc[UR36][R2.64] ;  /* 0x0000002402027981 */ /* 0x000ea4000c1e1500 */
[----:B--2---:R-:W-:-:S05]  /*1b80*/  HADD2.F32 R0, -RZ, R2.H0_H0 ;  /* 0x20000002ff007230 */ /* 0x004fca0000004100 */
[----:B------:R-:W-:-:S04]  /*1b90*/  F2FP.BF16.F32.PACK_AB R0, RZ, R0 ;  /* 0x00000000ff00723e */ /* 0x000fc800000010ff */
[----:B------:R-:W-:Y:S01]  /*1ba0*/  PRMT R19, R0, 0x7610, R19 ;  /* 0x0000761000137816 */ /* 0x000fe20000000013 */
[----:B------:R-:W-:Y:S06]  /*1bb0*/  BRA `(.L_x_6215) ;  /* 0x0000000800fc7947 */ /* 0x000fec0003800000 */
.L_x_6220:
        /* <DEDUP_REMOVED lines=9> */
.L_x_6210:
        /* <DEDUP_REMOVED lines=14> */
.L_x_6224:
        /* <DEDUP_REMOVED lines=9> */
.L_x_6223:
        /* <DEDUP_REMOVED lines=27> */
.L_x_6226:
        /* <DEDUP_REMOVED lines=14> */
.L_x_6225:
[----:B------:R0:W5:Y:S01]  /*2050*/  LDG.E.U16 R19, desc[UR36][R2.64] ;  /* 0x0000002402137981 */ /* 0x000162000c1e1500 */
[----:B------:R-:W-:Y:S05]  /*2060*/  BRA `(.L_x_6215) ;  /* 0x0000000400d07947 */ /* 0x000fea0003800000 */
.L_x_6222:
        /* <DEDUP_REMOVED lines=13> */
.L_x_6229:
        /* <DEDUP_REMOVED lines=21> */
.L_x_6233:
[----:B------:R-:W-:Y:S05]  /*2290*/  BSYNC.RECONVERGENT B1 ;  /* 0x0000000000017941 */ /* 0x000fea0003800200 */
.L_x_6232:
[----:B------:R-:W-:Y:S01]  /*22a0*/  IMAD.SHL.U32 R0, R0, 0x100000, RZ ;  /* 0x0010000000007824 */ /* 0x000fe200078e00ff */
[----:B------:R-:W-:-:S04]  /*22b0*/  LEA R2, R2, 0x3b800000, 0x17 ;  /* 0x3b80000002027811 */ /* 0x000fc800078eb8ff */
[----:B------:R-:W-:-:S07]  /*22c0*/  LOP3.LUT R0, R2, R0, R7, 0xfe, !PT ;  /* 0x0000000002007212 */ /* 0x000fce00078efe07 */
.L_x_6231:
[----:B------:R-:W-:Y:S05]  /*22d0*/  BSYNC.RECONVERGENT B0 ;  /* 0x0000000000007941 */ /* 0x000fea0003800200 */
.L_x_6230:
[----:B------:R-:W-:-:S04]  /*22e0*/  F2FP.BF16.F32.PACK_AB R0, RZ, R0 ;  /* 0x00000000ff00723e */ /* 0x000fc800000010ff */
[----:B------:R-:W-:Y:S01]  /*22f0*/  PRMT R19, R0, 0x7610, R19 ;  /* 0x0000761000137816 */ /* 0x000fe20000000013 */
[----:B------:R-:W-:Y:S06]  /*2300*/  BRA `(.L_x_6215) ;  /* 0x0000000400287947 */ /* 0x000fec0003800000 */
.L_x_6228:
        /* <DEDUP_REMOVED lines=21> */
.L_x_6237:
[----:B------:R-:W-:Y:S05]  /*2460*/  BSYNC.RECONVERGENT B1 ;  /* 0x0000000000017941 */ /* 0x000fea0003800200 */
.L_x_6236:
[----:B------:R-:W-:Y:S01]  /*2470*/  IMAD.SHL.U32 R0, R0, 0x200000, RZ ;  /* 0x0020000000007824 */ /* 0x000fe200078e00ff */
[----:B------:R-:W-:-:S04]  /*2480*/  LEA R2, R2, 0x37800000, 0x17 ;  /* 0x3780000002027811 */ /* 0x000fc800078eb8ff */
[----:B------:R-:W-:-:S07]  /*2490*/  LOP3.LUT R0, R2, R0, R7, 0xfe, !PT ;  /* 0x0000000002007212 */ /* 0x000fce00078efe07 */
.L_x_6235:
[----:B------:R-:W-:Y:S05]  /*24a0*/  BSYNC.RECONVERGENT B0 ;  /* 0x0000000000007941 */ /* 0x000fea0003800200 */
.L_x_6234:
[----:B------:R-:W-:-:S04]  /*24b0*/  F2FP.BF16.F32.PACK_AB R0, RZ, R0 ;  /* 0x00000000ff00723e */ /* 0x000fc800000010ff */
[----:B------:R-:W-:Y:S01]  /*24c0*/  PRMT R19, R0, 0x7610, R19 ;  /* 0x0000761000137816 */ /* 0x000fe20000000013 */
[----:B------:R-:W-:Y:S06]  /*24d0*/  BRA `(.L_x_6215) ;  /* 0x0000000000b47947 */ /* 0x000fec0003800000 */
.L_x_6227:
[----:B------:R-:W-:-:S09]  /*24e0*/  UISETP.NE.AND UP0, UPT, UR4, 0x1c, UPT ;  /* 0x0000001c0400788c */ /* 0x000fd2000bf05270 */
[----:B------:R-:W-:Y:S05]  /*24f0*/  BRA.U !UP0, `(.L_x_6238) ;  /* 0x00000001089c7547 */ /* 0x000fea000b800000 */
[----:B------:R-:W-:-:S09]  /*2500*/  UISETP.NE.AND UP0, UPT, UR4, 0x1d, UPT ;  /* 0x0000001d0400788c */ /* 0x000fd2000bf05270 */
[----:B------:R-:W-:Y:S05]  /*2510*/  BRA.U !UP0, `(.L_x_6239) ;  /* 0x0000000108807547 */ /* 0x000fea000b800000 */
[----:B------:R-:W-:-:S09]  /*2520*/  UISETP.NE.AND UP0, UPT, UR4, 0x2c, UPT ;  /* 0x0000002c0400788c */ /* 0x000fd2000bf05270 */
[----:B------:R-:W-:Y:S05]  /*2530*/  BRA.U !UP0, `(.L_x_6240) ;  /* 0x0000000108487547 */ /* 0x000fea000b800000 */
.L_x_6214:
        /* <DEDUP_REMOVED lines=16> */
.L_x_6241:
[----:B------:R-:W-:Y:S01]  /*2640*/  PRMT R19, RZ, 0x7610, R19 ;  /* 0x00007610ff137816 */ /* 0x000fe20000000013 */
[----:B------:R-:W-:Y:S06]  /*2650*/  BRA `(.L_x_6215) ;  /* 0x0000000000547947 */ /* 0x000fec0003800000 */
.L_x_6240:
        /* <DEDUP_REMOVED lines=8> */
.L_x_6243:
[----:B------:R-:W-:Y:S05]  /*26e0*/  BSYNC.RECONVERGENT B0 ;  /* 0x0000000000007941 */ /* 0x000fea0003800200 */
.L_x_6242:
[----:B------:R-:W-:-:S04]  /*26f0*/  F2FP.BF16.F32.PACK_AB R0, RZ, R0 ;  /* 0x00000000ff00723e */ /* 0x000fc800000010ff */
[----:B------:R-:W-:Y:S01]  /*2700*/  PRMT R19, R0, 0x7610, R19 ;  /* 0x0000761000137816 */ /* 0x000fe20000000013 */
[----:B------:R-:W-:Y:S06]  /*2710*/  BRA `(.L_x_6215) ;  /* 0x0000000000247947 */ /* 0x000fec0003800000 */
.L_x_6239:
[----:B------:R-:W2:Y:S02]  /*2720*/  LDG.E.64 R2, desc[UR36][R2.64] ;  /* 0x0000002402027981 */ /* 0x000ea4000c1e1b00 */
[----:B--2---:R-:W0:Y:S02]  /*2730*/  I2F.U64 R0, R2 ;  /* 0x0000000200007312 */ /* 0x004e240000301000 */
[----:B0-----:R-:W-:-:S04]  /*2740*/  F2FP.BF16.F32.PACK_AB R0, RZ, R0 ;  /* 0x00000000ff00723e */ /* 0x001fc800000010ff */
[----:B------:R-:W-:Y:S01]  /*2750*/  PRMT R19, R0, 0x7610, R19 ;  /* 0x0000761000137816 */ /* 0x000fe20000000013 */
[----:B------:R-:W-:Y:S06]  /*2760*/  BRA `(.L_x_6215) ;  /* 0x0000000000107947 */ /* 0x000fec0003800000 */
.L_x_6238:
[----:B------:R-:W2:Y:S02]  /*2770*/  LDG.E R2, desc[UR36][R2.64] ;  /* 0x0000002402027981 */ /* 0x000ea4000c1e1900 */
[----:B--2---:R-:W-:-:S04]  /*2780*/  I2FP.F32.U32 R0, R2 ;  /* 0x0000000200007245 */ /* 0x004fc80000201000 */
[----:B------:R-:W-:-:S04]  /*2790*/  F2FP.BF16.F32.PACK_AB R0, RZ, R0 ;  /* 0x00000000ff00723e */ /* 0x000fc800000010ff */
[----:B------:R-:W-:-:S07]  /*27a0*/  PRMT R19, R0, 0x7610, R19 ;  /* 0x0000761000137816 */ /* 0x000fce0000000013 */
.L_x_6215:
        /* <DEDUP_REMOVED lines=19> */
.L_x_6247:
[----:B------:R-:W2:Y:S02]  /*28e0*/  LDG.E.U8 R2, desc[UR36][R2.64] ;  /* 0x0000002402027981 */ /* 0x000ea4000c1e1100 */
[----:B--2---:R-:W-:-:S04]  /*28f0*/  I2FP.F32.U32 R0, R2 ;  /* 0x0000000200007245 */ /* 0x004fc80000201000 */
[----:B------:R-:W-:-:S04]  /*2900*/  F2FP.BF16.F32.PACK_AB R0, RZ, R0 ;  /* 0x00000000ff00723e */ /* 0x000fc800000010ff */
[----:B------:R-:W-:Y:S01]  /*2910*/  PRMT R8, R0, 0x7610, R8 ;  /* 0x0000761000087816 */ /* 0x000fe20000000008 */
[----:B------:R-:W-:Y:S06]  /*2920*/  BRA `(.L_x_6249) ;  /* 0x0000000c00c07947 */ /* 0x000fec0003800000 */
.L_x_6246:
        /* <DEDUP_REMOVED lines=11> */
.L_x_6251:
[----:B------:R-:W2:Y:S02]  /*29e0*/  LDG.E R2, desc[UR36][R2.64] ;  /* 0x0000002402027981 */ /* 0x000ea4000c1e1900 */
[----:B--2---:R-:W-:-:S04]  /*29f0*/  I2FP.F32.S32 R0, R2 ;  /* 0x0000000200007245 */ /* 0x004fc80000201400 */
[----:B------:R-:W-:-:S04]  /*2a00*/  F2FP.BF16.F32.PACK_AB R0, RZ, R0 ;  /* 0x00000000ff00723e */ /* 0x000fc800000010ff */
[----:B------:R-:W-:Y:S01]  /*2a10*/  PRMT R8, R0, 0x7610, R8 ;  /* 0x0000761000087816 */ /* 0x000fe20000000008 */
[----:B------:R-:W-:Y:S06]  /*2a20*/  BRA `(.L_x_6249) ;  /* 0x0000000c00807947 */ /* 0x000fec0003800000 */
.L_x_6250:
[----:B------:R-:W2:Y:S02]  /*2a30*/  LDG.E.U16 R2, desc[UR36][R2.64] ;  /* 0x0000002402027981 */ /* 0x000ea4000c1e1500 */
[----:B--2---:R-:W0:Y:S02]  /*2a40*/  I2F.S16 R0, R2 ;  /* 0x0000000200007306 */ /* 0x004e240000101400 */
[----:B0-----:R-:W-:-:S04]  /*2a50*/  F2FP.BF16.F32.PACK_AB R0, RZ, R0 ;  /* 0x00000000ff00723e */ /* 0x001fc800000010ff */
[----:B------:R-:W-:Y:S01]  /*2a60*/  PRMT R8, R0, 0x7610, R8 ;  /* 0x0000761000087816 */ /* 0x000fe20000000008 */
[----:B------:R-:W-:Y:S06]  /*2a70*/  BRA `(.L_x_6249) ;  /* 0x0000000c006c7947 */ /* 0x000fec0003800000 */
.L_x_6245:
        /* <DEDUP_REMOVED lines=9> */
.L_x_6253:
[----:B------:R-:W2:Y:S02]  /*2b10*/  LDG.E.U16 R0, desc[UR36][R2.64] ;  /* 0x0000002402007981 */ /* 0x000ea4000c1e1500 */
[----:B--2---:R-:W-:-:S05]  /*2b20*/  HADD2.F32 R0, -RZ, R0.H0_H0 ;  /* 0x20000000ff007230 */ /* 0x004fca0000004100 */
[----:B------:R-:W-:-:S04]  /*2b30*/  F2FP.BF16.F32.PACK_AB R0, RZ, R0 ;  /* 0x00000000ff00723e */ /* 0x000fc800000010ff */
[----:B------:R-:W-:Y:S01]  /*2b40*/  PRMT R8, R0, 0x7610, R8 ;  /* 0x0000761000087816 */ /* 0x000fe20000000008 */
[----:B------:R-:W-:Y:S06]  /*2b50*/  BRA `(.L_x_6249) ;  /* 0x0000000c00347947 */ /* 0x000fec0003800000 */
.L_x_6252:
        /* <DEDUP_REMOVED lines=9> */
.L_x_6255:
[----:B------:R-:W2:Y:S02]  /*2bf0*/  LDG.E.U16 R2, desc[UR36][R2.64] ;  /* 0x0000002402027981 */ /* 0x000ea4000c1e1500 */
[----:B--2---:R-:W-:-:S05]  /*2c00*/  HADD2.F32 R0, -RZ, R2.H0_H0 ;  /* 0x20000002ff007230 */ /* 0x004fca0000004100 */
[----:B------:R-:W-:-:S04]  /*2c10*/  F2FP.BF16.F32.PACK_AB R0, RZ, R0 ;  /* 0x00000000ff00723e */ /* 0x000fc800000010ff */
[----:B------:R-:W-:Y:S01]  /*2c20*/  PRMT R8, R0, 0x7610, R8 ;  /* 0x0000761000087816 */ /* 0x000fe20000000008 */
[----:B------:R-:W-:Y:S06]  /*2c30*/  BRA `(.L_x_6249) ;  /* 0x0000000800fc7947 */ /* 0x000fec0003800000 */
.L_x_6254:
        /* <DEDUP_REMOVED lines=9> */
.L_x_6244:
        /* <DEDUP_REMOVED lines=14> */
.L_x_6258:
        /* <DEDUP_REMOVED lines=9> */
.L_x_6257:
        /* <DEDUP_REMOVED lines=27> */
.L_x_6260:
        /* <DEDUP_REMOVED lines=14> */
.L_x_6259:
[----:B------:R0:W5:Y:S01]  /*30d0*/  LDG.E.U16 R8, desc[UR36][R2.64] ;  /* 0x0000002402087981 */ /* 0x000162000c1e1500 */
[----:B------:R-:W-:Y:S05]  /*30e0*/  BRA `(.L_x_6249) ;  /* 0x0000000400d07947 */ /* 0x000fea0003800000 */
.L_x_6256:
        /* <DEDUP_REMOVED lines=13> */
.L_x_6263:
        /* <DEDUP_REMOVED lines=21> */
.L_x_6267:
[----:B------:R-:W-:Y:S05]  /*3310*/  BSYNC.RECONVERGENT B1 ;  /* 0x0000000000017941 */ /* 0x000fea0003800200 */
.L_x_6266:
[----:B------:R-:W-:Y:S01]  /*3320*/  IMAD.SHL.U32 R0, R0, 0x100000, RZ ;  /* 0x0010000000007824 */ /* 0x000fe200078e00ff */
[----:B------:R-:W-:-:S04]  /*3330*/  LEA R2, R2, 0x3b800000, 0x17 ;  /* 0x3b80000002027811 */ /* 0x000fc800078eb8ff */
[----:B------:R-:W-:-:S07]  /*3340*/  LOP3.LUT R0, R2, R0, R7, 0xfe, !PT ;  /* 0x0000000002007212 */ /* 0x000fce00078efe07 */
.L_x_6265:
[----:B------:R-:W-:Y:S05]  /*3350*/  BSYNC.RECONVERGENT B0 ;  /* 0x0000000000007941 */ /* 0x000fea0003800200 */
.L_x_6264:
[----:B------:R-:W-:-:S04]  /*3360*/  F2FP.BF16.F32.PACK_AB R0, RZ, R0 ;  /* 0x00000000ff00723e */ /* 0x000fc800000010ff */
[----:B------:R-:W-:Y:S01]  /*3370*/  PRMT R8, R0, 0x7610, R8 ;  /* 0x0000761000087816 */ /* 0x000fe20000000008 */
[----:B------:R-:W-:Y:S06]  /*3380*/  BRA `(.L_x_6249) ;  /* 0x0000000400287947 */ /* 0x000fec0003800000 */
.L_x_6262:
        /* <DEDUP_REMOVED lines=21> */
.L_x_6271:
[----:B------:R-:W-:Y:S05]  /*34e0*/  BSYNC.RECONVERGENT B1 ;  /* 0x0000000000017941 */ /* 0x000fea0003800200 */
.L_x_6270:
[----:B------:R-:W-:Y:S01]  /*34f0*/  IMAD.SHL.U32 R0, R0, 0x200000, RZ ;  /* 0x0020000000007824 */ /* 0x000fe200078e00ff */
[----:B------:R-:W-:-:S04]  /*3500*/  LEA R2, R2, 0x37800000, 0x17 ;  /* 0x3780000002027811 */ /* 0x000fc800078eb8ff */
[----:B------:R-:W-:-:S07]  /*3510*/  LOP3.LUT R0, R2, R0, R7, 0xfe, !PT ;  /* 0x0000000002007212 */ /* 0x000fce00078efe07 */
.L_x_6269:
[----:B------:R-:W-:Y:S05]  /*3520*/  BSYNC.RECONVERGENT B0 ;  /* 0x0000000000007941 */ /* 0x000fea0003800200 */
.L_x_6268:
[----:B------:R-:W-:-:S04]  /*3530*/  F2FP.BF16.F32.PACK_AB R0, RZ, R0 ;  /* 0x00000000ff00723e */ /* 0x000fc800000010ff */
[----:B------:R-:W-:Y:S01]  /*3540*/  PRMT R8, R0, 0x7610, R8 ;  /* 0x0000761000087816 */ /* 0x000fe20000000008 */
[----:B------:R-:W-:Y:S06]  /*3550*/  BRA `(.L_x_6249) ;  /* 0x0000000000b47947 */ /* 0x000fec0003800000 */
.L_x_6261:
[----:B------:R-:W-:-:S09]  /*3560*/  UISETP.NE.AND UP0, UPT, UR4, 0x1c, UPT ;  /* 0x0000001c0400788c */ /* 0x000fd2000bf05270 */
[----:B------:R-:W-:Y:S05]  /*3570*/  BRA.U !UP0, `(.L_x_6272) ;  /* 0x00000001089c7547 */ /* 0x000fea000b800000 */
[----:B------:R-:W-:-:S09]  /*3580*/  UISETP.NE.AND UP0, UPT, UR4, 0x1d, UPT ;  /* 0x0000001d0400788c */ /* 0x000fd2000bf05270 */
[----:B------:R-:W-:Y:S05]  /*3590*/  BRA.U !UP0, `(.L_x_6273) ;  /* 0x0000000108807547 */ /* 0x000fea000b800000 */
[----:B------:R-:W-:-:S09]  /*35a0*/  UISETP.NE.AND UP0, UPT, UR4, 0x2c, UPT ;  /* 0x0000002c0400788c */ /* 0x000fd2000bf05270 */
[----:B------:R-:W-:Y:S05]  /*35b0*/  BRA.U !UP0, `(.L_x_6274) ;  /* 0x0000000108487547 */ /* 0x000fea000b800000 */
.L_x_6248:
        /* <DEDUP_REMOVED lines=16> */
.L_x_6275:
[----:B------:R-:W-:Y:S01]  /*36c0*/  PRMT R8, RZ, 0x7610, R8 ;  /* 0x00007610ff087816 */ /* 0x000fe20000000008 */
[----:B------:R-:W-:Y:S06]  /*36d0*/  BRA `(.L_x_6249) ;  /* 0x0000000000547947 */ /* 0x000fec0003800000 */
.L_x_6274:
        /* <DEDUP_REMOVED lines=8> */
.L_x_6277:
[----:B------:R-:W-:Y:S05]  /*3760*/  BSYNC.RECONVERGENT B0 ;  /* 0x0000000000007941 */ /* 0x000fea0003800200 */
.L_x_6276:
[----:B------:R-:W-:-:S04]  /*3770*/  F2FP.BF16.F32.PACK_AB R0, RZ, R0 ;  /* 0x00000000ff00723e */ /* 0x000fc800000010ff */
[----:B------:R-:W-:Y:S01]  /*3780*/  PRMT R8, R0, 0x7610, R8 ;  /* 0x0000761000087816 */ /* 0x000fe20000000008 */
[----:B------:R-:W-:Y:S06]  /*3790*/  BRA `(.L_x_6249) ;  /* 0x0000000000247947 */ /* 0x000fec0003800000 */
.L_x_6273:
[----:B------:R-:W2:Y:S02]  /*37a0*/  LDG.E.64 R2, desc[UR36][R2.64] ;  /* 0x0000002402027981 */ /* 0x000ea4000c1e1b00 */
[----:B--2---:R-:W0:Y:S02]  /*37b0*/  I2F.U64 R0, R2 ;  /* 0x0000000200007312 */ /* 0x004e240000301000 */
[----:B0-----:R-:W-:-:S04]  /*37c0*/  F2FP.BF16.F32.PACK_AB R0, RZ, R0 ;  /* 0x00000000ff00723e */ /* 0x001fc800000010ff */
[----:B------:R-:W-:Y:S01]  /*37d0*/  PRMT R8, R0, 0x7610, R8 ;  /* 0x0000761000087816 */ /* 0x000fe20000000008 */
[----:B------:R-:W-:Y:S06]  /*37e0*/  BRA `(.L_x_6249) ;  /* 0x0000000000107947 */ /* 0x000fec0003800000 */
.L_x_6272:
[----:B------:R-:W2:Y:S02]  /*37f0*/  LDG.E R2, desc[UR36][R2.64] ;  /* 0x0000002402027981 */ /* 0x000ea4000c1e1900 */
[----:B--2---:R-:W-:-:S04]  /*3800*/  I2FP.F32.U32 R0, R2 ;  /* 0x0000000200007245 */ /* 0x004fc80000201000 */
[----:B------:R-:W-:-:S04]  /*3810*/  F2FP.BF16.F32.PACK_AB R0, RZ, R0 ;  /* 0x00000000ff00723e */ /* 0x000fc800000010ff */
[----:B------:R-:W-:-:S07]  /*3820*/  PRMT R8, R0, 0x7610, R8 ;  /* 0x0000761000087816 */ /* 0x000fce0000000008 */
.L_x_6249:
[----:B-----5:R-:W-:Y:S01]  /*3830*/  IMAD.U32 R8, R8, 0x10000, RZ ;  /* 0x0001000008087824 */ /* 0x020fe200078e00ff */
[----:B------:R-:W1:Y:S01]  /*3840*/  LDCU.64 UR4, c[0x0][0x5e8] ;  /* 0x0000bd00ff0477ac */ /* 0x000e620008000a00 */
[----:B------:R-:W-:Y:S01]  /*3850*/  IMAD.U32 R19, R19, 0x10000, RZ ;  /* 0x0001000013137824 */ /* 0x000fe200078e00ff */
[----:B------:R-:W-:Y:S01]  /*3860*/  BSSY.RECONVERGENT B1, `(.L_x_6278) ;  /* 0x0000013000017945 */ /* 0x000fe20003800200 */
[----:B------:R-:W-:Y:S02]  /*3870*/  FADD.FTZ R0, |R8|, -RZ ;  /* 0x800000ff08007221 */ /* 0x000fe40000010200 */
[C---:B0-----:R-:W-:Y:S01]  /*3880*/  FADD.FTZ R3, |R19|.reuse, -RZ ;  /* 0x800000ff13037221 */ /* 0x041fe20000010200 */
[----:B------:R-:W-:-:S04]  /*3890*/  FSETP.GT.FTZ.AND P5, PT, |R19|, |R8|, PT ;  /* 0x400000081300720b */ /* 0x000fc80003fb4200 */
[----:B------:R-:W-:Y:S02]  /*38a0*/  FSEL R9, R3, R0, P5 ;  /* 0x0000000003097208 */ /* 0x000fe40002800000 */
[----:B------:R-:W-:Y:S02]  /*38b0*/  FSEL R0, R0, R3, P5 ;  /* 0x0000000300007208 */ /* 0x000fe40002800000 */
[----:B------:R-:W0:Y:S01]  /*38c0*/  MUFU.RCP R2, R9 ;  /* 0x0000000900027308 */ /* 0x000e220000001000 */
[----:B-1----:R-:W-:-:S07]  /*38d0*/  IADD3 R4, P1, PT, R16, UR4, RZ ;  /* 0x0000000410047c10 */ /* 0x002fce000ff3e0ff */
[----:B------:R-:W1:Y:S01]  /*38e0*/  FCHK P0, R0, R9 ;  /* 0x0000000900007302 */ /* 0x000e620000000000 */
[----:B0-----:R-:W-:-:S04]  /*38f0*/  FFMA R5, -R9, R2, 1 ;  /* 0x3f80000009057423 */ /* 0x001fc80000000102 */
[----:B------:R-:W-:Y:S01]  /*3900*/  FFMA R3, R2, R5, R2 ;  /* 0x0000000502037223 */ /* 0x000fe20000000002 */
[----:B------:R-:W-:-:S03]  /*3910*/  IADD3.X R5, PT, PT, RZ, UR5, RZ, P1, !PT ;  /* 0x00000005ff057c10 */ /* 0x000fc60008ffe4ff */
[----:B------:R-:W-:-:S04]  /*3920*/  FFMA R2, R0, R3, RZ ;  /* 0x0000000300027223 */ /* 0x000fc800000000ff */
[----:B------:R-:W-:-:S04]  /*3930*/  FFMA R6, -R9, R2, R0 ;  /* 0x0000000209067223 */ /* 0x000fc80000000100 */
[----:B------:R-:W-:Y:S01]  /*3940*/  FFMA R2, R3, R6, R2 ;  /* 0x0000000603027223 */ /* 0x000fe20000000002 */
[----:B-1----:R-:W-:Y:S06]  /*3950*/  @!P0 BRA `(.L_x_6279) ;  /* 0x00000000000c8947 */ /* 0x002fec0003800000 */
[----:B------:R-:W-:-:S07]  /*3960*/  MOV R2, 0x3980 ;  /* 0x0000398000027802 */ /* 0x000fce0000000f00 */
[----:B------:R-:W-:Y:S05]  /*3970*/  CALL.REL.NOINC `($__internal_0_$__cuda_sm3x_div_rn_ftz_f32_slowpath) ;  /* 0x000000ec00647944 */ /* 0x000fea0003c00000 */
[----:B------:R-:W-:-:S07]  /*3980*/  IMAD.MOV.U32 R2, RZ, RZ, R11 ;  /* 0x000000ffff027224 */ /* 0x000fce00078e000b */
.L_x_6279:
[----:B------:R-:W-:Y:S05]  /*3990*/  BSYNC.RECONVERGENT B1 ;  /* 0x0000000000017941 */ /* 0x000fea0003800200 */
.L_x_6278:
[----:B------:R-:W-:Y:S02]  /*39a0*/  IMAD.MOV.U32 R3, RZ, RZ, 0x3b33710b ;  /* 0x3b33710bff037424 */ /* 0x000fe400078e00ff */
[----:B------:R-:W-:Y:S01]  /*39b0*/  FMUL.FTZ R0, R2, R2 ;  /* 0x0000000202007220 */ /* 0x000fe20000410000 */
[----:B------:R-:W-:Y:S01]  /*39c0*/  IMAD.MOV.U32 R7, RZ, RZ, 0x3f6ee581 ;  /* 0x3f6ee581ff077424 */ /* 0x000fe200078e00ff */
[----:B------:R-:W-:Y:S01]  /*39d0*/  ISETP.GE.AND P0, PT, R8, RZ, PT ;  /* 0x000000ff0800720c */ /* 0x000fe20003f06270 */
[----:B------:R-:W-:Y:S01]  /*39e0*/  UPRMT UR4, UR43, 0x9910, URZ ;  /* 0x000099102b047896 */ /* 0x000fe200080000ff */
[----:B------:R-:W-:Y:S01]  /*39f0*/  FFMA.FTZ R3, R0, R3, -0.015681877732276916504 ;  /* 0xbc80774800037423 */ /* 0x000fe20000010003 */
[----:B------:R-:W-:Y:S01]  /*3a00*/  FSETP.NEU.FTZ.AND P2, PT, |R8|, |R19|, PT ;  /* 0x400000130800720b */ /* 0x000fe20003f5d200 */
[----:B------:R-:W-:Y:S01]  /*3a10*/  FADD.FTZ R8, |R19|, |R8| ;  /* 0x4000000813087221 */ /* 0x000fe20000010200 */
[----:B------:R-:W-:Y:S01]  /*3a20*/  FSETP.NEU.FTZ.AND P1, PT, R9, RZ, PT ;  /* 0x000000ff0900720b */ /* 0x000fe20003f3d000 */
[----:B------:R-:W-:Y:S01]  /*3a30*/  FFMA.FTZ R3, R0, R3, 0.042200751602649688721 ;  /* 0x3d2cdab200037423 */ /* 0x000fe20000010003 */
[----:B------:R-:W-:-:S03]  /*3a40*/  UISETP.GT.AND UP0, UPT, UR4, 0x9, UPT ;  /* 0x000000090400788c */ /* 0x000fc6000bf04270 */
[----:B------:R-:W-:-:S04]  /*3a50*/  FFMA.FTZ R3, R0, R3, -0.074792981147766113281 ;  /* 0xbd992d1000037423 */ /* 0x000fc80000010003 */
[----:B------:R-:W-:-:S04]  /*3a60*/  FFMA.FTZ R3, R0, R3, 0.10640415549278259277 ;  /* 0x3dd9ea6c00037423 */ /* 0x000fc80000010003 */
[----:B------:R-:W-:-:S04]  /*3a70*/  FFMA.FTZ R3, R0, R3, -0.14207722246646881104 ;  /* 0xbe117cb100037423 */ /* 0x000fc80000010003 */
[----:B------:R-:W-:-:S04]  /*3a80*/  FFMA.FTZ R3, R0, R3, 0.19993925094604492188 ;  /* 0x3e4cbce000037423 */ /* 0x000fc80000010003 */
[----:B------:R-:W-:-:S04]  /*3a90*/  FFMA.FTZ R3, R0, R3, -0.33333197236061096191 ;  /* 0xbeaaaa7d00037423 */ /* 0x000fc80000010003 */
[----:B------:R-:W-:-:S04]  /*3aa0*/  FMUL.FTZ R3, R0, R3 ;  /* 0x0000000300037220 */ /* 0x000fc80000410000 */
[----:B------:R-:W-:-:S04]  /*3ab0*/  FFMA.FTZ R2, R3, R2, R2 ;  /* 0x0000000203027223 */ /* 0x000fc80000010002 */
[C---:B------:R-:W-:Y:S01]  /*3ac0*/  FFMA.FTZ R3, R7.reuse, 1.6832555532455444336, -R2 ;  /* 0x3fd774eb07037823 */ /* 0x040fe20000010802 */
[----:B------:R-:W-:-:S04]  /*3ad0*/  FSEL R7, R7, 1.8663789033889770508, P5 ;  /* 0x3feee58107077808 */ /* 0x000fc80002800000 */
[----:B------:R-:W-:Y:S01]  /*3ae0*/  FSEL R0, R3, R2, P5 ;  /* 0x0000000203007208 */ /* 0x000fe20002800000 */
[----:B------:R-:W-:-:S04]  /*3af0*/  @!P5 FADD.FTZ R2, -R2, -RZ ;  /* 0x800000ff0202d221 */ /* 0x000fc80000010100 */
[----:B------:R-:W-:Y:S01]  /*3b00*/  @!P0 FFMA.FTZ R0, R7, 1.6832555532455444336, R2 ;  /* 0x3fd774eb07008823 */ /* 0x000fe20000010002 */
[----:B------:R-:W-:-:S05]  /*3b10*/  IMAD.MOV.U32 R2, RZ, RZ, 0x4016cbe4 ;  /* 0x4016cbe4ff027424 */ /* 0x000fca00078e00ff */
[----:B------:R-:W-:Y:S02]  /*3b20*/  @!P2 FSEL R0, R2, 0.78539818525314331055, !P0 ;  /* 0x3f490fdb0200a808 */ /* 0x000fe40004000000 */
[----:B------:R-:W-:Y:S02]  /*3b30*/  @!P1 FSEL R0, RZ, 3.1415927410125732422, P0 ;  /* 0x40490fdbff009808 */ /* 0x000fe40000000000 */
[----:B------:R-:W-:Y:S02]  /*3b40*/  FSETP.NAN.FTZ.AND P0, PT, |R8|, |R8|, PT ;  /* 0x400000080800720b */ /* 0x000fe40003f18200 */
[----:B------:R-:W-:-:S04]  /*3b50*/  LOP3.LUT R19, R0, 0x80000000, R19, 0xb8, !PT ;  /* 0x8000000000137812 */ /* 0x000fc800078eb813 */
[----:B------:R-:W-:-:S06]  /*3b60*/  FSEL R19, R8, R19, P0 ;  /* 0x0000001308137208 */ /* 0x000fcc0000000000 */
[----:B------:R-:W0:Y:S01]  /*3b70*/  F2F.BF16.F32 R19, R19 ;  /* 0x0000001300137304 */ /* 0x000e220000202000 */
        /* <DEDUP_REMOVED lines=9> */
[----:B0-----:R-:W-:-:S04]  /*3c10*/  IMAD.U32 R0, R19, 0x10000, RZ ;  /* 0x0001000013007824 */ /* 0x001fc800078e00ff */
[----:B------:R-:W0:Y:S02]  /*3c20*/  F2I.FTZ.TRUNC.NTZ R3, R0 ;  /* 0x0000000000037305 */ /* 0x000e24000021f100 */
[----:B0-----:R0:W-:Y:S01]  /*3c30*/  STG.E.U8 desc[UR36][R4.64], R3 ;  /* 0x0000000304007986 */ /* 0x0011e2000c101124 */
[----:B------:R-:W-:Y:S05]  /*3c40*/  BRA `(.L_x_6285) ;  /* 0x0000000c00807947 */ /* 0x000fea0003800000 */
.L_x_6283:
[----:B0-----:R-:W-:-:S06]  /*3c50*/  IMAD.U32 R3, R19, 0x10000, RZ ;  /* 0x0001000013037824 */ /* 0x001fcc00078e00ff */
[----:B------:R-:W0:Y:S02]  /*3c60*/  F2I.S64.TRUNC R2, R3 ;  /* 0x0000000300027311 */ /* 0x000e24000020d900 */
[----:B0-----:R0:W-:Y:S01]  /*3c70*/  STG.E.U8 desc[UR36][R4.64], R2 ;  /* 0x0000000204007986 */ /* 0x0011e2000c101124 */
[----:B------:R-:W-:Y:S05]  /*3c80*/  BRA `(.L_x_6285) ;  /* 0x0000000c00707947 */ /* 0x000fea0003800000 */
.L_x_6282:
[----:B------:R-:W-:-:S09]  /*3c90*/  UISETP.NE.AND UP0, UPT, UR4, 0x2, UPT ;  /* 0x000000020400788c */ /* 0x000fd2000bf05270 */
[----:B------:R-:W-:Y:S05]  /*3ca0*/  BRA.U !UP0, `(.L_x_6286) ;  /* 0x0000000108307547 */ /* 0x000fea000b800000 */
[----:B------:R-:W-:-:S09]  /*3cb0*/  UISETP.NE.AND UP0, UPT, UR4, 0x3, UPT ;  /* 0x000000030400788c */ /* 0x000fd2000bf05270 */
[----:B------:R-:W-:Y:S05]  /*3cc0*/  BRA.U !UP0, `(.L_x_6287) ;  /* 0x0000000108187547 */ /* 0x000fea000b800000 */
[----:B------:R-:W-:-:S09]  /*3cd0*/  UISETP.NE.AND UP0, UPT, UR4, 0x4, UPT ;  /* 0x000000040400788c */ /* 0x000fd2000bf05270 */
[----:B------:R-:W-:Y:S05]  /*3ce0*/  BRA.U UP0, `(.L_x_6284) ;  /* 0x0000000900b87547 */ /* 0x000fea000b800000 */
[----:B0-----:R-:W-:-:S06]  /*3cf0*/  IMAD.U32 R2, R19, 0x10000, RZ ;  /* 0x0001000013027824 */ /* 0x001fcc00078e00ff */
[----:B------:R-:W0:Y:S02]  /*3d00*/  F2I.S64.TRUNC R2, R2 ;  /* 0x0000000200027311 */ /* 0x000e24000020d900 */
[----:B0-----:R0:W-:Y:S01]  /*3d10*/  STG.E.64 desc[UR36][R4.64], R2 ;  /* 0x0000000204007986 */ /* 0x0011e2000c101b24 */
[----:B------:R-:W-:Y:S05]  /*3d20*/  BRA `(.L_x_6285) ;  /* 0x0000000c00487947 */ /* 0x000fea0003800000 */
.L_x_6287:
[----:B0-----:R-:W-:-:S06]  /*3d30*/  SHF.L.U32 R19, R19, 0x10, RZ ;  /* 0x0000001013137819 */ /* 0x001fcc00000006ff */
[----:B------:R-:W0:Y:S02]  /*3d40*/  F2I.FTZ.TRUNC.NTZ R19, R19 ;  /* 0x0000001300137305 */ /* 0x000e24000021f100 */
[----:B0-----:R0:W-:Y:S01]  /*3d50*/  STG.E desc[UR36][R4.64], R19 ;  /* 0x0000001304007986 */ /* 0x0011e2000c101924 */
[----:B------:R-:W-:Y:S05]  /*3d60*/  BRA `(.L_x_6285) ;  /* 0x0000000c00387947 */ /* 0x000fea0003800000 */
.L_x_6286:
[----:B0-----:R-:W-:-:S06]  /*3d70*/  IMAD.U32 R19, R19, 0x10000, RZ ;  /* 0x0001000013137824 */ /* 0x001fcc00078e00ff */
[----:B------:R-:W0:Y:S02]  /*3d80*/  F2I.FTZ.TRUNC.NTZ R19, R19 ;  /* 0x0000001300137305 */ /* 0x000e24000021f100 */
[----:B0-----:R0:W-:Y:S01]  /*3d90*/  STG.E.U16 desc[UR36][R4.64], R19 ;  /* 0x0000001304007986 */ /* 0x0011e2000c101524 */
[----:B------:R-:W-:Y:S05]  /*3da0*/  BRA `(.L_x_6285) ;  /* 0x0000000c00287947 */ /* 0x000fea0003800000 */
.L_x_6281:
[----:B------:R-:W-:-:S09]  /*3db0*/  UISETP.GT.AND UP0, UPT, UR4, 0x6, UPT ;  /* 0x000000060400788c */ /* 0x000fd2000bf04270 */
[----:B------:R-:W-:Y:S05]  /*3dc0*/  BRA.U UP0, `(.L_x_6288) ;  /* 0x00000001002c7547 */ /* 0x000fea000b800000 */
[----:B------:R-:W-:-:S09]  /*3dd0*/  UISETP.NE.AND UP0, UPT, UR4, 0x5, UPT ;  /* 0x000000050400788c */ /* 0x000fd2000bf05270 */
[----:B------:R-:W-:Y:S05]  /*3de0*/  BRA.U !UP0, `(.L_x_6289) ;  /* 0x0000000108147547 */ /* 0x000fea000b800000 */
[----:B------:R-:W-:-:S09]  /*3df0*/  UISETP.NE.AND UP0, UPT, UR4, 0x6, UPT ;  /* 0x000000060400788c */ /* 0x000fd2000bf05270 */
[----:B------:R-:W-:Y:S05]  /*3e00*/  BRA.U UP0, `(.L_x_6284) ;  /* 0x0000000900707547 */ /* 0x000fea000b800000 */
[----:B0-----:R-:W-:-:S05]  /*3e10*/  IMAD.U32 R19, R19, 0x10000, RZ ;  /* 0x0001000013137824 */ /* 0x001fca00078e00ff */
[----:B------:R0:W-:Y:S01]  /*3e20*/  STG.E desc[UR36][R4.64], R19 ;  /* 0x0000001304007986 */ /* 0x0001e2000c101924 */
[----:B------:R-:W-:Y:S05]  /*3e30*/  BRA `(.L_x_6285) ;  /* 0x0000000c00047947 */ /* 0x000fea0003800000 */
.L_x_6289:
[----:B0-----:R-:W-:-:S05]  /*3e40*/  IMAD.U32 R0, R19, 0x10000, RZ ;  /* 0x0001000013007824 */ /* 0x001fca00078e00ff */
[----:B------:R-:W-:-:S05]  /*3e50*/  F2FP.F16.F32.PACK_AB R0, RZ, R0 ;  /* 0x00000000ff00723e */ /* 0x000fca00000000ff */
[----:B------:R0:W-:Y:S01]  /*3e60*/  STG.E.U16 desc[UR36][R4.64], R0 ;  /* 0x0000000004007986 */ /* 0x0001e2000c101524 */
[----:B------:R-:W-:Y:S05]  /*3e70*/  BRA `(.L_x_6285) ;  /* 0x0000000800f47947 */ /* 0x000fea0003800000 */
.L_x_6288:
[----:B------:R-:W-:-:S09]  /*3e80*/  UISETP.NE.AND UP0, UPT, UR4, 0x7, UPT ;  /* 0x000000070400788c */ /* 0x000fd2000bf05270 */
[----:B------:R-:W-:Y:S05]  /*3e90*/  BRA.U !UP0, `(.L_x_6290) ;  /* 0x0000000108347547 */ /* 0x000fea000b800000 */
[----:B------:R-:W-:-:S09]  /*3ea0*/  UISETP.NE.AND UP0, UPT, UR4, 0x8, UPT ;  /* 0x000000080400788c */ /* 0x000fd2000bf05270 */
[----:B------:R-:W-:Y:S05]  /*3eb0*/  BRA.U !UP0, `(.L_x_6291) ;  /* 0x0000000108187547 */ /* 0x000fea000b800000 */
[----:B------:R-:W-:-:S09]  /*3ec0*/  UISETP.NE.AND UP0, UPT, UR4, 0x9, UPT ;  /* 0x000000090400788c */ /* 0x000fd2000bf05270 */
[----:B------:R-:W-:Y:S05]  /*3ed0*/  BRA.U UP0, `(.L_x_6284) ;  /* 0x00000009003c7547 */ /* 0x000fea000b800000 */
[----:B0-----:R-:W-:Y:S02]  /*3ee0*/  IMAD.U32 R2, R19, 0x10000, RZ ;  /* 0x0001000013027824 */ /* 0x001fe400078e00ff */
[----:B------:R-:W-:-:S05]  /*3ef0*/  IMAD.MOV.U32 R3, RZ, RZ, RZ ;  /* 0x000000ffff037224 */ /* 0x000fca00078e00ff */
[----:B------:R0:W-:Y:S01]  /*3f00*/  STG.E.64 desc[UR36][R4.64], R2 ;  /* 0x0000000204007986 */ /* 0x0001e2000c101b24 */
[----:B------:R-:W-:Y:S05]  /*3f10*/  BRA `(.L_x_6285) ;  /* 0x0000000800cc7947 */ /* 0x000fea0003800000 */
.L_x_6291:
[----:B0-----:R-:W-:-:S05]  /*3f20*/  IMAD.U32 R19, R19, 0x10000, RZ ;  /* 0x0001000013137824 */ /* 0x001fca00078e00ff */
[----:B------:R-:W-:-:S04]  /*3f30*/  F2FP.F16.F32.PACK_AB R3, RZ, R19 ;  /* 0x00000013ff03723e */ /* 0x000fc800000000ff */
[----:B------:R-:W-:-:S05]  /*3f40*/  PRMT R3, R3, 0x5410, RZ ;  /* 0x0000541003037816 */ /* 0x000fca00000000ff */
[----:B------:R0:W-:Y:S01]  /*3f50*/  STG.E desc[UR36][R4.64], R3 ;  /* 0x0000000304007986 */ /* 0x0001e2000c101924 */
[----:B------:R-:W-:Y:S05]  /*3f60*/  BRA `(.L_x_6285) ;  /* 0x0000000800b87947 */ /* 0x000fea0003800000 */
.L_x_6290:
[----:B0-----:R-:W-:-:S04]  /*3f70*/  IMAD.U32 R2, R19, 0x10000, RZ ;  /* 0x0001000013027824 */ /* 0x001fc800078e00ff */
[----:B------:R-:W-:-:S06]  /*3f80*/  FMUL.FTZ R2, R2, 1 ;  /* 0x3f80000002027820 */ /* 0x000fcc0000410000 */
[----:B------:R-:W0:Y:S02]  /*3f90*/  F2F.F64.F32 R2, R2 ;  /* 0x0000000200027310 */ /* 0x000e240000201800 */
[----:B0-----:R0:W-:Y:S01]  /*3fa0*/  STG.E.64 desc[UR36][R4.64], R2 ;  /* 0x0000000204007986 */ /* 0x0011e2000c101b24 */
[----:B------:R-:W-:Y:S05]  /*3fb0*/  BRA `(.L_x_6285) ;  /* 0x0000000800a47947 */ /* 0x000fea0003800000 */
.L_x_6280:
        /* <DEDUP_REMOVED lines=8> */
[----:B0-----:R-:W-:-:S04]  /*4040*/  SHF.L.U32 R19, R19, 0x10, RZ ;  /* 0x0000001013137819 */ /* 0x001fc800000006ff */
[----:B------:R-:W-:-:S04]  /*4050*/  FSETP.NEU.FTZ.AND P0, PT, R19, RZ, PT ;  /* 0x000000ff1300720b */ /* 0x000fc80003f1d000 */
[----:B------:R-:W-:-:S05]  /*4060*/  SEL R3, RZ, 0x1, !P0 ;  /* 0x00000001ff037807 */ /* 0x000fca0004000000 */
[----:B------:R0:W-:Y:S01]  /*4070*/  STG.E.U8 desc[UR36][R4.64], R3 ;  /* 0x0000000304007986 */ /* 0x0001e2000c101124 */
[----:B------:R-:W-:Y:S05]  /*4080*/  BRA `(.L_x_6285) ;  /* 0x0000000800707947 */ /* 0x000fea0003800000 */
.L_x_6294:
[----:B0-----:R-:W-:Y:S01]  /*4090*/  IMAD.U32 R19, R19, 0x10000, RZ ;  /* 0x0001000013137824 */ /* 0x001fe200078e00ff */
[----:B------:R-:W-:-:S03]  /*40a0*/  CS2R R10, SRZ ;  /* 0x00000000000a7805 */ /* 0x000fc6000001ff00 */
[----:B------:R-:W-:-:S06]  /*40b0*/  FMUL.FTZ R8, R19, 1 ;  /* 0x3f80000013087820 */ /* 0x000fcc0000410000 */
[----:B------:R-:W0:Y:S02]  /*40c0*/  F2F.F64.F32 R8, R8 ;  /* 0x0000000800087310 */ /* 0x000e240000201800 */
[----:B0-----:R0:W-:Y:S01]  /*40d0*/  STG.E.128 desc[UR36][R4.64], R8 ;  /* 0x0000000804007986 */ /* 0x0011e2000c101d24 */
[----:B------:R-:W-:Y:S05]  /*40e0*/  BRA `(.L_x_6285) ;  /* 0x0000000800587947 */ /* 0x000fea0003800000 */
.L_x_6293:
[----:B------:R-:W-:-:S09]  /*40f0*/  UISETP.NE.AND UP0, UPT, UR4, 0xf, UPT ;  /* 0x0000000f0400788c */ /* 0x000fd2000bf05270 */
[----:B------:R-:W-:Y:S05]  /*4100*/  BRA.U !UP0, `(.L_x_6295) ;  /* 0x0000000108a07547 */ /* 0x000fea000b800000 */
[----:B------:R-:W-:-:S09]  /*4110*/  UISETP.NE.AND UP0, UPT, UR4, 0x17, UPT ;  /* 0x000000170400788c */ /* 0x000fd2000bf05270 */
[----:B------:R-:W-:Y:S05]  /*4120*/  BRA.U !UP0, `(.L_x_6296) ;  /* 0x00000001084c7547 */ /* 0x000fea000b800000 */
[----:B------:R-:W-:-:S09]  /*4130*/  UISETP.NE.AND UP0, UPT, UR4, 0x18, UPT ;  /* 0x000000180400788c */ /* 0x000fd2000bf05270 */
[----:B------:R-:W-:Y:S05]  /*4140*/  BRA.U UP0, `(.L_x_6284) ;  /* 0x0000000500a07547 */ /* 0x000fea000b800000 */
[----:B0-----:R-:W-:Y:S01]  /*4150*/  IMAD.U32 R19, R19, 0x10000, RZ ;  /* 0x0001000013137824 */ /* 0x001fe200078e00ff */
        /* <DEDUP_REMOVED lines=12> */
.L_x_6298:
[----:B------:R-:W-:Y:S05]  /*4220*/  BSYNC.RECONVERGENT B0 ;  /* 0x0000000000007941 */ /* 0x000fea0003800200 */
.L_x_6297:
[----:B------:R-:W-:-:S05]  /*4230*/  LOP3.LUT R3, R0, 0x80, R3, 0xf8, !PT ;  /* 0x0000008000037812 */ /* 0x000fca00078ef803 */
[----:B------:R0:W-:Y:S01]  /*4240*/  STG.E.U8 desc[UR36][R4.64], R3 ;  /* 0x0000000304007986 */ /* 0x0001e2000c101124 */
[----:B------:R-:W-:Y:S05]  /*4250*/  BRA `(.L_x_6285) ;  /* 0x0000000400fc7947 */ /* 0x000fea0003800000 */
.L_x_6296:
[----:B0-----:R-:W-:Y:S01]  /*4260*/  IMAD.U32 R19, R19, 0x10000, RZ ;  /* 0x0001000013137824 */ /* 0x001fe200078e00ff */
        /* <DEDUP_REMOVED lines=14> */
.L_x_6300:
[----:B------:R-:W-:Y:S05]  /*4350*/  BSYNC.RECONVERGENT B0 ;  /* 0x0000000000007941 */ /* 0x000fea0003800200 */
.L_x_6299:
[----:B------:R-:W-:-:S05]  /*4360*/  LOP3.LUT R3, R0, 0x80, R3, 0xf8, !PT ;  /* 0x0000008000037812 */ /* 0x000fca00078ef803 */
[----:B------:R0:W-:Y:S01]  /*4370*/  STG.E.U8 desc[UR36][R4.64], R3 ;  /* 0x0000000304007986 */ /* 0x0001e2000c101124 */
[----:B------:R-:W-:Y:S05]  /*4380*/  BRA `(.L_x_6285) ;  /* 0x0000000400b07947 */ /* 0x000fea0003800000 */
.L_x_6295:
[----:B0-----:R0:W-:Y:S01]  /*4390*/  STG.E.U16 desc[UR36][R4.64], R19 ;  /* 0x0000001304007986 */ /* 0x0011e2000c101524 */
[----:B------:R-:W-:Y:S05]  /*43a0*/  BRA `(.L_x_6285) ;  /* 0x0000000400a87947 */ /* 0x000fea0003800000 */
.L_x_6292:
        /* <DEDUP_REMOVED lines=8> */
[----:B0-----:R-:W-:-:S06]  /*4430*/  IMAD.U32 R3, R19, 0x10000, RZ ;  /* 0x0001000013037824 */ /* 0x001fcc00078e00ff */
[----:B------:R-:W0:Y:S02]  /*4440*/  F2I.FTZ.U32.TRUNC.NTZ R3, R3 ;  /* 0x0000000300037305 */ /* 0x000e24000021f000 */
[----:B0-----:R0:W-:Y:S01]  /*4450*/  STG.E.U16 desc[UR36][R4.64], R3 ;  /* 0x0000000304007986 */ /* 0x0011e2000c101524 */
[----:B------:R-:W-:Y:S05]  /*4460*/  BRA `(.L_x_6285) ;  /* 0x0000000400787947 */ /* 0x000fea0003800000 */
.L_x_6303:
[----:B0-----:R-:W-:Y:S01]  /*4470*/  IMAD.U32 R3, R19, 0x10000, RZ ;  /* 0x0001000013037824 */ /* 0x001fe200078e00ff */
[----:B------:R-:W-:Y:S01]  /*4480*/  BSSY.RECONVERGENT B0, `(.L_x_6304) ;  /* 0x0000014000007945 */ /* 0x000fe20003800200 */
[----:B------:R-:W-:-:S03]  /*4490*/  MOV R2, 0x80 ;  /* 0x0000008000027802 */ /* 0x000fc60000000f00 */
        /* <DEDUP_REMOVED lines=10> */
.L_x_6306:
[----:B------:R-:W-:-:S04]  /*4540*/  SHF.R.U32.HI R0, RZ, 0x14, R3 ;  /* 0x00000014ff007819 */ /* 0x000fc80000011603 */
[----:B------:R-:W-:-:S04]  /*4550*/  LOP3.LUT R0, R0, 0x1, RZ, 0xc0, !PT ;  /* 0x0000000100007812 */ /* 0x000fc800078ec0ff */
[----:B------:R-:W-:-:S04]  /*4560*/  IADD3 R0, PT, PT, R3, 0x487ffff, R0 ;  /* 0x0487ffff03007810 */ /* 0x000fc80007ffe000 */
[----:B------:R-:W-:-:S04]  /*4570*/  SHF.R.U32.HI R0, RZ, 0x14, R0 ;  /* 0x00000014ff007819 */ /* 0x000fc80000011600 */
[----:B------:R-:W-:-:S07]  /*4580*/  LOP3.LUT R0, R0, 0xff, RZ, 0xc0, !PT ;  /* 0x000000ff00007812 */ /* 0x000fce00078ec0ff */
.L_x_6307:
[----:B------:R-:W-:-:S04]  /*4590*/  SHF.R.U32.HI R3, RZ, 0x18, R3 ;  /* 0x00000018ff037819 */ /* 0x000fc80000011603 */
[----:B------:R-:W-:-:S04]  /*45a0*/  LOP3.LUT R0, R0, 0x80, R3, 0xf8, !PT ;  /* 0x0000008000007812 */ /* 0x000fc800078ef803 */
[----:B------:R-:W-:-:S07]  /*45b0*/  PRMT R2, R0, 0x7610, R2 ;  /* 0x0000761000027816 */ /* 0x000fce0000000002 */
.L_x_6305:
[----:B------:R-:W-:Y:S05]  /*45c0*/  BSYNC.RECONVERGENT B0 ;  /* 0x0000000000007941 */ /* 0x000fea0003800200 */
.L_x_6304:
[----:B------:R4:W-:Y:S01]  /*45d0*/  STG.E.U8 desc[UR36][R4.64], R2 ;  /* 0x0000000204007986 */ /* 0x0009e2000c101124 */
[----:B------:R-:W-:Y:S05]  /*45e0*/  BRA `(.L_x_6285) ;  /* 0x0000000400187947 */ /* 0x000fea0003800000 */
.L_x_6302:
[----:B0-----:R-:W-:Y:S01]  /*45f0*/  IMAD.U32 R3, R19, 0x10000, RZ ;  /* 0x0001000013037824 */ /* 0x001fe200078e00ff */
        /* <DEDUP_REMOVED lines=12> */
.L_x_6310:
[----:B------:R-:W-:-:S04]  /*46c0*/  SHF.R.U32.HI R0, RZ, 0x15, R3 ;  /* 0x00000015ff007819 */ /* 0x000fc80000011603 */
[----:B------:R-:W-:-:S04]  /*46d0*/  LOP3.LUT R0, R0, 0x1, RZ, 0xc0, !PT ;  /* 0x0000000100007812 */ /* 0x000fc800078ec0ff */
[----:B------:R-:W-:-:S04]  /*46e0*/  IADD3 R0, PT, PT, R3, 0x88fffff, R0 ;  /* 0x088fffff03007810 */ /* 0x000fc80007ffe000 */
[----:B------:R-:W-:-:S04]  /*46f0*/  SHF.R.U32.HI R0, RZ, 0x15, R0 ;  /* 0x00000015ff007819 */ /* 0x000fc80000011600 */
[----:B------:R-:W-:-:S07]  /*4700*/  LOP3.LUT R0, R0, 0xff, RZ, 0xc0, !PT ;  /* 0x000000ff00007812 */ /* 0x000fce00078ec0ff */
.L_x_6311:
[----:B------:R-:W-:-:S04]  /*4710*/  SHF.R.U32.HI R3, RZ, 0x18, R3 ;  /* 0x00000018ff037819 */ /* 0x000fc80000011603 */
[----:B------:R-:W-:-:S04]  /*4720*/  LOP3.LUT R0, R0, 0x80, R3, 0xf8, !PT ;  /* 0x0000008000007812 */ /* 0x000fc800078ef803 */
[----:B------:R-:W-:-:S07]  /*4730*/  PRMT R2, R0, 0x7610, R2 ;  /* 0x0000761000027816 */ /* 0x000fce0000000002 */
.L_x_6309:
[----:B------:R-:W-:Y:S05]  /*4740*/  BSYNC.RECONVERGENT B0 ;  /* 0x0000000000007941 */ /* 0x000fea0003800200 */
.L_x_6308:
[----:B------:R3:W-:Y:S01]  /*4750*/  STG.E.U8 desc[UR36][R4.64], R2 ;  /* 0x0000000204007986 */ /* 0x0007e2000c101124 */
[----:B------:R-:W-:Y:S05]  /*4760*/  BRA `(.L_x_6285) ;  /* 0x0000000000b87947 */ /* 0x000fea0003800000 */
.L_x_6301:
[----:B------:R-:W-:-:S09]  /*4770*/  UISETP.NE.AND UP0, UPT, UR4, 0x1c, UPT ;  /* 0x0000001c0400788c */ /* 0x000fd2000bf05270 */
[----:B------:R-:W-:Y:S05]  /*4780*/  BRA.U !UP0, `(.L_x_6312) ;  /* 0x0000000108a47547 */ /* 0x000fea000b800000 */
[----:B------:R-:W-:-:S09]  /*4790*/  UISETP.NE.AND UP0, UPT, UR4, 0x1d, UPT ;  /* 0x0000001d0400788c */ /* 0x000fd2000bf05270 */
[----:B------:R-:W-:Y:S05]  /*47a0*/  BRA.U !UP0, `(.L_x_6313) ;  /* 0x00000001088c7547 */ /* 0x000fea000b800000 */
[----:B------:R-:W-:-:S09]  /*47b0*/  UISETP.NE.AND UP0, UPT, UR4, 0x2c, UPT ;  /* 0x0000002c0400788c */ /* 0x000fd2000bf05270 */
[----:B------:R-:W-:Y:S05]  /*47c0*/  BRA.U !UP0, `(.L_x_6314) ;  /* 0x0000000108447547 */ /* 0x000fea000b800000 */
.L_x_6284:
[----:B------:R-:W-:Y:S01]  /*47d0*/  MOV R0, 0x0 ;  /* 0x0000000000007802 */ /* 0x000fe20000000f00 */
[----:B------:R-:W1:Y:S01]  /*47e0*/  LDCU.64 UR6, c[0x4][0x128] ;  /* 0x01002500ff0677ac */ /* 0x000e620008000a00 */
[----:B------:R-:W-:Y:S02]  /*47f0*/  IMAD.MOV.U32 R8, RZ, RZ, 0x65 ;  /* 0x00000065ff087424 */ /* 0x000fe400078e00ff */
[----:B------:R2:W3:Y:S01]  /*4800*/  LDC.64 R2, c[0x4][R0] ;  /* 0x0100000000027b82 */ /* 0x0004e20000000a00 */
[----:B------:R-:W4:Y:S01]  /*4810*/  LDCU.64 UR8, c[0x4][0x130] ;  /* 0x01002600ff0877ac */ /* 0x000f220008000a00 */
[----:B------:R-:W-:Y:S02]  /*4820*/  IMAD.MOV.U32 R12, RZ, RZ, 0x1 ;  /* 0x00000001ff0c7424 */ /* 0x000fe400078e00ff */
[----:B------:R-:W-:Y:S01]  /*4830*/  IMAD.MOV.U32 R13, RZ, RZ, RZ ;  /* 0x000000ffff0d7224 */ /* 0x000fe200078e00ff */
[----:B------:R-:W5:Y:S01]  /*4840*/  LDCU.64 UR4, c[0x4][0x40] ;  /* 0x01000800ff0477ac */ /* 0x000f620008000a00 */
[----:B-1----:R-:W-:-:S02]  /*4850*/  IMAD.U32 R4, RZ, RZ, UR6 ;  /* 0x00000006ff047e24 */ /* 0x002fc4000f8e00ff */
[----:B------:R-:W-:Y:S02]  /*4860*/  IMAD.U32 R5, RZ, RZ, UR7 ;  /* 0x00000007ff057e24 */ /* 0x000fe4000f8e00ff */
[----:B----4-:R-:W-:Y:S02]  /*4870*/  IMAD.U32 R6, RZ, RZ, UR8 ;  /* 0x00000008ff067e24 */ /* 0x010fe4000f8e00ff */
[----:B------:R-:W-:Y:S02]  /*4880*/  IMAD.U32 R7, RZ, RZ, UR9 ;  /* 0x00000009ff077e24 */ /* 0x000fe4000f8e00ff */
[----:B-----5:R-:W-:Y:S01]  /*4890*/  IMAD.U32 R10, RZ, RZ, UR4 ;  /* 0x00000004ff0a7e24 */ /* 0x020fe2000f8e00ff */
[----:B--2---:R-:W-:-:S07]  /*48a0*/  MOV R11, UR5 ;  /* 0x00000005000b7c02 */ /* 0x004fce0008000f00 */
[----:B------:R-:W-:-:S07]  /*48b0*/  LEPC R20, `(.L_x_6315) ;  /* 0x000000001014794e */ /* 0x000fce0000000000 */
[----:B0--3--:R-:W-:Y:S05]  /*48c0*/  CALL.ABS.NOINC R2 ;  /* 0x0000000002007343 */ /* 0x009fea0003c00000 */
.L_x_6315:
[----:B------:R-:W-:Y:S05]  /*48d0*/  BRA `(.L_x_6285) ;  /* 0x00000000005c7947 */ /* 0x000fea0003800000 */
.L_x_6314:
[----:B0-----:R-:W-:Y:S02]  /*48e0*/  IMAD.U32 R19, R19, 0x10000, RZ ;  /* 0x0001000013137824 */ /* 0x001fe400078e00ff */
        /* <DEDUP_REMOVED lines=15> */
.L_x_6313:
[----:B0-----:R-:W-:-:S06]  /*49e0*/  IMAD.U32 R2, R19, 0x10000, RZ ;  /* 0x0001000013027824 */ /* 0x001fcc00078e00ff */
[----:B------:R-:W0:Y:S02]  /*49f0*/  F2I.U64.TRUNC R2, R2 ;  /* 0x0000000200027311 */ /* 0x000e24000020d800 */
[----:B0-----:R1:W-:Y:S01]  /*4a00*/  STG.E.64 desc[UR36][R4.64], R2 ;  /* 0x0000000204007986 */ /* 0x0013e2000c101b24 */
[----:B------:R-:W-:Y:S05]  /*4a10*/  BRA `(.L_x_6285) ;  /* 0x00000000000c7947 */ /* 0x000fea0003800000 */
.L_x_6312:
[----:B0-----:R-:W-:-:S06]  /*4a20*/  IMAD.U32 R19, R19, 0x10000, RZ ;  /* 0x0001000013137824 */ /* 0x001fcc00078e00ff */
[----:B------:R-:W0:Y:S02]  /*4a30*/  F2I.FTZ.U32.TRUNC.NTZ R19, R19 ;  /* 0x0000001300137305 */ /* 0x000e24000021f000 */
[----:B0-----:R0:W-:Y:S02]  /*4a40*/  STG.E desc[UR36][R4.64], R19 ;  /* 0x0000001304007986 */ /* 0x0011e4000c101924 */
.L_x_6285:
[----:B------:R-:W-:-:S07]  /*4a50*/  VIADD R17, R17, 0x80 ;  /* 0x0000008011117836 */ /* 0x000fce0000000000 */
.L_x_6208:
[----:B------:R-:W-:Y:S05]  /*4a60*/  BSYNC.RECONVERGENT B6 ;  /* 0x0000000000067941 */ /* 0x000fea0003800200 */
.L_x_6207:
        /* <DEDUP_REMOVED lines=15> */
[----:B-1-34-:R-:W-:Y:S01]  /*4b60*/  IMAD.HI.U32 R2, R17, UR4, R16 ;  /* 0x0000000411027c27 */ /* 0x01afe2000f8e0010 */
[----:B------:R-:W1:Y:S04]  /*4b70*/  LDCU UR4, c[0x0][0x4c0] ;  /* 0x00009800ff0477ac */ /* 0x000e680008000800 */
[----:B--2---:R-:W-:-:S04]  /*4b80*/  SHF.R.U32.HI R3, RZ, UR5, R2 ;  /* 0x00000005ff037c19 */ /* 0x004fc80008011602 */
        /* <DEDUP_REMOVED lines=340> */
.L_x_6318:
[----:B------:R-:W1:Y:S01]  /*60d0*/  LDCU.64 UR6, c[0x0][0x5f0] ;  /* 0x0000be00ff0677ac */ /* 0x000e620008000a00 */
[----:B------:R-:W-:-:S04]  /*60e0*/  UPRMT UR4, UR39, 0x9910, URZ ;  /* 0x0000991027047896 */ /* 0x000fc800080000ff */
[----:B------:R-:W-:Y:S01]  /*60f0*/  UISETP.GT.AND UP0, UPT, UR4, 0x9, UPT ;  /* 0x000000090400788c */ /* 0x000fe2000bf04270 */
[----:B-1-34-:R-:W-:-:S05]  /*6100*/  IADD3 R2, P0, PT, R0, UR6, RZ ;  /* 0x0000000600027c10 */ /* 0x01afca000ff1e0ff */
[----:B--2---:R-:W-:-:S03]  /*6110*/  IMAD.X R3, RZ, RZ, UR7, P0 ;  /* 0x00000007ff037e24 */ /* 0x004fc600080e06ff */
        /* <DEDUP_REMOVED lines=14> */
.L_x_6322:
[----:B------:R-:W2:Y:S02]  /*6200*/  LDG.E.U8 R2, desc[UR36][R2.64] ;  /* 0x0000002402027981 */ /* 0x000ea4000c1e1100 */
[----:B--2---:R-:W-:-:S04]  /*6210*/  I2FP.F32.U32 R0, R2 ;  /* 0x0000000200007245 */ /* 0x004fc80000201000 */
[----:B------:R-:W-:-:S04]  /*6220*/  F2FP.BF16.F32.PACK_AB R0, RZ, R0 ;  /* 0x00000000ff00723e */ /* 0x000fc800000010ff */
[----:B------:R-:W-:Y:S01]  /*6230*/  PRMT R19, R0, 0x7610, R19 ;  /* 0x0000761000137816 */ /* 0x000fe20000000013 */
[----:B------:R-:W-:Y:S06]  /*6240*/  BRA `(.L_x_6324) ;  /* 0x0000000c00c07947 */ /* 0x000fec0003800000 */
.L_x_6321:
        /* <DEDUP_REMOVED lines=11> */
.L_x_6326:
[----:B------:R-:W2:Y:S02]  /*6300*/  LDG.E R2, desc[UR36][R2.64] ;  /* 0x0000002402027981 */ /* 0x000ea4000c1e1900 */
[----:B--2---:R-:W-:-:S04]  /*6310*/  I2FP.F32.S32 R0, R2 ;  /* 0x0000000200007245 */ /* 0x004fc80000201400 */
[----:B------:R-:W-:-:S04]  /*6320*/  F2FP.BF16.F32.PACK_AB R0, RZ, R0 ;  /* 0x00000000ff00723e */ /* 0x000fc800000010ff */
[----:B------:R-:W-:Y:S01]  /*6330*/  PRMT R19, R0, 0x7610, R19 ;  /* 0x0000761000137816 */ /* 0x000fe20000000013 */
[----:B------:R-:W-:Y:S06]  /*6340*/  BRA `(.L_x_6324) ;  /* 0x0000000c00807947 */ /* 0x000fec0003800000 */
.L_x_6325:
[----:B------:R-:W2:Y:S02]  /*6350*/  LDG.E.U16 R2, desc[UR36][R2.64] ;  /* 0x0000002402027981 */ /* 0x000ea4000c1e1500 */
[----:B--2---:R-:W0:Y:S02]  /*6360*/  I2F.S16 R0, R2 ;  /* 0x0000000200007306 */ /* 0x004e240000101400 */
[----:B0-----:R-:W-:-:S04]  /*6370*/  F2FP.BF16.F32.PACK_AB R0, RZ, R0 ;  /* 0x00000000ff00723e */ /* 0x001fc800000010ff */
[----:B------:R-:W-:Y:S01]  /*6380*/  PRMT R19, R0, 0x7610, R19 ;  /* 0x0000761000137816 */ /* 0x000fe20000000013 */
[----:B------:R-:W-:Y:S06]  /*6390*/  BRA `(.L_x_6324) ;  /* 0x0000000c006c7947 */ /* 0x000fec0003800000 */
.L_x_6320:
        /* <DEDUP_REMOVED lines=9> */
.L_x_6328:
[----:B------:R-:W2:Y:S02]  /*6430*/  LDG.E.U16 R0, desc[UR36][R2.64] ;  /* 0x0000002402007981 */ /* 0x000ea4000c1e1500 */
[----:B--2---:R-:W-:-:S05]  /*6440*/  HADD2.F32 R0, -RZ, R0.H0_H0 ;  /* 0x20000000ff007230 */ /* 0x004fca0000004100 */
[----:B------:R-:W-:-:S04]  /*6450*/  F2FP.BF16.F32.PACK_AB R0, RZ, R0 ;  /* 0x00000000ff00723e */ /* 0x000fc800000010ff */
[----:B------:R-:W-:Y:S01]  /*6460*/  PRMT R19, R0, 0x7610, R19 ;  /* 0x0000761000137816 */ /* 0x000fe20000000013 */
[----:B------:R-:W-:Y:S06]  /*6470*/  BRA `(.L_x_6324) ;  /* 0x0000000c00347947 */ /* 0x000fec0003800000 */
.L_x_6327:
        /* <DEDUP_REMOVED lines=9> */
.L_x_6330:
[----:B------:R-:W2:Y:S02]  /*6510*/  LDG.E.U16 R2, desc[UR36][R2.64] ;  /* 0x0000002402027981 */ /* 0x000ea4000c1e1500 */
[----:B--2---:R-:W-:-:S05]  /*6520*/  HADD2.F32 R0, -RZ, R2.H0_H0 ;  /* 0x20000002ff007230 */ /* 0x004fca0000004100 */
[----:B------:R-:W-:-:S04]  /*6530*/  F2FP.BF16.F32.PACK_AB R0, RZ, R0 ;  /* 0x00000000ff00723e */ /* 0x000fc800000010ff */
[----:B------:R-:W-:Y:S01]  /*6540*/  PRMT R19, R0, 0x7610, R19 ;  /* 0x0000761000137816 */ /* 0x000fe20000000013 */
[----:B------:R-:W-:Y:S06]  /*6550*/  BRA `(.L_x_6324) ;  /* 0x0000000800fc7947 */ /* 0x000fec0003800000 */
.L_x_6329:
        /* <DEDUP_REMOVED lines=9> */
.L_x_6319:
        /* <DEDUP_REMOVED lines=14> */
.L_x_6333:
        /* <DEDUP_REMOVED lines=9> */
.L_x_6332:
        /* <DEDUP_REMOVED lines=27> */
.L_x_6335:
        /* <DEDUP_REMOVED lines=14> */
.L_x_6334:
[----:B------:R0:W5:Y:S01]  /*69f0*/  LDG.E.U16 R19, desc[UR36][R2.64] ;  /* 0x0000002402137981 */ /* 0x000162000c1e1500 */
[----:B------:R-:W-:Y:S05]  /*6a00*/  BRA `(.L_x_6324) ;  /* 0x0000000400d07947 */ /* 0x000fea0003800000 */
.L_x_6331:
        /* <DEDUP_REMOVED lines=13> */
.L_x_6338:
        /* <DEDUP_REMOVED lines=21> */
.L_x_6342:
[----:B------:R-:W-:Y:S05]  /*6c30*/  BSYNC.RECONVERGENT B1 ;  /* 0x0000000000017941 */ /* 0x000fea0003800200 */
.L_x_6341:
[----:B------:R-:W-:Y:S01]  /*6c40*/  IMAD.SHL.U32 R0, R0, 0x100000, RZ ;  /* 0x0010000000007824 */ /* 0x000fe200078e00ff */
[----:B------:R-:W-:-:S04]  /*6c50*/  LEA R2, R2, 0x3b800000, 0x17 ;  /* 0x3b80000002027811 */ /* 0x000fc800078eb8ff */
[----:B------:R-:W-:-:S07]  /*6c60*/  LOP3.LUT R0, R2, R0, R7, 0xfe, !PT ;  /* 0x0000000002007212 */ /* 0x000fce00078efe07 */
.L_x_6340:
[----:B------:R-:W-:Y:S05]  /*6c70*/  BSYNC.RECONVERGENT B0 ;  /* 0x0000000000007941 */ /* 0x000fea0003800200 */
.L_x_6339:
[----:B------:R-:W-:-:S04]  /*6c80*/  F2FP.BF16.F32.PACK_AB R0, RZ, R0 ;  /* 0x00000000ff00723e */ /* 0x000fc800000010ff */
[----:B------:R-:W-:Y:S01]  /*6c90*/  PRMT R19, R0, 0x7610, R19 ;  /* 0x0000761000137816 */ /* 0x000fe20000000013 */
[----:B------:R-:W-:Y:S06]  /*6ca0*/  BRA `(.L_x_6324) ;  /* 0x0000000400287947 */ /* 0x000fec0003800000 */
.L_x_6337:
        /* <DEDUP_REMOVED lines=21> */
.L_x_6346:
[----:B------:R-:W-:Y:S05]  /*6e00*/  BSYNC.RECONVERGENT B1 ;  /* 0x0000000000017941 */ /* 0x000fea0003800200 */
.L_x_6345:
[----:B------:R-:W-:Y:S01]  /*6e10*/  IMAD.SHL.U32 R0, R0, 0x200000, RZ ;  /* 0x0020000000007824 */ /* 0x000fe200078e00ff */
[----:B------:R-:W-:-:S04]  /*6e20*/  LEA R2, R2, 0x37800000, 0x17 ;  /* 0x3780000002027811 */ /* 0x000fc800078eb8ff */
[----:B------:R-:W-:-:S07]  /*6e30*/  LOP3.LUT R0, R2, R0, R7, 0xfe, !PT ;  /* 0x0000000002007212 */ /* 0x000fce00078efe07 */
.L_x_6344:
[----:B------:R-:W-:Y:S05]  /*6e40*/  BSYNC.RECONVERGENT B0 ;  /* 0x0000000000007941 */ /* 0x000fea0003800200 */
.L_x_6343:
[----:B------:R-:W-:-:S04]  /*6e50*/  F2FP.BF16.F32.PACK_AB R0, RZ, R0 ;  /* 0x00000000ff00723e */ /* 0x000fc800000010ff */
[----:B------:R-:W-:Y:S01]  /*6e60*/  PRMT R19, R0, 0x7610, R19 ;  /* 0x0000761000137816 */ /* 0x000fe20000000013 */
[----:B------:R-:W-:Y:S06]  /*6e70*/  BRA `(.L_x_6324) ;  /* 0x0000000000b47947 */ /* 0x000fec0003800000 */
.L_x_6336:
        /* <DEDUP_REMOVED lines=14> */
.L_x_6350:
[----:B------:R-:W-:Y:S05]  /*6f60*/  BSYNC.RECONVERGENT B0 ;  /* 0x0000000000007941 */ /* 0x000fea0003800200 */
.L_x_6349:
[----:B------:R-:W-:-:S04]  /*6f70*/  F2FP.BF16.F32.PACK_AB R0, RZ, R0 ;  /* 0x00000000ff00723e */ /* 0x000fc800000010ff */
[----:B------:R-:W-:Y:S01]  /*6f80*/  PRMT R19, R0, 0x7610, R19 ;  /* 0x0000761000137816 */ /* 0x000fe20000000013 */
[----:B------:R-:W-:Y:S06]  /*6f90*/  BRA `(.L_x_6324) ;  /* 0x00000000006c7947 */ /* 0x000fec0003800000 */
.L_x_6323:
        /* <DEDUP_REMOVED lines=15> */
[----:B--2---:R-:W-:Y:S05]  /*7090*/  CALL.ABS.NOINC R2 ;  /* 0x0000000002007343 */ /* 0x004fea0003c00000 */
.L_x_6351:
[----:B------:R-:W-:Y:S01]  /*70a0*/  PRMT R19, RZ, 0x7610, R19 ;  /* 0x00007610ff137816 */ /* 0x000fe20000000013 */
[----:B------:R-:W-:Y:S06]  /*70b0*/  BRA `(.L_x_6324) ;  /* 0x0000000000247947 */ /* 0x000fec0003800000 */
.L_x_6348:
[----:B------:R-:W2:Y:S02]  /*70c0*/  LDG.E.64 R2, desc[UR36][R2.64] ;  /* 0x0000002402027981 */ /* 0x000ea4000c1e1b00 */
[----:B--2---:R-:W0:Y:S02]  /*70d0*/  I2F.U64 R0, R2 ;  /* 0x0000000200007312 */ /* 0x004e240000301000 */
[----:B0-----:R-:W-:-:S04]  /*70e0*/  F2FP.BF16.F32.PACK_AB R0, RZ, R0 ;  /* 0x00000000ff00723e */ /* 0x001fc800000010ff */
[----:B------:R-:W-:Y:S01]  /*70f0*/  PRMT R19, R0, 0x7610, R19 ;  /* 0x0000761000137816 */ /* 0x000fe20000000013 */
[----:B------:R-:W-:Y:S06]  /*7100*/  BRA `(.L_x_6324) ;  /* 0x0000000000107947 */ /* 0x000fec0003800000 */
.L_x_6347:
[----:B------:R-:W2:Y:S02]  /*7110*/  LDG.E R2, desc[UR36][R2.64] ;  /* 0x0000002402027981 */ /* 0x000ea4000c1e1900 */
[----:B--2---:R-:W-:-:S04]  /*7120*/  I2FP.F32.U32 R0, R2 ;  /* 0x0000000200007245 */ /* 0x004fc80000201000 */
[----:B------:R-:W-:-:S04]  /*7130*/  F2FP.BF16.F32.PACK_AB R0, RZ, R0 ;  /* 0x00000000ff00723e */ /* 0x000fc800000010ff */
[----:B------:R-:W-:-:S07]  /*7140*/  PRMT R19, R0, 0x7610, R19 ;  /* 0x0000761000137816 */ /* 0x000fce0000000013 */
.L_x_6324:
        /* <DEDUP_REMOVED lines=19> */
.L_x_6355:
[----:B------:R-:W2:Y:S02]  /*7280*/  LDG.E.U8 R2, desc[UR36][R2.64] ;  /* 0x0000002402027981 */ /* 0x000ea4000c1e1100 */
[----:B--2---:R-:W-:-:S04]  /*7290*/  I2FP.F32.U32 R0, R2 ;  /* 0x0000000200007245 */ /* 0x004fc80000201000 */
[----:B------:R-:W-:-:S04]  /*72a0*/  F2FP.BF16.F32.PACK_AB R0, RZ, R0 ;  /* 0x00000000ff00723e */ /* 0x000fc800000010ff */
[----:B------:R-:W-:Y:S01]  /*72b0*/  PRMT R8, R0, 0x7610, R8 ;  /* 0x0000761000087816 */ /* 0x000fe20000000008 */
[----:B------:R-:W-:Y:S06]  /*72c0*/  BRA `(.L_x_6357) ;  /* 0x0000000c00c07947 */ /* 0x000fec0003800000 */
.L_x_6354:
        /* <DEDUP_REMOVED lines=11> */
.L_x_6359:
[----:B------:R-:W2:Y:S02]  /*7380*/  LDG.E R2, desc[UR36][R2.64] ;  /* 0x0000002402027981 */ /* 0x000ea4000c1e1900 */
[----:B--2---:R-:W-:-:S04]  /*7390*/  I2FP.F32.S32 R0, R2 ;  /* 0x0000000200007245 */ /* 0x004fc80000201400 */
[----:B------:R-:W-:-:S04]  /*73a0*/  F2FP.BF16.F32.PACK_AB R0, RZ, R0 ;  /* 0x00000000ff00723e */ /* 0x000fc800000010ff */
[----:B------:R-:W-:Y:S01]  /*73b0*/  PRMT R8, R0, 0x7610, R8 ;  /* 0x0000761000087816 */ /* 0x000fe20000000008 */
[----:B------:R-:W-:Y:S06]  /*73c0*/  BRA `(.L_x_6357) ;  /* 0x0000000c00807947 */ /* 0x000fec0003800000 */
.L_x_6358:
[----:B------:R-:W2:Y:S02]  /*73d0*/  LDG.E.U16 R2, desc[UR36][R2.64] ;  /* 0x0000002402027981 */ /* 0x000ea4000c1e1500 */
[----:B--2---:R-:W0:Y:S02]  /*73e0*/  I2F.S16 R0, R2 ;  /* 0x0000000200007306 */ /* 0x004e240000101400 */
[----:B0-----:R-:W-:-:S04]  /*73f0*/  F2FP.BF16.F32.PACK_AB R0, RZ, R0 ;  /* 0x00000000ff00723e */ /* 0x001fc800000010ff */
[----:B------:R-:W-:Y:S01]  /*7400*/  PRMT R8, R0, 0x7610, R8 ;  /* 0x0000761000087816 */ /* 0x000fe20000000008 */
[----:B------:R-:W-:Y:S06]  /*7410*/  BRA `(.L_x_6357) ;  /* 0x0000000c006c7947 */ /* 0x000fec0003800000 */
.L_x_6353:
        /* <DEDUP_REMOVED lines=9> */
.L_x_6361:
[----:B------:R-:W2:Y:S02]  /*74b0*/  LDG.E.U16 R0, desc[UR36][R2.64] ;  /* 0x0000002402007981 */ /* 0x000ea4000c1e1500 */
[----:B--2---:R-:W-:-:S05]  /*74c0*/  HADD2.F32 R0, -RZ, R0.H0_H0 ;  /* 0x20000000ff007230 */ /* 0x004fca0000004100 */
[----:B------:R-:W-:-:S04]  /*74d0*/  F2FP.BF16.F32.PACK_AB R0, RZ, R0 ;  /* 0x00000000ff00723e */ /* 0x000fc800000010ff */
[----:B------:R-:W-:Y:S01]  /*74e0*/  PRMT R8, R0, 0x7610, R8 ;  /* 0x0000761000087816 */ /* 0x000fe20000000008 */
[----:B------:R-:W-:Y:S06]  /*74f0*/  BRA `(.L_x_6357) ;  /* 0x0000000c00347947 */ /* 0x000fec0003800000 */
.L_x_6360:
        /* <DEDUP_REMOVED lines=9> */
.L_x_6363:
[----:B------:R-:W2:Y:S02]  /*7590*/  LDG.E.U16 R2, desc[UR36][R2.64] ;  /* 0x0000002402027981 */ /* 0x000ea4000c1e1500 */
[----:B--2---:R-:W-:-:S05]  /*75a0*/  HADD2.F32 R0, -RZ, R2.H0_H0 ;  /* 0x20000002ff007230 */ /* 0x004fca0000004100 */
[----:B------:R-:W-:-:S04]  /*75b0*/  F2FP.BF16.F32.PACK_AB R0, RZ, R0 ;  /* 0x00000000ff00723e */ /* 0x000fc800000010ff */
[----:B------:R-:W-:Y:S01]  /*75c0*/  PRMT R8, R0, 0x7610, R8 ;  /* 0x0000761000087816 */ /* 0x000fe20000000008 */
[----:B------:R-:W-:Y:S06]  /*75d0*/  BRA `(.L_x_6357) ;  /* 0x0000000800fc7947 */ /* 0x000fec0003800000 */
.L_x_6362:
        /* <DEDUP_REMOVED lines=9> */
.L_x_6352:
        /* <DEDUP_REMOVED lines=14> */
.L_x_6366:
        /* <DEDUP_REMOVED lines=9> */
.L_x_6365:
        /* <DEDUP_REMOVED lines=27> */
.L_x_6368:
        /* <DEDUP_REMOVED lines=14> */
.L_x_6367:
[----:B------:R0:W5:Y:S01]  /*7a70*/  LDG.E.U16 R8, desc[UR36][R2.64] ;  /* 0x0000002402087981 */ /* 0x000162000c1e1500 */
[----:B------:R-:W-:Y:S05]  /*7a80*/  BRA `(.L_x_6357) ;  /* 0x0000000400d07947 */ /* 0x000fea0003800000 */
.L_x_6364:
        /* <DEDUP_REMOVED lines=13> */
.L_x_6371:
        /* <DEDUP_REMOVED lines=21> */
.L_x_6375:
[----:B------:R-:W-:Y:S05]  /*7cb0*/  BSYNC.RECONVERGENT B1 ;  /* 0x0000000000017941 */ /* 0x000fea0003800200 */
.L_x_6374:
[----:B------:R-:W-:Y:S01]  /*7cc0*/  IMAD.SHL.U32 R0, R0, 0x100000, RZ ;  /* 0x0010000000007824 */ /* 0x000fe200078e00ff */
[----:B------:R-:W-:-:S04]  /*7cd0*/  LEA R2, R2, 0x3b800000, 0x17 ;  /* 0x3b80000002027811 */ /* 0x000fc800078eb8ff */
[----:B------:R-:W-:-:S07]  /*7ce0*/  LOP3.LUT R0, R2, R0, R7, 0xfe, !PT ;  /* 0x0000000002007212 */ /* 0x000fce00078efe07 */
.L_x_6373:
[----:B------:R-:W-:Y:S05]  /*7cf0*/  BSYNC.RECONVERGENT B0 ;  /* 0x0000000000007941 */ /* 0x000fea0003800200 */
.L_x_6372:
[----:B------:R-:W-:-:S04]  /*7d00*/  F2FP.BF16.F32.PACK_AB R0, RZ, R0 ;  /* 0x00000000ff00723e */ /* 0x000fc800000010ff */
[----:B------:R-:W-:Y:S01]  /*7d10*/  PRMT R8, R0, 0x7610, R8 ;  /* 0x0000761000087816 */ /* 0x000fe20000000008 */
[----:B------:R-:W-:Y:S06]  /*7d20*/  BRA `(.L_x_6357) ;  /* 0x0000000400287947 */ /* 0x000fec0003800000 */
.L_x_6370:
        /* <DEDUP_REMOVED lines=21> */
.L_x_6379:
[----:B------:R-:W-:Y:S05]  /*7e80*/  BSYNC.RECONVERGENT B1 ;  /* 0x0000000000017941 */ /* 0x000fea0003800200 */
.L_x_6378:
[----:B------:R-:W-:Y:S01]  /*7e90*/  IMAD.SHL.U32 R0, R0, 0x200000, RZ ;  /* 0x0020000000007824 */ /* 0x000fe200078e00ff */
[----:B------:R-:W-:-:S04]  /*7ea0*/  LEA R2, R2, 0x37800000, 0x17 ;  /* 0x3780000002027811 */ /* 0x000fc800078eb8ff */
[----:B------:R-:W-:-:S07]  /*7eb0*/  LOP3.LUT R0, R2, R0, R7, 0xfe, !PT ;  /* 0x0000000002007212 */ /* 0x000fce00078efe07 */
.L_x_6377:
[----:B------:R-:W-:Y:S05]  /*7ec0*/  BSYNC.RECONVERGENT B0 ;  /* 0x0000000000007941 */ /* 0x000fea0003800200 */
.L_x_6376:
[----:B------:R-:W-:-:S04]  /*7ed0*/  F2FP.BF16.F32.PACK_AB R0, RZ, R0 ;  /* 0x00000000ff00723e */ /* 0x000fc800000010ff */
[----:B------:R-:W-:Y:S01]  /*7ee0*/  PRMT R8, R0, 0x7610, R8 ;  /* 0x0000761000087816 */ /* 0x000fe20000000008 */
[----:B------:R-:W-:Y:S06]  /*7ef0*/  BRA `(.L_x_6357) ;  /* 0x0000000000b47947 */ /* 0x000fec0003800000 */
.L_x_6369:
        /* <DEDUP_REMOVED lines=14> */
.L_x_6383:
[----:B------:R-:W-:Y:S05]  /*7fe0*/  BSYNC.RECONVERGENT B0 ;  /* 0x0000000000007941 */ /* 0x000fea0003800200 */
.L_x_6382:
[----:B------:R-:W-:-:S04]  /*7ff0*/  F2FP.BF16.F32.PACK_AB R0, RZ, R0 ;  /* 0x00000000ff00723e */ /* 0x000fc800000010ff */
[----:B------:R-:W-:Y:S01]  /*8000*/  PRMT R8, R0, 0x7610, R8 ;  /* 0x0000761000087816 */ /* 0x000fe20000000008 */
[----:B------:R-:W-:Y:S06]  /*8010*/  BRA `(.L_x_6357) ;  /* 0x00000000006c7947 */ /* 0x000fec0003800000 */
.L_x_6356:
        /* <DEDUP_REMOVED lines=16> */
.L_x_6384:
[----:B------:R-:W-:Y:S01]  /*8120*/  PRMT R8, RZ, 0x7610, R8 ;  /* 0x00007610ff087816 */ /* 0x000fe20000000008 */
[----:B------:R-:W-:Y:S06]  /*8130*/  BRA `(.L_x_6357) ;  /* 0x0000000000247947 */ /* 0x000fec0003800000 */
.L_x_6381:
[----:B------:R-:W2:Y:S02]  /*8140*/  LDG.E.64 R2, desc[UR36][R2.64] ;  /* 0x0000002402027981 */ /* 0x000ea4000c1e1b00 */
[----:B--2---:R-:W0:Y:S02]  /*8150*/  I2F.U64 R0, R2 ;  /* 0x0000000200007312 */ /* 0x004e240000301000 */
[----:B0-----:R-:W-:-:S04]  /*8160*/  F2FP.BF16.F32.PACK_AB R0, RZ, R0 ;  /* 0x00000000ff00723e */ /* 0x001fc800000010ff */
[----:B------:R-:W-:Y:S01]  /*8170*/  PRMT R8, R0, 0x7610, R8 ;  /* 0x0000761000087816 */ /* 0x000fe20000000008 */
[----:B------:R-:W-:Y:S06]  /*8180*/  BRA `(.L_x_6357) ;  /* 0x0000000000107947 */ /* 0x000fec0003800000 */
.L_x_6380:
[----:B------:R-:W2:Y:S02]  /*8190*/  LDG.E R2, desc[UR36][R2.64] ;  /* 0x0000002402027981 */ /* 0x000ea4000c1e1900 */
[----:B--2---:R-:W-:-:S04]  /*81a0*/  I2FP.F32.U32 R0, R2 ;  /* 0x0000000200007245 */ /* 0x004fc80000201000 */
[----:B------:R-:W-:-:S04]  /*81b0*/  F2FP.BF16.F32.PACK_AB R0, RZ, R0 ;  /* 0x00000000ff00723e */ /* 0x000fc800000010ff */
[----:B------:R-:W-:-:S07]  /*81c0*/  PRMT R8, R0, 0x7610, R8 ;  /* 0x0000761000087816 */ /* 0x000fce0000000008 */
.L_x_6357:
        /* <DEDUP_REMOVED lines=14> */
[----:B------:R-:W-:-:S03]  /*82b0*/  IMAD.X R5, RZ, RZ, UR5, P1 ;  /* 0x00000005ff057e24 */ /* 0x000fc600088e06ff */
[----:B------:R-:W-:-:S04]  /*82c0*/  FFMA R2, R0, R3, RZ ;  /* 0x0000000300027223 */ /* 0x000fc800000000ff */
[----:B------:R-:W-:-:S04]  /*82d0*/  FFMA R6, -R9, R2, R0 ;  /* 0x0000000209067223 */ /* 0x000fc80000000100 */
[----:B------:R-:W-:Y:S01]  /*82e0*/  FFMA R2, R3, R6, R2 ;  /* 0x0000000603027223 */ /* 0x000fe20000000002 */
[----:B-1----:R-:W-:Y:S06]  /*82f0*/  @!P0 BRA `(.L_x_6386) ;  /* 0x00000000000c8947 */ /* 0x002fec0003800000 */
[----:B------:R-:W-:-:S07]  /*8300*/  MOV R2, 0x8320 ;  /* 0x0000832000027802 */ /* 0x000fce0000000f00 */
[----:B------:R-:W-:Y:S05]  /*8310*/  CALL.REL.NOINC `($__internal_0_$__cuda_sm3x_div_rn_ftz_f32_slowpath) ;  /* 0x000000a000fc7944 */ /* 0x000fea0003c00000 */
[----:B------:R-:W-:-:S07]  /*8320*/  IMAD.MOV.U32 R2, RZ, RZ, R11 ;  /* 0x000000ffff027224 */ /* 0x000fce00078e000b */
.L_x_6386:
[----:B------:R-:W-:Y:S05]  /*8330*/  BSYNC.RECONVERGENT B1 ;  /* 0x0000000000017941 */ /* 0x000fea0003800200 */
.L_x_6385:
        /* <DEDUP_REMOVED lines=39> */
[----:B0-----:R-:W-:-:S04]  /*85b0*/  SHF.L.U32 R0, R19, 0x10, RZ ;  /* 0x0000001013007819 */ /* 0x001fc800000006ff */
[----:B------:R-:W0:Y:S02]  /*85c0*/  F2I.FTZ.TRUNC.NTZ R3, R0 ;  /* 0x0000000000037305 */ /* 0x000e24000021f100 */
[----:B0-----:R4:W-:Y:S01]  /*85d0*/  STG.E.U8 desc[UR36][R4.64], R3 ;  /* 0x0000000304007986 */ /* 0x0019e2000c101124 */
[----:B------:R-:W-:Y:S05]  /*85e0*/  BRA `(.L_x_6392) ;  /* 0x0000000c007c7947 */ /* 0x000fea0003800000 */
.L_x_6390:
[----:B0-----:R-:W-:-:S06]  /*85f0*/  IMAD.U32 R3, R19, 0x10000, RZ ;  /* 0x0001000013037824 */ /* 0x001fcc00078e00ff */
[----:B------:R-:W0:Y:S02]  /*8600*/  F2I.S64.TRUNC R2, R3 ;  /* 0x0000000300027311 */ /* 0x000e24000020d900 */
[----:B0-----:R3:W-:Y:S01]  /*8610*/  STG.E.U8 desc[UR36][R4.64], R2 ;  /* 0x0000000204007986 */ /* 0x0017e2000c101124 */
[----:B------:R-:W-:Y:S05]  /*8620*/  BRA `(.L_x_6392) ;  /* 0x0000000c006c7947 */ /* 0x000fea0003800000 */
.L_x_6389:
        /* <DEDUP_REMOVED lines=10> */
.L_x_6394:
[----:B0-----:R-:W-:-:S06]  /*86d0*/  IMAD.U32 R19, R19, 0x10000, RZ ;  /* 0x0001000013137824 */ /* 0x001fcc00078e00ff */
[----:B------:R-:W0:Y:S02]  /*86e0*/  F2I.FTZ.TRUNC.NTZ R19, R19 ;  /* 0x0000001300137305 */ /* 0x000e24000021f100 */
[----:B0-----:R2:W-:Y:S01]  /*86f0*/  STG.E desc[UR36][R4.64], R19 ;  /* 0x0000001304007986 */ /* 0x0015e2000c101924 */
[----:B------:R-:W-:Y:S05]  /*8700*/  BRA `(.L_x_6392) ;  /* 0x0000000c00347947 */ /* 0x000fea0003800000 */
.L_x_6393:
[----:B0-----:R-:W-:-:S06]  /*8710*/  IMAD.U32 R19, R19, 0x10000, RZ ;  /* 0x0001000013137824 */ /* 0x001fcc00078e00ff */
[----:B------:R-:W0:Y:S02]  /*8720*/  F2I.FTZ.TRUNC.NTZ R19, R19 ;  /* 0x0000001300137305 */ /* 0x000e24000021f100 */
[----:B0-----:R0:W-:Y:S01]  /*8730*/  STG.E.U16 desc[UR36][R4.64], R19 ;  /* 0x0000001304007986 */ /* 0x0011e2000c101524 */
[----:B------:R-:W-:Y:S05]  /*8740*/  BRA `(.L_x_6392) ;  /* 0x0000000c00247947 */ /* 0x000fea0003800000 */
.L_x_6388:
        /* <DEDUP_REMOVED lines=9> */
.L_x_6396:
[----:B0-----:R-:W-:-:S05]  /*87e0*/  IMAD.U32 R0, R19, 0x10000, RZ ;  /* 0x0001000013007824 */ /* 0x001fca00078e00ff */
[----:B------:R-:W-:-:S05]  /*87f0*/  F2FP.F16.F32.PACK_AB R0, RZ, R0 ;  /* 0x00000000ff00723e */ /* 0x000fca00000000ff */
[----:B------:R0:W-:Y:S01]  /*8800*/  STG.E.U16 desc[UR36][R4.64], R0 ;  /* 0x0000000004007986 */ /* 0x0001e2000c101524 */
[----:B------:R-:W-:Y:S05]  /*8810*/  BRA `(.L_x_6392) ;  /* 0x0000000800f07947 */ /* 0x000fea0003800000 */
.L_x_6395:
[----:B------:R-:W-:-:S09]  /*8820*/  UISETP.NE.AND UP0, UPT, UR4, 0x7, UPT ;  /* 0x000000070400788c */ /* 0x000fd2000bf05270 */
[----:B------:R-:W-:Y:S05]  /*8830*/  BRA.U !UP0, `(.L_x_6397) ;  /* 0x0000000108347547 */ /* 0x000fea000b800000 */
[----:B------:R-:W-:-:S09]  /*8840*/  UISETP.NE.AND UP0, UPT, UR4, 0x8, UPT ;  /* 0x000000080400788c */ /* 0x000fd2000bf05270 */
[----:B------:R-:W-:Y:S05]  /*8850*/  BRA.U !UP0, `(.L_x_6398) ;  /* 0x0000000108187547 */ /* 0x000fea000b800000 */
[----:B------:R-:W-:-:S09]  /*8860*/  UISETP.NE.AND UP0, UPT, UR4, 0x9, UPT ;  /* 0x000000090400788c */ /* 0x000fd2000bf05270 */
[----:B------:R-:W-:Y:S05]  /*8870*/  BRA.U UP0, `(.L_x_6391) ;  /* 0x0000000500fc7547 */ /* 0x000fea000b800000 */
[----:B0-----:R-:W-:Y:S01]  /*8880*/  IMAD.U32 R2, R19, 0x10000, RZ ;  /* 0x0001000013027824 */ /* 0x001fe200078e00ff */
[----:B------:R-:W-:-:S05]  /*8890*/  MOV R3, RZ ;  /* 0x000000ff00037202 */ /* 0x000fca0000000f00 */
[----:B------:R0:W-:Y:S01]  /*88a0*/  STG.E.64 desc[UR36][R4.64], R2 ;  /* 0x0000000204007986 */ /* 0x0001e2000c101b24 */
[----:B------:R-:W-:Y:S05]  /*88b0*/  BRA `(.L_x_6392) ;  /* 0x0000000800c87947 */ /* 0x000fea0003800000 */
.L_x_6398:
[----:B0-----:R-:W-:-:S05]  /*88c0*/  IMAD.U32 R19, R19, 0x10000, RZ ;  /* 0x0001000013137824 */ /* 0x001fca00078e00ff */
[----:B------:R-:W-:-:S04]  /*88d0*/  F2FP.F16.F32.PACK_AB R3, RZ, R19 ;  /* 0x00000013ff03723e */ /* 0x000fc800000000ff */
[----:B------:R-:W-:-:S05]  /*88e0*/  PRMT R3, R3, 0x5410, RZ ;  /* 0x0000541003037816 */ /* 0x000fca00000000ff */
[----:B------:R0:W-:Y:S01]  /*88f0*/  STG.E desc[UR36][R4.64], R3 ;  /* 0x0000000304007986 */ /* 0x0001e2000c101924 */
[----:B------:R-:W-:Y:S05]  /*8900*/  BRA `(.L_x_6392) ;  /* 0x0000000800b47947 */ /* 0x000fea0003800000 */
.L_x_6397:
[----:B0-----:R-:W-:-:S04]  /*8910*/  IMAD.U32 R2, R19, 0x10000, RZ ;  /* 0x0001000013027824 */ /* 0x001fc800078e00ff */
[----:B------:R-:W-:-:S06]  /*8920*/  FMUL.FTZ R2, R2, 1 ;  /* 0x3f80000002027820 */ /* 0x000fcc0000410000 */
[----:B------:R-:W0:Y:S02]  /*8930*/  F2F.F64.F32 R2, R2 ;  /* 0x0000000200027310 */ /* 0x000e240000201800 */
[----:B0-----:R0:W-:Y:S01]  /*8940*/  STG.E.64 desc[UR36][R4.64], R2 ;  /* 0x0000000204007986 */ /* 0x0011e2000c101b24 */
[----:B------:R-:W-:Y:S05]  /*8950*/  BRA `(.L_x_6392) ;  /* 0x0000000800a07947 */ /* 0x000fea0003800000 */
.L_x_6387:
        /* <DEDUP_REMOVED lines=14> */
.L_x_6402:
[----:B0-----:R-:W-:Y:S01]  /*8a40*/  IMAD.U32 R19, R19, 0x10000, RZ ;  /* 0x0001000013137824 */ /* 0x001fe200078e00ff */
        /* <DEDUP_REMOVED lines=16> */
.L_x_6405:
[----:B------:R-:W-:-:S04]  /*8b50*/  SHF.R.U32.HI R3, RZ, 0x18, R19 ;  /* 0x00000018ff037819 */ /* 0x000fc80000011613 */
[----:B------:R-:W-:-:S04]  /*8b60*/  LOP3.LUT R0, R0, 0x80, R3, 0xf8, !PT ;  /* 0x0000008000007812 */ /* 0x000fc800078ef803 */
[----:B------:R-:W-:-:S07]  /*8b70*/  PRMT R2, R0, 0x7610, R2 ;  /* 0x0000761000027816 */ /* 0x000fce0000000002 */
.L_x_6404:
[----:B------:R-:W-:Y:S05]  /*8b80*/  BSYNC.RECONVERGENT B0 ;  /* 0x0000000000007941 */ /* 0x000fea0003800200 */
.L_x_6403:
[----:B------:R0:W-:Y:S01]  /*8b90*/  STG.E.U8 desc[UR36][R4.64], R2 ;  /* 0x0000000204007986 */ /* 0x0001e2000c101124 */
[----:B------:R-:W-:Y:S05]  /*8ba0*/  BRA `(.L_x_6392) ;  /* 0x00000008000c7947 */ /* 0x000fea0003800000 */
.L_x_6401:
        /* <DEDUP_REMOVED lines=17> */
.L_x_6408:
[----:B------:R-:W-:-:S04]  /*8cc0*/  SHF.R.U32.HI R3, RZ, 0x18, R19 ;  /* 0x00000018ff037819 */ /* 0x000fc80000011613 */
[----:B------:R-:W-:-:S04]  /*8cd0*/  LOP3.LUT R0, R0, 0x80, R3, 0xf8, !PT ;  /* 0x0000008000007812 */ /* 0x000fc800078ef803 */
[----:B------:R-:W-:-:S07]  /*8ce0*/  PRMT R2, R0, 0x7610, R2 ;  /* 0x0000761000027816 */ /* 0x000fce0000000002 */
.L_x_6407:
[----:B------:R-:W-:Y:S05]  /*8cf0*/  BSYNC.RECONVERGENT B0 ;  /* 0x0000000000007941 */ /* 0x000fea0003800200 */
.L_x_6406:
[----:B------:R0:W-:Y:S01]  /*8d00*/  STG.E.U8 desc[UR36][R4.64], R2 ;  /* 0x0000000204007986 */ /* 0x0001e2000c101124 */
[----:B------:R-:W-:Y:S05]  /*8d10*/  BRA `(.L_x_6392) ;  /* 0x0000000400b07947 */ /* 0x000fea0003800000 */
.L_x_6400:
[----:B------:R-:W-:-:S09]  /*8d20*/  UISETP.NE.AND UP0, UPT, UR4, 0x1c, UPT ;  /* 0x0000001c0400788c */ /* 0x000fd2000bf05270 */
[----:B------:R-:W-:Y:S05]  /*8d30*/  BRA.U !UP0, `(.L_x_6409) ;  /* 0x0000000108607547 */ /* 0x000fea000b800000 */
[----:B------:R-:W-:-:S09]  /*8d40*/  UISETP.NE.AND UP0, UPT, UR4, 0x1d, UPT ;  /* 0x0000001d0400788c */ /* 0x000fd2000bf05270 */
[----:B------:R-:W-:Y:S05]  /*8d50*/  BRA.U !UP0, `(.L_x_6410) ;  /* 0x0000000108487547 */ /* 0x000fea000b800000 */
[----:B------:R-:W-:-:S09]  /*8d60*/  UISETP.NE.AND UP0, UPT, UR4, 0x2c, UPT ;  /* 0x0000002c0400788c */ /* 0x000fd2000bf05270 */
[----:B------:R-:W-:Y:S05]  /*8d70*/  BRA.U UP0, `(.L_x_6391) ;  /* 0x0000000100bc7547 */ /* 0x000fea000b800000 */
[----:B0-----:R-:W-:Y:S01]  /*8d80*/  SHF.L.U32 R19, R19, 0x10, RZ ;  /* 0x0000001013137819 */ /* 0x001fe200000006ff */
        /* <DEDUP_REMOVED lines=15> */
.L_x_6410:
[----:B0-----:R-:W-:-:S06]  /*8e80*/  IMAD.U32 R2, R19, 0x10000, RZ ;  /* 0x0001000013027824 */ /* 0x001fcc00078e00ff */
[----:B------:R-:W0:Y:S02]  /*8e90*/  F2I.U64.TRUNC R2, R2 ;  /* 0x0000000200027311 */ /* 0x000e24000020d800 */
[----:B0-----:R0:W-:Y:S01]  /*8ea0*/  STG.E.64 desc[UR36][R4.64], R2 ;  /* 0x0000000204007986 */ /* 0x0011e2000c101b24 */
[----:B------:R-:W-:Y:S05]  /*8eb0*/  BRA `(.L_x_6392) ;  /* 0x0000000400487947 */ /* 0x000fea0003800000 */
.L_x_6409:
[----:B0-----:R-:W-:-:S06]  /*8ec0*/  IMAD.U32 R19, R19, 0x10000, RZ ;  /* 0x0001000013137824 */ /* 0x001fcc00078e00ff */
[----:B------:R-:W0:Y:S02]  /*8ed0*/  F2I.FTZ.U32.TRUNC.NTZ R19, R19 ;  /* 0x0000001300137305 */ /* 0x000e24000021f000 */
[----:B0-----:R0:W-:Y:S01]  /*8ee0*/  STG.E desc[UR36][R4.64], R19 ;  /* 0x0000001304007986 */ /* 0x0011e2000c101924 */
[----:B------:R-:W-:Y:S05]  /*8ef0*/  BRA `(.L_x_6392) ;  /* 0x0000000400387947 */ /* 0x000fea0003800000 */
.L_x_6399:
[----:B------:R-:W-:-:S09]  /*8f00*/  UISETP.GT.AND UP0, UPT, UR4, 0xe, UPT ;  /* 0x0000000e0400788c */ /* 0x000fd2000bf04270 */
[----:B------:R-:W-:Y:S05]  /*8f10*/  BRA.U UP0, `(.L_x_6411) ;  /* 0x00000001003c7547 */ /* 0x000fea000b800000 */
[----:B------:R-:W-:-:S09]  /*8f20*/  UISETP.NE.AND UP0, UPT, UR4, 0xa, UPT ;  /* 0x0000000a0400788c */ /* 0x000fd2000bf05270 */
[----:B------:R-:W-:Y:S05]  /*8f30*/  BRA.U !UP0, `(.L_x_6412) ;  /* 0x00000001081c7547 */ /* 0x000fea000b800000 */
[----:B------:R-:W-:-:S09]  /*8f40*/  UISETP.NE.AND UP0, UPT, UR4, 0xb, UPT ;  /* 0x0000000b0400788c */ /* 0x000fd2000bf05270 */
[----:B------:R-:W-:Y:S05]  /*8f50*/  BRA.U UP0, `(.L_x_6391) ;  /* 0x0000000100447547 */ /* 0x000fea000b800000 */
[----:B0-----:R-:W-:-:S05]  /*8f60*/  IMAD.U32 R19, R19, 0x10000, RZ ;  /* 0x0001000013137824 */ /* 0x001fca00078e00ff */
[----:B------:R-:W-:-:S04]  /*8f70*/  FSETP.NEU.FTZ.AND P0, PT, R19, RZ, PT ;  /* 0x000000ff1300720b */ /* 0x000fc80003f1d000 */
[----:B------:R-:W-:-:S05]  /*8f80*/  SEL R3, RZ, 0x1, !P0 ;  /* 0x00000001ff037807 */ /* 0x000fca0004000000 */
[----:B------:R0:W-:Y:S01]  /*8f90*/  STG.E.U8 desc[UR36][R4.64], R3 ;  /* 0x0000000304007986 */ /* 0x0001e2000c101124 */
[----:B------:R-:W-:Y:S05]  /*8fa0*/  BRA `(.L_x_6392) ;  /* 0x00000004000c7947 */ /* 0x000fea0003800000 */
.L_x_6412:
[----:B0-----:R-:W-:Y:S02]  /*8fb0*/  SHF.L.U32 R19, R19, 0x10, RZ ;  /* 0x0000001013137819 */ /* 0x001fe400000006ff */
[----:B------:R-:W-:-:S03]  /*8fc0*/  CS2R R10, SRZ ;  /* 0x00000000000a7805 */ /* 0x000fc6000001ff00 */
[----:B------:R-:W-:-:S06]  /*8fd0*/  FMUL.FTZ R8, R19, 1 ;  /* 0x3f80000013087820 */ /* 0x000fcc0000410000 */
[----:B------:R-:W0:Y:S02]  /*8fe0*/  F2F.F64.F32 R8, R8 ;  /* 0x0000000800087310 */ /* 0x000e240000201800 */
[----:B0-----:R0:W-:Y:S01]  /*8ff0*/  STG.E.128 desc[UR36][R4.64], R8 ;  /* 0x0000000804007986 */ /* 0x0011e2000c101d24 */
[----:B------:R-:W-:Y:S05]  /*9000*/  BRA `(.L_x_6392) ;  /* 0x0000000000f47947 */ /* 0x000fea0003800000 */
.L_x_6411:
[----:B------:R-:W-:-:S09]  /*9010*/  UISETP.NE.AND UP0, UPT, UR4, 0xf, UPT ;  /* 0x0000000f0400788c */ /* 0x000fd2000bf05270 */
[----:B------:R-:W-:Y:S05]  /*9020*/  BRA.U !UP0, `(.L_x_6413) ;  /* 0x0000000108e87547 */ /* 0x000fea000b800000 */
[----:B------:R-:W-:-:S09]  /*9030*/  UISETP.NE.AND UP0, UPT, UR4, 0x17, UPT ;  /* 0x000000170400788c */ /* 0x000fd2000bf05270 */
[----:B------:R-:W-:Y:S05]  /*9040*/  BRA.U !UP0, `(.L_x_6414) ;  /* 0x0000000108907547 */ /* 0x000fea000b800000 */
[----:B------:R-:W-:-:S09]  /*9050*/  UISETP.NE.AND UP0, UPT, UR4, 0x18, UPT ;  /* 0x000000180400788c */ /* 0x000fd2000bf05270 */
[----:B------:R-:W-:Y:S05]  /*9060*/  BRA.U !UP0, `(.L_x_6415) ;  /* 0x0000000108447547 */ /* 0x000fea000b800000 */
.L_x_6391:
[----:B------:R-:W-:Y:S01]  /*9070*/  MOV R0, 0x0 ;  /* 0x0000000000007802 */ /* 0x000fe20000000f00 */
[----:B------:R-:W1:Y:S01]  /*9080*/  LDCU.64 UR4, c[0x4][0x128] ;  /* 0x01002500ff0477ac */ /* 0x000e620008000a00 */
[----:B------:R-:W-:Y:S02]  /*9090*/  HFMA2 R12, -RZ, RZ, 0, 5.9604644775390625e-08 ;  /* 0x00000001ff0c7431 */ /* 0x000fe400000001ff */
[----:B------:R-:W-:Y:S01]  /*90a0*/  IMAD.MOV.U32 R8, RZ, RZ, 0x65 ;  /* 0x00000065ff087424 */ /* 0x000fe200078e00ff */
[----:B------:R2:W3:Y:S01]  /*90b0*/  LDC.64 R2, c[0x4][R0] ;  /* 0x0100000000027b82 */ /* 0x0004e20000000a00 */
[----:B------:R-:W4:Y:S01]  /*90c0*/  LDCU.64 UR6, c[0x4][0x130] ;  /* 0x01002600ff0677ac */ /* 0x000f220008000a00 */
[----:B------:R-:W-:Y:S01]  /*90d0*/  IMAD.MOV.U32 R13, RZ, RZ, RZ ;  /* 0x000000ffff0d7224 */ /* 0x000fe200078e00ff */
[----:B------:R-:W5:Y:S01]  /*90e0*/  LDCU.64 UR8, c[0x4][0x40] ;  /* 0x01000800ff0877ac */ /* 0x000f620008000a00 */
[----:B-1----:R-:W-:Y:S02]  /*90f0*/  IMAD.U32 R4, RZ, RZ, UR4 ;  /* 0x00000004ff047e24 */ /* 0x002fe4000f8e00ff */
[----:B------:R-:W-:-:S02]  /*9100*/  IMAD.U32 R5, RZ, RZ, UR5 ;  /* 0x00000005ff057e24 */ /* 0x000fc4000f8e00ff */
[----:B----4-:R-:W-:Y:S02]  /*9110*/  IMAD.U32 R6, RZ, RZ, UR6 ;  /* 0x00000006ff067e24 */ /* 0x010fe4000f8e00ff */
[----:B------:R-:W-:Y:S02]  /*9120*/  IMAD.U32 R7, RZ, RZ, UR7 ;  /* 0x00000007ff077e24 */ /* 0x000fe4000f8e00ff */
[----:B-----5:R-:W-:Y:S02]  /*9130*/  IMAD.U32 R10, RZ, RZ, UR8 ;  /* 0x00000008ff0a7e24 */ /* 0x020fe4000f8e00ff */
[----:B--2---:R-:W-:-:S07]  /*9140*/  IMAD.U32 R11, RZ, RZ, UR9 ;  /* 0x00000009ff0b7e24 */ /* 0x004fce000f8e00ff */
[----:B------:R-:W-:-:S07]  /*9150*/  LEPC R20, `(.L_x_6416) ;  /* 0x000000001014794e */ /* 0x000fce0000000000 */
[----:B0--3--:R-:W-:Y:S05]  /*9160*/  CALL.ABS.NOINC R2 ;  /* 0x0000000002007343 */ /* 0x009fea0003c00000 */
.L_x_6416:
[----:B------:R-:W-:Y:S05]  /*9170*/  BRA `(.L_x_6392) ;  /* 0x0000000000987947 */ /* 0x000fea0003800000 */
.L_x_6415:
[----:B0-----:R-:W-:Y:S01]  /*9180*/  IMAD.U32 R19, R19, 0x10000, RZ ;  /* 0x0001000013137824 */ /* 0x001fe200078e00ff */
        /* <DEDUP_REMOVED lines=12> */
.L_x_6418:
[----:B------:R-:W-:Y:S05]  /*9250*/  BSYNC.RECONVERGENT B0 ;  /* 0x0000000000007941 */ /* 0x000fea0003800200 */
.L_x_6417:
[----:B------:R-:W-:-:S05]  /*9260*/  LOP3.LUT R3, R0, 0x80, R3, 0xf8, !PT ;  /* 0x0000008000037812 */ /* 0x000fca00078ef803 */
[----:B------:R0:W-:Y:S01]  /*9270*/  STG.E.U8 desc[UR36][R4.64], R3 ;  /* 0x0000000304007986 */ /* 0x0001e2000c101124 */
[----:B------:R-:W-:Y:S05]  /*9280*/  BRA `(.L_x_6392) ;  /* 0x0000000000547947 */ /* 0x000fea0003800000 */
.L_x_6414:
[----:B0-----:R-:W-:Y:S01]  /*9290*/  IMAD.U32 R3, R19, 0x10000, RZ ;  /* 0x0001000013037824 */ /* 0x001fe200078e00ff */
        /* <DEDUP_REMOVED lines=11> */
.L_x_6420:
[----:B------:R-:W-:Y:S01]  /*9350*/  IMAD.MOV.U32 R0, RZ, RZ, 0x7f ;  /* 0x0000007fff007424 */ /* 0x000fe200078e00ff */
[----:B------:R-:W-:-:S04]  /*9360*/  ISETP.GT.U32.AND P0, PT, R2, 0x7f800000, PT ;  /* 0x7f8000000200780c */ /* 0x000fc80003f04070 */
[----:B------:R-:W-:-:S09]  /*9370*/  SEL R0, R0, 0x7c, P0 ;  /* 0x0000007c00007807 */ /* 0x000fd20000000000 */
.L_x_6421:
[----:B------:R-:W-:Y:S05]  /*9380*/  BSYNC.RECONVERGENT B0 ;  /* 0x0000000000007941 */ /* 0x000fea0003800200 */
.L_x_6419:
[----:B------:R-:W-:-:S04]  /*9390*/  SHF.R.U32.HI R3, RZ, 0x18, R3 ;  /* 0x00000018ff037819 */ /* 0x000fc80000011603 */
[----:B------:R-:W-:-:S05]  /*93a0*/  LOP3.LUT R3, R0, 0x80, R3, 0xf8, !PT ;  /* 0x0000008000037812 */ /* 0x000fca00078ef803 */
[----:B------:R0:W-:Y:S01]  /*93b0*/  STG.E.U8 desc[UR36][R4.64], R3 ;  /* 0x0000000304007986 */ /* 0x0001e2000c101124 */
[----:B------:R-:W-:Y:S05]  /*93c0*/  BRA `(.L_x_6392) ;  /* 0x0000000000047947 */ /* 0x000fea0003800000 */
.L_x_6413:
[----:B0-----:R0:W-:Y:S02]  /*93d0*/  STG.E.U16 desc[UR36][R4.64], R19 ;  /* 0x0000001304007986 */ /* 0x0011e4000c101524 */
.L_x_6392:
[----:B------:R-:W-:-:S07]  /*93e0*/  VIADD R17, R17, 0x80 ;  /* 0x0000008011117836 */ /* 0x000fce0000000000 */
.L_x_6317:
[----:B------:R-:W-:Y:S05]  /*93f0*/  BSYNC.RECONVERGENT B6 ;  /* 0x0000000000067941 */ /* 0x000fea0003800200 */
.L_x_6316:
[----:B------:R-:W5:Y:S01]  /*9400*/  LDCU UR4, c[0x0][0x380] ;  /* 0x00007000ff0477ac */ /* 0x000f620008000800 */
[----:B------:R-:W-:Y:S01]  /*9410*/  BSSY.RECONVERGENT B6, `(.L_x_6422) ;  /* 0x0000497000067945 */ /* 0x000fe20003800200 */
[----:B-----5:R-:W-:-:S13]  /*9420*/  ISETP.GE.AND P0, PT, R17, UR4, PT ;  /* 0x0000000411007c0c */ /* 0x020fda000bf06270 */
[----:B------:R-:W-:Y:S05]  /*9430*/  @P0 BRA `(.L_x_6423) ;  /* 0x0000004800500947 */ /* 0x000fea0003800000 */
[----:B------:R-:W5:Y:S01]  /*9440*/  LDCU UR4, c[0x0][0x388] ;  /* 0x00007100ff0477ac */ /* 0x000f620008000800 */
[----:B------:R-:W-:Y:S01]  /*9450*/  IMAD.MOV.U32 R18, RZ, RZ, RZ ;  /* 0x000000ffff127224 */ /* 0x000fe200078e00ff */
        /* <DEDUP_REMOVED lines=11> */
[----:B--2---:R-:W-:-:S05]  /*9510*/  SHF.R.U32.HI R3, RZ, UR5, R2 ;  /* 0x00000005ff037c19 */ /* 0x004fca0008011602 */
        /* <DEDUP_REMOVED lines=340> */
.L_x_6424:
        /* <DEDUP_REMOVED lines=19> */
.L_x_6428:
[----:B------:R-:W2:Y:S02]  /*ab90*/  LDG.E.U8 R2, desc[UR36][R2.64] ;  /* 0x0000002402027981 */ /* 0x000ea4000c1e1100 */
[----:B--2---:R-:W-:-:S04]  /*aba0*/  I2FP.F32.U32 R0, R2 ;  /* 0x0000000200007245 */ /* 0x004fc80000201000 */
[----:B------:R-:W-:-:S04]  /*abb0*/  F2FP.BF16.F32.PACK_AB R0, RZ, R0 ;  /* 0x00000000ff00723e */ /* 0x000fc800000010ff */
[----:B------:R-:W-:Y:S01]  /*abc0*/  PRMT R19, R0, 0x7610, R19 ;  /* 0x0000761000137816 */ /* 0x000fe20000000013 */
[----:B------:R-:W-:Y:S06]  /*abd0*/  BRA `(.L_x_6430) ;  /* 0x0000000c00c07947 */ /* 0x000fec0003800000 */
.L_x_6427:
        /* <DEDUP_REMOVED lines=11> */
.L_x_6432:
[----:B------:R-:W2:Y:S02]  /*ac90*/  LDG.E R2, desc[UR36][R2.64] ;  /* 0x0000002402027981 */ /* 0x000ea4000c1e1900 */
[----:B--2---:R-:W-:-:S04]  /*aca0*/  I2FP.F32.S32 R0, R2 ;  /* 0x0000000200007245 */ /* 0x004fc80000201400 */
[----:B------:R-:W-:-:S04]  /*acb0*/  F2FP.BF16.F32.PACK_AB R0, RZ, R0 ;  /* 0x00000000ff00723e */ /* 0x000fc800000010ff */
[----:B------:R-:W-:Y:S01]  /*acc0*/  PRMT R19, R0, 0x7610, R19 ;  /* 0x0000761000137816 */ /* 0x000fe20000000013 */
[----:B------:R-:W-:Y:S06]  /*acd0*/  BRA `(.L_x_6430) ;  /* 0x0000000c00807947 */ /* 0x000fec0003800000 */
.L_x_6431:
[----:B------:R-:W2:Y:S02]  /*ace0*/  LDG.E.U16 R2, desc[UR36][R2.64] ;  /* 0x0000002402027981 */ /* 0x000ea4000c1e1500 */
[----:B--2---:R-:W0:Y:S02]  /*acf0*/  I2F.S16 R0, R2 ;  /* 0x0000000200007306 */ /* 0x004e240000101400 */
[----:B0-----:R-:W-:-:S04]  /*ad00*/  F2FP.BF16.F32.PACK_AB R0, RZ, R0 ;  /* 0x00000000ff00723e */ /* 0x001fc800000010ff */
[----:B------:R-:W-:Y:S01]  /*ad10*/  PRMT R19, R0, 0x7610, R19 ;  /* 0x0000761000137816 */ /* 0x000fe20000000013 */
[----:B------:R-:W-:Y:S06]  /*ad20*/  BRA `(.L_x_6430) ;  /* 0x0000000c006c7947 */ /* 0x000fec0003800000 */
.L_x_6426:
        /* <DEDUP_REMOVED lines=9> */
.L_x_6434:
[----:B------:R-:W2:Y:S02]  /*adc0*/  LDG.E.U16 R0, desc[UR36][R2.64] ;  /* 0x0000002402007981 */ /* 0x000ea4000c1e1500 */
[----:B--2---:R-:W-:-:S05]  /*add0*/  HADD2.F32 R0, -RZ, R0.H0_H0 ;  /* 0x20000000ff007230 */ /* 0x004fca0000004100 */
[----:B------:R-:W-:-:S04]  /*ade0*/  F2FP.BF16.F32.PACK_AB R0, RZ, R0 ;  /* 0x00000000ff00723e */ /* 0x000fc800000010ff */
[----:B------:R-:W-:Y:S01]  /*adf0*/  PRMT R19, R0, 0x7610, R19 ;  /* 0x0000761000137816 */ /* 0x000fe20000000013 */
[----:B------:R-:W-:Y:S06]  /*ae00*/  BRA `(.L_x_6430) ;  /* 0x0000000c00347947 */ /* 0x000fec0003800000 */
.L_x_6433:
        /* <DEDUP_REMOVED lines=9> */
.L_x_6436:
[----:B------:R-:W2:Y:S02]  /*aea0*/  LDG.E.U16 R2, desc[UR36][R2.64] ;  /* 0x0000002402027981 */ /* 0x000ea4000c1e1500 */
[----:B--2---:R-:W-:-:S05]  /*aeb0*/  HADD2.F32 R0, -RZ, R2.H0_H0 ;  /* 0x20000002ff007230 */ /* 0x004fca0000004100 */
[----:B------:R-:W-:-:S04]  /*aec0*/  F2FP.BF16.F32.PACK_AB R0, RZ, R0 ;  /* 0x00000000ff00723e */ /* 0x000fc800000010ff */
[----:B------:R-:W-:Y:S01]  /*aed0*/  PRMT R19, R0, 0x7610, R19 ;  /* 0x0000761000137816 */ /* 0x000fe20000000013 */
[----:B------:R-:W-:Y:S06]  /*aee0*/  BRA `(.L_x_6430) ;  /* 0x0000000800fc7947 */ /* 0x000fec0003800000 */
.L_x_6435:
        /* <DEDUP_REMOVED lines=9> */
.L_x_6425:
        /* <DEDUP_REMOVED lines=14> */
.L_x_6439:
        /* <DEDUP_REMOVED lines=9> */
.L_x_6438:
        /* <DEDUP_REMOVED lines=27> */
.L_x_6441:
        /* <DEDUP_REMOVED lines=14> */
.L_x_6440:
[----:B------:R0:W5:Y:S01]  /*b380*/  LDG.E.U16 R19, desc[UR36][R2.64] ;  /* 0x0000002402137981 */ /* 0x000162000c1e1500 */
[----:B------:R-:W-:Y:S05]  /*b390*/  BRA `(.L_x_6430) ;  /* 0x0000000400d07947 */ /* 0x000fea0003800000 */
.L_x_6437:
        /* <DEDUP_REMOVED lines=13> */
.L_x_6444:
        /* <DEDUP_REMOVED lines=21> */
.L_x_6448:
[----:B------:R-:W-:Y:S05]  /*b5c0*/  BSYNC.RECONVERGENT B1 ;  /* 0x0000000000017941 */ /* 0x000fea0003800200 */
.L_x_6447:
[----:B------:R-:W-:Y:S01]  /*b5d0*/  IMAD.SHL.U32 R0, R0, 0x100000, RZ ;  /* 0x0010000000007824 */ /* 0x000fe200078e00ff */
[----:B------:R-:W-:-:S04]  /*b5e0*/  LEA R2, R2, 0x3b800000, 0x17 ;  /* 0x3b80000002027811 */ /* 0x000fc800078eb8ff */
[----:B------:R-:W-:-:S07]  /*b5f0*/  LOP3.LUT R0, R2, R0, R7, 0xfe, !PT ;  /* 0x0000000002007212 */ /* 0x000fce00078efe07 */
.L_x_6446:
[----:B------:R-:W-:Y:S05]  /*b600*/  BSYNC.RECONVERGENT B0 ;  /* 0x0000000000007941 */ /* 0x000fea0003800200 */
.L_x_6445:
[----:B------:R-:W-:-:S04]  /*b610*/  F2FP.BF16.F32.PACK_AB R0, RZ, R0 ;  /* 0x00000000ff00723e */ /* 0x000fc800000010ff */
[----:B------:R-:W-:Y:S01]  /*b620*/  PRMT R19, R0, 0x7610, R19 ;  /* 0x0000761000137816 */ /* 0x000fe20000000013 */
[----:B------:R-:W-:Y:S06]  /*b630*/  BRA `(.L_x_6430) ;  /* 0x0000000400287947 */ /* 0x000fec0003800000 */
.L_x_6443:
        /* <DEDUP_REMOVED lines=21> */
.L_x_6452:
[----:B------:R-:W-:Y:S05]  /*b790*/  BSYNC.RECONVERGENT B1 ;  /* 0x0000000000017941 */ /* 0x000fea0003800200 */
.L_x_6451:
[----:B------:R-:W-:Y:S01]  /*b7a0*/  IMAD.SHL.U32 R0, R0, 0x200000, RZ ;  /* 0x0020000000007824 */ /* 0x000fe200078e00ff */
[----:B------:R-:W-:-:S04]  /*b7b0*/  LEA R2, R2, 0x37800000, 0x17 ;  /* 0x3780000002027811 */ /* 0x000fc800078eb8ff */
[----:B------:R-:W-:-:S07]  /*b7c0*/  LOP3.LUT R0, R2, R0, R7, 0xfe, !PT ;  /* 0x0000000002007212 */ /* 0x000fce00078efe07 */
.L_x_6450:
[----:B------:R-:W-:Y:S05]  /*b7d0*/  BSYNC.RECONVERGENT B0 ;  /* 0x0000000000007941 */ /* 0x000fea0003800200 */
.L_x_6449:
[----:B------:R-:W-:-:S04]  /*b7e0*/  F2FP.BF16.F32.PACK_AB R0, RZ, R0 ;  /* 0x00000000ff00723e */ /* 0x000fc800000010ff */
[----:B------:R-:W-:Y:S01]  /*b7f0*/  PRMT R19, R0, 0x7610, R19 ;  /* 0x0000761000137816 */ /* 0x000fe20000000013 */
[----:B------:R-:W-:Y:S06]  /*b800*/  BRA `(.L_x_6430) ;  /* 0x0000000000b47947 */ /* 0x000fec0003800000 */
.L_x_6442:
        /* <DEDUP_REMOVED lines=14> */
.L_x_6456:
[----:B------:R-:W-:Y:S05]  /*b8f0*/  BSYNC.RECONVERGENT B0 ;  /* 0x0000000000007941 */ /* 0x000fea0003800200 */
.L_x_6455:
[----:B------:R-:W-:-:S04]  /*b900*/  F2FP.BF16.F32.PACK_AB R0, RZ, R0 ;  /* 0x00000000ff00723e */ /* 0x000fc800000010ff */
[----:B------:R-:W-:Y:S01]  /*b910*/  PRMT R19, R0, 0x7610, R19 ;  /* 0x0000761000137816 */ /* 0x000fe20000000013 */
[----:B------:R-:W-:Y:S06]  /*b920*/  BRA `(.L_x_6430) ;  /* 0x00000000006c7947 */ /* 0x000fec0003800000 */
.L_x_6429:
        /* <DEDUP_REMOVED lines=16> */
.L_x_6457:
[----:B------:R-:W-:Y:S01]  /*ba30*/  PRMT R19, RZ, 0x7610, R19 ;  /* 0x00007610ff137816 */ /* 0x000fe20000000013 */
[----:B------:R-:W-:Y:S06]  /*ba40*/  BRA `(.L_x_6430) ;  /* 0x0000000000247947 */ /* 0x000fec0003800000 */
.L_x_6454:
[----:B------:R-:W2:Y:S02]  /*ba50*/  LDG.E.64 R2, desc[UR36][R2.64] ;  /* 0x0000002402027981 */ /* 0x000ea4000c1e1b00 */
[----:B--2---:R-:W0:Y:S02]  /*ba60*/  I2F.U64 R0, R2 ;  /* 0x0000000200007312 */ /* 0x004e240000301000 */
[----:B0-----:R-:W-:-:S04]  /*ba70*/  F2FP.BF16.F32.PACK_AB R0, RZ, R0 ;  /* 0x00000000ff00723e */ /* 0x001fc800000010ff */
[----:B------:R-:W-:Y:S01]  /*ba80*/  PRMT R19, R0, 0x7610, R19 ;  /* 0x0000761000137816 */ /* 0x000fe20000000013 */
[----:B------:R-:W-:Y:S06]  /*ba90*/  BRA `(.L_x_6430) ;  /* 0x0000000000107947 */ /* 0x000fec0003800000 */
.L_x_6453:
[----:B------:R-:W2:Y:S02]  /*baa0*/  LDG.E R2, desc[UR36][R2.64] ;  /* 0x0000002402027981 */ /* 0x000ea4000c1e1900 */
[----:B--2---:R-:W-:-:S04]  /*bab0*/  I2FP.F32.U32 R0, R2 ;  /* 0x0000000200007245 */ /* 0x004fc80000201000 */
[----:B------:R-:W-:-:S04]  /*bac0*/  F2FP.BF16.F32.PACK_AB R0, RZ, R0 ;  /* 0x00000000ff00723e */ /* 0x000fc800000010ff */
[----:B------:R-:W-:-:S07]  /*bad0*/  PRMT R19, R0, 0x7610, R19 ;  /* 0x0000761000137816 */ /* 0x000fce0000000013 */
.L_x_6430:
        /* <DEDUP_REMOVED lines=19> */
.L_x_6461:
[----:B------:R-:W2:Y:S02]  /*bc10*/  LDG.E.U8 R2, desc[UR36][R2.64] ;  /* 0x0000002402027981 */ /* 0x000ea4000c1e1100 */
[----:B--2---:R-:W-:-:S04]  /*bc20*/  I2FP.F32.U32 R0, R2 ;  /* 0x0000000200007245 */ /* 0x004fc80000201000 */
[----:B------:R-:W-:-:S04]  /*bc30*/  F2FP.BF16.F32.PACK_AB R0, RZ, R0 ;  /* 0x00000000ff00723e */ /* 0x000fc800000010ff */
[----:B------:R-:W-:Y:S01]  /*bc40*/  PRMT R8, R0, 0x7610, R8 ;  /* 0x0000761000087816 */ /* 0x000fe20000000008 */
[----:B------:R-:W-:Y:S06]  /*bc50*/  BRA `(.L_x_6463) ;  /* 0x0000000c00c07947 */ /* 0x000fec0003800000 */
.L_x_6460:
        /* <DEDUP_REMOVED lines=11> */
.L_x_6465:
[----:B------:R-:W2:Y:S02]  /*bd10*/  LDG.E R2, desc[UR36][R2.64] ;  /* 0x0000002402027981 */ /* 0x000ea4000c1e1900 */
[----:B--2---:R-:W-:-:S04]  /*bd20*/  I2FP.F32.S32 R0, R2 ;  /* 0x0000000200007245 */ /* 0x004fc80000201400 */
[----:B------:R-:W-:-:S04]  /*bd30*/  F2FP.BF16.F32.PACK_AB R0, RZ, R0 ;  /* 0x00000000ff00723e */ /* 0x000fc800000010ff */
[----:B------:R-:W-:Y:S01]  /*bd40*/  PRMT R8, R0, 0x7610, R8 ;  /* 0x0000761000087816 */ /* 0x000fe20000000008 */
[----:B------:R-:W-:Y:S06]  /*bd50*/  BRA `(.L_x_6463) ;  /* 0x0000000c00807947 */ /* 0x000fec0003800000 */
.L_x_6464:
[----:B------:R-:W2:Y:S02]  /*bd60*/  LDG.E.U16 R2, desc[UR36][R2.64] ;  /* 0x0000002402027981 */ /* 0x000ea4000c1e1500 */
[----:B--2---:R-:W0:Y:S02]  /*bd70*/  I2F.S16 R0, R2 ;  /* 0x0000000200007306 */ /* 0x004e240000101400 */
[----:B0-----:R-:W-:-:S04]  /*bd80*/  F2FP.BF16.F32.PACK_AB R0, RZ, R0 ;  /* 0x00000000ff00723e */ /* 0x001fc800000010ff */
[----:B------:R-:W-:Y:S01]  /*bd90*/  PRMT R8, R0, 0x7610, R8 ;  /* 0x0000761000087816 */ /* 0x000fe20000000008 */
[----:B------:R-:W-:Y:S06]  /*bda0*/  BRA `(.L_x_6463) ;  /* 0x0000000c006c7947 */ /* 0x000fec0003800000 */
.L_x_6459:
        /* <DEDUP_REMOVED lines=9> */
.L_x_6467:
[----:B------:R-:W2:Y:S02]  /*be40*/  LDG.E.U16 R0, desc[UR36][R2.64] ;  /* 0x0000002402007981 */ /* 0x000ea4000c1e1500 */
[----:B--2---:R-:W-:-:S05]  /*be50*/  HADD2.F32 R0, -RZ, R0.H0_H0 ;  /* 0x20000000ff007230 */ /* 0x004fca0000004100 */
[----:B------:R-:W-:-:S04]  /*be60*/  F2FP.BF16.F32.PACK_AB R0, RZ, R0 ;  /* 0x00000000ff00723e */ /* 0x000fc800000010ff */
[----:B------:R-:W-:Y:S01]  /*be70*/  PRMT R8, R0, 0x7610, R8 ;  /* 0x0000761000087816 */ /* 0x000fe20000000008 */
[----:B------:R-:W-:Y:S06]  /*be80*/  BRA `(.L_x_6463) ;  /* 0x0000000c00347947 */ /* 0x000fec0003800000 */
.L_x_6466:
        /* <DEDUP_REMOVED lines=9> */
.L_x_6469:
[----:B------:R-:W2:Y:S02]  /*bf20*/  LDG.E.U16 R2, desc[UR36][R2.64] ;  /* 0x0000002402027981 */ /* 0x000ea4000c1e1500 */
[----:B--2---:R-:W-:-:S05]  /*bf30*/  HADD2.F32 R0, -RZ, R2.H0_H0 ;  /* 0x20000002ff007230 */ /* 0x004fca0000004100 */
[----:B------:R-:W-:-:S04]  /*bf40*/  F2FP.BF16.F32.PACK_AB R0, RZ, R0 ;  /* 0x00000000ff00723e */ /* 0x000fc800000010ff */
[----:B------:R-:W-:Y:S01]  /*bf50*/  PRMT R8, R0, 0x7610, R8 ;  /* 0x0000761000087816 */ /* 0x000fe20000000008 */
[----:B------:R-:W-:Y:S06]  /*bf60*/  BRA `(.L_x_6463) ;  /* 0x0000000800fc7947 */ /* 0x000fec0003800000 */
.L_x_6468:
        /* <DEDUP_REMOVED lines=9> */
.L_x_6458:
        /* <DEDUP_REMOVED lines=14> */
.L_x_6472:
        /* <DEDUP_REMOVED lines=9> */
.L_x_6471:
        /* <DEDUP_REMOVED lines=27> */
.L_x_6474:
        /* <DEDUP_REMOVED lines=14> */
.L_x_6473:
[----:B------:R0:W5:Y:S01]  /*c400*/  LDG.E.U16 R8, desc[UR36][R2.64] ;  /* 0x0000002402087981 */ /* 0x000162000c1e1500 */
[----:B------:R-:W-:Y:S05]  /*c410*/  BRA `(.L_x_6463) ;  /* 0x0000000400d07947 */ /* 0x000fea0003800000 */
.L_x_6470:
        /* <DEDUP_REMOVED lines=13> */
.L_x_6477:
        /* <DEDUP_REMOVED lines=21> */
.L_x_6481:
[----:B------:R-:W-:Y:S05]  /*c640*/  BSYNC.RECONVERGENT B1 ;  /* 0x0000000000017941 */ /* 0x000fea0003800200 */
.L_x_6480:
[----:B------:R-:W-:Y:S01]  /*c650*/  IMAD.SHL.U32 R0, R0, 0x100000, RZ ;  /* 0x0010000000007824 */ /* 0x000fe200078e00ff */
[----:B------:R-:W-:-:S04]  /*c660*/  LEA R2, R2, 0x3b800000, 0x17 ;  /* 0x3b80000002027811 */ /* 0x000fc800078eb8ff */
[----:B------:R-:W-:-:S07]  /*c670*/  LOP3.LUT R0, R2, R0, R7, 0xfe, !PT ;  /* 0x0000000002007212 */ /* 0x000fce00078efe07 */
.L_x_6479:
[----:B------:R-:W-:Y:S05]  /*c680*/  BSYNC.RECONVERGENT B0 ;  /* 0x0000000000007941 */ /* 0x000fea0003800200 */
.L_x_6478:
[----:B------:R-:W-:-:S04]  /*c690*/  F2FP.BF16.F32.PACK_AB R0, RZ, R0 ;  /* 0x00000000ff00723e */ /* 0x000fc800000010ff */
[----:B------:R-:W-:Y:S01]  /*c6a0*/  PRMT R8, R0, 0x7610, R8 ;  /* 0x0000761000087816 */ /* 0x000fe20000000008 */
[----:B------:R-:W-:Y:S06]  /*c6b0*/  BRA `(.L_x_6463) ;  /* 0x0000000400287947 */ /* 0x000fec0003800000 */
.L_x_6476:
        /* <DEDUP_REMOVED lines=21> */
.L_x_6485:
[----:B------:R-:W-:Y:S05]  /*c810*/  BSYNC.RECONVERGENT B1 ;  /* 0x0000000000017941 */ /* 0x000fea0003800200 */
.L_x_6484:
[----:B------:R-:W-:Y:S01]  /*c820*/  IMAD.SHL.U32 R0, R0, 0x200000, RZ ;  /* 0x0020000000007824 */ /* 0x000fe200078e00ff */
[----:B------:R-:W-:-:S04]  /*c830*/  LEA R2, R2, 0x37800000, 0x17 ;  /* 0x3780000002027811 */ /* 0x000fc800078eb8ff */
[----:B------:R-:W-:-:S07]  /*c840*/  LOP3.LUT R0, R2, R0, R7, 0xfe, !PT ;  /* 0x0000000002007212 */ /* 0x000fce00078efe07 */
.L_x_6483:
[----:B------:R-:W-:Y:S05]  /*c850*/  BSYNC.RECONVERGENT B0 ;  /* 0x0000000000007941 */ /* 0x000fea0003800200 */
.L_x_6482:
[----:B------:R-:W-:-:S04]  /*c860*/  F2FP.BF16.F32.PACK_AB R0, RZ, R0 ;  /* 0x00000000ff00723e */ /* 0x000fc800000010ff */
[----:B------:R-:W-:Y:S01]  /*c870*/  PRMT R8, R0, 0x7610, R8 ;  /* 0x0000761000087816 */ /* 0x000fe20000000008 */
[----:B------:R-:W-:Y:S06]  /*c880*/  BRA `(.L_x_6463) ;  /* 0x0000000000b47947 */ /* 0x000fec0003800000 */
.L_x_6475:
        /* <DEDUP_REMOVED lines=8> */
[----:B------:R-:W-:Y:S02]  /*c910*/  MOV R0, 0x400000 ;  /* 0x0040000000007802 */ /* 0x000fe40000000f00 */
[----:B--2---:R-:W-:-:S13]  /*c920*/  ISETP.NE.AND P0, PT, R2, RZ, PT ;  /* 0x000000ff0200720c */ /* 0x004fda0003f05270 */
[----:B------:R-:W-:Y:S05]  /*c930*/  @!P0 BRA `(.L_x_6489) ;  /* 0x00000000000c8947 */ /* 0x000fea0003800000 */
[----:B------:R-:W-:-:S13]  /*c940*/  ISETP.NE.AND P0, PT, R2, 0xff, PT ;  /* 0x000000ff0200780c */ /* 0x000fda0003f05270 */
[----:B------:R-:W-:Y:S02]  /*c950*/  @!P0 IMAD.MOV.U32 R0, RZ, RZ, 0x7f800001 ;  /* 0x7f800001ff008424 */ /* 0x000fe400078e00ff */
[----:B------:R-:W-:-:S07]  /*c960*/  @P0 IMAD.SHL.U32 R0, R2, 0x800000, RZ ;  /* 0x0080000002000824 */ /* 0x000fce00078e00ff */
.L_x_6489:
[----:B------:R-:W-:Y:S05]  /*c970*/  BSYNC.RECONVERGENT B0 ;  /* 0x0000000000007941 */ /* 0x000fea0003800200 */
.L_x_6488:
[----:B------:R-:W-:-:S04]  /*c980*/  F2FP.BF16.F32.PACK_AB R0, RZ, R0 ;  /* 0x00000000ff00723e */ /* 0x000fc800000010ff */
[----:B------:R-:W-:Y:S01]  /*c990*/  PRMT R8, R0, 0x7610, R8 ;  /* 0x0000761000087816 */ /* 0x000fe20000000008 */
[----:B------:R-:W-:Y:S06]  /*c9a0*/  BRA `(.L_x_6463) ;  /* 0x00000000006c7947 */ /* 0x000fec0003800000 */
.L_x_6462:
        /* <DEDUP_REMOVED lines=15> */
[----:B--2--5:R-:W-:Y:S05]  /*caa0*/  CALL.ABS.NOINC R2 ;  /* 0x0000000002007343 */ /* 0x024fea0003c00000 */
.L_x_6490:
[----:B------:R-:W-:Y:S01]  /*cab0*/  PRMT R8, RZ, 0x7610, R8 ;  /* 0x00007610ff087816 */ /* 0x000fe20000000008 */
[----:B------:R-:W-:Y:S06]  /*cac0*/  BRA `(.L_x_6463) ;  /* 0x0000000000247947 */ /* 0x000fec0003800000 */
.L_x_6487:
[----:B------:R-:W2:Y:S02]  /*cad0*/  LDG.E.64 R2, desc[UR36][R2.64] ;  /* 0x0000002402027981 */ /* 0x000ea4000c1e1b00 */
[----:B--2---:R-:W0:Y:S02]  /*cae0*/  I2F.U64 R0, R2 ;  /* 0x0000000200007312 */ /* 0x004e240000301000 */
[----:B0-----:R-:W-:-:S04]  /*caf0*/  F2FP.BF16.F32.PACK_AB R0, RZ, R0 ;  /* 0x00000000ff00723e */ /* 0x001fc800000010ff */
[----:B------:R-:W-:Y:S01]  /*cb00*/  PRMT R8, R0, 0x7610, R8 ;  /* 0x0000761000087816 */ /* 0x000fe20000000008 */
[----:B------:R-:W-:Y:S06]  /*cb10*/  BRA `(.L_x_6463) ;  /* 0x0000000000107947 */ /* 0x000fec0003800000 */
.L_x_6486:
[----:B------:R-:W2:Y:S02]  /*cb20*/  LDG.E R2, desc[UR36][R2.64] ;  /* 0x0000002402027981 */ /* 0x000ea4000c1e1900 */
[----:B--2---:R-:W-:-:S04]  /*cb30*/  I2FP.F32.U32 R0, R2 ;  /* 0x0000000200007245 */ /* 0x004fc80000201000 */
[----:B------:R-:W-:-:S04]  /*cb40*/  F2FP.BF16.F32.PACK_AB R0, RZ, R0 ;  /* 0x00000000ff00723e */ /* 0x000fc800000010ff */
[----:B------:R-:W-:-:S07]  /*cb50*/  PRMT R8, R0, 0x7610, R8 ;  /* 0x0000761000087816 */ /* 0x000fce0000000008 */
.L_x_6463:
        /* <DEDUP_REMOVED lines=22> */
.L_x_6492:
[----:B------:R-:W-:Y:S05]  /*ccc0*/  BSYNC.RECONVERGENT B1 ;  /* 0x0000000000017941 */ /* 0x000fea0003800200 */
.L_x_6491:
        /* <DEDUP_REMOVED lines=43> */
.L_x_6496:
[----:B0-----:R-:W-:-:S06]  /*cf80*/  IMAD.U32 R3, R19, 0x10000, RZ ;  /* 0x0001000013037824 */ /* 0x001fcc00078e00ff */
[----:B------:R-:W0:Y:S02]  /*cf90*/  F2I.S64.TRUNC R2, R3 ;  /* 0x0000000300027311 */ /* 0x000e24000020d900 */
[----:B0-----:R0:W-:Y:S01]  /*cfa0*/  STG.E.U8 desc[UR36][R4.64], R2 ;  /* 0x0000000204007986 */ /* 0x0011e2000c101124 */
[----:B------:R-:W-:Y:S05]  /*cfb0*/  BRA `(.L_x_6498) ;  /* 0x0000000c006c7947 */ /* 0x000fea0003800000 */
.L_x_6495:
[----:B------:R-:W-:-:S09]  /*cfc0*/  UISETP.NE.AND UP0, UPT, UR4, 0x2, UPT ;  /* 0x000000020400788c */ /* 0x000fd2000bf05270 */
[----:B------:R-:W-:Y:S05]  /*cfd0*/  BRA.U !UP0, `(.L_x_6499) ;  /* 0x0000000108307547 */ /* 0x000fea000b800000 */
[----:B------:R-:W-:-:S09]  /*cfe0*/  UISETP.NE.AND UP0, UPT, UR4, 0x3, UPT ;  /* 0x000000030400788c */ /* 0x000fd2000bf05270 */
[----:B------:R-:W-:Y:S05]  /*cff0*/  BRA.U !UP0, `(.L_x_6500) ;  /* 0x0000000108187547 */ /* 0x000fea000b800000 */
[----:B------:R-:W-:-:S09]  /*d000*/  UISETP.NE.AND UP0, UPT, UR4, 0x4, UPT ;  /* 0x000000040400788c */ /* 0x000fd2000bf05270 */
[----:B------:R-:W-:Y:S05]  /*d010*/  BRA.U UP0, `(.L_x_6497) ;  /* 0x0000000900787547 */ /* 0x000fea000b800000 */
[----:B0-----:R-:W-:-:S06]  /*d020*/  SHF.L.U32 R2, R19, 0x10, RZ ;  /* 0x0000001013027819 */ /* 0x001fcc00000006ff */
[----:B------:R-:W0:Y:S02]  /*d030*/  F2I.S64.TRUNC R2, R2 ;  /* 0x0000000200027311 */ /* 0x000e24000020d900 */
[----:B0-----:R0:W-:Y:S01]  /*d040*/  STG.E.64 desc[UR36][R4.64], R2 ;  /* 0x0000000204007986 */ /* 0x0011e2000c101b24 */
[----:B------:R-:W-:Y:S05]  /*d050*/  BRA `(.L_x_6498) ;  /* 0x0000000c00447947 */ /* 0x000fea0003800000 */
.L_x_6500:
[----:B0-----:R-:W-:-:S06]  /*d060*/  IMAD.U32 R19, R19, 0x10000, RZ ;  /* 0x0001000013137824 */ /* 0x001fcc00078e00ff */
[----:B------:R-:W0:Y:S02]  /*d070*/  F2I.FTZ.TRUNC.NTZ R19, R19 ;  /* 0x0000001300137305 */ /* 0x000e24000021f100 */
[----:B0-----:R0:W-:Y:S01]  /*d080*/  STG.E desc[UR36][R4.64], R19 ;  /* 0x0000001304007986 */ /* 0x0011e2000c101924 */
[----:B------:R-:W-:Y:S05]  /*d090*/  BRA `(.L_x_6498) ;  /* 0x0000000c00347947 */ /* 0x000fea0003800000 */
.L_x_6499:
[----:B0-----:R-:W-:-:S06]  /*d0a0*/  IMAD.U32 R19, R19, 0x10000, RZ ;  /* 0x0001000013137824 */ /* 0x001fcc00078e00ff */
[----:B------:R-:W0:Y:S02]  /*d0b0*/  F2I.FTZ.TRUNC.NTZ R19, R19 ;  /* 0x0000001300137305 */ /* 0x000e24000021f100 */
[----:B0-----:R0:W-:Y:S01]  /*d0c0*/  STG.E.U16 desc[UR36][R4.64], R19 ;  /* 0x0000001304007986 */ /* 0x0011e2000c101524 */
[----:B------:R-:W-:Y:S05]  /*d0d0*/  BRA `(.L_x_6498) ;  /* 0x0000000c00247947 */ /* 0x000fea0003800000 */
.L_x_6494:
        /* <DEDUP_REMOVED lines=9> */
.L_x_6502:
[----:B0-----:R-:W-:-:S05]  /*d170*/  IMAD.U32 R0, R19, 0x10000, RZ ;  /* 0x0001000013007824 */ /* 0x001fca00078e00ff */
[----:B------:R-:W-:-:S05]  /*d180*/  F2FP.F16.F32.PACK_AB R0, RZ, R0 ;  /* 0x00000000ff00723e */ /* 0x000fca00000000ff */
[----:B------:R0:W-:Y:S01]  /*d190*/  STG.E.U16 desc[UR36][R4.64], R0 ;  /* 0x0000000004007986 */ /* 0x0001e2000c101524 */
[----:B------:R-:W-:Y:S05]  /*d1a0*/  BRA `(.L_x_6498) ;  /* 0x0000000800f07947 */ /* 0x000fea0003800000 */
.L_x_6501:
        /* <DEDUP_REMOVED lines=10> */
.L_x_6504:
[----:B0-----:R-:W-:-:S04]  /*d250*/  SHF.L.U32 R19, R19, 0x10, RZ ;  /* 0x0000001013137819 */ /* 0x001fc800000006ff */
[----:B------:R-:W-:-:S04]  /*d260*/  F2FP.F16.F32.PACK_AB R3, RZ, R19 ;  /* 0x00000013ff03723e */ /* 0x000fc800000000ff */
[----:B------:R-:W-:-:S05]  /*d270*/  PRMT R3, R3, 0x5410, RZ ;  /* 0x0000541003037816 */ /* 0x000fca00000000ff */
[----:B------:R2:W-:Y:S01]  /*d280*/  STG.E desc[UR36][R4.64], R3 ;  /* 0x0000000304007986 */ /* 0x0005e2000c101924 */
[----:B------:R-:W-:Y:S05]  /*d290*/  BRA `(.L_x_6498) ;  /* 0x0000000800b47947 */ /* 0x000fea0003800000 */
.L_x_6503:
[----:B0-----:R-:W-:-:S04]  /*d2a0*/  IMAD.U32 R2, R19, 0x10000, RZ ;  /* 0x0001000013027824 */ /* 0x001fc800078e00ff */
[----:B------:R-:W-:-:S06]  /*d2b0*/  FMUL.FTZ R2, R2, 1 ;  /* 0x3f80000002027820 */ /* 0x000fcc0000410000 */
[----:B------:R-:W0:Y:S02]  /*d2c0*/  F2F.F64.F32 R2, R2 ;  /* 0x0000000200027310 */ /* 0x000e240000201800 */
[----:B0-----:R4:W-:Y:S01]  /*d2d0*/  STG.E.64 desc[UR36][R4.64], R2 ;  /* 0x0000000204007986 */ /* 0x0019e2000c101b24 */
[----:B------:R-:W-:Y:S05]  /*d2e0*/  BRA `(.L_x_6498) ;  /* 0x0000000800a07947 */ /* 0x000fea0003800000 */
.L_x_6493:
        /* <DEDUP_REMOVED lines=14> */
.L_x_6508:
        /* <DEDUP_REMOVED lines=17> */
.L_x_6511:
[----:B------:R-:W-:-:S04]  /*d4e0*/  SHF.R.U32.HI R3, RZ, 0x18, R19 ;  /* 0x00000018ff037819 */ /* 0x000fc80000011613 */
[----:B------:R-:W-:-:S04]  /*d4f0*/  LOP3.LUT R0, R0, 0x80, R3, 0xf8, !PT ;  /* 0x0000008000007812 */ /* 0x000fc800078ef803 */
[----:B------:R-:W-:-:S07]  /*d500*/  PRMT R2, R0, 0x7610, R2 ;  /* 0x0000761000027816 */ /* 0x000fce0000000002 */
.L_x_6510:
[----:B------:R-:W-:Y:S05]  /*d510*/  BSYNC.RECONVERGENT B0 ;  /* 0x0000000000007941 */ /* 0x000fea0003800200 */
.L_x_6509:
[----:B------:R0:W-:Y:S01]  /*d520*/  STG.E.U8 desc[UR36][R4.64], R2 ;  /* 0x0000000204007986 */ /* 0x0001e2000c101124 */
[----:B------:R-:W-:Y:S05]  /*d530*/  BRA `(.L_x_6498) ;  /* 0x00000008000c7947 */ /* 0x000fea0003800000 */
.L_x_6507:
        /* <DEDUP_REMOVED lines=17> */
.L_x_6514:
[----:B------:R-:W-:-:S04]  /*d650*/  SHF.R.U32.HI R3, RZ, 0x18, R19 ;  /* 0x00000018ff037819 */ /* 0x000fc80000011613 */
[----:B------:R-:W-:-:S04]  /*d660*/  LOP3.LUT R0, R0, 0x80, R3, 0xf8, !PT ;  /* 0x0000008000007812 */ /* 0x000fc800078ef803 */
[----:B------:R-:W-:-:S07]  /*d670*/  PRMT R2, R0, 0x7610, R2 ;  /* 0x0000761000027816 */ /* 0x000fce0000000002 */
.L_x_6513:
[----:B------:R-:W-:Y:S05]  /*d680*/  BSYNC.RECONVERGENT B0 ;  /* 0x0000000000007941 */ /* 0x000fea0003800200 */
.L_x_6512:
[----:B------:R0:W-:Y:S01]  /*d690*/  STG.E.U8 desc[UR36][R4.64], R2 ;  /* 0x0000000204007986 */ /* 0x0001e2000c101124 */
[----:B------:R-:W-:Y:S05]  /*d6a0*/  BRA `(.L_x_6498) ;  /* 0x0000000400b07947 */ /* 0x000fea0003800000 */
.L_x_6506:
        /* <DEDUP_REMOVED lines=22> */
.L_x_6516:
[----:B0-----:R-:W-:-:S06]  /*d810*/  IMAD.U32 R2, R19, 0x10000, RZ ;  /* 0x0001000013027824 */ /* 0x001fcc00078e00ff */
[----:B------:R-:W0:Y:S02]  /*d820*/  F2I.U64.TRUNC R2, R2 ;  /* 0x0000000200027311 */ /* 0x000e24000020d800 */
[----:B0-----:R0:W-:Y:S01]  /*d830*/  STG.E.64 desc[UR36][R4.64], R2 ;  /* 0x0000000204007986 */ /* 0x0011e2000c101b24 */
[----:B------:R-:W-:Y:S05]  /*d840*/  BRA `(.L_x_6498) ;  /* 0x0000000400487947 */ /* 0x000fea0003800000 */
.L_x_6515:
[----:B0-----:R-:W-:-:S06]  /*d850*/  IMAD.U32 R19, R19, 0x10000, RZ ;  /* 0x0001000013137824 */ /* 0x001fcc00078e00ff */
[----:B------:R-:W0:Y:S02]  /*d860*/  F2I.FTZ.U32.TRUNC.NTZ R19, R19 ;  /* 0x0000001300137305 */ /* 0x000e24000021f000 */
[----:B0-----:R0:W-:Y:S01]  /*d870*/  STG.E desc[UR36][R4.64], R19 ;  /* 0x0000001304007986 */ /* 0x0011e2000c101924 */
[----:B------:R-:W-:Y:S05]  /*d880*/  BRA `(.L_x_6498) ;  /* 0x0000000400387947 */ /* 0x000fea0003800000 */
.L_x_6505:
        /* <DEDUP_REMOVED lines=11> */
.L_x_6518:
[----:B0-----:R-:W-:Y:S01]  /*d940*/  IMAD.U32 R19, R19, 0x10000, RZ ;  /* 0x0001000013137824 */ /* 0x001fe200078e00ff */
[----:B------:R-:W-:-:S03]  /*d950*/  CS2R R10, SRZ ;  /* 0x00000000000a7805 */ /* 0x000fc6000001ff00 */
[----:B------:R-:W-:-:S06]  /*d960*/  FMUL.FTZ R8, R19, 1 ;  /* 0x3f80000013087820 */ /* 0x000fcc0000410000 */
[----:B------:R-:W0:Y:S02]  /*d970*/  F2F.F64.F32 R8, R8 ;  /* 0x0000000800087310 */ /* 0x000e240000201800 */
[----:B0-----:R0:W-:Y:S01]  /*d980*/  STG.E.128 desc[UR36][R4.64], R8 ;  /* 0x0000000804007986 */ /* 0x0011e2000c101d24 */
[----:B------:R-:W-:Y:S05]  /*d990*/  BRA `(.L_x_6498) ;  /* 0x0000000000f47947 */ /* 0x000fea0003800000 */
.L_x_6517:
[----:B------:R-:W-:-:S09]  /*d9a0*/  UISETP.NE.AND UP0, UPT, UR4, 0xf, UPT ;  /* 0x0000000f0400788c */ /* 0x000fd2000bf05270 */
[----:B------:R-:W-:Y:S05]  /*d9b0*/  BRA.U !UP0, `(.L_x_6519) ;  /* 0x0000000108e87547 */ /* 0x000fea000b800000 */
[----:B------:R-:W-:-:S09]  /*d9c0*/  UISETP.NE.AND UP0, UPT, UR4, 0x17, UPT ;  /* 0x000000170400788c */ /* 0x000fd2000bf05270 */
[----:B------:R-:W-:Y:S05]  /*d9d0*/  BRA.U !UP0, `(.L_x_6520) ;  /* 0x0000000108907547 */ /* 0x000fea000b800000 */
[----:B------:R-:W-:-:S09]  /*d9e0*/  UISETP.NE.AND UP0, UPT, UR4, 0x18, UPT ;  /* 0x000000180400788c */ /* 0x000fd2000bf05270 */
[----:B------:R-:W-:Y:S05]  /*d9f0*/  BRA.U !UP0, `(.L_x_6521) ;  /* 0x0000000108447547 */ /* 0x000fea000b800000 */
.L_x_6497:
        /* <DEDUP_REMOVED lines=16> */
.L_x_6522:
[----:B------:R-:W-:Y:S05]  /*db00*/  BRA `(.L_x_6498) ;  /* 0x0000000000987947 */ /* 0x000fea0003800000 */
.L_x_6521:
        /* <DEDUP_REMOVED lines=13> */
.L_x_6524:
[----:B------:R-:W-:Y:S05]  /*dbe0*/  BSYNC.RECONVERGENT B0 ;  /* 0x0000000000007941 */ /* 0x000fea0003800200 */
.L_x_6523:
[----:B------:R-:W-:-:S05]  /*dbf0*/  LOP3.LUT R3, R0, 0x80, R3, 0xf8, !PT ;  /* 0x0000008000037812 */ /* 0x000fca00078ef803 */
[----:B------:R0:W-:Y:S01]  /*dc00*/  STG.E.U8 desc[UR36][R4.64], R3 ;  /* 0x0000000304007986 */ /* 0x0001e2000c101124 */
[----:B------:R-:W-:Y:S05]  /*dc10*/  BRA `(.L_x_6498) ;  /* 0x0000000000547947 */ /* 0x000fea0003800000 */
.L_x_6520:
        /* <DEDUP_REMOVED lines=12> */
.L_x_6526:
[----:B------:R-:W-:Y:S01]  /*dce0*/  HFMA2 R0, -RZ, RZ, 0, 7.569789886474609375e-06 ;  /* 0x0000007fff007431 */ /* 0x000fe200000001ff */
[----:B------:R-:W-:-:S04]  /*dcf0*/  ISETP.GT.U32.AND P0, PT, R2, 0x7f800000, PT ;  /* 0x7f8000000200780c */ /* 0x000fc80003f04070 */
[----:B------:R-:W-:-:S09]  /*dd00*/  SEL R0, R0, 0x7c, P0 ;  /* 0x0000007c00007807 */ /* 0x000fd20000000000 */
.L_x_6527:
[----:B------:R-:W-:Y:S05]  /*dd10*/  BSYNC.RECONVERGENT B0 ;  /* 0x0000000000007941 */ /* 0x000fea0003800200 */
.L_x_6525:
[----:B------:R-:W-:-:S04]  /*dd20*/  SHF.R.U32.HI R3, RZ, 0x18, R3 ;  /* 0x00000018ff037819 */ /* 0x000fc80000011603 */
[----:B------:R-:W-:-:S05]  /*dd30*/  LOP3.LUT R3, R0, 0x80, R3, 0xf8, !PT ;  /* 0x0000008000037812 */ /* 0x000fca00078ef803 */
[----:B------:R0:W-:Y:S01]  /*dd40*/  STG.E.U8 desc[UR36][R4.64], R3 ;  /* 0x0000000304007986 */ /* 0x0001e2000c101124 */
[----:B------:R-:W-:Y:S05]  /*dd50*/  BRA `(.L_x_6498) ;  /* 0x0000000000047947 */ /* 0x000fea0003800000 */
.L_x_6519:
[----:B0-----:R0:W-:Y:S02]  /*dd60*/  STG.E.U16 desc[UR36][R4.64], R19 ;  /* 0x0000001304007986 */ /* 0x0011e4000c101524 */
.L_x_6498:
[----:B------:R-:W-:-:S07]  /*dd70*/  VIADD R17, R17, 0x80 ;  /* 0x0000008011117836 */ /* 0x000fce0000000000 */
.L_x_6423:
[----:B------:R-:W-:Y:S05]  /*dd80*/  BSYNC.RECONVERGENT B6 ;  /* 0x0000000000067941 */ /* 0x000fea0003800200 */
.L_x_6422:
[----:B------:R-:W5:Y:S02]  /*dd90*/  LDCU UR4, c[0x0][0x380] ;  /* 0x00007000ff0477ac */ /* 0x000f640008000800 */
[----:B-----5:R-:W-:-:S13]  /*dda0*/  ISETP.GE.AND P0, PT, R17, UR4, PT ;  /* 0x0000000411007c0c */ /* 0x020fda000bf06270 */
[----:B------:R-:W-:Y:S05]  /*ddb0*/  @P0 EXIT ;  /* 0x000000000000094d */ /* 0x000fea0003800000 */
        /* <DEDUP_REMOVED lines=354> */
.L_x_6528:
[----:B------:R-:W0:Y:S01]  /*f3e0*/  LDCU.64 UR6, c[0x0][0x5e8] ;  /* 0x0000bd00ff0677ac */ /* 0x000e220008000a00 */
[----:B------:R-:W1:Y:S01]  /*f3f0*/  LDCU.64 UR8, c[0x0][0x5f0] ;  /* 0x0000be00ff0877ac */ /* 0x000e620008000a00 */
[----:B------:R-:W-:-:S04]  /*f400*/  UPRMT UR4, UR39, 0x9910, URZ ;  /* 0x0000991027047896 */ /* 0x000fc800080000ff */
[----:B------:R-:W-:Y:S01]  /*f410*/  UISETP.GT.AND UP0, UPT, UR4, 0x9, UPT ;  /* 0x000000090400788c */ /* 0x000fe2000bf04270 */
[----:B0-----:R-:W-:Y:S02]  /*f420*/  IADD3 R16, P0, PT, R16, UR6, RZ ;  /* 0x0000000610107c10 */ /* 0x001fe4000ff1e0ff */
[----:B-1-34-:R-:W-:-:S03]  /*f430*/  IADD3 R2, P1, PT, R0, UR8, RZ ;  /* 0x0000000800027c10 */ /* 0x01afc6000ff3e0ff */
[----:B------:R-:W-:Y:S01]  /*f440*/  IMAD.X R17, RZ, RZ, UR7, P0 ;  /* 0x00000007ff117e24 */ /* 0x000fe200080e06ff */
[----:B--2---:R-:W-:Y:S02]  /*f450*/  IADD3.X R3, PT, PT, RZ, UR9, RZ, P1, !PT ;  /* 0x00000009ff037c10 */ /* 0x004fe40008ffe4ff */
        /* <DEDUP_REMOVED lines=14> */
.L_x_6532:
[----:B------:R-:W2:Y:S02]  /*f540*/  LDG.E.U8 R2, desc[UR36][R2.64] ;  /* 0x0000002402027981 */ /* 0x000ea4000c1e1100 */
[----:B--2---:R-:W-:-:S04]  /*f550*/  I2FP.F32.U32 R0, R2 ;  /* 0x0000000200007245 */ /* 0x004fc80000201000 */
[----:B------:R-:W-:-:S04]  /*f560*/  F2FP.BF16.F32.PACK_AB R0, RZ, R0 ;  /* 0x00000000ff00723e */ /* 0x000fc800000010ff */
[----:B------:R-:W-:Y:S01]  /*f570*/  PRMT R19, R0, 0x7610, R19 ;  /* 0x0000761000137816 */ /* 0x000fe20000000013 */
[----:B------:R-:W-:Y:S06]  /*f580*/  BRA `(.L_x_6534) ;  /* 0x0000000c00c07947 */ /* 0x000fec0003800000 */
.L_x_6531:
        /* <DEDUP_REMOVED lines=11> */
.L_x_6536:
[----:B------:R-:W2:Y:S02]  /*f640*/  LDG.E R2, desc[UR36][R2.64] ;  /* 0x0000002402027981 */ /* 0x000ea4000c1e1900 */
[----:B--2---:R-:W-:-:S04]  /*f650*/  I2FP.F32.S32 R0, R2 ;  /* 0x0000000200007245 */ /* 0x004fc80000201400 */
[----:B------:R-:W-:-:S04]  /*f660*/  F2FP.BF16.F32.PACK_AB R0, RZ, R0 ;  /* 0x00000000ff00723e */ /* 0x000fc800000010ff */
[----:B------:R-:W-:Y:S01]  /*f670*/  PRMT R19, R0, 0x7610, R19 ;  /* 0x0000761000137816 */ /* 0x000fe20000000013 */
[----:B------:R-:W-:Y:S06]  /*f680*/  BRA `(.L_x_6534) ;  /* 0x0000000c00807947 */ /* 0x000fec0003800000 */
.L_x_6535:
[----:B------:R-:W2:Y:S02]  /*f690*/  LDG.E.U16 R2, desc[UR36][R2.64] ;  /* 0x0000002402027981 */ /* 0x000ea4000c1e1500 */
[----:B--2---:R-:W0:Y:S02]  /*f6a0*/  I2F.S16 R0, R2 ;  /* 0x0000000200007306 */ /* 0x004e240000101400 */
[----:B0-----:R-:W-:-:S04]  /*f6b0*/  F2FP.BF16.F32.PACK_AB R0, RZ, R0 ;  /* 0x00000000ff00723e */ /* 0x001fc800000010ff */
[----:B------:R-:W-:Y:S01]  /*f6c0*/  PRMT R19, R0, 0x7610, R19 ;  /* 0x0000761000137816 */ /* 0x000fe20000000013 */
[----:B------:R-:W-:Y:S06]  /*f6d0*/  BRA `(.L_x_6534) ;  /* 0x0000000c006c7947 */ /* 0x000fec0003800000 */
.L_x_6530:
        /* <DEDUP_REMOVED lines=9> */
.L_x_6538:
[----:B------:R-:W2:Y:S02]  /*f770*/  LDG.E.U16 R0, desc[UR36][R2.64] ;  /* 0x0000002402007981 */ /* 0x000ea4000c1e1500 */
[----:B--2---:R-:W-:-:S05]  /*f780*/  HADD2.F32 R0, -RZ, R0.H0_H0 ;  /* 0x20000000ff007230 */ /* 0x004fca0000004100 */
[----:B------:R-:W-:-:S04]  /*f790*/  F2FP.BF16.F32.PACK_AB R0, RZ, R0 ;  /* 0x00000000ff00723e */ /* 0x000fc800000010ff */
[----:B------:R-:W-:Y:S01]  /*f7a0*/  PRMT R19, R0, 0x7610, R19 ;  /* 0x0000761000137816 */ /* 0x000fe20000000013 */
[----:B------:R-:W-:Y:S06]  /*f7b0*/  BRA `(.L_x_6534) ;  /* 0x0000000c00347947 */ /* 0x000fec0003800000 */
.L_x_6537:
        /* <DEDUP_REMOVED lines=9> */
.L_x_6540:
[----:B------:R-:W2:Y:S02]  /*f850*/  LDG.E.U16 R2, desc[UR36][R2.64] ;  /* 0x0000002402027981 */ /* 0x000ea4000c1e1500 */
[----:B--2---:R-:W-:-:S05]  /*f860*/  HADD2.F32 R0, -RZ, R2.H0_H0 ;  /* 0x20000002ff007230 */ /* 0x004fca0000004100 */
[----:B------:R-:W-:-:S04]  /*f870*/  F2FP.BF16.F32.PACK_AB R0, RZ, R0 ;  /* 0x00000000ff00723e */ /* 0x000fc800000010ff */
[----:B------:R-:W-:Y:S01]  /*f880*/  PRMT R19, R0, 0x7610, R19 ;  /* 0x0000761000137816 */ /* 0x000fe20000000013 */
[----:B------:R-:W-:Y:S06]  /*f890*/  BRA `(.L_x_6534) ;  /* 0x0000000800fc7947 */ /* 0x000fec0003800000 */
.L_x_6539:
        /* <DEDUP_REMOVED lines=9> */
.L_x_6529:
        /* <DEDUP_REMOVED lines=14> */
.L_x_6543:
        /* <DEDUP_REMOVED lines=9> */
.L_x_6542:
        /* <DEDUP_REMOVED lines=27> */
.L_x_6545:
        /* <DEDUP_REMOVED lines=14> */
.L_x_6544:
[----:B------:R0:W5:Y:S01]  /*fd30*/  LDG.E.U16 R19, desc[UR36][R2.64] ;  /* 0x0000002402137981 */ /* 0x000162000c1e1500 */
[----:B------:R-:W-:Y:S05]  /*fd40*/  BRA `(.L_x_6534) ;  /* 0x0000000400d07947 */ /* 0x000fea0003800000 */
.L_x_6541:
        /* <DEDUP_REMOVED lines=13> */
.L_x_6548:
        /* <DEDUP_REMOVED lines=21> */
.L_x_6552:
[----:B------:R-:W-:Y:S05]  /*ff70*/  BSYNC.RECONVERGENT B1 ;  /* 0x0000000000017941 */ /* 0x000fea0003800200 */
.L_x_6551:
[----:B------:R-:W-:Y:S02]  /*ff80*/  SHF.L.U32 R0, R0, 0x14, RZ ;  /* 0x0000001400007819 */ /* 0x000fe400000006ff */
[----:B------:R-:W-:-:S04]  /*ff90*/  LEA R2, R2, 0x3b800000, 0x17 ;  /* 0x3b80000002027811 */ /* 0x000fc800078eb8ff */
[----:B------:R-:W-:-:S07]  /*ffa0*/  LOP3.LUT R0, R2, R0, R7, 0xfe, !PT ;  /* 0x0000000002007212 */ /* 0x000fce00078efe07 */
.L_x_6550:
[----:B------:R-:W-:Y:S05]  /*ffb0*/  BSYNC.RECONVERGENT B0 ;  /* 0x0000000000007941 */ /* 0x000fea0003800200 */
.L_x_6549:
[----:B------:R-:W-:-:S04]  /*ffc0*/  F2FP.BF16.F32.PACK_AB R0, RZ, R0 ;  /* 0x00000000ff00723e */ /* 0x000fc800000010ff */
[----:B------:R-:W-:Y:S01]  /*ffd0*/  PRMT R19, R0, 0x7610, R19 ;  /* 0x0000761000137816 */ /* 0x000fe20000000013 */
[----:B------:R-:W-:Y:S06]  /*ffe0*/  BRA `(.L_x_6534) ;  /* 0x0000000400287947 */ /* 0x000fec0003800000 */
.L_x_6547:
        /* <DEDUP_REMOVED lines=21> */
.L_x_6556:
[----:B------:R-:W-:Y:S05]  /*10140*/  BSYNC.RECONVERGENT B1 ;  /* 0x0000000000017941 */ /* 0x000fea0003800200 */
.L_x_6555:
[----:B------:R-:W-:Y:S01]  /*10150*/  IMAD.SHL.U32 R0, R0, 0x200000, RZ ;  /* 0x0020000000007824 */ /* 0x000fe200078e00ff */
[----:B------:R-:W-:-:S04]  /*10160*/  LEA R2, R2, 0x37800000, 0x17 ;  /* 0x3780000002027811 */ /* 0x000fc800078eb8ff */
[----:B------:R-:W-:-:S07]  /*10170*/  LOP3.LUT R0, R2, R0, R7, 0xfe, !PT ;  /* 0x0000000002007212 */ /* 0x000fce00078efe07 */
.L_x_6554:
[----:B------:R-:W-:Y:S05]  /*10180*/  BSYNC.RECONVERGENT B0 ;  /* 0x0000000000007941 */ /* 0x000fea0003800200 */
.L_x_6553:
[----:B------:R-:W-:-:S04]  /*10190*/  F2FP.BF16.F32.PACK_AB R0, RZ, R0 ;  /* 0x00000000ff00723e */ /* 0x000fc800000010ff */
[----:B------:R-:W-:Y:S01]  /*101a0*/  PRMT R19, R0, 0x7610, R19 ;  /* 0x0000761000137816 */ /* 0x000fe20000000013 */
[----:B------:R-:W-:Y:S06]  /*101b0*/  BRA `(.L_x_6534) ;  /* 0x0000000000b47947 */ /* 0x000fec0003800000 */
.L_x_6546:
        /* <DEDUP_REMOVED lines=14> */
.L_x_6560:
[----:B------:R-:W-:Y:S05]  /*102a0*/  BSYNC.RECONVERGENT B0 ;  /* 0x0000000000007941 */ /* 0x000fea0003800200 */
.L_x_6559:
[----:B------:R-:W-:-:S04]  /*102b0*/  F2FP.BF16.F32.PACK_AB R0, RZ, R0 ;  /* 0x00000000ff00723e */ /* 0x000fc800000010ff */
[----:B------:R-:W-:Y:S01]  /*102c0*/  PRMT R19, R0, 0x7610, R19 ;  /* 0x0000761000137816 */ /* 0x000fe20000000013 */
[----:B------:R-:W-:Y:S06]  /*102d0*/  BRA `(.L_x_6534) ;  /* 0x00000000006c7947 */ /* 0x000fec0003800000 */
.L_x_6533:
        /* <DEDUP_REMOVED lines=12> */
[----:B---3--:R-:W-:Y:S01]  /*103a0*/  IMAD.U32 R10, RZ, RZ, UR8 ;  /* 0x00000008ff0a7e24 */ /* 0x008fe2000f8e00ff */
[----:B------:R-:W-:-:S07]  /*103b0*/  MOV R11, UR9 ;  /* 0x00000009000b7c02 */ /* 0x000fce0008000f00 */
[----:B------:R-:W-:-:S07]  /*103c0*/  LEPC R20, `(.L_x_6561) ;  /* 0x000000001014794e */ /* 0x000fce0000000000 */
[----:B--2---:R-:W-:Y:S05]  /*103d0*/  CALL.ABS.NOINC R2 ;  /* 0x0000000002007343 */ /* 0x004fea0003c00000 */
.L_x_6561:
[----:B------:R-:W-:Y:S01]  /*103e0*/  PRMT R19, RZ, 0x7610, R19 ;  /* 0x00007610ff137816 */ /* 0x000fe20000000013 */
[----:B------:R-:W-:Y:S06]  /*103f0*/  BRA `(.L_x_6534) ;  /* 0x0000000000247947 */ /* 0x000fec0003800000 */
.L_x_6558:
[----:B------:R-:W2:Y:S02]  /*10400*/  LDG.E.64 R2, desc[UR36][R2.64] ;  /* 0x0000002402027981 */ /* 0x000ea4000c1e1b00 */
[----:B--2---:R-:W0:Y:S02]  /*10410*/  I2F.U64 R0, R2 ;  /* 0x0000000200007312 */ /* 0x004e240000301000 */
[----:B0-----:R-:W-:-:S04]  /*10420*/  F2FP.BF16.F32.PACK_AB R0, RZ, R0 ;  /* 0x00000000ff00723e */ /* 0x001fc800000010ff */
[----:B------:R-:W-:Y:S01]  /*10430*/  PRMT R19, R0, 0x7610, R19 ;  /* 0x0000761000137816 */ /* 0x000fe20000000013 */
[----:B------:R-:W-:Y:S06]  /*10440*/  BRA `(.L_x_6534) ;  /* 0x0000000000107947 */ /* 0x000fec0003800000 */
.L_x_6557:
[----:B------:R-:W2:Y:S02]  /*10450*/  LDG.E R2, desc[UR36][R2.64] ;  /* 0x0000002402027981 */ /* 0x000ea4000c1e1900 */
[----:B--2---:R-:W-:-:S04]  /*10460*/  I2FP.F32.U32 R0, R2 ;  /* 0x0000000200007245 */ /* 0x004fc80000201000 */
[----:B------:R-:W-:-:S04]  /*10470*/  F2FP.BF16.F32.PACK_AB R0, RZ, R0 ;  /* 0x00000000ff00723e */ /* 0x000fc800000010ff */
[----:B------:R-:W-:-:S07]  /*10480*/  PRMT R19, R0, 0x7610, R19 ;  /* 0x0000761000137816 */ /* 0x000fce0000000013 */
.L_x_6534:
        /* <DEDUP_REMOVED lines=19> */
.L_x_6565:
[----:B------:R-:W2:Y:S02]  /*105c0*/  LDG.E.U8 R2, desc[UR36][R2.64] ;  /* 0x0000002402027981 */ /* 0x000ea4000c1e1100 */
[----:B--2---:R-:W-:-:S04]  /*105d0*/  I2FP.F32.U32 R0, R2 ;  /* 0x0000000200007245 */ /* 0x004fc80000201000 */
[----:B------:R-:W-:-:S04]  /*105e0*/  F2FP.BF16.F32.PACK_AB R0, RZ, R0 ;  /* 0x00000000ff00723e */ /* 0x000fc800000010ff */
[----:B------:R-:W-:Y:S01]  /*105f0*/  PRMT R4, R0, 0x7610, R4 ;  /* 0x0000761000047816 */ /* 0x000fe20000000004 */
[----:B------:R-:W-:Y:S06]  /*10600*/  BRA `(.L_x_6567) ;  /* 0x0000000c00c07947 */ /* 0x000fec0003800000 */
.L_x_6564:
        /* <DEDUP_REMOVED lines=11> */
.L_x_6569:
[----:B------:R-:W2:Y:S02]  /*106c0*/  LDG.E R2, desc[UR36][R2.64] ;  /* 0x0000002402027981 */ /* 0x000ea4000c1e1900 */
[----:B--2---:R-:W-:-:S04]  /*106d0*/  I2FP.F32.S32 R0, R2 ;  /* 0x0000000200007245 */ /* 0x004fc80000201400 */
[----:B------:R-:W-:-:S04]  /*106e0*/  F2FP.BF16.F32.PACK_AB R0, RZ, R0 ;  /* 0x00000000ff00723e */ /* 0x000fc800000010ff */
[----:B------:R-:W-:Y:S01]  /*106f0*/  PRMT R4, R0, 0x7610, R4 ;  /* 0x0000761000047816 */ /* 0x000fe20000000004 */
[----:B------:R-:W-:Y:S06]  /*10700*/  BRA `(.L_x_6567) ;  /* 0x0000000c00807947 */ /* 0x000fec0003800000 */
.L_x_6568:
[----:B------:R-:W2:Y:S02]  /*10710*/  LDG.E.U16 R2, desc[UR36][R2.64] ;  /* 0x0000002402027981 */ /* 0x000ea4000c1e1500 */
[----:B--2---:R-:W0:Y:S02]  /*10720*/  I2F.S16 R0, R2 ;  /* 0x0000000200007306 */ /* 0x004e240000101400 */
[----:B0-----:R-:W-:-:S04]  /*10730*/  F2FP.BF16.F32.PACK_AB R0, RZ, R0 ;  /* 0x00000000ff00723e */ /* 0x001fc800000010ff */
[----:B------:R-:W-:Y:S01]  /*10740*/  PRMT R4, R0, 0x7610, R4 ;  /* 0x0000761000047816 */ /* 0x000fe20000000004 */
[----:B------:R-:W-:Y:S06]  /*10750*/  BRA `(.L_x_6567) ;  /* 0x0000000c006c7947 */ /* 0x000fec0003800000 */
.L_x_6563:
        /* <DEDUP_REMOVED lines=9> */
.L_x_6571:
[----:B------:R-:W2:Y:S02]  /*107f0*/  LDG.E.U16 R0, desc[UR36][R2.64] ;  /* 0x0000002402007981 */ /* 0x000ea4000c1e1500 */
[----:B--2---:R-:W-:-:S05]  /*10800*/  HADD2.F32 R0, -RZ, R0.H0_H0 ;  /* 0x20000000ff007230 */ /* 0x004fca0000004100 */
[----:B------:R-:W-:-:S04]  /*10810*/  F2FP.BF16.F32.PACK_AB R0, RZ, R0 ;  /* 0x00000000ff00723e */ /* 0x000fc800000010ff */
[----:B------:R-:W-:Y:S01]  /*10820*/  PRMT R4, R0, 0x7610, R4 ;  /* 0x0000761000047816 */ /* 0x000fe20000000004 */
[----:B------:R-:W-:Y:S06]  /*10830*/  BRA `(.L_x_6567) ;  /* 0x0000000c00347947 */ /* 0x000fec0003800000 */
.L_x_6570:
        /* <DEDUP_REMOVED lines=9> */
.L_x_6573:
[----:B------:R-:W2:Y:S02]  /*108d0*/  LDG.E.U16 R2, desc[UR36][R2.64] ;  /* 0x0000002402027981 */ /* 0x000ea4000c1e1500 */
[----:B--2---:R-:W-:-:S05]  /*108e0*/  HADD2.F32 R0, -RZ, R2.H0_H0 ;  /* 0x20000002ff007230 */ /* 0x004fca0000004100 */
[----:B------:R-:W-:-:S04]  /*108f0*/  F2FP.BF16.F32.PACK_AB R0, RZ, R0 ;  /* 0x00000000ff00723e */ /* 0x000fc800000010ff */
[----:B------:R-:W-:Y:S01]  /*10900*/  PRMT R4, R0, 0x7610, R4 ;  /* 0x0000761000047816 */ /* 0x000fe20000000004 */
[----:B------:R-:W-:Y:S06]  /*10910*/  BRA `(.L_x_6567) ;  /* 0x0000000800fc7947 */ /* 0x000fec0003800000 */
.L_x_6572:
        /* <DEDUP_REMOVED lines=9> */
.L_x_6562:
        /* <DEDUP_REMOVED lines=14> */
.L_x_6576:
        /* <DEDUP_REMOVED lines=9> */
.L_x_6575:
        /* <DEDUP_REMOVED lines=27> */
.L_x_6578:
        /* <DEDUP_REMOVED lines=14> */
.L_x_6577:
[----:B------:R0:W5:Y:S01]  /*10db0*/  LDG.E.U16 R4, desc[UR36][R2.64] ;  /* 0x0000002402047981 */ /* 0x000162000c1e1500 */
[----:B------:R-:W-:Y:S05]  /*10dc0*/  BRA `(.L_x_6567) ;  /* 0x0000000400d07947 */ /* 0x000fea0003800000 */
.L_x_6574:
        /* <DEDUP_REMOVED lines=13> */
.L_x_6581:
        /* <DEDUP_REMOVED lines=21> */
.L_x_6585:
[----:B------:R-:W-:Y:S05]  /*10ff0*/  BSYNC.RECONVERGENT B1 ;  /* 0x0000000000017941 */ /* 0x000fea0003800200 */
.L_x_6584:
[----:B------:R-:W-:Y:S01]  /*11000*/  IMAD.SHL.U32 R0, R0, 0x100000, RZ ;  /* 0x0010000000007824 */ /* 0x000fe200078e00ff */
[----:B------:R-:W-:-:S04]  /*11010*/  LEA R2, R2, 0x3b800000, 0x17 ;  /* 0x3b80000002027811 */ /* 0x000fc800078eb8ff */
[----:B------:R-:W-:-:S07]  /*11020*/  LOP3.LUT R0, R2, R0, R7, 0xfe, !PT ;  /* 0x0000000002007212 */ /* 0x000fce00078efe07 */
.L_x_6583:
[----:B------:R-:W-:Y:S05]  /*11030*/  BSYNC.RECONVERGENT B0 ;  /* 0x0000000000007941 */ /* 0x000fea0003800200 */
.L_x_6582:
[----:B------:R-:W-:-:S04]  /*11040*/  F2FP.BF16.F32.PACK_AB R0, RZ, R0 ;  /* 0x00000000ff00723e */ /* 0x000fc800000010ff */
[----:B------:R-:W-:Y:S01]  /*11050*/  PRMT R4, R0, 0x7610, R4 ;  /* 0x0000761000047816 */ /* 0x000fe20000000004 */
[----:B------:R-:W-:Y:S06]  /*11060*/  BRA `(.L_x_6567) ;  /* 0x0000000400287947 */ /* 0x000fec0003800000 */
.L_x_6580:
        /* <DEDUP_REMOVED lines=21> */
.L_x_6589:
[----:B------:R-:W-:Y:S05]  /*111c0*/  BSYNC.RECONVERGENT B1 ;  /* 0x0000000000017941 */ /* 0x000fea0003800200 */
.L_x_6588:
[----:B------:R-:W-:Y:S01]  /*111d0*/  IMAD.SHL.U32 R0, R0, 0x200000, RZ ;  /* 0x0020000000007824 */ /* 0x000fe200078e00ff */
[----:B------:R-:W-:-:S04]  /*111e0*/  LEA R2, R2, 0x37800000, 0x17 ;  /* 0x3780000002027811 */ /* 0x000fc800078eb8ff */
[----:B------:R-:W-:-:S07]  /*111f0*/  LOP3.LUT R0, R2, R0, R7, 0xfe, !PT ;  /* 0x0000000002007212 */ /* 0x000fce00078efe07 */
.L_x_6587:
[----:B------:R-:W-:Y:S05]  /*11200*/  BSYNC.RECONVERGENT B0 ;  /* 0x0000000000007941 */ /* 0x000fea0003800200 */
.L_x_6586:
[----:B------:R-:W-:-:S04]  /*11210*/  F2FP.BF16.F32.PACK_AB R0, RZ, R0 ;  /* 0x00000000ff00723e */ /* 0x000fc800000010ff */
[----:B------:R-:W-:Y:S01]  /*11220*/  PRMT R4, R0, 0x7610, R4 ;  /* 0x0000761000047816 */ /* 0x000fe20000000004 */
[----:B------:R-:W-:Y:S06]  /*11230*/  BRA `(.L_x_6567) ;  /* 0x0000000000b47947 */ /* 0x000fec0003800000 */
.L_x_6579:
        /* <DEDUP_REMOVED lines=14> */
.L_x_6593:
[----:B------:R-:W-:Y:S05]  /*11320*/  BSYNC.RECONVERGENT B0 ;  /* 0x0000000000007941 */ /* 0x000fea0003800200 */
.L_x_6592:
[----:B------:R-:W-:-:S04]  /*11330*/  F2FP.BF16.F32.PACK_AB R0, RZ, R0 ;  /* 0x00000000ff00723e */ /* 0x000fc800000010ff */
[----:B------:R-:W-:Y:S01]  /*11340*/  PRMT R4, R0, 0x7610, R4 ;  /* 0x0000761000047816 */ /* 0x000fe20000000004 */
[----:B------:R-:W-:Y:S06]  /*11350*/  BRA `(.L_x_6567) ;  /* 0x00000000006c7947 */ /* 0x000fec0003800000 */
.L_x_6566:
        /* <DEDUP_REMOVED lines=16> */
.L_x_6594:
[----:B------:R-:W-:Y:S01]  /*11460*/  PRMT R4, RZ, 0x7610, R4 ;  /* 0x00007610ff047816 */ /* 0x000fe20000000004 */
[----:B------:R-:W-:Y:S06]  /*11470*/  BRA `(.L_x_6567) ;  /* 0x0000000000247947 */ /* 0x000fec0003800000 */
.L_x_6591:
[----:B------:R-:W2:Y:S02]  /*11480*/  LDG.E.64 R2, desc[UR36][R2.64] ;  /* 0x0000002402027981 */ /* 0x000ea4000c1e1b00 */
[----:B--2---:R-:W0:Y:S02]  /*11490*/  I2F.U64 R0, R2 ;  /* 0x0000000200007312 */ /* 0x004e240000301000 */
[----:B0-----:R-:W-:-:S04]  /*114a0*/  F2FP.BF16.F32.PACK_AB R0, RZ, R0 ;  /* 0x00000000ff00723e */ /* 0x001fc800000010ff */
[----:B------:R-:W-:Y:S01]  /*114b0*/  PRMT R4, R0, 0x7610, R4 ;  /* 0x0000761000047816 */ /* 0x000fe20000000004 */
[----:B------:R-:W-:Y:S06]  /*114c0*/  BRA `(.L_x_6567) ;  /* 0x0000000000107947 */ /* 0x000fec0003800000 */
.L_x_6590:
[----:B------:R-:W2:Y:S02]  /*114d0*/  LDG.E R2, desc[UR36][R2.64] ;  /* 0x0000002402027981 */ /* 0x000ea4000c1e1900 */
[----:B--2---:R-:W-:-:S04]  /*114e0*/  I2FP.F32.U32 R0, R2 ;  /* 0x0000000200007245 */ /* 0x004fc80000201000 */
[----:B------:R-:W-:-:S04]  /*114f0*/  F2FP.BF16.F32.PACK_AB R0, RZ, R0 ;  /* 0x00000000ff00723e */ /* 0x000fc800000010ff */
[----:B------:R-:W-:-:S07]  /*11500*/  PRMT R4, R0, 0x7610, R4 ;  /* 0x0000761000047816 */ /* 0x000fce0000000004 */
.L_x_6567:
[----:B-----5:R-:W-:Y:S01]  /*11510*/  IMAD.U32 R4, R4, 0x10000, RZ ;  /* 0x0001000004047824 */ /* 0x020fe200078e00ff */
[----:B------:R-:W-:Y:S01]  /*11520*/  BSSY.RECONVERGENT B1, `(.L_x_6595) ;  /* 0x0000013000017945 */ /* 0x000fe20003800200 */
[----:B------:R-:W-:Y:S02]  /*11530*/  IMAD.U32 R19, R19, 0x10000, RZ ;  /* 0x0001000013137824 */ /* 0x000fe400078e00ff */
[----:B------:R-:W-:Y:S02]  /*11540*/  FADD.FTZ R0, |R4|, -RZ ;  /* 0x800000ff04007221 */ /* 0x000fe40000010200 */
[C---:B0-----:R-:W-:Y:S01]  /*11550*/  FADD.FTZ R3, |R19|.reuse, -RZ ;  /* 0x800000ff13037221 */ /* 0x041fe20000010200 */
[----:B------:R-:W-:-:S04]  /*11560*/  FSETP.GT.FTZ.AND P5, PT, |R19|, |R4|, PT ;  /* 0x400000041300720b */ /* 0x000fc80003fb4200 */
[----:B------:R-:W-:Y:S02]  /*11570*/  FSEL R5, R3, R0, P5 ;  /* 0x0000000003057208 */ /* 0x000fe40002800000 */
[----:B------:R-:W-:Y:S02]  /*11580*/  FSEL R0, R0, R3, P5 ;  /* 0x0000000300007208 */ /* 0x000fe40002800000 */
[----:B------:R-:W0:Y:S08]  /*11590*/  MUFU.RCP R2, R5 ;  /* 0x0000000500027308 */ /* 0x000e300000001000 */
[----:B------:R-:W1:Y:S01]  /*115a0*/  FCHK P0, R0, R5 ;  /* 0x0000000500007302 */ /* 0x000e620000000000 */
[----:B0-----:R-:W-:-:S04]  /*115b0*/  FFMA R7, -R5, R2, 1 ;  /* 0x3f80000005077423 */ /* 0x001fc80000000102 */
[----:B------:R-:W-:-:S04]  /*115c0*/  FFMA R7, R2, R7, R2 ;  /* 0x0000000702077223 */ /* 0x000fc80000000002 */
[----:B------:R-:W-:-:S04]  /*115d0*/  FFMA R2, R0, R7, RZ ;  /* 0x0000000700027223 */ /* 0x000fc800000000ff */
[----:B------:R-:W-:-:S04]  /*115e0*/  FFMA R3, -R5, R2, R0 ;  /* 0x0000000205037223 */ /* 0x000fc80000000100 */
[----:B------:R-:W-:Y:S01]  /*115f0*/  FFMA R2, R7, R3, R2 ;  /* 0x0000000307027223 */ /* 0x000fe20000000002 */
[----:B-1----:R-:W-:Y:S06]  /*11600*/  @!P0 BRA `(.L_x_6596) ;  /* 0x0000000000108947 */ /* 0x002fec0003800000 */
[----:B------:R-:W-:Y:S01]  /*11610*/  IMAD.MOV.U32 R9, RZ, RZ, R5 ;  /* 0x000000ffff097224 */ /* 0x000fe200078e0005 */
[----:B------:R-:W-:-:S07]  /*11620*/  MOV R2, 0x11640 ;  /* 0x0001164000027802 */ /* 0x000fce0000000f00 */
[----:B------:R-:W-:Y:S05]  /*11630*/  CALL.REL.NOINC `($__internal_0_$__cuda_sm3x_div_rn_ftz_f32_slowpath) ;  /* 0x0000001000347944 */ /* 0x000fea0003c00000 */
[----:B------:R-:W-:-:S07]  /*11640*/  IMAD.MOV.U32 R2, RZ, RZ, R11 ;  /* 0x000000ffff027224 */ /* 0x000fce00078e000b */
.L_x_6596:
[----:B------:R-:W-:Y:S05]  /*11650*/  BSYNC.RECONVERGENT B1 ;  /* 0x0000000000017941 */ /* 0x000fea0003800200 */
.L_x_6595:
        /* <DEDUP_REMOVED lines=10> */
[----:B------:R-:W-:Y:S01]  /*11700*/  FSEL R5, R7, 1.8663789033889770508, P5 ;  /* 0x3feee58107057808 */ /* 0x000fe20002800000 */
[----:B------:R-:W-:-:S02]  /*11710*/  UISETP.GT.AND UP0, UPT, UR4, 0x9, UPT ;  /* 0x000000090400788c */ /* 0x000fc4000bf04270 */
[----:B------:R-:W-:-:S04]  /*11720*/  FFMA.FTZ R3, R0, R3, -0.074792981147766113281 ;  /* 0xbd992d1000037423 */ /* 0x000fc80000010003 */
[----:B------:R-:W-:-:S04]  /*11730*/  FFMA.FTZ R3, R0, R3, 0.10640415549278259277 ;  /* 0x3dd9ea6c00037423 */ /* 0x000fc80000010003 */
[----:B------:R-:W-:-:S04]  /*11740*/  FFMA.FTZ R3, R0, R3, -0.14207722246646881104 ;  /* 0xbe117cb100037423 */ /* 0x000fc80000010003 */
[----:B------:R-:W-:-:S04]  /*11750*/  FFMA.FTZ R3, R0, R3, 0.19993925094604492188 ;  /* 0x3e4cbce000037423 */ /* 0x000fc80000010003 */
[----:B------:R-:W-:-:S04]  /*11760*/  FFMA.FTZ R3, R0, R3, -0.33333197236061096191 ;  /* 0xbeaaaa7d00037423 */ /* 0x000fc80000010003 */
[----:B------:R-:W-:-:S04]  /*11770*/  FMUL.FTZ R3, R0, R3 ;  /* 0x0000000300037220 */ /* 0x000fc80000410000 */
[----:B------:R-:W-:-:S04]  /*11780*/  FFMA.FTZ R2, R3, R2, R2 ;  /* 0x0000000203027223 */ /* 0x000fc80000010002 */
[----:B------:R-:W-:-:S05]  /*11790*/  FFMA.FTZ R3, R7, 1.6832555532455444336, -R2 ;  /* 0x3fd774eb07037823 */ /* 0x000fca0000010802 */
[----:B------:R-:W-:Y:S01]  /*117a0*/  FSEL R0, R3, R2, P5 ;  /* 0x0000000203007208 */ /* 0x000fe20002800000 */
[----:B------:R-:W-:-:S04]  /*117b0*/  @!P5 FADD.FTZ R2, -R2, -RZ ;  /* 0x800000ff0202d221 */ /* 0x000fc80000010100 */
[----:B------:R-:W-:Y:S01]  /*117c0*/  @!P0 FFMA.FTZ R0, R5, 1.6832555532455444336, R2 ;  /* 0x3fd774eb05008823 */ /* 0x000fe20000010002 */
[----:B------:R-:W-:-:S04]  /*117d0*/  MOV R2, 0x4016cbe4 ;  /* 0x4016cbe400027802 */ /* 0x000fc80000000f00 */
        /* <DEDUP_REMOVED lines=17> */
[----:B0-----:R-:W-:Y:S01]  /*118f0*/  STG.E.U8 desc[UR36][R16.64], R3 ;  /* 0x0000000310007986 */ /* 0x001fe2000c101124 */
[----:B------:R-:W-:Y:S05]  /*11900*/  EXIT ;  /* 0x000000000000794d */ /* 0x000fea0003800000 */
.L_x_6600:
[----:B0-----:R-:W-:-:S06]  /*11910*/  IMAD.U32 R3, R19, 0x10000, RZ ;  /* 0x0001000013037824 */ /* 0x001fcc00078e00ff */
[----:B------:R-:W0:Y:S02]  /*11920*/  F2I.S64.TRUNC R2, R3 ;  /* 0x0000000300027311 */ /* 0x000e24000020d900 */
[----:B0-----:R-:W-:Y:S01]  /*11930*/  STG.E.U8 desc[UR36][R16.64], R2 ;  /* 0x0000000210007986 */ /* 0x001fe2000c101124 */
[----:B------:R-:W-:Y:S05]  /*11940*/  EXIT ;  /* 0x000000000000794d */ /* 0x000fea0003800000 */
.L_x_6599:
        /* <DEDUP_REMOVED lines=8> */
[----:B0-----:R-:W-:Y:S01]  /*119d0*/  STG.E.64 desc[UR36][R16.64], R2 ;  /* 0x0000000210007986 */ /* 0x001fe2000c101b24 */
[----:B------:R-:W-:Y:S05]  /*119e0*/  EXIT ;  /* 0x000000000000794d */ /* 0x000fea0003800000 */
.L_x_6603:
[----:B0-----:R-:W-:-:S06]  /*119f0*/  IMAD.U32 R19, R19, 0x10000, RZ ;  /* 0x0001000013137824 */ /* 0x001fcc00078e00ff */
[----:B------:R-:W0:Y:S02]  /*11a00*/  F2I.FTZ.TRUNC.NTZ R19, R19 ;  /* 0x0000001300137305 */ /* 0x000e24000021f100 */
[----:B0-----:R-:W-:Y:S01]  /*11a10*/  STG.E desc[UR36][R16.64], R19 ;  /* 0x0000001310007986 */ /* 0x001fe2000c101924 */
[----:B------:R-:W-:Y:S05]  /*11a20*/  EXIT ;  /* 0x000000000000794d */ /* 0x000fea0003800000 */
.L_x_6602:
[----:B0-----:R-:W-:-:S06]  /*11a30*/  IMAD.U32 R19, R19, 0x10000, RZ ;  /* 0x0001000013137824 */ /* 0x001fcc00078e00ff */
[----:B------:R-:W0:Y:S02]  /*11a40*/  F2I.FTZ.TRUNC.NTZ R19, R19 ;  /* 0x0000001300137305 */ /* 0x000e24000021f100 */
[----:B0-----:R-:W-:Y:S01]  /*11a50*/  STG.E.U16 desc[UR36][R16.64], R19 ;  /* 0x0000001310007986 */ /* 0x001fe2000c101524 */
[----:B------:R-:W-:Y:S05]  /*11a60*/  EXIT ;  /* 0x000000000000794d */ /* 0x000fea0003800000 */
.L_x_6598:
[----:B------:R-:W-:-:S09]  /*11a70*/  UISETP.GT.AND UP0, UPT, UR4, 0x6, UPT ;  /* 0x000000060400788c */ /* 0x000fd2000bf04270 */
[----:B------:R-:W-:Y:S05]  /*11a80*/  BRA.U UP0, `(.L_x_6604) ;  /* 0x00000001002c7547 */ /* 0x000fea000b800000 */
[----:B------:R-:W-:-:S09]  /*11a90*/  UISETP.NE.AND UP0, UPT, UR4, 0x5, UPT ;  /* 0x000000050400788c */ /* 0x000fd2000bf05270 */
[----:B------:R-:W-:Y:S05]  /*11aa0*/  BRA.U !UP0, `(.L_x_6605) ;  /* 0x0000000108147547 */ /* 0x000fea000b800000 */
[----:B------:R-:W-:-:S09]  /*11ab0*/  UISETP.NE.AND UP0, UPT, UR4, 0x6, UPT ;  /* 0x000000060400788c */ /* 0x000fd2000bf05270 */
[----:B------:R-:W-:Y:S05]  /*11ac0*/  BRA.U UP0, `(.L_x_6601) ;  /* 0x0000000900307547 */ /* 0x000fea000b800000 */
[----:B0-----:R-:W-:-:S05]  /*11ad0*/  IMAD.U32 R19, R19, 0x10000, RZ ;  /* 0x0001000013137824 */ /* 0x001fca00078e00ff */
[----:B------:R-:W-:Y:S01]  /*11ae0*/  STG.E desc[UR36][R16.64], R19 ;  /* 0x0000001310007986 */ /* 0x000fe2000c101924 */
[----:B------:R-:W-:Y:S05]  /*11af0*/  EXIT ;  /* 0x000000000000794d */ /* 0x000fea0003800000 */
.L_x_6605:
[----:B0-----:R-:W-:-:S04]  /*11b00*/  SHF.L.U32 R0, R19, 0x10, RZ ;  /* 0x0000001013007819 */ /* 0x001fc800000006ff */
[----:B------:R-:W-:-:S05]  /*11b10*/  F2FP.F16.F32.PACK_AB R0, RZ, R0 ;  /* 0x00000000ff00723e */ /* 0x000fca00000000ff */
[----:B------:R-:W-:Y:S01]  /*11b20*/  STG.E.U16 desc[UR36][R16.64], R0 ;  /* 0x0000000010007986 */ /* 0x000fe2000c101524 */
[----:B------:R-:W-:Y:S05]  /*11b30*/  EXIT ;  /* 0x000000000000794d */ /* 0x000fea0003800000 */
.L_x_6604:
        /* <DEDUP_REMOVED lines=8> */
[----:B------:R-:W-:Y:S01]  /*11bc0*/  STG.E.64 desc[UR36][R16.64], R2 ;  /* 0x0000000210007986 */ /* 0x000fe2000c101b24 */
[----:B------:R-:W-:Y:S05]  /*11bd0*/  EXIT ;  /* 0x000000000000794d */ /* 0x000fea0003800000 */
.L_x_6607:
[----:B0-----:R-:W-:-:S05]  /*11be0*/  IMAD.U32 R19, R19, 0x10000, RZ ;  /* 0x0001000013137824 */ /* 0x001fca00078e00ff */
[----:B------:R-:W-:-:S04]  /*11bf0*/  F2FP.F16.F32.PACK_AB R3, RZ, R19 ;  /* 0x00000013ff03723e */ /* 0x000fc800000000ff */
[----:B------:R-:W-:-:S05]  /*11c00*/  PRMT R3, R3, 0x5410, RZ ;  /* 0x0000541003037816 */ /* 0x000fca00000000ff */
[----:B------:R-:W-:Y:S01]  /*11c10*/  STG.E desc[UR36][R16.64], R3 ;  /* 0x0000000310007986 */ /* 0x000fe2000c101924 */
[----:B------:R-:W-:Y:S05]  /*11c20*/  EXIT ;  /* 0x000000000000794d */ /* 0x000fea0003800000 */
.L_x_6606:
[----:B0-----:R-:W-:-:S04]  /*11c30*/  IMAD.U32 R2, R19, 0x10000, RZ ;  /* 0x0001000013027824 */ /* 0x001fc800078e00ff */
[----:B------:R-:W-:-:S06]  /*11c40*/  FMUL.FTZ R2, R2, 1 ;  /* 0x3f80000002027820 */ /* 0x000fcc0000410000 */
[----:B------:R-:W0:Y:S02]  /*11c50*/  F2F.F64.F32 R2, R2 ;  /* 0x0000000200027310 */ /* 0x000e240000201800 */
[----:B0-----:R-:W-:Y:S01]  /*11c60*/  STG.E.64 desc[UR36][R16.64], R2 ;  /* 0x0000000210007986 */ /* 0x001fe2000c101b24 */
[----:B------:R-:W-:Y:S05]  /*11c70*/  EXIT ;  /* 0x000000000000794d */ /* 0x000fea0003800000 */
.L_x_6597:
        /* <DEDUP_REMOVED lines=12> */
[----:B0-----:R-:W-:Y:S01]  /*11d40*/  STG.E.U16 desc[UR36][R16.64], R3 ;  /* 0x0000000310007986 */ /* 0x001fe2000c101524 */
[----:B------:R-:W-:Y:S05]  /*11d50*/  EXIT ;  /* 0x000000000000794d */ /* 0x000fea0003800000 */
.L_x_6611:
[----:B0-----:R-:W-:Y:S01]  /*11d60*/  IMAD.U32 R3, R19, 0x10000, RZ ;  /* 0x0001000013037824 */ /* 0x001fe200078e00ff */
        /* <DEDUP_REMOVED lines=16> */
.L_x_6614:
[----:B------:R-:W-:-:S04]  /*11e70*/  SHF.R.U32.HI R3, RZ, 0x18, R3 ;  /* 0x00000018ff037819 */ /* 0x000fc80000011603 */
[----:B------:R-:W-:-:S04]  /*11e80*/  LOP3.LUT R0, R0, 0x80, R3, 0xf8, !PT ;  /* 0x0000008000007812 */ /* 0x000fc800078ef803 */
[----:B------:R-:W-:-:S07]  /*11e90*/  PRMT R8, R0, 0x7610, R8 ;  /* 0x0000761000087816 */ /* 0x000fce0000000008 */
.L_x_6613:
[----:B------:R-:W-:Y:S05]  /*11ea0*/  BSYNC.RECONVERGENT B0 ;  /* 0x0000000000007941 */ /* 0x000fea0003800200 */
.L_x_6612:
[----:B------:R-:W-:Y:S01]  /*11eb0*/  STG.E.U8 desc[UR36][R16.64], R8 ;  /* 0x0000000810007986 */ /* 0x000fe2000c101124 */
[----:B------:R-:W-:Y:S05]  /*11ec0*/  EXIT ;  /* 0x000000000000794d */ /* 0x000fea0003800000 */
.L_x_6610:
        /* <DEDUP_REMOVED lines=17> */
.L_x_6617:
[----:B------:R-:W-:-:S04]  /*11fe0*/  SHF.R.U32.HI R3, RZ, 0x18, R3 ;  /* 0x00000018ff037819 */ /* 0x000fc80000011603 */
[----:B------:R-:W-:-:S04]  /*11ff0*/  LOP3.LUT R0, R0, 0x80, R3, 0xf8, !PT ;  /* 0x0000008000007812 */ /* 0x000fc800078ef803 */
[----:B------:R-:W-:-:S07]  /*12000*/  PRMT R8, R0, 0x7610, R8 ;  /* 0x0000761000087816 */ /* 0x000fce0000000008 */
.L_x_6616:
[----:B------:R-:W-:Y:S05]  /*12010*/  BSYNC.RECONVERGENT B0 ;  /* 0x0000000000007941 */ /* 0x000fea0003800200 */
.L_x_6615:
[----:B------:R-:W-:Y:S01]  /*12020*/  STG.E.U8 desc[UR36][R16.64], R8 ;  /* 0x0000000810007986 */ /* 0x000fe2000c101124 */
[----:B------:R-:W-:Y:S05]  /*12030*/  EXIT ;  /* 0x000000000000794d */ /* 0x000fea0003800000 */
.L_x_6609:
[----:B------:R-:W-:-:S09]  /*12040*/  UISETP.NE.AND UP0, UPT, UR4, 0x1c, UPT ;  /* 0x0000001c0400788c */ /* 0x000fd2000bf05270 */
[----:B------:R-:W-:Y:S05]  /*12050*/  BRA.U !UP0, `(.L_x_6618) ;  /* 0x0000000108607547 */ /* 0x000fea000b800000 */
[----:B------:R-:W-:-:S09]  /*12060*/  UISETP.NE.AND UP0, UPT, UR4, 0x1d, UPT ;  /* 0x0000001d0400788c */ /* 0x000fd2000bf05270 */
[----:B------:R-:W-:Y:S05]  /*12070*/  BRA.U !UP0, `(.L_x_6619) ;  /* 0x0000000108487547 */ /* 0x000fea000b800000 */
[----:B------:R-:W-:-:S09]  /*12080*/  UISETP.NE.AND UP0, UPT, UR4, 0x2c, UPT ;  /* 0x0000002c0400788c */ /* 0x000fd2000bf05270 */
[----:B------:R-:W-:Y:S05]  /*12090*/  BRA.U UP0, `(.L_x_6601) ;  /* 0x0000000100bc7547 */ /* 0x000fea000b800000 */
        /* <DEDUP_REMOVED lines=14> */
[----:B------:R-:W-:Y:S01]  /*12180*/  STG.E.U8 desc[UR36][R16.64], R3 ;  /* 0x0000000310007986 */ /* 0x000fe2000c101124 */
[----:B------:R-:W-:Y:S05]  /*12190*/  EXIT ;  /* 0x000000000000794d */ /* 0x000fea0003800000 */
.L_x_6619:
[----:B0-----:R-:W-:-:S06]  /*121a0*/  IMAD.U32 R2, R19, 0x10000, RZ ;  /* 0x0001000013027824 */ /* 0x001fcc00078e00ff */
[----:B------:R-:W0:Y:S02]  /*121b0*/  F2I.U64.TRUNC R2, R2 ;  /* 0x0000000200027311 */ /* 0x000e24000020d800 */
[----:B0-----:R-:W-:Y:S01]  /*121c0*/  STG.E.64 desc[UR36][R16.64], R2 ;  /* 0x0000000210007986 */ /* 0x001fe2000c101b24 */
[----:B------:R-:W-:Y:S05]  /*121d0*/  EXIT ;  /* 0x000000000000794d */ /* 0x000fea0003800000 */
.L_x_6618:
[----:B0-----:R-:W-:-:S06]  /*121e0*/  IMAD.U32 R19, R19, 0x10000, RZ ;  /* 0x0001000013137824 */ /* 0x001fcc00078e00ff */
[----:B------:R-:W0:Y:S02]  /*121f0*/  F2I.FTZ.U32.TRUNC.NTZ R19, R19 ;  /* 0x0000001300137305 */ /* 0x000e24000021f000 */
[----:B0-----:R-:W-:Y:S01]  /*12200*/  STG.E desc[UR36][R16.64], R19 ;  /* 0x0000001310007986 */ /* 0x001fe2000c101924 */
[----:B------:R-:W-:Y:S05]  /*12210*/  EXIT ;  /* 0x000000000000794d */ /* 0x000fea0003800000 */
.L_x_6608:
        /* <DEDUP_REMOVED lines=9> */
[----:B------:R-:W-:Y:S01]  /*122b0*/  STG.E.U8 desc[UR36][R16.64], R3 ;  /* 0x0000000310007986 */ /* 0x000fe2000c101124 */
[----:B------:R-:W-:Y:S05]  /*122c0*/  EXIT ;  /* 0x000000000000794d */ /* 0x000fea0003800000 */
.L_x_6621:
[----:B0-----:R-:W-:Y:S01]  /*122d0*/  IMAD.U32 R19, R19, 0x10000, RZ ;  /* 0x0001000013137824 */ /* 0x001fe200078e00ff */
[----:B------:R-:W-:-:S03]  /*122e0*/  CS2R R6, SRZ ;  /* 0x0000000000067805 */ /* 0x000fc6000001ff00 */
[----:B------:R-:W-:-:S06]  /*122f0*/  FMUL.FTZ R4, R19, 1 ;  /* 0x3f80000013047820 */ /* 0x000fcc0000410000 */
[----:B------:R-:W0:Y:S02]  /*12300*/  F2F.F64.F32 R4, R4 ;  /* 0x0000000400047310 */ /* 0x000e240000201800 */
[----:B0-----:R-:W-:Y:S01]  /*12310*/  STG.E.128 desc[UR36][R16.64], R4 ;  /* 0x0000000410007986 */ /* 0x001fe2000c101d24 */
[----:B------:R-:W-:Y:S05]  /*12320*/  EXIT ;  /* 0x000000000000794d */ /* 0x000fea0003800000 */
.L_x_6620:
[----:B------:R-:W-:-:S09]  /*12330*/  UISETP.NE.AND UP0, UPT, UR4, 0xf, UPT ;  /* 0x0000000f0400788c */ /* 0x000fd2000bf05270 */
[----:B------:R-:W-:Y:S05]  /*12340*/  BRA.U !UP0, `(.L_x_6622) ;  /* 0x0000000108e87547 */ /* 0x000fea000b800000 */
[----:B------:R-:W-:-:S09]  /*12350*/  UISETP.NE.AND UP0, UPT, UR4, 0x17, UPT ;  /* 0x000000170400788c */ /* 0x000fd2000bf05270 */
[----:B------:R-:W-:Y:S05]  /*12360*/  BRA.U !UP0, `(.L_x_6623) ;  /* 0x0000000108907547 */ /* 0x000fea000b800000 */
[----:B------:R-:W-:-:S09]  /*12370*/  UISETP.NE.AND UP0, UPT, UR4, 0x18, UPT ;  /* 0x000000180400788c */ /* 0x000fd2000bf05270 */
[----:B------:R-:W-:Y:S05]  /*12380*/  BRA.U !UP0, `(.L_x_6624) ;  /* 0x0000000108447547 */ /* 0x000fea000b800000 */
.L_x_6601:
        /* <DEDUP_REMOVED lines=9> */
[----:B------:R-:W-:Y:S01]  /*12420*/  IMAD.U32 R5, RZ, RZ, UR5 ;  /* 0x00000005ff057e24 */ /* 0x000fe2000f8e00ff */
[----:B----4-:R-:W-:Y:S01]  /*12430*/  MOV R6, UR6 ;  /* 0x0000000600067c02 */ /* 0x010fe20008000f00 */
[----:B------:R-:W-:Y:S02]  /*12440*/  IMAD.U32 R7, RZ, RZ, UR7 ;  /* 0x00000007ff077e24 */ /* 0x000fe4000f8e00ff */
[----:B-----5:R-:W-:Y:S02]  /*12450*/  IMAD.U32 R10, RZ, RZ, UR8 ;  /* 0x00000008ff0a7e24 */ /* 0x020fe4000f8e00ff */
[----:B--2---:R-:W-:-:S07]  /*12460*/  IMAD.U32 R11, RZ, RZ, UR9 ;  /* 0x00000009ff0b7e24 */ /* 0x004fce000f8e00ff */
[----:B------:R-:W-:-:S07]  /*12470*/  LEPC R20, `(.L_x_6625) ;  /* 0x000000001014794e */ /* 0x000fce0000000000 */
[----:B0--3--:R-:W-:Y:S05]  /*12480*/  CALL.ABS.NOINC R2 ;  /* 0x0000000002007343 */ /* 0x009fea0003c00000 */
.L_x_6625:
[----:B------:R-:W-:Y:S05]  /*12490*/  EXIT ;  /* 0x000000000000794d */ /* 0x000fea0003800000 */
.L_x_6624:
[----:B0-----:R-:W-:Y:S01]  /*124a0*/  SHF.L.U32 R19, R19, 0x10, RZ ;  /* 0x0000001013137819 */ /* 0x001fe200000006ff */
[----:B------:R-:W-:Y:S01]  /*124b0*/  BSSY.RECONVERGENT B0, `(.L_x_6626) ;  /* 0x000000c000007945 */ /* 0x000fe20003800200 */
[----:B------:R-:W-:Y:S02]  /*124c0*/  IMAD.MOV.U32 R0, RZ, RZ, 0x7f ;  /* 0x0000007fff007424 */ /* 0x000fe400078e00ff */
        /* <DEDUP_REMOVED lines=10> */
.L_x_6627:
[----:B------:R-:W-:Y:S05]  /*12570*/  BSYNC.RECONVERGENT B0 ;  /* 0x0000000000007941 */ /* 0x000fea0003800200 */
.L_x_6626:
[----:B------:R-:W-:-:S05]  /*12580*/  LOP3.LUT R3, R0, 0x80, R3, 0xf8, !PT ;  /* 0x0000008000037812 */ /* 0x000fca00078ef803 */
[----:B------:R-:W-:Y:S01]  /*12590*/  STG.E.U8 desc[UR36][R16.64], R3 ;  /* 0x0000000310007986 */ /* 0x000fe2000c101124 */
[----:B------:R-:W-:Y:S05]  /*125a0*/  EXIT ;  /* 0x000000000000794d */ /* 0x000fea0003800000 */
.L_x_6623:
        /* <DEDUP_REMOVED lines=12> */
.L_x_6629:
[----:B------:R-:W-:Y:S01]  /*12670*/  IMAD.MOV.U32 R0, RZ, RZ, 0x7f ;  /* 0x0000007fff007424 */ /* 0x000fe200078e00ff */
[----:B------:R-:W-:-:S04]  /*12680*/  ISETP.GT.U32.AND P0, PT, R2, 0x7f800000, PT ;  /* 0x7f8000000200780c */ /* 0x000fc80003f04070 */
[----:B------:R-:W-:-:S09]  /*12690*/  SEL R0, R0, 0x7c, P0 ;  /* 0x0000007c00007807 */ /* 0x000fd20000000000 */
.L_x_6630:
[----:B------:R-:W-:Y:S05]  /*126a0*/  BSYNC.RECONVERGENT B0 ;  /* 0x0000000000007941 */ /* 0x000fea0003800200 */
.L_x_6628:
[----:B------:R-:W-:-:S04]  /*126b0*/  SHF.R.U32.HI R3, RZ, 0x18, R3 ;  /* 0x00000018ff037819 */ /* 0x000fc80000011603 */
[----:B------:R-:W-:-:S05]  /*126c0*/  LOP3.LUT R3, R0, 0x80, R3, 0xf8, !PT ;  /* 0x0000008000037812 */ /* 0x000fca00078ef803 */
[----:B------:R-:W-:Y:S01]  /*126d0*/  STG.E.U8 desc[UR36][R16.64], R3 ;  /* 0x0000000310007986 */ /* 0x000fe2000c101124 */
[----:B------:R-:W-:Y:S05]  /*126e0*/  EXIT ;  /* 0x000000000000794d */ /* 0x000fea0003800000 */
.L_x_6622:
[----:B0-----:R-:W-:Y:S01]  /*126f0*/  STG.E.U16 desc[UR36][R16.64], R19 ;  /* 0x0000001310007986 */ /* 0x001fe2000c101524 */
[----:B------:R-:W-:Y:S05]  /*12700*/  EXIT ;  /* 0x000000000000794d */ /* 0x000fea0003800000 */
        .weak           $__internal_0_$__cuda_sm3x_div_rn_ftz_f32_slowpath
        .type           $__internal_0_$__cuda_sm3x_div_rn_ftz_f32_slowpath,@function
        .size           $__internal_0_$__cuda_sm3x_div_rn_ftz_f32_slowpath,(.L_x_17822 - $__internal_0_$__cuda_sm3x_div_rn_ftz_f32_slowpath)
$__internal_0_$__cuda_sm3x_div_rn_ftz_f32_slowpath:
[----:B------:R-:W-:Y:S01]  /*12710*/  SHF.R.U32.HI R3, RZ, 0x17, R9 ;  /* 0x00000017ff037819 */ /* 0x000fe20000011609 */
[----:B------:R-:W-:Y:S01]  /*12720*/  BSSY.RECONVERGENT B0, `(.L_x_6631) ;  /* 0x0000046000007945 */ /* 0x000fe20003800200 */
[----:B------:R-:W-:-:S03]  /*12730*/  SHF.R.U32.HI R6, RZ, 0x17, R0 ;  /* 0x00000017ff067819 */ /* 0x000fc60000011600 */
[----:B------:R-:W-:Y:S01]  /*12740*/  BSSY.RELIABLE B2, `(.L_x_6632) ;  /* 0x000001d000027945 */ /* 0x000fe20003800100 */
[----:B------:R-:W-:Y:S02]  /*12750*/  LOP3.LUT R3, R3, 0xff, RZ, 0xc0, !PT ;  /* 0x000000ff03037812 */ /* 0x000fe400078ec0ff */
[----:B------:R-:W-:-:S03]  /*12760*/  LOP3.LUT R6, R6, 0xff, RZ, 0xc0, !PT ;  /* 0x000000ff06067812 */ /* 0x000fc600078ec0ff */
[----:B------:R-:W-:Y:S02]  /*12770*/  VIADD R10, R3, 0xffffffff ;  /* 0xffffffff030a7836 */ /* 0x000fe40000000000 */
[----:B------:R-:W-:-:S03]  /*12780*/  VIADD R7, R6, 0xffffffff ;  /* 0xffffffff06077836 */ /* 0x000fc60000000000 */
[----:B------:R-:W-:-:S04]  /*12790*/  ISETP.GT.U32.AND P0, PT, R10, 0xfd, PT ;  /* 0x000000fd0a00780c */ /* 0x000fc80003f04070 */
[----:B------:R-:W-:-:S13]  /*127a0*/  ISETP.GT.U32.OR P0, PT, R7, 0xfd, P0 ;  /* 0x000000fd0700780c */ /* 0x000fda0000704470 */
[----:B------:R-:W-:Y:S05]  /*127b0*/  @!P0 BRA `(.L_x_6633) ;  /* 0x0000000000548947 */ /* 0x000fea0003800000 */
[----:B------:R-:W-:Y:S02]  /*127c0*/  FSETP.GTU.FTZ.AND P0, PT, |R0|, +INF , PT ;  /* 0x7f8000000000780b */ /* 0x000fe40003f1c200 */
[----:B------:R-:W-:-:S04]  /*127d0*/  FSETP.GTU.FTZ.AND P1, PT, |R9|, +INF , PT ;  /* 0x7f8000000900780b */ /* 0x000fc80003f3c200 */
[----:B------:R-:W-:-:S13]  /*127e0*/  PLOP3.LUT P0, PT, P0, P1, PT, 0xf8, 0x8f ;  /* 0x00000000008f781c */ /* 0x000fda0000703f70 */
[----:B------:R-:W-:Y:S05]  /*127f0*/  @P0 BREAK.RELIABLE B2 ;  /* 0x0000000000020942 */ /* 0x000fea0003800100 */
[----:B------:R-:W-:Y:S05]  /*12800*/  @P0 BRA `(.L_x_6634) ;  /* 0x0000000000d80947 */ /* 0x000fea0003800000 */
[C---:B------:R-:W-:Y:S02]  /*12810*/  FSETP.NEU.FTZ.AND P0, PT, R0.reuse, RZ, PT ;  /* 0x000000ff0000720b */ /* 0x040fe40003f1d000 */
[----:B------:R-:W-:Y:S02]  /*12820*/  FSETP.NEU.FTZ.AND P1, PT, R9, RZ, PT ;  /* 0x000000ff0900720b */ /* 0x000fe40003f3d000 */
[----:B------:R-:W-:-:S11]  /*12830*/  FSETP.NEU.FTZ.AND P6, PT, R0, RZ, PT ;  /* 0x000000ff0000720b */ /* 0x000fd60003fdd000 */
[----:B------:R-:W-:Y:S05]  /*12840*/  @!P1 BREAK.RELIABLE !P0, B2 ;  /* 0x0000000000029942 */ /* 0x000fea0004000100 */
[----:B------:R-:W-:Y:S05]  /*12850*/  @!P1 BRA !P0, `(.L_x_6635) ;  /* 0x0000000000bc9947 */ /* 0x000fea0004000000 */
[C---:B------:R-:W-:Y:S02]  /*12860*/  FSETP.NEU.FTZ.AND P3, PT, |R0|.reuse, +INF , PT ;  /* 0x7f8000000000780b */ /* 0x040fe40003f7d200 */
[----:B------:R-:W-:Y:S02]  /*12870*/  FSETP.NEU.FTZ.AND P0, PT, |R9|, +INF , PT ;  /* 0x7f8000000900780b */ /* 0x000fe40003f1d200 */
[----:B------:R-:W-:-:S11]  /*12880*/  FSETP.NEU.FTZ.AND P2, PT, |R0|, +INF , PT ;  /* 0x7f8000000000780b */ /* 0x000fd60003f5d200 */
[----:B------:R-:W-:Y:S05]  /*12890*/  @!P0 BREAK.RELIABLE !P3, B2 ;  /* 0x0000000000028942 */ /* 0x000fea0005800100 */
[----:B------:R-:W-:Y:S05]  /*128a0*/  @!P0 BRA !P3, `(.L_x_6635) ;  /* 0x0000000000a88947 */ /* 0x000fea0005800000 */
[----:B------:R-:W-:-:S13]  /*128b0*/  PLOP3.LUT P6, PT, P0, P6, PT, 0x2f, 0xf2 ;  /* 0x0000000000f2781c */ /* 0x000fda00007cc577 */
[----:B------:R-:W-:Y:S05]  /*128c0*/  @P6 BREAK.RELIABLE B2 ;  /* 0x0000000000026942 */ /* 0x000fea0003800100 */
[----:B------:R-:W-:Y:S05]  /*128d0*/  @P6 BRA `(.L_x_6636) ;  /* 0x0000000000946947 */ /* 0x000fea0003800000 */
[----:B------:R-:W-:-:S13]  /*128e0*/  PLOP3.LUT P2, PT, P2, P1, PT, 0x2f, 0xf2 ;  /* 0x0000000000f2781c */ /* 0x000fda0001742577 */
[----:B------:R-:W-:Y:S05]  /*128f0*/  @P2 BREAK.RELIABLE B2 ;  /* 0x0000000000022942 */ /* 0x000fea0003800100 */
[----:B------:R-:W-:Y:S05]  /*12900*/  @P2 BRA `(.L_x_6637) ;  /* 0x00000000007c2947 */ /* 0x000fea0003800000 */
.L_x_6633:
[----:B------:R-:W-:Y:S05]  /*12910*/  BSYNC.RELIABLE B2 ;  /* 0x0000000000027941 */ /* 0x000fea0003800100 */
.L_x_6632:
[----:B------:R-:W-:Y:S01]  /*12920*/  VIADD R3, R3, 0xffffff81 ;  /* 0xffffff8103037836 */ /* 0x000fe20000000000 */
[----:B------:R-:W-:Y:S01]  /*12930*/  IADD3 R6, PT, PT, R6, -0x7f, RZ ;  /* 0xffffff8106067810 */ /* 0x000fe20007ffe0ff */
[----:B------:R-:W-:Y:S02]  /*12940*/  BSSY.RECONVERGENT B2, `(.L_x_6638) ;  /* 0x000001a000027945 */ /* 0x000fe40003800200 */
[----:B------:R-:W-:Y:S02]  /*12950*/  IMAD R12, R3, -0x800000, R9 ;  /* 0xff800000030c7824 */ /* 0x000fe400078e0209 */
[----:B------:R-:W-:Y:S02]  /*12960*/  IMAD R0, R6, -0x800000, R0 ;  /* 0xff80000006007824 */ /* 0x000fe400078e0200 */
[----:B------:R-:W0:Y:S01]  /*12970*/  MUFU.RCP R10, R12 ;  /* 0x0000000c000a7308 */ /* 0x000e220000001000 */
[----:B------:R-:W-:Y:S01]  /*12980*/  FADD.FTZ R7, -R12, -RZ ;  /* 0x800000ff0c077221 */ /* 0x000fe20000010100 */
[----:B------:R-:W-:-:S03]  /*12990*/  IMAD.IADD R3, R6, 0x1, -R3 ;  /* 0x0000000106037824 */ /* 0x000fc600078e0a03 */
[----:B0-----:R-:W-:-:S04]  /*129a0*/  FFMA R11, R10, R7, 1 ;  /* 0x3f8000000a0b7423 */ /* 0x001fc80000000007 */
[----:B------:R-:W-:-:S04]  /*129b0*/  FFMA R11, R10, R11, R10 ;  /* 0x0000000b0a0b7223 */ /* 0x000fc8000000000a */
[----:B------:R-:W-:-:S04]  /*129c0*/  FFMA R10, R0, R11, RZ ;  /* 0x0000000b000a7223 */ /* 0x000fc800000000ff */
[----:B------:R-:W-:-:S04]  /*129d0*/  FFMA R13, R7, R10, R0 ;  /* 0x0000000a070d7223 */ /* 0x000fc80000000000 */
[----:B------:R-:W-:-:S04]  /*129e0*/  FFMA R13, R11, R13, R10 ;  /* 0x0000000d0b0d7223 */ /* 0x000fc8000000000a */
[----:B------:R-:W-:-:S04]  /*129f0*/  FFMA R0, R7, R13, R0 ;  /* 0x0000000d07007223 */ /* 0x000fc80000000000 */
[----:B------:R-:W-:-:S05]  /*12a00*/  FFMA.FTZ R11, R11, R0, R13 ;  /* 0x000000000b0b7223 */ /* 0x000fca000001000d */
[----:B------:R-:W-:-:S04]  /*12a10*/  SHF.R.U32.HI R0, RZ, 0x17, R11 ;  /* 0x00000017ff007819 */ /* 0x000fc8000001160b */
[----:B------:R-:W-:-:S05]  /*12a20*/  LOP3.LUT R0, R0, 0xff, RZ, 0xc0, !PT ;  /* 0x000000ff00007812 */ /* 0x000fca00078ec0ff */
[----:B------:R-:W-:-:S04]  /*12a30*/  IMAD.IADD R0, R0, 0x1, R3 ;  /* 0x0000000100007824 */ /* 0x000fc800078e0203 */
[----:B------:R-:W-:-:S05]  /*12a40*/  VIADD R6, R0, 0xffffffff ;  /* 0xffffffff00067836 */ /* 0x000fca0000000000 */
[----:B------:R-:W-:-:S13]  /*12a50*/  ISETP.GE.U32.AND P0, PT, R6, 0xfe, PT ;  /* 0x000000fe0600780c */ /* 0x000fda0003f06070 */
[----:B------:R-:W-:Y:S05]  /*12a60*/  @!P0 BRA `(.L_x_6639) ;  /* 0x0000000000188947 */ /* 0x000fea0003800000 */
[----:B------:R-:W-:Y:S02]  /*12a70*/  ISETP.GT.AND P0, PT, R0, 0xfe, PT ;  /* 0x000000fe0000780c */ /* 0x000fe40003f04270 */
[----:B------:R-:W-:-:S11]  /*12a80*/  LOP3.LUT R6, R11, 0x80000000, RZ, 0xc0, !PT ;  /* 0x800000000b067812 */ /* 0x000fd600078ec0ff */
[----:B------:R-:W-:-:S04]  /*12a90*/  @!P0 ISETP.GE.AND P1, PT, R0, 0x1, PT ;  /* 0x000000010000880c */ /* 0x000fc80003f26270 */
[C---:B------:R-:W-:Y:S02]  /*12aa0*/  @!P0 SEL R11, R6.reuse, R11, !P1 ;  /* 0x0000000b060b8207 */ /* 0x040fe40004800000 */
[----:B------:R-:W-:Y:S01]  /*12ab0*/  @P0 LOP3.LUT R11, R6, 0x7f800000, RZ, 0xfc, !PT ;  /* 0x7f800000060b0812 */ /* 0x000fe200078efcff */
[----:B------:R-:W-:Y:S06]  /*12ac0*/  BRA `(.L_x_6640) ;  /* 0x0000000000047947 */ /* 0x000fec0003800000 */
.L_x_6639:
[----:B------:R-:W-:-:S07]  /*12ad0*/  IMAD R11, R3, 0x800000, R11 ;  /* 0x00800000030b7824 */ /* 0x000fce00078e020b */
.L_x_6640:
[----:B------:R-:W-:Y:S05]  /*12ae0*/  BSYNC.RECONVERGENT B2 ;  /* 0x0000000000027941 */ /* 0x000fea0003800200 */
.L_x_6638:
[----:B------:R-:W-:Y:S05]  /*12af0*/  BRA `(.L_x_6641) ;  /* 0x0000000000207947 */ /* 0x000fea0003800000 */
.L_x_6637:
[----:B------:R-:W-:-:S04]  /*12b00*/  LOP3.LUT R0, R9, 0x80000000, R0, 0x48, !PT ;  /* 0x8000000009007812 */ /* 0x000fc800078e4800 */
[----:B------:R-:W-:Y:S01]  /*12b10*/  LOP3.LUT R11, R0, 0x7f800000, RZ, 0xfc, !PT ;  /* 0x7f800000000b7812 */ /* 0x000fe200078efcff */
[----:B------:R-:W-:Y:S06]  /*12b20*/  BRA `(.L_x_6641) ;  /* 0x0000000000147947 */ /* 0x000fec0003800000 */
.L_x_6636:
[----:B------:R-:W-:Y:S01]  /*12b30*/  LOP3.LUT R11, R9, 0x80000000, R0, 0x48, !PT ;  /* 0x80000000090b7812 */ /* 0x000fe200078e4800 */
[----:B------:R-:W-:Y:S06]  /*12b40*/  BRA `(.L_x_6641) ;  /* 0x00000000000c7947 */ /* 0x000fec0003800000 */
.L_x_6635:
[----:B------:R-:W0:Y:S01]  /*12b50*/  MUFU.RSQ R11, -QNAN ;  /* 0xffc00000000b7908 */ /* 0x000e220000001400 */
[----:B------:R-:W-:Y:S05]  /*12b60*/  BRA `(.L_x_6641) ;  /* 0x0000000000047947 */ /* 0x000fea0003800000 */
.L_x_6634:
[----:B------:R-:W-:-:S07]  /*12b70*/  FADD.FTZ R11, R0, R9 ;  /* 0x00000009000b7221 */ /* 0x000fce0000010000 */
.L_x_6641:
[----:B------:R-:W-:Y:S05]  /*12b80*/  BSYNC.RECONVERGENT B0 ;  /* 0x0000000000007941 */ /* 0x000fea0003800200 */
.L_x_6631:
[----:B------:R-:W-:-:S04]  /*12b90*/  IMAD.MOV.U32 R3, RZ, RZ, 0x0 ;  /* 0x00000000ff037424 */ /* 0x000fc800078e00ff */
[----:B0-----:R-:W-:Y:S05]  /*12ba0*/  RET.REL.NODEC R2 `(_ZN2at6native18elementwise_kernelILi128ELi4EZNS0_15gpu_kernel_implINS0_13BinaryFunctorIN3c108BFloat16ES5_S5_ZZZNS0_17atan2_kernel_cudaERNS_18TensorIteratorBaseEENKUlvE_clEvENKUlvE2_clEvEUlS5_S5_E_EEEEvS7_RKT_EUliE_EEviT1_) ;  /* 0xfffffed402147950 */ /* 0x001fea0003c3ffff */
.L_x_6642:
        /* <DEDUP_REMOVED lines=13> */
.L_x_17822:


//--------------------- .text._ZN2at6native27unrolled_elementwise_kernelINS0_13BinaryFunctorIN3c108BFloat16ES4_S4_ZZZNS0_17atan2_kernel_cudaERNS_18TensorIteratorBaseEENKUlvE_clEvENKUlvE2_clEvEUlS4_S4_E_EESt5arrayIPcLm3EELi4E23TrivialOffsetCalculatorILi2EjESE_ILi1EjENS0_6memory12LoadWithCastILi2EEENSH_13StoreWithCastILi1EEEEEviT_T0_T2_T3_T4_T5_ --------------------------
	.section	.text._ZN2at6native27unrolled_elementwise_kernelINS0_13BinaryFunctorIN3c108BFloat16ES4_S4_ZZZNS0_17atan2_kernel_cudaERNS_18TensorIteratorBaseEENKUlvE_clEvENKUlvE2_clEvEUlS4_S4_E_EESt5arrayIPcLm3EELi4E23TrivialOffsetCalculatorILi2EjESE_ILi1EjENS0_6memory12LoadWithCastILi2EEENSH_13StoreWithCastILi1EEEEEviT_T0_T2_T3_T4_T5_,"ax",@progbits
	.align	128
        .global         _ZN2at6native27unrolled_elementwise_kernelINS0_13BinaryFunctorIN3c108BFloat16ES4_S4_ZZZNS0_17atan2_kernel_cudaERNS_18TensorIteratorBaseEENKUlvE_clEvENKUlvE2_clEvEUlS4_S4_E_EESt5arrayIPcLm3EELi4E23TrivialOffsetCalculatorILi2EjESE_ILi1EjENS0_6memory12LoadWithCastILi2EEENSH_13StoreWithCastILi1EEEEEviT_T0_T2_T3_T4_T5_
        .type           _ZN2at6native27unrolled_elementwise_kernelINS0_13BinaryFunctorIN3c108BFloat16ES4_S4_ZZZNS0_17atan2_kernel_cudaERNS_18TensorIteratorBaseEENKUlvE_clEvENKUlvE2_clEvEUlS4_S4_E_EESt5arrayIPcLm3EELi4E23TrivialOffsetCalculatorILi2EjESE_ILi1EjENS0_6memory12LoadWithCastILi2EEENSH_13StoreWithCastILi1EEEEEviT_T0_T2_T3_T4_T5_,@function
        .size           _ZN2at6native27unrolled_elementwise_kernelINS0_13BinaryFunctorIN3c108BFloat16ES4_S4_ZZZNS0_17atan2_kernel_cudaERNS_18TensorIteratorBaseEENKUlvE_clEvENKUlvE2_clEvEUlS4_S4_E_EESt5arrayIPcLm3EELi4E23TrivialOffsetCalculatorILi2EjESE_ILi1EjENS0_6memory12LoadWithCastILi2EEENSH_13StoreWithCastILi1EEEEEviT_T0_T2_T3_T4_T5_,(.L_x_17823 - _ZN2at6native27unrolled_elementwise_kernelINS0_13BinaryFunctorIN3c108BFloat16ES4_S4_ZZZNS0_17atan2_kernel_cudaERNS_18TensorIteratorBaseEENKUlvE_clEvENKUlvE2_clEvEUlS4_S4_E_EESt5arrayIPcLm3EELi4E23TrivialOffsetCalculatorILi2EjESE_ILi1EjENS0_6memory12LoadWithCastILi2EEENSH_13StoreWithCastILi1EEEEEviT_T0_T2_T3_T4_T5_)
        .other          _ZN2at6native27unrolled_elementwise_kernelINS0_13BinaryFunctorIN3c108BFloat16ES4_S4_ZZZNS0_17atan2_kernel_cudaERNS_18TensorIteratorBaseEENKUlvE_clEvENKUlvE2_clEvEUlS4_S4_E_EESt5arrayIPcLm3EELi4E23TrivialOffsetCalculatorILi2EjESE_ILi1EjENS0_6memory12LoadWithCastILi2EEENSH_13StoreWithCastILi1EEEEEviT_T0_T2_T3_T4_T5_,@"STO_CUDA_ENTRY STV_DEFAULT"
_ZN2at6native27unrolled_elementwise_kernelINS0_13BinaryFunctorIN3c108BFloat16ES4_S4_ZZZNS0_17atan2_kernel_cudaERNS_18TensorIteratorBaseEENKUlvE_clEvENKUlvE2_clEvEUlS4_S4_E_EESt5arrayIPcLm3EELi4E23TrivialOffsetCalculatorILi2EjESE_ILi1EjENS0_6memory12LoadWithCastILi2EEENSH_13StoreWithCastILi1EEEEEviT_T0_T2_T3_T4_T5_:
.text._ZN2at6native27unrolled_elementwise_kernelINS0_13BinaryFunctorIN3c108BFloat16ES4_S4_ZZZNS0_17atan2_kernel_cudaERNS_18TensorIteratorBaseEENKUlvE_clEvENKUlvE2_clEvEUlS4_S4_E_EESt5arrayIPcLm3EELi4E23TrivialOffsetCalculatorILi2EjESE_ILi1EjENS0_6memory12LoadWithCastILi2EEENSH_13StoreWithCastILi1EEEEEviT_T0_T2_T3_T4_T5_:
        /* <DEDUP_REMOVED lines=36> */
.L_x_6648:
[----:B------:R-:W2:Y:S02]  /*0240*/  LDG.E.U8 R4, desc[UR36][R4.64] ;  /* 0x0000002404047981 */ /* 0x000ea4000c1e1100 */
[----:B--2---:R-:W-:-:S04]  /*0250*/  I2FP.F32.U32 R0, R4 ;  /* 0x0000000400007245 */ /* 0x004fc80000201000 */
[----:B------:R-:W-:-:S04]  /*0260*/  F2FP.BF16.F32.PACK_AB R0, RZ, R0 ;  /* 0x00000000ff00723e */ /* 0x000fc800000010ff */
[----:B------:R-:W-:Y:S01]  /*0270*/  PRMT R23, R0, 0x7610, R23 ;  /* 0x0000761000177816 */ /* 0x000fe20000000017 */
[----:B------:R-:W-:Y:S06]  /*0280*/  BRA `(.L_x_6650) ;  /* 0x0000000c00c47947 */ /* 0x000fec0003800000 */
.L_x_6647:
        /* <DEDUP_REMOVED lines=11> */
.L_x_6652:
[----:B------:R-:W2:Y:S02]  /*0340*/  LDG.E R4, desc[UR36][R4.64] ;  /* 0x0000002404047981 */ /* 0x000ea4000c1e1900 */
[----:B--2---:R-:W-:-:S04]  /*0350*/  I2FP.F32.S32 R0, R4 ;  /* 0x0000000400007245 */ /* 0x004fc80000201400 */
[----:B------:R-:W-:-:S04]  /*0360*/  F2FP.BF16.F32.PACK_AB R0, RZ, R0 ;  /* 0x00000000ff00723e */ /* 0x000fc800000010ff */
[----:B------:R-:W-:Y:S01]  /*0370*/  PRMT R23, R0, 0x7610, R23 ;  /* 0x0000761000177816 */ /* 0x000fe20000000017 */
[----:B------:R-:W-:Y:S06]  /*0380*/  BRA `(.L_x_6650) ;  /* 0x0000000c00847947 */ /* 0x000fec0003800000 */
.L_x_6651:
[----:B------:R-:W2:Y:S02]  /*0390*/  LDG.E.U16 R4, desc[UR36][R4.64] ;  /* 0x0000002404047981 */ /* 0x000ea4000c1e1500 */
[----:B--2---:R-:W0:Y:S02]  /*03a0*/  I2F.S16 R0, R4 ;  /* 0x0000000400007306 */ /* 0x004e240000101400 */
[----:B0-----:R-:W-:-:S04]  /*03b0*/  F2FP.BF16.F32.PACK_AB R0, RZ, R0 ;  /* 0x00000000ff00723e */ /* 0x001fc800000010ff */
[----:B------:R-:W-:Y:S01]  /*03c0*/  PRMT R23, R0, 0x7610, R23 ;  /* 0x0000761000177816 */ /* 0x000fe20000000017 */
[----:B------:R-:W-:Y:S06]  /*03d0*/  BRA `(.L_x_6650) ;  /* 0x0000000c00707947 */ /* 0x000fec0003800000 */
.L_x_6646:
        /* <DEDUP_REMOVED lines=9> */
.L_x_6654:
[----:B------:R-:W2:Y:S02]  /*0470*/  LDG.E.U16 R0, desc[UR36][R4.64] ;  /* 0x0000002404007981 */ /* 0x000ea4000c1e1500 */
[----:B--2---:R-:W-:-:S05]  /*0480*/  HADD2.F32 R0, -RZ, R0.H0_H0 ;  /* 0x20000000ff007230 */ /* 0x004fca0000004100 */
[----:B------:R-:W-:-:S04]  /*0490*/  F2FP.BF16.F32.PACK_AB R0, RZ, R0 ;  /* 0x00000000ff00723e */ /* 0x000fc800000010ff */
[----:B------:R-:W-:Y:S01]  /*04a0*/  PRMT R23, R0, 0x7610, R23 ;  /* 0x0000761000177816 */ /* 0x000fe20000000017 */
[----:B------:R-:W-:Y:S06]  /*04b0*/  BRA `(.L_x_6650) ;  /* 0x0000000c00387947 */ /* 0x000fec0003800000 */
.L_x_6653:
        /* <DEDUP_REMOVED lines=9> */
.L_x_6656:
[----:B------:R-:W2:Y:S02]  /*0550*/  LDG.E.U16 R4, desc[UR36][R4.64] ;  /* 0x0000002404047981 */ /* 0x000ea4000c1e1500 */
[----:B--2---:R-:W-:-:S05]  /*0560*/  HADD2.F32 R0, -RZ, R4.H0_H0 ;  /* 0x20000004ff007230 */ /* 0x004fca0000004100 */
[----:B------:R-:W-:-:S04]  /*0570*/  F2FP.BF16.F32.PACK_AB R0, RZ, R0 ;  /* 0x00000000ff00723e */ /* 0x000fc800000010ff */
[----:B------:R-:W-:Y:S01]  /*0580*/  PRMT R23, R0, 0x7610, R23 ;  /* 0x0000761000177816 */ /* 0x000fe20000000017 */
[----:B------:R-:W-:Y:S06]  /*0590*/  BRA `(.L_x_6650) ;  /* 0x0000000c00007947 */ /* 0x000fec0003800000 */
.L_x_6655:
        /* <DEDUP_REMOVED lines=9> */
.L_x_6645:
        /* <DEDUP_REMOVED lines=14> */
.L_x_6659:
        /* <DEDUP_REMOVED lines=9> */
.L_x_6658:
        /* <DEDUP_REMOVED lines=27> */
.L_x_6661:
        /* <DEDUP_REMOVED lines=15> */
.L_x_6660:
[----:B------:R0:W5:Y:S01]  /*0a40*/  LDG.E.U16 R23, desc[UR36][R4.64] ;  /* 0x0000002404177981 */ /* 0x000162000c1e1500 */
[----:B------:R-:W-:Y:S05]  /*0a50*/  BRA `(.L_x_6650) ;  /* 0x0000000400d07947 */ /* 0x000fea0003800000 */
.L_x_6657:
        /* <DEDUP_REMOVED lines=13> */
.L_x_6664:
        /* <DEDUP_REMOVED lines=21> */
.L_x_6668:
[----:B------:R-:W-:Y:S05]  /*0c80*/  BSYNC.RECONVERGENT B1 ;  /* 0x0000000000017941 */ /* 0x000fea0003800200 */
.L_x_6667:
[----:B------:R-:W-:Y:S01]  /*0c90*/  IMAD.SHL.U32 R0, R0, 0x100000, RZ ;  /* 0x0010000000007824 */ /* 0x000fe200078e00ff */
[----:B------:R-:W-:-:S04]  /*0ca0*/  LEA R3, R3, 0x3b800000, 0x17 ;  /* 0x3b80000003037811 */ /* 0x000fc800078eb8ff */
[----:B------:R-:W-:-:S07]  /*0cb0*/  LOP3.LUT R0, R3, R0, R7, 0xfe, !PT ;  /* 0x0000000003007212 */ /* 0x000fce00078efe07 */
.L_x_6666:
[----:B------:R-:W-:Y:S05]  /*0cc0*/  BSYNC.RECONVERGENT B0 ;  /* 0x0000000000007941 */ /* 0x000fea0003800200 */
.L_x_6665:
[----:B------:R-:W-:-:S04]  /*0cd0*/  F2FP.BF16.F32.PACK_AB R0, RZ, R0 ;  /* 0x00000000ff00723e */ /* 0x000fc800000010ff */
[----:B------:R-:W-:Y:S01]  /*0ce0*/  PRMT R23, R0, 0x7610, R23 ;  /* 0x0000761000177816 */ /* 0x000fe20000000017 */
[----:B------:R-:W-:Y:S06]  /*0cf0*/  BRA `(.L_x_6650) ;  /* 0x0000000400287947 */ /* 0x000fec0003800000 */
.L_x_6663:
        /* <DEDUP_REMOVED lines=21> */
.L_x_6672:
[----:B------:R-:W-:Y:S05]  /*0e50*/  BSYNC.RECONVERGENT B1 ;  /* 0x0000000000017941 */ /* 0x000fea0003800200 */
.L_x_6671:
[----:B------:R-:W-:Y:S01]  /*0e60*/  IMAD.SHL.U32 R0, R0, 0x200000, RZ ;  /* 0x0020000000007824 */ /* 0x000fe200078e00ff */
[----:B------:R-:W-:-:S04]  /*0e70*/  LEA R3, R3, 0x37800000, 0x17 ;  /* 0x3780000003037811 */ /* 0x000fc800078eb8ff */
[----:B------:R-:W-:-:S07]  /*0e80*/  LOP3.LUT R0, R3, R0, R7, 0xfe, !PT ;  /* 0x0000000003007212 */ /* 0x000fce00078efe07 */
.L_x_6670:
[----:B------:R-:W-:Y:S05]  /*0e90*/  BSYNC.RECONVERGENT B0 ;  /* 0x0000000000007941 */ /* 0x000fea0003800200 */
.L_x_6669:
[----:B------:R-:W-:-:S04]  /*0ea0*/  F2FP.BF16.F32.PACK_AB R0, RZ, R0 ;  /* 0x00000000ff00723e */ /* 0x000fc800000010ff */
[----:B------:R-:W-:Y:S01]  /*0eb0*/  PRMT R23, R0, 0x7610, R23 ;  /* 0x0000761000177816 */ /* 0x000fe20000000017 */
[----:B------:R-:W-:Y:S06]  /*0ec0*/  BRA `(.L_x_6650) ;  /* 0x0000000000b47947 */ /* 0x000fec0003800000 */
.L_x_6662:
[----:B------:R-:W-:-:S09]  /*0ed0*/  UISETP.NE.AND UP0, UPT, UR4, 0x1c, UPT ;  /* 0x0000001c0400788c */ /* 0x000fd2000bf05270 */
[----:B------:R-:W-:Y:S05]  /*0ee0*/  BRA.U !UP0, `(.L_x_6673) ;  /* 0x00000001089c7547 */ /* 0x000fea000b800000 */
[----:B------:R-:W-:-:S09]  /*0ef0*/  UISETP.NE.AND UP0, UPT, UR4, 0x1d, UPT ;  /* 0x0000001d0400788c */ /* 0x000fd2000bf05270 */
[----:B------:R-:W-:Y:S05]  /*0f00*/  BRA.U !UP0, `(.L_x_6674) ;  /* 0x0000000108807547 */ /* 0x000fea000b800000 */
[----:B------:R-:W-:-:S09]  /*0f10*/  UISETP.NE.AND UP0, UPT, UR4, 0x2c, UPT ;  /* 0x0000002c0400788c */ /* 0x000fd2000bf05270 */
[----:B------:R-:W-:Y:S05]  /*0f20*/  BRA.U !UP0, `(.L_x_6675) ;  /* 0x0000000108487547 */ /* 0x000fea000b800000 */
.L_x_6649:
        /* <DEDUP_REMOVED lines=16> */
.L_x_6676:
[----:B------:R-:W-:Y:S01]  /*1030*/  PRMT R23, RZ, 0x7610, R23 ;  /* 0x00007610ff177816 */ /* 0x000fe20000000017 */
[----:B------:R-:W-:Y:S06]  /*1040*/  BRA `(.L_x_6650) ;  /* 0x0000000000547947 */ /* 0x000fec0003800000 */
.L_x_6675:
        /* <DEDUP_REMOVED lines=8> */
.L_x_6678:
[----:B------:R-:W-:Y:S05]  /*10d0*/  BSYNC.RECONVERGENT B0 ;  /* 0x0000000000007941 */ /* 0x000fea0003800200 */
.L_x_6677:
[----:B------:R-:W-:-:S04]  /*10e0*/  F2FP.BF16.F32.PACK_AB R0, RZ, R0 ;  /* 0x00000000ff00723e */ /* 0x000fc800000010ff */
[----:B------:R-:W-:Y:S01]  /*10f0*/  PRMT R23, R0, 0x7610, R23 ;  /* 0x0000761000177816 */ /* 0x000fe20000000017 */
[----:B------:R-:W-:Y:S06]  /*1100*/  BRA `(.L_x_6650) ;  /* 0x0000000000247947 */ /* 0x000fec0003800000 */
.L_x_6674:
[----:B------:R-:W2:Y:S02]  /*1110*/  LDG.E.64 R4, desc[UR36][R4.64] ;  /* 0x0000002404047981 */ /* 0x000ea4000c1e1b00 */
[----:B--2---:R-:W0:Y:S02]  /*1120*/  I2F.U64 R0, R4 ;  /* 0x0000000400007312 */ /* 0x004e240000301000 */
[----:B0-----:R-:W-:-:S04]  /*1130*/  F2FP.BF16.F32.PACK_AB R0, RZ, R0 ;  /* 0x00000000ff00723e */ /* 0x001fc800000010ff */
[----:B------:R-:W-:Y:S01]  /*1140*/  PRMT R23, R0, 0x7610, R23 ;  /* 0x0000761000177816 */ /* 0x000fe20000000017 */
[----:B------:R-:W-:Y:S06]  /*1150*/  BRA `(.L_x_6650) ;  /* 0x0000000000107947 */ /* 0x000fec0003800000 */
.L_x_6673:
[----:B------:R-:W2:Y:S02]  /*1160*/  LDG.E R4, desc[UR36][R4.64] ;  /* 0x0000002404047981 */ /* 0x000ea4000c1e1900 */
[----:B--2---:R-:W-:-:S04]  /*1170*/  I2FP.F32.U32 R0, R4 ;  /* 0x0000000400007245 */ /* 0x004fc80000201000 */
[----:B------:R-:W-:-:S04]  /*1180*/  F2FP.BF16.F32.PACK_AB R0, RZ, R0 ;  /* 0x00000000ff00723e */ /* 0x000fc800000010ff */
[----:B------:R-:W-:-:S07]  /*1190*/  PRMT R23, R0, 0x7610, R23 ;  /* 0x0000761000177816 */ /* 0x000fce0000000017 */
.L_x_6650:
        /* <DEDUP_REMOVED lines=21> */
.L_x_6682:
[----:B------:R-:W2:Y:S02]  /*12f0*/  LDG.E.U8 R4, desc[UR36][R4.64] ;  /* 0x0000002404047981 */ /* 0x000ea4000c1e1100 */
[----:B--2---:R-:W-:-:S04]  /*1300*/  I2FP.F32.U32 R0, R4 ;  /* 0x0000000400007245 */ /* 0x004fc80000201000 */
[----:B------:R-:W-:-:S04]  /*1310*/  F2FP.BF16.F32.PACK_AB R0, RZ, R0 ;  /* 0x00000000ff00723e */ /* 0x000fc800000010ff */
[----:B------:R-:W-:Y:S01]  /*1320*/  PRMT R26, R0, 0x7610, R26 ;  /* 0x00007610001a7816 */ /* 0x000fe2000000001a */
[----:B------:R-:W-:Y:S06]  /*1330*/  BRA `(.L_x_6684) ;  /* 0x0000000c00c47947 */ /* 0x000fec0003800000 */
.L_x_6681:
        /* <DEDUP_REMOVED lines=11> */
.L_x_6686:
[----:B------:R-:W2:Y:S02]  /*13f0*/  LDG.E R4, desc[UR36][R4.64] ;  /* 0x0000002404047981 */ /* 0x000ea4000c1e1900 */
[----:B--2---:R-:W-:-:S04]  /*1400*/  I2FP.F32.S32 R0, R4 ;  /* 0x0000000400007245 */ /* 0x004fc80000201400 */
[----:B------:R-:W-:-:S04]  /*1410*/  F2FP.BF16.F32.PACK_AB R0, RZ, R0 ;  /* 0x00000000ff00723e */ /* 0x000fc800000010ff */
[----:B------:R-:W-:Y:S01]  /*1420*/  PRMT R26, R0, 0x7610, R26 ;  /* 0x00007610001a7816 */ /* 0x000fe2000000001a */
[----:B------:R-:W-:Y:S06]  /*1430*/  BRA `(.L_x_6684) ;  /* 0x0000000c00847947 */ /* 0x000fec0003800000 */
.L_x_6685:
[----:B------:R-:W2:Y:S02]  /*1440*/  LDG.E.U16 R4, desc[UR36][R4.64] ;  /* 0x0000002404047981 */ /* 0x000ea4000c1e1500 */
[----:B--2---:R-:W0:Y:S02]  /*1450*/  I2F.S16 R0, R4 ;  /* 0x0000000400007306 */ /* 0x004e240000101400 */
[----:B0-----:R-:W-:-:S04]  /*1460*/  F2FP.BF16.F32.PACK_AB R0, RZ, R0 ;  /* 0x00000000ff00723e */ /* 0x001fc800000010ff */
[----:B------:R-:W-:Y:S01]  /*1470*/  PRMT R26, R0, 0x7610, R26 ;  /* 0x00007610001a7816 */ /* 0x000fe2000000001a */
[----:B------:R-:W-:Y:S06]  /*1480*/  BRA `(.L_x_6684) ;  /* 0x0000000c00707947 */ /* 0x000fec0003800000 */
.L_x_6680:
        /* <DEDUP_REMOVED lines=9> */
.L_x_6688:
[----:B------:R-:W2:Y:S02]  /*1520*/  LDG.E.U16 R0, desc[UR36][R4.64] ;  /* 0x0000002404007981 */ /* 0x000ea4000c1e1500 */
[----:B--2---:R-:W-:-:S05]  /*1530*/  HADD2.F32 R0, -RZ, R0.H0_H0 ;  /* 0x20000000ff007230 */ /* 0x004fca0000004100 */
[----:B------:R-:W-:-:S04]  /*1540*/  F2FP.BF16.F32.PACK_AB R0, RZ, R0 ;  /* 0x00000000ff00723e */ /* 0x000fc800000010ff */
[----:B------:R-:W-:Y:S01]  /*1550*/  PRMT R26, R0, 0x7610, R26 ;  /* 0x00007610001a7816 */ /* 0x000fe2000000001a */
[----:B------:R-:W-:Y:S06]  /*1560*/  BRA `(.L_x_6684) ;  /* 0x0000000c00387947 */ /* 0x000fec0003800000 */
.L_x_6687:
        /* <DEDUP_REMOVED lines=9> */
.L_x_6690:
[----:B------:R-:W2:Y:S02]  /*1600*/  LDG.E.U16 R4, desc[UR36][R4.64] ;  /* 0x0000002404047981 */ /* 0x000ea4000c1e1500 */
[----:B--2---:R-:W-:-:S05]  /*1610*/  HADD2.F32 R0, -RZ, R4.H0_H0 ;  /* 0x20000004ff007230 */ /* 0x004fca0000004100 */
[----:B------:R-:W-:-:S04]  /*1620*/  F2FP.BF16.F32.PACK_AB R0, RZ, R0 ;  /* 0x00000000ff00723e */ /* 0x000fc800000010ff */
[----:B------:R-:W-:Y:S01]  /*1630*/  PRMT R26, R0, 0x7610, R26 ;  /* 0x00007610001a7816 */ /* 0x000fe2000000001a */
[----:B------:R-:W-:Y:S06]  /*1640*/  BRA `(.L_x_6684) ;  /* 0x0000000c00007947 */ /* 0x000fec0003800000 */
.L_x_6689:
        /* <DEDUP_REMOVED lines=9> */
.L_x_6679:
        /* <DEDUP_REMOVED lines=14> */
.L_x_6693:
        /* <DEDUP_REMOVED lines=9> */
.L_x_6692:
        /* <DEDUP_REMOVED lines=27> */
.L_x_6695:
        /* <DEDUP_REMOVED lines=15> */
.L_x_6694:
[----:B------:R0:W5:Y:S01]  /*1af0*/  LDG.E.U16 R26, desc[UR36][R4.64] ;  /* 0x00000024041a7981 */ /* 0x000162000c1e1500 */
[----:B------:R-:W-:Y:S05]  /*1b00*/  BRA `(.L_x_6684) ;  /* 0x0000000400d07947 */ /* 0x000fea0003800000 */
.L_x_6691:
        /* <DEDUP_REMOVED lines=13> */
.L_x_6698:
        /* <DEDUP_REMOVED lines=21> */
.L_x_6702:
[----:B------:R-:W-:Y:S05]  /*1d30*/  BSYNC.RECONVERGENT B1 ;  /* 0x0000000000017941 */ /* 0x000fea0003800200 */
.L_x_6701:
[----:B------:R-:W-:Y:S01]  /*1d40*/  IMAD.SHL.U32 R0, R0, 0x100000, RZ ;  /* 0x0010000000007824 */ /* 0x000fe200078e00ff */
[----:B------:R-:W-:-:S04]  /*1d50*/  LEA R3, R3, 0x3b800000, 0x17 ;  /* 0x3b80000003037811 */ /* 0x000fc800078eb8ff */
[----:B------:R-:W-:-:S07]  /*1d60*/  LOP3.LUT R0, R3, R0, R7, 0xfe, !PT ;  /* 0x0000000003007212 */ /* 0x000fce00078efe07 */
.L_x_6700:
[----:B------:R-:W-:Y:S05]  /*1d70*/  BSYNC.RECONVERGENT B0 ;  /* 0x0000000000007941 */ /* 0x000fea0003800200 */
.L_x_6699:
[----:B------:R-:W-:-:S04]  /*1d80*/  F2FP.BF16.F32.PACK_AB R0, RZ, R0 ;  /* 0x00000000ff00723e */ /* 0x000fc800000010ff */
[----:B------:R-:W-:Y:S01]  /*1d90*/  PRMT R26, R0, 0x7610, R26 ;  /* 0x00007610001a7816 */ /* 0x000fe2000000001a */
[----:B------:R-:W-:Y:S06]  /*1da0*/  BRA `(.L_x_6684) ;  /* 0x0000000400287947 */ /* 0x000fec0003800000 */
.L_x_6697:
        /* <DEDUP_REMOVED lines=21> */
.L_x_6706:
[----:B------:R-:W-:Y:S05]  /*1f00*/  BSYNC.RECONVERGENT B1 ;  /* 0x0000000000017941 */ /* 0x000fea0003800200 */
.L_x_6705:
[----:B------:R-:W-:Y:S01]  /*1f10*/  IMAD.SHL.U32 R0, R0, 0x200000, RZ ;  /* 0x0020000000007824 */ /* 0x000fe200078e00ff */
[----:B------:R-:W-:-:S04]  /*1f20*/  LEA R3, R3, 0x37800000, 0x17 ;  /* 0x3780000003037811 */ /* 0x000fc800078eb8ff */
[----:B------:R-:W-:-:S07]  /*1f30*/  LOP3.LUT R0, R3, R0, R7, 0xfe, !PT ;  /* 0x0000000003007212 */ /* 0x000fce00078efe07 */
.L_x_6704:
[----:B------:R-:W-:Y:S05]  /*1f40*/  BSYNC.RECONVERGENT B0 ;  /* 0x0000000000007941 */ /* 0x000fea0003800200 */
.L_x_6703:
[----:B------:R-:W-:-:S04]  /*1f50*/  F2FP.BF16.F32.PACK_AB R0, RZ, R0 ;  /* 0x00000000ff00723e */ /* 0x000fc800000010ff */
[----:B------:R-:W-:Y:S01]  /*1f60*/  PRMT R26, R0, 0x7610, R26 ;  /* 0x00007610001a7816 */ /* 0x000fe2000000001a */
[----:B------:R-:W-:Y:S06]  /*1f70*/  BRA `(.L_x_6684) ;  /* 0x0000000000b47947 */ /* 0x000fec0003800000 */
.L_x_6696:
[----:B------:R-:W-:-:S09]  /*1f80*/  UISETP.NE.AND UP0, UPT, UR4, 0x1c, UPT ;  /* 0x0000001c0400788c */ /* 0x000fd2000bf05270 */
[----:B------:R-:W-:Y:S05]  /*1f90*/  BRA.U !UP0, `(.L_x_6707) ;  /* 0x00000001089c7547 */ /* 0x000fea000b800000 */
[----:B------:R-:W-:-:S09]  /*1fa0*/  UISETP.NE.AND UP0, UPT, UR4, 0x1d, UPT ;  /* 0x0000001d0400788c */ /* 0x000fd2000bf05270 */
[----:B------:R-:W-:Y:S05]  /*1fb0*/  BRA.U !UP0, `(.L_x_6708) ;  /* 0x0000000108807547 */ /* 0x000fea000b800000 */
[----:B------:R-:W-:-:S09]  /*1fc0*/  UISETP.NE.AND UP0, UPT, UR4, 0x2c, UPT ;  /* 0x0000002c0400788c */ /* 0x000fd2000bf05270 */
[----:B------:R-:W-:Y:S05]  /*1fd0*/  BRA.U !UP0, `(.L_x_6709) ;  /* 0x0000000108487547 */ /* 0x000fea000b800000 */
.L_x_6683:
        /* <DEDUP_REMOVED lines=16> */
.L_x_6710:
[----:B------:R-:W-:Y:S01]  /*20e0*/  PRMT R26, RZ, 0x7610, R26 ;  /* 0x00007610ff1a7816 */ /* 0x000fe2000000001a */
[----:B------:R-:W-:Y:S06]  /*20f0*/  BRA `(.L_x_6684) ;  /* 0x0000000000547947 */ /* 0x000fec0003800000 */
.L_x_6709:
        /* <DEDUP_REMOVED lines=8> */
.L_x_6712:
[----:B------:R-:W-:Y:S05]  /*2180*/  BSYNC.RECONVERGENT B0 ;  /* 0x0000000000007941 */ /* 0x000fea0003800200 */
.L_x_6711:
[----:B------:R-:W-:-:S04]  /*2190*/  F2FP.BF16.F32.PACK_AB R0, RZ, R0 ;  /* 0x00000000ff00723e */ /* 0x000fc800000010ff */
[----:B------:R-:W-:Y:S01]  /*21a0*/  PRMT R26, R0, 0x7610, R26 ;  /* 0x00007610001a7816 */ /* 0x000fe2000000001a */
[----:B------:R-:W-:Y:S06]  /*21b0*/  BRA `(.L_x_6684) ;  /* 0x0000000000247947 */ /* 0x000fec0003800000 */
.L_x_6708:
[----:B------:R-:W2:Y:S02]  /*21c0*/  LDG.E.64 R4, desc[UR36][R4.64] ;  /* 0x0000002404047981 */ /* 0x000ea4000c1e1b00 */
[----:B--2---:R-:W0:Y:S02]  /*21d0*/  I2F.U64 R0, R4 ;  /* 0x0000000400007312 */ /* 0x004e240000301000 */
[----:B0-----:R-:W-:-:S04]  /*21e0*/  F2FP.BF16.F32.PACK_AB R0, RZ, R0 ;  /* 0x00000000ff00723e */ /* 0x001fc800000010ff */
[----:B------:R-:W-:Y:S01]  /*21f0*/  PRMT R26, R0, 0x7610, R26 ;  /* 0x00007610001a7816 */ /* 0x000fe2000000001a */
[----:B------:R-:W-:Y:S06]  /*2200*/  BRA `(.L_x_6684) ;  /* 0x0000000000107947 */ /* 0x000fec0003800000 */
.L_x_6707:
[----:B------:R-:W2:Y:S02]  /*2210*/  LDG.E R4, desc[UR36][R4.64] ;  /* 0x0000002404047981 */ /* 0x000ea4000c1e1900 */
[----:B--2---:R-:W-:-:S04]  /*2220*/  I2FP.F32.U32 R0, R4 ;  /* 0x0000000400007245 */ /* 0x004fc80000201000 */
[----:B------:R-:W-:-:S04]  /*2230*/  F2FP.BF16.F32.PACK_AB R0, RZ, R0 ;  /* 0x00000000ff00723e */ /* 0x000fc800000010ff */
[----:B------:R-:W-:-:S07]  /*2240*/  PRMT R26, R0, 0x7610, R26 ;  /* 0x00007610001a7816 */ /* 0x000fce000000001a */
.L_x_6684:
[----:B------:R-:W-:-:S07]  /*2250*/  VIADD R27, R25, 0x80 ;  /* 0x00000080191b7836 */ /* 0x000fce0000000000 */
.L_x_6644:
[----:B------:R-:W-:Y:S05]  /*2260*/  BSYNC.RECONVERGENT B6 ;  /* 0x0000000000067941 */ /* 0x000fea0003800200 */
.L_x_6643:
        /* <DEDUP_REMOVED lines=27> */
.L_x_6718:
[----:B------:R-:W2:Y:S02]  /*2420*/  LDG.E.U8 R4, desc[UR36][R4.64] ;  /* 0x0000002404047981 */ /* 0x000ea4000c1e1100 */
[----:B--2---:R-:W-:-:S04]  /*2430*/  I2FP.F32.U32 R0, R4 ;  /* 0x0000000400007245 */ /* 0x004fc80000201000 */
[----:B------:R-:W-:-:S04]  /*2440*/  F2FP.BF16.F32.PACK_AB R0, RZ, R0 ;  /* 0x00000000ff00723e */ /* 0x000fc800000010ff */
[----:B------:R-:W-:Y:S01]  /*2450*/  PRMT R24, R0, 0x7610, R24 ;  /* 0x0000761000187816 */ /* 0x000fe20000000018 */
[----:B------:R-:W-:Y:S06]  /*2460*/  BRA `(.L_x_6720) ;  /* 0x0000000c00c47947 */ /* 0x000fec0003800000 */
.L_x_6717:
        /* <DEDUP_REMOVED lines=11> */
.L_x_6722:
[----:B------:R-:W2:Y:S02]  /*2520*/  LDG.E R4, desc[UR36][R4.64] ;  /* 0x0000002404047981 */ /* 0x000ea4000c1e1900 */
[----:B--2---:R-:W-:-:S04]  /*2530*/  I2FP.F32.S32 R0, R4 ;  /* 0x0000000400007245 */ /* 0x004fc80000201400 */
[----:B------:R-:W-:-:S04]  /*2540*/  F2FP.BF16.F32.PACK_AB R0, RZ, R0 ;  /* 0x00000000ff00723e */ /* 0x000fc800000010ff */
[----:B------:R-:W-:Y:S01]  /*2550*/  PRMT R24, R0, 0x7610, R24 ;  /* 0x0000761000187816 */ /* 0x000fe20000000018 */
[----:B------:R-:W-:Y:S06]  /*2560*/  BRA `(.L_x_6720) ;  /* 0x0000000c00847947 */ /* 0x000fec0003800000 */
.L_x_6721:
[----:B------:R-:W2:Y:S02]  /*2570*/  LDG.E.U16 R4, desc[UR36][R4.64] ;  /* 0x0000002404047981 */ /* 0x000ea4000c1e1500 */
[----:B--2---:R-:W0:Y:S02]  /*2580*/  I2F.S16 R0, R4 ;  /* 0x0000000400007306 */ /* 0x004e240000101400 */
[----:B0-----:R-:W-:-:S04]  /*2590*/  F2FP.BF16.F32.PACK_AB R0, RZ, R0 ;  /* 0x00000000ff00723e */ /* 0x001fc800000010ff */
[----:B------:R-:W-:Y:S01]  /*25a0*/  PRMT R24, R0, 0x7610, R24 ;  /* 0x0000761000187816 */ /* 0x000fe20000000018 */
[----:B------:R-:W-:Y:S06]  /*25b0*/  BRA `(.L_x_6720) ;  /* 0x0000000c00707947 */ /* 0x000fec0003800000 */
.L_x_6716:
        /* <DEDUP_REMOVED lines=9> */
.L_x_6724:
[----:B------:R-:W2:Y:S02]  /*2650*/  LDG.E.U16 R0, desc[UR36][R4.64] ;  /* 0x0000002404007981 */ /* 0x000ea4000c1e1500 */
[----:B--2---:R-:W-:-:S05]  /*2660*/  HADD2.F32 R0, -RZ, R0.H0_H0 ;  /* 0x20000000ff007230 */ /* 0x004fca0000004100 */
[----:B------:R-:W-:-:S04]  /*2670*/  F2FP.BF16.F32.PACK_AB R0, RZ, R0 ;  /* 0x00000000ff00723e */ /* 0x000fc800000010ff */
[----:B------:R-:W-:Y:S01]  /*2680*/  PRMT R24, R0, 0x7610, R24 ;  /* 0x0000761000187816 */ /* 0x000fe20000000018 */
[----:B------:R-:W-:Y:S06]  /*2690*/  BRA `(.L_x_6720) ;  /* 0x0000000c00387947 */ /* 0x000fec0003800000 */
.L_x_6723:
        /* <DEDUP_REMOVED lines=9> */
.L_x_6726:
[----:B------:R-:W2:Y:S02]  /*2730*/  LDG.E.U16 R4, desc[UR36][R4.64] ;  /* 0x0000002404047981 */ /* 0x000ea4000c1e1500 */
[----:B--2---:R-:W-:-:S05]  /*2740*/  HADD2.F32 R0, -RZ, R4.H0_H0 ;  /* 0x20000004ff007230 */ /* 0x004fca0000004100 */
[----:B------:R-:W-:-:S04]  /*2750*/  F2FP.BF16.F32.PACK_AB R0, RZ, R0 ;  /* 0x00000000ff00723e */ /* 0x000fc800000010ff */
[----:B------:R-:W-:Y:S01]  /*2760*/  PRMT R24, R0, 0x7610, R24 ;  /* 0x0000761000187816 */ /* 0x000fe20000000018 */
[----:B------:R-:W-:Y:S06]  /*2770*/  BRA `(.L_x_6720) ;  /* 0x0000000c00007947 */ /* 0x000fec0003800000 */
.L_x_6725:
        /* <DEDUP_REMOVED lines=9> */
.L_x_6715:
        /* <DEDUP_REMOVED lines=14> */
.L_x_6729:
        /* <DEDUP_REMOVED lines=9> */
.L_x_6728:
        /* <DEDUP_REMOVED lines=27> */
.L_x_6731:
        /* <DEDUP_REMOVED lines=15> */
.L_x_6730:
[----:B------:R0:W5:Y:S01]  /*2c20*/  LDG.E.U16 R24, desc[UR36][R4.64] ;  /* 0x0000002404187981 */ /* 0x000162000c1e1500 */
[----:B------:R-:W-:Y:S05]  /*2c30*/  BRA `(.L_x_6720) ;  /* 0x0000000400d07947 */ /* 0x000fea0003800000 */
.L_x_6727:
        /* <DEDUP_REMOVED lines=13> */
.L_x_6734:
        /* <DEDUP_REMOVED lines=21> */
.L_x_6738:
[----:B------:R-:W-:Y:S05]  /*2e60*/  BSYNC.RECONVERGENT B1 ;  /* 0x0000000000017941 */ /* 0x000fea0003800200 */
.L_x_6737:
[----:B------:R-:W-:Y:S01]  /*2e70*/  IMAD.SHL.U32 R0, R0, 0x100000, RZ ;  /* 0x0010000000007824 */ /* 0x000fe200078e00ff */
[----:B------:R-:W-:-:S04]  /*2e80*/  LEA R3, R3, 0x3b800000, 0x17 ;  /* 0x3b80000003037811 */ /* 0x000fc800078eb8ff */
[----:B------:R-:W-:-:S07]  /*2e90*/  LOP3.LUT R0, R3, R0, R7, 0xfe, !PT ;  /* 0x0000000003007212 */ /* 0x000fce00078efe07 */
.L_x_6736:
[----:B------:R-:W-:Y:S05]  /*2ea0*/  BSYNC.RECONVERGENT B0 ;  /* 0x0000000000007941 */ /* 0x000fea0003800200 */
.L_x_6735:
[----:B------:R-:W-:-:S04]  /*2eb0*/  F2FP.BF16.F32.PACK_AB R0, RZ, R0 ;  /* 0x00000000ff00723e */ /* 0x000fc800000010ff */
[----:B------:R-:W-:Y:S01]  /*2ec0*/  PRMT R24, R0, 0x7610, R24 ;  /* 0x0000761000187816 */ /* 0x000fe20000000018 */
[----:B------:R-:W-:Y:S06]  /*2ed0*/  BRA `(.L_x_6720) ;  /* 0x0000000400287947 */ /* 0x000fec0003800000 */
.L_x_6733:
        /* <DEDUP_REMOVED lines=21> */
.L_x_6742:
[----:B------:R-:W-:Y:S05]  /*3030*/  BSYNC.RECONVERGENT B1 ;  /* 0x0000000000017941 */ /* 0x000fea0003800200 */
.L_x_6741:
[----:B------:R-:W-:Y:S01]  /*3040*/  IMAD.SHL.U32 R0, R0, 0x200000, RZ ;  /* 0x0020000000007824 */ /* 0x000fe200078e00ff */
[----:B------:R-:W-:-:S04]  /*3050*/  LEA R3, R3, 0x37800000, 0x17 ;  /* 0x3780000003037811 */ /* 0x000fc800078eb8ff */
[----:B------:R-:W-:-:S07]  /*3060*/  LOP3.LUT R0, R3, R0, R7, 0xfe, !PT ;  /* 0x0000000003007212 */ /* 0x000fce00078efe07 */
.L_x_6740:
[----:B------:R-:W-:Y:S05]  /*3070*/  BSYNC.RECONVERGENT B0 ;  /* 0x0000000000007941 */ /* 0x000fea0003800200 */
.L_x_6739:
[----:B------:R-:W-:-:S04]  /*3080*/  F2FP.BF16.F32.PACK_AB R0, RZ, R0 ;  /* 0x00000000ff00723e */ /* 0x000fc800000010ff */
[----:B------:R-:W-:Y:S01]  /*3090*/  PRMT R24, R0, 0x7610, R24 ;  /* 0x0000761000187816 */ /* 0x000fe20000000018 */
[----:B------:R-:W-:Y:S06]  /*30a0*/  BRA `(.L_x_6720) ;  /* 0x0000000000b47947 */ /* 0x000fec0003800000 */
.L_x_6732:
        /* <DEDUP_REMOVED lines=14> */
.L_x_6746:
[----:B------:R-:W-:Y:S05]  /*3190*/  BSYNC.RECONVERGENT B0 ;  /* 0x0000000000007941 */ /* 0x000fea0003800200 */
.L_x_6745:
[----:B------:R-:W-:-:S04]  /*31a0*/  F2FP.BF16.F32.PACK_AB R0, RZ, R0 ;  /* 0x00000000ff00723e */ /* 0x000fc800000010ff */
[----:B------:R-:W-:Y:S01]  /*31b0*/  PRMT R24, R0, 0x7610, R24 ;  /* 0x0000761000187816 */ /* 0x000fe20000000018 */
[----:B------:R-:W-:Y:S06]  /*31c0*/  BRA `(.L_x_6720) ;  /* 0x00000000006c7947 */ /* 0x000fec0003800000 */
.L_x_6719:
        /* <DEDUP_REMOVED lines=16> */
.L_x_6747:
[----:B------:R-:W-:Y:S01]  /*32d0*/  PRMT R24, RZ, 0x7610, R24 ;  /* 0x00007610ff187816 */ /* 0x000fe20000000018 */
[----:B------:R-:W-:Y:S06]  /*32e0*/  BRA `(.L_x_6720) ;  /* 0x0000000000247947 */ /* 0x000fec0003800000 */
.L_x_6744:
[----:B------:R-:W2:Y:S02]  /*32f0*/  LDG.E.64 R4, desc[UR36][R4.64] ;  /* 0x0000002404047981 */ /* 0x000ea4000c1e1b00 */
[----:B--2---:R-:W0:Y:S02]  /*3300*/  I2F.U64 R0, R4 ;  /* 0x0000000400007312 */ /* 0x004e240000301000 */
[----:B0-----:R-:W-:-:S04]  /*3310*/  F2FP.BF16.F32.PACK_AB R0, RZ, R0 ;  /* 0x00000000ff00723e */ /* 0x001fc800000010ff */
[----:B------:R-:W-:Y:S01]  /*3320*/  PRMT R24, R0, 0x7610, R24 ;  /* 0x0000761000187816 */ /* 0x000fe20000000018 */
[----:B------:R-:W-:Y:S06]  /*3330*/  BRA `(.L_x_6720) ;  /* 0x0000000000107947 */ /* 0x000fec0003800000 */
.L_x_6743:
[----:B------:R-:W2:Y:S02]  /*3340*/  LDG.E R4, desc[UR36][R4.64] ;  /* 0x0000002404047981 */ /* 0x000ea4000c1e1900 */
[----:B--2---:R-:W-:-:S04]  /*3350*/  I2FP.F32.U32 R0, R4 ;  /* 0x0000000400007245 */ /* 0x004fc80000201000 */
[----:B------:R-:W-:-:S04]  /*3360*/  F2FP.BF16.F32.PACK_AB R0, RZ, R0 ;  /* 0x00000000ff00723e */ /* 0x000fc800000010ff */
[----:B------:R-:W-:-:S07]  /*3370*/  PRMT R24, R0, 0x7610, R24 ;  /* 0x0000761000187816 */ /* 0x000fce0000000018 */
.L_x_6720:
        /* <DEDUP_REMOVED lines=21> */
.L_x_6751:
[----:B------:R-:W2:Y:S02]  /*34d0*/  LDG.E.U8 R4, desc[UR36][R4.64] ;  /* 0x0000002404047981 */ /* 0x000ea4000c1e1100 */
[----:B--2---:R-:W-:-:S04]  /*34e0*/  I2FP.F32.U32 R0, R4 ;  /* 0x0000000400007245 */ /* 0x004fc80000201000 */
[----:B------:R-:W-:-:S04]  /*34f0*/  F2FP.BF16.F32.PACK_AB R0, RZ, R0 ;  /* 0x00000000ff00723e */ /* 0x000fc800000010ff */
[----:B------:R-:W-:Y:S01]  /*3500*/  PRMT R22, R0, 0x7610, R22 ;  /* 0x0000761000167816 */ /* 0x000fe20000000016 */
[----:B------:R-:W-:Y:S06]  /*3510*/  BRA `(.L_x_6753) ;  /* 0x0000000c00c47947 */ /* 0x000fec0003800000 */
.L_x_6750:
        /* <DEDUP_REMOVED lines=11> */
.L_x_6755:
[----:B------:R-:W2:Y:S02]  /*35d0*/  LDG.E R4, desc[UR36][R4.64] ;  /* 0x0000002404047981 */ /* 0x000ea4000c1e1900 */
[----:B--2---:R-:W-:-:S04]  /*35e0*/  I2FP.F32.S32 R0, R4 ;  /* 0x0000000400007245 */ /* 0x004fc80000201400 */
[----:B------:R-:W-:-:S04]  /*35f0*/  F2FP.BF16.F32.PACK_AB R0, RZ, R0 ;  /* 0x00000000ff00723e */ /* 0x000fc800000010ff */
[----:B------:R-:W-:Y:S01]  /*3600*/  PRMT R22, R0, 0x7610, R22 ;  /* 0x0000761000167816 */ /* 0x000fe20000000016 */
[----:B------:R-:W-:Y:S06]  /*3610*/  BRA `(.L_x_6753) ;  /* 0x0000000c00847947 */ /* 0x000fec0003800000 */
.L_x_6754:
[----:B------:R-:W2:Y:S02]  /*3620*/  LDG.E.U16 R4, desc[UR36][R4.64] ;  /* 0x0000002404047981 */ /* 0x000ea4000c1e1500 */
[----:B--2---:R-:W0:Y:S02]  /*3630*/  I2F.S16 R0, R4 ;  /* 0x0000000400007306 */ /* 0x004e240000101400 */
[----:B0-----:R-:W-:-:S04]  /*3640*/  F2FP.BF16.F32.PACK_AB R0, RZ, R0 ;  /* 0x00000000ff00723e */ /* 0x001fc800000010ff */
[----:B------:R-:W-:Y:S01]  /*3650*/  PRMT R22, R0, 0x7610, R22 ;  /* 0x0000761000167816 */ /* 0x000fe20000000016 */
[----:B------:R-:W-:Y:S06]  /*3660*/  BRA `(.L_x_6753) ;  /* 0x0000000c00707947 */ /* 0x000fec0003800000 */
.L_x_6749:
        /* <DEDUP_REMOVED lines=9> */
.L_x_6757:
[----:B------:R-:W2:Y:S02]  /*3700*/  LDG.E.U16 R0, desc[UR36][R4.64] ;  /* 0x0000002404007981 */ /* 0x000ea4000c1e1500 */
[----:B--2---:R-:W-:-:S05]  /*3710*/  HADD2.F32 R0, -RZ, R0.H0_H0 ;  /* 0x20000000ff007230 */ /* 0x004fca0000004100 */
[----:B------:R-:W-:-:S04]  /*3720*/  F2FP.BF16.F32.PACK_AB R0, RZ, R0 ;  /* 0x00000000ff00723e */ /* 0x000fc800000010ff */
[----:B------:R-:W-:Y:S01]  /*3730*/  PRMT R22, R0, 0x7610, R22 ;  /* 0x0000761000167816 */ /* 0x000fe20000000016 */
[----:B------:R-:W-:Y:S06]  /*3740*/  BRA `(.L_x_6753) ;  /* 0x0000000c00387947 */ /* 0x000fec0003800000 */
.L_x_6756:
        /* <DEDUP_REMOVED lines=9> */
.L_x_6759:
[----:B------:R-:W2:Y:S02]  /*37e0*/  LDG.E.U16 R4, desc[UR36][R4.64] ;  /* 0x0000002404047981 */ /* 0x000ea4000c1e1500 */
[----:B--2---:R-:W-:-:S05]  /*37f0*/  HADD2.F32 R0, -RZ, R4.H0_H0 ;  /* 0x20000004ff007230 */ /* 0x004fca0000004100 */
[----:B------:R-:W-:-:S04]  /*3800*/  F2FP.BF16.F32.PACK_AB R0, RZ, R0 ;  /* 0x00000000ff00723e */ /* 0x000fc800000010ff */
[----:B------:R-:W-:Y:S01]  /*3810*/  PRMT R22, R0, 0x7610, R22 ;  /* 0x0000761000167816 */ /* 0x000fe20000000016 */
[----:B------:R-:W-:Y:S06]  /*3820*/  BRA `(.L_x_6753) ;  /* 0x0000000c00007947 */ /* 0x000fec0003800000 */
.L_x_6758:
        /* <DEDUP_REMOVED lines=9> */
.L_x_6748:
        /* <DEDUP_REMOVED lines=14> */
.L_x_6762:
        /* <DEDUP_REMOVED lines=9> */
.L_x_6761:
        /* <DEDUP_REMOVED lines=27> */
.L_x_6764:
        /* <DEDUP_REMOVED lines=15> */
.L_x_6763:
[----:B------:R0:W5:Y:S01]  /*3cd0*/  LDG.E.U16 R22, desc[UR36][R4.64] ;  /* 0x0000002404167981 */ /* 0x000162000c1e1500 */
[----:B------:R-:W-:Y:S05]  /*3ce0*/  BRA `(.L_x_6753) ;  /* 0x0000000400d07947 */ /* 0x000fea0003800000 */
.L_x_6760:
        /* <DEDUP_REMOVED lines=13> */
.L_x_6767:
        /* <DEDUP_REMOVED lines=21> */
.L_x_6771:
[----:B------:R-:W-:Y:S05]  /*3f10*/  BSYNC.RECONVERGENT B1 ;  /* 0x0000000000017941 */ /* 0x000fea0003800200 */
.L_x_6770:
[----:B------:R-:W-:Y:S01]  /*3f20*/  IMAD.SHL.U32 R0, R0, 0x100000, RZ ;  /* 0x0010000000007824 */ /* 0x000fe200078e00ff */
[----:B------:R-:W-:-:S04]  /*3f30*/  LEA R3, R3, 0x3b800000, 0x17 ;  /* 0x3b80000003037811 */ /* 0x000fc800078eb8ff */
[----:B------:R-:W-:-:S07]  /*3f40*/  LOP3.LUT R0, R3, R0, R7, 0xfe, !PT ;  /* 0x0000000003007212 */ /* 0x000fce00078efe07 */
.L_x_6769:
[----:B------:R-:W-:Y:S05]  /*3f50*/  BSYNC.RECONVERGENT B0 ;  /* 0x0000000000007941 */ /* 0x000fea0003800200 */
.L_x_6768:
[----:B------:R-:W-:-:S04]  /*3f60*/  F2FP.BF16.F32.PACK_AB R0, RZ, R0 ;  /* 0x00000000ff00723e */ /* 0x000fc800000010ff */
[----:B------:R-:W-:Y:S01]  /*3f70*/  PRMT R22, R0, 0x7610, R22 ;  /* 0x0000761000167816 */ /* 0x000fe20000000016 */
[----:B------:R-:W-:Y:S06]  /*3f80*/  BRA `(.L_x_6753) ;  /* 0x0000000400287947 */ /* 0x000fec0003800000 */
.L_x_6766:
        /* <DEDUP_REMOVED lines=21> */
.L_x_6775:
[----:B------:R-:W-:Y:S05]  /*40e0*/  BSYNC.RECONVERGENT B1 ;  /* 0x0000000000017941 */ /* 0x000fea0003800200 */
.L_x_6774:
[----:B------:R-:W-:Y:S01]  /*40f0*/  IMAD.SHL.U32 R0, R0, 0x200000, RZ ;  /* 0x0020000000007824 */ /* 0x000fe200078e00ff */
[----:B------:R-:W-:-:S04]  /*4100*/  LEA R3, R3, 0x37800000, 0x17 ;  /* 0x3780000003037811 */ /* 0x000fc800078eb8ff */
[----:B------:R-:W-:-:S07]  /*4110*/  LOP3.LUT R0, R3, R0, R7, 0xfe, !PT ;  /* 0x0000000003007212 */ /* 0x000fce00078efe07 */
.L_x_6773:
[----:B------:R-:W-:Y:S05]  /*4120*/  BSYNC.RECONVERGENT B0 ;  /* 0x0000000000007941 */ /* 0x000fea0003800200 */
.L_x_6772:
[----:B------:R-:W-:-:S04]  /*4130*/  F2FP.BF16.F32.PACK_AB R0, RZ, R0 ;  /* 0x00000000ff00723e */ /* 0x000fc800000010ff */
[----:B------:R-:W-:Y:S01]  /*4140*/  PRMT R22, R0, 0x7610, R22 ;  /* 0x0000761000167816 */ /* 0x000fe20000000016 */
[----:B------:R-:W-:Y:S06]  /*4150*/  BRA `(.L_x_6753) ;  /* 0x0000000000b47947 */ /* 0x000fec0003800000 */
.L_x_6765:
        /* <DEDUP_REMOVED lines=14> */
.L_x_6779:
[----:B------:R-:W-:Y:S05]  /*4240*/  BSYNC.RECONVERGENT B0 ;  /* 0x0000000000007941 */ /* 0x000fea0003800200 */
.L_x_6778:
[----:B------:R-:W-:-:S04]  /*4250*/  F2FP.BF16.F32.PACK_AB R0, RZ, R0 ;  /* 0x00000000ff00723e */ /* 0x000fc800000010ff */
[----:B------:R-:W-:Y:S01]  /*4260*/  PRMT R22, R0, 0x7610, R22 ;  /* 0x0000761000167816 */ /* 0x000fe20000000016 */
[----:B------:R-:W-:Y:S06]  /*4270*/  BRA `(.L_x_6753) ;  /* 0x00000000006c7947 */ /* 0x000fec0003800000 */
.L_x_6752:
        /* <DEDUP_REMOVED lines=16> */
.L_x_6780:
[----:B------:R-:W-:Y:S01]  /*4380*/  PRMT R22, RZ, 0x7610, R22 ;  /* 0x00007610ff167816 */ /* 0x000fe20000000016 */
[----:B------:R-:W-:Y:S06]  /*4390*/  BRA `(.L_x_6753) ;  /* 0x0000000000247947 */ /* 0x000fec0003800000 */
.L_x_6777:
[----:B------:R-:W2:Y:S02]  /*43a0*/  LDG.E.64 R4, desc[UR36][R4.64] ;  /* 0x0000002404047981 */ /* 0x000ea4000c1e1b00 */
[----:B--2---:R-:W0:Y:S02]  /*43b0*/  I2F.U64 R0, R4 ;  /* 0x0000000400007312 */ /* 0x004e240000301000 */
[----:B0-----:R-:W-:-:S04]  /*43c0*/  F2FP.BF16.F32.PACK_AB R0, RZ, R0 ;  /* 0x00000000ff00723e */ /* 0x001fc800000010ff */
[----:B------:R-:W-:Y:S01]  /*43d0*/  PRMT R22, R0, 0x7610, R22 ;  /* 0x0000761000167816 */ /* 0x000fe20000000016 */
[----:B------:R-:W-:Y:S06]  /*43e0*/  BRA `(.L_x_6753) ;  /* 0x0000000000107947 */ /* 0x000fec0003800000 */
.L_x_6776:
[----:B------:R-:W2:Y:S02]  /*43f0*/  LDG.E R4, desc[UR36][R4.64] ;  /* 0x0000002404047981 */ /* 0x000ea4000c1e1900 */
[----:B--2---:R-:W-:-:S04]  /*4400*/  I2FP.F32.U32 R0, R4 ;  /* 0x0000000400007245 */ /* 0x004fc80000201000 */
[----:B------:R-:W-:-:S04]  /*4410*/  F2FP.BF16.F32.PACK_AB R0, RZ, R0 ;  /* 0x00000000ff00723e */ /* 0x000fc800000010ff */
[----:B------:R-:W-:-:S07]  /*4420*/  PRMT R22, R0, 0x7610, R22 ;  /* 0x0000761000167816 */ /* 0x000fce0000000016 */
.L_x_6753:
[----:B------:R-:W-:-:S07]  /*4430*/  VIADD R27, R27, 0x80 ;  /* 0x000000801b1b7836 */ /* 0x000fce0000000000 */
.L_x_6714:
[----:B------:R-:W-:Y:S05]  /*4440*/  BSYNC.RECONVERGENT B6 ;  /* 0x0000000000067941 */ /* 0x000fea0003800200 */
.L_x_6713:
        /* <DEDUP_REMOVED lines=27> */
.L_x_6786:
[----:B------:R-:W2:Y:S02]  /*4600*/  LDG.E.U8 R4, desc[UR36][R4.64] ;  /* 0x0000002404047981 */ /* 0x000ea4000c1e1100 */
[----:B--2---:R-:W-:-:S04]  /*4610*/  I2FP.F32.U32 R0, R4 ;  /* 0x0000000400007245 */ /* 0x004fc80000201000 */
[----:B------:R-:W-:-:S04]  /*4620*/  F2FP.BF16.F32.PACK_AB R0, RZ, R0 ;  /* 0x00000000ff00723e */ /* 0x000fc800000010ff */
[----:B------:R-:W-:Y:S01]  /*4630*/  PRMT R19, R0, 0x7610, R19 ;  /* 0x0000761000137816 */ /* 0x000fe20000000013 */
[----:B------:R-:W-:Y:S06]  /*4640*/  BRA `(.L_x_6788) ;  /* 0x0000000c00c47947 */ /* 0x000fec0003800000 */
.L_x_6785:
        /* <DEDUP_REMOVED lines=11> */
.L_x_6790:
[----:B------:R-:W2:Y:S02]  /*4700*/  LDG.E R4, desc[UR36][R4.64] ;  /* 0x0000002404047981 */ /* 0x000ea4000c1e1900 */
[----:B--2---:R-:W-:-:S04]  /*4710*/  I2FP.F32.S32 R0, R4 ;  /* 0x0000000400007245 */ /* 0x004fc80000201400 */
[----:B------:R-:W-:-:S04]  /*4720*/  F2FP.BF16.F32.PACK_AB R0, RZ, R0 ;  /* 0x00000000ff00723e */ /* 0x000fc800000010ff */
[----:B------:R-:W-:Y:S01]  /*4730*/  PRMT R19, R0, 0x7610, R19 ;  /* 0x0000761000137816 */ /* 0x000fe20000000013 */
[----:B------:R-:W-:Y:S06]  /*4740*/  BRA `(.L_x_6788) ;  /* 0x0000000c00847947 */ /* 0x000fec0003800000 */
.L_x_6789:
[----:B------:R-:W2:Y:S02]  /*4750*/  LDG.E.U16 R4, desc[UR36][R4.64] ;  /* 0x0000002404047981 */ /* 0x000ea4000c1e1500 */
[----:B--2---:R-:W0:Y:S02]  /*4760*/  I2F.S16 R0, R4 ;  /* 0x0000000400007306 */ /* 0x004e240000101400 */
[----:B0-----:R-:W-:-:S04]  /*4770*/  F2FP.BF16.F32.PACK_AB R0, RZ, R0 ;  /* 0x00000000ff00723e */ /* 0x001fc800000010ff */
[----:B------:R-:W-:Y:S01]  /*4780*/  PRMT R19, R0, 0x7610, R19 ;  /* 0x0000761000137816 */ /* 0x000fe20000000013 */
[----:B------:R-:W-:Y:S06]  /*4790*/  BRA `(.L_x_6788) ;  /* 0x0000000c00707947 */ /* 0x000fec0003800000 */
.L_x_6784:
        /* <DEDUP_REMOVED lines=9> */
.L_x_6792:
[----:B------:R-:W2:Y:S02]  /*4830*/  LDG.E.U16 R0, desc[UR36][R4.64] ;  /* 0x0000002404007981 */ /* 0x000ea4000c1e1500 */
[----:B--2---:R-:W-:-:S05]  /*4840*/  HADD2.F32 R0, -RZ, R0.H0_H0 ;  /* 0x20000000ff007230 */ /* 0x004fca0000004100 */
[----:B------:R-:W-:-:S04]  /*4850*/  F2FP.BF16.F32.PACK_AB R0, RZ, R0 ;  /* 0x00000000ff00723e */ /* 0x000fc800000010ff */
[----:B------:R-:W-:Y:S01]  /*4860*/  PRMT R19, R0, 0x7610, R19 ;  /* 0x0000761000137816 */ /* 0x000fe20000000013 */
[----:B------:R-:W-:Y:S06]  /*4870*/  BRA `(.L_x_6788) ;  /* 0x0000000c00387947 */ /* 0x000fec0003800000 */
.L_x_6791:
        /* <DEDUP_REMOVED lines=9> */
.L_x_6794:
[----:B------:R-:W2:Y:S02]  /*4910*/  LDG.E.U16 R4, desc[UR36][R4.64] ;  /* 0x0000002404047981 */ /* 0x000ea4000c1e1500 */
[----:B--2---:R-:W-:-:S05]  /*4920*/  HADD2.F32 R0, -RZ, R4.H0_H0 ;  /* 0x20000004ff007230 */ /* 0x004fca0000004100 */
[----:B------:R-:W-:-:S04]  /*4930*/  F2FP.BF16.F32.PACK_AB R0, RZ, R0 ;  /* 0x00000000ff00723e */ /* 0x000fc800000010ff */
[----:B------:R-:W-:Y:S01]  /*4940*/  PRMT R19, R0, 0x7610, R19 ;  /* 0x0000761000137816 */ /* 0x000fe20000000013 */
[----:B------:R-:W-:Y:S06]  /*4950*/  BRA `(.L_x_6788) ;  /* 0x0000000c00007947 */ /* 0x000fec0003800000 */
.L_x_6793:
        /* <DEDUP_REMOVED lines=9> */
.L_x_6783:
        /* <DEDUP_REMOVED lines=14> */
.L_x_6797:
        /* <DEDUP_REMOVED lines=9> */
.L_x_6796:
        /* <DEDUP_REMOVED lines=27> */
.L_x_6799:
        /* <DEDUP_REMOVED lines=15> */
.L_x_6798:
[----:B------:R0:W5:Y:S01]  /*4e00*/  LDG.E.U16 R19, desc[UR36][R4.64] ;  /* 0x0000002404137981 */ /* 0x000162000c1e1500 */
[----:B------:R-:W-:Y:S05]  /*4e10*/  BRA `(.L_x_6788) ;  /* 0x0000000400d07947 */ /* 0x000fea0003800000 */
.L_x_6795:
        /* <DEDUP_REMOVED lines=13> */
.L_x_6802:
        /* <DEDUP_REMOVED lines=21> */
.L_x_6806:
[----:B------:R-:W-:Y:S05]  /*5040*/  BSYNC.RECONVERGENT B1 ;  /* 0x0000000000017941 */ /* 0x000fea0003800200 */
.L_x_6805:
[----:B------:R-:W-:Y:S01]  /*5050*/  IMAD.SHL.U32 R0, R0, 0x100000, RZ ;  /* 0x0010000000007824 */ /* 0x000fe200078e00ff */
[----:B------:R-:W-:-:S04]  /*5060*/  LEA R3, R3, 0x3b800000, 0x17 ;  /* 0x3b80000003037811 */ /* 0x000fc800078eb8ff */
[----:B------:R-:W-:-:S07]  /*5070*/  LOP3.LUT R0, R3, R0, R7, 0xfe, !PT ;  /* 0x0000000003007212 */ /* 0x000fce00078efe07 */
.L_x_6804:
[----:B------:R-:W-:Y:S05]  /*5080*/  BSYNC.RECONVERGENT B0 ;  /* 0x0000000000007941 */ /* 0x000fea0003800200 */
.L_x_6803:
[----:B------:R-:W-:-:S04]  /*5090*/  F2FP.BF16.F32.PACK_AB R0, RZ, R0 ;  /* 0x00000000ff00723e */ /* 0x000fc800000010ff */
[----:B------:R-:W-:Y:S01]  /*50a0*/  PRMT R19, R0, 0x7610, R19 ;  /* 0x0000761000137816 */ /* 0x000fe20000000013 */
[----:B------:R-:W-:Y:S06]  /*50b0*/  BRA `(.L_x_6788) ;  /* 0x0000000400287947 */ /* 0x000fec0003800000 */
.L_x_6801:
        /* <DEDUP_REMOVED lines=21> */
.L_x_6810:
[----:B------:R-:W-:Y:S05]  /*5210*/  BSYNC.RECONVERGENT B1 ;  /* 0x0000000000017941 */ /* 0x000fea0003800200 */
.L_x_6809:
[----:B------:R-:W-:Y:S01]  /*5220*/  IMAD.SHL.U32 R0, R0, 0x200000, RZ ;  /* 0x0020000000007824 */ /* 0x000fe200078e00ff */
[----:B------:R-:W-:-:S04]  /*5230*/  LEA R3, R3, 0x37800000, 0x17 ;  /* 0x3780000003037811 */ /* 0x000fc800078eb8ff */
[----:B------:R-:W-:-:S07]  /*5240*/  LOP3.LUT R0, R3, R0, R7, 0xfe, !PT ;  /* 0x0000000003007212 */ /* 0x000fce00078efe07 */
.L_x_6808:
[----:B------:R-:W-:Y:S05]  /*5250*/  BSYNC.RECONVERGENT B0 ;  /* 0x0000000000007941 */ /* 0x000fea0003800200 */
.L_x_6807:
[----:B------:R-:W-:-:S04]  /*5260*/  F2FP.BF16.F32.PACK_AB R0, RZ, R0 ;  /* 0x00000000ff00723e */ /* 0x000fc800000010ff */
[----:B------:R-:W-:Y:S01]  /*5270*/  PRMT R19, R0, 0x7610, R19 ;  /* 0x0000761000137816 */ /* 0x000fe20000000013 */
[----:B------:R-:W-:Y:S06]  /*5280*/  BRA `(.L_x_6788) ;  /* 0x0000000000b47947 */ /* 0x000fec0003800000 */
.L_x_6800:
        /* <DEDUP_REMOVED lines=14> */
.L_x_6814:
[----:B------:R-:W-:Y:S05]  /*5370*/  BSYNC.RECONVERGENT B0 ;  /* 0x0000000000007941 */ /* 0x000fea0003800200 */
.L_x_6813:
[----:B------:R-:W-:-:S04]  /*5380*/  F2FP.BF16.F32.PACK_AB R0, RZ, R0 ;  /* 0x00000000ff00723e */ /* 0x000fc800000010ff */
[----:B------:R-:W-:Y:S01]  /*5390*/  PRMT R19, R0, 0x7610, R19 ;  /* 0x0000761000137816 */ /* 0x000fe20000000013 */
[----:B------:R-:W-:Y:S06]  /*53a0*/  BRA `(.L_x_6788) ;  /* 0x00000000006c7947 */ /* 0x000fec0003800000 */
.L_x_6787:
        /* <DEDUP_REMOVED lines=16> */
.L_x_6815:
[----:B------:R-:W-:Y:S01]  /*54b0*/  PRMT R19, RZ, 0x7610, R19 ;  /* 0x00007610ff137816 */ /* 0x000fe20000000013 */
[----:B------:R-:W-:Y:S06]  /*54c0*/  BRA `(.L_x_6788) ;  /* 0x0000000000247947 */ /* 0x000fec0003800000 */
.L_x_6812:
[----:B------:R-:W2:Y:S02]  /*54d0*/  LDG.E.64 R4, desc[UR36][R4.64] ;  /* 0x0000002404047981 */ /* 0x000ea4000c1e1b00 */
[----:B--2---:R-:W0:Y:S02]  /*54e0*/  I2F.U64 R0, R4 ;  /* 0x0000000400007312 */ /* 0x004e240000301000 */
[----:B0-----:R-:W-:-:S04]  /*54f0*/  F2FP.BF16.F32.PACK_AB R0, RZ, R0 ;  /* 0x00000000ff00723e */ /* 0x001fc800000010ff */
[----:B------:R-:W-:Y:S01]  /*5500*/  PRMT R19, R0, 0x7610, R19 ;  /* 0x0000761000137816 */ /* 0x000fe20000000013 */
[----:B------:R-:W-:Y:S06]  /*5510*/  BRA `(.L_x_6788) ;  /* 0x0000000000107947 */ /* 0x000fec0003800000 */
.L_x_6811:
[----:B------:R-:W2:Y:S02]  /*5520*/  LDG.E R4, desc[UR36][R4.64] ;  /* 0x0000002404047981 */ /* 0x000ea4000c1e1900 */
[----:B--2---:R-:W-:-:S04]  /*5530*/  I2FP.F32.U32 R0, R4 ;  /* 0x0000000400007245 */ /* 0x004fc80000201000 */
[----:B------:R-:W-:-:S04]  /*5540*/  F2FP.BF16.F32.PACK_AB R0, RZ, R0 ;  /* 0x00000000ff00723e */ /* 0x000fc800000010ff */
[----:B------:R-:W-:-:S07]  /*5550*/  PRMT R19, R0, 0x7610, R19 ;  /* 0x0000761000137816 */ /* 0x000fce0000000013 */
.L_x_6788:
        /* <DEDUP_REMOVED lines=21> */
.L_x_6819:
[----:B------:R-:W2:Y:S02]  /*56b0*/  LDG.E.U8 R4, desc[UR36][R4.64] ;  /* 0x0000002404047981 */ /* 0x000ea4000c1e1100 */
[----:B--2---:R-:W-:-:S04]  /*56c0*/  I2FP.F32.U32 R0, R4 ;  /* 0x0000000400007245 */ /* 0x004fc80000201000 */
[----:B------:R-:W-:-:S04]  /*56d0*/  F2FP.BF16.F32.PACK_AB R0, RZ, R0 ;  /* 0x00000000ff00723e */ /* 0x000fc800000010ff */
[----:B------:R-:W-:Y:S01]  /*56e0*/  PRMT R17, R0, 0x7610, R17 ;  /* 0x0000761000117816 */ /* 0x000fe20000000011 */
[----:B------:R-:W-:Y:S06]  /*56f0*/  BRA `(.L_x_6821) ;  /* 0x0000000c00c47947 */ /* 0x000fec0003800000 */
.L_x_6818:
        /* <DEDUP_REMOVED lines=11> */
.L_x_6823:
[----:B------:R-:W2:Y:S02]  /*57b0*/  LDG.E R4, desc[UR36][R4.64] ;  /* 0x0000002404047981 */ /* 0x000ea4000c1e1900 */
[----:B--2---:R-:W-:-:S04]  /*57c0*/  I2FP.F32.S32 R0, R4 ;  /* 0x0000000400007245 */ /* 0x004fc80000201400 */
[----:B------:R-:W-:-:S04]  /*57d0*/  F2FP.BF16.F32.PACK_AB R0, RZ, R0 ;  /* 0x00000000ff00723e */ /* 0x000fc800000010ff */
[----:B------:R-:W-:Y:S01]  /*57e0*/  PRMT R17, R0, 0x7610, R17 ;  /* 0x0000761000117816 */ /* 0x000fe20000000011 */
[----:B------:R-:W-:Y:S06]  /*57f0*/  BRA `(.L_x_6821) ;  /* 0x0000000c00847947 */ /* 0x000fec0003800000 */
.L_x_6822:
[----:B------:R-:W2:Y:S02]  /*5800*/  LDG.E.U16 R4, desc[UR36][R4.64] ;  /* 0x0000002404047981 */ /* 0x000ea4000c1e1500 */
[----:B--2---:R-:W0:Y:S02]  /*5810*/  I2F.S16 R0, R4 ;  /* 0x0000000400007306 */ /* 0x004e240000101400 */
[----:B0-----:R-:W-:-:S04]  /*5820*/  F2FP.BF16.F32.PACK_AB R0, RZ, R0 ;  /* 0x00000000ff00723e */ /* 0x001fc800000010ff */
[----:B------:R-:W-:Y:S01]  /*5830*/  PRMT R17, R0, 0x7610, R17 ;  /* 0x0000761000117816 */ /* 0x000fe20000000011 */
[----:B------:R-:W-:Y:S06]  /*5840*/  BRA `(.L_x_6821) ;  /* 0x0000000c00707947 */ /* 0x000fec0003800000 */
.L_x_6817:
        /* <DEDUP_REMOVED lines=9> */
.L_x_6825:
[----:B------:R-:W2:Y:S02]  /*58e0*/  LDG.E.U16 R0, desc[UR36][R4.64] ;  /* 0x0000002404007981 */ /* 0x000ea4000c1e1500 */
[----:B--2---:R-:W-:-:S05]  /*58f0*/  HADD2.F32 R0, -RZ, R0.H0_H0 ;  /* 0x20000000ff007230 */ /* 0x004fca0000004100 */
[----:B------:R-:W-:-:S04]  /*5900*/  F2FP.BF16.F32.PACK_AB R0, RZ, R0 ;  /* 0x00000000ff00723e */ /* 0x000fc800000010ff */
[----:B------:R-:W-:Y:S01]  /*5910*/  PRMT R17, R0, 0x7610, R17 ;  /* 0x0000761000117816 */ /* 0x000fe20000000011 */
[----:B------:R-:W-:Y:S06]  /*5920*/  BRA `(.L_x_6821) ;  /* 0x0000000c00387947 */ /* 0x000fec0003800000 */
.L_x_6824:
        /* <DEDUP_REMOVED lines=9> */
.L_x_6827:
[----:B------:R-:W2:Y:S02]  /*59c0*/  LDG.E.U16 R4, desc[UR36][R4.64] ;  /* 0x0000002404047981 */ /* 0x000ea4000c1e1500 */
[----:B--2---:R-:W-:-:S05]  /*59d0*/  HADD2.F32 R0, -RZ, R4.H0_H0 ;  /* 0x20000004ff007230 */ /* 0x004fca0000004100 */
[----:B------:R-:W-:-:S04]  /*59e0*/  F2FP.BF16.F32.PACK_AB R0, RZ, R0 ;  /* 0x00000000ff00723e */ /* 0x000fc800000010ff */
[----:B------:R-:W-:Y:S01]  /*59f0*/  PRMT R17, R0, 0x7610, R17 ;  /* 0x0000761000117816 */ /* 0x000fe20000000011 */
[----:B------:R-:W-:Y:S06]  /*5a00*/  BRA `(.L_x_6821) ;  /* 0x0000000c00007947 */ /* 0x000fec0003800000 */
.L_x_6826:
        /* <DEDUP_REMOVED lines=9> */
.L_x_6816:
        /* <DEDUP_REMOVED lines=14> */
.L_x_6830:
        /* <DEDUP_REMOVED lines=9> */
.L_x_6829:
        /* <DEDUP_REMOVED lines=27> */
.L_x_6832:
        /* <DEDUP_REMOVED lines=15> */
.L_x_6831:
[----:B------:R0:W5:Y:S01]  /*5eb0*/  LDG.E.U16 R17, desc[UR36][R4.64] ;  /* 0x0000002404117981 */ /* 0x000162000c1e1500 */
[----:B------:R-:W-:Y:S05]  /*5ec0*/  BRA `(.L_x_6821) ;  /* 0x0000000400d07947 */ /* 0x000fea0003800000 */
.L_x_6828:
        /* <DEDUP_REMOVED lines=13> */
.L_x_6835:
        /* <DEDUP_REMOVED lines=21> */
.L_x_6839:
[----:B------:R-:W-:Y:S05]  /*60f0*/  BSYNC.RECONVERGENT B1 ;  /* 0x0000000000017941 */ /* 0x000fea0003800200 */
.L_x_6838:
[----:B------:R-:W-:Y:S01]  /*6100*/  IMAD.SHL.U32 R0, R0, 0x100000, RZ ;  /* 0x0010000000007824 */ /* 0x000fe200078e00ff */
[----:B------:R-:W-:-:S04]  /*6110*/  LEA R3, R3, 0x3b800000, 0x17 ;  /* 0x3b80000003037811 */ /* 0x000fc800078eb8ff */
[----:B------:R-:W-:-:S07]  /*6120*/  LOP3.LUT R0, R3, R0, R7, 0xfe, !PT ;  /* 0x0000000003007212 */ /* 0x000fce00078efe07 */
.L_x_6837:
[----:B------:R-:W-:Y:S05]  /*6130*/  BSYNC.RECONVERGENT B0 ;  /* 0x0000000000007941 */ /* 0x000fea0003800200 */
.L_x_6836:
[----:B------:R-:W-:-:S04]  /*6140*/  F2FP.BF16.F32.PACK_AB R0, RZ, R0 ;  /* 0x00000000ff00723e */ /* 0x000fc800000010ff */
[----:B------:R-:W-:Y:S01]  /*6150*/  PRMT R17, R0, 0x7610, R17 ;  /* 0x0000761000117816 */ /* 0x000fe20000000011 */
[----:B------:R-:W-:Y:S06]  /*6160*/  BRA `(.L_x_6821) ;  /* 0x0000000400287947 */ /* 0x000fec0003800000 */
.L_x_6834:
        /* <DEDUP_REMOVED lines=21> */
.L_x_6843:
[----:B------:R-:W-:Y:S05]  /*62c0*/  BSYNC.RECONVERGENT B1 ;  /* 0x0000000000017941 */ /* 0x000fea0003800200 */
.L_x_6842:
[----:B------:R-:W-:Y:S01]  /*62d0*/  IMAD.SHL.U32 R0, R0, 0x200000, RZ ;  /* 0x0020000000007824 */ /* 0x000fe200078e00ff */
[----:B------:R-:W-:-:S04]  /*62e0*/  LEA R3, R3, 0x37800000, 0x17 ;  /* 0x3780000003037811 */ /* 0x000fc800078eb8ff */
[----:B------:R-:W-:-:S07]  /*62f0*/  LOP3.LUT R0, R3, R0, R7, 0xfe, !PT ;  /* 0x0000000003007212 */ /* 0x000fce00078efe07 */
.L_x_6841:
[----:B------:R-:W-:Y:S05]  /*6300*/  BSYNC.RECONVERGENT B0 ;  /* 0x0000000000007941 */ /* 0x000fea0003800200 */
.L_x_6840:
[----:B------:R-:W-:-:S04]  /*6310*/  F2FP.BF16.F32.PACK_AB R0, RZ, R0 ;  /* 0x00000000ff00723e */ /* 0x000fc800000010ff */
[----:B------:R-:W-:Y:S01]  /*6320*/  PRMT R17, R0, 0x7610, R17 ;  /* 0x0000761000117816 */ /* 0x000fe20000000011 */
[----:B------:R-:W-:Y:S06]  /*6330*/  BRA `(.L_x_6821) ;  /* 0x0000000000b47947 */ /* 0x000fec0003800000 */
.L_x_6833:
        /* <DEDUP_REMOVED lines=14> */
.L_x_6847:
[----:B------:R-:W-:Y:S05]  /*6420*/  BSYNC.RECONVERGENT B0 ;  /* 0x0000000000007941 */ /* 0x000fea0003800200 */
.L_x_6846:
[----:B------:R-:W-:-:S04]  /*6430*/  F2FP.BF16.F32.PACK_AB R0, RZ, R0 ;  /* 0x00000000ff00723e */ /* 0x000fc800000010ff */
[----:B------:R-:W-:Y:S01]  /*6440*/  PRMT R17, R0, 0x7610, R17 ;  /* 0x0000761000117816 */ /* 0x000fe20000000011 */
[----:B------:R-:W-:Y:S06]  /*6450*/  BRA `(.L_x_6821) ;  /* 0x00000000006c7947 */ /* 0x000fec0003800000 */
.L_x_6820:
        /* <DEDUP_REMOVED lines=16> */
.L_x_6848:
[----:B------:R-:W-:Y:S01]  /*6560*/  PRMT R17, RZ, 0x7610, R17 ;  /* 0x00007610ff117816 */ /* 0x000fe20000000011 */
[----:B------:R-:W-:Y:S06]  /*6570*/  BRA `(.L_x_6821) ;  /* 0x0000000000247947 */ /* 0x000fec0003800000 */
.L_x_6845:
[----:B------:R-:W2:Y:S02]  /*6580*/  LDG.E.64 R4, desc[UR36][R4.64] ;  /* 0x0000002404047981 */ /* 0x000ea4000c1e1b00 */
[----:B--2---:R-:W0:Y:S02]  /*6590*/  I2F.U64 R0, R4 ;  /* 0x0000000400007312 */ /* 0x004e240000301000 */
[----:B0-----:R-:W-:-:S04]  /*65a0*/  F2FP.BF16.F32.PACK_AB R0, RZ, R0 ;  /* 0x00000000ff00723e */ /* 0x001fc800000010ff */
[----:B------:R-:W-:Y:S01]  /*65b0*/  PRMT R17, R0, 0x7610, R17 ;  /* 0x0000761000117816 */ /* 0x000fe20000000011 */
[----:B------:R-:W-:Y:S06]  /*65c0*/  BRA `(.L_x_6821) ;  /* 0x0000000000107947 */ /* 0x000fec0003800000 */
.L_x_6844:
[----:B------:R-:W2:Y:S02]  /*65d0*/  LDG.E R4, desc[UR36][R4.64] ;  /* 0x0000002404047981 */ /* 0x000ea4000c1e1900 */
[----:B--2---:R-:W-:-:S04]  /*65e0*/  I2FP.F32.U32 R0, R4 ;  /* 0x0000000400007245 */ /* 0x004fc80000201000 */
[----:B------:R-:W-:-:S04]  /*65f0*/  F2FP.BF16.F32.PACK_AB R0, RZ, R0 ;  /* 0x00000000ff00723e */ /* 0x000fc800000010ff */
[----:B------:R-:W-:-:S07]  /*6600*/  PRMT R17, R0, 0x7610, R17 ;  /* 0x0000761000117816 */ /* 0x000fce0000000011 */
.L_x_6821:
[----:B------:R-:W-:-:S07]  /*6610*/  VIADD R27, R27, 0x80 ;  /* 0x000000801b1b7836 */ /* 0x000fce0000000000 */
.L_x_6782:
[----:B------:R-:W-:Y:S05]  /*6620*/  BSYNC.RECONVERGENT B6 ;  /* 0x0000000000067941 */ /* 0x000fea0003800200 */
.L_x_6781:
[----:B------:R-:W-:Y:S01]  /*6630*/  ISETP.GE.AND P0, PT, R27, R16, PT ;  /* 0x000000101b00720c */ /* 0x000fe20003f06270 */
[----:B------:R-:W-:Y:S01]  /*6640*/  BSSY.RECONVERGENT B6, `(.L_x_6849) ;  /* 0x000021b000067945 */ /* 0x000fe20003800200 */
[----:B------:R-:W-:Y:S02]  /*6650*/  PRMT R18, RZ, 0x7610, R18 ;  /* 0x00007610ff127816 */ /* 0x000fe40000000012 */
[----:B0-----:R-:W-:-:S09]  /*6660*/  PRMT R4, RZ, 0x7610, R4 ;  /* 0x00007610ff047816 */ /* 0x001fd20000000004 */
[----:B------:R-:W-:Y:S05]  /*6670*/  @P0 BRA `(.L_x_6850) ;  /* 0x00000020005c0947 */ /* 0x000fea0003800000 */
        /* <DEDUP_REMOVED lines=22> */
.L_x_6854:
[----:B------:R-:W2:Y:S02]  /*67e0*/  LDG.E.U8 R4, desc[UR36][R4.64] ;  /* 0x0000002404047981 */ /* 0x000ea4000c1e1100 */
[----:B--2---:R-:W-:-:S04]  /*67f0*/  I2FP.F32.U32 R0, R4 ;  /* 0x0000000400007245 */ /* 0x004fc80000201000 */
[----:B------:R-:W-:-:S04]  /*6800*/  F2FP.BF16.F32.PACK_AB R0, RZ, R0 ;  /* 0x00000000ff00723e */ /* 0x000fc800000010ff */
[----:B------:R-:W-:Y:S01]  /*6810*/  PRMT R18, R0, 0x7610, R18 ;  /* 0x0000761000127816 */ /* 0x000fe20000000012 */
[----:B------:R-:W-:Y:S06]  /*6820*/  BRA `(.L_x_6856) ;  /* 0x0000000c00c47947 */ /* 0x000fec0003800000 */
.L_x_6853:
        /* <DEDUP_REMOVED lines=11> */
.L_x_6858:
[----:B------:R-:W2:Y:S02]  /*68e0*/  LDG.E R4, desc[UR36][R4.64] ;  /* 0x0000002404047981 */ /* 0x000ea4000c1e1900 */
[----:B--2---:R-:W-:-:S04]  /*68f0*/  I2FP.F32.S32 R0, R4 ;  /* 0x0000000400007245 */ /* 0x004fc80000201400 */
[----:B------:R-:W-:-:S04]  /*6900*/  F2FP.BF16.F32.PACK_AB R0, RZ, R0 ;  /* 0x00000000ff00723e */ /* 0x000fc800000010ff */
[----:B------:R-:W-:Y:S01]  /*6910*/  PRMT R18, R0, 0x7610, R18 ;  /* 0x0000761000127816 */ /* 0x000fe20000000012 */
[----:B------:R-:W-:Y:S06]  /*6920*/  BRA `(.L_x_6856) ;  /* 0x0000000c00847947 */ /* 0x000fec0003800000 */
.L_x_6857:
[----:B------:R-:W2:Y:S02]  /*6930*/  LDG.E.U16 R4, desc[UR36][R4.64] ;  /* 0x0000002404047981 */ /* 0x000ea4000c1e1500 */
[----:B--2---:R-:W0:Y:S02]  /*6940*/  I2F.S16 R0, R4 ;  /* 0x0000000400007306 */ /* 0x004e240000101400 */
[----:B0-----:R-:W-:-:S04]  /*6950*/  F2FP.BF16.F32.PACK_AB R0, RZ, R0 ;  /* 0x00000000ff00723e */ /* 0x001fc800000010ff */
[----:B------:R-:W-:Y:S01]  /*6960*/  PRMT R18, R0, 0x7610, R18 ;  /* 0x0000761000127816 */ /* 0x000fe20000000012 */
[----:B------:R-:W-:Y:S06]  /*6970*/  BRA `(.L_x_6856) ;  /* 0x0000000c00707947 */ /* 0x000fec0003800000 */
.L_x_6852:
        /* <DEDUP_REMOVED lines=9> */
.L_x_6860:
[----:B------:R-:W2:Y:S02]  /*6a10*/  LDG.E.U16 R0, desc[UR36][R4.64] ;  /* 0x0000002404007981 */ /* 0x000ea4000c1e1500 */
[----:B--2---:R-:W-:-:S05]  /*6a20*/  HADD2.F32 R0, -RZ, R0.H0_H0 ;  /* 0x20000000ff007230 */ /* 0x004fca0000004100 */
[----:B------:R-:W-:-:S04]  /*6a30*/  F2FP.BF16.F32.PACK_AB R0, RZ, R0 ;  /* 0x00000000ff00723e */ /* 0x000fc800000010ff */
[----:B------:R-:W-:Y:S01]  /*6a40*/  PRMT R18, R0, 0x7610, R18 ;  /* 0x0000761000127816 */ /* 0x000fe20000000012 */
[----:B------:R-:W-:Y:S06]  /*6a50*/  BRA `(.L_x_6856) ;  /* 0x0000000c00387947 */ /* 0x000fec0003800000 */
.L_x_6859:
        /* <DEDUP_REMOVED lines=9> */
.L_x_6862:
[----:B------:R-:W2:Y:S02]  /*6af0*/  LDG.E.U16 R4, desc[UR36][R4.64] ;  /* 0x0000002404047981 */ /* 0x000ea4000c1e1500 */
[----:B--2---:R-:W-:-:S05]  /*6b00*/  HADD2.F32 R0, -RZ, R4.H0_H0 ;  /* 0x20000004ff007230 */ /* 0x004fca0000004100 */
[----:B------:R-:W-:-:S04]  /*6b10*/  F2FP.BF16.F32.PACK_AB R0, RZ, R0 ;  /* 0x00000000ff00723e */ /* 0x000fc800000010ff */
[----:B------:R-:W-:Y:S01]  /*6b20*/  PRMT R18, R0, 0x7610, R18 ;  /* 0x0000761000127816 */ /* 0x000fe20000000012 */
[----:B------:R-:W-:Y:S06]  /*6b30*/  BRA `(.L_x_6856) ;  /* 0x0000000c00007947 */ /* 0x000fec0003800000 */
.L_x_6861:
        /* <DEDUP_REMOVED lines=9> */
.L_x_6851:
        /* <DEDUP_REMOVED lines=14> */
.L_x_6865:
        /* <DEDUP_REMOVED lines=9> */
.L_x_6864:
        /* <DEDUP_REMOVED lines=27> */
.L_x_6867:
        /* <DEDUP_REMOVED lines=15> */
.L_x_6866:
[----:B------:R0:W5:Y:S01]  /*6fe0*/  LDG.E.U16 R18, desc[UR36][R4.64] ;  /* 0x0000002404127981 */ /* 0x000162000c1e1500 */
[----:B------:R-:W-:Y:S05]  /*6ff0*/  BRA `(.L_x_6856) ;  /* 0x0000000400d07947 */ /* 0x000fea0003800000 */
.L_x_6863:
        /* <DEDUP_REMOVED lines=13> */
.L_x_6870:
        /* <DEDUP_REMOVED lines=21> */
.L_x_6874:
[----:B------:R-:W-:Y:S05]  /*7220*/  BSYNC.RECONVERGENT B1 ;  /* 0x0000000000017941 */ /* 0x000fea0003800200 */
.L_x_6873:
[----:B------:R-:W-:Y:S01]  /*7230*/  IMAD.SHL.U32 R0, R0, 0x100000, RZ ;  /* 0x0010000000007824 */ /* 0x000fe200078e00ff */
[----:B------:R-:W-:-:S04]  /*7240*/  LEA R3, R3, 0x3b800000, 0x17 ;  /* 0x3b80000003037811 */ /* 0x000fc800078eb8ff */
[----:B------:R-:W-:-:S07]  /*7250*/  LOP3.LUT R0, R3, R0, R7, 0xfe, !PT ;  /* 0x0000000003007212 */ /* 0x000fce00078efe07 */
.L_x_6872:
[----:B------:R-:W-:Y:S05]  /*7260*/  BSYNC.RECONVERGENT B0 ;  /* 0x0000000000007941 */ /* 0x000fea0003800200 */
.L_x_6871:
[----:B------:R-:W-:-:S04]  /*7270*/  F2FP.BF16.F32.PACK_AB R0, RZ, R0 ;  /* 0x00000000ff00723e */ /* 0x000fc800000010ff */
[----:B------:R-:W-:Y:S01]  /*7280*/  PRMT R18, R0, 0x7610, R18 ;  /* 0x0000761000127816 */ /* 0x000fe20000000012 */
[----:B------:R-:W-:Y:S06]  /*7290*/  BRA `(.L_x_6856) ;  /* 0x0000000400287947 */ /* 0x000fec0003800000 */
.L_x_6869:
        /* <DEDUP_REMOVED lines=21> */
.L_x_6878:
[----:B------:R-:W-:Y:S05]  /*73f0*/  BSYNC.RECONVERGENT B1 ;  /* 0x0000000000017941 */ /* 0x000fea0003800200 */
.L_x_6877:
[----:B------:R-:W-:Y:S01]  /*7400*/  IMAD.SHL.U32 R0, R0, 0x200000, RZ ;  /* 0x0020000000007824 */ /* 0x000fe200078e00ff */
[----:B------:R-:W-:-:S04]  /*7410*/  LEA R3, R3, 0x37800000, 0x17 ;  /* 0x3780000003037811 */ /* 0x000fc800078eb8ff */
[----:B------:R-:W-:-:S07]  /*7420*/  LOP3.LUT R0, R3, R0, R7, 0xfe, !PT ;  /* 0x0000000003007212 */ /* 0x000fce00078efe07 */
.L_x_6876:
[----:B------:R-:W-:Y:S05]  /*7430*/  BSYNC.RECONVERGENT B0 ;  /* 0x0000000000007941 */ /* 0x000fea0003800200 */
.L_x_6875:
[----:B------:R-:W-:-:S04]  /*7440*/  F2FP.BF16.F32.PACK_AB R0, RZ, R0 ;  /* 0x00000000ff00723e */ /* 0x000fc800000010ff */
[----:B------:R-:W-:Y:S01]  /*7450*/  PRMT R18, R0, 0x7610, R18 ;  /* 0x0000761000127816 */ /* 0x000fe20000000012 */
[----:B------:R-:W-:Y:S06]  /*7460*/  BRA `(.L_x_6856) ;  /* 0x0000000000b47947 */ /* 0x000fec0003800000 */
.L_x_6868:
        /* <DEDUP_REMOVED lines=14> */
.L_x_6882:
[----:B------:R-:W-:Y:S05]  /*7550*/  BSYNC.RECONVERGENT B0 ;  /* 0x0000000000007941 */ /* 0x000fea0003800200 */
.L_x_6881:
[----:B------:R-:W-:-:S04]  /*7560*/  F2FP.BF16.F32.PACK_AB R0, RZ, R0 ;  /* 0x00000000ff00723e */ /* 0x000fc800000010ff */
[----:B------:R-:W-:Y:S01]  /*7570*/  PRMT R18, R0, 0x7610, R18 ;  /* 0x0000761000127816 */ /* 0x000fe20000000012 */
[----:B------:R-:W-:Y:S06]  /*7580*/  BRA `(.L_x_6856) ;  /* 0x00000000006c7947 */ /* 0x000fec0003800000 */
.L_x_6855:
        /* <DEDUP_REMOVED lines=16> */
.L_x_6883:
[----:B------:R-:W-:Y:S01]  /*7690*/  PRMT R18, RZ, 0x7610, R18 ;  /* 0x00007610ff127816 */ /* 0x000fe20000000012 */
[----:B------:R-:W-:Y:S06]  /*76a0*/  BRA `(.L_x_6856) ;  /* 0x0000000000247947 */ /* 0x000fec0003800000 */
.L_x_6880:
[----:B------:R-:W2:Y:S02]  /*76b0*/  LDG.E.64 R4, desc[UR36][R4.64] ;  /* 0x0000002404047981 */ /* 0x000ea4000c1e1b00 */
[----:B--2---:R-:W0:Y:S02]  /*76c0*/  I2F.U64 R0, R4 ;  /* 0x0000000400007312 */ /* 0x004e240000301000 */
[----:B0-----:R-:W-:-:S04]  /*76d0*/  F2FP.BF16.F32.PACK_AB R0, RZ, R0 ;  /* 0x00000000ff00723e */ /* 0x001fc800000010ff */
[----:B------:R-:W-:Y:S01]  /*76e0*/  PRMT R18, R0, 0x7610, R18 ;  /* 0x0000761000127816 */ /* 0x000fe20000000012 */
[----:B------:R-:W-:Y:S06]  /*76f0*/  BRA `(.L_x_6856) ;  /* 0x0000000000107947 */ /* 0x000fec0003800000 */
.L_x_6879:
[----:B------:R-:W2:Y:S02]  /*7700*/  LDG.E R4, desc[UR36][R4.64] ;  /* 0x0000002404047981 */ /* 0x000ea4000c1e1900 */
[----:B--2---:R-:W-:-:S04]  /*7710*/  I2FP.F32.U32 R0, R4 ;  /* 0x0000000400007245 */ /* 0x004fc80000201000 */
[----:B------:R-:W-:-:S04]  /*7720*/  F2FP.BF16.F32.PACK_AB R0, RZ, R0 ;  /* 0x00000000ff00723e */ /* 0x000fc800000010ff */
[----:B------:R-:W-:-:S07]  /*7730*/  PRMT R18, R0, 0x7610, R18 ;  /* 0x0000761000127816 */ /* 0x000fce0000000012 */
.L_x_6856:
[----:B------:R-:W1:Y:S01]  /*7740*/  LDC.64 R6, c[0x0][0x398] ;  /* 0x0000e600ff067b82 */ /* 0x000e620000000a00 */
[----:B------:R-:W2:Y:S01]  /*7750*/  LDCU UR5, c[0x0][0x3ac] ;  /* 0x00007580ff0577ac */ /* 0x000ea20008000800 */
[----:B------:R-:W-:-:S04]  /*7760*/  UPRMT UR4, UR39, 0x9910, URZ ;  /* 0x0000991027047896 */ /* 0x000fc800080000ff */
[----:B------:R-:W-:Y:S01]  /*7770*/  UISETP.GT.AND UP0, UPT, UR4, 0x9, UPT ;  /* 0x000000090400788c */ /* 0x000fe2000bf04270 */
[----:B--2---:R-:W-:-:S05]  /*7780*/  IMAD R27, R27, UR5, RZ ;  /* 0x000000051b1b7c24 */ /* 0x004fca000f8e02ff */
[----:B-1----:R-:W-:-:S05]  /*7790*/  IADD3 R6, P0, PT, R27, R6, RZ ;  /* 0x000000061b067210 */ /* 0x002fca0007f1e0ff */
        /* <DEDUP_REMOVED lines=11> */
[----:B--2---:R-:W1:Y:S02]  /*7850*/  I2F.S16 R0, R6 ;  /* 0x0000000600007306 */ /* 0x004e640000101400 */
[----:B-1----:R-:W-:-:S04]  /*7860*/  F2FP.BF16.F32.PACK_AB R0, RZ, R0 ;  /* 0x00000000ff00723e */ /* 0x002fc800000010ff */
[----:B0-----:R-:W-:Y:S01]  /*7870*/  PRMT R4, R0, 0x7610, R4 ;  /* 0x0000761000047816 */ /* 0x001fe20000000004 */
[----:B------:R-:W-:Y:S06]  /*7880*/  BRA `(.L_x_6850) ;  /* 0x0000000c00d87947 */ /* 0x000fec0003800000 */
.L_x_6887:
[----:B------:R-:W2:Y:S02]  /*7890*/  LDG.E.U8 R6, desc[UR36][R6.64] ;  /* 0x0000002406067981 */ /* 0x000ea4000c1e1100 */
[----:B--2---:R-:W-:-:S04]  /*78a0*/  I2FP.F32.U32 R0, R6 ;  /* 0x0000000600007245 */ /* 0x004fc80000201000 */
[----:B------:R-:W-:-:S04]  /*78b0*/  F2FP.BF16.F32.PACK_AB R0, RZ, R0 ;  /* 0x00000000ff00723e */ /* 0x000fc800000010ff */
[----:B0-----:R-:W-:Y:S01]  /*78c0*/  PRMT R4, R0, 0x7610, R4 ;  /* 0x0000761000047816 */ /* 0x001fe20000000004 */
[----:B------:R-:W-:Y:S06]  /*78d0*/  BRA `(.L_x_6850) ;  /* 0x0000000c00c47947 */ /* 0x000fec0003800000 */
.L_x_6886:
[----:B------:R-:W-:-:S09]  /*78e0*/  UISETP.NE.AND UP0, UPT, UR4, 0x2, UPT ;  /* 0x000000020400788c */ /* 0x000fd2000bf05270 */
[----:B------:R-:W-:Y:S05]  /*78f0*/  BRA.U !UP0, `(.L_x_6889) ;  /* 0x0000000108387547 */ /* 0x000fea000b800000 */
[----:B------:R-:W-:-:S09]  /*7900*/  UISETP.NE.AND UP0, UPT, UR4, 0x3, UPT ;  /* 0x000000030400788c */ /* 0x000fd2000bf05270 */
[----:B------:R-:W-:Y:S05]  /*7910*/  BRA.U !UP0, `(.L_x_6890) ;  /* 0x00000001081c7547 */ /* 0x000fea000b800000 */
[----:B------:R-:W-:-:S09]  /*7920*/  UISETP.NE.AND UP0, UPT, UR4, 0x4, UPT ;  /* 0x000000040400788c */ /* 0x000fd2000bf05270 */
[----:B------:R-:W-:Y:S05]  /*7930*/  BRA.U UP0, `(.L_x_6888) ;  /* 0x0000000d00407547 */ /* 0x000fea000b800000 */
[----:B------:R-:W2:Y:S02]  /*7940*/  LDG.E.64 R6, desc[UR36][R6.64] ;  /* 0x0000002406067981 */ /* 0x000ea4000c1e1b00 */
[----:B--2---:R-:W1:Y:S02]  /*7950*/  I2F.S64 R0, R6 ;  /* 0x0000000600007312 */ /* 0x004e640000301400 */
[----:B-1----:R-:W-:-:S04]  /*7960*/  F2FP.BF16.F32.PACK_AB R0, RZ, R0 ;  /* 0x00000000ff00723e */ /* 0x002fc800000010ff */
[----:B0-----:R-:W-:Y:S01]  /*7970*/  PRMT R4, R0, 0x7610, R4 ;  /* 0x0000761000047816 */ /* 0x001fe20000000004 */
[----:B------:R-:W-:Y:S06]  /*7980*/  BRA `(.L_x_6850) ;  /* 0x0000000c00987947 */ /* 0x000fec0003800000 */
.L_x_6890:
[----:B------:R-:W2:Y:S02]  /*7990*/  LDG.E R6, desc[UR36][R6.64] ;  /* 0x0000002406067981 */ /* 0x000ea4000c1e1900 */
[----:B--2---:R-:W-:-:S04]  /*79a0*/  I2FP.F32.S32 R0, R6 ;  /* 0x0000000600007245 */ /* 0x004fc80000201400 */
[----:B------:R-:W-:-:S04]  /*79b0*/  F2FP.BF16.F32.PACK_AB R0, RZ, R0 ;  /* 0x00000000ff00723e */ /* 0x000fc800000010ff */
[----:B0-----:R-:W-:Y:S01]  /*79c0*/  PRMT R4, R0, 0x7610, R4 ;  /* 0x0000761000047816 */ /* 0x001fe20000000004 */
[----:B------:R-:W-:Y:S06]  /*79d0*/  BRA `(.L_x_6850) ;  /* 0x0000000c00847947 */ /* 0x000fec0003800000 */
.L_x_6889:
[----:B------:R-:W2:Y:S02]  /*79e0*/  LDG.E.U16 R6, desc[UR36][R6.64] ;  /* 0x0000002406067981 */ /* 0x000ea4000c1e1500 */
[----:B--2---:R-:W1:Y:S02]  /*79f0*/  I2F.S16 R0, R6 ;  /* 0x0000000600007306 */ /* 0x004e640000101400 */
[----:B-1----:R-:W-:-:S04]  /*7a00*/  F2FP.BF16.F32.PACK_AB R0, RZ, R0 ;  /* 0x00000000ff00723e */ /* 0x002fc800000010ff */
[----:B0-----:R-:W-:Y:S01]  /*7a10*/  PRMT R4, R0, 0x7610, R4 ;  /* 0x0000761000047816 */ /* 0x001fe20000000004 */
[----:B------:R-:W-:Y:S06]  /*7a20*/  BRA `(.L_x_6850) ;  /* 0x0000000c00707947 */ /* 0x000fec0003800000 */
.L_x_6885:
[----:B------:R-:W-:-:S09]  /*7a30*/  UISETP.GT.AND UP0, UPT, UR4, 0x6, UPT ;  /* 0x000000060400788c */ /* 0x000fd2000bf04270 */
[----:B------:R-:W-:Y:S05]  /*7a40*/  BRA.U UP0, `(.L_x_6891) ;  /* 0x0000000100307547 */ /* 0x000fea000b800000 */
[----:B------:R-:W-:-:S09]  /*7a50*/  UISETP.NE.AND UP0, UPT, UR4, 0x5, UPT ;  /* 0x000000050400788c */ /* 0x000fd2000bf05270 */
[----:B------:R-:W-:Y:S05]  /*7a60*/  BRA.U !UP0, `(.L_x_6892) ;  /* 0x0000000108147547 */ /* 0x000fea000b800000 */
[----:B------:R-:W-:-:S09]  /*7a70*/  UISETP.NE.AND UP0, UPT, UR4, 0x6, UPT ;  /* 0x000000060400788c */ /* 0x000fd2000bf05270 */
[----:B------:R-:W-:Y:S05]  /*7a80*/  BRA.U UP0, `(.L_x_6888) ;  /* 0x0000000900ec7547 */ /* 0x000fea000b800000 */
[----:B------:R-:W0:Y:S02]  /*7a90*/  LDG.E R6, desc[UR36][R6.64] ;  /* 0x0000002406067981 */ /* 0x000e24000c1e1900 */
[----:B0-----:R-:W-:Y:S01]  /*7aa0*/  F2FP.BF16.F32.PACK_AB R4, RZ, R6 ;  /* 0x00000006ff04723e */ /* 0x001fe200000010ff */
[----:B------:R-:W-:Y:S06]  /*7ab0*/  BRA `(.L_x_6850) ;  /* 0x0000000c004c7947 */ /* 0x000fec0003800000 */
.L_x_6892:
[----:B------:R-:W2:Y:S02]  /*7ac0*/  LDG.E.U16 R0, desc[UR36][R6.64] ;  /* 0x0000002406007981 */ /* 0x000ea4000c1e1500 */
[----:B--2---:R-:W-:-:S05]  /*7ad0*/  HADD2.F32 R0, -RZ, R0.H0_H0 ;  /* 0x20000000ff007230 */ /* 0x004fca0000004100 */
[----:B------:R-:W-:-:S04]  /*7ae0*/  F2FP.BF16.F32.PACK_AB R0, RZ, R0 ;  /* 0x00000000ff00723e */ /* 0x000fc800000010ff */
[----:B0-----:R-:W-:Y:S01]  /*7af0*/  PRMT R4, R0, 0x7610, R4 ;  /* 0x0000761000047816 */ /* 0x001fe20000000004 */
[----:B------:R-:W-:Y:S06]  /*7b00*/  BRA `(.L_x_6850) ;  /* 0x0000000c00387947 */ /* 0x000fec0003800000 */
.L_x_6891:
[----:B------:R-:W-:-:S09]  /*7b10*/  UISETP.NE.AND UP0, UPT, UR4, 0x7, UPT ;  /* 0x000000070400788c */ /* 0x000fd2000bf05270 */
[----:B------:R-:W-:Y:S05]  /*7b20*/  BRA.U !UP0, `(.L_x_6893) ;  /* 0x0000000108307547 */ /* 0x000fea000b800000 */
[----:B------:R-:W-:-:S09]  /*7b30*/  UISETP.NE.AND UP0, UPT, UR4, 0x8, UPT ;  /* 0x000000080400788c */ /* 0x000fd2000bf05270 */
[----:B------:R-:W-:Y:S05]  /*7b40*/  BRA.U !UP0, `(.L_x_6894) ;  /* 0x0000000108147547 */ /* 0x000fea000b800000 */
[----:B------:R-:W-:-:S09]  /*7b50*/  UISETP.NE.AND UP0, UPT, UR4, 0x9, UPT ;  /* 0x000000090400788c */ /* 0x000fd2000bf05270 */
[----:B------:R-:W-:Y:S05]  /*7b60*/  BRA.U UP0, `(.L_x_6888) ;  /* 0x0000000900b47547 */ /* 0x000fea000b800000 */
[----:B------:R-:W0:Y:S02]  /*7b70*/  LDG.E R6, desc[UR36][R6.64] ;  /* 0x0000002406067981 */ /* 0x000e24000c1e1900 */
[----:B0-----:R-:W-:Y:S01]  /*7b80*/  F2FP.BF16.F32.PACK_AB R4, RZ, R6 ;  /* 0x00000006ff04723e */ /* 0x001fe200000010ff */
[----:B------:R-:W-:Y:S06]  /*7b90*/  BRA `(.L_x_6850) ;  /* 0x0000000c00147947 */ /* 0x000fec0003800000 */
.L_x_6894:
[----:B------:R-:W2:Y:S02]  /*7ba0*/  LDG.E.U16 R6, desc[UR36][R6.64] ;  /* 0x0000002406067981 */ /* 0x000ea4000c1e1500 */
[----:B--2---:R-:W-:-:S05]  /*7bb0*/  HADD2.F32 R0, -RZ, R6.H0_H0 ;  /* 0x20000006ff007230 */ /* 0x004fca0000004100 */
[----:B------:R-:W-:-:S04]  /*7bc0*/  F2FP.BF16.F32.PACK_AB R0, RZ, R0 ;  /* 0x00000000ff00723e */ /* 0x000fc800000010ff */
[----:B0-----:R-:W-:Y:S01]  /*7bd0*/  PRMT R4, R0, 0x7610, R4 ;  /* 0x0000761000047816 */ /* 0x001fe20000000004 */
[----:B------:R-:W-:Y:S06]  /*7be0*/  BRA `(.L_x_6850) ;  /* 0x0000000c00007947 */ /* 0x000fec0003800000 */
.L_x_6893:
[----:B------:R-:W2:Y:S01]  /*7bf0*/  LDG.E.64 R6, desc[UR36][R6.64] ;  /* 0x0000002406067981 */ /* 0x000ea2000c1e1b00 */
[----:B------:R-:W-:Y:S01]  /*7c00*/  UMOV UR4, 0xf0000000 ;  /* 0xf000000000047882 */ /* 0x000fe20000000000 */
[----:B------:R-:W-:Y:S01]  /*7c10*/  UMOV UR5, 0x380fffff ;  /* 0x380fffff00057882 */ /* 0x000fe20000000000 */
[----:B--2---:R-:W1:Y:S01]  /*7c20*/  F2F.F32.F64 R0, R6 ;  /* 0x0000000600007310 */ /* 0x004e620000301000 */
[----:B------:R-:W-:-:S14]  /*7c30*/  DSETP.GEU.AND P0, PT, |R6|, UR4, PT ;  /* 0x0000000406007e2a */ /* 0x000fdc000bf0e200 */
[----:B-1----:R-:W-:-:S05]  /*7c40*/  @!P0 FMUL R0, R0, 1.175494350822287508e-38 ;  /* 0x0080000000008820 */ /* 0x002fca0000400000 */
[----:B------:R-:W-:-:S04]  /*7c50*/  F2FP.BF16.F32.PACK_AB R0, RZ, R0 ;  /* 0x00000000ff00723e */ /* 0x000fc800000010ff */
[----:B0-----:R-:W-:Y:S01]  /*7c60*/  PRMT R4, R0, 0x7610, R4 ;  /* 0x0000761000047816 */ /* 0x001fe20000000004 */
[----:B------:R-:W-:Y:S06]  /*7c70*/  BRA `(.L_x_6850) ;  /* 0x0000000800dc7947 */ /* 0x000fec0003800000 */
.L_x_6884:
        /* <DEDUP_REMOVED lines=12> */
[----:B0-----:R-:W-:Y:S01]  /*7d40*/  PRMT R4, R0, 0x7610, R4 ;  /* 0x0000761000047816 */ /* 0x001fe20000000004 */
[----:B------:R-:W-:Y:S06]  /*7d50*/  BRA `(.L_x_6850) ;  /* 0x0000000800a47947 */ /* 0x000fec0003800000 */
.L_x_6897:
        /* <DEDUP_REMOVED lines=9> */
.L_x_6896:
[----:B------:R-:W-:-:S09]  /*7df0*/  UISETP.NE.AND UP0, UPT, UR4, 0xf, UPT ;  /* 0x0000000f0400788c */ /* 0x000fd2000bf05270 */
[----:B------:R-:W-:Y:S05]  /*7e00*/  BRA.U !UP0, `(.L_x_6898) ;  /* 0x0000000108a07547 */ /* 0x000fea000b800000 */
[----:B------:R-:W-:-:S09]  /*7e10*/  UISETP.NE.AND UP0, UPT, UR4, 0x17, UPT ;  /* 0x000000170400788c */ /* 0x000fd2000bf05270 */
[----:B------:R-:W-:Y:S05]  /*7e20*/  BRA.U !UP0, `(.L_x_6899) ;  /* 0x00000001085c7547 */ /* 0x000fea000b800000 */
[----:B------:R-:W-:-:S09]  /*7e30*/  UISETP.NE.AND UP0, UPT, UR4, 0x18, UPT ;  /* 0x000000180400788c */ /* 0x000fd2000bf05270 */
[----:B------:R-:W-:Y:S05]  /*7e40*/  BRA.U UP0, `(.L_x_6888) ;  /* 0x0000000500fc7547 */ /* 0x000fea000b800000 */
[----:B------:R-:W2:Y:S01]  /*7e50*/  LDG.E.U8 R0, desc[UR36][R6.64] ;  /* 0x0000002406007981 */ /* 0x000ea2000c1e1100 */
[----:B0-----:R-:W-:Y:S02]  /*7e60*/  IMAD.MOV.U32 R5, RZ, RZ, 0x1f ;  /* 0x0000001fff057424 */ /* 0x001fe400078e00ff */
        /* <DEDUP_REMOVED lines=19> */
.L_x_6899:
[----:B0-----:R-:W2:Y:S02]  /*7fa0*/  LDG.E.U8 R4, desc[UR36][R6.64] ;  /* 0x0000002406047981 */ /* 0x001ea4000c1e1100 */
        /* <DEDUP_REMOVED lines=14> */
.L_x_6898:
[----:B0-----:R0:W5:Y:S01]  /*8090*/  LDG.E.U16 R4, desc[UR36][R6.64] ;  /* 0x0000002406047981 */ /* 0x001162000c1e1500 */
[----:B------:R-:W-:Y:S05]  /*80a0*/  BRA `(.L_x_6850) ;  /* 0x0000000400d07947 */ /* 0x000fea0003800000 */
.L_x_6895:
        /* <DEDUP_REMOVED lines=11> */
[----:B0-----:R-:W-:Y:S01]  /*8160*/  PRMT R4, R0, 0x7610, R4 ;  /* 0x0000761000047816 */ /* 0x001fe20000000004 */
[----:B------:R-:W-:Y:S06]  /*8170*/  BRA `(.L_x_6850) ;  /* 0x00000004009c7947 */ /* 0x000fec0003800000 */
.L_x_6902:
        /* <DEDUP_REMOVED lines=15> */
[----:B0-----:R-:W0:Y:S02]  /*8270*/  FLO.U32 R4, R0 ;  /* 0x0000000000047300 */ /* 0x001e2400000e0000 */
[----:B0-----:R-:W-:-:S04]  /*8280*/  IADD3 R4, PT, PT, -R4, 0x1f, RZ ;  /* 0x0000001f04047810 */ /* 0x001fc80007ffe1ff */
[----:B------:R-:W-:Y:S01]  /*8290*/  IADD3 R3, PT, PT, R3, 0x1d, -R4 ;  /* 0x0000001d03037810 */ /* 0x000fe20007ffe804 */
[----:B------:R-:W-:-:S05]  /*82a0*/  VIADD R5, R4, 0xffffffe4 ;  /* 0xffffffe404057836 */ /* 0x000fca0000000000 */
[----:B------:R-:W-:-:S04]  /*82b0*/  SHF.L.U32 R5, R0, R5, RZ ;  /* 0x0000000500057219 */ /* 0x000fc800000006ff */
[----:B------:R-:W-:-:S07]  /*82c0*/  LOP3.LUT R0, R5, 0x7, RZ, 0xc0, !PT ;  /* 0x0000000705007812 */ /* 0x000fce00078ec0ff */
.L_x_6906:
[----:B------:R-:W-:Y:S05]  /*82d0*/  BSYNC.RECONVERGENT B1 ;  /* 0x0000000000017941 */ /* 0x000fea0003800200 */
.L_x_6905:
[----:B------:R-:W-:Y:S01]  /*82e0*/  IMAD.SHL.U32 R0, R0, 0x100000, RZ ;  /* 0x0010000000007824 */ /* 0x000fe200078e00ff */
[----:B------:R-:W-:-:S04]  /*82f0*/  LEA R3, R3, 0x3b800000, 0x17 ;  /* 0x3b80000003037811 */ /* 0x000fc800078eb8ff */
[----:B------:R-:W-:-:S07]  /*8300*/  LOP3.LUT R0, R3, R0, R7, 0xfe, !PT ;  /* 0x0000000003007212 */ /* 0x000fce00078efe07 */
.L_x_6904:
[----:B------:R-:W-:Y:S05]  /*8310*/  BSYNC.RECONVERGENT B0 ;  /* 0x0000000000007941 */ /* 0x000fea0003800200 */
.L_x_6903:
[----:B------:R-:W-:-:S04]  /*8320*/  F2FP.BF16.F32.PACK_AB R0, RZ, R0 ;  /* 0x00000000ff00723e */ /* 0x000fc800000010ff */
[----:B0-----:R-:W-:Y:S01]  /*8330*/  PRMT R4, R0, 0x7610, R4 ;  /* 0x0000761000047816 */ /* 0x001fe20000000004 */
[----:B------:R-:W-:Y:S06]  /*8340*/  BRA `(.L_x_6850) ;  /* 0x0000000400287947 */ /* 0x000fec0003800000 */
.L_x_6901:
        /* <DEDUP_REMOVED lines=21> */
.L_x_6910:
[----:B------:R-:W-:Y:S05]  /*84a0*/  BSYNC.RECONVERGENT B1 ;  /* 0x0000000000017941 */ /* 0x000fea0003800200 */
.L_x_6909:
[----:B------:R-:W-:Y:S01]  /*84b0*/  IMAD.SHL.U32 R0, R0, 0x200000, RZ ;  /* 0x0020000000007824 */ /* 0x000fe200078e00ff */
[----:B------:R-:W-:-:S04]  /*84c0*/  LEA R3, R3, 0x37800000, 0x17 ;  /* 0x3780000003037811 */ /* 0x000fc800078eb8ff */
[----:B------:R-:W-:-:S07]  /*84d0*/  LOP3.LUT R0, R3, R0, R7, 0xfe, !PT ;  /* 0x0000000003007212 */ /* 0x000fce00078efe07 */
.L_x_6908:
[----:B------:R-:W-:Y:S05]  /*84e0*/  BSYNC.RECONVERGENT B0 ;  /* 0x0000000000007941 */ /* 0x000fea0003800200 */
.L_x_6907:
[----:B------:R-:W-:-:S04]  /*84f0*/  F2FP.BF16.F32.PACK_AB R0, RZ, R0 ;  /* 0x00000000ff00723e */ /* 0x000fc800000010ff */
[----:B0-----:R-:W-:Y:S01]  /*8500*/  PRMT R4, R0, 0x7610, R4 ;  /* 0x0000761000047816 */ /* 0x001fe20000000004 */
[----:B------:R-:W-:Y:S06]  /*8510*/  BRA `(.L_x_6850) ;  /* 0x0000000000b47947 */ /* 0x000fec0003800000 */
.L_x_6900:
        /* <DEDUP_REMOVED lines=14> */
.L_x_6914:
[----:B------:R-:W-:Y:S05]  /*8600*/  BSYNC.RECONVERGENT B0 ;  /* 0x0000000000007941 */ /* 0x000fea0003800200 */
.L_x_6913:
[----:B------:R-:W-:-:S04]  /*8610*/  F2FP.BF16.F32.PACK_AB R0, RZ, R0 ;  /* 0x00000000ff00723e */ /* 0x000fc800000010ff */
[----:B0-----:R-:W-:Y:S01]  /*8620*/  PRMT R4, R0, 0x7610, R4 ;  /* 0x0000761000047816 */ /* 0x001fe20000000004 */
[----:B------:R-:W-:Y:S06]  /*8630*/  BRA `(.L_x_6850) ;  /* 0x00000000006c7947 */ /* 0x000fec0003800000 */
.L_x_6888:
        /* <DEDUP_REMOVED lines=16> */
.L_x_6915:
[----:B------:R-:W-:Y:S01]  /*8740*/  PRMT R4, RZ, 0x7610, R4 ;  /* 0x00007610ff047816 */ /* 0x000fe20000000004 */
[----:B------:R-:W-:Y:S06]  /*8750*/  BRA `(.L_x_6850) ;  /* 0x0000000000247947 */ /* 0x000fec0003800000 */
.L_x_6912:
[----:B------:R-:W2:Y:S02]  /*8760*/  LDG.E.64 R6, desc[UR36][R6.64] ;  /* 0x0000002406067981 */ /* 0x000ea4000c1e1b00 */
[----:B--2---:R-:W1:Y:S02]  /*8770*/  I2F.U64 R0, R6 ;  /* 0x0000000600007312 */ /* 0x004e640000301000 */
[----:B-1----:R-:W-:-:S04]  /*8780*/  F2FP.BF16.F32.PACK_AB R0, RZ, R0 ;  /* 0x00000000ff00723e */ /* 0x002fc800000010ff */
[----:B0-----:R-:W-:Y:S01]  /*8790*/  PRMT R4, R0, 0x7610, R4 ;  /* 0x0000761000047816 */ /* 0x001fe20000000004 */
[----:B------:R-:W-:Y:S06]  /*87a0*/  BRA `(.L_x_6850) ;  /* 0x0000000000107947 */ /* 0x000fec0003800000 */
.L_x_6911:
[----:B------:R-:W2:Y:S02]  /*87b0*/  LDG.E R6, desc[UR36][R6.64] ;  /* 0x0000002406067981 */ /* 0x000ea4000c1e1900 */
[----:B--2---:R-:W-:-:S04]  /*87c0*/  I2FP.F32.U32 R0, R6 ;  /* 0x0000000600007245 */ /* 0x004fc80000201000 */
[----:B------:R-:W-:-:S04]  /*87d0*/  F2FP.BF16.F32.PACK_AB R0, RZ, R0 ;  /* 0x00000000ff00723e */ /* 0x000fc800000010ff */
[----:B0-----:R-:W-:-:S07]  /*87e0*/  PRMT R4, R0, 0x7610, R4 ;  /* 0x0000761000047816 */ /* 0x001fce0000000004 */
.L_x_6850:
[----:B------:R-:W-:Y:S05]  /*87f0*/  BSYNC.RECONVERGENT B6 ;  /* 0x0000000000067941 */ /* 0x000fea0003800200 */
.L_x_6849:
[----:B------:R-:W-:Y:S01]  /*8800*/  ISETP.GE.AND P0, PT, R25, R16, PT ;  /* 0x000000101900720c */ /* 0x000fe20003f06270 */
[----:B------:R-:W-:-:S12]  /*8810*/  BSSY.RECONVERGENT B1, `(.L_x_6916) ;  /* 0x0000032000017945 */ /* 0x000fd80003800200 */
[----:B------:R-:W-:Y:S05]  /*8820*/  @P0 BRA `(.L_x_6917) ;  /* 0x0000000000c00947 */ /* 0x000fea0003800000 */
[----:B-----5:R-:W-:Y:S01]  /*8830*/  IMAD.U32 R3, R26, 0x10000, RZ ;  /* 0x000100001a037824 */ /* 0x020fe200078e00ff */
[----:B------:R-:W-:Y:S01]  /*8840*/  BSSY.RECONVERGENT B2, `(.L_x_6918) ;  /* 0x0000012000027945 */ /* 0x000fe20003800200 */
[----:B------:R-:W-:Y:S02]  /*8850*/  IMAD.U32 R12, R23, 0x10000, RZ ;  /* 0x00010000170c7824 */ /* 0x000fe400078e00ff */
[----:B------:R-:W-:Y:S02]  /*8860*/  FADD.FTZ R11, |R3|, -RZ ;  /* 0x800000ff030b7221 */ /* 0x000fe40000010200 */
[C---:B------:R-:W-:Y:S01]  /*8870*/  FADD.FTZ R0, |R12|.reuse, -RZ ;  /* 0x800000ff0c007221 */ /* 0x040fe20000010200 */
[----:B------:R-:W-:-:S04]  /*8880*/  FSETP.GT.FTZ.AND P5, PT, |R12|, |R3|, PT ;  /* 0x400000030c00720b */ /* 0x000fc80003fb4200 */
[----:B------:R-:W-:Y:S02]  /*8890*/  FSEL R13, R0, R11, P5 ;  /* 0x0000000b000d7208 */ /* 0x000fe40002800000 */
[----:B------:R-:W-:Y:S02]  /*88a0*/  FSEL R11, R11, R0, P5 ;  /* 0x000000000b0b7208 */ /* 0x000fe40002800000 */
[----:B0-----:R-:W0:Y:S08]  /*88b0*/  MUFU.RCP R6, R13 ;  /* 0x0000000d00067308 */ /* 0x001e300000001000 */
        /* <DEDUP_REMOVED lines=9> */
[----:B------:R-:W-:Y:S05]  /*8950*/  CALL.REL.NOINC `($__internal_1_$__cuda_sm3x_div_rn_ftz_f32_slowpath) ;  /* 0x0000004800e47944 */ /* 0x000fea0003c00000 */
.L_x_6919:
[----:B------:R-:W-:Y:S05]  /*8960*/  BSYNC.RECONVERGENT B2 ;  /* 0x0000000000027941 */ /* 0x000fea0003800200 */
.L_x_6918:
[----:B------:R-:W-:Y:S02]  /*8970*/  IMAD.MOV.U32 R6, RZ, RZ, 0x3b33710b ;  /* 0x3b33710bff067424 */ /* 0x000fe400078e00ff */
[----:B------:R-:W-:Y:S01]  /*8980*/  FMUL.FTZ R5, R0, R0 ;  /* 0x0000000000057220 */ /* 0x000fe20000410000 */
[----:B------:R-:W-:Y:S01]  /*8990*/  IMAD.MOV.U32 R7, RZ, RZ, 0x3f6ee581 ;  /* 0x3f6ee581ff077424 */ /* 0x000fe200078e00ff */
[----:B------:R-:W-:Y:S02]  /*89a0*/  ISETP.GE.AND P0, PT, R3, RZ, PT ;  /* 0x000000ff0300720c */ /* 0x000fe40003f06270 */
[----:B------:R-:W-:Y:S01]  /*89b0*/  FFMA.FTZ R6, R5, R6, -0.015681877732276916504 ;  /* 0xbc80774805067423 */ /* 0x000fe20000010006 */
[----:B------:R-:W-:Y:S01]  /*89c0*/  FSETP.NEU.FTZ.AND P2, PT, |R3|, |R12|, PT ;  /* 0x4000000c0300720b */ /* 0x000fe20003f5d200 */
[----:B------:R-:W-:Y:S01]  /*89d0*/  FADD.FTZ R3, |R12|, |R3| ;  /* 0x400000030c037221 */ /* 0x000fe20000010200 */
[----:B------:R-:W-:Y:S01]  /*89e0*/  FSETP.NEU.FTZ.AND P1, PT, R13, RZ, PT ;  /* 0x000000ff0d00720b */ /* 0x000fe20003f3d000 */
[----:B------:R-:W-:-:S04]  /*89f0*/  FFMA.FTZ R6, R5, R6, 0.042200751602649688721 ;  /* 0x3d2cdab205067423 */ /* 0x000fc80000010006 */
        /* <DEDUP_REMOVED lines=18> */
[----:B------:R-:W1:Y:S02]  /*8b20*/  F2F.BF16.F32 R3, R3 ;  /* 0x0000000300037304 */ /* 0x000e640000202000 */
.L_x_6917:
[----:B------:R-:W-:Y:S05]  /*8b30*/  BSYNC.RECONVERGENT B1 ;  /* 0x0000000000017941 */ /* 0x000fea0003800200 */
.L_x_6916:
[----:B-----5:R-:W-:Y:S01]  /*8b40*/  VIADD R23, R25, 0x80 ;  /* 0x0000008019177836 */ /* 0x020fe20000000000 */
[----:B------:R-:W-:Y:S04]  /*8b50*/  BSSY.RECONVERGENT B1, `(.L_x_6920) ;  /* 0x0000033000017945 */ /* 0x000fe80003800200 */
[----:B------:R-:W-:-:S13]  /*8b60*/  ISETP.GE.AND P0, PT, R23, R16, PT ;  /* 0x000000101700720c */ /* 0x000fda0003f06270 */
[----:B------:R-:W-:Y:S05]  /*8b70*/  @P0 BRA `(.L_x_6921) ;  /* 0x0000000000c00947 */ /* 0x000fea0003800000 */
[----:B------:R-:W-:Y:S01]  /*8b80*/  IMAD.U32 R22, R22, 0x10000, RZ ;  /* 0x0001000016167824 */ /* 0x000fe200078e00ff */
[----:B------:R-:W-:Y:S01]  /*8b90*/  BSSY.RECONVERGENT B2, `(.L_x_6922) ;  /* 0x0000012000027945 */ /* 0x000fe20003800200 */
[----:B------:R-:W-:Y:S02]  /*8ba0*/  IMAD.U32 R13, R24, 0x10000, RZ ;  /* 0x00010000180d7824 */ /* 0x000fe400078e00ff */
[----:B------:R-:W-:Y:S02]  /*8bb0*/  FADD.FTZ R11, |R22|, -RZ ;  /* 0x800000ff160b7221 */ /* 0x000fe40000010200 */
[C---:B------:R-:W-:Y:S01]  /*8bc0*/  FADD.FTZ R0, |R13|.reuse, -RZ ;  /* 0x800000ff0d007221 */ /* 0x040fe20000010200 */
[----:B------:R-:W-:-:S04]  /*8bd0*/  FSETP.GT.FTZ.AND P5, PT, |R13|, |R22|, PT ;  /* 0x400000160d00720b */ /* 0x000fc80003fb4200 */
[----:B------:R-:W-:Y:S02]  /*8be0*/  FSEL R12, R0, R11, P5 ;  /* 0x0000000b000c7208 */ /* 0x000fe40002800000 */
[----:B------:R-:W-:Y:S02]  /*8bf0*/  FSEL R11, R11, R0, P5 ;  /* 0x000000000b0b7208 */ /* 0x000fe40002800000 */
[----:B------:R-:W0:Y:S08]  /*8c00*/  MUFU.RCP R5, R12 ;  /* 0x0000000c00057308 */ /* 0x000e300000001000 */
[----:B------:R-:W2:Y:S01]  /*8c10*/  FCHK P0, R11, R12 ;  /* 0x0000000c0b007302 */ /* 0x000ea20000000000 */
[----:B0-----:R-:W-:-:S04]  /*8c20*/  FFMA R6, -R12, R5, 1 ;  /* 0x3f8000000c067423 */ /* 0x001fc80000000105 */
[----:B------:R-:W-:-:S04]  /*8c30*/  FFMA R6, R5, R6, R5 ;  /* 0x0000000605067223 */ /* 0x000fc80000000005 */
[----:B------:R-:W-:-:S04]  /*8c40*/  FFMA R5, R11, R6, RZ ;  /* 0x000000060b057223 */ /* 0x000fc800000000ff */
[----:B------:R-:W-:-:S04]  /*8c50*/  FFMA R0, -R12, R5, R11 ;  /* 0x000000050c007223 */ /* 0x000fc8000000010b */
[----:B------:R-:W-:Y:S01]  /*8c60*/  FFMA R0, R6, R0, R5 ;  /* 0x0000000006007223 */ /* 0x000fe20000000005 */
[----:B--2---:R-:W-:Y:S06]  /*8c70*/  @!P0 BRA `(.L_x_6923) ;  /* 0x00000000000c8947 */ /* 0x004fec0003800000 */
[----:B------:R-:W-:Y:S01]  /*8c80*/  IMAD.MOV.U32 R10, RZ, RZ, R12 ;  /* 0x000000ffff0a7224 */ /* 0x000fe200078e000c */
[----:B------:R-:W-:-:S07]  /*8c90*/  MOV R6, 0x8cb0 ;  /* 0x00008cb000067802 */ /* 0x000fce0000000f00 */
[----:B-1----:R-:W-:Y:S05]  /*8ca0*/  CALL.REL.NOINC `($__internal_1_$__cuda_sm3x_div_rn_ftz_f32_slowpath) ;  /* 0x0000004800107944 */ /* 0x002fea0003c00000 */
.L_x_6923:
[----:B------:R-:W-:Y:S05]  /*8cb0*/  BSYNC.RECONVERGENT B2 ;  /* 0x0000000000027941 */ /* 0x000fea0003800200 */
.L_x_6922:
[----:B------:R-:W-:Y:S02]  /*8cc0*/  IMAD.MOV.U32 R6, RZ, RZ, 0x3b33710b ;  /* 0x3b33710bff067424 */ /* 0x000fe400078e00ff */
[----:B------:R-:W-:Y:S01]  /*8cd0*/  FMUL.FTZ R5, R0, R0 ;  /* 0x0000000000057220 */ /* 0x000fe20000410000 */
[----:B------:R-:W-:Y:S01]  /*8ce0*/  IMAD.MOV.U32 R7, RZ, RZ, 0x3f6ee581 ;  /* 0x3f6ee581ff077424 */ /* 0x000fe200078e00ff */
[C---:B------:R-:W-:Y:S02]  /*8cf0*/  ISETP.GE.AND P0, PT, R22.reuse, RZ, PT ;  /* 0x000000ff1600720c */ /* 0x040fe40003f06270 */
        /* <DEDUP_REMOVED lines=23> */
[----:B------:R-:W2:Y:S02]  /*8e70*/  F2F.BF16.F32 R22, R22 ;  /* 0x0000001600167304 */ /* 0x000ea40000202000 */
.L_x_6921:
[----:B------:R-:W-:Y:S05]  /*8e80*/  BSYNC.RECONVERGENT B1 ;  /* 0x0000000000017941 */ /* 0x000fea0003800200 */
.L_x_6920:
[----:B------:R-:W-:Y:S01]  /*8e90*/  VIADD R5, R25, 0x100 ;  /* 0x0000010019057836 */ /* 0x000fe20000000000 */
        /* <DEDUP_REMOVED lines=12> */
[----:B------:R-:W3:Y:S01]  /*8f60*/  FCHK P0, R11, R12 ;  /* 0x0000000c0b007302 */ /* 0x000ee20000000000 */
[----:B0-----:R-:W-:-:S04]  /*8f70*/  FFMA R6, -R12, R5, 1 ;  /* 0x3f8000000c067423 */ /* 0x001fc80000000105 */
[----:B------:R-:W-:-:S04]  /*8f80*/  FFMA R6, R5, R6, R5 ;  /* 0x0000000605067223 */ /* 0x000fc80000000005 */
[----:B------:R-:W-:-:S04]  /*8f90*/  FFMA R5, R11, R6, RZ ;  /* 0x000000060b057223 */ /* 0x000fc800000000ff */
[----:B------:R-:W-:-:S04]  /*8fa0*/  FFMA R0, -R12, R5, R11 ;  /* 0x000000050c007223 */ /* 0x000fc8000000010b */
[----:B------:R-:W-:Y:S01]  /*8fb0*/  FFMA R0, R6, R0, R5 ;  /* 0x0000000006007223 */ /* 0x000fe20000000005 */
[----:B---3--:R-:W-:Y:S06]  /*8fc0*/  @!P0 BRA `(.L_x_6927) ;  /* 0x00000000000c8947 */ /* 0x008fec0003800000 */
[----:B------:R-:W-:Y:S01]  /*8fd0*/  IMAD.MOV.U32 R10, RZ, RZ, R12 ;  /* 0x000000ffff0a7224 */ /* 0x000fe200078e000c */
[----:B------:R-:W-:-:S07]  /*8fe0*/  MOV R6, 0x9000 ;  /* 0x0000900000067802 */ /* 0x000fce0000000f00 */
[----:B-12---:R-:W-:Y:S05]  /*8ff0*/  CALL.REL.NOINC `($__internal_1_$__cuda_sm3x_div_rn_ftz_f32_slowpath) ;  /* 0x00000044003c7944 */ /* 0x006fea0003c00000 */
.L_x_6927:
[----:B------:R-:W-:Y:S05]  /*9000*/  BSYNC.RECONVERGENT B2 ;  /* 0x0000000000027941 */ /* 0x000fea0003800200 */
.L_x_6926:
        /* <DEDUP_REMOVED lines=27> */
[----:B------:R-:W3:Y:S02]  /*91c0*/  F2F.BF16.F32 R17, R17 ;  /* 0x0000001100117304 */ /* 0x000ee40000202000 */
.L_x_6925:
[----:B------:R-:W-:Y:S05]  /*91d0*/  BSYNC.RECONVERGENT B1 ;  /* 0x0000000000017941 */ /* 0x000fea0003800200 */
.L_x_6924:
        /* <DEDUP_REMOVED lines=13> */
[----:B------:R-:W4:Y:S01]  /*92b0*/  FCHK P0, R11, R12 ;  /* 0x0000000c0b007302 */ /* 0x000f220000000000 */
[----:B0-----:R-:W-:-:S04]  /*92c0*/  FFMA R6, -R12, R5, 1 ;  /* 0x3f8000000c067423 */ /* 0x001fc80000000105 */
[----:B------:R-:W-:-:S04]  /*92d0*/  FFMA R6, R5, R6, R5 ;  /* 0x0000000605067223 */ /* 0x000fc80000000005 */
[----:B------:R-:W-:-:S04]  /*92e0*/  FFMA R5, R11, R6, RZ ;  /* 0x000000060b057223 */ /* 0x000fc800000000ff */
[----:B------:R-:W-:-:S04]  /*92f0*/  FFMA R0, -R12, R5, R11 ;  /* 0x000000050c007223 */ /* 0x000fc8000000010b */
[----:B------:R-:W-:Y:S01]  /*9300*/  FFMA R0, R6, R0, R5 ;  /* 0x0000000006007223 */ /* 0x000fe20000000005 */
[----:B----4-:R-:W-:Y:S06]  /*9310*/  @!P0 BRA `(.L_x_6931) ;  /* 0x00000000000c8947 */ /* 0x010fec0003800000 */
[----:B------:R-:W-:Y:S01]  /*9320*/  IMAD.MOV.U32 R10, RZ, RZ, R12 ;  /* 0x000000ffff0a7224 */ /* 0x000fe200078e000c */
[----:B------:R-:W-:-:S07]  /*9330*/  MOV R6, 0x9350 ;  /* 0x0000935000067802 */ /* 0x000fce0000000f00 */
[----:B-123--:R-:W-:Y:S05]  /*9340*/  CALL.REL.NOINC `($__internal_1_$__cuda_sm3x_div_rn_ftz_f32_slowpath) ;  /* 0x0000004000687944 */ /* 0x00efea0003c00000 */
.L_x_6931:
[----:B------:R-:W-:Y:S05]  /*9350*/  BSYNC.RECONVERGENT B2 ;  /* 0x0000000000027941 */ /* 0x000fea0003800200 */
.L_x_6930:
        /* <DEDUP_REMOVED lines=26> */
[----:B------:R-:W-:-:S04]  /*9500*/  FSEL R13, R4, R13, P0 ;  /* 0x0000000d040d7208 */ /* 0x000fc80000000000 */
[----:B------:R4:W0:Y:S03]  /*9510*/  F2F.BF16.F32 R18, R13 ;  /* 0x0000000d00127304 */ /* 0x0008260000202000 */
.L_x_6929:
[----:B------:R-:W-:Y:S05]  /*9520*/  BSYNC.RECONVERGENT B1 ;  /* 0x0000000000017941 */ /* 0x000fea0003800200 */
.L_x_6928:
[----:B------:R-:W0:Y:S01]  /*9530*/  LDC.U8 R19, c[0x0][0x3b0] ;  /* 0x0000ec00ff137b82 */ /* 0x000e220000000000 */
[----:B------:R-:W-:Y:S01]  /*9540*/  ISETP.GE.AND P0, PT, R25, R16, PT ;  /* 0x000000101900720c */ /* 0x000fe20003f06270 */
[----:B------:R-:W-:Y:S04]  /*9550*/  BSSY.RECONVERGENT B7, `(.L_x_6932) ;  /* 0x0000302000077945 */ /* 0x000fe80003800200 */
[----:B------:R-:W-:Y:S08]  /*9560*/  BSSY.RELIABLE B6, `(.L_x_6933) ;  /* 0x000020a000067945 */ /* 0x000ff00003800100 */
[----:B------:R-:W-:Y:S05]  /*9570*/  @P0 BRA `(.L_x_6934) ;  /* 0x0000002000140947 */ /* 0x000fea0003800000 */
[----:B------:R-:W5:Y:S01]  /*9580*/  LDCU UR4, c[0x0][0x3b4] ;  /* 0x00007680ff0477ac */ /* 0x000f620008000800 */
[----:B------:R-:W1:Y:S01]  /*9590*/  LDC.64 R8, c[0x0][0x388] ;  /* 0x0000e200ff087b82 */ /* 0x000e620000000a00 */
[----:B------:R-:W-:Y:S01]  /*95a0*/  IMAD R0, R2, 0x200, R25 ;  /* 0x0000020002007824 */ /* 0x000fe200078e0219 */
[----:B0-----:R-:W-:-:S03]  /*95b0*/  PRMT R4, R19, 0x9910, RZ ;  /* 0x0000991013047816 */ /* 0x001fc600000000ff */
[----:B-----5:R-:W-:Y:S02]  /*95c0*/  IMAD R5, R0, UR4, RZ ;  /* 0x0000000400057c24 */ /* 0x020fe4000f8e02ff */
        /* <DEDUP_REMOVED lines=18> */
.L_x_6938:
[----:B------:R-:W-:Y:S02]  /*96f0*/  IMAD.U32 R5, R3, 0x10000, RZ ;  /* 0x0001000003057824 */ /* 0x000fe400078e00ff */
[----:B------:R-:W-:-:S04]  /*9700*/  IMAD.MOV.U32 R25, RZ, RZ, R23 ;  /* 0x000000ffff197224 */ /* 0x000fc800078e0017 */
[----:B------:R-:W0:Y:S02]  /*9710*/  F2I.S64.TRUNC R4, R5 ;  /* 0x0000000500047311 */ /* 0x000e24000020d900 */
[----:B0-----:R0:W-:Y:S01]  /*9720*/  STG.E.U8 desc[UR36][R8.64], R4 ;  /* 0x0000000408007986 */ /* 0x0011e2000c101124 */
[----:B------:R-:W-:Y:S05]  /*9730*/  BRA `(.L_x_6940) ;  /* 0x0000000c00c07947 */ /* 0x000fea0003800000 */
.L_x_6937:
        /* <DEDUP_REMOVED lines=11> */
.L_x_6942:
[----:B------:R-:W-:Y:S02]  /*97f0*/  IMAD.U32 R3, R3, 0x10000, RZ ;  /* 0x0001000003037824 */ /* 0x000fe400078e00ff */
[----:B------:R-:W-:-:S04]  /*9800*/  IMAD.MOV.U32 R25, RZ, RZ, R23 ;  /* 0x000000ffff197224 */ /* 0x000fc800078e0017 */
[----:B------:R-:W0:Y:S02]  /*9810*/  F2I.FTZ.TRUNC.NTZ R3, R3 ;  /* 0x0000000300037305 */ /* 0x000e24000021f100 */
[----:B0-----:R0:W-:Y:S01]  /*9820*/  STG.E desc[UR36][R8.64], R3 ;  /* 0x0000000308007986 */ /* 0x0011e2000c101924 */
[----:B------:R-:W-:Y:S05]  /*9830*/  BRA `(.L_x_6940) ;  /* 0x0000000c00807947 */ /* 0x000fea0003800000 */
.L_x_6941:
[----:B------:R-:W-:Y:S02]  /*9840*/  IMAD.U32 R3, R3, 0x10000, RZ ;  /* 0x0001000003037824 */ /* 0x000fe400078e00ff */
[----:B------:R-:W-:-:S04]  /*9850*/  IMAD.MOV.U32 R25, RZ, RZ, R23 ;  /* 0x000000ffff197224 */ /* 0x000fc800078e0017 */
[----:B------:R-:W0:Y:S02]  /*9860*/  F2I.FTZ.TRUNC.NTZ R3, R3 ;  /* 0x0000000300037305 */ /* 0x000e24000021f100 */
[----:B0-----:R0:W-:Y:S01]  /*9870*/  STG.E.U16 desc[UR36][R8.64], R3 ;  /* 0x0000000308007986 */ /* 0x0011e2000c101524 */
[----:B------:R-:W-:Y:S05]  /*9880*/  BRA `(.L_x_6940) ;  /* 0x0000000c006c7947 */ /* 0x000fea0003800000 */
.L_x_6936:
        /* <DEDUP_REMOVED lines=10> */
.L_x_6944:
[----:B------:R-:W-:Y:S02]  /*9930*/  IMAD.U32 R0, R3, 0x10000, RZ ;  /* 0x0001000003007824 */ /* 0x000fe400078e00ff */
[----:B------:R-:W-:-:S03]  /*9940*/  IMAD.MOV.U32 R25, RZ, RZ, R23 ;  /* 0x000000ffff197224 */ /* 0x000fc600078e0017 */
[----:B------:R-:W-:-:S05]  /*9950*/  F2FP.F16.F32.PACK_AB R0, RZ, R0 ;  /* 0x00000000ff00723e */ /* 0x000fca00000000ff */
[----:B------:R0:W-:Y:S01]  /*9960*/  STG.E.U16 desc[UR36][R8.64], R0 ;  /* 0x0000000008007986 */ /* 0x0001e2000c101524 */
[----:B------:R-:W-:Y:S05]  /*9970*/  BRA `(.L_x_6940) ;  /* 0x0000000c00307947 */ /* 0x000fea0003800000 */
.L_x_6943:
        /* <DEDUP_REMOVED lines=11> */
.L_x_6946:
[----:B------:R-:W-:Y:S02]  /*9a30*/  IMAD.U32 R3, R3, 0x10000, RZ ;  /* 0x0001000003037824 */ /* 0x000fe400078e00ff */
[----:B------:R-:W-:-:S03]  /*9a40*/  IMAD.MOV.U32 R25, RZ, RZ, R23 ;  /* 0x000000ffff197224 */ /* 0x000fc600078e0017 */
[----:B------:R-:W-:-:S04]  /*9a50*/  F2FP.F16.F32.PACK_AB R3, RZ, R3 ;  /* 0x00000003ff03723e */ /* 0x000fc800000000ff */
[----:B------:R-:W-:-:S05]  /*9a60*/  PRMT R3, R3, 0x5410, RZ ;  /* 0x0000541003037816 */ /* 0x000fca00000000ff */
[----:B------:R0:W-:Y:S01]  /*9a70*/  STG.E desc[UR36][R8.64], R3 ;  /* 0x0000000308007986 */ /* 0x0001e2000c101924 */
[----:B------:R-:W-:Y:S05]  /*9a80*/  BRA `(.L_x_6940) ;  /* 0x0000000800ec7947 */ /* 0x000fea0003800000 */
.L_x_6945:
[----:B------:R-:W-:Y:S02]  /*9a90*/  IMAD.U32 R4, R3, 0x10000, RZ ;  /* 0x0001000003047824 */ /* 0x000fe400078e00ff */
[----:B------:R-:W-:Y:S02]  /*9aa0*/  IMAD.MOV.U32 R25, RZ, RZ, R23 ;  /* 0x000000ffff197224 */ /* 0x000fe400078e0017 */
[----:B------:R-:W-:-:S06]  /*9ab0*/  FMUL.FTZ R4, R4, 1 ;  /* 0x3f80000004047820 */ /* 0x000fcc0000410000 */
[----:B------:R-:W0:Y:S02]  /*9ac0*/  F2F.F64.F32 R4, R4 ;  /* 0x0000000400047310 */ /* 0x000e240000201800 */
[----:B0-----:R0:W-:Y:S01]  /*9ad0*/  STG.E.64 desc[UR36][R8.64], R4 ;  /* 0x0000000408007986 */ /* 0x0011e2000c101b24 */
[----:B------:R-:W-:Y:S05]  /*9ae0*/  BRA `(.L_x_6940) ;  /* 0x0000000800d47947 */ /* 0x000fea0003800000 */
.L_x_6935:
        /* <DEDUP_REMOVED lines=14> */
.L_x_6949:
[----:B------:R-:W-:Y:S01]  /*9bd0*/  IMAD.U32 R3, R3, 0x10000, RZ ;  /* 0x0001000003037824 */ /* 0x000fe200078e00ff */
[----:B------:R-:W-:Y:S01]  /*9be0*/  CS2R R6, SRZ ;  /* 0x0000000000067805 */ /* 0x000fe2000001ff00 */
[----:B------:R-:W-:Y:S02]  /*9bf0*/  IMAD.MOV.U32 R25, RZ, RZ, R23 ;  /* 0x000000ffff197224 */ /* 0x000fe400078e0017 */
[----:B------:R-:W-:-:S04]  /*9c00*/  FMUL.FTZ R3, R3, 1 ;  /* 0x3f80000003037820 */ /* 0x000fc80000410000 */
[----:B------:R-:W0:Y:S02]  /*9c10*/  F2F.F64.F32 R4, R3 ;  /* 0x0000000300047310 */ /* 0x000e240000201800 */
[----:B0-----:R0:W-:Y:S01]  /*9c20*/  STG.E.128 desc[UR36][R8.64], R4 ;  /* 0x0000000408007986 */ /* 0x0011e2000c101d24 */
[----:B------:R-:W-:Y:S05]  /*9c30*/  BRA `(.L_x_6940) ;  /* 0x0000000800807947 */ /* 0x000fea0003800000 */
.L_x_6948:
        /* <DEDUP_REMOVED lines=19> */
.L_x_6953:
[----:B------:R-:W-:Y:S05]  /*9d70*/  BSYNC.RECONVERGENT B0 ;  /* 0x0000000000007941 */ /* 0x000fea0003800200 */
.L_x_6952:
[----:B------:R-:W-:Y:S01]  /*9d80*/  LOP3.LUT R5, R0, 0x80, R5, 0xf8, !PT ;  /* 0x0000008000057812 */ /* 0x000fe200078ef805 */
[----:B------:R-:W-:-:S04]  /*9d90*/  IMAD.MOV.U32 R25, RZ, RZ, R23 ;  /* 0x000000ffff197224 */ /* 0x000fc800078e0017 */
[----:B------:R0:W-:Y:S01]  /*9da0*/  STG.E.U8 desc[UR36][R8.64], R5 ;  /* 0x0000000508007986 */ /* 0x0001e2000c101124 */
[----:B------:R-:W-:Y:S05]  /*9db0*/  BRA `(.L_x_6940) ;  /* 0x0000000800207947 */ /* 0x000fea0003800000 */
.L_x_6951:
        /* <DEDUP_REMOVED lines=15> */
.L_x_6955:
[----:B------:R-:W-:Y:S05]  /*9eb0*/  BSYNC.RECONVERGENT B0 ;  /* 0x0000000000007941 */ /* 0x000fea0003800200 */
.L_x_6954:
[----:B------:R-:W-:Y:S01]  /*9ec0*/  LOP3.LUT R5, R0, 0x80, R5, 0xf8, !PT ;  /* 0x0000008000057812 */ /* 0x000fe200078ef805 */
[----:B------:R-:W-:-:S04]  /*9ed0*/  IMAD.MOV.U32 R25, RZ, RZ, R23 ;  /* 0x000000ffff197224 */ /* 0x000fc800078e0017 */
[----:B------:R0:W-:Y:S01]  /*9ee0*/  STG.E.U8 desc[UR36][R8.64], R5 ;  /* 0x0000000508007986 */ /* 0x0001e2000c101124 */
[----:B------:R-:W-:Y:S05]  /*9ef0*/  BRA `(.L_x_6940) ;  /* 0x0000000400d07947 */ /* 0x000fea0003800000 */
.L_x_6950:
[----:B------:R0:W-:Y:S01]  /*9f00*/  STG.E.U16 desc[UR36][R8.64], R3 ;  /* 0x0000000308007986 */ /* 0x0001e2000c101524 */
[----:B------:R-:W-:Y:S01]  /*9f10*/  IMAD.MOV.U32 R25, RZ, RZ, R23 ;  /* 0x000000ffff197224 */ /* 0x000fe200078e0017 */
[----:B------:R-:W-:Y:S06]  /*9f20*/  BRA `(.L_x_6940) ;  /* 0x0000000400c47947 */ /* 0x000fec0003800000 */
.L_x_6947:
        /* <DEDUP_REMOVED lines=13> */
.L_x_6958:
        /* <DEDUP_REMOVED lines=13> */
.L_x_6961:
[----:B------:R-:W-:-:S04]  /*a0d0*/  SHF.R.U32.HI R0, RZ, 0x14, R3 ;  /* 0x00000014ff007819 */ /* 0x000fc80000011603 */
[----:B------:R-:W-:-:S04]  /*a0e0*/  LOP3.LUT R0, R0, 0x1, RZ, 0xc0, !PT ;  /* 0x0000000100007812 */ /* 0x000fc800078ec0ff */
[----:B------:R-:W-:-:S04]  /*a0f0*/  IADD3 R0, PT, PT, R3, 0x487ffff, R0 ;  /* 0x0487ffff03007810 */ /* 0x000fc80007ffe000 */
[----:B------:R-:W-:-:S04]  /*a100*/  SHF.R.U32.HI R0, RZ, 0x14, R0 ;  /* 0x00000014ff007819 */ /* 0x000fc80000011600 */
[----:B------:R-:W-:-:S07]  /*a110*/  LOP3.LUT R0, R0, 0xff, RZ, 0xc0, !PT ;  /* 0x000000ff00007812 */ /* 0x000fce00078ec0ff */
.L_x_6962:
[----:B------:R-:W-:-:S04]  /*a120*/  SHF.R.U32.HI R3, RZ, 0x18, R3 ;  /* 0x00000018ff037819 */ /* 0x000fc80000011603 */
[----:B------:R-:W-:-:S04]  /*a130*/  LOP3.LUT R0, R0, 0x80, R3, 0xf8, !PT ;  /* 0x0000008000007812 */ /* 0x000fc800078ef803 */
[----:B------:R-:W-:-:S07]  /*a140*/  PRMT R4, R0, 0x7610, R4 ;  /* 0x0000761000047816 */ /* 0x000fce0000000004 */
.L_x_6960:
[----:B------:R-:W-:Y:S05]  /*a150*/  BSYNC.RECONVERGENT B0 ;  /* 0x0000000000007941 */ /* 0x000fea0003800200 */
.L_x_6959:
[----:B------:R0:W-:Y:S01]  /*a160*/  STG.E.U8 desc[UR36][R8.64], R4 ;  /* 0x0000000408007986 */ /* 0x0001e2000c101124 */
[----:B------:R-:W-:Y:S01]  /*a170*/  IMAD.MOV.U32 R25, RZ, RZ, R23 ;  /* 0x000000ffff197224 */ /* 0x000fe200078e0017 */
[----:B------:R-:W-:Y:S06]  /*a180*/  BRA `(.L_x_6940) ;  /* 0x00000004002c7947 */ /* 0x000fec0003800000 */
.L_x_6957:
        /* <DEDUP_REMOVED lines=13> */
.L_x_6965:
[----:B------:R-:W-:-:S04]  /*a260*/  SHF.R.U32.HI R0, RZ, 0x15, R3 ;  /* 0x00000015ff007819 */ /* 0x000fc80000011603 */
[----:B------:R-:W-:-:S04]  /*a270*/  LOP3.LUT R0, R0, 0x1, RZ, 0xc0, !PT ;  /* 0x0000000100007812 */ /* 0x000fc800078ec0ff */
[----:B------:R-:W-:-:S04]  /*a280*/  IADD3 R0, PT, PT, R3, 0x88fffff, R0 ;  /* 0x088fffff03007810 */ /* 0x000fc80007ffe000 */
[----:B------:R-:W-:-:S04]  /*a290*/  SHF.R.U32.HI R0, RZ, 0x15, R0 ;  /* 0x00000015ff007819 */ /* 0x000fc80000011600 */
[----:B------:R-:W-:-:S07]  /*a2a0*/  LOP3.LUT R0, R0, 0xff, RZ, 0xc0, !PT ;  /* 0x000000ff00007812 */ /* 0x000fce00078ec0ff */
.L_x_6966:
[----:B------:R-:W-:-:S04]  /*a2b0*/  SHF.R.U32.HI R3, RZ, 0x18, R3 ;  /* 0x00000018ff037819 */ /* 0x000fc80000011603 */
[----:B------:R-:W-:-:S04]  /*a2c0*/  LOP3.LUT R0, R0, 0x80, R3, 0xf8, !PT ;  /* 0x0000008000007812 */ /* 0x000fc800078ef803 */
[----:B------:R-:W-:-:S07]  /*a2d0*/  PRMT R4, R0, 0x7610, R4 ;  /* 0x0000761000047816 */ /* 0x000fce0000000004 */
.L_x_6964:
[----:B------:R-:W-:Y:S05]  /*a2e0*/  BSYNC.RECONVERGENT B0 ;  /* 0x0000000000007941 */ /* 0x000fea0003800200 */
.L_x_6963:
[----:B------:R0:W-:Y:S01]  /*a2f0*/  STG.E.U8 desc[UR36][R8.64], R4 ;  /* 0x0000000408007986 */ /* 0x0001e2000c101124 */
[----:B------:R-:W-:Y:S01]  /*a300*/  IMAD.MOV.U32 R25, RZ, RZ, R23 ;  /* 0x000000ffff197224 */ /* 0x000fe200078e0017 */
[----:B------:R-:W-:Y:S06]  /*a310*/  BRA `(.L_x_6940) ;  /* 0x0000000000c87947 */ /* 0x000fec0003800000 */
.L_x_6956:
[----:B------:R-:W-:-:S13]  /*a320*/  ISETP.NE.AND P0, PT, R0, 0x1c, PT ;  /* 0x0000001c0000780c */ /* 0x000fda0003f05270 */
[----:B------:R-:W-:Y:S05]  /*a330*/  @!P0 BRA `(.L_x_6967) ;  /* 0x0000000000b08947 */ /* 0x000fea0003800000 */
[----:B------:R-:W-:-:S13]  /*a340*/  ISETP.NE.AND P0, PT, R0, 0x1d, PT ;  /* 0x0000001d0000780c */ /* 0x000fda0003f05270 */
[----:B------:R-:W-:Y:S05]  /*a350*/  @!P0 BRA `(.L_x_6968) ;  /* 0x0000000000948947 */ /* 0x000fea0003800000 */
[----:B------:R-:W-:-:S13]  /*a360*/  ISETP.NE.AND P0, PT, R0, 0x2c, PT ;  /* 0x0000002c0000780c */ /* 0x000fda0003f05270 */
[----:B------:R-:W-:Y:S05]  /*a370*/  @!P0 BRA `(.L_x_6969) ;  /* 0x0000000000488947 */ /* 0x000fea0003800000 */
.L_x_6939:
[----:B------:R-:W-:Y:S01]  /*a380*/  MOV R14, 0x0 ;  /* 0x00000000000e7802 */ /* 0x000fe20000000f00 */
[----:B------:R-:W0:Y:S01]  /*a390*/  LDCU.64 UR6, c[0x4][0x128] ;  /* 0x01002500ff0677ac */ /* 0x000e220008000a00 */
[----:B------:R-:W-:Y:S02]  /*a3a0*/  IMAD.MOV.U32 R8, RZ, RZ, 0x65 ;  /* 0x00000065ff087424 */ /* 0x000fe400078e00ff */
[----:B------:R-:W-:Y:S01]  /*a3b0*/  IMAD.MOV.U32 R12, RZ, RZ, 0x1 ;  /* 0x00000001ff0c7424 */ /* 0x000fe200078e00ff */
[----:B------:R-:W1:Y:S01]  /*a3c0*/  LDCU.64 UR8, c[0x4][0x130] ;  /* 0x01002600ff0877ac */ /* 0x000e620008000a00 */
[----:B------:R-:W2:Y:S01]  /*a3d0*/  LDC.64 R14, c[0x4][R14] ;  /* 0x010000000e0e7b82 */ /* 0x000ea20000000a00 */
[----:B----4-:R-:W-:Y:S01]  /*a3e0*/  IMAD.MOV.U32 R13, RZ, RZ, RZ ;  /* 0x000000ffff0d7224 */ /* 0x010fe200078e00ff */
        /* <DEDUP_REMOVED lines=8> */
[----:B--23--:R-:W-:Y:S05]  /*a470*/  CALL.ABS.NOINC R14 ;  /* 0x000000000e007343 */ /* 0x00cfea0003c00000 */
.L_x_6970:
[----:B------:R-:W-:Y:S01]  /*a480*/  IMAD.MOV.U32 R25, RZ, RZ, R23 ;  /* 0x000000ffff197224 */ /* 0x000fe200078e0017 */
[----:B------:R-:W-:Y:S06]  /*a490*/  BRA `(.L_x_6940) ;  /* 0x0000000000687947 */ /* 0x000fec0003800000 */
.L_x_6969:
        /* <DEDUP_REMOVED lines=17> */
.L_x_6968:
[----:B------:R-:W-:Y:S02]  /*a5b0*/  IMAD.U32 R4, R3, 0x10000, RZ ;  /* 0x0001000003047824 */ /* 0x000fe400078e00ff */
[----:B------:R-:W-:-:S04]  /*a5c0*/  IMAD.MOV.U32 R25, RZ, RZ, R23 ;  /* 0x000000ffff197224 */ /* 0x000fc800078e0017 */
[----:B------:R-:W0:Y:S02]  /*a5d0*/  F2I.U64.TRUNC R4, R4 ;  /* 0x0000000400047311 */ /* 0x000e24000020d800 */
[----:B0-----:R1:W-:Y:S01]  /*a5e0*/  STG.E.64 desc[UR36][R8.64], R4 ;  /* 0x0000000408007986 */ /* 0x0013e2000c101b24 */
[----:B------:R-:W-:Y:S05]  /*a5f0*/  BRA `(.L_x_6940) ;  /* 0x0000000000107947 */ /* 0x000fea0003800000 */
.L_x_6967:
[----:B------:R-:W-:Y:S02]  /*a600*/  IMAD.U32 R3, R3, 0x10000, RZ ;  /* 0x0001000003037824 */ /* 0x000fe400078e00ff */
[----:B------:R-:W-:-:S04]  /*a610*/  IMAD.MOV.U32 R25, RZ, RZ, R23 ;  /* 0x000000ffff197224 */ /* 0x000fc800078e0017 */
[----:B------:R-:W0:Y:S02]  /*a620*/  F2I.FTZ.U32.TRUNC.NTZ R3, R3 ;  /* 0x0000000300037305 */ /* 0x000e24000021f000 */
[----:B0-----:R0:W-:Y:S02]  /*a630*/  STG.E desc[UR36][R8.64], R3 ;  /* 0x0000000308007986 */ /* 0x0011e4000c101924 */
.L_x_6940:
[----:B------:R-:W-:-:S13]  /*a640*/  ISETP.GE.AND P0, PT, R25, R16, PT ;  /* 0x000000101900720c */ /* 0x000fda0003f06270 */
[----:B------:R-:W-:Y:S05]  /*a650*/  @P0 BREAK.RELIABLE B6 ;  /* 0x0000000000060942 */ /* 0x000fea0003800100 */
[----:B------:R-:W-:Y:S05]  /*a660*/  @P0 BRA `(.L_x_6971) ;  /* 0x0000001c00c00947 */ /* 0x000fea0003800000 */
[----:B------:R-:W5:Y:S01]  /*a670*/  LDCU UR4, c[0x0][0x3b4] ;  /* 0x00007680ff0477ac */ /* 0x000f620008000800 */
[----:B01----:R-:W0:Y:S01]  /*a680*/  LDC.64 R8, c[0x0][0x388] ;  /* 0x0000e200ff087b82 */ /* 0x003e220000000a00 */
        /* <DEDUP_REMOVED lines=16> */
[----:B--2---:R-:W-:-:S04]  /*a790*/  IMAD.U32 R22, R22, 0x10000, RZ ;  /* 0x0001000016167824 */ /* 0x004fc800078e00ff */
[----:B------:R-:W0:Y:S02]  /*a7a0*/  F2I.FTZ.TRUNC.NTZ R3, R22 ;  /* 0x0000001600037305 */ /* 0x000e24000021f100 */
[----:B0-----:R0:W-:Y:S01]  /*a7b0*/  STG.E.U8 desc[UR36][R8.64], R3 ;  /* 0x0000000308007986 */ /* 0x0011e2000c101124 */
[----:B------:R-:W-:Y:S05]  /*a7c0*/  BRA `(.L_x_6977) ;  /* 0x0000000c007c7947 */ /* 0x000fea0003800000 */
.L_x_6975:
[----:B--2---:R-:W-:-:S06]  /*a7d0*/  IMAD.U32 R5, R22, 0x10000, RZ ;  /* 0x0001000016057824 */ /* 0x004fcc00078e00ff */
[----:B------:R-:W0:Y:S02]  /*a7e0*/  F2I.S64.TRUNC R4, R5 ;  /* 0x0000000500047311 */ /* 0x000e24000020d900 */
[----:B0-----:R0:W-:Y:S01]  /*a7f0*/  STG.E.U8 desc[UR36][R8.64], R4 ;  /* 0x0000000408007986 */ /* 0x0011e2000c101124 */
[----:B------:R-:W-:Y:S05]  /*a800*/  BRA `(.L_x_6977) ;  /* 0x0000000c006c7947 */ /* 0x000fea0003800000 */
.L_x_6974:
[----:B------:R-:W-:-:S13]  /*a810*/  ISETP.NE.AND P0, PT, R0, 0x2, PT ;  /* 0x000000020000780c */ /* 0x000fda0003f05270 */
[----:B------:R-:W-:Y:S05]  /*a820*/  @!P0 BRA `(.L_x_6978) ;  /* 0x0000000000308947 */ /* 0x000fea0003800000 */
[----:B------:R-:W-:-:S13]  /*a830*/  ISETP.NE.AND P0, PT, R0, 0x3, PT ;  /* 0x000000030000780c */ /* 0x000fda0003f05270 */
[----:B------:R-:W-:Y:S05]  /*a840*/  @!P0 BRA `(.L_x_6979) ;  /* 0x0000000000188947 */ /* 0x000fea0003800000 */
[----:B------:R-:W-:-:S13]  /*a850*/  ISETP.NE.AND P0, PT, R0, 0x4, PT ;  /* 0x000000040000780c */ /* 0x000fda0003f05270 */
[----:B------:R-:W-:Y:S05]  /*a860*/  @P0 BRA `(.L_x_6976) ;  /* 0x0000000800780947 */ /* 0x000fea0003800000 */
[----:B--2---:R-:W-:-:S06]  /*a870*/  IMAD.U32 R4, R22, 0x10000, RZ ;  /* 0x0001000016047824 */ /* 0x004fcc00078e00ff */
[----:B------:R-:W0:Y:S02]  /*a880*/  F2I.S64.TRUNC R4, R4 ;  /* 0x0000000400047311 */ /* 0x000e24000020d900 */
[----:B0-----:R0:W-:Y:S01]  /*a890*/  STG.E.64 desc[UR36][R8.64], R4 ;  /* 0x0000000408007986 */ /* 0x0011e2000c101b24 */
[----:B------:R-:W-:Y:S05]  /*a8a0*/  BRA `(.L_x_6977) ;  /* 0x0000000c00447947 */ /* 0x000fea0003800000 */
.L_x_6979:
[----:B--2---:R-:W-:-:S04]  /*a8b0*/  IMAD.U32 R22, R22, 0x10000, RZ ;  /* 0x0001000016167824 */ /* 0x004fc800078e00ff */
[----:B------:R-:W0:Y:S02]  /*a8c0*/  F2I.FTZ.TRUNC.NTZ R3, R22 ;  /* 0x0000001600037305 */ /* 0x000e24000021f100 */
[----:B0-----:R0:W-:Y:S01]  /*a8d0*/  STG.E desc[UR36][R8.64], R3 ;  /* 0x0000000308007986 */ /* 0x0011e2000c101924 */
[----:B------:R-:W-:Y:S05]  /*a8e0*/  BRA `(.L_x_6977) ;  /* 0x0000000c00347947 */ /* 0x000fea0003800000 */
.L_x_6978:
[----:B--2---:R-:W-:-:S04]  /*a8f0*/  IMAD.U32 R22, R22, 0x10000, RZ ;  /* 0x0001000016167824 */ /* 0x004fc800078e00ff */
[----:B------:R-:W0:Y:S02]  /*a900*/  F2I.FTZ.TRUNC.NTZ R3, R22 ;  /* 0x0000001600037305 */ /* 0x000e24000021f100 */
[----:B0-----:R0:W-:Y:S01]  /*a910*/  STG.E.U16 desc[UR36][R8.64], R3 ;  /* 0x0000000308007986 */ /* 0x0011e2000c101524 */
[----:B------:R-:W-:Y:S05]  /*a920*/  BRA `(.L_x_6977) ;  /* 0x0000000c00247947 */ /* 0x000fea0003800000 */
.L_x_6973:
[----:B------:R-:W-:-:S13]  /*a930*/  ISETP.GT.AND P0, PT, R0, 0x6, PT ;  /* 0x000000060000780c */ /* 0x000fda0003f04270 */
[----:B------:R-:W-:Y:S05]  /*a940*/  @P0 BRA `(.L_x_6980) ;  /* 0x00000000002c0947 */ /* 0x000fea0003800000 */
[----:B------:R-:W-:-:S13]  /*a950*/  ISETP.NE.AND P0, PT, R0, 0x5, PT ;  /* 0x000000050000780c */ /* 0x000fda0003f05270 */
[----:B------:R-:W-:Y:S05]  /*a960*/  @!P0 BRA `(.L_x_6981) ;  /* 0x0000000000148947 */ /* 0x000fea0003800000 */
[----:B------:R-:W-:-:S13]  /*a970*/  ISETP.NE.AND P0, PT, R0, 0x6, PT ;  /* 0x000000060000780c */ /* 0x000fda0003f05270 */
[----:B------:R-:W-:Y:S05]  /*a980*/  @P0 BRA `(.L_x_6976) ;  /* 0x0000000800300947 */ /* 0x000fea0003800000 */
[----:B--2---:R-:W-:-:S05]  /*a990*/  IMAD.U32 R3, R22, 0x10000, RZ ;  /* 0x0001000016037824 */ /* 0x004fca00078e00ff */
[----:B------:R0:W-:Y:S01]  /*a9a0*/  STG.E desc[UR36][R8.64], R3 ;  /* 0x0000000308007986 */ /* 0x0001e2000c101924 */
[----:B------:R-:W-:Y:S05]  /*a9b0*/  BRA `(.L_x_6977) ;  /* 0x0000000c00007947 */ /* 0x000fea0003800000 */
.L_x_6981:
[----:B--2---:R-:W-:-:S05]  /*a9c0*/  IMAD.U32 R0, R22, 0x10000, RZ ;  /* 0x0001000016007824 */ /* 0x004fca00078e00ff */
[----:B------:R-:W-:-:S05]  /*a9d0*/  F2FP.F16.F32.PACK_AB R0, RZ, R0 ;  /* 0x00000000ff00723e */ /* 0x000fca00000000ff */
[----:B------:R0:W-:Y:S01]  /*a9e0*/  STG.E.U16 desc[UR36][R8.64], R0 ;  /* 0x0000000008007986 */ /* 0x0001e2000c101524 */
[----:B------:R-:W-:Y:S05]  /*a9f0*/  BRA `(.L_x_6977) ;  /* 0x0000000800f07947 */ /* 0x000fea0003800000 */
.L_x_6980:
[----:B------:R-:W-:-:S13]  /*aa00*/  ISETP.NE.AND P0, PT, R0, 0x7, PT ;  /* 0x000000070000780c */ /* 0x000fda0003f05270 */
[----:B------:R-:W-:Y:S05]  /*aa10*/  @!P0 BRA `(.L_x_6982) ;  /* 0x0000000000348947 */ /* 0x000fea0003800000 */
[----:B------:R-:W-:-:S13]  /*aa20*/  ISETP.NE.AND P0, PT, R0, 0x8, PT ;  /* 0x000000080000780c */ /* 0x000fda0003f05270 */
[----:B------:R-:W-:Y:S05]  /*aa30*/  @!P0 BRA `(.L_x_6983) ;  /* 0x0000000000188947 */ /* 0x000fea0003800000 */
[----:B------:R-:W-:-:S13]  /*aa40*/  ISETP.NE.AND P0, PT, R0, 0x9, PT ;  /* 0x000000090000780c */ /* 0x000fda0003f05270 */
[----:B------:R-:W-:Y:S05]  /*aa50*/  @P0 BRA `(.L_x_6976) ;  /* 0x0000000400fc0947 */ /* 0x000fea0003800000 */
[----:B--2---:R-:W-:Y:S02]  /*aa60*/  IMAD.U32 R22, R22, 0x10000, RZ ;  /* 0x0001000016167824 */ /* 0x004fe400078e00ff */
[----:B------:R-:W-:-:S05]  /*aa70*/  IMAD.MOV.U32 R23, RZ, RZ, RZ ;  /* 0x000000ffff177224 */ /* 0x000fca00078e00ff */
[----:B------:R0:W-:Y:S01]  /*aa80*/  STG.E.64 desc[UR36][R8.64], R22 ;  /* 0x0000001608007986 */ /* 0x0001e2000c101b24 */
[----:B------:R-:W-:Y:S05]  /*aa90*/  BRA `(.L_x_6977) ;  /* 0x0000000800c87947 */ /* 0x000fea0003800000 */
.L_x_6983:
[----:B--2---:R-:W-:-:S05]  /*aaa0*/  IMAD.U32 R22, R22, 0x10000, RZ ;  /* 0x0001000016167824 */ /* 0x004fca00078e00ff */
[----:B------:R-:W-:-:S04]  /*aab0*/  F2FP.F16.F32.PACK_AB R3, RZ, R22 ;  /* 0x00000016ff03723e */ /* 0x000fc800000000ff */
[----:B------:R-:W-:-:S05]  /*aac0*/  PRMT R3, R3, 0x5410, RZ ;  /* 0x0000541003037816 */ /* 0x000fca00000000ff */
[----:B------:R0:W-:Y:S01]  /*aad0*/  STG.E desc[UR36][R8.64], R3 ;  /* 0x0000000308007986 */ /* 0x0001e2000c101924 */
[----:B------:R-:W-:Y:S05]  /*aae0*/  BRA `(.L_x_6977) ;  /* 0x0000000800b47947 */ /* 0x000fea0003800000 */
.L_x_6982:
[----:B--2---:R-:W-:-:S04]  /*aaf0*/  IMAD.U32 R4, R22, 0x10000, RZ ;  /* 0x0001000016047824 */ /* 0x004fc800078e00ff */
[----:B------:R-:W-:-:S06]  /*ab00*/  FMUL.FTZ R4, R4, 1 ;  /* 0x3f80000004047820 */ /* 0x000fcc0000410000 */
[----:B------:R-:W0:Y:S02]  /*ab10*/  F2F.F64.F32 R4, R4 ;  /* 0x0000000400047310 */ /* 0x000e240000201800 */
[----:B0-----:R0:W-:Y:S01]  /*ab20*/  STG.E.64 desc[UR36][R8.64], R4 ;  /* 0x0000000408007986 */ /* 0x0011e2000c101b24 */
[----:B------:R-:W-:Y:S05]  /*ab30*/  BRA `(.L_x_6977) ;  /* 0x0000000800a07947 */ /* 0x000fea0003800000 */
.L_x_6972:
        /* <DEDUP_REMOVED lines=10> */
[----:B--2---:R-:W-:-:S06]  /*abe0*/  IMAD.U32 R3, R22, 0x10000, RZ ;  /* 0x0001000016037824 */ /* 0x004fcc00078e00ff */
[----:B------:R-:W0:Y:S02]  /*abf0*/  F2I.FTZ.U32.TRUNC.NTZ R3, R3 ;  /* 0x0000000300037305 */ /* 0x000e24000021f000 */
[----:B0-----:R0:W-:Y:S01]  /*ac00*/  STG.E.U16 desc[UR36][R8.64], R3 ;  /* 0x0000000308007986 */ /* 0x0011e2000c101524 */
[----:B------:R-:W-:Y:S05]  /*ac10*/  BRA `(.L_x_6977) ;  /* 0x0000000800687947 */ /* 0x000fea0003800000 */
.L_x_6987:
[----:B--2---:R-:W-:Y:S01]  /*ac20*/  IMAD.U32 R5, R22, 0x10000, RZ ;  /* 0x0001000016057824 */ /* 0x004fe200078e00ff */
        /* <DEDUP_REMOVED lines=16> */
.L_x_6990:
[----:B------:R-:W-:-:S04]  /*ad30*/  SHF.R.U32.HI R3, RZ, 0x18, R5 ;  /* 0x00000018ff037819 */ /* 0x000fc80000011605 */
[----:B------:R-:W-:-:S04]  /*ad40*/  LOP3.LUT R0, R0, 0x80, R3, 0xf8, !PT ;  /* 0x0000008000007812 */ /* 0x000fc800078ef803 */
[----:B------:R-:W-:-:S07]  /*ad50*/  PRMT R4, R0, 0x7610, R4 ;  /* 0x0000761000047816 */ /* 0x000fce0000000004 */
.L_x_6989:
[----:B------:R-:W-:Y:S05]  /*ad60*/  BSYNC.RECONVERGENT B0 ;  /* 0x0000000000007941 */ /* 0x000fea0003800200 */
.L_x_6988:
[----:B------:R0:W-:Y:S01]  /*ad70*/  STG.E.U8 desc[UR36][R8.64], R4 ;  /* 0x0000000408007986 */ /* 0x0001e2000c101124 */
[----:B------:R-:W-:Y:S05]  /*ad80*/  BRA `(.L_x_6977) ;  /* 0x00000008000c7947 */ /* 0x000fea0003800000 */
.L_x_6986:
        /* <DEDUP_REMOVED lines=17> */
.L_x_6993:
[----:B------:R-:W-:-:S04]  /*aea0*/  SHF.R.U32.HI R3, RZ, 0x18, R5 ;  /* 0x00000018ff037819 */ /* 0x000fc80000011605 */
[----:B------:R-:W-:-:S04]  /*aeb0*/  LOP3.LUT R0, R0, 0x80, R3, 0xf8, !PT ;  /* 0x0000008000007812 */ /* 0x000fc800078ef803 */
[----:B------:R-:W-:-:S07]  /*aec0*/  PRMT R4, R0, 0x7610, R4 ;  /* 0x0000761000047816 */ /* 0x000fce0000000004 */
.L_x_6992:
[----:B------:R-:W-:Y:S05]  /*aed0*/  BSYNC.RECONVERGENT B0 ;  /* 0x0000000000007941 */ /* 0x000fea0003800200 */
.L_x_6991:
[----:B------:R0:W-:Y:S01]  /*aee0*/  STG.E.U8 desc[UR36][R8.64], R4 ;  /* 0x0000000408007986 */ /* 0x0001e2000c101124 */
[----:B------:R-:W-:Y:S05]  /*aef0*/  BRA `(.L_x_6977) ;  /* 0x0000000400b07947 */ /* 0x000fea0003800000 */
.L_x_6985:
[----:B------:R-:W-:-:S13]  /*af00*/  ISETP.NE.AND P0, PT, R0, 0x1c, PT ;  /* 0x0000001c0000780c */ /* 0x000fda0003f05270 */
[----:B------:R-:W-:Y:S05]  /*af10*/  @!P0 BRA `(.L_x_6994) ;  /* 0x0000000000608947 */ /* 0x000fea0003800000 */
[----:B------:R-:W-:-:S13]  /*af20*/  ISETP.NE.AND P0, PT, R0, 0x1d, PT ;  /* 0x0000001d0000780c */ /* 0x000fda0003f05270 */
[----:B------:R-:W-:Y:S05]  /*af30*/  @!P0 BRA `(.L_x_6995) ;  /* 0x0000000000488947 */ /* 0x000fea0003800000 */
[----:B------:R-:W-:-:S13]  /*af40*/  ISETP.NE.AND P0, PT, R0, 0x2c, PT ;  /* 0x0000002c0000780c */ /* 0x000fda0003f05270 */
[----:B------:R-:W-:Y:S05]  /*af50*/  @P0 BRA `(.L_x_6976) ;  /* 0x0000000000bc0947 */ /* 0x000fea0003800000 */
[----:B--2---:R-:W-:-:S05]  /*af60*/  IMAD.U32 R22, R22, 0x10000, RZ ;  /* 0x0001000016167824 */ /* 0x004fca00078e00ff */
        /* <DEDUP_REMOVED lines=15> */
.L_x_6995:
[----:B--2---:R-:W-:-:S06]  /*b060*/  IMAD.U32 R4, R22, 0x10000, RZ ;  /* 0x0001000016047824 */ /* 0x004fcc00078e00ff */
[----:B------:R-:W0:Y:S02]  /*b070*/  F2I.U64.TRUNC R4, R4 ;  /* 0x0000000400047311 */ /* 0x000e24000020d800 */
[----:B0-----:R0:W-:Y:S01]  /*b080*/  STG.E.64 desc[UR36][R8.64], R4 ;  /* 0x0000000408007986 */ /* 0x0011e2000c101b24 */
[----:B------:R-:W-:Y:S05]  /*b090*/  BRA `(.L_x_6977) ;  /* 0x0000000400487947 */ /* 0x000fea0003800000 */
.L_x_6994:
[----:B--2---:R-:W-:-:S04]  /*b0a0*/  IMAD.U32 R22, R22, 0x10000, RZ ;  /* 0x0001000016167824 */ /* 0x004fc800078e00ff */
[----:B------:R-:W0:Y:S02]  /*b0b0*/  F2I.FTZ.U32.TRUNC.NTZ R3, R22 ;  /* 0x0000001600037305 */ /* 0x000e24000021f000 */
[----:B0-----:R0:W-:Y:S01]  /*b0c0*/  STG.E desc[UR36][R8.64], R3 ;  /* 0x0000000308007986 */ /* 0x0011e2000c101924 */
[----:B------:R-:W-:Y:S05]  /*b0d0*/  BRA `(.L_x_6977) ;  /* 0x0000000400387947 */ /* 0x000fea0003800000 */
.L_x_6984:
[----:B------:R-:W-:-:S13]  /*b0e0*/  ISETP.GT.AND P0, PT, R0, 0xe, PT ;  /* 0x0000000e0000780c */ /* 0x000fda0003f04270 */
[----:B------:R-:W-:Y:S05]  /*b0f0*/  @P0 BRA `(.L_x_6996) ;  /* 0x00000000003c0947 */ /* 0x000fea0003800000 */
[----:B------:R-:W-:-:S13]  /*b100*/  ISETP.NE.AND P0, PT, R0, 0xa, PT ;  /* 0x0000000a0000780c */ /* 0x000fda0003f05270 */
[----:B------:R-:W-:Y:S05]  /*b110*/  @!P0 BRA `(.L_x_6997) ;  /* 0x00000000001c8947 */ /* 0x000fea0003800000 */
[----:B------:R-:W-:-:S13]  /*b120*/  ISETP.NE.AND P0, PT, R0, 0xb, PT ;  /* 0x0000000b0000780c */ /* 0x000fda0003f05270 */
[----:B------:R-:W-:Y:S05]  /*b130*/  @P0 BRA `(.L_x_6976) ;  /* 0x0000000000440947 */ /* 0x000fea0003800000 */
[----:B--2---:R-:W-:-:S05]  /*b140*/  IMAD.U32 R22, R22, 0x10000, RZ ;  /* 0x0001000016167824 */ /* 0x004fca00078e00ff */
[----:B------:R-:W-:-:S04]  /*b150*/  FSETP.NEU.FTZ.AND P0, PT, R22, RZ, PT ;  /* 0x000000ff1600720b */ /* 0x000fc80003f1d000 */
[----:B------:R-:W-:-:S05]  /*b160*/  SEL R3, RZ, 0x1, !P0 ;  /* 0x00000001ff037807 */ /* 0x000fca0004000000 */
[----:B------:R0:W-:Y:S01]  /*b170*/  STG.E.U8 desc[UR36][R8.64], R3 ;  /* 0x0000000308007986 */ /* 0x0001e2000c101124 */
[----:B------:R-:W-:Y:S05]  /*b180*/  BRA `(.L_x_6977) ;  /* 0x00000004000c7947 */ /* 0x000fea0003800000 */
.L_x_6997:
[----:B--2---:R-:W-:Y:S01]  /*b190*/  IMAD.U32 R22, R22, 0x10000, RZ ;  /* 0x0001000016167824 */ /* 0x004fe200078e00ff */
[----:B------:R-:W-:-:S03]  /*b1a0*/  CS2R R6, SRZ ;  /* 0x0000000000067805 */ /* 0x000fc6000001ff00 */
[----:B------:R-:W-:-:S06]  /*b1b0*/  FMUL.FTZ R4, R22, 1 ;  /* 0x3f80000016047820 */ /* 0x000fcc0000410000 */
[----:B------:R-:W0:Y:S02]  /*b1c0*/  F2F.F64.F32 R4, R4 ;  /* 0x0000000400047310 */ /* 0x000e240000201800 */
[----:B0-----:R0:W-:Y:S01]  /*b1d0*/  STG.E.128 desc[UR36][R8.64], R4 ;  /* 0x0000000408007986 */ /* 0x0011e2000c101d24 */
[----:B------:R-:W-:Y:S05]  /*b1e0*/  BRA `(.L_x_6977) ;  /* 0x0000000000f47947 */ /* 0x000fea0003800000 */
.L_x_6996:
[----:B------:R-:W-:-:S13]  /*b1f0*/  ISETP.NE.AND P0, PT, R0, 0xf, PT ;  /* 0x0000000f0000780c */ /* 0x000fda0003f05270 */
[----:B------:R-:W-:Y:S05]  /*b200*/  @!P0 BRA `(.L_x_6998) ;  /* 0x0000000000e88947 */ /* 0x000fea0003800000 */
[----:B------:R-:W-:-:S13]  /*b210*/  ISETP.NE.AND P0, PT, R0, 0x17, PT ;  /* 0x000000170000780c */ /* 0x000fda0003f05270 */
[----:B------:R-:W-:Y:S05]  /*b220*/  @!P0 BRA `(.L_x_6999) ;  /* 0x0000000000908947 */ /* 0x000fea0003800000 */
[----:B------:R-:W-:-:S13]  /*b230*/  ISETP.NE.AND P0, PT, R0, 0x18, PT ;  /* 0x000000180000780c */ /* 0x000fda0003f05270 */
[----:B------:R-:W-:Y:S05]  /*b240*/  @!P0 BRA `(.L_x_7000) ;  /* 0x0000000000448947 */ /* 0x000fea0003800000 */
.L_x_6976:
        /* <DEDUP_REMOVED lines=16> */
.L_x_7001:
[----:B------:R-:W-:Y:S05]  /*b350*/  BRA `(.L_x_6977) ;  /* 0x0000000000987947 */ /* 0x000fea0003800000 */
.L_x_7000:
[----:B--2---:R-:W-:Y:S01]  /*b360*/  IMAD.U32 R5, R22, 0x10000, RZ ;  /* 0x0001000016057824 */ /* 0x004fe200078e00ff */
        /* <DEDUP_REMOVED lines=12> */
.L_x_7003:
[----:B------:R-:W-:Y:S05]  /*b430*/  BSYNC.RECONVERGENT B0 ;  /* 0x0000000000007941 */ /* 0x000fea0003800200 */
.L_x_7002:
[----:B------:R-:W-:-:S05]  /*b440*/  LOP3.LUT R3, R0, 0x80, R3, 0xf8, !PT ;  /* 0x0000008000037812 */ /* 0x000fca00078ef803 */
[----:B------:R1:W-:Y:S01]  /*b450*/  STG.E.U8 desc[UR36][R8.64], R3 ;  /* 0x0000000308007986 */ /* 0x0003e2000c101124 */
[----:B------:R-:W-:Y:S05]  /*b460*/  BRA `(.L_x_6977) ;  /* 0x0000000000547947 */ /* 0x000fea0003800000 */
.L_x_6999:
[----:B--2---:R-:W-:Y:S01]  /*b470*/  IMAD.U32 R3, R22, 0x10000, RZ ;  /* 0x0001000016037824 */ /* 0x004fe200078e00ff */
        /* <DEDUP_REMOVED lines=11> */
.L_x_7005:
[----:B------:R-:W-:Y:S01]  /*b530*/  IMAD.MOV.U32 R0, RZ, RZ, 0x7f ;  /* 0x0000007fff007424 */ /* 0x000fe200078e00ff */
[----:B------:R-:W-:-:S04]  /*b540*/  ISETP.GT.U32.AND P0, PT, R4, 0x7f800000, PT ;  /* 0x7f8000000400780c */ /* 0x000fc80003f04070 */
[----:B------:R-:W-:-:S09]  /*b550*/  SEL R0, R0, 0x7c, P0 ;  /* 0x0000007c00007807 */ /* 0x000fd20000000000 */
.L_x_7006:
[----:B------:R-:W-:Y:S05]  /*b560*/  BSYNC.RECONVERGENT B0 ;  /* 0x0000000000007941 */ /* 0x000fea0003800200 */
.L_x_7004:
[----:B------:R-:W-:-:S04]  /*b570*/  SHF.R.U32.HI R3, RZ, 0x18, R3 ;  /* 0x00000018ff037819 */ /* 0x000fc80000011603 */
[----:B------:R-:W-:-:S05]  /*b580*/  LOP3.LUT R3, R0, 0x80, R3, 0xf8, !PT ;  /* 0x0000008000037812 */ /* 0x000fca00078ef803 */
[----:B------:R0:W-:Y:S01]  /*b590*/  STG.E.U8 desc[UR36][R8.64], R3 ;  /* 0x0000000308007986 */ /* 0x0001e2000c101124 */
[----:B------:R-:W-:Y:S05]  /*b5a0*/  BRA `(.L_x_6977) ;  /* 0x0000000000047947 */ /* 0x000fea0003800000 */
.L_x_6998:
[----:B--2---:R2:W-:Y:S02]  /*b5b0*/  STG.E.U16 desc[UR36][R8.64], R22 ;  /* 0x0000001608007986 */ /* 0x0045e4000c101524 */
.L_x_6977:
[----:B------:R-:W-:-:S07]  /*b5c0*/  VIADD R25, R25, 0x80 ;  /* 0x0000008019197836 */ /* 0x000fce0000000000 */
.L_x_6934:
[----:B------:R-:W-:-:S13]  /*b5d0*/  ISETP.GE.AND P0, PT, R25, R16, PT ;  /* 0x000000101900720c */ /* 0x000fda0003f06270 */
[----:B------:R-:W-:Y:S05]  /*b5e0*/  @P0 BREAK.RELIABLE B6 ;  /* 0x0000000000060942 */ /* 0x000fea0003800100 */
[----:B------:R-:W-:Y:S05]  /*b5f0*/  @P0 BRA `(.L_x_6971) ;  /* 0x0000000c00dc0947 */ /* 0x000fea0003800000 */
[----:B------:R-:W-:Y:S05]  /*b600*/  BSYNC.RELIABLE B6 ;  /* 0x0000000000067941 */ /* 0x000fea0003800100 */
.L_x_6933:
        /* <DEDUP_REMOVED lines=18> */
[----:B---3--:R-:W-:-:S06]  /*b730*/  IMAD.U32 R17, R17, 0x10000, RZ ;  /* 0x0001000011117824 */ /* 0x008fcc00078e00ff */
[----:B------:R-:W0:Y:S02]  /*b740*/  F2I.FTZ.TRUNC.NTZ R17, R17 ;  /* 0x0000001100117305 */ /* 0x000e24000021f100 */
[----:B0-----:R0:W-:Y:S01]  /*b750*/  STG.E.U8 desc[UR36][R8.64], R17 ;  /* 0x0000001108007986 */ /* 0x0011e2000c101124 */
[----:B------:R-:W-:Y:S05]  /*b760*/  BRA `(.L_x_7012) ;  /* 0x0000000c007c7947 */ /* 0x000fea0003800000 */
.L_x_7010:
[----:B---3--:R-:W-:-:S06]  /*b770*/  IMAD.U32 R5, R17, 0x10000, RZ ;  /* 0x0001000011057824 */ /* 0x008fcc00078e00ff */
[----:B------:R-:W0:Y:S02]  /*b780*/  F2I.S64.TRUNC R4, R5 ;  /* 0x0000000500047311 */ /* 0x000e24000020d900 */
[----:B0-----:R0:W-:Y:S01]  /*b790*/  STG.E.U8 desc[UR36][R8.64], R4 ;  /* 0x0000000408007986 */ /* 0x0011e2000c101124 */
[----:B------:R-:W-:Y:S05]  /*b7a0*/  BRA `(.L_x_7012) ;  /* 0x0000000c006c7947 */ /* 0x000fea0003800000 */
.L_x_7009:
        /* <DEDUP_REMOVED lines=10> */
.L_x_7014:
[----:B---3--:R-:W-:-:S06]  /*b850*/  IMAD.U32 R17, R17, 0x10000, RZ ;  /* 0x0001000011117824 */ /* 0x008fcc00078e00ff */
[----:B------:R-:W0:Y:S02]  /*b860*/  F2I.FTZ.TRUNC.NTZ R17, R17 ;  /* 0x0000001100117305 */ /* 0x000e24000021f100 */
[----:B0-----:R0:W-:Y:S01]  /*b870*/  STG.E desc[UR36][R8.64], R17 ;  /* 0x0000001108007986 */ /* 0x0011e2000c101924 */
[----:B------:R-:W-:Y:S05]  /*b880*/  BRA `(.L_x_7012) ;  /* 0x0000000c00347947 */ /* 0x000fea0003800000 */
.L_x_7013:
[----:B---3--:R-:W-:-:S06]  /*b890*/  IMAD.U32 R17, R17, 0x10000, RZ ;  /* 0x0001000011117824 */ /* 0x008fcc00078e00ff */
[----:B------:R-:W0:Y:S02]  /*b8a0*/  F2I.FTZ.TRUNC.NTZ R17, R17 ;  /* 0x0000001100117305 */ /* 0x000e24000021f100 */
[----:B0-----:R0:W-:Y:S01]  /*b8b0*/  STG.E.U16 desc[UR36][R8.64], R17 ;  /* 0x0000001108007986 */ /* 0x0011e2000c101524 */
[----:B------:R-:W-:Y:S05]  /*b8c0*/  BRA `(.L_x_7012) ;  /* 0x0000000c00247947 */ /* 0x000fea0003800000 */
.L_x_7008:
        /* <DEDUP_REMOVED lines=9> */
.L_x_7016:
[----:B---3--:R-:W-:-:S05]  /*b960*/  IMAD.U32 R0, R17, 0x10000, RZ ;  /* 0x0001000011007824 */ /* 0x008fca00078e00ff */
[----:B------:R-:W-:-:S05]  /*b970*/  F2FP.F16.F32.PACK_AB R0, RZ, R0 ;  /* 0x00000000ff00723e */ /* 0x000fca00000000ff */
[----:B------:R0:W-:Y:S01]  /*b980*/  STG.E.U16 desc[UR36][R8.64], R0 ;  /* 0x0000000008007986 */ /* 0x0001e2000c101524 */
[----:B------:R-:W-:Y:S05]  /*b990*/  BRA `(.L_x_7012) ;  /* 0x0000000800f07947 */ /* 0x000fea0003800000 */
.L_x_7015:
        /* <DEDUP_REMOVED lines=10> */
.L_x_7018:
[----:B---3--:R-:W-:-:S05]  /*ba40*/  IMAD.U32 R17, R17, 0x10000, RZ ;  /* 0x0001000011117824 */ /* 0x008fca00078e00ff */
[----:B------:R-:W-:-:S04]  /*ba50*/  F2FP.F16.F32.PACK_AB R3, RZ, R17 ;  /* 0x00000011ff03723e */ /* 0x000fc800000000ff */
[----:B------:R-:W-:-:S05]  /*ba60*/  PRMT R3, R3, 0x5410, RZ ;  /* 0x0000541003037816 */ /* 0x000fca00000000ff */
[----:B------:R0:W-:Y:S01]  /*ba70*/  STG.E desc[UR36][R8.64], R3 ;  /* 0x0000000308007986 */ /* 0x0001e2000c101924 */
[----:B------:R-:W-:Y:S05]  /*ba80*/  BRA `(.L_x_7012) ;  /* 0x0000000800b47947 */ /* 0x000fea0003800000 */
.L_x_7017:
[----:B---3--:R-:W-:-:S04]  /*ba90*/  IMAD.U32 R4, R17, 0x10000, RZ ;  /* 0x0001000011047824 */ /* 0x008fc800078e00ff */
[----:B------:R-:W-:-:S06]  /*baa0*/  FMUL.FTZ R4, R4, 1 ;  /* 0x3f80000004047820 */ /* 0x000fcc0000410000 */
[----:B------:R-:W0:Y:S02]  /*bab0*/  F2F.F64.F32 R4, R4 ;  /* 0x0000000400047310 */ /* 0x000e240000201800 */
[----:B0-----:R0:W-:Y:S01]  /*bac0*/  STG.E.64 desc[UR36][R8.64], R4 ;  /* 0x0000000408007986 */ /* 0x0011e2000c101b24 */
[----:B------:R-:W-:Y:S05]  /*bad0*/  BRA `(.L_x_7012) ;  /* 0x0000000800a07947 */ /* 0x000fea0003800000 */
.L_x_7007:
        /* <DEDUP_REMOVED lines=14> */
.L_x_7022:
        /* <DEDUP_REMOVED lines=17> */
.L_x_7025:
[----:B------:R-:W-:-:S04]  /*bcd0*/  SHF.R.U32.HI R3, RZ, 0x18, R17 ;  /* 0x00000018ff037819 */ /* 0x000fc80000011611 */
[----:B------:R-:W-:-:S04]  /*bce0*/  LOP3.LUT R0, R0, 0x80, R3, 0xf8, !PT ;  /* 0x0000008000007812 */ /* 0x000fc800078ef803 */
[----:B------:R-:W-:-:S07]  /*bcf0*/  PRMT R4, R0, 0x7610, R4 ;  /* 0x0000761000047816 */ /* 0x000fce0000000004 */
.L_x_7024:
[----:B------:R-:W-:Y:S05]  /*bd00*/  BSYNC.RECONVERGENT B0 ;  /* 0x0000000000007941 */ /* 0x000fea0003800200 */
.L_x_7023:
[----:B------:R0:W-:Y:S01]  /*bd10*/  STG.E.U8 desc[UR36][R8.64], R4 ;  /* 0x0000000408007986 */ /* 0x0001e2000c101124 */
[----:B------:R-:W-:Y:S05]  /*bd20*/  BRA `(.L_x_7012) ;  /* 0x00000008000c7947 */ /* 0x000fea0003800000 */
.L_x_7021:
        /* <DEDUP_REMOVED lines=17> */
.L_x_7028:
[----:B------:R-:W-:-:S04]  /*be40*/  SHF.R.U32.HI R3, RZ, 0x18, R17 ;  /* 0x00000018ff037819 */ /* 0x000fc80000011611 */
[----:B------:R-:W-:-:S04]  /*be50*/  LOP3.LUT R0, R0, 0x80, R3, 0xf8, !PT ;  /* 0x0000008000007812 */ /* 0x000fc800078ef803 */
[----:B------:R-:W-:-:S07]  /*be60*/  PRMT R4, R0, 0x7610, R4 ;  /* 0x0000761000047816 */ /* 0x000fce0000000004 */
.L_x_7027:
[----:B------:R-:W-:Y:S05]  /*be70*/  BSYNC.RECONVERGENT B0 ;  /* 0x0000000000007941 */ /* 0x000fea0003800200 */
.L_x_7026:
[----:B------:R0:W-:Y:S01]  /*be80*/  STG.E.U8 desc[UR36][R8.64], R4 ;  /* 0x0000000408007986 */ /* 0x0001e2000c101124 */
[----:B------:R-:W-:Y:S05]  /*be90*/  BRA `(.L_x_7012) ;  /* 0x0000000400b07947 */ /* 0x000fea0003800000 */
.L_x_7020:
        /* <DEDUP_REMOVED lines=22> */
.L_x_7030:
[----:B---3--:R-:W-:-:S06]  /*c000*/  IMAD.U32 R4, R17, 0x10000, RZ ;  /* 0x0001000011047824 */ /* 0x008fcc00078e00ff */
[----:B------:R-:W0:Y:S02]  /*c010*/  F2I.U64.TRUNC R4, R4 ;  /* 0x0000000400047311 */ /* 0x000e24000020d800 */
[----:B0-----:R0:W-:Y:S01]  /*c020*/  STG.E.64 desc[UR36][R8.64], R4 ;  /* 0x0000000408007986 */ /* 0x0011e2000c101b24 */
[----:B------:R-:W-:Y:S05]  /*c030*/  BRA `(.L_x_7012) ;  /* 0x0000000400487947 */ /* 0x000fea0003800000 */
.L_x_7029:
[----:B---3--:R-:W-:-:S06]  /*c040*/  IMAD.U32 R17, R17, 0x10000, RZ ;  /* 0x0001000011117824 */ /* 0x008fcc00078e00ff */
[----:B------:R-:W0:Y:S02]  /*c050*/  F2I.FTZ.U32.TRUNC.NTZ R17, R17 ;  /* 0x0000001100117305 */ /* 0x000e24000021f000 */
[----:B0-----:R0:W-:Y:S01]  /*c060*/  STG.E desc[UR36][R8.64], R17 ;  /* 0x0000001108007986 */ /* 0x0011e2000c101924 */
[----:B------:R-:W-:Y:S05]  /*c070*/  BRA `(.L_x_7012) ;  /* 0x0000000400387947 */ /* 0x000fea0003800000 */
.L_x_7019:
        /* <DEDUP_REMOVED lines=11> */
.L_x_7032:
[----:B---3--:R-:W-:Y:S01]  /*c130*/  IMAD.U32 R17, R17, 0x10000, RZ ;  /* 0x0001000011117824 */ /* 0x008fe200078e00ff */
[----:B------:R-:W-:-:S03]  /*c140*/  CS2R R6, SRZ ;  /* 0x0000000000067805 */ /* 0x000fc6000001ff00 */
[----:B------:R-:W-:-:S06]  /*c150*/  FMUL.FTZ R4, R17, 1 ;  /* 0x3f80000011047820 */ /* 0x000fcc0000410000 */
[----:B------:R-:W0:Y:S02]  /*c160*/  F2F.F64.F32 R4, R4 ;  /* 0x0000000400047310 */ /* 0x000e240000201800 */
[----:B0-----:R3:W-:Y:S01]  /*c170*/  STG.E.128 desc[UR36][R8.64], R4 ;  /* 0x0000000408007986 */ /* 0x0017e2000c101d24 */
[----:B------:R-:W-:Y:S05]  /*c180*/  BRA `(.L_x_7012) ;  /* 0x0000000000f47947 */ /* 0x000fea0003800000 */
.L_x_7031:
[----:B------:R-:W-:-:S13]  /*c190*/  ISETP.NE.AND P0, PT, R0, 0xf, PT ;  /* 0x0000000f0000780c */ /* 0x000fda0003f05270 */
[----:B------:R-:W-:Y:S05]  /*c1a0*/  @!P0 BRA `(.L_x_7033) ;  /* 0x0000000000e88947 */ /* 0x000fea0003800000 */
[----:B------:R-:W-:-:S13]  /*c1b0*/  ISETP.NE.AND P0, PT, R0, 0x17, PT ;  /* 0x000000170000780c */ /* 0x000fda0003f05270 */
[----:B------:R-:W-:Y:S05]  /*c1c0*/  @!P0 BRA `(.L_x_7034) ;  /* 0x0000000000908947 */ /* 0x000fea0003800000 */
[----:B------:R-:W-:-:S13]  /*c1d0*/  ISETP.NE.AND P0, PT, R0, 0x18, PT ;  /* 0x000000180000780c */ /* 0x000fda0003f05270 */
[----:B------:R-:W-:Y:S05]  /*c1e0*/  @!P0 BRA `(.L_x_7035) ;  /* 0x0000000000448947 */ /* 0x000fea0003800000 */
.L_x_7011:
        /* <DEDUP_REMOVED lines=16> */
.L_x_7036:
[----:B------:R-:W-:Y:S05]  /*c2f0*/  BRA `(.L_x_7012) ;  /* 0x0000000000987947 */ /* 0x000fea0003800000 */
.L_x_7035:
        /* <DEDUP_REMOVED lines=13> */
.L_x_7038:
[----:B------:R-:W-:Y:S05]  /*c3d0*/  BSYNC.RECONVERGENT B0 ;  /* 0x0000000000007941 */ /* 0x000fea0003800200 */
.L_x_7037:
[----:B------:R-:W-:-:S05]  /*c3e0*/  LOP3.LUT R3, R0, 0x80, R3, 0xf8, !PT ;  /* 0x0000008000037812 */ /* 0x000fca00078ef803 */
[----:B------:R1:W-:Y:S01]  /*c3f0*/  STG.E.U8 desc[UR36][R8.64], R3 ;  /* 0x0000000308007986 */ /* 0x0003e2000c101124 */
[----:B------:R-:W-:Y:S05]  /*c400*/  BRA `(.L_x_7012) ;  /* 0x0000000000547947 */ /* 0x000fea0003800000 */
.L_x_7034:
        /* <DEDUP_REMOVED lines=12> */
.L_x_7040:
[----:B------:R-:W-:Y:S01]  /*c4d0*/  IMAD.MOV.U32 R0, RZ, RZ, 0x7f ;  /* 0x0000007fff007424 */ /* 0x000fe200078e00ff */
[----:B------:R-:W-:-:S04]  /*c4e0*/  ISETP.GT.U32.AND P0, PT, R4, 0x7f800000, PT ;  /* 0x7f8000000400780c */ /* 0x000fc80003f04070 */
[----:B------:R-:W-:-:S09]  /*c4f0*/  SEL R0, R0, 0x7c, P0 ;  /* 0x0000007c00007807 */ /* 0x000fd20000000000 */
.L_x_7041:
[----:B------:R-:W-:Y:S05]  /*c500*/  BSYNC.RECONVERGENT B0 ;  /* 0x0000000000007941 */ /* 0x000fea0003800200 */
.L_x_7039:
[----:B------:R-:W-:-:S04]  /*c510*/  SHF.R.U32.HI R3, RZ, 0x18, R3 ;  /* 0x00000018ff037819 */ /* 0x000fc80000011603 */
[----:B------:R-:W-:-:S05]  /*c520*/  LOP3.LUT R3, R0, 0x80, R3, 0xf8, !PT ;  /* 0x0000008000037812 */ /* 0x000fca00078ef803 */
[----:B------:R0:W-:Y:S01]  /*c530*/  STG.E.U8 desc[UR36][R8.64], R3 ;  /* 0x0000000308007986 */ /* 0x0001e2000c101124 */
[----:B------:R-:W-:Y:S05]  /*c540*/  BRA `(.L_x_7012) ;  /* 0x0000000000047947 */ /* 0x000fea0003800000 */
.L_x_7033:
[----:B---3--:R2:W-:Y:S02]  /*c550*/  STG.E.U16 desc[UR36][R8.64], R17 ;  /* 0x0000001108007986 */ /* 0x0085e4000c101524 */
.L_x_7012:
[----:B------:R-:W-:-:S07]  /*c560*/  VIADD R25, R25, 0x80 ;  /* 0x0000008019197836 */ /* 0x000fce0000000000 */
.L_x_6971:
[----:B------:R-:W-:Y:S05]  /*c570*/  BSYNC.RECONVERGENT B7 ;  /* 0x0000000000077941 */ /* 0x000fea0003800200 */
.L_x_6932:
[----:B------:R-:W-:-:S13]  /*c580*/  ISETP.GE.AND P0, PT, R25, R16, PT ;  /* 0x000000101900720c */ /* 0x000fda0003f06270 */
[----:B------:R-:W-:Y:S05]  /*c590*/  @P0 EXIT ;  /* 0x000000000000094d */ /* 0x000fea0003800000 */
[----:B01-3--:R-:W0:Y:S01]  /*c5a0*/  LDC.64 R4, c[0x0][0x388] ;  /* 0x0000e200ff047b82 */ /* 0x00be220000000a00 */
        /* <DEDUP_REMOVED lines=18> */
[----:B0-----:R-:W-:Y:S01]  /*c6d0*/  STG.E.U8 desc[UR36][R2.64], R5 ;  /* 0x0000000502007986 */ /* 0x001fe2000c101124 */
[----:B------:R-:W-:Y:S05]  /*c6e0*/  EXIT ;  /* 0x000000000000794d */ /* 0x000fea0003800000 */
.L_x_7045:
[----:B------:R-:W-:-:S06]  /*c6f0*/  IMAD.U32 R5, R18, 0x10000, RZ ;  /* 0x0001000012057824 */ /* 0x000fcc00078e00ff */
[----:B------:R-:W0:Y:S02]  /*c700*/  F2I.S64.TRUNC R4, R5 ;  /* 0x0000000500047311 */ /* 0x000e24000020d900 */
[----:B0-----:R-:W-:Y:S01]  /*c710*/  STG.E.U8 desc[UR36][R2.64], R4 ;  /* 0x0000000402007986 */ /* 0x001fe2000c101124 */
[----:B------:R-:W-:Y:S05]  /*c720*/  EXIT ;  /* 0x000000000000794d */ /* 0x000fea0003800000 */
.L_x_7044:
        /* <DEDUP_REMOVED lines=10> */
.L_x_7048:
[----:B------:R-:W-:-:S04]  /*c7d0*/  IMAD.U32 R18, R18, 0x10000, RZ ;  /* 0x0001000012127824 */ /* 0x000fc800078e00ff */
[----:B------:R-:W0:Y:S02]  /*c7e0*/  F2I.FTZ.TRUNC.NTZ R5, R18 ;  /* 0x0000001200057305 */ /* 0x000e24000021f100 */
[----:B0-----:R-:W-:Y:S01]  /*c7f0*/  STG.E desc[UR36][R2.64], R5 ;  /* 0x0000000502007986 */ /* 0x001fe2000c101924 */
[----:B------:R-:W-:Y:S05]  /*c800*/  EXIT ;  /* 0x000000000000794d */ /* 0x000fea0003800000 */
.L_x_7047:
[----:B------:R-:W-:-:S04]  /*c810*/  IMAD.U32 R18, R18, 0x10000, RZ ;  /* 0x0001000012127824 */ /* 0x000fc800078e00ff */
[----:B------:R-:W0:Y:S02]  /*c820*/  F2I.FTZ.TRUNC.NTZ R5, R18 ;  /* 0x0000001200057305 */ /* 0x000e24000021f100 */
[----:B0-----:R-:W-:Y:S01]  /*c830*/  STG.E.U16 desc[UR36][R2.64], R5 ;  /* 0x0000000502007986 */ /* 0x001fe2000c101524 */
[----:B------:R-:W-:Y:S05]  /*c840*/  EXIT ;  /* 0x000000000000794d */ /* 0x000fea0003800000 */
.L_x_7043:
        /* <DEDUP_REMOVED lines=9> */
.L_x_7050:
[----:B------:R-:W-:-:S05]  /*c8e0*/  IMAD.U32 R0, R18, 0x10000, RZ ;  /* 0x0001000012007824 */ /* 0x000fca00078e00ff */
[----:B------:R-:W-:-:S05]  /*c8f0*/  F2FP.F16.F32.PACK_AB R0, RZ, R0 ;  /* 0x00000000ff00723e */ /* 0x000fca00000000ff */
[----:B------:R-:W-:Y:S01]  /*c900*/  STG.E.U16 desc[UR36][R2.64], R0 ;  /* 0x0000000002007986 */ /* 0x000fe2000c101524 */
[----:B------:R-:W-:Y:S05]  /*c910*/  EXIT ;  /* 0x000000000000794d */ /* 0x000fea0003800000 */
.L_x_7049:
        /* <DEDUP_REMOVED lines=10> */
.L_x_7052:
[----:B------:R-:W-:-:S05]  /*c9c0*/  IMAD.U32 R18, R18, 0x10000, RZ ;  /* 0x0001000012127824 */ /* 0x000fca00078e00ff */
[----:B------:R-:W-:-:S04]  /*c9d0*/  F2FP.F16.F32.PACK_AB R5, RZ, R18 ;  /* 0x00000012ff05723e */ /* 0x000fc800000000ff */
[----:B------:R-:W-:-:S05]  /*c9e0*/  PRMT R5, R5, 0x5410, RZ ;  /* 0x0000541005057816 */ /* 0x000fca00000000ff */
[----:B------:R-:W-:Y:S01]  /*c9f0*/  STG.E desc[UR36][R2.64], R5 ;  /* 0x0000000502007986 */ /* 0x000fe2000c101924 */
[----:B------:R-:W-:Y:S05]  /*ca00*/  EXIT ;  /* 0x000000000000794d */ /* 0x000fea0003800000 */
.L_x_7051:
[----:B------:R-:W-:-:S04]  /*ca10*/  IMAD.U32 R4, R18, 0x10000, RZ ;  /* 0x0001000012047824 */ /* 0x000fc800078e00ff */
[----:B------:R-:W-:-:S06]  /*ca20*/  FMUL.FTZ R4, R4, 1 ;  /* 0x3f80000004047820 */ /* 0x000fcc0000410000 */
[----:B------:R-:W0:Y:S02]  /*ca30*/  F2F.F64.F32 R4, R4 ;  /* 0x0000000400047310 */ /* 0x000e240000201800 */
[----:B0-----:R-:W-:Y:S01]  /*ca40*/  STG.E.64 desc[UR36][R2.64], R4 ;  /* 0x0000000402007986 */ /* 0x001fe2000c101b24 */
[----:B------:R-:W-:Y:S05]  /*ca50*/  EXIT ;  /* 0x000000000000794d */ /* 0x000fea0003800000 */
.L_x_7042:
        /* <DEDUP_REMOVED lines=14> */
.L_x_7056:
        /* <DEDUP_REMOVED lines=18> */
.L_x_7059:
[----:B------:R-:W-:-:S04]  /*cc60*/  SHF.R.U32.HI R5, RZ, 0x18, R5 ;  /* 0x00000018ff057819 */ /* 0x000fc80000011605 */
[----:B------:R-:W-:-:S07]  /*cc70*/  LOP3.LUT R0, R0, 0x80, R5, 0xf8, !PT ;  /* 0x0000008000007812 */ /* 0x000fce00078ef805 */
.L_x_7058:
[----:B------:R-:W-:Y:S05]  /*cc80*/  BSYNC.RECONVERGENT B0 ;  /* 0x0000000000007941 */ /* 0x000fea0003800200 */
.L_x_7057:
[----:B------:R-:W-:Y:S01]  /*cc90*/  STG.E.U8 desc[UR36][R2.64], R0 ;  /* 0x0000000002007986 */ /* 0x000fe2000c101124 */
[----:B------:R-:W-:Y:S05]  /*cca0*/  EXIT ;  /* 0x000000000000794d */ /* 0x000fea0003800000 */
.L_x_7055:
        /* <DEDUP_REMOVED lines=18> */
.L_x_7062:
[----:B------:R-:W-:-:S04]  /*cdd0*/  SHF.R.U32.HI R5, RZ, 0x18, R5 ;  /* 0x00000018ff057819 */ /* 0x000fc80000011605 */
[----:B------:R-:W-:-:S07]  /*cde0*/  LOP3.LUT R0, R0, 0x80, R5, 0xf8, !PT ;  /* 0x0000008000007812 */ /* 0x000fce00078ef805 */
.L_x_7061:
[----:B------:R-:W-:Y:S05]  /*cdf0*/  BSYNC.RECONVERGENT B0 ;  /* 0x0000000000007941 */ /* 0x000fea0003800200 */
.L_x_7060:
[----:B------:R-:W-:Y:S01]  /*ce00*/  STG.E.U8 desc[UR36][R2.64], R0 ;  /* 0x0000000002007986 */ /* 0x000fe2000c101124 */
[----:B------:R-:W-:Y:S05]  /*ce10*/  EXIT ;  /* 0x000000000000794d */ /* 0x000fea0003800000 */
.L_x_7054:
        /* <DEDUP_REMOVED lines=22> */
.L_x_7064:
[----:B------:R-:W-:-:S06]  /*cf80*/  IMAD.U32 R4, R18, 0x10000, RZ ;  /* 0x0001000012047824 */ /* 0x000fcc00078e00ff */
[----:B------:R-:W0:Y:S02]  /*cf90*/  F2I.U64.TRUNC R4, R4 ;  /* 0x0000000400047311 */ /* 0x000e24000020d800 */
[----:B0-----:R-:W-:Y:S01]  /*cfa0*/  STG.E.64 desc[UR36][R2.64], R4 ;  /* 0x0000000402007986 */ /* 0x001fe2000c101b24 */
[----:B------:R-:W-:Y:S05]  /*cfb0*/  EXIT ;  /* 0x000000000000794d */ /* 0x000fea0003800000 */
.L_x_7063:
[----:B------:R-:W-:-:S04]  /*cfc0*/  IMAD.U32 R18, R18, 0x10000, RZ ;  /* 0x0001000012127824 */ /* 0x000fc800078e00ff */
[----:B------:R-:W0:Y:S02]  /*cfd0*/  F2I.FTZ.U32.TRUNC.NTZ R5, R18 ;  /* 0x0000001200057305 */ /* 0x000e24000021f000 */
[----:B0-----:R-:W-:Y:S01]  /*cfe0*/  STG.E desc[UR36][R2.64], R5 ;  /* 0x0000000502007986 */ /* 0x001fe2000c101924 */
[----:B------:R-:W-:Y:S05]  /*cff0*/  EXIT ;  /* 0x000000000000794d */ /* 0x000fea0003800000 */
.L_x_7053:
        /* <DEDUP_REMOVED lines=11> */
.L_x_7066:
[----:B------:R-:W-:Y:S01]  /*d0b0*/  IMAD.U32 R18, R18, 0x10000, RZ ;  /* 0x0001000012127824 */ /* 0x000fe200078e00ff */
[----:B------:R-:W-:-:S03]  /*d0c0*/  CS2R R6, SRZ ;  /* 0x0000000000067805 */ /* 0x000fc6000001ff00 */
[----:B------:R-:W-:-:S06]  /*d0d0*/  FMUL.FTZ R4, R18, 1 ;  /* 0x3f80000012047820 */ /* 0x000fcc0000410000 */
[----:B------:R-:W0:Y:S02]  /*d0e0*/  F2F.F64.F32 R4, R4 ;  /* 0x0000000400047310 */ /* 0x000e240000201800 */
[----:B0-----:R-:W-:Y:S01]  /*d0f0*/  STG.E.128 desc[UR36][R2.64], R4 ;  /* 0x0000000402007986 */ /* 0x001fe2000c101d24 */
[----:B------:R-:W-:Y:S05]  /*d100*/  EXIT ;  /* 0x000000000000794d */ /* 0x000fea0003800000 */
.L_x_7065:
[----:B------:R-:W-:-:S13]  /*d110*/  ISETP.NE.AND P0, PT, R0, 0xf, PT ;  /* 0x0000000f0000780c */ /* 0x000fda0003f05270 */
[----:B------:R-:W-:Y:S05]  /*d120*/  @!P0 BRA `(.L_x_7067) ;  /* 0x0000000000e88947 */ /* 0x000fea0003800000 */
[----:B------:R-:W-:-:S13]  /*d130*/  ISETP.NE.AND P0, PT, R0, 0x17, PT ;  /* 0x000000170000780c */ /* 0x000fda0003f05270 */
[----:B------:R-:W-:Y:S05]  /*d140*/  @!P0 BRA `(.L_x_7068) ;  /* 0x0000000000908947 */ /* 0x000fea0003800000 */
[----:B------:R-:W-:-:S13]  /*d150*/  ISETP.NE.AND P0, PT, R0, 0x18, PT ;  /* 0x000000180000780c */ /* 0x000fda0003f05270 */
[----:B------:R-:W-:Y:S05]  /*d160*/  @!P0 BRA `(.L_x_7069) ;  /* 0x0000000000448947 */ /* 0x000fea0003800000 */
.L_x_7046:
[----:B------:R-:W-:Y:S01]  /*d170*/  MOV R0, 0x0 ;  /* 0x0000000000007802 */ /* 0x000fe20000000f00 */
[----:B------:R-:W0:Y:S01]  /*d180*/  LDCU.64 UR4, c[0x4][0x128] ;  /* 0x01002500ff0477ac */ /* 0x000e220008000a00 */
[----:B--2---:R-:W-:Y:S02]  /*d190*/  IMAD.MOV.U32 R8, RZ, RZ, 0x65 ;  /* 0x00000065ff087424 */ /* 0x004fe400078e00ff */
[----:B------:R1:W2:Y:S01]  /*d1a0*/  LDC.64 R2, c[0x4][R0] ;  /* 0x0100000000027b82 */ /* 0x0002a20000000a00 */
[----:B------:R-:W3:Y:S01]  /*d1b0*/  LDCU.64 UR6, c[0x4][0x130] ;  /* 0x01002600ff0677ac */ /* 0x000ee20008000a00 */
[----:B------:R-:W-:Y:S02]  /*d1c0*/  IMAD.MOV.U32 R12, RZ, RZ, 0x1 ;  /* 0x00000001ff0c7424 */ /* 0x000fe400078e00ff */
[----:B----4-:R-:W-:Y:S01]  /*d1d0*/  IMAD.MOV.U32 R13, RZ, RZ, RZ ;  /* 0x000000ffff0d7224 */ /* 0x010fe200078e00ff */
        /* <DEDUP_REMOVED lines=9> */
.L_x_7070:
[----:B------:R-:W-:Y:S05]  /*d270*/  EXIT ;  /* 0x000000000000794d */ /* 0x000fea0003800000 */
.L_x_7069:
        /* <DEDUP_REMOVED lines=13> */
.L_x_7072:
[----:B------:R-:W-:Y:S05]  /*d350*/  BSYNC.RECONVERGENT B0 ;  /* 0x0000000000007941 */ /* 0x000fea0003800200 */
.L_x_7071:
[----:B------:R-:W-:-:S05]  /*d360*/  LOP3.LUT R5, R0, 0x80, R5, 0xf8, !PT ;  /* 0x0000008000057812 */ /* 0x000fca00078ef805 */
[----:B------:R-:W-:Y:S01]  /*d370*/  STG.E.U8 desc[UR36][R2.64], R5 ;  /* 0x0000000502007986 */ /* 0x000fe2000c101124 */
[----:B------:R-:W-:Y:S05]  /*d380*/  EXIT ;  /* 0x000000000000794d */ /* 0x000fea0003800000 */
.L_x_7068:
        /* <DEDUP_REMOVED lines=12> */
.L_x_7074:
[----:B------:R-:W-:Y:S01]  /*d450*/  IMAD.MOV.U32 R0, RZ, RZ, 0x7f ;  /* 0x0000007fff007424 */ /* 0x000fe200078e00ff */
[----:B------:R-:W-:-:S04]  /*d460*/  ISETP.GT.U32.AND P0, PT, R4, 0x7f800000, PT ;  /* 0x7f8000000400780c */ /* 0x000fc80003f04070 */
[----:B------:R-:W-:-:S09]  /*d470*/  SEL R0, R0, 0x7c, P0 ;  /* 0x0000007c00007807 */ /* 0x000fd20000000000 */
.L_x_7075:
[----:B------:R-:W-:Y:S05]  /*d480*/  BSYNC.RECONVERGENT B0 ;  /* 0x0000000000007941 */ /* 0x000fea0003800200 */
.L_x_7073:
[----:B------:R-:W-:-:S04]  /*d490*/  SHF.R.U32.HI R5, RZ, 0x18, R5 ;  /* 0x00000018ff057819 */ /* 0x000fc80000011605 */
[----:B------:R-:W-:-:S05]  /*d4a0*/  LOP3.LUT R5, R0, 0x80, R5, 0xf8, !PT ;  /* 0x0000008000057812 */ /* 0x000fca00078ef805 */
[----:B------:R-:W-:Y:S01]  /*d4b0*/  STG.E.U8 desc[UR36][R2.64], R5 ;  /* 0x0000000502007986 */ /* 0x000fe2000c101124 */
[----:B------:R-:W-:Y:S05]  /*d4c0*/  EXIT ;  /* 0x000000000000794d */ /* 0x000fea0003800000 */
.L_x_7067:
[----:B------:R-:W-:Y:S01]  /*d4d0*/  STG.E.U16 desc[UR36][R2.64], R18 ;  /* 0x0000001202007986 */ /* 0x000fe2000c101524 */
[----:B------:R-:W-:Y:S05]  /*d4e0*/  EXIT ;  /* 0x000000000000794d */ /* 0x000fea0003800000 */
        .weak           $__internal_1_$__cuda_sm3x_div_rn_ftz_f32_slowpath
        .type           $__internal_1_$__cuda_sm3x_div_rn_ftz_f32_slowpath,@function
        .size           $__internal_1_$__cuda_sm3x_div_rn_ftz_f32_slowpath,(.L_x_17823 - $__internal_1_$__cuda_sm3x_div_rn_ftz_f32_slowpath)
$__internal_1_$__cuda_sm3x_div_rn_ftz_f32_slowpath:
        /* <DEDUP_REMOVED lines=32> */
.L_x_7078:
[----:B------:R-:W-:Y:S05]  /*d6f0*/  BSYNC.RELIABLE B3 ;  /* 0x0000000000037941 */ /* 0x000fea0003800100 */
.L_x_7077:
[----:B------:R-:W-:Y:S01]  /*d700*/  VIADD R5, R5, 0xffffff81 ;  /* 0xffffff8105057836 */ /* 0x000fe20000000000 */
[----:B------:R-:W-:Y:S01]  /*d710*/  BSSY.RECONVERGENT B3, `(.L_x_7083) ;  /* 0x000001b000037945 */ /* 0x000fe20003800200 */
[----:B------:R-:W-:Y:S02]  /*d720*/  VIADD R8, R8, 0xffffff81 ;  /* 0xffffff8108087836 */ /* 0x000fe40000000000 */
        /* <DEDUP_REMOVED lines=24> */
.L_x_7084:
[----:B------:R-:W-:-:S07]  /*d8b0*/  IMAD R0, R5, 0x800000, R0 ;  /* 0x0080000005007824 */ /* 0x000fce00078e0200 */
.L_x_7085:
[----:B------:R-:W-:Y:S05]  /*d8c0*/  BSYNC.RECONVERGENT B3 ;  /* 0x0000000000037941 */ /* 0x000fea0003800200 */
.L_x_7083:
[----:B------:R-:W-:Y:S05]  /*d8d0*/  BRA `(.L_x_7086) ;  /* 0x0000000000207947 */ /* 0x000fea0003800000 */
.L_x_7082:
[----:B------:R-:W-:-:S04]  /*d8e0*/  LOP3.LUT R0, R10, 0x80000000, R11, 0x48, !PT ;  /* 0x800000000a007812 */ /* 0x000fc800078e480b */
[----:B------:R-:W-:Y:S01]  /*d8f0*/  LOP3.LUT R0, R0, 0x7f800000, RZ, 0xfc, !PT ;  /* 0x7f80000000007812 */ /* 0x000fe200078efcff */
[----:B------:R-:W-:Y:S06]  /*d900*/  BRA `(.L_x_7086) ;  /* 0x0000000000147947 */ /* 0x000fec0003800000 */
.L_x_7081:
[----:B------:R-:W-:Y:S01]  /*d910*/  LOP3.LUT R0, R10, 0x80000000, R11, 0x48, !PT ;  /* 0x800000000a007812 */ /* 0x000fe200078e480b */
[----:B------:R-:W-:Y:S06]  /*d920*/  BRA `(.L_x_7086) ;  /* 0x00000000000c7947 */ /* 0x000fec0003800000 */
.L_x_7080:
[----:B------:R-:W0:Y:S01]  /*d930*/  MUFU.RSQ R0, -QNAN ;  /* 0xffc0000000007908 */ /* 0x000e220000001400 */
[----:B------:R-:W-:Y:S05]  /*d940*/  BRA `(.L_x_7086) ;  /* 0x0000000000047947 */ /* 0x000fea0003800000 */
.L_x_7079:
[----:B------:R-:W-:-:S07]  /*d950*/  FADD.FTZ R0, R11, R10 ;  /* 0x0000000a0b007221 */ /* 0x000fce0000010000 */
.L_x_7086:
[----:B------:R-:W-:Y:S05]  /*d960*/  BSYNC.RECONVERGENT B0 ;  /* 0x0000000000007941 */ /* 0x000fea0003800200 */
.L_x_7076:
[----:B------:R-:W-:-:S04]  /*d970*/  IMAD.MOV.U32 R7, RZ, RZ, 0x0 ;  /* 0x00000000ff077424 */ /* 0x000fc800078e00ff */
[----:B0-----:R-:W-:Y:S05]  /*d980*/  RET.REL.NODEC R6 `(_ZN2at6native27unrolled_elementwise_kernelINS0_13BinaryFunctorIN3c108BFloat16ES4_S4_ZZZNS0_17atan2_kernel_cudaERNS_18TensorIteratorBaseEENKUlvE_clEvENKUlvE2_clEvEUlS4_S4_E_EESt5arrayIPcLm3EELi4E23TrivialOffsetCalculatorILi2EjESE_ILi1EjENS0_6memory12LoadWithCastILi2EEENSH_13StoreWithCastILi1EEEEEviT_T0_T2_T3_T4_T5_) ;  /* 0xffffff24069c7950 */ /* 0x001fea0003c3ffff */
.L_x_7087:
        /* <DEDUP_REMOVED lines=15> */
.L_x_17823:


//--------------------- .text._ZN2at6native18elementwise_kernelILi128ELi4EZNS0_22gpu_kernel_impl_nocastINS0_13BinaryFunctorIN3c108BFloat16ES5_S5_ZZZNS0_17atan2_kernel_cudaERNS_18TensorIteratorBaseEENKUlvE_clEvENKUlvE2_clEvEUlS5_S5_E_EEEEvS7_RKT_EUliE_EEviT1_ --------------------------
	.section	.text._ZN2at6native18elementwise_kernelILi128ELi4EZNS0_22gpu_kernel_impl_nocastINS0_13BinaryFunctorIN3c108BFloat16ES5_S5_ZZZNS0_17atan2_kernel_cudaERNS_18TensorIteratorBaseEENKUlvE_clEvENKUlvE2_clEvEUlS5_S5_E_EEEEvS7_RKT_EUliE_EEviT1_,"ax",@progbits
	.align	128
        .global         _ZN2at6native18elementwise_kernelILi128ELi4EZNS0_22gpu_kernel_impl_nocastINS0_13BinaryFunctorIN3c108BFloat16ES5_S5_ZZZNS0_17atan2_kernel_cudaERNS_18TensorIteratorBaseEENKUlvE_clEvENKUlvE2_clEvEUlS5_S5_E_EEEEvS7_RKT_EUliE_EEviT1_
        .type           _ZN2at6native18elementwise_kernelILi128ELi4EZNS0_22gpu_kernel_impl_nocastINS0_13BinaryFunctorIN3c108BFloat16ES5_S5_ZZZNS0_17atan2_kernel_cudaERNS_18TensorIteratorBaseEENKUlvE_clEvENKUlvE2_clEvEUlS5_S5_E_EEEEvS7_RKT_EUliE_EEviT1_,@function
        .size           _ZN2at6native18elementwise_kernelILi128ELi4EZNS0_22gpu_kernel_impl_nocastINS0_13BinaryFunctorIN3c108BFloat16ES5_S5_ZZZNS0_17atan2_kernel_cudaERNS_18TensorIteratorBaseEENKUlvE_clEvENKUlvE2_clEvEUlS5_S5_E_EEEEvS7_RKT_EUliE_EEviT1_,(.L_x_17824 - _ZN2at6native18elementwise_kernelILi128ELi4EZNS0_22gpu_kernel_impl_nocastINS0_13BinaryFunctorIN3c108BFloat16ES5_S5_ZZZNS0_17atan2_kernel_cudaERNS_18TensorIteratorBaseEENKUlvE_clEvENKUlvE2_clEvEUlS5_S5_E_EEEEvS7_RKT_EUliE_EEviT1_)
        .other          _ZN2at6native18elementwise_kernelILi128ELi4EZNS0_22gpu_kernel_impl_nocastINS0_13BinaryFunctorIN3c108BFloat16ES5_S5_ZZZNS0_17atan2_kernel_cudaERNS_18TensorIteratorBaseEENKUlvE_clEvENKUlvE2_clEvEUlS5_S5_E_EEEEvS7_RKT_EUliE_EEviT1_,@"STO_CUDA_ENTRY STV_DEFAULT"
_ZN2at6native18elementwise_kernelILi128ELi4EZNS0_22gpu_kernel_impl_nocastINS0_13BinaryFunctorIN3c108BFloat16ES5_S5_ZZZNS0_17atan2_kernel_cudaERNS_18TensorIteratorBaseEENKUlvE_clEvENKUlvE2_clEvEUlS5_S5_E_EEEEvS7_RKT_EUliE_EEviT1_:
.text._ZN2at6native18elementwise_kernelILi128ELi4EZNS0_22gpu_kernel_impl_nocastINS0_13BinaryFunctorIN3c108BFloat16ES5_S5_ZZZNS0_17atan2_kernel_cudaERNS_18TensorIteratorBaseEENKUlvE_clEvENKUlvE2_clEvEUlS5_S5_E_EEEEvS7_RKT_EUliE_EEviT1_:
        /* <DEDUP_REMOVED lines=15> */
[----:B0-----:R-:W2:Y:S04]  /*00f0*/  LDG.E.U16 R2, desc[UR6][R2.64] ;  /* 0x0000000602027981 */ /* 0x001ea8000c1e1500 */
[----:B-1----:R-:W3:Y:S01]  /*0100*/  LDG.E.U16 R4, desc[UR6][R8.64] ;  /* 0x0000000608047981 */ /* 0x002ee2000c1e1500 */
[----:B--2---:R-:W-:-:S05]  /*0110*/  SHF.L.U32 R13, R2, 0x10, RZ ;  /* 0x00000010020d7819 */ /* 0x004fca00000006ff */
[----:B------:R-:W-:Y:S01]  /*0120*/  FADD.FTZ R0, |R13|, -RZ ;  /* 0x800000ff0d007221 */ /* 0x000fe20000010200 */
[----:B---3--:R-:W-:-:S04]  /*0130*/  SHF.L.U32 R4, R4, 0x10, RZ ;  /* 0x0000001004047819 */ /* 0x008fc800000006ff */
[----:B------:R-:W-:Y:S01]  /*0140*/  FSETP.GT.FTZ.AND P2, PT, |R13|, |R4|, PT ;  /* 0x400000040d00720b */ /* 0x000fe20003f54200 */
[----:B------:R-:W-:-:S05]  /*0150*/  FADD.FTZ R11, |R4|, -RZ ;  /* 0x800000ff040b7221 */ /* 0x000fca0000010200 */
        /* <DEDUP_REMOVED lines=10> */
[----:B------:R-:W-:-:S07]  /*0200*/  MOV R2, 0x220 ;  /* 0x0000022000027802 */ /* 0x000fce0000000f00 */
[----:B------:R-:W-:Y:S05]  /*0210*/  CALL.REL.NOINC `($__internal_2_$__cuda_sm3x_div_rn_ftz_f32_slowpath) ;  /* 0x0000007000e87944 */ /* 0x000fea0003c00000 */
.L_x_7091:
[----:B------:R-:W-:Y:S02]  /*0220*/  HFMA2 R3, -RZ, RZ, 0.89990234375, 10328 ;  /* 0x3b33710bff037431 */ /* 0x000fe400000001ff */
[----:B------:R-:W-:Y:S01]  /*0230*/  FMUL.FTZ R2, R0, R0 ;  /* 0x0000000000027220 */ /* 0x000fe20000410000 */
[----:B------:R-:W-:Y:S02]  /*0240*/  MOV R5, 0x3f6ee581 ;  /* 0x3f6ee58100057802 */ /* 0x000fe40000000f00 */
[C---:B------:R-:W-:Y:S02]  /*0250*/  ISETP.GE.AND P0, PT, R4.reuse, RZ, PT ;  /* 0x000000ff0400720c */ /* 0x040fe40003f06270 */
[----:B------:R-:W-:Y:S01]  /*0260*/  FSETP.NEU.FTZ.AND P3, PT, |R4|, |R13|, PT ;  /* 0x4000000d0400720b */ /* 0x000fe20003f7d200 */
[----:B------:R-:W-:Y:S01]  /*0270*/  FADD.FTZ R4, |R13|, |R4| ;  /* 0x400000040d047221 */ /* 0x000fe20000010200 */
[----:B------:R-:W-:Y:S01]  /*0280*/  FSETP.NEU.FTZ.AND P1, PT, R16, RZ, PT ;  /* 0x000000ff1000720b */ /* 0x000fe20003f3d000 */
[----:B------:R-:W-:Y:S01]  /*0290*/  FFMA.FTZ R3, R2, R3, -0.015681877732276916504 ;  /* 0xbc80774802037423 */ /* 0x000fe20000010003 */
[----:B------:R-:W-:-:S03]  /*02a0*/  IADD3 R7, PT, PT, R7, 0x80, RZ ;  /* 0x0000008007077810 */ /* 0x000fc60007ffe0ff */
        /* <DEDUP_REMOVED lines=11> */
[----:B------:R-:W-:Y:S01]  /*0360*/  @!P2 FADD.FTZ R0, -R0, -RZ ;  /* 0x800000ff0000a221 */ /* 0x000fe20000010100 */
[----:B------:R-:W0:Y:S03]  /*0370*/  LDC.64 R2, c[0x0][0x5e8] ;  /* 0x00017a00ff027b82 */ /* 0x000e260000000a00 */
[----:B------:R-:W-:Y:S01]  /*0380*/  @!P0 FFMA.FTZ R6, R5, 1.6832555532455444336, R0 ;  /* 0x3fd774eb05068823 */ /* 0x000fe20000010000 */
[----:B------:R-:W-:-:S05]  /*0390*/  HFMA2 R0, -RZ, RZ, 2.04296875, -15.78125 ;  /* 0x4016cbe4ff007431 */ /* 0x000fca00000001ff */
[----:B------:R-:W-:Y:S02]  /*03a0*/  @!P3 FSEL R6, R0, 0.78539818525314331055, !P0 ;  /* 0x3f490fdb0006b808 */ /* 0x000fe40004000000 */
[----:B------:R-:W-:Y:S02]  /*03b0*/  @!P1 FSEL R6, RZ, 3.1415927410125732422, P0 ;  /* 0x40490fdbff069808 */ /* 0x000fe40000000000 */
[----:B------:R-:W-:Y:S02]  /*03c0*/  FSETP.NAN.FTZ.AND P0, PT, |R4|, |R4|, PT ;  /* 0x400000040400720b */ /* 0x000fe40003f18200 */
[----:B------:R-:W-:-:S04]  /*03d0*/  LOP3.LUT R13, R6, 0x80000000, R13, 0xb8, !PT ;  /* 0x80000000060d7812 */ /* 0x000fc800078eb80d */
[----:B------:R-:W-:-:S04]  /*03e0*/  FSEL R13, R4, R13, P0 ;  /* 0x0000000d040d7208 */ /* 0x000fc80000000000 */
[----:B------:R-:W-:-:S05]  /*03f0*/  F2FP.BF16.F32.PACK_AB R13, RZ, R13 ;  /* 0x0000000dff0d723e */ /* 0x000fca00000010ff */
[----:B0-----:R0:W-:Y:S02]  /*0400*/  STG.E.U16 desc[UR6][R2.64], R13 ;  /* 0x0000000d02007986 */ /* 0x0011e4000c101506 */
.L_x_7090:
[----:B------:R-:W-:Y:S05]  /*0410*/  BSYNC.RECONVERGENT B1 ;  /* 0x0000000000017941 */ /* 0x000fea0003800200 */
.L_x_7089:
[----:B------:R-:W1:Y:S01]  /*0420*/  LDCU UR4, c[0x0][0x380] ;  /* 0x00007000ff0477ac */ /* 0x000e620008000800 */
[----:B------:R-:W-:Y:S01]  /*0430*/  BSSY.RECONVERGENT B1, `(.L_x_7092) ;  /* 0x0000037000017945 */ /* 0x000fe20003800200 */
[----:B-1----:R-:W-:-:S13]  /*0440*/  ISETP.GE.AND P0, PT, R7, UR4, PT ;  /* 0x0000000407007c0c */ /* 0x002fda000bf06270 */
[----:B------:R-:W-:Y:S05]  /*0450*/  @P0 BRA `(.L_x_7093) ;  /* 0x0000000000d00947 */ /* 0x000fea0003800000 */
[----:B0-----:R-:W0:Y:S08]  /*0460*/  LDC.64 R2, c[0x0][0x5f0] ;  /* 0x00017c00ff027b82 */ /* 0x001e300000000a00 */
        /* <DEDUP_REMOVED lines=20> */
.L_x_7094:
        /* <DEDUP_REMOVED lines=31> */
.L_x_7093:
[----:B------:R-:W-:Y:S05]  /*07a0*/  BSYNC.RECONVERGENT B1 ;  /* 0x0000000000017941 */ /* 0x000fea0003800200 */
.L_x_7092:
[----:B------:R-:W2:Y:S01]  /*07b0*/  LDCU UR4, c[0x0][0x380] ;  /* 0x00007000ff0477ac */ /* 0x000ea20008000800 */
[----:B------:R-:W-:Y:S01]  /*07c0*/  BSSY.RECONVERGENT B1, `(.L_x_7095) ;  /* 0x0000037000017945 */ /* 0x000fe20003800200 */
[----:B--2---:R-:W-:-:S13]  /*07d0*/  ISETP.GE.AND P0, PT, R7, UR4, PT ;  /* 0x0000000407007c0c */ /* 0x004fda000bf06270 */
[----:B------:R-:W-:Y:S05]  /*07e0*/  @P0 BRA `(.L_x_7096) ;  /* 0x0000000000d00947 */ /* 0x000fea0003800000 */
[----:B01----:R-:W0:Y:S08]  /*07f0*/  LDC.64 R2, c[0x0][0x5f0] ;  /* 0x00017c00ff027b82 */ /* 0x003e300000000a00 */
        /* <DEDUP_REMOVED lines=20> */
.L_x_7097:
        /* <DEDUP_REMOVED lines=31> */
.L_x_7096:
[----:B------:R-:W-:Y:S05]  /*0b30*/  BSYNC.RECONVERGENT B1 ;  /* 0x0000000000017941 */ /* 0x000fea0003800200 */
.L_x_7095:
[----:B------:R-:W3:Y:S02]  /*0b40*/  LDCU UR4, c[0x0][0x380] ;  /* 0x00007000ff0477ac */ /* 0x000ee40008000800 */
[----:B---3--:R-:W-:-:S13]  /*0b50*/  ISETP.GE.AND P0, PT, R7, UR4, PT ;  /* 0x0000000407007c0c */ /* 0x008fda000bf06270 */
[----:B------:R-:W-:Y:S05]  /*0b60*/  @P0 EXIT ;  /* 0x000000000000094d */ /* 0x000fea0003800000 */
[----:B012---:R-:W0:Y:S08]  /*0b70*/  LDC.64 R2, c[0x0][0x5f0] ;  /* 0x00017c00ff027b82 */ /* 0x007e300000000a00 */
        /* <DEDUP_REMOVED lines=20> */
.L_x_7098:
[----:B------:R-:W-:Y:S02]  /*0cc0*/  HFMA2 R3, -RZ, RZ, 0.89990234375, 10328 ;  /* 0x3b33710bff037431 */ /* 0x000fe400000001ff */
[----:B------:R-:W-:Y:S01]  /*0cd0*/  FMUL.FTZ R2, R0, R0 ;  /* 0x0000000000027220 */ /* 0x000fe20000410000 */
[----:B------:R-:W-:Y:S02]  /*0ce0*/  MOV R5, 0x3f6ee581 ;  /* 0x3f6ee58100057802 */ /* 0x000fe40000000f00 */
[C---:B------:R-:W-:Y:S02]  /*0cf0*/  ISETP.GE.AND P0, PT, R4.reuse, RZ, PT ;  /* 0x000000ff0400720c */ /* 0x040fe40003f06270 */
[----:B------:R-:W-:Y:S01]  /*0d00*/  FSETP.NEU.FTZ.AND P3, PT, |R4|, |R7|, PT ;  /* 0x400000070400720b */ /* 0x000fe20003f7d200 */
[----:B------:R-:W-:Y:S01]  /*0d10*/  FADD.FTZ R4, |R7|, |R4| ;  /* 0x4000000407047221 */ /* 0x000fe20000010200 */
[----:B------:R-:W-:Y:S01]  /*0d20*/  FSETP.NEU.FTZ.AND P1, PT, R16, RZ, PT ;  /* 0x000000ff1000720b */ /* 0x000fe20003f3d000 */
[----:B------:R-:W-:-:S04]  /*0d30*/  FFMA.FTZ R3, R2, R3, -0.015681877732276916504 ;  /* 0xbc80774802037423 */ /* 0x000fc80000010003 */
        /* <DEDUP_REMOVED lines=21> */
[----:B0-----:R-:W-:Y:S01]  /*0e90*/  STG.E.U16 desc[UR6][R2.64], R7 ;  /* 0x0000000702007986 */ /* 0x001fe2000c101506 */
[----:B------:R-:W-:Y:S05]  /*0ea0*/  EXIT ;  /* 0x000000000000794d */ /* 0x000fea0003800000 */
.L_x_7088:
        /* <DEDUP_REMOVED lines=355> */
.L_x_7101:
        /* <DEDUP_REMOVED lines=8> */
[----:B-1----:R-:W-:Y:S01]  /*2560*/  IADD3 R12, P1, PT, R13, UR4, RZ ;  /* 0x000000040d0c7c10 */ /* 0x002fe2000ff3e0ff */
[----:B------:R-:W-:Y:S03]  /*2570*/  BSSY.RECONVERGENT B2, `(.L_x_7102) ;  /* 0x0000013000027945 */ /* 0x000fe60003800200 */
[----:B------:R-:W-:Y:S02]  /*2580*/  IADD3.X R13, PT, PT, RZ, UR5, RZ, P1, !PT ;  /* 0x00000005ff0d7c10 */ /* 0x000fe40008ffe4ff */
[----:B--2---:R-:W-:-:S02]  /*2590*/  SHF.L.U32 R14, R2, 0x10, RZ ;  /* 0x00000010020e7819 */ /* 0x004fc400000006ff */
[----:B---3--:R-:W-:-:S03]  /*25a0*/  SHF.L.U32 R15, R8, 0x10, RZ ;  /* 0x00000010080f7819 */ /* 0x008fc600000006ff */
[C---:B------:R-:W-:Y:S01]  /*25b0*/  FADD.FTZ R0, |R14|.reuse, -RZ ;  /* 0x800000ff0e007221 */ /* 0x040fe20000010200 */
        /* <DEDUP_REMOVED lines=14> */
.L_x_7103:
[----:B------:R-:W-:Y:S05]  /*26a0*/  BSYNC.RECONVERGENT B2 ;  /* 0x0000000000027941 */ /* 0x000fea0003800200 */
.L_x_7102:
        /* <DEDUP_REMOVED lines=29> */
[----:B------:R0:W-:Y:S02]  /*2880*/  STG.E.U16 desc[UR6][R12.64], R14 ;  /* 0x0000000e0c007986 */ /* 0x0001e4000c101506 */
.L_x_7100:
[----:B------:R-:W-:Y:S05]  /*2890*/  BSYNC.RECONVERGENT B1 ;  /* 0x0000000000017941 */ /* 0x000fea0003800200 */
.L_x_7099:
[----:B------:R-:W1:Y:S01]  /*28a0*/  LDCU UR4, c[0x0][0x380] ;  /* 0x00007000ff0477ac */ /* 0x000e620008000800 */
[----:B------:R-:W-:Y:S01]  /*28b0*/  BSSY.RECONVERGENT B1, `(.L_x_7104) ;  /* 0x000019a000017945 */ /* 0x000fe20003800200 */
[----:B-1----:R-:W-:-:S13]  /*28c0*/  ISETP.GE.AND P0, PT, R7, UR4, PT ;  /* 0x0000000407007c0c */ /* 0x002fda000bf06270 */
[----:B------:R-:W-:Y:S05]  /*28d0*/  @P0 BRA `(.L_x_7105) ;  /* 0x00000018005c0947 */ /* 0x000fea0003800000 */
[----:B------:R-:W1:Y:S01]  /*28e0*/  LDCU.64 UR4, c[0x0][0x390] ;  /* 0x00007200ff0477ac */ /* 0x000e620008000a00 */
[----:B------:R-:W-:Y:S02]  /*28f0*/  MOV R2, RZ ;  /* 0x000000ff00027202 */ /* 0x000fe40000000f00 */
[----:B------:R-:W-:Y:S01]  /*2900*/  MOV R3, R7 ;  /* 0x0000000700037202 */ /* 0x000fe20000000f00 */
[----:B------:R-:W2:Y:S01]  /*2910*/  LDCU UR8, c[0x0][0x38c] ;  /* 0x00007180ff0877ac */ /* 0x000ea20008000800 */
[----:B------:R-:W-:Y:S01]  /*2920*/  ISETP.NE.AND P0, PT, R4, RZ, PT ;  /* 0x000000ff0400720c */ /* 0x000fe20003f05270 */
[----:B------:R-:W0:Y:S01]  /*2930*/  LDCU.64 UR10, c[0x0][0x4b8] ;  /* 0x00009700ff0a77ac */ /* 0x000e220008000a00 */
[----:B-1----:R-:W-:Y:S01]  /*2940*/  IMAD.HI.U32 R8, R7, UR4, R2 ;  /* 0x0000000407087c27 */ /* 0x002fe2000f8e0002 */
[----:B------:R-:W1:Y:S04]  /*2950*/  LDCU UR4, c[0x0][0x4c0] ;  /* 0x00009800ff0477ac */ /* 0x000e680008000800 */
[----:B------:R-:W-:-:S04]  /*2960*/  SHF.R.U32.HI R9, RZ, UR5, R8 ;  /* 0x00000005ff097c19 */ /* 0x000fc80008011608 */
[----:B------:R-:W-:-:S05]  /*2970*/  IADD3 R0, PT, PT, -R9, RZ, RZ ;  /* 0x000000ff09007210 */ /* 0x000fca0007ffe1ff */
[----:B--2---:R-:W-:-:S04]  /*2980*/  IMAD R0, R0, UR8, R7 ;  /* 0x0000000800007c24 */ /* 0x004fc8000f8e0207 */
[C---:B0-----:R-:W-:Y:S02]  /*2990*/  IMAD R13, R0.reuse, UR10, RZ ;  /* 0x0000000a000d7c24 */ /* 0x041fe4000f8e02ff */
        /* <DEDUP_REMOVED lines=336> */
.L_x_7106:
        /* <DEDUP_REMOVED lines=28> */
.L_x_7108:
[----:B------:R-:W-:Y:S05]  /*4060*/  BSYNC.RECONVERGENT B2 ;  /* 0x0000000000027941 */ /* 0x000fea0003800200 */
.L_x_7107:
[----:B------:R-:W-:Y:S01]  /*4070*/  MOV R3, 0x3b33710b ;  /* 0x3b33710b00037802 */ /* 0x000fe20000000f00 */
[----:B------:R-:W-:Y:S01]  /*4080*/  FMUL.FTZ R2, R0, R0 ;  /* 0x0000000000027220 */ /* 0x000fe20000410000 */
[----:B------:R-:W-:Y:S01]  /*4090*/  HFMA2 R5, -RZ, RZ, 1.857421875, -1409 ;  /* 0x3f6ee581ff057431 */ /* 0x000fe200000001ff */
[C---:B------:R-:W-:Y:S02]  /*40a0*/  ISETP.GE.AND P0, PT, R15.reuse, RZ, PT ;  /* 0x000000ff0f00720c */ /* 0x040fe40003f06270 */
[----:B------:R-:W-:Y:S01]  /*40b0*/  FFMA.FTZ R3, R2, R3, -0.015681877732276916504 ;  /* 0xbc80774802037423 */ /* 0x000fe20000010003 */
[----:B------:R-:W-:Y:S01]  /*40c0*/  FSETP.NEU.FTZ.AND P3, PT, |R15|, |R14|, PT ;  /* 0x4000000e0f00720b */ /* 0x000fe20003f7d200 */
[----:B------:R-:W-:Y:S01]  /*40d0*/  FADD.FTZ R15, |R14|, |R15| ;  /* 0x4000000f0e0f7221 */ /* 0x000fe20000010200 */
[----:B------:R-:W-:Y:S01]  /*40e0*/  FSETP.NEU.FTZ.AND P1, PT, R16, RZ, PT ;  /* 0x000000ff1000720b */ /* 0x000fe20003f3d000 */
[----:B------:R-:W-:Y:S01]  /*40f0*/  FFMA.FTZ R3, R2, R3, 0.042200751602649688721 ;  /* 0x3d2cdab202037423 */ /* 0x000fe20000010003 */
[----:B------:R-:W-:-:S03]  /*4100*/  IADD3 R7, PT, PT, R7, 0x80, RZ ;  /* 0x0000008007077810 */ /* 0x000fc60007ffe0ff */
        /* <DEDUP_REMOVED lines=17> */
[----:B------:R-:W-:-:S04]  /*4220*/  FSEL R14, R15, R14, P0 ;  /* 0x0000000e0f0e7208 */ /* 0x000fc80000000000 */
[----:B------:R-:W-:-:S05]  /*4230*/  F2FP.BF16.F32.PACK_AB R14, RZ, R14 ;  /* 0x0000000eff0e723e */ /* 0x000fca00000010ff */
[----:B------:R1:W-:Y:S02]  /*4240*/  STG.E.U16 desc[UR6][R12.64], R14 ;  /* 0x0000000e0c007986 */ /* 0x0003e4000c101506 */
.L_x_7105:
[----:B------:R-:W-:Y:S05]  /*4250*/  BSYNC.RECONVERGENT B1 ;  /* 0x0000000000017941 */ /* 0x000fea0003800200 */
.L_x_7104:
[----:B------:R-:W2:Y:S01]  /*4260*/  LDCU UR4, c[0x0][0x380] ;  /* 0x00007000ff0477ac */ /* 0x000ea20008000800 */
[----:B------:R-:W-:Y:S01]  /*4270*/  BSSY.RECONVERGENT B1, `(.L_x_7109) ;  /* 0x000019a000017945 */ /* 0x000fe20003800200 */
[----:B--2---:R-:W-:-:S13]  /*4280*/  ISETP.GE.AND P0, PT, R7, UR4, PT ;  /* 0x0000000407007c0c */ /* 0x004fda000bf06270 */
[----:B------:R-:W-:Y:S05]  /*4290*/  @P0 BRA `(.L_x_7110) ;  /* 0x00000018005c0947 */ /* 0x000fea0003800000 */
[----:B------:R-:W2:Y:S01]  /*42a0*/  LDCU.64 UR4, c[0x0][0x390] ;  /* 0x00007200ff0477ac */ /* 0x000ea20008000a00 */
[----:B------:R-:W-:Y:S01]  /*42b0*/  HFMA2 R2, -RZ, RZ, 0, 0 ;  /* 0x00000000ff027431 */ /* 0x000fe200000001ff */
[----:B------:R-:W-:Y:S01]  /*42c0*/  MOV R3, R7 ;  /* 0x0000000700037202 */ /* 0x000fe20000000f00 */
[----:B------:R-:W3:Y:S01]  /*42d0*/  LDCU UR8, c[0x0][0x38c] ;  /* 0x00007180ff0877ac */ /* 0x000ee20008000800 */
[----:B------:R-:W-:Y:S01]  /*42e0*/  ISETP.NE.AND P0, PT, R4, RZ, PT ;  /* 0x000000ff0400720c */ /* 0x000fe20003f05270 */
[----:B------:R-:W0:Y:S01]  /*42f0*/  LDCU.64 UR10, c[0x0][0x4b8] ;  /* 0x00009700ff0a77ac */ /* 0x000e220008000a00 */
[----:B--2---:R-:W-:Y:S01]  /*4300*/  IMAD.HI.U32 R8, R7, UR4, R2 ;  /* 0x0000000407087c27 */ /* 0x004fe2000f8e0002 */
[----:B------:R-:W2:Y:S04]  /*4310*/  LDCU UR4, c[0x0][0x4c0] ;  /* 0x00009800ff0477ac */ /* 0x000ea80008000800 */
[----:B------:R-:W-:-:S04]  /*4320*/  SHF.R.U32.HI R9, RZ, UR5, R8 ;  /* 0x00000005ff097c19 */ /* 0x000fc80008011608 */
[----:B------:R-:W-:-:S05]  /*4330*/  IADD3 R0, PT, PT, -R9, RZ, RZ ;  /* 0x000000ff09007210 */ /* 0x000fca0007ffe1ff */
[----:B---3--:R-:W-:-:S04]  /*4340*/  IMAD R0, R0, UR8, R7 ;  /* 0x0000000800007c24 */ /* 0x008fc8000f8e0207 */
[C---:B01----:R-:W-:Y:S02]  /*4350*/  IMAD R13, R0.reuse, UR10, RZ ;  /* 0x0000000a000d7c24 */ /* 0x043fe4000f8e02ff */
        /* <DEDUP_REMOVED lines=336> */
.L_x_7111:
        /* <DEDUP_REMOVED lines=28> */
.L_x_7113:
[----:B------:R-:W-:Y:S05]  /*5a20*/  BSYNC.RECONVERGENT B2 ;  /* 0x0000000000027941 */ /* 0x000fea0003800200 */
.L_x_7112:
        /* <DEDUP_REMOVED lines=30> */
.L_x_7110:
[----:B------:R-:W-:Y:S05]  /*5c10*/  BSYNC.RECONVERGENT B1 ;  /* 0x0000000000017941 */ /* 0x000fea0003800200 */
.L_x_7109:
[----:B------:R-:W3:Y:S02]  /*5c20*/  LDCU UR4, c[0x0][0x380] ;  /* 0x00007000ff0477ac */ /* 0x000ee40008000800 */
[----:B---3--:R-:W-:-:S13]  /*5c30*/  ISETP.GE.AND P0, PT, R7, UR4, PT ;  /* 0x0000000407007c0c */ /* 0x008fda000bf06270 */
[----:B------:R-:W-:Y:S05]  /*5c40*/  @P0 EXIT ;  /* 0x000000000000094d */ /* 0x000fea0003800000 */
[----:B------:R-:W3:Y:S01]  /*5c50*/  LDCU.64 UR4, c[0x0][0x390] ;  /* 0x00007200ff0477ac */ /* 0x000ee20008000a00 */
[----:B------:R-:W-:Y:S02]  /*5c60*/  MOV R2, RZ ;  /* 0x000000ff00027202 */ /* 0x000fe40000000f00 */
[----:B------:R-:W-:Y:S01]  /*5c70*/  MOV R3, R7 ;  /* 0x0000000700037202 */ /* 0x000fe20000000f00 */
[----:B------:R-:W4:Y:S01]  /*5c80*/  LDCU UR8, c[0x0][0x38c] ;  /* 0x00007180ff0877ac */ /* 0x000f220008000800 */
[----:B------:R-:W-:Y:S01]  /*5c90*/  ISETP.NE.AND P0, PT, R4, RZ, PT ;  /* 0x000000ff0400720c */ /* 0x000fe20003f05270 */
[----:B------:R-:W5:Y:S01]  /*5ca0*/  LDCU.64 UR10, c[0x0][0x4b8] ;  /* 0x00009700ff0a77ac */ /* 0x000f620008000a00 */
[----:B---3--:R-:W-:Y:S01]  /*5cb0*/  IMAD.HI.U32 R5, R7, UR4, R2 ;  /* 0x0000000407057c27 */ /* 0x008fe2000f8e0002 */
[----:B------:R-:W3:Y:S04]  /*5cc0*/  LDCU UR4, c[0x0][0x4c0] ;  /* 0x00009800ff0477ac */ /* 0x000ee80008000800 */
[----:B------:R-:W-:-:S04]  /*5cd0*/  SHF.R.U32.HI R5, RZ, UR5, R5 ;  /* 0x00000005ff057c19 */ /* 0x000fc80008011605 */
[----:B------:R-:W-:-:S05]  /*5ce0*/  IADD3 R0, PT, PT, -R5, RZ, RZ ;  /* 0x000000ff05007210 */ /* 0x000fca0007ffe1ff */
[----:B----4-:R-:W-:-:S04]  /*5cf0*/  IMAD R0, R0, UR8, R7 ;  /* 0x0000000800007c24 */ /* 0x010fc8000f8e0207 */
[C---:B-----5:R-:W-:Y:S02]  /*5d00*/  IMAD R7, R0.reuse, UR10, RZ ;  /* 0x0000000a00077c24 */ /* 0x060fe4000f8e02ff */
[C---:B------:R-:W-:Y:S02]  /*5d10*/  IMAD R2, R0.reuse, UR11, RZ ;  /* 0x0000000b00027c24 */ /* 0x040fe4000f8e02ff */
[----:B---3--:R-:W-:Y:S01]  /*5d20*/  IMAD R0, R0, UR4, RZ ;  /* 0x0000000400007c24 */ /* 0x008fe2000f8e02ff */
[----:B------:R-:W-:Y:S06]  /*5d30*/  @!P0 BRA `(.L_x_7114) ;  /* 0x0000001400348947 */ /* 0x000fec0003800000 */
[----:B------:R-:W3:Y:S01]  /*5d40*/  LDCU.64 UR8, c[0x0][0x398] ;  /* 0x00007300ff0877ac */ /* 0x000ee20008000a00 */
[----:B------:R-:W-:Y:S01]  /*5d50*/  HFMA2 R4, -RZ, RZ, 0, 0 ;  /* 0x00000000ff047431 */ /* 0x000fe200000001ff */
[----:B------:R-:W-:Y:S01]  /*5d60*/  ISETP.NE.AND P0, PT, R6, 0x2, PT ;  /* 0x000000020600780c */ /* 0x000fe20003f05270 */
[----:B------:R-:W4:Y:S01]  /*5d70*/  LDCU UR4, c[0x0][0x3a0] ;  /* 0x00007400ff0477ac */ /* 0x000f220008000800 */
[----:B------:R-:W5:Y:S01]  /*5d80*/  LDCU UR5, c[0x0][0x4c4] ;  /* 0x00009880ff0577ac */ /* 0x000f620008000800 */
[----:B------:R-:W0:Y:S01]  /*5d90*/  LDCU.64 UR10, c[0x0][0x4c8] ;  /* 0x00009900ff0a77ac */ /* 0x000e220008000a00 */
[----:B---3--:R-:W-:-:S05]  /*5da0*/  IMAD.HI.U32 R8, R5, UR9, R4 ;  /* 0x0000000905087c27 */ /* 0x008fca000f8e0004 */
[----:B----4-:R-:W-:-:S04]  /*5db0*/  SHF.R.U32.HI R9, RZ, UR4, R8 ;  /* 0x00000004ff097c19 */ /* 0x010fc80008011608 */
[----:B------:R-:W-:-:S05]  /*5dc0*/  IADD3 R3, PT, PT, -R9, RZ, RZ ;  /* 0x000000ff09037210 */ /* 0x000fca0007ffe1ff */
[----:B------:R-:W-:-:S04]  /*5dd0*/  IMAD R5, R3, UR8, R5 ;  /* 0x0000000803057c24 */ /* 0x000fc8000f8e0205 */
[C---:B-----5:R-:W-:Y:S02]  /*5de0*/  IMAD R7, R5.reuse, UR5, R7 ;  /* 0x0000000505077c24 */ /* 0x060fe4000f8e0207 */
[C---:B0-----:R-:W-:Y:S02]  /*5df0*/  IMAD R2, R5.reuse, UR10, R2 ;  /* 0x0000000a05027c24 */ /* 0x041fe4000f8e0202 */
[----:B------:R-:W-:Y:S01]  /*5e00*/  IMAD R0, R5, UR11, R0 ;  /* 0x0000000b05007c24 */ /* 0x000fe2000f8e0200 */
[----:B------:R-:W-:Y:S06]  /*5e10*/  @!P0 BRA `(.L_x_7114) ;  /* 0x0000001000fc8947 */ /* 0x000fec0003800000 */
[----:B------:R-:W0:Y:S01]  /*5e20*/  LDCU.64 UR4, c[0x0][0x3a8] ;  /* 0x00007500ff0477ac */ /* 0x000e220008000a00 */
[----:B------:R-:W-:Y:S02]  /*5e30*/  MOV R8, RZ ;  /* 0x000000ff00087202 */ /* 0x000fe40000000f00 */
[----:B------:R-:W-:Y:S01]  /*5e40*/  ISETP.NE.AND P0, PT, R6, 0x3, PT ;  /* 0x000000030600780c */ /* 0x000fe20003f05270 */
[----:B------:R-:W3:Y:S01]  /*5e50*/  LDCU UR8, c[0x0][0x3a4] ;  /* 0x00007480ff0877ac */ /* 0x000ee20008000800 */
[----:B------:R-:W4:Y:S01]  /*5e60*/  LDCU.64 UR10, c[0x0][0x4d0] ;  /* 0x00009a00ff0a77ac */ /* 0x000f220008000a00 */
[----:B0-----:R-:W-:Y:S01]  /*5e70*/  IMAD.HI.U32 R4, R9, UR4, R8 ;  /* 0x0000000409047c27 */ /* 0x001fe2000f8e0008 */
[----:B------:R-:W0:Y:S04]  /*5e80*/  LDCU UR4, c[0x0][0x4d8] ;  /* 0x00009b00ff0477ac */ /* 0x000e280008000800 */
[----:B------:R-:W-:-:S04]  /*5e90*/  SHF.R.U32.HI R5, RZ, UR5, R4 ;  /* 0x00000005ff057c19 */ /* 0x000fc80008011604 */
[----:B------:R-:W-:-:S05]  /*5ea0*/  IADD3 R3, PT, PT, -R5, RZ, RZ ;  /* 0x000000ff05037210 */ /* 0x000fca0007ffe1ff */
[----:B---3--:R-:W-:-:S04]  /*5eb0*/  IMAD R9, R3, UR8, R9 ;  /* 0x0000000803097c24 */ /* 0x008fc8000f8e0209 */
[C---:B----4-:R-:W-:Y:S02]  /*5ec0*/  IMAD R7, R9.reuse, UR10, R7 ;  /* 0x0000000a09077c24 */ /* 0x050fe4000f8e0207 */
[C---:B------:R-:W-:Y:S02]  /*5ed0*/  IMAD R2, R9.reuse, UR11, R2 ;  /* 0x0000000b09027c24 */ /* 0x040fe4000f8e0202 */
[----:B0-----:R-:W-:Y:S01]  /*5ee0*/  IMAD R0, R9, UR4, R0 ;  /* 0x0000000409007c24 */ /* 0x001fe2000f8e0200 */
[----:B------:R-:W-:Y:S06]  /*5ef0*/  @!P0 BRA `(.L_x_7114) ;  /* 0x0000001000c48947 */ /* 0x000fec0003800000 */
[----:B------:R-:W0:Y:S01]  /*5f00*/  LDCU.64 UR8, c[0x0][0x3b0] ;  /* 0x00007600ff0877ac */ /* 0x000e220008000a00 */
[----:B------:R-:W-:Y:S02]  /*5f10*/  MOV R4, RZ ;  /* 0x000000ff00047202 */ /* 0x000fe40000000f00 */
[----:B------:R-:W-:Y:S01]  /*5f20*/  ISETP.NE.AND P0, PT, R6, 0x4, PT ;  /* 0x000000040600780c */ /* 0x000fe20003f05270 */
[----:B------:R-:W3:Y:S01]  /*5f30*/  LDCU UR4, c[0x0][0x3b8] ;  /* 0x00007700ff0477ac */ /* 0x000ee20008000800 */
[----:B------:R-:W4:Y:S01]  /*5f40*/  LDCU UR5, c[0x0][0x4dc] ;  /* 0x00009b80ff0577ac */ /* 0x000f220008000800 */
[----:B------:R-:W5:Y:S01]  /*5f50*/  LDCU.64 UR10, c[0x0][0x4e0] ;  /* 0x00009c00ff0a77ac */ /* 0x000f620008000a00 */
[----:B0-----:R-:W-:-:S05]  /*5f60*/  IMAD.HI.U32 R8, R5, UR9, R4 ;  /* 0x0000000905087c27 */ /* 0x001fca000f8e0004 */
[----:B---3--:R-:W-:-:S04]  /*5f70*/  SHF.R.U32.HI R9, RZ, UR4, R8 ;  /* 0x00000004ff097c19 */ /* 0x008fc80008011608 */
[----:B------:R-:W-:-:S05]  /*5f80*/  IADD3 R3, PT, PT, -R9, RZ, RZ ;  /* 0x000000ff09037210 */ /* 0x000fca0007ffe1ff */
[----:B------:R-:W-:-:S04]  /*5f90*/  IMAD R5, R3, UR8, R5 ;  /* 0x0000000803057c24 */ /* 0x000fc8000f8e0205 */
[C---:B----4-:R-:W-:Y:S02]  /*5fa0*/  IMAD R7, R5.reuse, UR5, R7 ;  /* 0x0000000505077c24 */ /* 0x050fe4000f8e0207 */
[C---:B-----5:R-:W-:Y:S02]  /*5fb0*/  IMAD R2, R5.reuse, UR10, R2 ;  /* 0x0000000a05027c24 */ /* 0x060fe4000f8e0202 */
[----:B------:R-:W-:Y:S01]  /*5fc0*/  IMAD R0, R5, UR11, R0 ;  /* 0x0000000b05007c24 */ /* 0x000fe2000f8e0200 */
[----:B------:R-:W-:Y:S06]  /*5fd0*/  @!P0 BRA `(.L_x_7114) ;  /* 0x00000010008c8947 */ /* 0x000fec0003800000 */
[----:B------:R-:W0:Y:S01]  /*5fe0*/  LDCU.64 UR4, c[0x0][0x3c0] ;  /* 0x00007800ff0477ac */ /* 0x000e220008000a00 */
[----:B------:R-:W-:Y:S01]  /*5ff0*/  HFMA2 R8, -RZ, RZ, 0, 0 ;  /* 0x00000000ff087431 */ /* 0x000fe200000001ff */
[----:B------:R-:W-:Y:S01]  /*6000*/  ISETP.NE.AND P0, PT, R6, 0x5, PT ;  /* 0x000000050600780c */ /* 0x000fe20003f05270 */
[----:B------:R-:W3:Y:S01]  /*6010*/  LDCU UR8, c[0x0][0x3bc] ;  /* 0x00007780ff0877ac */ /* 0x000ee20008000800 */
[----:B------:R-:W4:Y:S02]  /*6020*/  LDCU.64 UR10, c[0x0][0x4e8] ;  /* 0x00009d00ff0a77ac */ /* 0x000f240008000a00 */
        /* <DEDUP_REMOVED lines=38> */
[----:B------:R-:W-:Y:S01]  /*6290*/  HFMA2 R4, -RZ, RZ, 0, 0 ;  /* 0x00000000ff047431 */ /* 0x000fe200000001ff */
        /* <DEDUP_REMOVED lines=222> */
[----:B------:R-:W-:Y:S01]  /*7080*/  ISETP.NE.AND P0, PT, R6, 0x18, PT ;  /* 0x000000180600780c */ /* 0x000fe20003f05270 */
[----:B------:R-:W0:Y:S01]  /*7090*/  LDCU.64 UR8, c[0x0][0x4a0] ;  /* 0x00009400ff0877ac */ /* 0x000e220008000a00 */
[----:B------:R-:W-:Y:S01]  /*70a0*/  MOV R4, RZ ;  /* 0x000000ff00047202 */ /* 0x000fe20000000f00 */
[----:B------:R-:W3:Y:S01]  /*70b0*/  LDCU UR4, c[0x0][0x4a8] ;  /* 0x00009500ff0477ac */ /* 0x000ee20008000800 */
[----:B------:R-:W4:Y:S09]  /*70c0*/  LDCU UR5, c[0x0][0x5cc] ;  /* 0x0000b980ff0577ac */ /* 0x000f320008000800 */
[----:B-12---:R-:W1:Y:S01]  /*70d0*/  @P0 LDC.64 R12, c[0x0][0x4b0] ;  /* 0x00012c00ff0c0b82 */ /* 0x006e620000000a00 */
[----:B------:R-:W2:Y:S01]  /*70e0*/  LDCU.64 UR10, c[0x0][0x5d0] ;  /* 0x0000ba00ff0a77ac */ /* 0x000ea20008000a00 */
[----:B0-----:R-:W-:-:S06]  /*70f0*/  IMAD.HI.U32 R10, R5, UR9, R4 ;  /* 0x00000009050a7c27 */ /* 0x001fcc000f8e0004 */
[----:B------:R-:W0:Y:S01]  /*7100*/  @P0 LDC R15, c[0x0][0x4ac] ;  /* 0x00012b00ff0f0b82 */ /* 0x000e220000000800 */
[----:B---3--:R-:W-:Y:S02]  /*7110*/  SHF.R.U32.HI R11, RZ, UR4, R10 ;  /* 0x00000004ff0b7c19 */ /* 0x008fe4000801160a */
[----:B------:R-:W-:Y:S02]  /*7120*/  @P0 MOV R10, RZ ;  /* 0x000000ff000a0202 */ /* 0x000fe40000000f00 */
[----:B------:R-:W-:-:S03]  /*7130*/  IADD3 R3, PT, PT, -R11, RZ, RZ ;  /* 0x000000ff0b037210 */ /* 0x000fc60007ffe1ff */
[----:B------:R-:W3:Y:S02]  /*7140*/  @P0 LDC.64 R8, c[0x0][0x5d8] ;  /* 0x00017600ff080b82 */ /* 0x000ee40000000a00 */
[----:B------:R-:W-:-:S06]  /*7150*/  IMAD R5, R3, UR8, R5 ;  /* 0x0000000803057c24 */ /* 0x000fcc000f8e0205 */
[----:B------:R-:W5:Y:S01]  /*7160*/  @P0 LDC R6, c[0x0][0x5e0] ;  /* 0x00017800ff060b82 */ /* 0x000f620000000800 */
[----:B-1----:R-:W-:-:S04]  /*7170*/  @P0 IMAD.HI.U32 R4, R11, R12, R10 ;  /* 0x0000000c0b040227 */ /* 0x002fc800078e000a */
[C---:B----4-:R-:W-:Y:S01]  /*7180*/  IMAD R7, R5.reuse, UR5, R7 ;  /* 0x0000000505077c24 */ /* 0x050fe2000f8e0207 */
[----:B------:R-:W-:Y:S01]  /*7190*/  @P0 SHF.R.U32.HI R4, RZ, R13, R4 ;  /* 0x0000000dff040219 */ /* 0x000fe20000011604 */
[C---:B--2---:R-:W-:Y:S02]  /*71a0*/  IMAD R2, R5.reuse, UR10, R2 ;  /* 0x0000000a05027c24 */ /* 0x044fe4000f8e0202 */
[----:B------:R-:W-:Y:S01]  /*71b0*/  IMAD R0, R5, UR11, R0 ;  /* 0x0000000b05007c24 */ /* 0x000fe2000f8e0200 */
[----:B------:R-:W-:-:S05]  /*71c0*/  @P0 IADD3 R10, PT, PT, -R4, RZ, RZ ;  /* 0x000000ff040a0210 */ /* 0x000fca0007ffe1ff */
[----:B0-----:R-:W-:-:S04]  /*71d0*/  @P0 IMAD R11, R15, R10, R11 ;  /* 0x0000000a0f0b0224 */ /* 0x001fc800078e020b */
[C---:B---3--:R-:W-:Y:S02]  /*71e0*/  @P0 IMAD R7, R11.reuse, R8, R7 ;  /* 0x000000080b070224 */ /* 0x048fe400078e0207 */
[C---:B------:R-:W-:Y:S02]  /*71f0*/  @P0 IMAD R2, R11.reuse, R9, R2 ;  /* 0x000000090b020224 */ /* 0x040fe400078e0202 */
[----:B-----5:R-:W-:-:S07]  /*7200*/  @P0 IMAD R0, R11, R6, R0 ;  /* 0x000000060b000224 */ /* 0x020fce00078e0200 */
.L_x_7114:
[----:B------:R-:W3:Y:S01]  /*7210*/  LDCU.128 UR8, c[0x0][0x5f0] ;  /* 0x0000be00ff0877ac */ /* 0x000ee20008000c00 */
[----:B------:R-:W4:Y:S01]  /*7220*/  LDCU.64 UR4, c[0x0][0x5e8] ;  /* 0x0000bd00ff0477ac */ /* 0x000f220008000a00 */
[----:B---3--:R-:W-:Y:S02]  /*7230*/  IADD3 R2, P0, PT, R2, UR8, RZ ;  /* 0x0000000802027c10 */ /* 0x008fe4000ff1e0ff */
[----:B------:R-:W-:Y:S02]  /*7240*/  IADD3 R8, P1, PT, R0, UR10, RZ ;  /* 0x0000000a00087c10 */ /* 0x000fe4000ff3e0ff */
[----:B------:R-:W-:Y:S02]  /*7250*/  IADD3.X R3, PT, PT, RZ, UR9, RZ, P0, !PT ;  /* 0x00000009ff037c10 */ /* 0x000fe400087fe4ff */
[----:B------:R-:W-:-:S03]  /*7260*/  IADD3.X R9, PT, PT, RZ, UR11, RZ, P1, !PT ;  /* 0x0000000bff097c10 */ /* 0x000fc60008ffe4ff */
[----:B------:R-:W0:Y:S04]  /*7270*/  LDG.E.U16 R2, desc[UR6][R2.64] ;  /* 0x0000000602027981 */ /* 0x000e28000c1e1500 */
[----:B------:R-:W3:Y:S01]  /*7280*/  LDG.E.U16 R4, desc[UR6][R8.64] ;  /* 0x0000000608047981 */ /* 0x000ee2000c1e1500 */
[----:B------:R-:W-:Y:S01]  /*7290*/  BSSY.RECONVERGENT B1, `(.L_x_7115) ;  /* 0x0000014000017945 */ /* 0x000fe20003800200 */
[----:B012---:R-:W-:Y:S02]  /*72a0*/  SHF.L.U32 R13, R2, 0x10, RZ ;  /* 0x00000010020d7819 */ /* 0x007fe400000006ff */
        /* <DEDUP_REMOVED lines=9> */
[----:B------:R-:W-:Y:S01]  /*7340*/  FFMA R0, R5, R6, R5 ;  /* 0x0000000605007223 */ /* 0x000fe20000000005 */
[----:B----4-:R-:W-:-:S03]  /*7350*/  IADD3 R6, P1, PT, R7, UR4, RZ ;  /* 0x0000000407067c10 */ /* 0x010fc6000ff3e0ff */
[----:B------:R-:W-:Y:S01]  /*7360*/  FFMA R3, R11, R0, RZ ;  /* 0x000000000b037223 */ /* 0x000fe200000000ff */
[----:B------:R-:W-:-:S03]  /*7370*/  IADD3.X R7, PT, PT, RZ, UR5, RZ, P1, !PT ;  /* 0x00000005ff077c10 */ /* 0x000fc60008ffe4ff */
[----:B------:R-:W-:-:S04]  /*7380*/  FFMA R2, -R16, R3, R11 ;  /* 0x0000000310027223 */ /* 0x000fc8000000010b */
[----:B------:R-:W-:Y:S01]  /*7390*/  FFMA R0, R0, R2, R3 ;  /* 0x0000000200007223 */ /* 0x000fe20000000003 */
[----:B-1----:R-:W-:Y:S06]  /*73a0*/  @!P0 BRA `(.L_x_7116) ;  /* 0x0000000000088947 */ /* 0x002fec0003800000 */
[----:B------:R-:W-:-:S07]  /*73b0*/  MOV R2, 0x73d0 ;  /* 0x000073d000027802 */ /* 0x000fce0000000f00 */
[----:B------:R-:W-:Y:S05]  /*73c0*/  CALL.REL.NOINC `($__internal_2_$__cuda_sm3x_div_rn_ftz_f32_slowpath) ;  /* 0x00000000007c7944 */ /* 0x000fea0003c00000 */
.L_x_7116:
[----:B------:R-:W-:Y:S05]  /*73d0*/  BSYNC.RECONVERGENT B1 ;  /* 0x0000000000017941 */ /* 0x000fea0003800200 */
.L_x_7115:
[----:B------:R-:W-:Y:S01]  /*73e0*/  MOV R3, 0x3b33710b ;  /* 0x3b33710b00037802 */ /* 0x000fe20000000f00 */
[----:B------:R-:W-:Y:S01]  /*73f0*/  FMUL.FTZ R2, R0, R0 ;  /* 0x0000000000027220 */ /* 0x000fe20000410000 */
[----:B------:R-:W-:Y:S01]  /*7400*/  HFMA2 R5, -RZ, RZ, 1.857421875, -1409 ;  /* 0x3f6ee581ff057431 */ /* 0x000fe200000001ff */
        /* <DEDUP_REMOVED lines=25> */
[----:B------:R-:W-:Y:S01]  /*75a0*/  STG.E.U16 desc[UR6][R6.64], R13 ;  /* 0x0000000d06007986 */ /* 0x000fe2000c101506 */
[----:B------:R-:W-:Y:S05]  /*75b0*/  EXIT ;  /* 0x000000000000794d */ /* 0x000fea0003800000 */
        .weak           $__internal_2_$__cuda_sm3x_div_rn_ftz_f32_slowpath
        .type           $__internal_2_$__cuda_sm3x_div_rn_ftz_f32_slowpath,@function
        .size           $__internal_2_$__cuda_sm3x_div_rn_ftz_f32_slowpath,(.L_x_17824 - $__internal_2_$__cuda_sm3x_div_rn_ftz_f32_slowpath)
$__internal_2_$__cuda_sm3x_div_rn_ftz_f32_slowpath:
[----:B------:R-:W-:Y:S01]  /*75c0*/  SHF.R.U32.HI R3, RZ, 0x17, R16 ;  /* 0x00000017ff037819 */ /* 0x000fe20000011610 */
[----:B------:R-:W-:Y:S01]  /*75d0*/  BSSY.RECONVERGENT B0, `(.L_x_7117) ;  /* 0x0000046000007945 */ /* 0x000fe20003800200 */
[----:B------:R-:W-:-:S03]  /*75e0*/  SHF.R.U32.HI R8, RZ, 0x17, R11 ;  /* 0x00000017ff087819 */ /* 0x000fc6000001160b */
[----:B------:R-:W-:Y:S01]  /*75f0*/  BSSY.RELIABLE B3, `(.L_x_7118) ;  /* 0x000001d000037945 */ /* 0x000fe20003800100 */
[----:B------:R-:W-:Y:S02]  /*7600*/  LOP3.LUT R3, R3, 0xff, RZ, 0xc0, !PT ;  /* 0x000000ff03037812 */ /* 0x000fe400078ec0ff */
[----:B------:R-:W-:Y:S02]  /*7610*/  LOP3.LUT R8, R8, 0xff, RZ, 0xc0, !PT ;  /* 0x000000ff08087812 */ /* 0x000fe400078ec0ff */
[----:B------:R-:W-:Y:S02]  /*7620*/  IADD3 R0, PT, PT, R3, -0x1, RZ ;  /* 0xffffffff03007810 */ /* 0x000fe40007ffe0ff */
[----:B------:R-:W-:Y:S02]  /*7630*/  IADD3 R5, PT, PT, R8, -0x1, RZ ;  /* 0xffffffff08057810 */ /* 0x000fe40007ffe0ff */
        /* <DEDUP_REMOVED lines=24> */
.L_x_7119:
[----:B------:R-:W-:Y:S05]  /*77c0*/  BSYNC.RELIABLE B3 ;  /* 0x0000000000037941 */ /* 0x000fea0003800100 */
.L_x_7118:
[----:B------:R-:W-:Y:S01]  /*77d0*/  IADD3 R3, PT, PT, R3, -0x7f, RZ ;  /* 0xffffff8103037810 */ /* 0x000fe20007ffe0ff */
[----:B------:R-:W-:Y:S01]  /*77e0*/  BSSY.RECONVERGENT B3, `(.L_x_7124) ;  /* 0x000001b000037945 */ /* 0x000fe20003800200 */
[----:B------:R-:W-:-:S03]  /*77f0*/  IADD3 R8, PT, PT, R8, -0x7f, RZ ;  /* 0xffffff8108087810 */ /* 0x000fc60007ffe0ff */
[----:B------:R-:W-:Y:S01]  /*7800*/  IMAD R17, R3, -0x800000, R16 ;  /* 0xff80000003117824 */ /* 0x000fe200078e0210 */
[C---:B------:R-:W-:Y:S01]  /*7810*/  IADD3 R3, PT, PT, R8.reuse, -R3, RZ ;  /* 0x8000000308037210 */ /* 0x040fe20007ffe0ff */
[----:B------:R-:W-:Y:S02]  /*7820*/  IMAD R0, R8, -0x800000, R11 ;  /* 0xff80000008007824 */ /* 0x000fe400078e020b */
[----:B------:R-:W0:Y:S01]  /*7830*/  MUFU.RCP R10, R17 ;  /* 0x00000011000a7308 */ /* 0x000e220000001000 */
[----:B------:R-:W-:-:S04]  /*7840*/  FADD.FTZ R5, -R17, -RZ ;  /* 0x800000ff11057221 */ /* 0x000fc80000010100 */
        /* <DEDUP_REMOVED lines=8> */
[----:B------:R-:W-:-:S04]  /*78d0*/  LOP3.LUT R8, R5, 0xff, RZ, 0xc0, !PT ;  /* 0x000000ff05087812 */ /* 0x000fc800078ec0ff */
[----:B------:R-:W-:-:S04]  /*78e0*/  IADD3 R5, PT, PT, R8, R3, RZ ;  /* 0x0000000308057210 */ /* 0x000fc80007ffe0ff */
[----:B------:R-:W-:-:S04]  /*78f0*/  IADD3 R8, PT, PT, R5, -0x1, RZ ;  /* 0xffffffff05087810 */ /* 0x000fc80007ffe0ff */
        /* <DEDUP_REMOVED lines=8> */
.L_x_7125:
[----:B------:R-:W-:-:S07]  /*7980*/  LEA R0, R3, R0, 0x17 ;  /* 0x0000000003007211 */ /* 0x000fce00078eb8ff */
.L_x_7126:
[----:B------:R-:W-:Y:S05]  /*7990*/  BSYNC.RECONVERGENT B3 ;  /* 0x0000000000037941 */ /* 0x000fea0003800200 */
.L_x_7124:
[----:B------:R-:W-:Y:S05]  /*79a0*/  BRA `(.L_x_7127) ;  /* 0x0000000000207947 */ /* 0x000fea0003800000 */
.L_x_7123:
[----:B------:R-:W-:-:S04]  /*79b0*/  LOP3.LUT R11, R16, 0x80000000, R11, 0x48, !PT ;  /* 0x80000000100b7812 */ /* 0x000fc800078e480b */
[----:B------:R-:W-:Y:S01]  /*79c0*/  LOP3.LUT R0, R11, 0x7f800000, RZ, 0xfc, !PT ;  /* 0x7f8000000b007812 */ /* 0x000fe200078efcff */
[----:B------:R-:W-:Y:S06]  /*79d0*/  BRA `(.L_x_7127) ;  /* 0x0000000000147947 */ /* 0x000fec0003800000 */
.L_x_7122:
[----:B------:R-:W-:Y:S01]  /*79e0*/  LOP3.LUT R0, R16, 0x80000000, R11, 0x48, !PT ;  /* 0x8000000010007812 */ /* 0x000fe200078e480b */
[----:B------:R-:W-:Y:S06]  /*79f0*/  BRA `(.L_x_7127) ;  /* 0x00000000000c7947 */ /* 0x000fec0003800000 */
.L_x_7121:
[----:B------:R-:W0:Y:S01]  /*7a00*/  MUFU.RSQ R0, -QNAN ;  /* 0xffc0000000007908 */ /* 0x000e220000001400 */
[----:B------:R-:W-:Y:S05]  /*7a10*/  BRA `(.L_x_7127) ;  /* 0x0000000000047947 */ /* 0x000fea0003800000 */
.L_x_7120:
[----:B------:R-:W-:-:S07]  /*7a20*/  FADD.FTZ R0, R11, R16 ;  /* 0x000000100b007221 */ /* 0x000fce0000010000 */
.L_x_7127:
[----:B------:R-:W-:Y:S05]  /*7a30*/  BSYNC.RECONVERGENT B0 ;  /* 0x0000000000007941 */ /* 0x000fea0003800200 */
.L_x_7117:
[----:B------:R-:W-:-:S04]  /*7a40*/  HFMA2 R3, -RZ, RZ, 0, 0 ;  /* 0x00000000ff037431 */ /* 0x000fc800000001ff */
[----:B0-----:R-:W-:Y:S05]  /*7a50*/  RET.REL.NODEC R2 `(_ZN2at6native18elementwise_kernelILi128ELi4EZNS0_22gpu_kernel_impl_nocastINS0_13BinaryFunctorIN3c108BFloat16ES5_S5_ZZZNS0_17atan2_kernel_cudaERNS_18TensorIteratorBaseEENKUlvE_clEvENKUlvE2_clEvEUlS5_S5_E_EEEEvS7_RKT_EUliE_EEviT1_) ;  /* 0xffffff8402687950 */ /* 0x001fea0003c3ffff */
.L_x_7128:
        /* <DEDUP_REMOVED lines=10> */
.L_x_17824:


//--------------------- .text._ZN2at6native27unrolled_elementwise_kernelINS0_13BinaryFunctorIN3c108BFloat16ES4_S4_ZZZNS0_17atan2_kernel_cudaERNS_18TensorIteratorBaseEENKUlvE_clEvENKUlvE2_clEvEUlS4_S4_E_EESt5arrayIPcLm3EELi4E23TrivialOffsetCalculatorILi2EjESE_ILi1EjENS0_6memory15LoadWithoutCastENSH_16StoreWithoutCastEEEviT_T0_T2_T3_T4_T5_ --------------------------
	.section	.text._ZN2at6native27unrolled_elementwise_kernelINS0_13BinaryFunctorIN3c108BFloat16ES4_S4_ZZZNS0_17atan2_kernel_cudaERNS_18TensorIteratorBaseEENKUlvE_clEvENKUlvE2_clEvEUlS4_S4_E_EESt5arrayIPcLm3EELi4E23TrivialOffsetCalculatorILi2EjESE_ILi1EjENS0_6memory15LoadWithoutCastENSH_16StoreWithoutCastEEEviT_T0_T2_T3_T4_T5_,"ax",@progbits
	.align	128
        .global         _ZN2at6native27unrolled_elementwise_kernelINS0_13BinaryFunctorIN3c108BFloat16ES4_S4_ZZZNS0_17atan2_kernel_cudaERNS_18TensorIteratorBaseEENKUlvE_clEvENKUlvE2_clEvEUlS4_S4_E_EESt5arrayIPcLm3EELi4E23TrivialOffsetCalculatorILi2EjESE_ILi1EjENS0_6memory15LoadWithoutCastENSH_16StoreWithoutCastEEEviT_T0_T2_T3_T4_T5_
        .type           _ZN2at6native27unrolled_elementwise_kernelINS0_13BinaryFunctorIN3c108BFloat16ES4_S4_ZZZNS0_17atan2_kernel_cudaERNS_18TensorIteratorBaseEENKUlvE_clEvENKUlvE2_clEvEUlS4_S4_E_EESt5arrayIPcLm3EELi4E23TrivialOffsetCalculatorILi2EjESE_ILi1EjENS0_6memory15LoadWithoutCastENSH_16StoreWithoutCastEEEviT_T0_T2_T3_T4_T5_,@function
        .size           _ZN2at6native27unrolled_elementwise_kernelINS0_13BinaryFunctorIN3c108BFloat16ES4_S4_ZZZNS0_17atan2_kernel_cudaERNS_18TensorIteratorBaseEENKUlvE_clEvENKUlvE2_clEvEUlS4_S4_E_EESt5arrayIPcLm3EELi4E23TrivialOffsetCalculatorILi2EjESE_ILi1EjENS0_6memory15LoadWithoutCastENSH_16StoreWithoutCastEEEviT_T0_T2_T3_T4_T5_,(.L_x_17825 - _ZN2at6native27unrolled_elementwise_kernelINS0_13BinaryFunctorIN3c108BFloat16ES4_S4_ZZZNS0_17atan2_kernel_cudaERNS_18TensorIteratorBaseEENKUlvE_clEvENKUlvE2_clEvEUlS4_S4_E_EESt5arrayIPcLm3EELi4E23TrivialOffsetCalculatorILi2EjESE_ILi1EjENS0_6memory15LoadWithoutCastENSH_16StoreWithoutCastEEEviT_T0_T2_T3_T4_T5_)
        .other          _ZN2at6native27unrolled_elementwise_kernelINS0_13BinaryFunctorIN3c108BFloat16ES4_S4_ZZZNS0_17atan2_kernel_cudaERNS_18TensorIteratorBaseEENKUlvE_clEvENKUlvE2_clEvEUlS4_S4_E_EESt5arrayIPcLm3EELi4E23TrivialOffsetCalculatorILi2EjESE_ILi1EjENS0_6memory15LoadWithoutCastENSH_16StoreWithoutCastEEEviT_T0_T2_T3_T4_T5_,@"STO_CUDA_ENTRY STV_DEFAULT"
_ZN2at6native27unrolled_elementwise_kernelINS0_13BinaryFunctorIN3c108BFloat16ES4_S4_ZZZNS0_17atan2_kernel_cudaERNS_18TensorIteratorBaseEENKUlvE_clEvENKUlvE2_clEvEUlS4_S4_E_EESt5arrayIPcLm3EELi4E23TrivialOffsetCalculatorILi2EjESE_ILi1EjENS0_6memory15LoadWithoutCastENSH_16StoreWithoutCastEEEviT_T0_T2_T3_T4_T5_:
.text._ZN2at6native27unrolled_elementwise_kernelINS0_13BinaryFunctorIN3c108BFloat16ES4_S4_ZZZNS0_17atan2_kernel_cudaERNS_18TensorIteratorBaseEENKUlvE_clEvENKUlvE2_clEvEUlS4_S4_E_EESt5arrayIPcLm3EELi4E23TrivialOffsetCalculatorILi2EjESE_ILi1EjENS0_6memory15LoadWithoutCastENSH_16StoreWithoutCastEEEviT_T0_T2_T3_T4_T5_:
[----:B------:R-:W-:Y:S01]  /*0000*/  LDC R1, c[0x0][0x37c] ;  /* 0x0000df00ff017b82 */ /* 0x000fe20000000800 */
[----:B------:R-:W0:Y:S07]  /*0010*/  S2R R9, SR_CTAID.X ;  /* 0x0000000000097919 */ /* 0x000e2e0000002500 */
[----:B------:R-:W0:Y:S01]  /*0020*/  LDC R0, c[0x0][0x380] ;  /* 0x0000e000ff007b82 */ /* 0x000e220000000800 */
[----:B------:R-:W1:Y:S01]  /*0030*/  LDCU.64 UR4, c[0x0][0x358] ;  /* 0x00006b00ff0477ac */ /* 0x000e620008000a00 */
[----:B------:R-:W-:Y:S01]  /*0040*/  PRMT R12, RZ, 0x7610, R12 ;  /* 0x00007610ff0c7816 */ /* 0x000fe2000000000c */
[----:B------:R-:W2:Y:S01]  /*0050*/  S2R R4, SR_TID.X ;  /* 0x0000000000047919 */ /* 0x000ea20000002100 */
[----:B------:R-:W-:-:S04]  /*0060*/  PRMT R8, RZ, 0x7610, R8 ;  /* 0x00007610ff087816 */ /* 0x000fc80000000008 */
[----:B------:R-:W3:Y:S08]  /*0070*/  LDC.64 R2, c[0x0][0x390] ;  /* 0x0000e400ff027b82 */ /* 0x000ef00000000a00 */
[----:B------:R-:W4:Y:S08]  /*0080*/  LDC.64 R24, c[0x0][0x398] ;  /* 0x0000e600ff187b82 */ /* 0x000f300000000a00 */
[----:B------:R-:W1:Y:S01]  /*0090*/  LDC.64 R16, c[0x0][0x390] ;  /* 0x0000e400ff107b82 */ /* 0x000e620000000a00 */
[----:B0-----:R-:W-:-:S07]  /*00a0*/  IMAD R7, R9, -0x200, R0 ;  /* 0xfffffe0009077824 */ /* 0x001fce00078e0200 */
[----:B------:R-:W0:Y:S01]  /*00b0*/  LDC.64 R18, c[0x0][0x398] ;  /* 0x0000e600ff127b82 */ /* 0x000e220000000a00 */
[----:B------:R-:W-:Y:S02]  /*00c0*/  PRMT R0, RZ, 0x7610, R0 ;  /* 0x00007610ff007816 */ /* 0x000fe40000000000 */
[----:B--2---:R-:W-:Y:S02]  /*00d0*/  MOV R6, R4 ;  /* 0x0000000400067202 */ /* 0x004fe40000000f00 */
[----:B------:R-:W-:-:S03]  /*00e0*/  ISETP.GE.AND P0, PT, R4, R7, PT ;  /* 0x000000070400720c */ /* 0x000fc60003f06270 */
[----:B------:R-:W2:Y:S08]  /*00f0*/  LDC.64 R26, c[0x0][0x390] ;  /* 0x0000e400ff1a7b82 */ /* 0x000eb00000000a00 */
[----:B------:R-:W0:Y:S02]  /*0100*/  LDC.64 R10, c[0x0][0x398] ;  /* 0x0000e600ff0a7b82 */ /* 0x000e240000000a00 */
[----:B------:R-:W-:Y:S01]  /*0110*/  @!P0 IADD3 R4, PT, PT, R6, 0x80, RZ ;  /* 0x0000008006048810 */ /* 0x000fe20007ffe0ff */
[----:B------:R-:W-:-:S03]  /*0120*/  @!P0 IMAD R15, R9, 0x200, R6 ;  /* 0x00000200090f8824 */ /* 0x000fc600078e0206 */
[C---:B------:R-:W-:Y:S01]  /*0130*/  ISETP.GE.AND P1, PT, R4.reuse, R7, PT ;  /* 0x000000070400720c */ /* 0x040fe20003f26270 */
[C---:B---3--:R-:W-:Y:S01]  /*0140*/  @!P0 IMAD.WIDE.U32 R2, R15.reuse, 0x2, R2 ;  /* 0x000000020f028825 */ /* 0x048fe200078e0002 */
[----:B------:R-:W3:Y:S03]  /*0150*/  LDC.64 R20, c[0x0][0x390] ;  /* 0x0000e400ff147b82 */ /* 0x000ee60000000a00 */
[----:B----4-:R-:W-:Y:S01]  /*0160*/  @!P0 IMAD.WIDE.U32 R24, R15, 0x2, R24 ;  /* 0x000000020f188825 */ /* 0x010fe200078e0018 */
[----:B-1----:R1:W5:Y:S04]  /*0170*/  @!P0 LDG.E.U16 R0, desc[UR4][R2.64] ;  /* 0x0000000402008981 */ /* 0x002368000c1e1500 */
[----:B------:R-:W4:Y:S01]  /*0180*/  LDC.64 R22, c[0x0][0x398] ;  /* 0x0000e600ff167b82 */ /* 0x000f220000000a00 */
[----:B------:R-:W-:Y:S01]  /*0190*/  PRMT R14, RZ, 0x7610, R14 ;  /* 0x00007610ff0e7816 */ /* 0x000fe2000000000e */
[----:B------:R0:W5:Y:S01]  /*01a0*/  @!P0 LDG.E.U16 R8, desc[UR4][R24.64] ;  /* 0x0000000418088981 */ /* 0x000162000c1e1500 */
[----:B------:R-:W-:Y:S01]  /*01b0*/  @!P1 IMAD R13, R9, 0x200, R4 ;  /* 0x00000200090d9824 */ /* 0x000fe200078e0204 */
[----:B------:R-:W-:-:S02]  /*01c0*/  @!P1 IADD3 R4, PT, PT, R4, 0x80, RZ ;  /* 0x0000008004049810 */ /* 0x000fc40007ffe0ff */
[----:B-1----:R-:W-:Y:S01]  /*01d0*/  PRMT R3, RZ, 0x7610, R3 ;  /* 0x00007610ff037816 */ /* 0x002fe20000000003 */
[C---:B--2---:R-:W-:Y:S01]  /*01e0*/  @!P1 IMAD.WIDE.U32 R26, R13.reuse, 0x2, R26 ;  /* 0x000000020d1a9825 */ /* 0x044fe200078e001a */
[C---:B------:R-:W-:Y:S02]  /*01f0*/  ISETP.GE.AND P3, PT, R4.reuse, R7, PT ;  /* 0x000000070400720c */ /* 0x040fe40003f66270 */
[----:B------:R-:W-:Y:S01]  /*0200*/  PRMT R2, RZ, 0x7610, R2 ;  /* 0x00007610ff027816 */ /* 0x000fe20000000002 */
[----:B0-----:R-:W-:Y:S01]  /*0210*/  @!P1 IMAD.WIDE.U32 R10, R13, 0x2, R10 ;  /* 0x000000020d0a9825 */ /* 0x001fe200078e000a */
[----:B------:R0:W5:Y:S04]  /*0220*/  @!P1 LDG.E.U16 R12, desc[UR4][R26.64] ;  /* 0x000000041a0c9981 */ /* 0x000168000c1e1500 */
[----:B------:R0:W5:Y:S05]  /*0230*/  @!P1 LDG.E.U16 R14, desc[UR4][R10.64] ;  /* 0x000000040a0e9981 */ /* 0x00016a000c1e1500 */
[----:B------:R-:W-:Y:S01]  /*0240*/  @!P3 IMAD R5, R9, 0x200, R4 ;  /* 0x000002000905b824 */ /* 0x000fe200078e0204 */
[----:B------:R-:W-:-:S04]  /*0250*/  @!P3 IADD3 R4, PT, PT, R4, 0x80, RZ ;  /* 0x000000800404b810 */ /* 0x000fc80007ffe0ff */
[----:B------:R-:W-:Y:S01]  /*0260*/  ISETP.GE.AND P2, PT, R4, R7, PT ;  /* 0x000000070400720c */ /* 0x000fe20003f46270 */
[----:B------:R-:W-:-:S04]  /*0270*/  @!P3 IMAD.WIDE.U32 R16, R5, 0x2, R16 ;  /* 0x000000020510b825 */ /* 0x000fc800078e0010 */
[----:B------:R-:W-:Y:S01]  /*0280*/  @!P3 IMAD.WIDE.U32 R18, R5, 0x2, R18 ;  /* 0x000000020512b825 */ /* 0x000fe200078e0012 */
[----:B------:R-:W-:-:S06]  /*0290*/  PRMT R5, RZ, 0x7610, R5 ;  /* 0x00007610ff057816 */ /* 0x000fcc0000000005 */
[----:B------:R0:W5:Y:S01]  /*02a0*/  @!P3 LDG.E.U16 R5, desc[UR4][R16.64] ;  /* 0x000000041005b981 */ /* 0x000162000c1e1500 */
[----:B------:R-:W-:Y:S02]  /*02b0*/  @!P2 LEA R15, R9, R4, 0x9 ;  /* 0x00000004090fa211 */ /* 0x000fe400078e48ff */
[----:B------:R-:W-:-:S03]  /*02c0*/  PRMT R4, RZ, 0x7610, R4 ;  /* 0x00007610ff047816 */ /* 0x000fc60000000004 */
[----:B---3--:R-:W-:-:S03]  /*02d0*/  @!P2 IMAD.WIDE.U32 R20, R15, 0x2, R20 ;  /* 0x000000020f14a825 */ /* 0x008fc600078e0014 */
[----:B------:R0:W5:Y:S01]  /*02e0*/  @!P3 LDG.E.U16 R4, desc[UR4][R18.64] ;  /* 0x000000041204b981 */ /* 0x000162000c1e1500 */
[----:B----4-:R-:W-:-:S03]  /*02f0*/  @!P2 IMAD.WIDE.U32 R22, R15, 0x2, R22 ;  /* 0x000000020f16a825 */ /* 0x010fc600078e0016 */
[----:B------:R0:W5:Y:S04]  /*0300*/  @!P2 LDG.E.U16 R3, desc[UR4][R20.64] ;  /* 0x000000041403a981 */ /* 0x000168000c1e1500 */
[----:B------:R0:W5:Y:S01]  /*0310*/  @!P2 LDG.E.U16 R2, desc[UR4][R22.64] ;  /* 0x000000041602a981 */ /* 0x000162000c1e1500 */
[----:B------:R-:W-:Y:S01]  /*0320*/  ISETP.GE.AND P0, PT, R6, R7, PT ;  /* 0x000000070600720c */ /* 0x000fe20003f06270 */
[----:B------:R-:W-:-:S12]  /*0330*/  BSSY.RECONVERGENT B1, `(.L_x_7129) ;  /* 0x0000032000017945 */ /* 0x000fd80003800200 */
[----:B0-----:R-:W-:Y:S05]  /*0340*/  @P0 BRA `(.L_x_7130) ;  /* 0x0000000000c00947 */ /* 0x001fea0003800000 */
[----:B-----5:R-:W-:Y:S01]  /*0350*/  SHF.L.U32 R17, R0, 0x10, RZ ;  /* 0x0000001000117819 */ /* 0x020fe200000006ff */
[----:B------:R-:W-:Y:S01]  /*0360*/  IMAD.U32 R16, R8, 0x10000, RZ ;  /* 0x0001000008107824 */ /* 0x000fe200078e00ff */
[----:B------:R-:W-:Y:S03]  /*0370*/  BSSY.RECONVERGENT B2, `(.L_x_7131) ;  /* 0x0000011000027945 */ /* 0x000fe60003800200 */
[----:B------:R-:W-:Y:S01]  /*0380*/  FADD.FTZ R0, |R16|, -RZ ;  /* 0x800000ff10007221 */ /* 0x000fe20000010200 */
[C---:B------:R-:W-:Y:S01]  /*0390*/  FADD.FTZ R11, |R17|.reuse, -RZ ;  /* 0x800000ff110b7221 */ /* 0x040fe20000010200 */
        /* <DEDUP_REMOVED lines=12> */
[----:B------:R-:W-:Y:S05]  /*0460*/  CALL.REL.NOINC `($__internal_3_$__cuda_sm3x_div_rn_ftz_f32_slowpath) ;  /* 0x0000000c00887944 */ /* 0x000fea0003c00000 */
[----:B------:R-:W-:-:S07]  /*0470*/  IMAD.MOV.U32 R8, RZ, RZ, R0 ;  /* 0x000000ffff087224 */ /* 0x000fce00078e0000 */
.L_x_7132:
[----:B------:R-:W-:Y:S05]  /*0480*/  BSYNC.RECONVERGENT B2 ;  /* 0x0000000000027941 */ /* 0x000fea0003800200 */
.L_x_7131:
[----:B------:R-:W-:Y:S02]  /*0490*/  HFMA2 R11, -RZ, RZ, 0.89990234375, 10328 ;  /* 0x3b33710bff0b7431 */ /* 0x000fe400000001ff */
[----:B------:R-:W-:Y:S01]  /*04a0*/  FMUL.FTZ R0, R8, R8 ;  /* 0x0000000808007220 */ /* 0x000fe20000410000 */
[----:B------:R-:W-:Y:S01]  /*04b0*/  IMAD.MOV.U32 R13, RZ, RZ, 0x3f6ee581 ;  /* 0x3f6ee581ff0d7424 */ /* 0x000fe200078e00ff */
        /* <DEDUP_REMOVED lines=24> */
[----:B------:R-:W-:-:S07]  /*0640*/  F2FP.BF16.F32.PACK_AB R17, RZ, R17 ;  /* 0x00000011ff11723e */ /* 0x000fce00000010ff */
.L_x_7130:
[----:B------:R-:W-:Y:S05]  /*0650*/  BSYNC.RECONVERGENT B1 ;  /* 0x0000000000017941 */ /* 0x000fea0003800200 */
.L_x_7129:
[----:B------:R-:W-:Y:S01]  /*0660*/  VIADD R16, R6, 0x80 ;  /* 0x0000008006107836 */ /* 0x000fe20000000000 */
[----:B------:R-:W-:Y:S04]  /*0670*/  BSSY.RECONVERGENT B1, `(.L_x_7133) ;  /* 0x0000034000017945 */ /* 0x000fe80003800200 */
[----:B------:R-:W-:-:S13]  /*0680*/  ISETP.GE.AND P0, PT, R16, R7, PT ;  /* 0x000000071000720c */ /* 0x000fda0003f06270 */
[----:B------:R-:W-:Y:S05]  /*0690*/  @P0 BRA `(.L_x_7134) ;  /* 0x0000000000c40947 */ /* 0x000fea0003800000 */
        /* <DEDUP_REMOVED lines=16> */
[----:B------:R-:W-:Y:S02]  /*07a0*/  MOV R18, R12 ;  /* 0x0000000c00127202 */ /* 0x000fe40000000f00 */
[----:B------:R-:W-:-:S07]  /*07b0*/  MOV R8, 0x7d0 ;  /* 0x000007d000087802 */ /* 0x000fce0000000f00 */
[----:B------:R-:W-:Y:S05]  /*07c0*/  CALL.REL.NOINC `($__internal_3_$__cuda_sm3x_div_rn_ftz_f32_slowpath) ;  /* 0x0000000800b07944 */ /* 0x000fea0003c00000 */
[----:B------:R-:W-:-:S07]  /*07d0*/  IMAD.MOV.U32 R8, RZ, RZ, R0 ;  /* 0x000000ffff087224 */ /* 0x000fce00078e0000 */
.L_x_7136:
[----:B------:R-:W-:Y:S05]  /*07e0*/  BSYNC.RECONVERGENT B2 ;  /* 0x0000000000027941 */ /* 0x000fea0003800200 */
.L_x_7135:
        /* <DEDUP_REMOVED lines=28> */
.L_x_7134:
[----:B------:R-:W-:Y:S05]  /*09b0*/  BSYNC.RECONVERGENT B1 ;  /* 0x0000000000017941 */ /* 0x000fea0003800200 */
.L_x_7133:
[----:B-----5:R-:W-:Y:S01]  /*09c0*/  VIADD R0, R6, 0x100 ;  /* 0x0000010006007836 */ /* 0x020fe20000000000 */
[----:B------:R-:W-:Y:S04]  /*09d0*/  BSSY.RECONVERGENT B1, `(.L_x_7137) ;  /* 0x0000034000017945 */ /* 0x000fe80003800200 */
[----:B------:R-:W-:-:S13]  /*09e0*/  ISETP.GE.AND P0, PT, R0, R7, PT ;  /* 0x000000070000720c */ /* 0x000fda0003f06270 */
[----:B------:R-:W-:Y:S05]  /*09f0*/  @P0 BRA `(.L_x_7138) ;  /* 0x0000000000c40947 */ /* 0x000fea0003800000 */
[----:B------:R-:W-:Y:S01]  /*0a00*/  SHF.L.U32 R4, R4, 0x10, RZ ;  /* 0x0000001004047819 */ /* 0x000fe200000006ff */
        /* <DEDUP_REMOVED lines=19> */
.L_x_7140:
[----:B------:R-:W-:Y:S05]  /*0b40*/  BSYNC.RECONVERGENT B2 ;  /* 0x0000000000027941 */ /* 0x000fea0003800200 */
.L_x_7139:
[----:B------:R-:W-:Y:S02]  /*0b50*/  HFMA2 R11, -RZ, RZ, 0.89990234375, 10328 ;  /* 0x3b33710bff0b7431 */ /* 0x000fe400000001ff */
[----:B------:R-:W-:Y:S01]  /*0b60*/  FMUL.FTZ R0, R8, R8 ;  /* 0x0000000808007220 */ /* 0x000fe20000410000 */
[----:B------:R-:W-:Y:S01]  /*0b70*/  IMAD.MOV.U32 R13, RZ, RZ, 0x3f6ee581 ;  /* 0x3f6ee581ff0d7424 */ /* 0x000fe200078e00ff */
[C---:B------:R-:W-:Y:S02]  /*0b80*/  ISETP.GE.AND P0, PT, R4.reuse, RZ, PT ;  /* 0x000000ff0400720c */ /* 0x040fe40003f06270 */
[----:B------:R-:W-:Y:S01]  /*0b90*/  FSETP.NEU.FTZ.AND P2, PT, |R4|, |R21|, PT ;  /* 0x400000150400720b */ /* 0x000fe20003f5d200 */
[----:B------:R-:W-:Y:S01]  /*0ba0*/  FADD.FTZ R4, |R21|, |R4| ;  /* 0x4000000415047221 */ /* 0x000fe20000010200 */
[----:B------:R-:W-:Y:S02]  /*0bb0*/  FSETP.NEU.FTZ.AND P1, PT, R5, RZ, PT ;  /* 0x000000ff0500720b */ /* 0x000fe40003f3d000 */
[----:B------:R-:W-:Y:S01]  /*0bc0*/  FSEL R5, R13, 1.8663789033889770508, P5 ;  /* 0x3feee5810d057808 */ /* 0x000fe20002800000 */
        /* <DEDUP_REMOVED lines=20> */
.L_x_7138:
[----:B------:R-:W-:Y:S05]  /*0d10*/  BSYNC.RECONVERGENT B1 ;  /* 0x0000000000017941 */ /* 0x000fea0003800200 */
.L_x_7137:
[----:B------:R-:W-:Y:S01]  /*0d20*/  VIADD R0, R6, 0x180 ;  /* 0x0000018006007836 */ /* 0x000fe20000000000 */
        /* <DEDUP_REMOVED lines=23> */
.L_x_7144:
[----:B------:R-:W-:Y:S05]  /*0ea0*/  BSYNC.RECONVERGENT B2 ;  /* 0x0000000000027941 */ /* 0x000fea0003800200 */
.L_x_7143:
        /* <DEDUP_REMOVED lines=28> */
.L_x_7142:
[----:B------:R-:W-:Y:S05]  /*1070*/  BSYNC.RECONVERGENT B1 ;  /* 0x0000000000017941 */ /* 0x000fea0003800200 */
.L_x_7141:
[----:B------:R-:W-:Y:S01]  /*1080*/  ISETP.GE.AND P0, PT, R6, R7, PT ;  /* 0x000000070600720c */ /* 0x000fe20003f06270 */
[----:B------:R-:W-:Y:S04]  /*1090*/  BSSY.RECONVERGENT B0, `(.L_x_7145) ;  /* 0x0000017000007945 */ /* 0x000fe80003800200 */
[----:B------:R-:W-:Y:S08]  /*10a0*/  BSSY.RELIABLE B1, `(.L_x_7146) ;  /* 0x000000f000017945 */ /* 0x000ff00003800100 */
[----:B------:R-:W-:Y:S05]  /*10b0*/  @P0 BRA `(.L_x_7147) ;  /* 0x0000000000340947 */ /* 0x000fea0003800000 */
[----:B------:R-:W0:Y:S01]  /*10c0*/  LDC.64 R2, c[0x0][0x388] ;  /* 0x0000e200ff027b82 */ /* 0x000e220000000a00 */
[----:B------:R-:W-:Y:S01]  /*10d0*/  IMAD R5, R9, 0x200, R6 ;  /* 0x0000020009057824 */ /* 0x000fe200078e0206 */
[----:B------:R-:W-:-:S04]  /*10e0*/  MOV R6, R16 ;  /* 0x0000001000067202 */ /* 0x000fc80000000f00 */
[----:B------:R-:W-:-:S13]  /*10f0*/  ISETP.GE.AND P0, PT, R6, R7, PT ;  /* 0x000000070600720c */ /* 0x000fda0003f06270 */
[----:B------:R-:W-:Y:S05]  /*1100*/  @P0 BREAK.RELIABLE B1 ;  /* 0x0000000000010942 */ /* 0x000fea0003800100 */
[----:B0-----:R-:W-:-:S05]  /*1110*/  IMAD.WIDE.U32 R2, R5, 0x2, R2 ;  /* 0x0000000205027825 */ /* 0x001fca00078e0002 */
[----:B------:R0:W-:Y:S01]  /*1120*/  STG.E.U16 desc[UR4][R2.64], R17 ;  /* 0x0000001102007986 */ /* 0x0001e2000c101504 */
[----:B------:R-:W-:Y:S05]  /*1130*/  @P0 BRA `(.L_x_7148) ;  /* 0x0000000000300947 */ /* 0x000fea0003800000 */
[----:B0-----:R-:W0:Y:S01]  /*1140*/  LDC.64 R2, c[0x0][0x388] ;  /* 0x0000e200ff027b82 */ /* 0x001e220000000a00 */
[----:B------:R-:W-:Y:S01]  /*1150*/  IMAD R5, R9, 0x200, R6 ;  /* 0x0000020009057824 */ /* 0x000fe200078e0206 */
[----:B------:R-:W-:-:S03]  /*1160*/  IADD3 R6, PT, PT, R6, 0x80, RZ ;  /* 0x0000008006067810 */ /* 0x000fc60007ffe0ff */
[----:B0-----:R-:W-:-:S05]  /*1170*/  IMAD.WIDE.U32 R2, R5, 0x2, R2 ;  /* 0x0000000205027825 */ /* 0x001fca00078e0002 */
[----:B------:R0:W-:Y:S02]  /*1180*/  STG.E.U16 desc[UR4][R2.64], R12 ;  /* 0x0000000c02007986 */ /* 0x0001e4000c101504 */
.L_x_7147:
[----:B------:R-:W-:Y:S05]  /*1190*/  BSYNC.RELIABLE B1 ;  /* 0x0000000000017941 */ /* 0x000fea0003800100 */
.L_x_7146:
[----:B------:R-:W-:-:S13]  /*11a0*/  ISETP.GE.AND P0, PT, R6, R7, PT ;  /* 0x000000070600720c */ /* 0x000fda0003f06270 */
[----:B0-----:R-:W0:Y:S01]  /*11b0*/  @!P0 LDC.64 R2, c[0x0][0x388] ;  /* 0x0000e200ff028b82 */ /* 0x001e220000000a00 */
[----:B------:R-:W-:Y:S01]  /*11c0*/  @!P0 IMAD R5, R9, 0x200, R6 ;  /* 0x0000020009058824 */ /* 0x000fe200078e0206 */
[----:B------:R-:W-:-:S03]  /*11d0*/  @!P0 IADD3 R6, PT, PT, R6, 0x80, RZ ;  /* 0x0000008006068810 */ /* 0x000fc60007ffe0ff */
[----:B0-----:R-:W-:-:S05]  /*11e0*/  @!P0 IMAD.WIDE.U32 R2, R5, 0x2, R2 ;  /* 0x0000000205028825 */ /* 0x001fca00078e0002 */
[----:B------:R1:W-:Y:S02]  /*11f0*/  @!P0 STG.E.U16 desc[UR4][R2.64], R4 ;  /* 0x0000000402008986 */ /* 0x0003e4000c101504 */
.L_x_7148:
[----:B------:R-:W-:Y:S05]  /*1200*/  BSYNC.RECONVERGENT B0 ;  /* 0x0000000000007941 */ /* 0x000fea0003800200 */
.L_x_7145:
[----:B------:R-:W-:Y:S05]  /*1210*/  WARPSYNC.ALL ;  /* 0x0000000000007948 */ /* 0x000fea0003800000 */
[----:B------:R-:W-:-:S13]  /*1220*/  ISETP.GE.AND P0, PT, R6, R7, PT ;  /* 0x000000070600720c */ /* 0x000fda0003f06270 */
[----:B------:R-:W-:Y:S05]  /*1230*/  @P0 EXIT ;  /* 0x000000000000094d */ /* 0x000fea0003800000 */
[----:B01----:R-:W0:Y:S01]  /*1240*/  LDC.64 R2, c[0x0][0x388] ;  /* 0x0000e200ff027b82 */ /* 0x003e220000000a00 */
[----:B------:R-:W-:-:S04]  /*1250*/  IMAD R9, R9, 0x200, R6 ;  /* 0x0000020009097824 */ /* 0x000fc800078e0206 */
[----:B0-----:R-:W-:-:S05]  /*1260*/  IMAD.WIDE.U32 R2, R9, 0x2, R2 ;  /* 0x0000000209027825 */ /* 0x001fca00078e0002 */
[----:B------:R-:W-:Y:S01]  /*1270*/  STG.E.U16 desc[UR4][R2.64], R0 ;  /* 0x0000000002007986 */ /* 0x000fe2000c101504 */
[----:B------:R-:W-:Y:S05]  /*1280*/  EXIT ;  /* 0x000000000000794d */ /* 0x000fea0003800000 */
        .weak           $__internal_3_$__cuda_sm3x_div_rn_ftz_f32_slowpath
        .type           $__internal_3_$__cuda_sm3x_div_rn_ftz_f32_slowpath,@function
        .size           $__internal_3_$__cuda_sm3x_div_rn_ftz_f32_slowpath,(.L_x_17825 - $__internal_3_$__cuda_sm3x_div_rn_ftz_f32_slowpath)
$__internal_3_$__cuda_sm3x_div_rn_ftz_f32_slowpath:
[----:B------:R-:W-:Y:S01]  /*1290*/  SHF.R.U32.HI R10, RZ, 0x17, R18 ;  /* 0x00000017ff0a7819 */ /* 0x000fe20000011612 */
[----:B------:R-:W-:Y:S01]  /*12a0*/  BSSY.RECONVERGENT B0, `(.L_x_7149) ;  /* 0x0000046000007945 */ /* 0x000fe20003800200 */
[----:B------:R-:W-:-:S03]  /*12b0*/  SHF.R.U32.HI R13, RZ, 0x17, R0 ;  /* 0x00000017ff0d7819 */ /* 0x000fc60000011600 */
[----:B------:R-:W-:Y:S01]  /*12c0*/  BSSY.RELIABLE B3, `(.L_x_7150) ;  /* 0x000001d000037945 */ /* 0x000fe20003800100 */
[----:B------:R-:W-:Y:S02]  /*12d0*/  LOP3.LUT R10, R10, 0xff, RZ, 0xc0, !PT ;  /* 0x000000ff0a0a7812 */ /* 0x000fe400078ec0ff */
[----:B------:R-:W-:Y:S02]  /*12e0*/  LOP3.LUT R13, R13, 0xff, RZ, 0xc0, !PT ;  /* 0x000000ff0d0d7812 */ /* 0x000fe400078ec0ff */
[----:B------:R-:W-:-:S03]  /*12f0*/  IADD3 R11, PT, PT, R10, -0x1, RZ ;  /* 0xffffffff0a0b7810 */ /* 0x000fc60007ffe0ff */
[----:B------:R-:W-:Y:S01]  /*1300*/  VIADD R15, R13, 0xffffffff ;  /* 0xffffffff0d0f7836 */ /* 0x000fe20000000000 */
        /* <DEDUP_REMOVED lines=8> */
[----:B------:R-:W-:Y:S02]  /*1390*/  FSETP.NEU.FTZ.AND P0, PT, R0, RZ, PT ;  /* 0x000000ff0000720b */ /* 0x000fe40003f1d000 */
[----:B------:R-:W-:Y:S02]  /*13a0*/  FSETP.NEU.FTZ.AND P1, PT, R18, RZ, PT ;  /* 0x000000ff1200720b */ /* 0x000fe40003f3d000 */
[----:B------:R-:W-:-:S11]  /*13b0*/  FSETP.NEU.FTZ.AND P6, PT, R0, RZ, PT ;  /* 0x000000ff0000720b */ /* 0x000fd60003fdd000 */
[----:B------:R-:W-:Y:S05]  /*13c0*/  @!P1 BREAK.RELIABLE !P0, B3 ;  /* 0x0000000000039942 */ /* 0x000fea0004000100 */
[----:B------:R-:W-:Y:S05]  /*13d0*/  @!P1 BRA !P0, `(.L_x_7153) ;  /* 0x0000000000bc9947 */ /* 0x000fea0004000000 */
[----:B------:R-:W-:Y:S02]  /*13e0*/  FSETP.NEU.FTZ.AND P3, PT, |R0|, +INF , PT ;  /* 0x7f8000000000780b */ /* 0x000fe40003f7d200 */
        /* <DEDUP_REMOVED lines=10> */
.L_x_7151:
[----:B------:R-:W-:Y:S05]  /*1490*/  BSYNC.RELIABLE B3 ;  /* 0x0000000000037941 */ /* 0x000fea0003800100 */
.L_x_7150:
[----:B------:R-:W-:Y:S01]  /*14a0*/  IADD3 R10, PT, PT, R10, -0x7f, RZ ;  /* 0xffffff810a0a7810 */ /* 0x000fe20007ffe0ff */
[----:B------:R-:W-:Y:S01]  /*14b0*/  VIADD R13, R13, 0xffffff81 ;  /* 0xffffff810d0d7836 */ /* 0x000fe20000000000 */
[----:B------:R-:W-:Y:S03]  /*14c0*/  BSSY.RECONVERGENT B3, `(.L_x_7156) ;  /* 0x000001a000037945 */ /* 0x000fe60003800200 */
[----:B------:R-:W-:Y:S02]  /*14d0*/  IMAD R22, R10, -0x800000, R18 ;  /* 0xff8000000a167824 */ /* 0x000fe400078e0212 */
[C---:B------:R-:W-:Y:S01]  /*14e0*/  IMAD R0, R13.reuse, -0x800000, R0 ;  /* 0xff8000000d007824 */ /* 0x040fe200078e0200 */
[----:B------:R-:W-:Y:S01]  /*14f0*/  IADD3 R13, PT, PT, R13, -R10, RZ ;  /* 0x8000000a0d0d7210 */ /* 0x000fe20007ffe0ff */
        /* <DEDUP_REMOVED lines=11> */
[----:B------:R-:W-:-:S05]  /*15b0*/  IMAD.IADD R10, R10, 0x1, R13 ;  /* 0x000000010a0a7824 */ /* 0x000fca00078e020d */
        /* <DEDUP_REMOVED lines=9> */
.L_x_7157:
[----:B------:R-:W-:-:S07]  /*1650*/  IMAD R0, R13, 0x800000, R0 ;  /* 0x008000000d007824 */ /* 0x000fce00078e0200 */
.L_x_7158:
[----:B------:R-:W-:Y:S05]  /*1660*/  BSYNC.RECONVERGENT B3 ;  /* 0x0000000000037941 */ /* 0x000fea0003800200 */
.L_x_7156:
[----:B------:R-:W-:Y:S05]  /*1670*/  BRA `(.L_x_7159) ;  /* 0x0000000000207947 */ /* 0x000fea0003800000 */
.L_x_7155:
[----:B------:R-:W-:-:S04]  /*1680*/  LOP3.LUT R0, R18, 0x80000000, R0, 0x48, !PT ;  /* 0x8000000012007812 */ /* 0x000fc800078e4800 */
[----:B------:R-:W-:Y:S01]  /*1690*/  LOP3.LUT R0, R0, 0x7f800000, RZ, 0xfc, !PT ;  /* 0x7f80000000007812 */ /* 0x000fe200078efcff */
[----:B------:R-:W-:Y:S06]  /*16a0*/  BRA `(.L_x_7159) ;  /* 0x0000000000147947 */ /* 0x000fec0003800000 */
.L_x_7154:
[----:B------:R-:W-:Y:S01]  /*16b0*/  LOP3.LUT R0, R18, 0x80000000, R0, 0x48, !PT ;  /* 0x8000000012007812 */ /* 0x000fe200078e4800 */
[----:B------:R-:W-:Y:S06]  /*16c0*/  BRA `(.L_x_7159) ;  /* 0x00000000000c7947 */ /* 0x000fec0003800000 */
.L_x_7153:
[----:B------:R-:W0:Y:S01]  /*16d0*/  MUFU.RSQ R0, -QNAN ;  /* 0xffc0000000007908 */ /* 0x000e220000001400 */
[----:B------:R-:W-:Y:S05]  /*16e0*/  BRA `(.L_x_7159) ;  /* 0x0000000000047947 */ /* 0x000fea0003800000 */
.L_x_7152:
[----:B------:R-:W-:-:S07]  /*16f0*/  FADD.FTZ R0, R0, R18 ;  /* 0x0000001200007221 */ /* 0x000fce0000010000 */
.L_x_7159:
[----:B------:R-:W-:Y:S05]  /*1700*/  BSYNC.RECONVERGENT B0 ;  /* 0x0000000000007941 */ /* 0x000fea0003800200 */
.L_x_7149:
[----:B------:R-:W-:Y:S01]  /*1710*/  MOV R10, R8 ;  /* 0x00000008000a7202 */ /* 0x000fe20000000f00 */
[----:B------:R-:W-:-:S04]  /*1720*/  IMAD.MOV.U32 R11, RZ, RZ, 0x0 ;  /* 0x00000000ff0b7424 */ /* 0x000fc800078e00ff */
[----:B0-----:R-:W-:Y:S05]  /*1730*/  RET.REL.NODEC R10 `(_ZN2at6native27unrolled_elementwise_kernelINS0_13BinaryFunctorIN3c108BFloat16ES4_S4_ZZZNS0_17atan2_kernel_cudaERNS_18TensorIteratorBaseEENKUlvE_clEvENKUlvE2_clEvEUlS4_S4_E_EESt5arrayIPcLm3EELi4E23TrivialOffsetCalculatorILi2EjESE_ILi1EjENS0_6memory15LoadWithoutCastENSH_16StoreWithoutCastEEEviT_T0_T2_T3_T4_T5_) ;  /* 0xffffffe80a307950 */ /* 0x001fea0003c3ffff */
.L_x_7160:
        /* <DEDUP_REMOVED lines=12> */
.L_x_17825:


//--------------------- .text._ZN2at6native29vectorized_elementwise_kernelILi2ENS0_13BinaryFunctorIN3c108BFloat16ES4_S4_ZZZNS0_17atan2_kernel_cudaERNS_18TensorIteratorBaseEENKUlvE_clEvENKUlvE2_clEvEUlS4_S4_E_EESt5arrayIPcLm3EEEEviT0_T1_ --------------------------
	.section	.text._ZN2at6native29vectorized_elementwise_kernelILi2ENS0_13BinaryFunctorIN3c108BFloat16ES4_S4_ZZZNS0_17atan2_kernel_cudaERNS_18TensorIteratorBaseEENKUlvE_clEvENKUlvE2_clEvEUlS4_S4_E_EESt5arrayIPcLm3EEEEviT0_T1_,"ax",@progbits
	.align	128
        .global         _ZN2at6native29vectorized_elementwise_kernelILi2ENS0_13BinaryFunctorIN3c108BFloat16ES4_S4_ZZZNS0_17atan2_kernel_cudaERNS_18TensorIteratorBaseEENKUlvE_clEvENKUlvE2_clEvEUlS4_S4_E_EESt5arrayIPcLm3EEEEviT0_T1_
        .type           _ZN2at6native29vectorized_elementwise_kernelILi2ENS0_13BinaryFunctorIN3c108BFloat16ES4_S4_ZZZNS0_17atan2_kernel_cudaERNS_18TensorIteratorBaseEENKUlvE_clEvENKUlvE2_clEvEUlS4_S4_E_EESt5arrayIPcLm3EEEEviT0_T1_,@function
        .size           _ZN2at6native29vectorized_elementwise_kernelILi2ENS0_13BinaryFunctorIN3c108BFloat16ES4_S4_ZZZNS0_17atan2_kernel_cudaERNS_18TensorIteratorBaseEENKUlvE_clEvENKUlvE2_clEvEUlS4_S4_E_EESt5arrayIPcLm3EEEEviT0_T1_,(.L_x_17826 - _ZN2at6native29vectorized_elementwise_kernelILi2ENS0_13BinaryFunctorIN3c108BFloat16ES4_S4_ZZZNS0_17atan2_kernel_cudaERNS_18TensorIteratorBaseEENKUlvE_clEvENKUlvE2_clEvEUlS4_S4_E_EESt5arrayIPcLm3EEEEviT0_T1_)
        .other          _ZN2at6native29vectorized_elementwise_kernelILi2ENS0_13BinaryFunctorIN3c108BFloat16ES4_S4_ZZZNS0_17atan2_kernel_cudaERNS_18TensorIteratorBaseEENKUlvE_clEvENKUlvE2_clEvEUlS4_S4_E_EESt5arrayIPcLm3EEEEviT0_T1_,@"STO_CUDA_ENTRY STV_DEFAULT"
_ZN2at6native29vectorized_elementwise_kernelILi2ENS0_13BinaryFunctorIN3c108BFloat16ES4_S4_ZZZNS0_17atan2_kernel_cudaERNS_18TensorIteratorBaseEENKUlvE_clEvENKUlvE2_clEvEUlS4_S4_E_EESt5arrayIPcLm3EEEEviT0_T1_:
.text._ZN2at6native29vectorized_elementwise_kernelILi2ENS0_13BinaryFunctorIN3c108BFloat16ES4_S4_ZZZNS0_17atan2_kernel_cudaERNS_18TensorIteratorBaseEENKUlvE_clEvENKUlvE2_clEvEUlS4_S4_E_EESt5arrayIPcLm3EEEEviT0_T1_:
[----:B------:R-:W-:Y:S01]  /*0000*/  LDC R1, c[0x0][0x37c] ;  /* 0x0000df00ff017b82 */ /* 0x000fe20000000800 */
[----:B------:R-:W0:Y:S01]  /*0010*/  S2R R17, SR_CTAID.X ;  /* 0x0000000000117919 */ /* 0x000e220000002500 */
[----:B------:R-:W1:Y:S01]  /*0020*/  LDCU UR6, c[0x0][0x380] ;  /* 0x00007000ff0677ac */ /* 0x000e620008000800 */
[----:B------:R-:W2:Y:S01]  /*0030*/  LDCU.64 UR4, c[0x0][0x358] ;  /* 0x00006b00ff0477ac */ /* 0x000ea20008000a00 */
[----:B0-----:R-:W-:-:S04]  /*0040*/  SHF.L.U32 R17, R17, 0xa, RZ ;  /* 0x0000000a11117819 */ /* 0x001fc800000006ff */
[----:B-1----:R-:W-:-:S04]  /*0050*/  IADD3 R15, PT, PT, -R17, UR6, RZ ;  /* 0x00000006110f7c10 */ /* 0x002fc8000fffe1ff */
[----:B------:R-:W-:-:S13]  /*0060*/  ISETP.GT.U32.AND P0, PT, R15, 0x3ff, PT ;  /* 0x000003ff0f00780c */ /* 0x000fda0003f04070 */
[----:B--2---:R-:W-:Y:S05]  /*0070*/  @P0 BRA `(.L_x_7161) ;  /* 0x0000002000fc0947 */ /* 0x004fea0003800000 */
[----:B------:R-:W0:Y:S01]  /*0080*/  S2R R4, SR_TID.X ;  /* 0x0000000000047919 */ /* 0x000e220000002100 */
[----:B------:R-:W1:Y:S01]  /*0090*/  LDC.64 R2, c[0x0][0x390] ;  /* 0x0000e400ff027b82 */ /* 0x000e620000000a00 */
[----:B------:R-:W-:Y:S02]  /*00a0*/  PRMT R20, RZ, 0x7610, R20 ;  /* 0x00007610ff147816 */ /* 0x000fe40000000014 */
[----:B------:R-:W-:Y:S02]  /*00b0*/  PRMT R22, RZ, 0x7610, R22 ;  /* 0x00007610ff167816 */ /* 0x000fe40000000016 */
[----:B------:R-:W-:-:S03]  /*00c0*/  PRMT R0, RZ, 0x7610, R0 ;  /* 0x00007610ff007816 */ /* 0x000fc60000000000 */
[----:B------:R-:W2:Y:S08]  /*00d0*/  LDC.64 R10, c[0x0][0x398] ;  /* 0x0000e600ff0a7b82 */ /* 0x000eb00000000a00 */
[----:B------:R-:W3:Y:S08]  /*00e0*/  LDC.64 R26, c[0x0][0x390] ;  /* 0x0000e400ff1a7b82 */ /* 0x000ef00000000a00 */
[----:B------:R-:W4:Y:S01]  /*00f0*/  LDC.64 R28, c[0x0][0x398] ;  /* 0x0000e600ff1c7b82 */ /* 0x000f220000000a00 */
[----:B------:R-:W-:-:S02]  /*0100*/  PRMT R16, RZ, 0x7610, R16 ;  /* 0x00007610ff107816 */ /* 0x000fc40000000010 */
[----:B0-----:R-:W-:-:S05]  /*0110*/  ISETP.GE.U32.AND P2, PT, R4, R15, PT ;  /* 0x0000000f0400720c */ /* 0x001fca0003f46070 */
[----:B------:R-:W0:Y:S01]  /*0120*/  LDC.64 R24, c[0x0][0x390] ;  /* 0x0000e400ff187b82 */ /* 0x000e220000000a00 */
[----:B------:R-:W-:-:S07]  /*0130*/  MOV R14, R4 ;  /* 0x00000004000e7202 */ /* 0x000fce0000000f00 */
[----:B------:R-:W0:Y:S01]  /*0140*/  LDC.64 R18, c[0x0][0x398] ;  /* 0x0000e600ff127b82 */ /* 0x000e220000000a00 */
[----:B------:R-:W-:Y:S01]  /*0150*/  @!P2 VIADD R4, R14, 0x80 ;  /* 0x000000800e04a836 */ /* 0x000fe20000000000 */
[----:B------:R-:W-:-:S06]  /*0160*/  @!P2 IADD3 R7, PT, PT, R17, R14, RZ ;  /* 0x0000000e1107a210 */ /* 0x000fcc0007ffe0ff */
[----:B------:R-:W0:Y:S01]  /*0170*/  LDC.64 R8, c[0x0][0x390] ;  /* 0x0000e400ff087b82 */ /* 0x000e220000000a00 */
[----:B------:R-:W-:Y:S01]  /*0180*/  ISETP.GE.U32.AND P3, PT, R4, R15, PT ;  /* 0x0000000f0400720c */ /* 0x000fe20003f66070 */
[----:B-1----:R-:W-:-:S04]  /*0190*/  @!P2 IMAD.WIDE.U32 R2, R7, 0x2, R2 ;  /* 0x000000020702a825 */ /* 0x002fc800078e0002 */
[----:B--2---:R-:W-:Y:S02]  /*01a0*/  @!P2 IMAD.WIDE.U32 R10, R7, 0x2, R10 ;  /* 0x00000002070aa825 */ /* 0x004fe400078e000a */
[----:B------:R-:W1:Y:S01]  /*01b0*/  LDC.64 R36, c[0x0][0x398] ;  /* 0x0000e600ff247b82 */ /* 0x000e620000000a00 */
[----:B------:R-:W-:Y:S01]  /*01c0*/  PRMT R12, RZ, 0x7610, R12 ;  /* 0x00007610ff0c7816 */ /* 0x000fe2000000000c */
[----:B------:R2:W5:Y:S04]  /*01d0*/  @!P2 LDG.E.U16 R0, desc[UR4][R2.64] ;  /* 0x000000040200a981 */ /* 0x000568000c1e1500 */
[----:B------:R-:W-:Y:S01]  /*01e0*/  @!P3 IADD3 R21, PT, PT, R17, R4, RZ ;  /* 0x000000041115b210 */ /* 0x000fe20007ffe0ff */
[----:B------:R-:W5:Y:S01]  /*01f0*/  @!P2 LDG.E.U16 R16, desc[UR4][R10.64] ;  /* 0x000000040a10a981 */ /* 0x000f62000c1e1500 */
[----:B------:R-:W-:Y:S01]  /*0200*/  @!P3 IADD3 R4, PT, PT, R4, 0x80, RZ ;  /* 0x000000800404b810 */ /* 0x000fe20007ffe0ff */
[----:B------:R-:W1:Y:S02]  /*0210*/  LDC.64 R34, c[0x0][0x390] ;  /* 0x0000e400ff227b82 */ /* 0x000e640000000a00 */
[----:B---3--:R-:W-:Y:S01]  /*0220*/  @!P3 IMAD.WIDE.U32 R26, R21, 0x2, R26 ;  /* 0x00000002151ab825 */ /* 0x008fe200078e001a */
[----:B------:R-:W-:-:S03]  /*0230*/  ISETP.GE.U32.AND P4, PT, R4, R15, PT ;  /* 0x0000000f0400720c */ /* 0x000fc60003f86070 */
[----:B----4-:R-:W-:Y:S01]  /*0240*/  @!P3 IMAD.WIDE.U32 R28, R21, 0x2, R28 ;  /* 0x00000002151cb825 */ /* 0x010fe200078e001c */
[----:B------:R3:W5:Y:S01]  /*0250*/  @!P3 LDG.E.U16 R20, desc[UR4][R26.64] ;  /* 0x000000041a14b981 */ /* 0x000762000c1e1500 */
[----:B--2---:R-:W2:Y:S03]  /*0260*/  LDC.64 R2, c[0x0][0x398] ;  /* 0x0000e600ff027b82 */ /* 0x004ea60000000a00 */
[----:B------:R4:W5:Y:S05]  /*0270*/  @!P3 LDG.E.U16 R22, desc[UR4][R28.64] ;  /* 0x000000041c16b981 */ /* 0x00096a000c1e1500 */
[----:B------:R-:W-:Y:S01]  /*0280*/  @!P4 IMAD.IADD R13, R17, 0x1, R4 ;  /* 0x00000001110dc824 */ /* 0x000fe200078e0204 */
[----:B------:R-:W-:Y:S01]  /*0290*/  @!P4 IADD3 R4, PT, PT, R4, 0x80, RZ ;  /* 0x000000800404c810 */ /* 0x000fe20007ffe0ff */
[----:B------:R-:W2:Y:S03]  /*02a0*/  LDC.64 R32, c[0x0][0x390] ;  /* 0x0000e400ff207b82 */ /* 0x000ea60000000a00 */
[----:B------:R-:W-:-:S05]  /*02b0*/  ISETP.GE.U32.AND P5, PT, R4, R15, PT ;  /* 0x0000000f0400720c */ /* 0x000fca0003fa6070 */
[----:B---3--:R-:W3:Y:S08]  /*02c0*/  LDC.64 R26, c[0x0][0x398] ;  /* 0x0000e600ff1a7b82 */ /* 0x008ef00000000a00 */
[----:B------:R-:W-:Y:S01]  /*02d0*/  @!P5 IADD3 R5, PT, PT, R17, R4, RZ ;  /* 0x000000041105d210 */ /* 0x000fe20007ffe0ff */
[----:B------:R-:W-:Y:S01]  /*02e0*/  @!P5 VIADD R4, R4, 0x80 ;  /* 0x000000800404d836 */ /* 0x000fe20000000000 */
[----:B------:R-:W3:Y:S04]  /*02f0*/  LDC.64 R30, c[0x0][0x390] ;  /* 0x0000e400ff1e7b82 */ /* 0x000ee80000000a00 */
[----:B------:R-:W-:-:S04]  /*0300*/  ISETP.GE.U32.AND P0, PT, R4, R15, PT ;  /* 0x0000000f0400720c */ /* 0x000fc80003f06070 */
[----:B----4-:R-:W4:Y:S09]  /*0310*/  LDC.64 R28, c[0x0][0x398] ;  /* 0x0000e600ff1c7b82 */ /* 0x010f320000000a00 */
[----:B------:R-:W-:Y:S01]  /*0320*/  @!P0 IADD3 R7, PT, PT, R17, R4, RZ ;  /* 0x0000000411078210 */ /* 0x000fe20007ffe0ff */
[----:B------:R-:W-:-:S05]  /*0330*/  @!P0 VIADD R4, R4, 0x80 ;  /* 0x0000008004048836 */ /* 0x000fca0000000000 */
[----:B------:R-:W-:Y:S01]  /*0340*/  ISETP.GE.U32.AND P1, PT, R4, R15, PT ;  /* 0x0000000f0400720c */ /* 0x000fe20003f26070 */
[----:B0-----:R-:W-:-:S04]  /*0350*/  @!P4 IMAD.WIDE.U32 R24, R13, 0x2, R24 ;  /* 0x000000020d18c825 */ /* 0x001fc800078e0018 */
[----:B------:R-:W-:-:S08]  /*0360*/  @!P4 IMAD.WIDE.U32 R18, R13, 0x2, R18 ;  /* 0x000000020d12c825 */ /* 0x000fd000078e0012 */
[----:B------:R-:W-:Y:S01]  /*0370*/  @!P1 IADD3 R21, PT, PT, R17, R4, RZ ;  /* 0x0000000411159210 */ /* 0x000fe20007ffe0ff */
[----:B------:R0:W5:Y:S01]  /*0380*/  @!P4 LDG.E.U16 R12, desc[UR4][R18.64] ;  /* 0x00000004120cc981 */ /* 0x000162000c1e1500 */
[----:B------:R-:W-:-:S04]  /*0390*/  @!P1 IADD3 R4, PT, PT, R4, 0x80, RZ ;  /* 0x0000008004049810 */ /* 0x000fc80007ffe0ff */
[----:B------:R-:W-:Y:S02]  /*03a0*/  ISETP.GE.U32.AND P3, PT, R4, R15, PT ;  /* 0x0000000f0400720c */ /* 0x000fe40003f66070 */
[----:B------:R-:W-:Y:S01]  /*03b0*/  PRMT R13, RZ, 0x7610, R13 ;  /* 0x00007610ff0d7816 */ /* 0x000fe2000000000d */
[C---:B------:R-:W-:Y:S01]  /*03c0*/  @!P5 IMAD.WIDE.U32 R8, R5.reuse, 0x2, R8 ;  /* 0x000000020508d825 */ /* 0x040fe200078e0008 */
[----:B0-----:R-:W0:Y:S04]  /*03d0*/  LDC.64 R18, c[0x0][0x398] ;  /* 0x0000e600ff127b82 */ /* 0x001e280000000a00 */
[----:B------:R2:W5:Y:S01]  /*03e0*/  @!P4 LDG.E.U16 R13, desc[UR4][R24.64] ;  /* 0x00000004180dc981 */ /* 0x000562000c1e1500 */
[----:B-1----:R-:W-:-:S04]  /*03f0*/  @!P5 IMAD.WIDE.U32 R36, R5, 0x2, R36 ;  /* 0x000000020524d825 */ /* 0x002fc800078e0024 */
[----:B------:R-:W-:Y:S01]  /*0400*/  @!P3 IMAD.IADD R5, R17, 0x1, R4 ;  /* 0x000000011105b824 */ /* 0x000fe200078e0204 */
[----:B------:R-:W-:Y:S01]  /*0410*/  @!P3 IADD3 R4, PT, PT, R4, 0x80, RZ ;  /* 0x000000800404b810 */ /* 0x000fe20007ffe0ff */
[----:B--2---:R-:W1:Y:S03]  /*0420*/  LDC.64 R24, c[0x0][0x390] ;  /* 0x0000e400ff187b82 */ /* 0x004e660000000a00 */
[----:B------:R-:W-:Y:S02]  /*0430*/  ISETP.GE.U32.AND P2, PT, R4, R15, PT ;  /* 0x0000000f0400720c */ /* 0x000fe40003f46070 */
[----:B------:R-:W-:Y:S01]  /*0440*/  PRMT R11, RZ, 0x7610, R11 ;  /* 0x00007610ff0b7816 */ /* 0x000fe2000000000b */
[----:B------:R-:W-:-:S05]  /*0450*/  @!P0 IMAD.WIDE.U32 R2, R7, 0x2, R2 ;  /* 0x0000000207028825 */ /* 0x000fca00078e0002 */
[----:B------:R2:W5:Y:S01]  /*0460*/  @!P5 LDG.E.U16 R11, desc[UR4][R8.64] ;  /* 0x00000004080bd981 */ /* 0x000562000c1e1500 */
[----:B------:R-:W-:-:S04]  /*0470*/  @!P0 IMAD.WIDE.U32 R34, R7, 0x2, R34 ;  /* 0x0000000207228825 */ /* 0x000fc800078e0022 */
[----:B------:R-:W-:Y:S02]  /*0480*/  @!P2 IADD3 R23, PT, PT, R17, R4, RZ ;  /* 0x000000041117a210 */ /* 0x000fe40007ffe0ff */
[----:B--2---:R-:W-:Y:S01]  /*0490*/  PRMT R8, RZ, 0x7610, R8 ;  /* 0x00007610ff087816 */ /* 0x004fe20000000008 */
[C---:B0-----:R-:W-:Y:S01]  /*04a0*/  @!P3 IMAD.WIDE.U32 R18, R5.reuse, 0x2, R18 ;  /* 0x000000020512b825 */ /* 0x041fe200078e0012 */
[----:B------:R-:W-:Y:S02]  /*04b0*/  PRMT R10, RZ, 0x7610, R10 ;  /* 0x00007610ff0a7816 */ /* 0x000fe4000000000a */
[----:B------:R-:W-:Y:S01]  /*04c0*/  PRMT R7, RZ, 0x7610, R7 ;  /* 0x00007610ff077816 */ /* 0x000fe20000000007 */
[----:B-1----:R-:W-:Y:S01]  /*04d0*/  @!P3 IMAD.WIDE.U32 R24, R5, 0x2, R24 ;  /* 0x000000020518b825 */ /* 0x002fe200078e0018 */
[----:B------:R0:W5:Y:S01]  /*04e0*/  @!P0 LDG.E.U16 R8, desc[UR4][R2.64] ;  /* 0x0000000402088981 */ /* 0x000162000c1e1500 */
[----:B------:R-:W-:Y:S02]  /*04f0*/  PRMT R6, RZ, 0x7610, R6 ;  /* 0x00007610ff067816 */ /* 0x000fe40000000006 */
[----:B------:R-:W-:Y:S01]  /*0500*/  PRMT R5, RZ, 0x7610, R5 ;  /* 0x00007610ff057816 */ /* 0x000fe20000000005 */
[C---:B------:R-:W-:Y:S01]  /*0510*/  @!P1 IMAD.WIDE.U32 R32, R21.reuse, 0x2, R32 ;  /* 0x0000000215209825 */ /* 0x040fe200078e0020 */
[----:B------:R-:W-:Y:S01]  /*0520*/  PRMT R4, RZ, 0x7610, R4 ;  /* 0x00007610ff047816 */ /* 0x000fe20000000004 */
[----:B------:R1:W5:Y:S02]  /*0530*/  @!P5 LDG.E.U16 R10, desc[UR4][R36.64] ;  /* 0x00000004240ad981 */ /* 0x000364000c1e1500 */
[----:B---3--:R-:W-:Y:S01]  /*0540*/  @!P1 IMAD.WIDE.U32 R26, R21, 0x2, R26 ;  /* 0x00000002151a9825 */ /* 0x008fe200078e001a */
[----:B0-----:R-:W-:Y:S01]  /*0550*/  PRMT R3, RZ, 0x7610, R3 ;  /* 0x00007610ff037816 */ /* 0x001fe20000000003 */
[----:B------:R1:W5:Y:S01]  /*0560*/  @!P1 LDG.E.U16 R7, desc[UR4][R32.64] ;  /* 0x0000000420079981 */ /* 0x000362000c1e1500 */
[----:B------:R-:W-:Y:S01]  /*0570*/  PRMT R2, RZ, 0x7610, R2 ;  /* 0x00007610ff027816 */ /* 0x000fe20000000002 */
[----:B------:R-:W-:-:S02]  /*0580*/  @!P2 IMAD.WIDE.U32 R30, R23, 0x2, R30 ;  /* 0x00000002171ea825 */ /* 0x000fc400078e001e */
[----:B------:R1:W5:Y:S02]  /*0590*/  @!P1 LDG.E.U16 R6, desc[UR4][R26.64] ;  /* 0x000000041a069981 */ /* 0x000364000c1e1500 */
[----:B----4-:R-:W-:Y:S02]  /*05a0*/  @!P2 IMAD.WIDE.U32 R28, R23, 0x2, R28 ;  /* 0x00000002171ca825 */ /* 0x010fe400078e001c */
[----:B------:R1:W5:Y:S04]  /*05b0*/  @!P3 LDG.E.U16 R5, desc[UR4][R24.64] ;  /* 0x000000041805b981 */ /* 0x000368000c1e1500 */
[----:B------:R1:W5:Y:S04]  /*05c0*/  @!P3 LDG.E.U16 R4, desc[UR4][R18.64] ;  /* 0x000000041204b981 */ /* 0x000368000c1e1500 */
[----:B------:R1:W5:Y:S04]  /*05d0*/  @!P2 LDG.E.U16 R3, desc[UR4][R30.64] ;  /* 0x000000041e03a981 */ /* 0x000368000c1e1500 */
[----:B------:R1:W5:Y:S01]  /*05e0*/  @!P2 LDG.E.U16 R2, desc[UR4][R28.64] ;  /* 0x000000041c02a981 */ /* 0x000362000c1e1500 */
[----:B------:R-:W-:-:S06]  /*05f0*/  PRMT R9, RZ, 0x7610, R9 ;  /* 0x00007610ff097816 */ /* 0x000fcc0000000009 */
[----:B------:R1:W5:Y:S01]  /*0600*/  @!P0 LDG.E.U16 R9, desc[UR4][R34.64] ;  /* 0x0000000422098981 */ /* 0x000362000c1e1500 */
[----:B------:R-:W-:Y:S01]  /*0610*/  ISETP.GE.U32.AND P0, PT, R14, R15, PT ;  /* 0x0000000f0e00720c */ /* 0x000fe20003f06070 */
[----:B------:R-:W-:-:S12]  /*0620*/  BSSY.RECONVERGENT B2, `(.L_x_7162) ;  /* 0x0000032000027945 */ /* 0x000fd80003800200 */
[----:B-1----:R-:W-:Y:S05]  /*0630*/  @P0 BRA `(.L_x_7163) ;  /* 0x0000000000c00947 */ /* 0x002fea0003800000 */
        /* <DEDUP_REMOVED lines=17> */
[----:B------:R-:W-:Y:S05]  /*0750*/  CALL.REL.NOINC `($__internal_4_$__cuda_sm3x_div_rn_ftz_f32_slowpath) ;  /* 0x0000003400c07944 */ /* 0x000fea0003c00000 */
[----:B------:R-:W-:-:S07]  /*0760*/  MOV R16, R0 ;  /* 0x0000000000107202 */ /* 0x000fce0000000f00 */
.L_x_7165:
[----:B------:R-:W-:Y:S05]  /*0770*/  BSYNC.RECONVERGENT B3 ;  /* 0x0000000000037941 */ /* 0x000fea0003800200 */
.L_x_7164:
[----:B------:R-:W-:Y:S02]  /*0780*/  IMAD.MOV.U32 R19, RZ, RZ, 0x3b33710b ;  /* 0x3b33710bff137424 */ /* 0x000fe400078e00ff */
        /* <DEDUP_REMOVED lines=27> */
.L_x_7163:
[----:B------:R-:W-:Y:S05]  /*0940*/  BSYNC.RECONVERGENT B2 ;  /* 0x0000000000027941 */ /* 0x000fea0003800200 */
.L_x_7162:
[----:B------:R-:W-:Y:S01]  /*0950*/  VIADD R24, R14, 0x80 ;  /* 0x000000800e187836 */ /* 0x000fe20000000000 */
[----:B------:R-:W-:Y:S04]  /*0960*/  BSSY.RECONVERGENT B2, `(.L_x_7166) ;  /* 0x0000034000027945 */ /* 0x000fe80003800200 */
[----:B------:R-:W-:-:S13]  /*0970*/  ISETP.GE.U32.AND P0, PT, R24, R15, PT ;  /* 0x0000000f1800720c */ /* 0x000fda0003f06070 */
[----:B------:R-:W-:Y:S05]  /*0980*/  @P0 BRA `(.L_x_7167) ;  /* 0x0000000000c40947 */ /* 0x000fea0003800000 */
[----:B-----5:R-:W-:Y:S01]  /*0990*/  SHF.L.U32 R22, R22, 0x10, RZ ;  /* 0x0000001016167819 */ /* 0x020fe200000006ff */
[----:B------:R-:W-:Y:S01]  /*09a0*/  BSSY.RECONVERGENT B3, `(.L_x_7168) ;  /* 0x0000013000037945 */ /* 0x000fe20003800200 */
[----:B------:R-:W-:-:S03]  /*09b0*/  SHF.L.U32 R29, R20, 0x10, RZ ;  /* 0x00000010141d7819 */ /* 0x000fc600000006ff */
[----:B------:R-:W-:Y:S01]  /*09c0*/  FADD.FTZ R0, |R22|, -RZ ;  /* 0x800000ff16007221 */ /* 0x000fe20000010200 */
[C---:B------:R-:W-:Y:S01]  /*09d0*/  FSETP.GT.FTZ.AND P2, PT, |R29|.reuse, |R22|, PT ;  /* 0x400000161d00720b */ /* 0x040fe20003f54200 */
        /* <DEDUP_REMOVED lines=13> */
[----:B------:R-:W-:Y:S05]  /*0ab0*/  CALL.REL.NOINC `($__internal_4_$__cuda_sm3x_div_rn_ftz_f32_slowpath) ;  /* 0x0000003000e87944 */ /* 0x000fea0003c00000 */
[----:B------:R-:W-:-:S07]  /*0ac0*/  MOV R16, R0 ;  /* 0x0000000000107202 */ /* 0x000fce0000000f00 */
.L_x_7169:
[----:B------:R-:W-:Y:S05]  /*0ad0*/  BSYNC.RECONVERGENT B3 ;  /* 0x0000000000037941 */ /* 0x000fea0003800200 */
.L_x_7168:
        /* <DEDUP_REMOVED lines=28> */
.L_x_7167:
[----:B------:R-:W-:Y:S05]  /*0ca0*/  BSYNC.RECONVERGENT B2 ;  /* 0x0000000000027941 */ /* 0x000fea0003800200 */
.L_x_7166:
[----:B-----5:R-:W-:Y:S01]  /*0cb0*/  IADD3 R0, PT, PT, R14, 0x100, RZ ;  /* 0x000001000e007810 */ /* 0x020fe20007ffe0ff */
[----:B------:R-:W-:Y:S03]  /*0cc0*/  BSSY.RECONVERGENT B2, `(.L_x_7170) ;  /* 0x0000034000027945 */ /* 0x000fe60003800200 */
[----:B------:R-:W-:-:S13]  /*0cd0*/  ISETP.GE.U32.AND P0, PT, R0, R15, PT ;  /* 0x0000000f0000720c */ /* 0x000fda0003f06070 */
        /* <DEDUP_REMOVED lines=19> */
[----:B------:R-:W-:Y:S05]  /*0e10*/  CALL.REL.NOINC `($__internal_4_$__cuda_sm3x_div_rn_ftz_f32_slowpath) ;  /* 0x0000003000107944 */ /* 0x000fea0003c00000 */
[----:B------:R-:W-:-:S07]  /*0e20*/  IMAD.MOV.U32 R16, RZ, RZ, R0 ;  /* 0x000000ffff107224 */ /* 0x000fce00078e0000 */
.L_x_7173:
[----:B------:R-:W-:Y:S05]  /*0e30*/  BSYNC.RECONVERGENT B3 ;  /* 0x0000000000037941 */ /* 0x000fea0003800200 */
.L_x_7172:
        /* <DEDUP_REMOVED lines=27> */
[----:B------:R-:W-:-:S07]  /*0ff0*/  F2FP.BF16.F32.PACK_AB R12, RZ, R12 ;  /* 0x0000000cff0c723e */ /* 0x000fce00000010ff */
.L_x_7171:
[----:B------:R-:W-:Y:S05]  /*1000*/  BSYNC.RECONVERGENT B2 ;  /* 0x0000000000027941 */ /* 0x000fea0003800200 */
.L_x_7170:
[----:B------:R-:W-:Y:S01]  /*1010*/  IADD3 R0, PT, PT, R14, 0x180, RZ ;  /* 0x000001800e007810 */ /* 0x000fe20007ffe0ff */
        /* <DEDUP_REMOVED lines=22> */
.L_x_7177:
[----:B------:R-:W-:Y:S05]  /*1180*/  BSYNC.RECONVERGENT B3 ;  /* 0x0000000000037941 */ /* 0x000fea0003800200 */
.L_x_7176:
[----:B------:R-:W-:Y:S02]  /*1190*/  HFMA2 R19, -RZ, RZ, 0.89990234375, 10328 ;  /* 0x3b33710bff137431 */ /* 0x000fe400000001ff */
[----:B------:R-:W-:Y:S01]  /*11a0*/  FMUL.FTZ R0, R13, R13 ;  /* 0x0000000d0d007220 */ /* 0x000fe20000410000 */
        /* <DEDUP_REMOVED lines=11> */
[----:B------:R-:W-:Y:S01]  /*1260*/  FMUL.FTZ R0, R0, R19 ;  /* 0x0000001300007220 */ /* 0x000fe20000410000 */
[----:B------:R-:W-:-:S03]  /*1270*/  IMAD.MOV.U32 R19, RZ, RZ, 0x3f6ee581 ;  /* 0x3f6ee581ff137424 */ /* 0x000fc600078e00ff */
        /* <DEDUP_REMOVED lines=13> */
.L_x_7175:
[----:B------:R-:W-:Y:S05]  /*1350*/  BSYNC.RECONVERGENT B2 ;  /* 0x0000000000027941 */ /* 0x000fea0003800200 */
.L_x_7174:
        /* <DEDUP_REMOVED lines=23> */
.L_x_7181:
[----:B------:R-:W-:Y:S05]  /*14d0*/  BSYNC.RECONVERGENT B3 ;  /* 0x0000000000037941 */ /* 0x000fea0003800200 */
.L_x_7180:
[----:B------:R-:W-:Y:S02]  /*14e0*/  IMAD.MOV.U32 R13, RZ, RZ, 0x3b33710b ;  /* 0x3b33710bff0d7424 */ /* 0x000fe400078e00ff */
[----:B------:R-:W-:Y:S01]  /*14f0*/  FMUL.FTZ R0, R11, R11 ;  /* 0x0000000b0b007220 */ /* 0x000fe20000410000 */
[C---:B------:R-:W-:Y:S02]  /*1500*/  ISETP.GE.AND P0, PT, R8.reuse, RZ, PT ;  /* 0x000000ff0800720c */ /* 0x040fe40003f06270 */
[----:B------:R-:W-:Y:S01]  /*1510*/  FSETP.NEU.FTZ.AND P3, PT, |R8|, |R9|, PT ;  /* 0x400000090800720b */ /* 0x000fe20003f7d200 */
[----:B------:R-:W-:Y:S01]  /*1520*/  FFMA.FTZ R13, R0, R13, -0.015681877732276916504 ;  /* 0xbc807748000d7423 */ /* 0x000fe2000001000d */
[----:B------:R-:W-:Y:S01]  /*1530*/  FSETP.NEU.FTZ.AND P1, PT, R28, RZ, PT ;  /* 0x000000ff1c00720b */ /* 0x000fe20003f3d000 */
[----:B------:R-:W-:Y:S02]  /*1540*/  FADD.FTZ R8, |R9|, |R8| ;  /* 0x4000000809087221 */ /* 0x000fe40000010200 */
[----:B------:R-:W-:-:S04]  /*1550*/  FFMA.FTZ R13, R0, R13, 0.042200751602649688721 ;  /* 0x3d2cdab2000d7423 */ /* 0x000fc8000001000d */
[----:B------:R-:W-:-:S04]  /*1560*/  FFMA.FTZ R13, R0, R13, -0.074792981147766113281 ;  /* 0xbd992d10000d7423 */ /* 0x000fc8000001000d */
[----:B------:R-:W-:-:S04]  /*1570*/  FFMA.FTZ R13, R0, R13, 0.10640415549278259277 ;  /* 0x3dd9ea6c000d7423 */ /* 0x000fc8000001000d */
[----:B------:R-:W-:-:S04]  /*1580*/  FFMA.FTZ R13, R0, R13, -0.14207722246646881104 ;  /* 0xbe117cb1000d7423 */ /* 0x000fc8000001000d */
[----:B------:R-:W-:-:S04]  /*1590*/  FFMA.FTZ R13, R0, R13, 0.19993925094604492188 ;  /* 0x3e4cbce0000d7423 */ /* 0x000fc8000001000d */
[----:B------:R-:W-:-:S04]  /*15a0*/  FFMA.FTZ R13, R0, R13, -0.33333197236061096191 ;  /* 0xbeaaaa7d000d7423 */ /* 0x000fc8000001000d */
[----:B------:R-:W-:Y:S01]  /*15b0*/  FMUL.FTZ R0, R0, R13 ;  /* 0x0000000d00007220 */ /* 0x000fe20000410000 */
[----:B------:R-:W-:-:S03]  /*15c0*/  HFMA2 R13, -RZ, RZ, 1.857421875, -1409 ;  /* 0x3f6ee581ff0d7431 */ /* 0x000fc600000001ff */
        /* <DEDUP_REMOVED lines=13> */
.L_x_7179:
[----:B------:R-:W-:Y:S05]  /*16a0*/  BSYNC.RECONVERGENT B2 ;  /* 0x0000000000027941 */ /* 0x000fea0003800200 */
.L_x_7178:
[----:B------:R-:W-:Y:S01]  /*16b0*/  VIADD R0, R14, 0x280 ;  /* 0x000002800e007836 */ /* 0x000fe20000000000 */
[----:B------:R-:W-:Y:S04]  /*16c0*/  BSSY.RECONVERGENT B2, `(.L_x_7182) ;  /* 0x0000033000027945 */ /* 0x000fe80003800200 */
[----:B------:R-:W-:-:S13]  /*16d0*/  ISETP.GE.U32.AND P0, PT, R0, R15, PT ;  /* 0x0000000f0000720c */ /* 0x000fda0003f06070 */
[----:B------:R-:W-:Y:S05]  /*16e0*/  @P0 BRA `(.L_x_7183) ;  /* 0x0000000000c00947 */ /* 0x000fea0003800000 */
[----:B------:R-:W-:Y:S01]  /*16f0*/  SHF.L.U32 R6, R6, 0x10, RZ ;  /* 0x0000001006067819 */ /* 0x000fe200000006ff */
        /* <DEDUP_REMOVED lines=17> */
[----:B------:R-:W-:-:S07]  /*1810*/  IMAD.MOV.U32 R9, RZ, RZ, R0 ;  /* 0x000000ffff097224 */ /* 0x000fce00078e0000 */
.L_x_7185:
[----:B------:R-:W-:Y:S05]  /*1820*/  BSYNC.RECONVERGENT B3 ;  /* 0x0000000000037941 */ /* 0x000fea0003800200 */
.L_x_7184:
        /* <DEDUP_REMOVED lines=14> */
[----:B------:R-:W-:-:S03]  /*1910*/  MOV R11, 0x3f6ee581 ;  /* 0x3f6ee581000b7802 */ /* 0x000fc60000000f00 */
        /* <DEDUP_REMOVED lines=13> */
.L_x_7183:
[----:B------:R-:W-:Y:S05]  /*19f0*/  BSYNC.RECONVERGENT B2 ;  /* 0x0000000000027941 */ /* 0x000fea0003800200 */
.L_x_7182:
        /* <DEDUP_REMOVED lines=23> */
.L_x_7189:
[----:B------:R-:W-:Y:S05]  /*1b70*/  BSYNC.RECONVERGENT B3 ;  /* 0x0000000000037941 */ /* 0x000fea0003800200 */
.L_x_7188:
        /* <DEDUP_REMOVED lines=28> */
.L_x_7187:
[----:B------:R-:W-:Y:S05]  /*1d40*/  BSYNC.RECONVERGENT B2 ;  /* 0x0000000000027941 */ /* 0x000fea0003800200 */
.L_x_7186:
        /* <DEDUP_REMOVED lines=23> */
.L_x_7193:
[----:B------:R-:W-:Y:S05]  /*1ec0*/  BSYNC.RECONVERGENT B3 ;  /* 0x0000000000037941 */ /* 0x000fea0003800200 */
.L_x_7192:
        /* <DEDUP_REMOVED lines=28> */
.L_x_7191:
[----:B------:R-:W-:Y:S05]  /*2090*/  BSYNC.RECONVERGENT B2 ;  /* 0x0000000000027941 */ /* 0x000fea0003800200 */
.L_x_7190:
[----:B------:R-:W-:Y:S01]  /*20a0*/  ISETP.GE.U32.AND P0, PT, R14, R15, PT ;  /* 0x0000000f0e00720c */ /* 0x000fe20003f06070 */
[----:B------:R-:W-:Y:S04]  /*20b0*/  BSSY.RECONVERGENT B0, `(.L_x_7194) ;  /* 0x0000033000007945 */ /* 0x000fe80003800200 */
[----:B------:R-:W-:Y:S08]  /*20c0*/  BSSY.RELIABLE B1, `(.L_x_7195) ;  /* 0x000002b000017945 */ /* 0x000ff00003800100 */
[----:B------:R-:W-:Y:S05]  /*20d0*/  @P0 BRA `(.L_x_7196) ;  /* 0x0000000000300947 */ /* 0x000fea0003800000 */
[----:B------:R-:W0:Y:S01]  /*20e0*/  LDC.64 R2, c[0x0][0x388] ;  /* 0x0000e200ff027b82 */ /* 0x000e220000000a00 */
[----:B------:R-:W-:Y:S01]  /*20f0*/  IMAD.IADD R5, R17, 0x1, R14 ;  /* 0x0000000111057824 */ /* 0x000fe200078e020e */
[----:B------:R-:W-:-:S04]  /*2100*/  MOV R14, R24 ;  /* 0x00000018000e7202 */ /* 0x000fc80000000f00 */
        /* <DEDUP_REMOVED lines=9> */
.L_x_7196:
[----:B------:R-:W-:-:S13]  /*21a0*/  ISETP.GE.U32.AND P0, PT, R14, R15, PT ;  /* 0x0000000f0e00720c */ /* 0x000fda0003f06070 */
[----:B------:R-:W-:Y:S05]  /*21b0*/  @P0 BRA `(.L_x_7198) ;  /* 0x0000000000300947 */ /* 0x000fea0003800000 */
[----:B0-----:R-:W0:Y:S01]  /*21c0*/  LDC.64 R2, c[0x0][0x388] ;  /* 0x0000e200ff027b82 */ /* 0x001e220000000a00 */
[----:B------:R-:W-:Y:S02]  /*21d0*/  IADD3 R5, PT, PT, R17, R14, RZ ;  /* 0x0000000e11057210 */ /* 0x000fe40007ffe0ff */
[----:B------:R-:W-:-:S03]  /*21e0*/  IADD3 R14, PT, PT, R14, 0x80, RZ ;  /* 0x000000800e0e7810 */ /* 0x000fc60007ffe0ff */
[----:B0-----:R-:W-:-:S05]  /*21f0*/  IMAD.WIDE.U32 R2, R5, 0x2, R2 ;  /* 0x0000000205027825 */ /* 0x001fca00078e0002 */
[----:B------:R1:W-:Y:S02]  /*2200*/  STG.E.U16 desc[UR4][R2.64], R12 ;  /* 0x0000000c02007986 */ /* 0x0003e4000c101504 */
.L_x_7197:
[----:B------:R-:W-:-:S13]  /*2210*/  ISETP.GE.U32.AND P0, PT, R14, R15, PT ;  /* 0x0000000f0e00720c */ /* 0x000fda0003f06070 */
[----:B------:R-:W-:Y:S05]  /*2220*/  @P0 BRA `(.L_x_7199) ;  /* 0x0000000000300947 */ /* 0x000fea0003800000 */
[----:B01----:R-:W0:Y:S01]  /*2230*/  LDC.64 R2, c[0x0][0x388] ;  /* 0x0000e200ff027b82 */ /* 0x003e220000000a00 */
[----:B------:R-:W-:Y:S01]  /*2240*/  IMAD.IADD R5, R17, 0x1, R14 ;  /* 0x0000000111057824 */ /* 0x000fe200078e020e */
[----:B------:R-:W-:-:S03]  /*2250*/  IADD3 R14, PT, PT, R14, 0x80, RZ ;  /* 0x000000800e0e7810 */ /* 0x000fc60007ffe0ff */
[----:B0-----:R-:W-:-:S05]  /*2260*/  IMAD.WIDE.U32 R2, R5, 0x2, R2 ;  /* 0x0000000205027825 */ /* 0x001fca00078e0002 */
[----:B------:R1:W-:Y:S02]  /*2270*/  STG.E.U16 desc[UR4][R2.64], R10 ;  /* 0x0000000a02007986 */ /* 0x0003e4000c101504 */
.L_x_7198:
[----:B------:R-:W-:-:S13]  /*2280*/  ISETP.GE.U32.AND P0, PT, R14, R15, PT ;  /* 0x0000000f0e00720c */ /* 0x000fda0003f06070 */
[----:B------:R-:W-:Y:S05]  /*2290*/  @P0 BRA `(.L_x_7200) ;  /* 0x0000000000340947 */ /* 0x000fea0003800000 */
[----:B01----:R-:W0:Y:S01]  /*22a0*/  LDC.64 R2, c[0x0][0x388] ;  /* 0x0000e200ff027b82 */ /* 0x003e220000000a00 */
[----:B------:R-:W-:Y:S01]  /*22b0*/  IADD3 R5, PT, PT, R17, R14, RZ ;  /* 0x0000000e11057210 */ /* 0x000fe20007ffe0ff */
[----:B------:R-:W-:-:S04]  /*22c0*/  VIADD R14, R14, 0x80 ;  /* 0x000000800e0e7836 */ /* 0x000fc80000000000 */
[----:B0-----:R-:W-:-:S05]  /*22d0*/  IMAD.WIDE.U32 R2, R5, 0x2, R2 ;  /* 0x0000000205027825 */ /* 0x001fca00078e0002 */
[----:B------:R2:W-:Y:S02]  /*22e0*/  STG.E.U16 desc[UR4][R2.64], R8 ;  /* 0x0000000802007986 */ /* 0x0005e4000c101504 */
.L_x_7199:
[----:B------:R-:W-:-:S13]  /*22f0*/  ISETP.GE.U32.AND P0, PT, R14, R15, PT ;  /* 0x0000000f0e00720c */ /* 0x000fda0003f06070 */
[----:B------:R-:W-:Y:S05]  /*2300*/  @P0 BREAK.RELIABLE B1 ;  /* 0x0000000000010942 */ /* 0x000fea0003800100 */
[----:B------:R-:W-:Y:S05]  /*2310*/  @P0 BRA `(.L_x_7201) ;  /* 0x0000000000300947 */ /* 0x000fea0003800000 */
[----:B012---:R-:W0:Y:S01]  /*2320*/  LDC.64 R2, c[0x0][0x388] ;  /* 0x0000e200ff027b82 */ /* 0x007e220000000a00 */
[----:B------:R-:W-:Y:S02]  /*2330*/  IADD3 R5, PT, PT, R17, R14, RZ ;  /* 0x0000000e11057210 */ /* 0x000fe40007ffe0ff */
[----:B------:R-:W-:-:S03]  /*2340*/  IADD3 R14, PT, PT, R14, 0x80, RZ ;  /* 0x000000800e0e7810 */ /* 0x000fc60007ffe0ff */
[----:B0-----:R-:W-:-:S05]  /*2350*/  IMAD.WIDE.U32 R2, R5, 0x2, R2 ;  /* 0x0000000205027825 */ /* 0x001fca00078e0002 */
[----:B------:R2:W-:Y:S02]  /*2360*/  STG.E.U16 desc[UR4][R2.64], R6 ;  /* 0x0000000602007986 */ /* 0x0005e4000c101504 */
.L_x_7200:
[----:B------:R-:W-:Y:S05]  /*2370*/  BSYNC.RELIABLE B1 ;  /* 0x0000000000017941 */ /* 0x000fea0003800100 */
.L_x_7195:
[----:B------:R-:W-:-:S13]  /*2380*/  ISETP.GE.U32.AND P0, PT, R14, R15, PT ;  /* 0x0000000f0e00720c */ /* 0x000fda0003f06070 */
[----:B012---:R-:W0:Y:S01]  /*2390*/  @!P0 LDC.64 R2, c[0x0][0x388] ;  /* 0x0000e200ff028b82 */ /* 0x007e220000000a00 */
[----:B------:R-:W-:Y:S01]  /*23a0*/  @!P0 IMAD.IADD R5, R17, 0x1, R14 ;  /* 0x0000000111058824 */ /* 0x000fe200078e020e */
[----:B------:R-:W-:-:S03]  /*23b0*/  @!P0 IADD3 R14, PT, PT, R14, 0x80, RZ ;  /* 0x000000800e0e8810 */ /* 0x000fc60007ffe0ff */
[----:B0-----:R-:W-:-:S05]  /*23c0*/  @!P0 IMAD.WIDE.U32 R2, R5, 0x2, R2 ;  /* 0x0000000205028825 */ /* 0x001fca00078e0002 */
[----:B------:R3:W-:Y:S02]  /*23d0*/  @!P0 STG.E.U16 desc[UR4][R2.64], R4 ;  /* 0x0000000402008986 */ /* 0x0007e4000c101504 */
.L_x_7201:
[----:B------:R-:W-:Y:S05]  /*23e0*/  BSYNC.RECONVERGENT B0 ;  /* 0x0000000000007941 */ /* 0x000fea0003800200 */
.L_x_7194:
[----:B------:R-:W-:Y:S05]  /*23f0*/  WARPSYNC.ALL ;  /* 0x0000000000007948 */ /* 0x000fea0003800000 */
[----:B------:R-:W-:-:S13]  /*2400*/  ISETP.GE.U32.AND P0, PT, R14, R15, PT ;  /* 0x0000000f0e00720c */ /* 0x000fda0003f06070 */
[----:B------:R-:W-:Y:S05]  /*2410*/  @P0 EXIT ;  /* 0x000000000000094d */ /* 0x000fea0003800000 */
[----:B0123--:R-:W0:Y:S01]  /*2420*/  LDC.64 R2, c[0x0][0x388] ;  /* 0x0000e200ff027b82 */ /* 0x00fe220000000a00 */
[----:B------:R-:W-:-:S05]  /*2430*/  IADD3 R17, PT, PT, R17, R14, RZ ;  /* 0x0000000e11117210 */ /* 0x000fca0007ffe0ff */
[----:B0-----:R-:W-:-:S05]  /*2440*/  IMAD.WIDE.U32 R2, R17, 0x2, R2 ;  /* 0x0000000211027825 */ /* 0x001fca00078e0002 */
[----:B------:R-:W-:Y:S01]  /*2450*/  STG.E.U16 desc[UR4][R2.64], R0 ;  /* 0x0000000002007986 */ /* 0x000fe2000c101504 */
[----:B------:R-:W-:Y:S05]  /*2460*/  EXIT ;  /* 0x000000000000794d */ /* 0x000fea0003800000 */
.L_x_7161:
[----:B------:R-:W0:Y:S01]  /*2470*/  S2R R2, SR_TID.X ;  /* 0x0000000000027919 */ /* 0x000e220000002100 */
[----:B------:R-:W1:Y:S08]  /*2480*/  LDC.64 R8, c[0x0][0x398] ;  /* 0x0000e600ff087b82 */ /* 0x000e700000000a00 */
[----:B------:R-:W2:Y:S01]  /*2490*/  LDC.64 R4, c[0x0][0x390] ;  /* 0x0000e400ff047b82 */ /* 0x000ea20000000a00 */
[----:B-1----:R-:W-:-:S04]  /*24a0*/  IMAD.WIDE.U32 R8, R17, 0x2, R8 ;  /* 0x0000000211087825 */ /* 0x002fc800078e0008 */
[----:B0-----:R-:W-:-:S04]  /*24b0*/  IMAD.WIDE.U32 R14, R2, 0x4, R8 ;  /* 0x00000004020e7825 */ /* 0x001fc800078e0008 */
[----:B--2---:R-:W-:Y:S01]  /*24c0*/  IMAD.WIDE.U32 R4, R17, 0x2, R4 ;  /* 0x0000000211047825 */ /* 0x004fe200078e0004 */
[----:B------:R-:W2:Y:S04]  /*24d0*/  LDG.E R16, desc[UR4][R14.64] ;  /* 0x000000040e107981 */ /* 0x000ea8000c1e1900 */
[----:B------:R-:W5:Y:S01]  /*24e0*/  LDG.E R9, desc[UR4][R14.64+0x400] ;  /* 0x000400040e097981 */ /* 0x000f62000c1e1900 */
[----:B------:R-:W-:-:S03]  /*24f0*/  IMAD.WIDE.U32 R6, R2, 0x4, R4 ;  /* 0x0000000402067825 */ /* 0x000fc600078e0004 */
[----:B------:R-:W5:Y:S04]  /*2500*/  LDG.E R4, desc[UR4][R14.64+0x200] ;  /* 0x000200040e047981 */ /* 0x000f68000c1e1900 */
[----:B------:R-:W3:Y:S04]  /*2510*/  LDG.E R11, desc[UR4][R6.64] ;  /* 0x00000004060b7981 */ /* 0x000ee8000c1e1900 */
[----:B------:R-:W5:Y:S04]  /*2520*/  LDG.E R12, desc[UR4][R14.64+0x600] ;  /* 0x000600040e0c7981 */ /* 0x000f68000c1e1900 */
[----:B------:R-:W5:Y:S04]  /*2530*/  LDG.E R5, desc[UR4][R6.64+0x200] ;  /* 0x0002000406057981 */ /* 0x000f68000c1e1900 */
[----:B------:R-:W5:Y:S04]  /*2540*/  LDG.E R10, desc[UR4][R6.64+0x400] ;  /* 0x00040004060a7981 */ /* 0x000f68000c1e1900 */
[----:B------:R0:W5:Y:S01]  /*2550*/  LDG.E R13, desc[UR4][R6.64+0x600] ;  /* 0x00060004060d7981 */ /* 0x000162000c1e1900 */
[----:B------:R-:W-:Y:S01]  /*2560*/  BSSY.RECONVERGENT B2, `(.L_x_7202) ;  /* 0x0000015000027945 */ /* 0x000fe20003800200 */
[----:B--2---:R-:W-:-:S05]  /*2570*/  SHF.L.U32 R3, R16, 0x10, RZ ;  /* 0x0000001010037819 */ /* 0x004fca00000006ff */
[----:B------:R-:W-:Y:S01]  /*2580*/  FADD.FTZ R0, |R3|, -RZ ;  /* 0x800000ff03007221 */ /* 0x000fe20000010200 */
[----:B---3--:R-:W-:-:S04]  /*2590*/  IMAD.U32 R8, R11, 0x10000, RZ ;  /* 0x000100000b087824 */ /* 0x008fc800078e00ff */
[C---:B------:R-:W-:Y:S01]  /*25a0*/  FADD.FTZ R19, |R8|.reuse, -RZ ;  /* 0x800000ff08137221 */ /* 0x040fe20000010200 */
[----:B------:R-:W-:-:S04]  /*25b0*/  FSETP.GT.FTZ.AND P2, PT, |R8|, |R3|, PT ;  /* 0x400000030800720b */ /* 0x000fc80003f54200 */
[----:B------:R-:W-:-:S04]  /*25c0*/  FSEL R28, R19, R0, P2 ;  /* 0x00000000131c7208 */ /* 0x000fc80001000000 */
[----:B------:R-:W0:Y:S01]  /*25d0*/  MUFU.RCP R21, R28 ;  /* 0x0000001c00157308 */ /* 0x000e220000001000 */
[----:B------:R-:W-:-:S07]  /*25e0*/  FSEL R0, R0, R19, P2 ;  /* 0x0000001300007208 */ /* 0x000fce0001000000 */
[----:B------:R-:W1:Y:S01]  /*25f0*/  FCHK P0, R0, R28 ;  /* 0x0000001c00007302 */ /* 0x000e620000000000 */
[----:B0-----:R-:W-:-:S04]  /*2600*/  FFMA R6, -R28, R21, 1 ;  /* 0x3f8000001c067423 */ /* 0x001fc80000000115 */
[----:B------:R-:W-:-:S04]  /*2610*/  FFMA R21, R21, R6, R21 ;  /* 0x0000000615157223 */ /* 0x000fc80000000015 */
[----:B------:R-:W-:-:S04]  /*2620*/  FFMA R6, R0, R21, RZ ;  /* 0x0000001500067223 */ /* 0x000fc800000000ff */
[----:B------:R-:W-:Y:S01]  /*2630*/  FFMA R7, -R28, R6, R0 ;  /* 0x000000061c077223 */ /* 0x000fe20000000100 */
[----:B------:R-:W-:-:S03]  /*2640*/  PRMT R11, R11, 0x7632, R11 ;  /* 0x000076320b0b7816 */ /* 0x000fc6000000000b */
[--C-:B------:R-:W-:Y:S01]  /*2650*/  FFMA R7, R21, R7, R6.reuse ;  /* 0x0000000715077223 */ /* 0x100fe20000000006 */
[----:B------:R-:W-:Y:S01]  /*2660*/  PRMT R6, R16, 0x7632, R6 ;  /* 0x0000763210067816 */ /* 0x000fe20000000006 */
[----:B-1----:R-:W-:Y:S06]  /*2670*/  @!P0 BRA `(.L_x_7203) ;  /* 0x00000000000c8947 */ /* 0x002fec0003800000 */
[----:B------:R-:W-:-:S07]  /*2680*/  MOV R16, 0x26a0 ;  /* 0x000026a000107802 */ /* 0x000fce0000000f00 */
[----:B-----5:R-:W-:Y:S05]  /*2690*/  CALL.REL.NOINC `($__internal_4_$__cuda_sm3x_div_rn_ftz_f32_slowpath) ;  /* 0x0000001400f07944 */ /* 0x020fea0003c00000 */
[----:B------:R-:W-:-:S07]  /*26a0*/  MOV R7, R0 ;  /* 0x0000000000077202 */ /* 0x000fce0000000f00 */
.L_x_7203:
[----:B------:R-:W-:Y:S05]  /*26b0*/  BSYNC.RECONVERGENT B2 ;  /* 0x0000000000027941 */ /* 0x000fea0003800200 */
.L_x_7202:
[----:B------:R-:W-:Y:S02]  /*26c0*/  IMAD.MOV.U32 R15, RZ, RZ, 0x3b33710b ;  /* 0x3b33710bff0f7424 */ /* 0x000fe400078e00ff */
[----:B------:R-:W-:Y:S01]  /*26d0*/  FMUL.FTZ R0, R7, R7 ;  /* 0x0000000707007220 */ /* 0x000fe20000410000 */
[----:B------:R-:W-:Y:S01]  /*26e0*/  SHF.L.U32 R6, R6, 0x10, RZ ;  /* 0x0000001006067819 */ /* 0x000fe200000006ff */
[----:B------:R-:W-:Y:S01]  /*26f0*/  BSSY.RECONVERGENT B2, `(.L_x_7204) ;  /* 0x000002c000027945 */ /* 0x000fe20003800200 */
[----:B------:R-:W-:Y:S01]  /*2700*/  SHF.L.U32 R11, R11, 0x10, RZ ;  /* 0x000000100b0b7819 */ /* 0x000fe200000006ff */
[----:B------:R-:W-:Y:S01]  /*2710*/  FFMA.FTZ R15, R0, R15, -0.015681877732276916504 ;  /* 0xbc807748000f7423 */ /* 0x000fe2000001000f */
[----:B------:R-:W-:Y:S01]  /*2720*/  ISETP.GE.AND P0, PT, R3, RZ, PT ;  /* 0x000000ff0300720c */ /* 0x000fe20003f06270 */
[----:B------:R-:W-:Y:S01]  /*2730*/  FADD.FTZ R16, |R6|, -RZ ;  /* 0x800000ff06107221 */ /* 0x000fe20000010200 */
[C---:B------:R-:W-:Y:S01]  /*2740*/  FSETP.GT.FTZ.AND P3, PT, |R11|.reuse, |R6|, PT ;  /* 0x400000060b00720b */ /* 0x040fe20003f74200 */
[----:B------:R-:W-:Y:S01]  /*2750*/  FFMA.FTZ R15, R0, R15, 0.042200751602649688721 ;  /* 0x3d2cdab2000f7423 */ /* 0x000fe2000001000f */
[----:B------:R-:W-:Y:S01]  /*2760*/  FADD.FTZ R19, |R11|, -RZ ;  /* 0x800000ff0b137221 */ /* 0x000fe20000010200 */
[----:B------:R-:W-:Y:S01]  /*2770*/  FSETP.NEU.FTZ.AND P1, PT, |R3|, |R8|, PT ;  /* 0x400000080300720b */ /* 0x000fe20003f3d200 */
[----:B------:R-:W-:Y:S01]  /*2780*/  FADD.FTZ R3, |R8|, |R3| ;  /* 0x4000000308037221 */ /* 0x000fe20000010200 */
[----:B------:R-:W-:-:S02]  /*2790*/  FFMA.FTZ R15, R0, R15, -0.074792981147766113281 ;  /* 0xbd992d10000f7423 */ /* 0x000fc4000001000f */
[----:B------:R-:W-:Y:S02]  /*27a0*/  FSEL R14, R19, R16, P3 ;  /* 0x00000010130e7208 */ /* 0x000fe40001800000 */
[C---:B------:R-:W-:Y:S02]  /*27b0*/  FFMA.FTZ R15, R0.reuse, R15, 0.10640415549278259277 ;  /* 0x3dd9ea6c000f7423 */ /* 0x040fe4000001000f */
[----:B------:R-:W0:Y:S02]  /*27c0*/  MUFU.RCP R21, R14 ;  /* 0x0000000e00157308 */ /* 0x000e240000001000 */
[----:B------:R-:W-:-:S04]  /*27d0*/  FFMA.FTZ R15, R0, R15, -0.14207722246646881104 ;  /* 0xbe117cb1000f7423 */ /* 0x000fc8000001000f */
[----:B------:R-:W-:-:S04]  /*27e0*/  FFMA.FTZ R15, R0, R15, 0.19993925094604492188 ;  /* 0x3e4cbce0000f7423 */ /* 0x000fc8000001000f */
[----:B------:R-:W-:-:S04]  /*27f0*/  FFMA.FTZ R15, R0, R15, -0.33333197236061096191 ;  /* 0xbeaaaa7d000f7423 */ /* 0x000fc8000001000f */
[----:B------:R-:W-:Y:S01]  /*2800*/  FMUL.FTZ R0, R0, R15 ;  /* 0x0000000f00007220 */ /* 0x000fe20000410000 */
[----:B------:R-:W-:Y:S02]  /*2810*/  IMAD.MOV.U32 R15, RZ, RZ, 0x3f6ee581 ;  /* 0x3f6ee581ff0f7424 */ /* 0x000fe400078e00ff */
[----:B0-----:R-:W-:Y:S01]  /*2820*/  FFMA R18, -R14, R21, 1 ;  /* 0x3f8000000e127423 */ /* 0x001fe20000000115 */
[----:B------:R-:W-:-:S03]  /*2830*/  FFMA.FTZ R0, R0, R7, R7 ;  /* 0x0000000700007223 */ /* 0x000fc60000010007 */
[----:B------:R-:W-:Y:S01]  /*2840*/  FFMA R21, R21, R18, R21 ;  /* 0x0000001215157223 */ /* 0x000fe20000000015 */
[C---:B------:R-:W-:Y:S01]  /*2850*/  FFMA.FTZ R7, R15.reuse, 1.6832555532455444336, -R0 ;  /* 0x3fd774eb0f077823 */ /* 0x040fe20000010800 */
[----:B------:R-:W-:-:S04]  /*2860*/  FSEL R15, R15, 1.8663789033889770508, P2 ;  /* 0x3feee5810f0f7808 */ /* 0x000fc80001000000 */
[----:B------:R-:W-:Y:S01]  /*2870*/  FSEL R7, R7, R0, P2 ;  /* 0x0000000007077208 */ /* 0x000fe20001000000 */
[----:B------:R-:W-:Y:S01]  /*2880*/  @!P2 FADD.FTZ R0, -R0, -RZ ;  /* 0x800000ff0000a221 */ /* 0x000fe20000010100 */
[----:B------:R-:W-:-:S03]  /*2890*/  FSETP.NEU.FTZ.AND P2, PT, R28, RZ, PT ;  /* 0x000000ff1c00720b */ /* 0x000fc60003f5d000 */
[----:B------:R-:W-:Y:S01]  /*28a0*/  @!P0 FFMA.FTZ R7, R15, 1.6832555532455444336, R0 ;  /* 0x3fd774eb0f078823 */ /* 0x000fe20000010000 */
[----:B------:R-:W-:Y:S01]  /*28b0*/  HFMA2 R15, -RZ, RZ, 2.04296875, -15.78125 ;  /* 0x4016cbe4ff0f7431 */ /* 0x000fe200000001ff */
[----:B------:R-:W-:-:S05]  /*28c0*/  FSEL R0, R16, R19, P3 ;  /* 0x0000001310007208 */ /* 0x000fca0001800000 */
[----:B------:R-:W-:Y:S01]  /*28d0*/  FFMA R16, R0, R21, RZ ;  /* 0x0000001500107223 */ /* 0x000fe200000000ff */
[----:B------:R-:W-:Y:S01]  /*28e0*/  @!P1 FSEL R7, R15, 0.78539818525314331055, !P0 ;  /* 0x3f490fdb0f079808 */ /* 0x000fe20004000000 */
[----:B------:R-:W0:Y:S01]  /*28f0*/  FCHK P1, R0, R14 ;  /* 0x0000000e00007302 */ /* 0x000e220000020000 */
[----:B------:R-:W-:Y:S01]  /*2900*/  @!P2 FSEL R7, RZ, 3.1415927410125732422, P0 ;  /* 0x40490fdbff07a808 */ /* 0x000fe20000000000 */
[----:B------:R-:W-:Y:S01]  /*2910*/  FFMA R15, -R14, R16, R0 ;  /* 0x000000100e0f7223 */ /* 0x000fe20000000100 */
[----:B------:R-:W-:Y:S02]  /*2920*/  FSETP.NAN.FTZ.AND P0, PT, |R3|, |R3|, PT ;  /* 0x400000030300720b */ /* 0x000fe40003f18200 */
[----:B------:R-:W-:Y:S01]  /*2930*/  LOP3.LUT R8, R7, 0x80000000, R8, 0xb8, !PT ;  /* 0x8000000007087812 */ /* 0x000fe200078eb808 */
[----:B------:R-:W-:-:S03]  /*2940*/  FFMA R15, R21, R15, R16 ;  /* 0x0000000f150f7223 */ /* 0x000fc60000000010 */
[----:B------:R-:W-:Y:S01]  /*2950*/  FSEL R7, R3, R8, P0 ;  /* 0x0000000803077208 */ /* 0x000fe20000000000 */
[----:B0-----:R-:W-:Y:S06]  /*2960*/  @!P1 BRA `(.L_x_7205) ;  /* 0x0000000000109947 */ /* 0x001fec0003800000 */
[----:B------:R-:W-:Y:S02]  /*2970*/  MOV R28, R14 ;  /* 0x0000000e001c7202 */ /* 0x000fe40000000f00 */
[----:B------:R-:W-:-:S07]  /*2980*/  MOV R16, 0x29a0 ;  /* 0x000029a000107802 */ /* 0x000fce0000000f00 */
[----:B-----5:R-:W-:Y:S05]  /*2990*/  CALL.REL.NOINC `($__internal_4_$__cuda_sm3x_div_rn_ftz_f32_slowpath) ;  /* 0x0000001400307944 */ /* 0x020fea0003c00000 */
[----:B------:R-:W-:-:S07]  /*29a0*/  MOV R15, R0 ;  /* 0x00000000000f7202 */ /* 0x000fce0000000f00 */
.L_x_7205:
[----:B------:R-:W-:Y:S05]  /*29b0*/  BSYNC.RECONVERGENT B2 ;  /* 0x0000000000027941 */ /* 0x000fea0003800200 */
.L_x_7204:
[----:B------:R-:W-:Y:S02]  /*29c0*/  IMAD.MOV.U32 R3, RZ, RZ, 0x3b33710b ;  /* 0x3b33710bff037424 */ /* 0x000fe400078e00ff */
[----:B------:R-:W-:Y:S01]  /*29d0*/  FMUL.FTZ R0, R15, R15 ;  /* 0x0000000f0f007220 */ /* 0x000fe20000410000 */
[----:B-----5:R-:W-:Y:S01]  /*29e0*/  SHF.L.U32 R8, R5, 0x10, RZ ;  /* 0x0000001005087819 */ /* 0x020fe200000006ff */
[----:B------:R-:W-:Y:S01]  /*29f0*/  BSSY.RECONVERGENT B2, `(.L_x_7206) ;  /* 0x000002d000027945 */ /* 0x000fe20003800200 */
[----:B------:R-:W-:Y:S01]  /*2a00*/  ISETP.GE.AND P0, PT, R6, RZ, PT ;  /* 0x000000ff0600720c */ /* 0x000fe20003f06270 */
[----:B------:R-:W-:Y:S01]  /*2a10*/  FFMA.FTZ R3, R0, R3, -0.015681877732276916504 ;  /* 0xbc80774800037423 */ /* 0x000fe20000010003 */
[----:B------:R-:W-:Y:S01]  /*2a20*/  FSETP.NEU.FTZ.AND P4, PT, |R6|, |R11|, PT ;  /* 0x4000000b0600720b */ /* 0x000fe20003f9d200 */
[----:B------:R-:W-:Y:S01]  /*2a30*/  FADD.FTZ R21, |R8|, -RZ ;  /* 0x800000ff08157221 */ /* 0x000fe20000010200 */
[----:B------:R-:W-:Y:S01]  /*2a40*/  FSETP.NEU.FTZ.AND P1, PT, R14, RZ, PT ;  /* 0x000000ff0e00720b */ /* 0x000fe20003f3d000 */
[----:B------:R-:W-:Y:S01]  /*2a50*/  FFMA.FTZ R3, R0, R3, 0.042200751602649688721 ;  /* 0x3d2cdab200037423 */ /* 0x000fe20000010003 */
[----:B------:R-:W-:-:S03]  /*2a60*/  FADD.FTZ R6, |R11|, |R6| ;  /* 0x400000060b067221 */ /* 0x000fc60000010200 */
[----:B------:R-:W-:-:S04]  /*2a70*/  FFMA.FTZ R3, R0, R3, -0.074792981147766113281 ;  /* 0xbd992d1000037423 */ /* 0x000fc80000010003 */
[----:B------:R-:W-:Y:S01]  /*2a80*/  FFMA.FTZ R19, R0, R3, 0.10640415549278259277 ;  /* 0x3dd9ea6c00137423 */ /* 0x000fe20000010003 */
[C---:B------:R-:W-:Y:S02]  /*2a90*/  SHF.L.U32 R3, R4.reuse, 0x10, RZ ;  /* 0x0000001004037819 */ /* 0x040fe400000006ff */
[----:B------:R-:W-:Y:S01]  /*2aa0*/  PRMT R4, R4, 0x7632, R4 ;  /* 0x0000763204047816 */ /* 0x000fe20000000004 */
[----:B------:R-:W-:Y:S01]  /*2ab0*/  FFMA.FTZ R19, R0, R19, -0.14207722246646881104 ;  /* 0xbe117cb100137423 */ /* 0x000fe20000010013 */
[----:B------:R-:W-:Y:S01]  /*2ac0*/  FSETP.GT.FTZ.AND P2, PT, |R8|, |R3|, PT ;  /* 0x400000030800720b */ /* 0x000fe20003f54200 */
[----:B------:R-:W-:Y:S02]  /*2ad0*/  FADD.FTZ R16, |R3|, -RZ ;  /* 0x800000ff03107221 */ /* 0x000fe40000010200 */
[----:B------:R-:W-:-:S03]  /*2ae0*/  FFMA.FTZ R19, R0, R19, 0.19993925094604492188 ;  /* 0x3e4cbce000137423 */ /* 0x000fc60000010013 */
[----:B------:R-:W-:Y:S01]  /*2af0*/  FSEL R28, R21, R16, P2 ;  /* 0x00000010151c7208 */ /* 0x000fe20001000000 */
[----:B------:R-:W-:-:S03]  /*2b00*/  FFMA.FTZ R19, R0, R19, -0.33333197236061096191 ;  /* 0xbeaaaa7d00137423 */ /* 0x000fc60000010013 */
[----:B------:R-:W0:Y:S01]  /*2b10*/  MUFU.RCP R23, R28 ;  /* 0x0000001c00177308 */ /* 0x000e220000001000 */
[----:B------:R-:W-:Y:S01]  /*2b20*/  FMUL.FTZ R0, R0, R19 ;  /* 0x0000001300007220 */ /* 0x000fe20000410000 */
[----:B------:R-:W-:-:S03]  /*2b30*/  HFMA2 R19, -RZ, RZ, 1.857421875, -1409 ;  /* 0x3f6ee581ff137431 */ /* 0x000fc600000001ff */
[----:B------:R-:W-:-:S04]  /*2b40*/  FFMA.FTZ R0, R0, R15, R15 ;  /* 0x0000000f00007223 */ /* 0x000fc8000001000f */
[C---:B------:R-:W-:Y:S01]  /*2b50*/  FFMA.FTZ R15, R19.reuse, 1.6832555532455444336, -R0 ;  /* 0x3fd774eb130f7823 */ /* 0x040fe20000010800 */
[----:B------:R-:W-:-:S04]  /*2b60*/  FSEL R19, R19, 1.8663789033889770508, P3 ;  /* 0x3feee58113137808 */ /* 0x000fc80001800000 */
[----:B------:R-:W-:Y:S01]  /*2b70*/  FSEL R14, R15, R0, P3 ;  /* 0x000000000f0e7208 */ /* 0x000fe20001800000 */
[----:B------:R-:W-:Y:S01]  /*2b80*/  @!P3 FADD.FTZ R0, -R0, -RZ ;  /* 0x800000ff0000b221 */ /* 0x000fe20000010100 */
[----:B0-----:R-:W-:-:S03]  /*2b90*/  FFMA R18, -R28, R23, 1 ;  /* 0x3f8000001c127423 */ /* 0x001fc60000000117 */
[----:B------:R-:W-:Y:S01]  /*2ba0*/  @!P0 FFMA.FTZ R14, R19, 1.6832555532455444336, R0 ;  /* 0x3fd774eb130e8823 */ /* 0x000fe20000010000 */
[----:B------:R-:W-:Y:S02]  /*2bb0*/  IMAD.MOV.U32 R0, RZ, RZ, 0x4016cbe4 ;  /* 0x4016cbe4ff007424 */ /* 0x000fe400078e00ff */
[----:B------:R-:W-:-:S03]  /*2bc0*/  FFMA R23, R23, R18, R23 ;  /* 0x0000001217177223 */ /* 0x000fc60000000017 */
[----:B------:R-:W-:Y:S02]  /*2bd0*/  @!P4 FSEL R14, R0, 0.78539818525314331055, !P0 ;  /* 0x3f490fdb000ec808 */ /* 0x000fe40004000000 */
[----:B------:R-:W-:Y:S02]  /*2be0*/  FSEL R0, R16, R21, P2 ;  /* 0x0000001510007208 */ /* 0x000fe40001000000 */
[----:B------:R-:W-:Y:S02]  /*2bf0*/  @!P1 FSEL R14, RZ, 3.1415927410125732422, P0 ;  /* 0x40490fdbff0e9808 */ /* 0x000fe40000000000 */
[----:B------:R-:W0:Y:S01]  /*2c00*/  FCHK P1, R0, R28 ;  /* 0x0000001c00007302 */ /* 0x000e220000020000 */
[----:B------:R-:W-:Y:S01]  /*2c10*/  FFMA R16, R0, R23, RZ ;  /* 0x0000001700107223 */ /* 0x000fe200000000ff */
[----:B------:R-:W-:Y:S02]  /*2c20*/  LOP3.LUT R11, R14, 0x80000000, R11, 0xb8, !PT ;  /* 0x800000000e0b7812 */ /* 0x000fe400078eb80b */
[----:B------:R-:W-:Y:S01]  /*2c30*/  FSETP.NAN.FTZ.AND P0, PT, |R6|, |R6|, PT ;  /* 0x400000060600720b */ /* 0x000fe20003f18200 */
[----:B------:R-:W-:-:S03]  /*2c40*/  FFMA R14, -R28, R16, R0 ;  /* 0x000000101c0e7223 */ /* 0x000fc60000000100 */
[----:B------:R-:W-:Y:S01]  /*2c50*/  FSEL R6, R6, R11, P0 ;  /* 0x0000000b06067208 */ /* 0x000fe20000000000 */
[----:B------:R-:W-:Y:S01]  /*2c60*/  FFMA R16, R23, R14, R16 ;  /* 0x0000000e17107223 */ /* 0x000fe20000000010 */
[----:B------:R-:W-:Y:S01]  /*2c70*/  PRMT R11, R5, 0x7632, R11 ;  /* 0x00007632050b7816 */ /* 0x000fe2000000000b */
[----:B0-----:R-:W-:Y:S06]  /*2c80*/  @!P1 BRA `(.L_x_7207) ;  /* 0x00000000000c9947 */ /* 0x001fec0003800000 */
[----:B------:R-:W-:-:S07]  /*2c90*/  MOV R16, 0x2cb0 ;  /* 0x00002cb000107802 */ /* 0x000fce0000000f00 */
[----:B------:R-:W-:Y:S05]  /*2ca0*/  CALL.REL.NOINC `($__internal_4_$__cuda_sm3x_div_rn_ftz_f32_slowpath) ;  /* 0x00000010006c7944 */ /* 0x000fea0003c00000 */
[----:B------:R-:W-:-:S07]  /*2cb0*/  MOV R16, R0 ;  /* 0x0000000000107202 */ /* 0x000fce0000000f00 */
.L_x_7207:
[----:B------:R-:W-:Y:S05]  /*2cc0*/  BSYNC.RECONVERGENT B2 ;  /* 0x0000000000027941 */ /* 0x000fea0003800200 */
.L_x_7206:
[----:B------:R-:W-:Y:S02]  /*2cd0*/  HFMA2 R5, -RZ, RZ, 0.89990234375, 10328 ;  /* 0x3b33710bff057431 */ /* 0x000fe400000001ff */
[----:B------:R-:W-:Y:S01]  /*2ce0*/  FMUL.FTZ R0, R16, R16 ;  /* 0x0000001010007220 */ /* 0x000fe20000410000 */
[----:B------:R-:W-:Y:S01]  /*2cf0*/  SHF.L.U32 R4, R4, 0x10, RZ ;  /* 0x0000001004047819 */ /* 0x000fe200000006ff */
[----:B------:R-:W-:Y:S01]  /*2d00*/  IMAD.U32 R11, R11, 0x10000, RZ ;  /* 0x000100000b0b7824 */ /* 0x000fe200078e00ff */
[----:B------:R-:W-:Y:S01]  /*2d10*/  MOV R20, 0x3f6ee581 ;  /* 0x3f6ee58100147802 */ /* 0x000fe20000000f00 */
[----:B------:R-:W-:Y:S01]  /*2d20*/  BSSY.RECONVERGENT B2, `(.L_x_7208) ;  /* 0x000002a000027945 */ /* 0x000fe20003800200 */
[----:B------:R-:W-:Y:S01]  /*2d30*/  ISETP.GE.AND P0, PT, R3, RZ, PT ;  /* 0x000000ff0300720c */ /* 0x000fe20003f06270 */
[----:B------:R-:W-:Y:S01]  /*2d40*/  FADD.FTZ R18, |R4|, -RZ ;  /* 0x800000ff04127221 */ /* 0x000fe20000010200 */
[C---:B------:R-:W-:Y:S01]  /*2d50*/  FADD.FTZ R19, |R11|.reuse, -RZ ;  /* 0x800000ff0b137221 */ /* 0x040fe20000010200 */
[----:B------:R-:W-:Y:S01]  /*2d60*/  FSETP.GT.FTZ.AND P3, PT, |R11|, |R4|, PT ;  /* 0x400000040b00720b */ /* 0x000fe20003f74200 */
[----:B------:R-:W-:Y:S01]  /*2d70*/  FFMA.FTZ R5, R0, R5, -0.015681877732276916504 ;  /* 0xbc80774800057423 */ /* 0x000fe20000010005 */
[----:B------:R-:W-:Y:S01]  /*2d80*/  FSETP.NEU.FTZ.AND P1, PT, |R3|, |R8|, PT ;  /* 0x400000080300720b */ /* 0x000fe20003f3d200 */
[----:B------:R-:W-:Y:S01]  /*2d90*/  FADD.FTZ R3, |R8|, |R3| ;  /* 0x4000000308037221 */ /* 0x000fe20000010200 */
[----:B------:R-:W-:Y:S01]  /*2da0*/  FSEL R14, R19, R18, P3 ;  /* 0x00000012130e7208 */ /* 0x000fe20001800000 */
[----:B------:R-:W-:-:S03]  /*2db0*/  FFMA.FTZ R5, R0, R5, 0.042200751602649688721 ;  /* 0x3d2cdab200057423 */ /* 0x000fc60000010005 */
[----:B------:R-:W0:Y:S01]  /*2dc0*/  MUFU.RCP R21, R14 ;  /* 0x0000000e00157308 */ /* 0x000e220000001000 */
[----:B------:R-:W-:-:S04]  /*2dd0*/  FFMA.FTZ R5, R0, R5, -0.074792981147766113281 ;  /* 0xbd992d1000057423 */ /* 0x000fc80000010005 */
[----:B------:R-:W-:-:S04]  /*2de0*/  FFMA.FTZ R5, R0, R5, 0.10640415549278259277 ;  /* 0x3dd9ea6c00057423 */ /* 0x000fc80000010005 */
[----:B------:R-:W-:-:S04]  /*2df0*/  FFMA.FTZ R5, R0, R5, -0.14207722246646881104 ;  /* 0xbe117cb100057423 */ /* 0x000fc80000010005 */
[----:B------:R-:W-:-:S04]  /*2e00*/  FFMA.FTZ R5, R0, R5, 0.19993925094604492188 ;  /* 0x3e4cbce000057423 */ /* 0x000fc80000010005 */
[----:B------:R-:W-:-:S04]  /*2e10*/  FFMA.FTZ R5, R0, R5, -0.33333197236061096191 ;  /* 0xbeaaaa7d00057423 */ /* 0x000fc80000010005 */
[----:B------:R-:W-:-:S04]  /*2e20*/  FMUL.FTZ R5, R0, R5 ;  /* 0x0000000500057220 */ /* 0x000fc80000410000 */
[----:B------:R-:W-:Y:S01]  /*2e30*/  FFMA.FTZ R5, R5, R16, R16 ;  /* 0x0000001005057223 */ /* 0x000fe20000010010 */
[----:B------:R-:W-:-:S03]  /*2e40*/  FSEL R16, R20, 1.8663789033889770508, P2 ;  /* 0x3feee58114107808 */ /* 0x000fc60001000000 */
[----:B------:R-:W-:-:S05]  /*2e50*/  FFMA.FTZ R0, R20, 1.6832555532455444336, -R5 ;  /* 0x3fd774eb14007823 */ /* 0x000fca0000010805 */
[----:B------:R-:W-:Y:S01]  /*2e60*/  FSEL R15, R0, R5, P2 ;  /* 0x00000005000f7208 */ /* 0x000fe20001000000 */
[----:B------:R-:W-:Y:S01]  /*2e70*/  @!P2 FADD.FTZ R5, -R5, -RZ ;  /* 0x800000ff0505a221 */ /* 0x000fe20000010100 */
[----:B------:R-:W-:Y:S02]  /*2e80*/  FSETP.NEU.FTZ.AND P2, PT, R28, RZ, PT ;  /* 0x000000ff1c00720b */ /* 0x000fe40003f5d000 */
[----:B------:R-:W-:Y:S01]  /*2e90*/  FSEL R0, R18, R19, P3 ;  /* 0x0000001312007208 */ /* 0x000fe20001800000 */
[----:B------:R-:W-:Y:S01]  /*2ea0*/  @!P0 FFMA.FTZ R15, R16, 1.6832555532455444336, R5 ;  /* 0x3fd774eb100f8823 */ /* 0x000fe20000010005 */
[----:B------:R-:W-:Y:S02]  /*2eb0*/  HFMA2 R5, -RZ, RZ, 2.04296875, -15.78125 ;  /* 0x4016cbe4ff057431 */ /* 0x000fe400000001ff */
[----:B0-----:R-:W-:-:S04]  /*2ec0*/  FFMA R16, -R14, R21, 1 ;  /* 0x3f8000000e107423 */ /* 0x001fc80000000115 */
[----:B------:R-:W-:-:S04]  /*2ed0*/  FFMA R21, R21, R16, R21 ;  /* 0x0000001015157223 */ /* 0x000fc80000000015 */
        /* <DEDUP_REMOVED lines=12> */
[----:B------:R-:W-:Y:S05]  /*2fa0*/  CALL.REL.NOINC `($__internal_4_$__cuda_sm3x_div_rn_ftz_f32_slowpath) ;  /* 0x0000000c00ac7944 */ /* 0x000fea0003c00000 */
[----:B------:R-:W-:-:S07]  /*2fb0*/  IMAD.MOV.U32 R16, RZ, RZ, R0 ;  /* 0x000000ffff107224 */ /* 0x000fce00078e0000 */
.L_x_7209:
[----:B------:R-:W-:Y:S05]  /*2fc0*/  BSYNC.RECONVERGENT B2 ;  /* 0x0000000000027941 */ /* 0x000fea0003800200 */
.L_x_7208:
[----:B------:R-:W-:Y:S01]  /*2fd0*/  MOV R3, 0x3b33710b ;  /* 0x3b33710b00037802 */ /* 0x000fe20000000f00 */
[----:B------:R-:W-:Y:S01]  /*2fe0*/  FMUL.FTZ R0, R16, R16 ;  /* 0x0000001010007220 */ /* 0x000fe20000410000 */
[----:B------:R-:W-:Y:S01]  /*2ff0*/  SHF.L.U32 R8, R10, 0x10, RZ ;  /* 0x000000100a087819 */ /* 0x000fe200000006ff */
[----:B------:R-:W-:Y:S01]  /*3000*/  IMAD.MOV.U32 R20, RZ, RZ, 0x3f6ee581 ;  /* 0x3f6ee581ff147424 */ /* 0x000fe200078e00ff */
[----:B------:R-:W-:Y:S01]  /*3010*/  ISETP.GE.AND P0, PT, R4, RZ, PT ;  /* 0x000000ff0400720c */ /* 0x000fe20003f06270 */
[----:B------:R-:W-:Y:S01]  /*3020*/  FFMA.FTZ R3, R0, R3, -0.015681877732276916504 ;  /* 0xbc80774800037423 */ /* 0x000fe20000010003 */
[----:B------:R-:W-:Y:S01]  /*3030*/  FSETP.NEU.FTZ.AND P4, PT, |R4|, |R11|, PT ;  /* 0x4000000b0400720b */ /* 0x000fe20003f9d200 */
[----:B------:R-:W-:Y:S01]  /*3040*/  FADD.FTZ R19, |R8|, -RZ ;  /* 0x800000ff08137221 */ /* 0x000fe20000010200 */
[----:B------:R-:W-:Y:S01]  /*3050*/  FSETP.NEU.FTZ.AND P1, PT, R14, RZ, PT ;  /* 0x000000ff0e00720b */ /* 0x000fe20003f3d000 */
[----:B------:R-:W-:Y:S01]  /*3060*/  FFMA.FTZ R3, R0, R3, 0.042200751602649688721 ;  /* 0x3d2cdab200037423 */ /* 0x000fe20000010003 */
[----:B------:R-:W-:Y:S01]  /*3070*/  FSEL R14, R20, 1.8663789033889770508, P3 ;  /* 0x3feee581140e7808 */ /* 0x000fe20001800000 */
[----:B------:R-:W-:Y:S01]  /*3080*/  FADD.FTZ R4, |R11|, |R4| ;  /* 0x400000040b047221 */ /* 0x000fe20000010200 */
[----:B------:R-:W-:Y:S01]  /*3090*/  BSSY.RECONVERGENT B2, `(.L_x_7210) ;  /* 0x0000024000027945 */ /* 0x000fe20003800200 */
[----:B------:R-:W-:-:S04]  /*30a0*/  FFMA.FTZ R3, R0, R3, -0.074792981147766113281 ;  /* 0xbd992d1000037423 */ /* 0x000fc80000010003 */
[----:B------:R-:W-:Y:S01]  /*30b0*/  FFMA.FTZ R15, R0, R3, 0.10640415549278259277 ;  /* 0x3dd9ea6c000f7423 */ /* 0x000fe20000010003 */
[----:B------:R-:W-:-:S03]  /*30c0*/  SHF.L.U32 R3, R9, 0x10, RZ ;  /* 0x0000001009037819 */ /* 0x000fc600000006ff */
[----:B------:R-:W-:Y:S01]  /*30d0*/  FFMA.FTZ R15, R0, R15, -0.14207722246646881104 ;  /* 0xbe117cb1000f7423 */ /* 0x000fe2000001000f */
[----:B------:R-:W-:Y:S01]  /*30e0*/  FSETP.GT.FTZ.AND P2, PT, |R8|, |R3|, PT ;  /* 0x400000030800720b */ /* 0x000fe20003f54200 */
[----:B------:R-:W-:Y:S02]  /*30f0*/  FADD.FTZ R18, |R3|, -RZ ;  /* 0x800000ff03127221 */ /* 0x000fe40000010200 */
[----:B------:R-:W-:-:S03]  /*3100*/  FFMA.FTZ R15, R0, R15, 0.19993925094604492188 ;  /* 0x3e4cbce0000f7423 */ /* 0x000fc6000001000f */
[----:B------:R-:W-:Y:S01]  /*3110*/  FSEL R28, R19, R18, P2 ;  /* 0x00000012131c7208 */ /* 0x000fe20001000000 */
[----:B------:R-:W-:-:S03]  /*3120*/  FFMA.FTZ R15, R0, R15, -0.33333197236061096191 ;  /* 0xbeaaaa7d000f7423 */ /* 0x000fc6000001000f */
[----:B------:R-:W0:Y:S01]  /*3130*/  MUFU.RCP R21, R28 ;  /* 0x0000001c00157308 */ /* 0x000e220000001000 */
[----:B------:R-:W-:-:S04]  /*3140*/  FMUL.FTZ R15, R0, R15 ;  /* 0x0000000f000f7220 */ /* 0x000fc80000410000 */
[----:B------:R-:W-:-:S04]  /*3150*/  FFMA.FTZ R15, R15, R16, R16 ;  /* 0x000000100f0f7223 */ /* 0x000fc80000010010 */
[----:B------:R-:W-:-:S05]  /*3160*/  FFMA.FTZ R0, R20, 1.6832555532455444336, -R15 ;  /* 0x3fd774eb14007823 */ /* 0x000fca000001080f */
[----:B------:R-:W-:Y:S01]  /*3170*/  FSEL R16, R0, R15, P3 ;  /* 0x0000000f00107208 */ /* 0x000fe20001800000 */
[----:B------:R-:W-:Y:S02]  /*3180*/  HFMA2 R0, -RZ, RZ, 2.04296875, -15.78125 ;  /* 0x4016cbe4ff007431 */ /* 0x000fe400000001ff */
[----:B------:R-:W-:-:S04]  /*3190*/  @!P3 FADD.FTZ R15, -R15, -RZ ;  /* 0x800000ff0f0fb221 */ /* 0x000fc80000010100 */
[----:B------:R-:W-:Y:S01]  /*31a0*/  @!P0 FFMA.FTZ R16, R14, 1.6832555532455444336, R15 ;  /* 0x3fd774eb0e108823 */ /* 0x000fe2000001000f */
[----:B0-----:R-:W-:Y:S01]  /*31b0*/  FFMA R14, -R28, R21, 1 ;  /* 0x3f8000001c0e7423 */ /* 0x001fe20000000115 */
[----:B------:R-:W-:-:S03]  /*31c0*/  @!P4 FSEL R16, R0, 0.78539818525314331055, !P0 ;  /* 0x3f490fdb0010c808 */ /* 0x000fc60004000000 */
[----:B------:R-:W-:Y:S01]  /*31d0*/  FFMA R21, R21, R14, R21 ;  /* 0x0000000e15157223 */ /* 0x000fe20000000015 */
        /* <DEDUP_REMOVED lines=9> */
[----:B------:R-:W-:Y:S02]  /*3270*/  PRMT R11, R10, 0x7632, R11 ;  /* 0x000076320a0b7816 */ /* 0x000fe4000000000b */
[----:B------:R-:W-:Y:S01]  /*3280*/  PRMT R10, R9, 0x7632, R10 ;  /* 0x00007632090a7816 */ /* 0x000fe2000000000a */
[----:B0-----:R-:W-:Y:S06]  /*3290*/  @!P1 BRA `(.L_x_7211) ;  /* 0x00000000000c9947 */ /* 0x001fec0003800000 */
[----:B------:R-:W-:-:S07]  /*32a0*/  MOV R16, 0x32c0 ;  /* 0x000032c000107802 */ /* 0x000fce0000000f00 */
[----:B------:R-:W-:Y:S05]  /*32b0*/  CALL.REL.NOINC `($__internal_4_$__cuda_sm3x_div_rn_ftz_f32_slowpath) ;  /* 0x0000000800e87944 */ /* 0x000fea0003c00000 */
[----:B------:R-:W-:-:S07]  /*32c0*/  MOV R15, R0 ;  /* 0x00000000000f7202 */ /* 0x000fce0000000f00 */
.L_x_7211:
[----:B------:R-:W-:Y:S05]  /*32d0*/  BSYNC.RECONVERGENT B2 ;  /* 0x0000000000027941 */ /* 0x000fea0003800200 */
.L_x_7210:
        /* <DEDUP_REMOVED lines=20> */
[----:B------:R-:W-:Y:S01]  /*3420*/  FFMA.FTZ R9, R0, R9, -0.33333197236061096191 ;  /* 0xbeaaaa7d00097423 */ /* 0x000fe20000010009 */
[----:B0-----:R-:W-:-:S03]  /*3430*/  FFMA R18, -R14, R21, 1 ;  /* 0x3f8000000e127423 */ /* 0x001fc60000000115 */
[----:B------:R-:W-:Y:S01]  /*3440*/  FMUL.FTZ R0, R0, R9 ;  /* 0x0000000900007220 */ /* 0x000fe20000410000 */
[----:B------:R-:W-:-:S03]  /*3450*/  FFMA R21, R21, R18, R21 ;  /* 0x0000001215157223 */ /* 0x000fc60000000015 */
[----:B------:R-:W-:Y:S01]  /*3460*/  FFMA.FTZ R0, R0, R15, R15 ;  /* 0x0000000f00007223 */ /* 0x000fe2000001000f */
[----:B------:R-:W-:-:S03]  /*3470*/  FSEL R15, R23, 1.8663789033889770508, P2 ;  /* 0x3feee581170f7808 */ /* 0x000fc60001000000 */
[----:B------:R-:W-:-:S05]  /*3480*/  FFMA.FTZ R9, R23, 1.6832555532455444336, -R0 ;  /* 0x3fd774eb17097823 */ /* 0x000fca0000010800 */
        /* <DEDUP_REMOVED lines=16> */
[----:B------:R-:W-:Y:S01]  /*3590*/  IMAD.MOV.U32 R28, RZ, RZ, R14 ;  /* 0x000000ffff1c7224 */ /* 0x000fe200078e000e */
[----:B------:R-:W-:-:S07]  /*35a0*/  MOV R16, 0x35c0 ;  /* 0x000035c000107802 */ /* 0x000fce0000000f00 */
[----:B------:R-:W-:Y:S05]  /*35b0*/  CALL.REL.NOINC `($__internal_4_$__cuda_sm3x_div_rn_ftz_f32_slowpath) ;  /* 0x0000000800287944 */ /* 0x000fea0003c00000 */
[----:B------:R-:W-:-:S07]  /*35c0*/  MOV R15, R0 ;  /* 0x00000000000f7202 */ /* 0x000fce0000000f00 */
.L_x_7213:
[----:B------:R-:W-:Y:S05]  /*35d0*/  BSYNC.RECONVERGENT B2 ;  /* 0x0000000000027941 */ /* 0x000fea0003800200 */
.L_x_7212:
[----:B------:R-:W-:Y:S02]  /*35e0*/  HFMA2 R9, -RZ, RZ, 0.89990234375, 10328 ;  /* 0x3b33710bff097431 */ /* 0x000fe400000001ff */
[----:B------:R-:W-:Y:S01]  /*35f0*/  FMUL.FTZ R0, R15, R15 ;  /* 0x0000000f0f007220 */ /* 0x000fe20000410000 */
[----:B------:R-:W-:Y:S01]  /*3600*/  SHF.L.U32 R8, R12, 0x10, RZ ;  /* 0x000000100c087819 */ /* 0x000fe200000006ff */
[----:B------:R-:W-:Y:S01]  /*3610*/  BSSY.RECONVERGENT B2, `(.L_x_7214) ;  /* 0x000002d000027945 */ /* 0x000fe20003800200 */
[----:B------:R-:W-:Y:S02]  /*3620*/  ISETP.GE.AND P0, PT, R10, RZ, PT ;  /* 0x000000ff0a00720c */ /* 0x000fe40003f06270 */
[----:B------:R-:W-:Y:S01]  /*3630*/  FSETP.NEU.FTZ.AND P1, PT, R14, RZ, PT ;  /* 0x000000ff0e00720b */ /* 0x000fe20003f3d000 */
[----:B------:R-:W-:Y:S01]  /*3640*/  FADD.FTZ R16, |R8|, -RZ ;  /* 0x800000ff08107221 */ /* 0x000fe20000010200 */
[----:B------:R-:W-:Y:S01]  /*3650*/  FSETP.NEU.FTZ.AND P2, PT, |R10|, |R11|, PT ;  /* 0x4000000b0a00720b */ /* 0x000fe20003f5d200 */
[----:B------:R-:W-:Y:S01]  /*3660*/  FADD.FTZ R10, |R11|, |R10| ;  /* 0x4000000a0b0a7221 */ /* 0x000fe20000010200 */
[----:B------:R-:W-:Y:S01]  /*3670*/  FFMA.FTZ R9, R0, R9, -0.015681877732276916504 ;  /* 0xbc80774800097423 */ /* 0x000fe20000010009 */
[----:B------:R-:W-:-:S03]  /*3680*/  PRMT R12, R12, 0x7632, R12 ;  /* 0x000076320c0c7816 */ /* 0x000fc6000000000c */
[----:B------:R-:W-:-:S04]  /*3690*/  FFMA.FTZ R9, R0, R9, 0.042200751602649688721 ;  /* 0x3d2cdab200097423 */ /* 0x000fc80000010009 */
[----:B------:R-:W-:-:S04]  /*36a0*/  FFMA.FTZ R9, R0, R9, -0.074792981147766113281 ;  /* 0xbd992d1000097423 */ /* 0x000fc80000010009 */
[----:B------:R-:W-:-:S04]  /*36b0*/  FFMA.FTZ R9, R0, R9, 0.10640415549278259277 ;  /* 0x3dd9ea6c00097423 */ /* 0x000fc80000010009 */
[C---:B------:R-:W-:Y:S01]  /*36c0*/  FFMA.FTZ R19, R0.reuse, R9, -0.14207722246646881104 ;  /* 0xbe117cb100137423 */ /* 0x040fe20000010009 */
[C---:B------:R-:W-:Y:S01]  /*36d0*/  IMAD.U32 R9, R13.reuse, 0x10000, RZ ;  /* 0x000100000d097824 */ /* 0x040fe200078e00ff */
[----:B------:R-:W-:Y:S02]  /*36e0*/  PRMT R13, R13, 0x7632, R13 ;  /* 0x000076320d0d7816 */ /* 0x000fe4000000000d */
[C---:B------:R-:W-:Y:S01]  /*36f0*/  FFMA.FTZ R19, R0.reuse, R19, 0.19993925094604492188 ;  /* 0x3e4cbce000137423 */ /* 0x040fe20000010013 */
[C---:B------:R-:W-:Y:S01]  /*3700*/  FADD.FTZ R21, |R9|.reuse, -RZ ;  /* 0x800000ff09157221 */ /* 0x040fe20000010200 */
[----:B------:R-:W-:Y:S02]  /*3710*/  FSETP.GT.FTZ.AND P3, PT, |R9|, |R8|, PT ;  /* 0x400000080900720b */ /* 0x000fe40003f74200 */
[----:B------:R-:W-:Y:S02]  /*3720*/  FFMA.FTZ R19, R0, R19, -0.33333197236061096191 ;  /* 0xbeaaaa7d00137423 */ /* 0x000fe40000010013 */
[----:B------:R-:W-:-:S02]  /*3730*/  FSEL R28, R21, R16, P3 ;  /* 0x00000010151c7208 */ /* 0x000fc40001800000 */
[----:B------:R-:W-:Y:S01]  /*3740*/  FMUL.FTZ R0, R0, R19 ;  /* 0x0000001300007220 */ /* 0x000fe20000410000 */
[----:B------:R-:W-:Y:S01]  /*3750*/  MOV R19, 0x3f6ee581 ;  /* 0x3f6ee58100137802 */ /* 0x000fe20000000f00 */
[----:B------:R-:W0:Y:S02]  /*3760*/  MUFU.RCP R23, R28 ;  /* 0x0000001c00177308 */ /* 0x000e240000001000 */
[----:B------:R-:W-:-:S04]  /*3770*/  FFMA.FTZ R0, R0, R15, R15 ;  /* 0x0000000f00007223 */ /* 0x000fc8000001000f */
[C---:B------:R-:W-:Y:S01]  /*3780*/  FFMA.FTZ R15, R19.reuse, 1.6832555532455444336, -R0 ;  /* 0x3fd774eb130f7823 */ /* 0x040fe20000010800 */
[----:B------:R-:W-:-:S04]  /*3790*/  FSEL R19, R19, 1.8663789033889770508, P4 ;  /* 0x3feee58113137808 */ /* 0x000fc80002000000 */
[----:B------:R-:W-:Y:S01]  /*37a0*/  FSEL R14, R15, R0, P4 ;  /* 0x000000000f0e7208 */ /* 0x000fe20002000000 */
[----:B------:R-:W-:-:S04]  /*37b0*/  @!P4 FADD.FTZ R0, -R0, -RZ ;  /* 0x800000ff0000c221 */ /* 0x000fc80000010100 */
[----:B------:R-:W-:Y:S01]  /*37c0*/  @!P0 FFMA.FTZ R14, R19, 1.6832555532455444336, R0 ;  /* 0x3fd774eb130e8823 */ /* 0x000fe20000010000 */
[----:B------:R-:W-:Y:S02]  /*37d0*/  HFMA2 R0, -RZ, RZ, 2.04296875, -15.78125 ;  /* 0x4016cbe4ff007431 */ /* 0x000fe400000001ff */
[----:B0-----:R-:W-:-:S04]  /*37e0*/  FFMA R18, -R28, R23, 1 ;  /* 0x3f8000001c127423 */ /* 0x001fc80000000117 */
[----:B------:R-:W-:Y:S01]  /*37f0*/  FFMA R23, R23, R18, R23 ;  /* 0x0000001217177223 */ /* 0x000fe20000000017 */
        /* <DEDUP_REMOVED lines=10> */
[----:B0-----:R-:W-:Y:S07]  /*38a0*/  @!P1 BRA `(.L_x_7215) ;  /* 0x00000000000c9947 */ /* 0x001fee0003800000 */
[----:B------:R-:W-:-:S07]  /*38b0*/  MOV R16, 0x38d0 ;  /* 0x000038d000107802 */ /* 0x000fce0000000f00 */
[----:B------:R-:W-:Y:S05]  /*38c0*/  CALL.REL.NOINC `($__internal_4_$__cuda_sm3x_div_rn_ftz_f32_slowpath) ;  /* 0x0000000400647944 */ /* 0x000fea0003c00000 */
[----:B------:R-:W-:-:S07]  /*38d0*/  MOV R14, R0 ;  /* 0x00000000000e7202 */ /* 0x000fce0000000f00 */
.L_x_7215:
[----:B------:R-:W-:Y:S05]  /*38e0*/  BSYNC.RECONVERGENT B2 ;  /* 0x0000000000027941 */ /* 0x000fea0003800200 */
.L_x_7214:
[----:B------:R-:W-:Y:S02]  /*38f0*/  IMAD.MOV.U32 R11, RZ, RZ, 0x3b33710b ;  /* 0x3b33710bff0b7424 */ /* 0x000fe400078e00ff */
[----:B------:R-:W-:Y:S01]  /*3900*/  FMUL.FTZ R0, R14, R14 ;  /* 0x0000000e0e007220 */ /* 0x000fe20000410000 */
[----:B------:R-:W-:Y:S01]  /*3910*/  SHF.L.U32 R12, R12, 0x10, RZ ;  /* 0x000000100c0c7819 */ /* 0x000fe200000006ff */
[----:B------:R-:W-:Y:S01]  /*3920*/  HFMA2 R19, -RZ, RZ, 1.857421875, -1409 ;  /* 0x3f6ee581ff137431 */ /* 0x000fe200000001ff */
        /* <DEDUP_REMOVED lines=9> */
[C---:B------:R-:W-:Y:S01]  /*39c0*/  FFMA.FTZ R11, R0.reuse, R11, -0.074792981147766113281 ;  /* 0xbd992d10000b7423 */ /* 0x040fe2000001000b */
[----:B------:R-:W-:Y:S03]  /*39d0*/  BSSY.RECONVERGENT B2, `(.L_x_7216) ;  /* 0x0000021000027945 */ /* 0x000fe60003800200 */
[----:B------:R-:W-:-:S04]  /*39e0*/  FFMA.FTZ R11, R0, R11, 0.10640415549278259277 ;  /* 0x3dd9ea6c000b7423 */ /* 0x000fc8000001000b */
[----:B------:R-:W-:-:S04]  /*39f0*/  FFMA.FTZ R11, R0, R11, -0.14207722246646881104 ;  /* 0xbe117cb1000b7423 */ /* 0x000fc8000001000b */
[----:B------:R-:W-:-:S04]  /*3a00*/  FFMA.FTZ R11, R0, R11, 0.19993925094604492188 ;  /* 0x3e4cbce0000b7423 */ /* 0x000fc8000001000b */
[----:B------:R-:W-:Y:S01]  /*3a10*/  FFMA.FTZ R15, R0, R11, -0.33333197236061096191 ;  /* 0xbeaaaa7d000f7423 */ /* 0x000fe2000001000b */
[----:B------:R-:W-:-:S03]  /*3a20*/  FSEL R11, R21, R18, P2 ;  /* 0x00000012150b7208 */ /* 0x000fc60001000000 */
[----:B------:R-:W-:Y:S01]  /*3a30*/  FMUL.FTZ R15, R0, R15 ;  /* 0x0000000f000f7220 */ /* 0x000fe20000410000 */
[----:B------:R-:W0:Y:S01]  /*3a40*/  MUFU.RCP R20, R11 ;  /* 0x0000000b00147308 */ /* 0x000e220000001000 */
[----:B------:R-:W-:Y:S02]  /*3a50*/  FSEL R0, R18, R21, P2 ;  /* 0x0000001512007208 */ /* 0x000fe40001000000 */
[----:B------:R-:W-:-:S04]  /*3a60*/  FFMA.FTZ R14, R15, R14, R14 ;  /* 0x0000000e0f0e7223 */ /* 0x000fc8000001000e */
[C---:B------:R-:W-:Y:S01]  /*3a70*/  FFMA.FTZ R15, R19.reuse, 1.6832555532455444336, -R14 ;  /* 0x3fd774eb130f7823 */ /* 0x040fe2000001080e */
[----:B------:R-:W-:-:S04]  /*3a80*/  FSEL R19, R19, 1.8663789033889770508, P3 ;  /* 0x3feee58113137808 */ /* 0x000fc80001800000 */
[----:B------:R-:W-:Y:S01]  /*3a90*/  FSEL R16, R15, R14, P3 ;  /* 0x0000000e0f107208 */ /* 0x000fe20001800000 */
[----:B------:R-:W-:Y:S01]  /*3aa0*/  @!P3 FADD.FTZ R14, -R14, -RZ ;  /* 0x800000ff0e0eb221 */ /* 0x000fe20000010100 */
[----:B------:R-:W-:-:S03]  /*3ab0*/  FSETP.NEU.FTZ.AND P3, PT, R28, RZ, PT ;  /* 0x000000ff1c00720b */ /* 0x000fc60003f7d000 */
[----:B------:R-:W-:Y:S01]  /*3ac0*/  @!P0 FFMA.FTZ R16, R19, 1.6832555532455444336, R14 ;  /* 0x3fd774eb13108823 */ /* 0x000fe2000001000e */
[----:B------:R-:W-:Y:S02]  /*3ad0*/  IMAD.MOV.U32 R14, RZ, RZ, 0x4016cbe4 ;  /* 0x4016cbe4ff0e7424 */ /* 0x000fe400078e00ff */
[----:B0-----:R-:W-:-:S03]  /*3ae0*/  FFMA R15, -R11, R20, 1 ;  /* 0x3f8000000b0f7423 */ /* 0x001fc60000000114 */
[----:B------:R-:W-:Y:S01]  /*3af0*/  @!P1 FSEL R16, R14, 0.78539818525314331055, !P0 ;  /* 0x3f490fdb0e109808 */ /* 0x000fe20004000000 */
[----:B------:R-:W0:Y:S01]  /*3b00*/  FCHK P1, R0, R11 ;  /* 0x0000000b00007302 */ /* 0x000e220000020000 */
[----:B------:R-:W-:Y:S02]  /*3b10*/  FFMA R15, R20, R15, R20 ;  /* 0x0000000f140f7223 */ /* 0x000fe40000000014 */
[----:B------:R-:W-:Y:S02]  /*3b20*/  @!P3 FSEL R16, RZ, 3.1415927410125732422, P0 ;  /* 0x40490fdbff10b808 */ /* 0x000fe40000000000 */
[----:B------:R-:W-:Y:S01]  /*3b30*/  FFMA R14, R0, R15, RZ ;  /* 0x0000000f000e7223 */ /* 0x000fe200000000ff */
[----:B------:R-:W-:Y:S02]  /*3b40*/  FSETP.NAN.FTZ.AND P0, PT, |R8|, |R8|, PT ;  /* 0x400000080800720b */ /* 0x000fe40003f18200 */
[----:B------:R-:W-:Y:S01]  /*3b50*/  LOP3.LUT R9, R16, 0x80000000, R9, 0xb8, !PT ;  /* 0x8000000010097812 */ /* 0x000fe200078eb809 */
[----:B------:R-:W-:-:S03]  /*3b60*/  FFMA R18, -R11, R14, R0 ;  /* 0x0000000e0b127223 */ /* 0x000fc60000000100 */
[----:B------:R-:W-:Y:S01]  /*3b70*/  FSEL R8, R8, R9, P0 ;  /* 0x0000000908087208 */ /* 0x000fe20000000000 */
[----:B------:R-:W-:Y:S01]  /*3b80*/  FFMA R14, R15, R18, R14 ;  /* 0x000000120f0e7223 */ /* 0x000fe2000000000e */
[----:B0-----:R-:W-:Y:S06]  /*3b90*/  @!P1 BRA `(.L_x_7217) ;  /* 0x0000000000109947 */ /* 0x001fec0003800000 */
[----:B------:R-:W-:Y:S02]  /*3ba0*/  MOV R28, R11 ;  /* 0x0000000b001c7202 */ /* 0x000fe40000000f00 */
[----:B------:R-:W-:-:S07]  /*3bb0*/  MOV R16, 0x3bd0 ;  /* 0x00003bd000107802 */ /* 0x000fce0000000f00 */
[----:B------:R-:W-:Y:S05]  /*3bc0*/  CALL.REL.NOINC `($__internal_4_$__cuda_sm3x_div_rn_ftz_f32_slowpath) ;  /* 0x0000000000a47944 */ /* 0x000fea0003c00000 */
[----:B------:R-:W-:-:S07]  /*3bd0*/  MOV R14, R0 ;  /* 0x00000000000e7202 */ /* 0x000fce0000000f00 */
.L_x_7217:
[----:B------:R-:W-:Y:S05]  /*3be0*/  BSYNC.RECONVERGENT B2 ;  /* 0x0000000000027941 */ /* 0x000fea0003800200 */
.L_x_7216:
[----:B------:R-:W-:Y:S02]  /*3bf0*/  HFMA2 R9, -RZ, RZ, 0.89990234375, 10328 ;  /* 0x3b33710bff097431 */ /* 0x000fe400000001ff */
[----:B------:R-:W-:Y:S01]  /*3c00*/  FMUL.FTZ R0, R14, R14 ;  /* 0x0000000e0e007220 */ /* 0x000fe20000410000 */
[----:B------:R-:W-:Y:S01]  /*3c10*/  IMAD.MOV.U32 R16, RZ, RZ, 0x3f6ee581 ;  /* 0x3f6ee581ff107424 */ /* 0x000fe200078e00ff */
[C---:B------:R-:W-:Y:S02]  /*3c20*/  ISETP.GE.AND P0, PT, R12.reuse, RZ, PT ;  /* 0x000000ff0c00720c */ /* 0x040fe40003f06270 */
[----:B------:R-:W-:Y:S01]  /*3c30*/  FSETP.NEU.FTZ.AND P3, PT, |R12|, |R13|, PT ;  /* 0x4000000d0c00720b */ /* 0x000fe20003f7d200 */
[----:B------:R-:W-:Y:S01]  /*3c40*/  FADD.FTZ R12, |R13|, |R12| ;  /* 0x4000000c0d0c7221 */ /* 0x000fe20000010200 */
[----:B------:R-:W-:Y:S02]  /*3c50*/  FSETP.NEU.FTZ.AND P1, PT, R11, RZ, PT ;  /* 0x000000ff0b00720b */ /* 0x000fe40003f3d000 */
[----:B------:R-:W-:Y:S01]  /*3c60*/  F2FP.BF16.F32.PACK_AB R7, R6, R7 ;  /* 0x000000070607723e */ /* 0x000fe200000010ff */
[----:B------:R-:W-:Y:S01]  /*3c70*/  FFMA.FTZ R9, R0, R9, -0.015681877732276916504 ;  /* 0xbc80774800097423 */ /* 0x000fe20000010009 */
[----:B------:R-:W-:-:S02]  /*3c80*/  F2FP.BF16.F32.PACK_AB R5, R4, R5 ;  /* 0x000000050405723e */ /* 0x000fc400000010ff */
[----:B------:R-:W-:Y:S01]  /*3c90*/  F2FP.BF16.F32.PACK_AB R3, R10, R3 ;  /* 0x000000030a03723e */ /* 0x000fe200000010ff */
[----:B------:R-:W-:-:S04]  /*3ca0*/  FFMA.FTZ R9, R0, R9, 0.042200751602649688721 ;  /* 0x3d2cdab200097423 */ /* 0x000fc80000010009 */
[----:B------:R-:W-:-:S04]  /*3cb0*/  FFMA.FTZ R9, R0, R9, -0.074792981147766113281 ;  /* 0xbd992d1000097423 */ /* 0x000fc80000010009 */
[----:B------:R-:W-:-:S04]  /*3cc0*/  FFMA.FTZ R9, R0, R9, 0.10640415549278259277 ;  /* 0x3dd9ea6c00097423 */ /* 0x000fc80000010009 */
[----:B------:R-:W-:-:S04]  /*3cd0*/  FFMA.FTZ R9, R0, R9, -0.14207722246646881104 ;  /* 0xbe117cb100097423 */ /* 0x000fc80000010009 */
[----:B------:R-:W-:-:S04]  /*3ce0*/  FFMA.FTZ R9, R0, R9, 0.19993925094604492188 ;  /* 0x3e4cbce000097423 */ /* 0x000fc80000010009 */
[----:B------:R-:W-:-:S04]  /*3cf0*/  FFMA.FTZ R9, R0, R9, -0.33333197236061096191 ;  /* 0xbeaaaa7d00097423 */ /* 0x000fc80000010009 */
[----:B------:R-:W-:-:S04]  /*3d00*/  FMUL.FTZ R9, R0, R9 ;  /* 0x0000000900097220 */ /* 0x000fc80000410000 */
[----:B------:R-:W-:Y:S02]  /*3d10*/  FFMA.FTZ R9, R9, R14, R14 ;  /* 0x0000000e09097223 */ /* 0x000fe4000001000e */
[----:B------:R-:W0:Y:S02]  /*3d20*/  LDC.64 R14, c[0x0][0x388] ;  /* 0x0000e200ff0e7b82 */ /* 0x000e240000000a00 */
        /* <DEDUP_REMOVED lines=9> */
[----:B------:R-:W-:Y:S01]  /*3dc0*/  LOP3.LUT R13, R0, 0x80000000, R13, 0xb8, !PT ;  /* 0x80000000000d7812 */ /* 0x000fe200078eb80d */
[----:B0-----:R-:W-:-:S03]  /*3dd0*/  IMAD.WIDE.U32 R14, R17, 0x2, R14 ;  /* 0x00000002110e7825 */ /* 0x001fc600078e000e */
[----:B------:R-:W-:Y:S01]  /*3de0*/  FSEL R13, R12, R13, P0 ;  /* 0x0000000d0c0d7208 */ /* 0x000fe20000000000 */
[----:B------:R-:W-:-:S03]  /*3df0*/  IMAD.WIDE.U32 R14, R2, 0x4, R14 ;  /* 0x00000004020e7825 */ /* 0x000fc600078e000e */
[----:B------:R-:W-:Y:S02]  /*3e00*/  F2FP.BF16.F32.PACK_AB R13, R13, R8 ;  /* 0x000000080d0d723e */ /* 0x000fe400000010ff */
[----:B------:R-:W-:Y:S04]  /*3e10*/  STG.E desc[UR4][R14.64], R7 ;  /* 0x000000070e007986 */ /* 0x000fe8000c101904 */
[----:B------:R-:W-:Y:S04]  /*3e20*/  STG.E desc[UR4][R14.64+0x200], R5 ;  /* 0x000200050e007986 */ /* 0x000fe8000c101904 */
[----:B------:R-:W-:Y:S04]  /*3e30*/  STG.E desc[UR4][R14.64+0x400], R3 ;  /* 0x000400030e007986 */ /* 0x000fe8000c101904 */
[----:B------:R-:W-:Y:S01]  /*3e40*/  STG.E desc[UR4][R14.64+0x600], R13 ;  /* 0x0006000d0e007986 */ /* 0x000fe2000c101904 */
[----:B------:R-:W-:Y:S05]  /*3e50*/  EXIT ;  /* 0x000000000000794d */ /* 0x000fea0003800000 */
        .weak           $__internal_4_$__cuda_sm3x_div_rn_ftz_f32_slowpath
        .type           $__internal_4_$__cuda_sm3x_div_rn_ftz_f32_slowpath,@function
        .size           $__internal_4_$__cuda_sm3x_div_rn_ftz_f32_slowpath,(.L_x_17826 - $__internal_4_$__cuda_sm3x_div_rn_ftz_f32_slowpath)
$__internal_4_$__cuda_sm3x_div_rn_ftz_f32_slowpath:
        /* <DEDUP_REMOVED lines=18> */
[----:B------:R-:W-:-:S04]  /*3f80*/  FSETP.NEU.FTZ.AND P1, PT, R0, RZ, PT ;  /* 0x000000ff0000720b */ /* 0x000fc80003f3d000 */
[----:B------:R-:W-:-:S07]  /*3f90*/  P2R R19, PR, RZ, 0x2 ;  /* 0x00000002ff137803 */ /* 0x000fce0000000000 */
[----:B------:R-:W-:Y:S05]  /*3fa0*/  @!P6 BREAK.RELIABLE !P0, B1 ;  /* 0x000000000001e942 */ /* 0x000fea0004000100 */
[----:B------:R-:W-:Y:S05]  /*3fb0*/  @!P6 BRA !P0, `(.L_x_7222) ;  /* 0x0000000000c4e947 */ /* 0x000fea0004000000 */
[----:B------:R-:W-:Y:S02]  /*3fc0*/  FSETP.NEU.FTZ.AND P0, PT, |R0|, +INF , PT ;  /* 0x7f8000000000780b */ /* 0x000fe40003f1d200 */
[----:B------:R-:W-:Y:S02]  /*3fd0*/  FSETP.NEU.FTZ.AND P5, PT, |R28|, +INF , PT ;  /* 0x7f8000001c00780b */ /* 0x000fe40003fbd200 */
[----:B------:R-:W-:-:S04]  /*3fe0*/  FSETP.NEU.FTZ.AND P1, PT, |R0|, +INF , PT ;  /* 0x7f8000000000780b */ /* 0x000fc80003f3d200 */
[----:B------:R-:W-:-:S07]  /*3ff0*/  P2R R19, PR, RZ, 0x2 ;  /* 0x00000002ff137803 */ /* 0x000fce0000000000 */
[----:B------:R-:W-:Y:S05]  /*4000*/  @!P5 BREAK.RELIABLE !P0, B1 ;  /* 0x000000000001d942 */ /* 0x000fea0004000100 */
[----:B------:R-:W-:Y:S05]  /*4010*/  @!P5 BRA !P0, `(.L_x_7222) ;  /* 0x0000000000acd947 */ /* 0x000fea0004000000 */
[----:B------:R-:W-:-:S04]  /*4020*/  FSETP.NEU.FTZ.AND P0, PT, R0, RZ, PT ;  /* 0x000000ff0000720b */ /* 0x000fc80003f1d000 */
[----:B------:R-:W-:-:S13]  /*4030*/  PLOP3.LUT P0, PT, P5, P0, PT, 0x2f, 0xf2 ;  /* 0x0000000000f2781c */ /* 0x000fda0002f00577 */
[----:B------:R-:W-:Y:S05]  /*4040*/  @P0 BREAK.RELIABLE B1 ;  /* 0x0000000000010942 */ /* 0x000fea0003800100 */
[----:B------:R-:W-:Y:S05]  /*4050*/  @P0 BRA `(.L_x_7223) ;  /* 0x0000000000940947 */ /* 0x000fea0003800000 */
[----:B------:R-:W-:-:S13]  /*4060*/  PLOP3.LUT P0, PT, P1, P6, PT, 0x2f, 0xf2 ;  /* 0x0000000000f2781c */ /* 0x000fda0000f0c577 */
[----:B------:R-:W-:Y:S05]  /*4070*/  @P0 BREAK.RELIABLE B1 ;  /* 0x0000000000010942 */ /* 0x000fea0003800100 */
[----:B------:R-:W-:Y:S05]  /*4080*/  @P0 BRA `(.L_x_7224) ;  /* 0x00000000007c0947 */ /* 0x000fea0003800000 */
.L_x_7220:
[----:B------:R-:W-:Y:S05]  /*4090*/  BSYNC.RELIABLE B1 ;  /* 0x0000000000017941 */ /* 0x000fea0003800100 */
.L_x_7219:
[----:B------:R-:W-:Y:S01]  /*40a0*/  VIADD R18, R18, 0xffffff81 ;  /* 0xffffff8112127836 */ /* 0x000fe20000000000 */
[----:B------:R-:W-:Y:S01]  /*40b0*/  IADD3 R21, PT, PT, R21, -0x7f, RZ ;  /* 0xffffff8115157810 */ /* 0x000fe20007ffe0ff */
[----:B------:R-:W-:Y:S02]  /*40c0*/  BSSY.RECONVERGENT B1, `(.L_x_7225) ;  /* 0x000001a000017945 */ /* 0x000fe40003800200 */
        /* <DEDUP_REMOVED lines=14> */
[----:B------:R-:W-:-:S05]  /*41b0*/  IADD3 R18, PT, PT, R18, R21, RZ ;  /* 0x0000001512127210 */ /* 0x000fca0007ffe0ff */
        /* <DEDUP_REMOVED lines=9> */
.L_x_7226:
[----:B------:R-:W-:-:S07]  /*4250*/  LEA R0, R21, R0, 0x17 ;  /* 0x0000000015007211 */ /* 0x000fce00078eb8ff */
.L_x_7227:
[----:B------:R-:W-:Y:S05]  /*4260*/  BSYNC.RECONVERGENT B1 ;  /* 0x0000000000017941 */ /* 0x000fea0003800200 */
.L_x_7225:
[----:B------:R-:W-:Y:S05]  /*4270*/  BRA `(.L_x_7228) ;  /* 0x0000000000207947 */ /* 0x000fea0003800000 */
.L_x_7224:
[----:B------:R-:W-:-:S04]  /*4280*/  LOP3.LUT R0, R28, 0x80000000, R0, 0x48, !PT ;  /* 0x800000001c007812 */ /* 0x000fc800078e4800 */
[----:B------:R-:W-:Y:S01]  /*4290*/  LOP3.LUT R0, R0, 0x7f800000, RZ, 0xfc, !PT ;  /* 0x7f80000000007812 */ /* 0x000fe200078efcff */
[----:B------:R-:W-:Y:S06]  /*42a0*/  BRA `(.L_x_7228) ;  /* 0x0000000000147947 */ /* 0x000fec0003800000 */
.L_x_7223:
[----:B------:R-:W-:Y:S01]  /*42b0*/  LOP3.LUT R0, R28, 0x80000000, R0, 0x48, !PT ;  /* 0x800000001c007812 */ /* 0x000fe200078e4800 */
[----:B------:R-:W-:Y:S06]  /*42c0*/  BRA `(.L_x_7228) ;  /* 0x00000000000c7947 */ /* 0x000fec0003800000 */
.L_x_7222:
[----:B------:R-:W0:Y:S01]  /*42d0*/  MUFU.RSQ R0, -QNAN ;  /* 0xffc0000000007908 */ /* 0x000e220000001400 */
[----:B------:R-:W-:Y:S05]  /*42e0*/  BRA `(.L_x_7228) ;  /* 0x0000000000047947 */ /* 0x000fea0003800000 */
.L_x_7221:
[----:B------:R-:W-:-:S07]  /*42f0*/  FADD.FTZ R0, R0, R28 ;  /* 0x0000001c00007221 */ /* 0x000fce0000010000 */
.L_x_7228:
[----:B------:R-:W-:Y:S05]  /*4300*/  BSYNC.RECONVERGENT B0 ;  /* 0x0000000000007941 */ /* 0x000fea0003800200 */
.L_x_7218:
[----:B------:R-:W-:Y:S01]  /*4310*/  HFMA2 R19, -RZ, RZ, 0, 0 ;  /* 0x00000000ff137431 */ /* 0x000fe200000001ff */
[----:B------:R-:W-:-:S04]  /*4320*/  MOV R18, R16 ;  /* 0x0000001000127202 */ /* 0x000fc80000000f00 */
[----:B0-----:R-:W-:Y:S05]  /*4330*/  RET.REL.NODEC R18 `(_ZN2at6native29vectorized_elementwise_kernelILi2ENS0_13BinaryFunctorIN3c108BFloat16ES4_S4_ZZZNS0_17atan2_kernel_cudaERNS_18TensorIteratorBaseEENKUlvE_clEvENKUlvE2_clEvEUlS4_S4_E_EESt5arrayIPcLm3EEEEviT0_T1_) ;  /* 0xffffffbc12307950 */ /* 0x001fea0003c3ffff */
.L_x_7229:
        /* <DEDUP_REMOVED lines=12> */
.L_x_17826:


//--------------------- .text._ZN2at6native29vectorized_elementwise_kernelILi4ENS0_13BinaryFunctorIN3c108BFloat16ES4_S4_ZZZNS0_17atan2_kernel_cudaERNS_18TensorIteratorBaseEENKUlvE_clEvENKUlvE2_clEvEUlS4_S4_E_EESt5arrayIPcLm3EEEEviT0_T1_ --------------------------
	.section	.text._ZN2at6native29vectorized_elementwise_kernelILi4ENS0_13BinaryFunctorIN3c108BFloat16ES4_S4_ZZZNS0_17atan2_kernel_cudaERNS_18TensorIteratorBaseEENKUlvE_clEvENKUlvE2_clEvEUlS4_S4_E_EESt5arrayIPcLm3EEEEviT0_T1_,"ax",@progbits
	.align	128
        .global         _ZN2at6native29vectorized_elementwise_kernelILi4ENS0_13BinaryFunctorIN3c108BFloat16ES4_S4_ZZZNS0_17atan2_kernel_cudaERNS_18TensorIteratorBaseEENKUlvE_clEvENKUlvE2_clEvEUlS4_S4_E_EESt5arrayIPcLm3EEEEviT0_T1_
        .type           _ZN2at6native29vectorized_elementwise_kernelILi4ENS0_13BinaryFunctorIN3c108BFloat16ES4_S4_ZZZNS0_17atan2_kernel_cudaERNS_18TensorIteratorBaseEENKUlvE_clEvENKUlvE2_clEvEUlS4_S4_E_EESt5arrayIPcLm3EEEEviT0_T1_,@function
        .size           _ZN2at6native29vectorized_elementwise_kernelILi4ENS0_13BinaryFunctorIN3c108BFloat16ES4_S4_ZZZNS0_17atan2_kernel_cudaERNS_18TensorIteratorBaseEENKUlvE_clEvENKUlvE2_clEvEUlS4_S4_E_EESt5arrayIPcLm3EEEEviT0_T1_,(.L_x_17827 - _ZN2at6native29vectorized_elementwise_kernelILi4ENS0_13BinaryFunctorIN3c108BFloat16ES4_S4_ZZZNS0_17atan2_kernel_cudaERNS_18TensorIteratorBaseEENKUlvE_clEvENKUlvE2_clEvEUlS4_S4_E_EESt5arrayIPcLm3EEEEviT0_T1_)
        .other          _ZN2at6native29vectorized_elementwise_kernelILi4ENS0_13BinaryFunctorIN3c108BFloat16ES4_S4_ZZZNS0_17atan2_kernel_cudaERNS_18TensorIteratorBaseEENKUlvE_clEvENKUlvE2_clEvEUlS4_S4_E_EESt5arrayIPcLm3EEEEviT0_T1_,@"STO_CUDA_ENTRY STV_DEFAULT"
_ZN2at6native29vectorized_elementwise_kernelILi4ENS0_13BinaryFunctorIN3c108BFloat16ES4_S4_ZZZNS0_17atan2_kernel_cudaERNS_18TensorIteratorBaseEENKUlvE_clEvENKUlvE2_clEvEUlS4_S4_E_EESt5arrayIPcLm3EEEEviT0_T1_:
.text._ZN2at6native29vectorized_elementwise_kernelILi4ENS0_13BinaryFunctorIN3c108BFloat16ES4_S4_ZZZNS0_17atan2_kernel_cudaERNS_18TensorIteratorBaseEENKUlvE_clEvENKUlvE2_clEvEUlS4_S4_E_EESt5arrayIPcLm3EEEEviT0_T1_:
        /* <DEDUP_REMOVED lines=26> */
[----:B--2---:R-:W-:Y:S01]  /*01a0*/  @!P2 IMAD.WIDE.U32 R14, R13, 0x2, R14 ;  /* 0x000000020d0ea825 */ /* 0x004fe200078e000e */
[----:B------:R1:W5:Y:S01]  /*01b0*/  @!P2 LDG.E.U16 R0, desc[UR4][R6.64] ;  /* 0x000000040600a981 */ /* 0x000362000c1e1500 */
[----:B------:R-:W2:Y:S01]  /*01c0*/  LDC.64 R36, c[0x0][0x398] ;  /* 0x0000e600ff247b82 */ /* 0x000ea20000000a00 */
[----:B------:R-:W-:Y:S02]  /*01d0*/  PRMT R18, RZ, 0x7610, R18 ;  /* 0x00007610ff127816 */ /* 0x000fe40000000012 */
[----:B------:R-:W-:Y:S01]  /*01e0*/  PRMT R16, RZ, 0x7610, R16 ;  /* 0x00007610ff107816 */ /* 0x000fe20000000010 */
[----:B------:R-:W5:Y:S02]  /*01f0*/  @!P2 LDG.E.U16 R23, desc[UR4][R14.64] ;  /* 0x000000040e17a981 */ /* 0x000f64000c1e1500 */
[----:B------:R-:W-:Y:S02]  /*0200*/  @!P3 IADD3 R17, PT, PT, R2, R11, RZ ;  /* 0x0000000b0211b210 */ /* 0x000fe40007ffe0ff */
[----:B------:R-:W-:Y:S01]  /*0210*/  @!P3 IADD3 R11, PT, PT, R11, 0x80, RZ ;  /* 0x000000800b0bb810 */ /* 0x000fe20007ffe0ff */
[----:B-1----:R-:W1:Y:S02]  /*0220*/  LDC.64 R6, c[0x0][0x398] ;  /* 0x0000e600ff067b82 */ /* 0x002e640000000a00 */
[----:B---3--:R-:W-:Y:S01]  /*0230*/  @!P3 IMAD.WIDE.U32 R28, R17, 0x2, R28 ;  /* 0x00000002111cb825 */ /* 0x008fe200078e001c */
[----:B------:R-:W-:-:S03]  /*0240*/  ISETP.GE.U32.AND P4, PT, R11, R20, PT ;  /* 0x000000140b00720c */ /* 0x000fc60003f86070 */
[----:B----4-:R-:W-:Y:S01]  /*0250*/  @!P3 IMAD.WIDE.U32 R30, R17, 0x2, R30 ;  /* 0x00000002111eb825 */ /* 0x010fe200078e001e */
[----:B------:R3:W5:Y:S01]  /*0260*/  @!P3 LDG.E.U16 R19, desc[UR4][R28.64] ;  /* 0x000000041c13b981 */ /* 0x000762000c1e1500 */
[----:B------:R-:W4:Y:S03]  /*0270*/  LDC.64 R32, c[0x0][0x390] ;  /* 0x0000e400ff207b82 */ /* 0x000f260000000a00 */
[----:B------:R3:W5:Y:S05]  /*0280*/  @!P3 LDG.E.U16 R22, desc[UR4][R30.64] ;  /* 0x000000041e16b981 */ /* 0x00076a000c1e1500 */
[----:B------:R-:W-:Y:S01]  /*0290*/  @!P4 IMAD.IADD R9, R2, 0x1, R11 ;  /* 0x000000010209c824 */ /* 0x000fe200078e020b */
[----:B------:R-:W-:Y:S01]  /*02a0*/  @!P4 IADD3 R11, PT, PT, R11, 0x80, RZ ;  /* 0x000000800b0bc810 */ /* 0x000fe20007ffe0ff */
[----:B---3--:R-:W3:Y:S03]  /*02b0*/  LDC.64 R28, c[0x0][0x398] ;  /* 0x0000e600ff1c7b82 */ /* 0x008ee60000000a00 */
[----:B------:R-:W-:-:S02]  /*02c0*/  ISETP.GE.U32.AND P5, PT, R11, R20, PT ;  /* 0x000000140b00720c */ /* 0x000fc40003fa6070 */
[----:B------:R-:W-:-:S03]  /*02d0*/  PRMT R17, RZ, 0x7610, R17 ;  /* 0x00007610ff117816 */ /* 0x000fc60000000011 */
[----:B------:R-:W3:Y:S08]  /*02e0*/  LDC.64 R30, c[0x0][0x390] ;  /* 0x0000e400ff1e7b82 */ /* 0x000ef00000000a00 */
[----:B------:R-:W-:Y:S01]  /*02f0*/  @!P5 IADD3 R3, PT, PT, R2, R11, RZ ;  /* 0x0000000b0203d210 */ /* 0x000fe20007ffe0ff */
[----:B------:R-:W-:-:S05]  /*0300*/  @!P5 VIADD R11, R11, 0x80 ;  /* 0x000000800b0bd836 */ /* 0x000fca0000000000 */
[----:B------:R-:W-:-:S13]  /*0310*/  ISETP.GE.U32.AND P0, PT, R11, R20, PT ;  /* 0x000000140b00720c */ /* 0x000fda0003f06070 */
[----:B------:R-:W-:Y:S01]  /*0320*/  @!P0 IADD3 R13, PT, PT, R2, R11, RZ ;  /* 0x0000000b020d8210 */ /* 0x000fe20007ffe0ff */
[----:B------:R-:W-:-:S05]  /*0330*/  @!P0 VIADD R11, R11, 0x80 ;  /* 0x000000800b0b8836 */ /* 0x000fca0000000000 */
[----:B------:R-:W-:Y:S01]  /*0340*/  ISETP.GE.U32.AND P1, PT, R11, R20, PT ;  /* 0x000000140b00720c */ /* 0x000fe20003f26070 */
[----:B0-----:R-:W-:-:S04]  /*0350*/  @!P4 IMAD.WIDE.U32 R26, R9, 0x2, R26 ;  /* 0x00000002091ac825 */ /* 0x001fc800078e001a */
[----:B------:R-:W-:Y:S01]  /*0360*/  @!P4 IMAD.WIDE.U32 R24, R9, 0x2, R24 ;  /* 0x000000020918c825 */ /* 0x000fe200078e0018 */
[----:B------:R0:W5:Y:S01]  /*0370*/  @!P4 LDG.E.U16 R18, desc[UR4][R26.64] ;  /* 0x000000041a12c981 */ /* 0x000162000c1e1500 */
[----:B------:R-:W1:Y:S02]  /*0380*/  LDC.64 R8, c[0x0][0x390] ;  /* 0x0000e400ff087b82 */ /* 0x000e640000000a00 */
[C---:B------:R-:W-:Y:S01]  /*0390*/  @!P5 IMAD.WIDE.U32 R4, R3.reuse, 0x2, R4 ;  /* 0x000000020304d825 */ /* 0x040fe200078e0004 */
[----:B------:R4:W5:Y:S03]  /*03a0*/  @!P4 LDG.E.U16 R17, desc[UR4][R24.64] ;  /* 0x000000041811c981 */ /* 0x000966000c1e1500 */
[----:B------:R-:W-:Y:S01]  /*03b0*/  @!P1 IADD3 R35, PT, PT, R2, R11, RZ ;  /* 0x0000000b02239210 */ /* 0x000fe20007ffe0ff */
[----:B--2---:R-:W-:Y:S01]  /*03c0*/  @!P5 IMAD.WIDE.U32 R36, R3, 0x2, R36 ;  /* 0x000000020324d825 */ /* 0x004fe200078e0024 */
[----:B------:R-:W-:Y:S01]  /*03d0*/  @!P1 IADD3 R11, PT, PT, R11, 0x80, RZ ;  /* 0x000000800b0b9810 */ /* 0x000fe20007ffe0ff */
[----:B------:R2:W5:Y:S01]  /*03e0*/  @!P5 LDG.E.U16 R16, desc[UR4][R4.64] ;  /* 0x000000040410d981 */ /* 0x000562000c1e1500 */
[----:B0-----:R-:W0:Y:S02]  /*03f0*/  LDC.64 R26, c[0x0][0x398] ;  /* 0x0000e600ff1a7b82 */ /* 0x001e240000000a00 */
[----:B------:R-:W-:-:S06]  /*0400*/  ISETP.GE.U32.AND P3, PT, R11, R20, PT ;  /* 0x000000140b00720c */ /* 0x000fcc0003f66070 */
[----:B----4-:R-:W4:Y:S07]  /*0410*/  LDC.64 R24, c[0x0][0x390] ;  /* 0x0000e400ff187b82 */ /* 0x010f2e0000000a00 */
[----:B------:R-:W-:Y:S01]  /*0420*/  @!P3 IMAD.IADD R3, R2, 0x1, R11 ;  /* 0x000000010203b824 */ /* 0x000fe200078e020b */
[----:B--2---:R-:W2:Y:S01]  /*0430*/  LDC.64 R4, c[0x0][0x398] ;  /* 0x0000e600ff047b82 */ /* 0x004ea20000000a00 */
[----:B------:R-:W-:-:S04]  /*0440*/  @!P3 IADD3 R11, PT, PT, R11, 0x80, RZ ;  /* 0x000000800b0bb810 */ /* 0x000fc80007ffe0ff */
[----:B------:R-:W-:Y:S01]  /*0450*/  ISETP.GE.U32.AND P2, PT, R11, R20, PT ;  /* 0x000000140b00720c */ /* 0x000fe20003f46070 */
[----:B-1----:R-:W-:Y:S01]  /*0460*/  @!P0 IMAD.WIDE.U32 R8, R13, 0x2, R8 ;  /* 0x000000020d088825 */ /* 0x002fe200078e0008 */
[----:B------:R-:W-:-:S03]  /*0470*/  PRMT R14, RZ, 0x7610, R14 ;  /* 0x00007610ff0e7816 */ /* 0x000fc6000000000e */
[----:B------:R-:W-:Y:S01]  /*0480*/  @!P0 IMAD.WIDE.U32 R6, R13, 0x2, R6 ;  /* 0x000000020d068825 */ /* 0x000fe200078e0006 */
[----:B------:R-:W-:Y:S02]  /*0490*/  PRMT R13, RZ, 0x7610, R13 ;  /* 0x00007610ff0d7816 */ /* 0x000fe4000000000d */
[----:B------:R1:W5:Y:S01]  /*04a0*/  @!P0 LDG.E.U16 R14, desc[UR4][R8.64] ;  /* 0x00000004080e8981 */ /* 0x000362000c1e1500 */
[----:B------:R-:W-:Y:S01]  /*04b0*/  PRMT R15, RZ, 0x7610, R15 ;  /* 0x00007610ff0f7816 */ /* 0x000fe2000000000f */
[C---:B------:R-:W-:Y:S01]  /*04c0*/  @!P1 IMAD.WIDE.U32 R32, R35.reuse, 0x2, R32 ;  /* 0x0000000223209825 */ /* 0x040fe200078e0020 */
[----:B------:R-:W-:Y:S01]  /*04d0*/  PRMT R12, RZ, 0x7610, R12 ;  /* 0x00007610ff0c7816 */ /* 0x000fe2000000000c */
[----:B------:R4:W5:Y:S01]  /*04e0*/  @!P0 LDG.E.U16 R13, desc[UR4][R6.64] ;  /* 0x00000004060d8981 */ /* 0x000962000c1e1500 */
[----:B------:R-:W-:Y:S01]  /*04f0*/  @!P2 IADD3 R11, PT, PT, R2, R11, RZ ;  /* 0x0000000b020ba210 */ /* 0x000fe20007ffe0ff */
[----:B0-----:R-:W-:Y:S01]  /*0500*/  @!P1 IMAD.WIDE.U32 R26, R35, 0x2, R26 ;  /* 0x00000002231a9825 */ /* 0x001fe200078e001a */
[----:B------:R-:W-:Y:S01]  /*0510*/  PRMT R10, RZ, 0x7610, R10 ;  /* 0x00007610ff0a7816 */ /* 0x000fe2000000000a */
[----:B------:R0:W5:Y:S02]  /*0520*/  @!P5 LDG.E.U16 R15, desc[UR4][R36.64] ;  /* 0x00000004240fd981 */ /* 0x000164000c1e1500 */
[C---:B---3--:R-:W-:Y:S01]  /*0530*/  @!P2 IMAD.WIDE.U32 R30, R11.reuse, 0x2, R30 ;  /* 0x000000020b1ea825 */ /* 0x048fe200078e001e */
[----:B-1----:R-:W-:Y:S01]  /*0540*/  PRMT R9, RZ, 0x7610, R9 ;  /* 0x00007610ff097816 */ /* 0x002fe20000000009 */
[----:B------:R0:W5:Y:S01]  /*0550*/  @!P1 LDG.E.U16 R12, desc[UR4][R32.64] ;  /* 0x00000004200c9981 */ /* 0x000162000c1e1500 */
[----:B------:R-:W-:Y:S01]  /*0560*/  PRMT R8, RZ, 0x7610, R8 ;  /* 0x00007610ff087816 */ /* 0x000fe20000000008 */
[----:B------:R-:W-:Y:S01]  /*0570*/  @!P2 IMAD.WIDE.U32 R28, R11, 0x2, R28 ;  /* 0x000000020b1ca825 */ /* 0x000fe200078e001c */
[----:B------:R-:W-:-:S02]  /*0580*/  PRMT R11, RZ, 0x7610, R11 ;  /* 0x00007610ff0b7816 */ /* 0x000fc4000000000b */
[----:B----4-:R-:W-:Y:S01]  /*0590*/  PRMT R7, RZ, 0x7610, R7 ;  /* 0x00007610ff077816 */ /* 0x010fe20000000007 */
[C---:B------:R-:W-:Y:S01]  /*05a0*/  @!P3 IMAD.WIDE.U32 R24, R3.reuse, 0x2, R24 ;  /* 0x000000020318b825 */ /* 0x040fe200078e0018 */
[----:B------:R0:W5:Y:S03]  /*05b0*/  @!P2 LDG.E.U16 R8, desc[UR4][R30.64] ;  /* 0x000000041e08a981 */ /* 0x000166000c1e1500 */
[----:B--2---:R-:W-:Y:S01]  /*05c0*/  @!P3 IMAD.WIDE.U32 R4, R3, 0x2, R4 ;  /* 0x000000020304b825 */ /* 0x004fe200078e0004 */
[----:B------:R0:W5:Y:S04]  /*05d0*/  @!P1 LDG.E.U16 R11, desc[UR4][R26.64] ;  /* 0x000000041a0b9981 */ /* 0x000168000c1e1500 */
[----:B------:R0:W5:Y:S04]  /*05e0*/  @!P3 LDG.E.U16 R10, desc[UR4][R24.64] ;  /* 0x00000004180ab981 */ /* 0x000168000c1e1500 */
[----:B------:R0:W5:Y:S04]  /*05f0*/  @!P3 LDG.E.U16 R9, desc[UR4][R4.64] ;  /* 0x000000040409b981 */ /* 0x000168000c1e1500 */
[----:B------:R0:W5:Y:S01]  /*0600*/  @!P2 LDG.E.U16 R7, desc[UR4][R28.64] ;  /* 0x000000041c07a981 */ /* 0x000162000c1e1500 */
[----:B------:R-:W-:Y:S01]  /*0610*/  ISETP.GE.U32.AND P0, PT, R21, R20, PT ;  /* 0x000000141500720c */ /* 0x000fe20003f06070 */
        /* <DEDUP_REMOVED lines=20> */
[----:B------:R-:W-:Y:S05]  /*0760*/  CALL.REL.NOINC `($__internal_5_$__cuda_sm3x_div_rn_ftz_f32_slowpath) ;  /* 0x00000034008c7944 */ /* 0x000fea0003c00000 */
.L_x_7234:
[----:B------:R-:W-:Y:S05]  /*0770*/  BSYNC.RECONVERGENT B3 ;  /* 0x0000000000037941 */ /* 0x000fea0003800200 */
.L_x_7233:
        /* <DEDUP_REMOVED lines=28> */
.L_x_7232:
[----:B------:R-:W-:Y:S05]  /*0940*/  BSYNC.RECONVERGENT B2 ;  /* 0x0000000000027941 */ /* 0x000fea0003800200 */
.L_x_7231:
[----:B-----5:R-:W-:Y:S01]  /*0950*/  VIADD R23, R21, 0x80 ;  /* 0x0000008015177836 */ /* 0x020fe20000000000 */
        /* <DEDUP_REMOVED lines=21> */
[----:B------:R-:W-:Y:S05]  /*0ab0*/  CALL.REL.NOINC `($__internal_5_$__cuda_sm3x_div_rn_ftz_f32_slowpath) ;  /* 0x0000003000b87944 */ /* 0x000fea0003c00000 */
.L_x_7238:
[----:B------:R-:W-:Y:S05]  /*0ac0*/  BSYNC.RECONVERGENT B3 ;  /* 0x0000000000037941 */ /* 0x000fea0003800200 */
.L_x_7237:
        /* <DEDUP_REMOVED lines=28> */
.L_x_7236:
[----:B------:R-:W-:Y:S05]  /*0c90*/  BSYNC.RECONVERGENT B2 ;  /* 0x0000000000027941 */ /* 0x000fea0003800200 */
.L_x_7235:
        /* <DEDUP_REMOVED lines=23> */
.L_x_7242:
[----:B------:R-:W-:Y:S05]  /*0e10*/  BSYNC.RECONVERGENT B3 ;  /* 0x0000000000037941 */ /* 0x000fea0003800200 */
.L_x_7241:
        /* <DEDUP_REMOVED lines=28> */
.L_x_7240:
[----:B------:R-:W-:Y:S05]  /*0fe0*/  BSYNC.RECONVERGENT B2 ;  /* 0x0000000000027941 */ /* 0x000fea0003800200 */
.L_x_7239:
        /* <DEDUP_REMOVED lines=23> */
.L_x_7246:
[----:B------:R-:W-:Y:S05]  /*1160*/  BSYNC.RECONVERGENT B3 ;  /* 0x0000000000037941 */ /* 0x000fea0003800200 */
.L_x_7245:
        /* <DEDUP_REMOVED lines=28> */
.L_x_7244:
[----:B------:R-:W-:Y:S05]  /*1330*/  BSYNC.RECONVERGENT B2 ;  /* 0x0000000000027941 */ /* 0x000fea0003800200 */
.L_x_7243:
        /* <DEDUP_REMOVED lines=23> */
.L_x_7250:
[----:B------:R-:W-:Y:S05]  /*14b0*/  BSYNC.RECONVERGENT B3 ;  /* 0x0000000000037941 */ /* 0x000fea0003800200 */
.L_x_7249:
        /* <DEDUP_REMOVED lines=28> */
.L_x_7248:
[----:B------:R-:W-:Y:S05]  /*1680*/  BSYNC.RECONVERGENT B2 ;  /* 0x0000000000027941 */ /* 0x000fea0003800200 */
.L_x_7247:
        /* <DEDUP_REMOVED lines=23> */
.L_x_7254:
[----:B------:R-:W-:Y:S05]  /*1800*/  BSYNC.RECONVERGENT B3 ;  /* 0x0000000000037941 */ /* 0x000fea0003800200 */
.L_x_7253:
        /* <DEDUP_REMOVED lines=28> */
.L_x_7252:
[----:B------:R-:W-:Y:S05]  /*19d0*/  BSYNC.RECONVERGENT B2 ;  /* 0x0000000000027941 */ /* 0x000fea0003800200 */
.L_x_7251:
        /* <DEDUP_REMOVED lines=23> */
.L_x_7258:
[----:B------:R-:W-:Y:S05]  /*1b50*/  BSYNC.RECONVERGENT B3 ;  /* 0x0000000000037941 */ /* 0x000fea0003800200 */
.L_x_7257:
        /* <DEDUP_REMOVED lines=28> */
.L_x_7256:
[----:B------:R-:W-:Y:S05]  /*1d20*/  BSYNC.RECONVERGENT B2 ;  /* 0x0000000000027941 */ /* 0x000fea0003800200 */
.L_x_7255:
        /* <DEDUP_REMOVED lines=23> */
.L_x_7262:
[----:B------:R-:W-:Y:S05]  /*1ea0*/  BSYNC.RECONVERGENT B3 ;  /* 0x0000000000037941 */ /* 0x000fea0003800200 */
.L_x_7261:
        /* <DEDUP_REMOVED lines=28> */
.L_x_7260:
[----:B------:R-:W-:Y:S05]  /*2070*/  BSYNC.RECONVERGENT B2 ;  /* 0x0000000000027941 */ /* 0x000fea0003800200 */
.L_x_7259:
[----:B------:R-:W-:Y:S01]  /*2080*/  ISETP.GE.U32.AND P0, PT, R21, R20, PT ;  /* 0x000000141500720c */ /* 0x000fe20003f06070 */
[----:B------:R-:W-:Y:S04]  /*2090*/  BSSY.RECONVERGENT B0, `(.L_x_7263) ;  /* 0x0000033000007945 */ /* 0x000fe80003800200 */
[----:B------:R-:W-:Y:S08]  /*20a0*/  BSSY.RELIABLE B1, `(.L_x_7264) ;  /* 0x000002b000017945 */ /* 0x000ff00003800100 */
[----:B------:R-:W-:Y:S05]  /*20b0*/  @P0 BRA `(.L_x_7265) ;  /* 0x0000000000300947 */ /* 0x000fea0003800000 */
[----:B------:R-:W0:Y:S01]  /*20c0*/  LDC.64 R4, c[0x0][0x388] ;  /* 0x0000e200ff047b82 */ /* 0x000e220000000a00 */
[----:B------:R-:W-:Y:S02]  /*20d0*/  IADD3 R3, PT, PT, R2, R21, RZ ;  /* 0x0000001502037210 */ /* 0x000fe40007ffe0ff */
[----:B------:R-:W-:-:S04]  /*20e0*/  MOV R21, R23 ;  /* 0x0000001700157202 */ /* 0x000fc80000000f00 */
[----:B------:R-:W-:Y:S01]  /*20f0*/  ISETP.GE.U32.AND P0, PT, R21, R20, PT ;  /* 0x000000141500720c */ /* 0x000fe20003f06070 */
[----:B0-----:R-:W-:-:S05]  /*2100*/  IMAD.WIDE.U32 R4, R3, 0x2, R4 ;  /* 0x0000000203047825 */ /* 0x001fca00078e0004 */
[----:B------:R0:W-:Y:S07]  /*2110*/  STG.E.U16 desc[UR4][R4.64], R24 ;  /* 0x0000001804007986 */ /* 0x0001ee000c101504 */
[----:B------:R-:W-:Y:S05]  /*2120*/  @P0 BRA `(.L_x_7266) ;  /* 0x0000000000300947 */ /* 0x000fea0003800000 */
[----:B0-----:R-:W0:Y:S01]  /*2130*/  LDC.64 R4, c[0x0][0x388] ;  /* 0x0000e200ff047b82 */ /* 0x001e220000000a00 */
[----:B------:R-:W-:Y:S01]  /*2140*/  IMAD.IADD R3, R2, 0x1, R21 ;  /* 0x0000000102037824 */ /* 0x000fe200078e0215 */
[----:B------:R-:W-:-:S03]  /*2150*/  IADD3 R21, PT, PT, R21, 0x80, RZ ;  /* 0x0000008015157810 */ /* 0x000fc60007ffe0ff */
[----:B0-----:R-:W-:-:S05]  /*2160*/  IMAD.WIDE.U32 R4, R3, 0x2, R4 ;  /* 0x0000000203047825 */ /* 0x001fca00078e0004 */
[----:B------:R0:W-:Y:S02]  /*2170*/  STG.E.U16 desc[UR4][R4.64], R19 ;  /* 0x0000001304007986 */ /* 0x0001e4000c101504 */
.L_x_7265:
[----:B------:R-:W-:-:S13]  /*2180*/  ISETP.GE.U32.AND P0, PT, R21, R20, PT ;  /* 0x000000141500720c */ /* 0x000fda0003f06070 */
[----:B------:R-:W-:Y:S05]  /*2190*/  @P0 BRA `(.L_x_7267) ;  /* 0x0000000000300947 */ /* 0x000fea0003800000 */
[----:B0-----:R-:W0:Y:S01]  /*21a0*/  LDC.64 R4, c[0x0][0x388] ;  /* 0x0000e200ff047b82 */ /* 0x001e220000000a00 */
[----:B------:R-:W-:Y:S01]  /*21b0*/  IADD3 R3, PT, PT, R2, R21, RZ ;  /* 0x0000001502037210 */ /* 0x000fe20007ffe0ff */
[----:B------:R-:W-:-:S04]  /*21c0*/  VIADD R21, R21, 0x80 ;  /* 0x0000008015157836 */ /* 0x000fc80000000000 */
[----:B0-----:R-:W-:-:S05]  /*21d0*/  IMAD.WIDE.U32 R4, R3, 0x2, R4 ;  /* 0x0000000203047825 */ /* 0x001fca00078e0004 */
[----:B------:R1:W-:Y:S02]  /*21e0*/  STG.E.U16 desc[UR4][R4.64], R17 ;  /* 0x0000001104007986 */ /* 0x0003e4000c101504 */
.L_x_7266:
[----:B------:R-:W-:-:S13]  /*21f0*/  ISETP.GE.U32.AND P0, PT, R21, R20, PT ;  /* 0x000000141500720c */ /* 0x000fda0003f06070 */
[----:B------:R-:W-:Y:S05]  /*2200*/  @P0 BRA `(.L_x_7268) ;  /* 0x0000000000300947 */ /* 0x000fea0003800000 */
[----:B01----:R-:W0:Y:S01]  /*2210*/  LDC.64 R4, c[0x0][0x388] ;  /* 0x0000e200ff047b82 */ /* 0x003e220000000a00 */
[----:B------:R-:W-:Y:S02]  /*2220*/  IADD3 R3, PT, PT, R2, R21, RZ ;  /* 0x0000001502037210 */ /* 0x000fe40007ffe0ff */
[----:B------:R-:W-:-:S03]  /*2230*/  IADD3 R21, PT, PT, R21, 0x80, RZ ;  /* 0x0000008015157810 */ /* 0x000fc60007ffe0ff */
[----:B0-----:R-:W-:-:S05]  /*2240*/  IMAD.WIDE.U32 R4, R3, 0x2, R4 ;  /* 0x0000000203047825 */ /* 0x001fca00078e0004 */
[----:B------:R1:W-:Y:S02]  /*2250*/  STG.E.U16 desc[UR4][R4.64], R15 ;  /* 0x0000000f04007986 */ /* 0x0003e4000c101504 */
.L_x_7267:
[----:B------:R-:W-:-:S13]  /*2260*/  ISETP.GE.U32.AND P0, PT, R21, R20, PT ;  /* 0x000000141500720c */ /* 0x000fda0003f06070 */
[----:B------:R-:W-:Y:S05]  /*2270*/  @P0 BRA `(.L_x_7269) ;  /* 0x0000000000340947 */ /* 0x000fea0003800000 */
[----:B01----:R-:W0:Y:S01]  /*2280*/  LDC.64 R4, c[0x0][0x388] ;  /* 0x0000e200ff047b82 */ /* 0x003e220000000a00 */
[----:B------:R-:W-:Y:S01]  /*2290*/  IMAD.IADD R3, R2, 0x1, R21 ;  /* 0x0000000102037824 */ /* 0x000fe200078e0215 */
[----:B------:R-:W-:-:S03]  /*22a0*/  IADD3 R21, PT, PT, R21, 0x80, RZ ;  /* 0x0000008015157810 */ /* 0x000fc60007ffe0ff */
[----:B0-----:R-:W-:-:S05]  /*22b0*/  IMAD.WIDE.U32 R4, R3, 0x2, R4 ;  /* 0x0000000203047825 */ /* 0x001fca00078e0004 */
[----:B------:R2:W-:Y:S02]  /*22c0*/  STG.E.U16 desc[UR4][R4.64], R13 ;  /* 0x0000000d04007986 */ /* 0x0005e4000c101504 */
.L_x_7268:
        /* <DEDUP_REMOVED lines=8> */
.L_x_7269:
[----:B------:R-:W-:Y:S05]  /*2350*/  BSYNC.RELIABLE B1 ;  /* 0x0000000000017941 */ /* 0x000fea0003800100 */
.L_x_7264:
[----:B------:R-:W-:-:S13]  /*2360*/  ISETP.GE.U32.AND P0, PT, R21, R20, PT ;  /* 0x000000141500720c */ /* 0x000fda0003f06070 */
[----:B012---:R-:W0:Y:S01]  /*2370*/  @!P0 LDC.64 R4, c[0x0][0x388] ;  /* 0x0000e200ff048b82 */ /* 0x007e220000000a00 */
[----:B------:R-:W-:Y:S01]  /*2380*/  @!P0 IMAD.IADD R3, R2, 0x1, R21 ;  /* 0x0000000102038824 */ /* 0x000fe200078e0215 */
[----:B------:R-:W-:-:S03]  /*2390*/  @!P0 IADD3 R21, PT, PT, R21, 0x80, RZ ;  /* 0x0000008015158810 */ /* 0x000fc60007ffe0ff */
[----:B0-----:R-:W-:-:S05]  /*23a0*/  @!P0 IMAD.WIDE.U32 R4, R3, 0x2, R4 ;  /* 0x0000000203048825 */ /* 0x001fca00078e0004 */
[----:B------:R3:W-:Y:S02]  /*23b0*/  @!P0 STG.E.U16 desc[UR4][R4.64], R9 ;  /* 0x0000000904008986 */ /* 0x0007e4000c101504 */
.L_x_7270:
[----:B------:R-:W-:Y:S05]  /*23c0*/  BSYNC.RECONVERGENT B0 ;  /* 0x0000000000007941 */ /* 0x000fea0003800200 */
.L_x_7263:
        /* <DEDUP_REMOVED lines=8> */
.L_x_7230:
[----:B------:R-:W0:Y:S01]  /*2450*/  S2R R14, SR_TID.X ;  /* 0x00000000000e7919 */ /* 0x000e220000002100 */
[----:B------:R-:W1:Y:S08]  /*2460*/  LDC.64 R4, c[0x0][0x390] ;  /* 0x0000e400ff047b82 */ /* 0x000e700000000a00 */
[----:B------:R-:W2:Y:S01]  /*2470*/  LDC.64 R6, c[0x0][0x398] ;  /* 0x0000e600ff067b82 */ /* 0x000ea20000000a00 */
[----:B-1----:R-:W-:-:S04]  /*2480*/  IMAD.WIDE.U32 R4, R2, 0x2, R4 ;  /* 0x0000000202047825 */ /* 0x002fc800078e0004 */
[----:B0-----:R-:W-:-:S04]  /*2490*/  IMAD.WIDE.U32 R4, R14, 0x8, R4 ;  /* 0x000000080e047825 */ /* 0x001fc800078e0004 */
[----:B--2---:R-:W-:Y:S01]  /*24a0*/  IMAD.WIDE.U32 R6, R2, 0x2, R6 ;  /* 0x0000000202067825 */ /* 0x004fe200078e0006 */
[----:B------:R-:W2:Y:S04]  /*24b0*/  LDG.E.64 R12, desc[UR4][R4.64] ;  /* 0x00000004040c7981 */ /* 0x000ea8000c1e1b00 */
[----:B------:R-:W5:Y:S01]  /*24c0*/  LDG.E.64 R10, desc[UR4][R4.64+0x400] ;  /* 0x00040004040a7981 */ /* 0x000f62000c1e1b00 */
[----:B------:R-:W-:-:S05]  /*24d0*/  IMAD.WIDE.U32 R18, R14, 0x8, R6 ;  /* 0x000000080e127825 */ /* 0x000fca00078e0006 */
[----:B------:R-:W3:Y:S01]  /*24e0*/  LDG.E.64 R6, desc[UR4][R18.64] ;  /* 0x0000000412067981 */ /* 0x000ee2000c1e1b00 */
[----:B------:R-:W-:Y:S03]  /*24f0*/  BSSY.RECONVERGENT B2, `(.L_x_7271) ;  /* 0x0000016000027945 */ /* 0x000fe60003800200 */
[----:B------:R0:W5:Y:S01]  /*2500*/  LDG.E.64 R8, desc[UR4][R18.64+0x400] ;  /* 0x0004000412087981 */ /* 0x000162000c1e1b00 */
[----:B--2---:R-:W-:-:S05]  /*2510*/  SHF.L.U32 R16, R12, 0x10, RZ ;  /* 0x000000100c107819 */ /* 0x004fca00000006ff */
[----:B------:R-:W-:Y:S01]  /*2520*/  FADD.FTZ R0, |R16|, -RZ ;  /* 0x800000ff10007221 */ /* 0x000fe20000010200 */
[----:B---3--:R-:W-:-:S04]  /*2530*/  IMAD.U32 R15, R6, 0x10000, RZ ;  /* 0x00010000060f7824 */ /* 0x008fc800078e00ff */
[----:B------:R-:W-:Y:S01]  /*2540*/  FADD.FTZ R27, |R15|, -RZ ;  /* 0x800000ff0f1b7221 */ /* 0x000fe20000010200 */
[----:B------:R-:W-:-:S04]  /*2550*/  FSETP.GT.FTZ.AND P2, PT, |R16|, |R15|, PT ;  /* 0x4000000f1000720b */ /* 0x000fc80003f54200 */
[----:B------:R-:W-:-:S04]  /*2560*/  FSEL R17, R0, R27, P2 ;  /* 0x0000001b00117208 */ /* 0x000fc80001000000 */
[----:B------:R-:W1:Y:S01]  /*2570*/  MUFU.RCP R20, R17 ;  /* 0x0000001100147308 */ /* 0x000e620000001000 */
[----:B------:R-:W-:-:S07]  /*2580*/  FSEL R27, R27, R0, P2 ;  /* 0x000000001b1b7208 */ /* 0x000fce0001000000 */
[----:B------:R-:W2:Y:S01]  /*2590*/  FCHK P0, R27, R17 ;  /* 0x000000111b007302 */ /* 0x000ea20000000000 */
[----:B-1----:R-:W-:-:S04]  /*25a0*/  FFMA R3, -R17, R20, 1 ;  /* 0x3f80000011037423 */ /* 0x002fc80000000114 */
[----:B------:R-:W-:-:S04]  /*25b0*/  FFMA R20, R20, R3, R20 ;  /* 0x0000000314147223 */ /* 0x000fc80000000014 */
[----:B------:R-:W-:Y:S01]  /*25c0*/  FFMA R3, R27, R20, RZ ;  /* 0x000000141b037223 */ /* 0x000fe200000000ff */
[----:B0-----:R-:W-:-:S03]  /*25d0*/  PRMT R19, R12, 0x7632, R19 ;  /* 0x000076320c137816 */ /* 0x001fc60000000013 */
[----:B------:R-:W-:Y:S01]  /*25e0*/  FFMA R0, -R17, R3, R27 ;  /* 0x0000000311007223 */ /* 0x000fe2000000011b */
[----:B------:R-:W-:-:S03]  /*25f0*/  PRMT R12, R6, 0x7632, R12 ;  /* 0x00007632060c7816 */ /* 0x000fc6000000000c */
[----:B------:R-:W-:Y:S01]  /*2600*/  FFMA R0, R20, R0, R3 ;  /* 0x0000000014007223 */ /* 0x000fe20000000003 */
[----:B--2---:R-:W-:Y:S06]  /*2610*/  @!P0 BRA `(.L_x_7272) ;  /* 0x00000000000c8947 */ /* 0x004fec0003800000 */
[----:B------:R-:W-:Y:S02]  /*2620*/  MOV R0, R17 ;  /* 0x0000001100007202 */ /* 0x000fe40000000f00 */
[----:B------:R-:W-:-:S07]  /*2630*/  MOV R4, 0x2650 ;  /* 0x0000265000047802 */ /* 0x000fce0000000f00 */
[----:B-----5:R-:W-:Y:S05]  /*2640*/  CALL.REL.NOINC `($__internal_5_$__cuda_sm3x_div_rn_ftz_f32_slowpath) ;  /* 0x0000001400d47944 */ /* 0x020fea0003c00000 */
.L_x_7272:
[----:B------:R-:W-:Y:S05]  /*2650*/  BSYNC.RECONVERGENT B2 ;  /* 0x0000000000027941 */ /* 0x000fea0003800200 */
.L_x_7271:
        /* <DEDUP_REMOVED lines=14> */
[----:B------:R-:W-:Y:S01]  /*2740*/  FFMA.FTZ R4, R3, R4, 0.042200751602649688721 ;  /* 0x3d2cdab203047423 */ /* 0x000fe20000010004 */
[----:B------:R-:W-:-:S02]  /*2750*/  FSEL R27, R27, R6, P3 ;  /* 0x000000061b1b7208 */ /* 0x000fc40001800000 */
[----:B------:R-:W0:Y:S01]  /*2760*/  MUFU.RCP R21, R18 ;  /* 0x0000001200157308 */ /* 0x000e220000001000 */
[----:B------:R-:W-:-:S04]  /*2770*/  FFMA.FTZ R4, R3, R4, -0.074792981147766113281 ;  /* 0xbd992d1003047423 */ /* 0x000fc80000010004 */
[----:B------:R-:W-:-:S04]  /*2780*/  FFMA.FTZ R4, R3, R4, 0.10640415549278259277 ;  /* 0x3dd9ea6c03047423 */ /* 0x000fc80000010004 */
[----:B------:R-:W-:-:S04]  /*2790*/  FFMA.FTZ R4, R3, R4, -0.14207722246646881104 ;  /* 0xbe117cb103047423 */ /* 0x000fc80000010004 */
[----:B------:R-:W-:-:S04]  /*27a0*/  FFMA.FTZ R4, R3, R4, 0.19993925094604492188 ;  /* 0x3e4cbce003047423 */ /* 0x000fc80000010004 */
[----:B------:R-:W-:-:S04]  /*27b0*/  FFMA.FTZ R4, R3, R4, -0.33333197236061096191 ;  /* 0xbeaaaa7d03047423 */ /* 0x000fc80000010004 */
[----:B------:R-:W-:Y:S01]  /*27c0*/  FMUL.FTZ R3, R3, R4 ;  /* 0x0000000403037220 */ /* 0x000fe20000410000 */
[----:B------:R-:W-:-:S03]  /*27d0*/  HFMA2 R4, -RZ, RZ, 2.04296875, -15.78125 ;  /* 0x4016cbe4ff047431 */ /* 0x000fc600000001ff */
[----:B------:R-:W-:-:S04]  /*27e0*/  FFMA.FTZ R0, R3, R0, R0 ;  /* 0x0000000003007223 */ /* 0x000fc80000010000 */
[C---:B------:R-:W-:Y:S01]  /*27f0*/  FFMA.FTZ R3, R5.reuse, 1.6832555532455444336, -R0 ;  /* 0x3fd774eb05037823 */ /* 0x040fe20000010800 */
[----:B------:R-:W-:-:S04]  /*2800*/  FSEL R5, R5, 1.8663789033889770508, P2 ;  /* 0x3feee58105057808 */ /* 0x000fc80001000000 */
[----:B------:R-:W-:Y:S01]  /*2810*/  FSEL R3, R3, R0, P2 ;  /* 0x0000000003037208 */ /* 0x000fe20001000000 */
[----:B------:R-:W-:Y:S01]  /*2820*/  @!P2 FADD.FTZ R0, -R0, -RZ ;  /* 0x800000ff0000a221 */ /* 0x000fe20000010100 */
[----:B------:R-:W-:-:S03]  /*2830*/  FSETP.NEU.FTZ.AND P2, PT, R17, RZ, PT ;  /* 0x000000ff1100720b */ /* 0x000fc60003f5d000 */
[----:B------:R-:W-:Y:S01]  /*2840*/  @!P0 FFMA.FTZ R3, R5, 1.6832555532455444336, R0 ;  /* 0x3fd774eb05038823 */ /* 0x000fe20000010000 */
[----:B------:R-:W-:Y:S01]  /*2850*/  @!P1 FSEL R3, R4, 0.78539818525314331055, !P0 ;  /* 0x3f490fdb04039808 */ /* 0x000fe20004000000 */
[----:B------:R-:W1:Y:S01]  /*2860*/  FCHK P1, R27, R18 ;  /* 0x000000121b007302 */ /* 0x000e620000020000 */
[----:B0-----:R-:W-:-:S04]  /*2870*/  FFMA R0, -R18, R21, 1 ;  /* 0x3f80000012007423 */ /* 0x001fc80000000115 */
[----:B------:R-:W-:-:S03]  /*2880*/  FFMA R0, R21, R0, R21 ;  /* 0x0000000015007223 */ /* 0x000fc60000000015 */
[----:B------:R-:W-:Y:S01]  /*2890*/  @!P2 FSEL R3, RZ, 3.1415927410125732422, P0 ;  /* 0x40490fdbff03a808 */ /* 0x000fe20000000000 */
[----:B------:R-:W-:Y:S01]  /*28a0*/  FFMA R5, R27, R0, RZ ;  /* 0x000000001b057223 */ /* 0x000fe200000000ff */
[----:B------:R-:W-:Y:S02]  /*28b0*/  FSETP.NAN.FTZ.AND P0, PT, |R15|, |R15|, PT ;  /* 0x4000000f0f00720b */ /* 0x000fe40003f18200 */
[----:B------:R-:W-:Y:S01]  /*28c0*/  LOP3.LUT R16, R3, 0x80000000, R16, 0xb8, !PT ;  /* 0x8000000003107812 */ /* 0x000fe200078eb810 */
[----:B------:R-:W-:-:S03]  /*28d0*/  FFMA R4, -R18, R5, R27 ;  /* 0x0000000512047223 */ /* 0x000fc6000000011b */
[----:B------:R-:W-:Y:S01]  /*28e0*/  FSEL R15, R15, R16, P0 ;  /* 0x000000100f0f7208 */ /* 0x000fe20000000000 */
[----:B------:R-:W-:Y:S01]  /*28f0*/  FFMA R0, R0, R4, R5 ;  /* 0x0000000400007223 */ /* 0x000fe20000000005 */
[----:B-1----:R-:W-:Y:S06]  /*2900*/  @!P1 BRA `(.L_x_7274) ;  /* 0x00000000000c9947 */ /* 0x002fec0003800000 */
[----:B------:R-:W-:Y:S02]  /*2910*/  MOV R0, R18 ;  /* 0x0000001200007202 */ /* 0x000fe40000000f00 */
[----:B------:R-:W-:-:S07]  /*2920*/  MOV R4, 0x2940 ;  /* 0x0000294000047802 */ /* 0x000fce0000000f00 */
[----:B-----5:R-:W-:Y:S05]  /*2930*/  CALL.REL.NOINC `($__internal_5_$__cuda_sm3x_div_rn_ftz_f32_slowpath) ;  /* 0x0000001400187944 */ /* 0x020fea0003c00000 */
.L_x_7274:
[----:B------:R-:W-:Y:S05]  /*2940*/  BSYNC.RECONVERGENT B2 ;  /* 0x0000000000027941 */ /* 0x000fea0003800200 */
.L_x_7273:
[----:B------:R-:W-:Y:S02]  /*2950*/  IMAD.MOV.U32 R4, RZ, RZ, 0x3b33710b ;  /* 0x3b33710bff047424 */ /* 0x000fe400078e00ff */
[----:B------:R-:W-:Y:S01]  /*2960*/  FMUL.FTZ R3, R0, R0 ;  /* 0x0000000000037220 */ /* 0x000fe20000410000 */
[----:B------:R-:W-:Y:S01]  /*2970*/  SHF.L.U32 R16, R7, 0x10, RZ ;  /* 0x0000001007107819 */ /* 0x000fe200000006ff */
[----:B------:R-:W-:Y:S01]  /*2980*/  BSSY.RECONVERGENT B2, `(.L_x_7275) ;  /* 0x000002d000027945 */ /* 0x000fe20003800200 */
[----:B------:R-:W-:Y:S01]  /*2990*/  SHF.L.U32 R17, R13, 0x10, RZ ;  /* 0x000000100d117819 */ /* 0x000fe200000006ff */
[----:B------:R-:W-:Y:S01]  /*29a0*/  FFMA.FTZ R4, R3, R4, -0.015681877732276916504 ;  /* 0xbc80774803047423 */ /* 0x000fe20000010004 */
[----:B------:R-:W-:Y:S01]  /*29b0*/  MOV R5, 0x3f6ee581 ;  /* 0x3f6ee58100057802 */ /* 0x000fe20000000f00 */
[----:B------:R-:W-:Y:S01]  /*29c0*/  FADD.FTZ R27, |R16|, -RZ ;  /* 0x800000ff101b7221 */ /* 0x000fe20000010200 */
[----:B------:R-:W-:Y:S01]  /*29d0*/  FSETP.GT.FTZ.AND P2, PT, |R17|, |R16|, PT ;  /* 0x400000101100720b */ /* 0x000fe20003f54200 */
[----:B------:R-:W-:Y:S01]  /*29e0*/  FFMA.FTZ R4, R3, R4, 0.042200751602649688721 ;  /* 0x3d2cdab203047423 */ /* 0x000fe20000010004 */
[----:B------:R-:W-:Y:S01]  /*29f0*/  FADD.FTZ R6, |R17|, -RZ ;  /* 0x800000ff11067221 */ /* 0x000fe20000010200 */
[----:B------:R-:W-:-:S02]  /*2a00*/  ISETP.GE.AND P0, PT, R12, RZ, PT ;  /* 0x000000ff0c00720c */ /* 0x000fc40003f06270 */
[----:B------:R-:W-:Y:S01]  /*2a10*/  FFMA.FTZ R4, R3, R4, -0.074792981147766113281 ;  /* 0xbd992d1003047423 */ /* 0x000fe20000010004 */
[----:B------:R-:W-:Y:S01]  /*2a20*/  FSETP.NEU.FTZ.AND P4, PT, |R12|, |R19|, PT ;  /* 0x400000130c00720b */ /* 0x000fe20003f9d200 */
[----:B------:R-:W-:Y:S01]  /*2a30*/  FADD.FTZ R12, |R19|, |R12| ;  /* 0x4000000c130c7221 */ /* 0x000fe20000010200 */
[----:B------:R-:W-:Y:S01]  /*2a40*/  FSEL R20, R6, R27, P2 ;  /* 0x0000001b06147208 */ /* 0x000fe20001000000 */
[C---:B------:R-:W-:Y:S01]  /*2a50*/  FFMA.FTZ R4, R3.reuse, R4, 0.10640415549278259277 ;  /* 0x3dd9ea6c03047423 */ /* 0x040fe20000010004 */
[----:B------:R-:W-:Y:S02]  /*2a60*/  FSETP.NEU.FTZ.AND P1, PT, R18, RZ, PT ;  /* 0x000000ff1200720b */ /* 0x000fe40003f3d000 */
[----:B------:R-:W0:Y:S01]  /*2a70*/  MUFU.RCP R21, R20 ;  /* 0x0000001400157308 */ /* 0x000e220000001000 */
[----:B------:R-:W-:Y:S01]  /*2a80*/  FFMA.FTZ R4, R3, R4, -0.14207722246646881104 ;  /* 0xbe117cb103047423 */ /* 0x000fe20000010004 */
[----:B------:R-:W-:Y:S02]  /*2a90*/  FSEL R27, R27, R6, P2 ;  /* 0x000000061b1b7208 */ /* 0x000fe40001000000 */
[----:B------:R-:W-:Y:S01]  /*2aa0*/  PRMT R18, R13, 0x7632, R18 ;  /* 0x000076320d127816 */ /* 0x000fe20000000012 */
[----:B------:R-:W-:Y:S01]  /*2ab0*/  FFMA.FTZ R4, R3, R4, 0.19993925094604492188 ;  /* 0x3e4cbce003047423 */ /* 0x000fe20000010004 */
[----:B------:R-:W-:-:S03]  /*2ac0*/  PRMT R7, R7, 0x7632, R7 ;  /* 0x0000763207077816 */ /* 0x000fc60000000007 */
[----:B------:R-:W-:-:S04]  /*2ad0*/  FFMA.FTZ R4, R3, R4, -0.33333197236061096191 ;  /* 0xbeaaaa7d03047423 */ /* 0x000fc80000010004 */
[----:B------:R-:W-:-:S04]  /*2ae0*/  FMUL.FTZ R3, R3, R4 ;  /* 0x0000000403037220 */ /* 0x000fc80000410000 */
[----:B------:R-:W-:-:S04]  /*2af0*/  FFMA.FTZ R0, R3, R0, R0 ;  /* 0x0000000003007223 */ /* 0x000fc80000010000 */
[C---:B------:R-:W-:Y:S01]  /*2b00*/  FFMA.FTZ R3, R5.reuse, 1.6832555532455444336, -R0 ;  /* 0x3fd774eb05037823 */ /* 0x040fe20000010800 */
[----:B------:R-:W-:-:S04]  /*2b10*/  FSEL R5, R5, 1.8663789033889770508, P3 ;  /* 0x3feee58105057808 */ /* 0x000fc80001800000 */
[----:B------:R-:W-:Y:S01]  /*2b20*/  FSEL R4, R3, R0, P3 ;  /* 0x0000000003047208 */ /* 0x000fe20001800000 */
[----:B------:R-:W-:Y:S01]  /*2b30*/  @!P3 FADD.FTZ R0, -R0, -RZ ;  /* 0x800000ff0000b221 */ /* 0x000fe20000010100 */
[----:B------:R-:W-:-:S03]  /*2b40*/  IMAD.MOV.U32 R3, RZ, RZ, 0x4016cbe4 ;  /* 0x4016cbe4ff037424 */ /* 0x000fc600078e00ff */
[----:B------:R-:W-:Y:S01]  /*2b50*/  @!P0 FFMA.FTZ R4, R5, 1.6832555532455444336, R0 ;  /* 0x3fd774eb05048823 */ /* 0x000fe20000010000 */
[----:B0-----:R-:W-:Y:S01]  /*2b60*/  FFMA R0, -R20, R21, 1 ;  /* 0x3f80000014007423 */ /* 0x001fe20000000115 */
[----:B------:R-:W-:Y:S02]  /*2b70*/  @!P4 FSEL R4, R3, 0.78539818525314331055, !P0 ;  /* 0x3f490fdb0304c808 */ /* 0x000fe40004000000 */
[----:B------:R-:W-:Y:S01]  /*2b80*/  @!P1 FSEL R4, RZ, 3.1415927410125732422, P0 ;  /* 0x40490fdbff049808 */ /* 0x000fe20000000000 */
[----:B------:R-:W0:Y:S01]  /*2b90*/  FCHK P1, R27, R20 ;  /* 0x000000141b007302 */ /* 0x000e220000020000 */
[----:B------:R-:W-:Y:S01]  /*2ba0*/  FFMA R0, R21, R0, R21 ;  /* 0x0000000015007223 */ /* 0x000fe20000000015 */
[----:B------:R-:W-:Y:S02]  /*2bb0*/  FSETP.NAN.FTZ.AND P0, PT, |R12|, |R12|, PT ;  /* 0x4000000c0c00720b */ /* 0x000fe40003f18200 */
[----:B------:R-:W-:Y:S01]  /*2bc0*/  LOP3.LUT R19, R4, 0x80000000, R19, 0xb8, !PT ;  /* 0x8000000004137812 */ /* 0x000fe200078eb813 */
[----:B------:R-:W-:-:S03]  /*2bd0*/  FFMA R3, R27, R0, RZ ;  /* 0x000000001b037223 */ /* 0x000fc600000000ff */
[----:B------:R-:W-:Y:S01]  /*2be0*/  FSEL R12, R12, R19, P0 ;  /* 0x000000130c0c7208 */ /* 0x000fe20000000000 */
[----:B------:R-:W-:-:S04]  /*2bf0*/  FFMA R4, -R20, R3, R27 ;  /* 0x0000000314047223 */ /* 0x000fc8000000011b */
[----:B------:R-:W-:Y:S01]  /*2c00*/  FFMA R0, R0, R4, R3 ;  /* 0x0000000400007223 */ /* 0x000fe20000000003 */
[----:B0-----:R-:W-:Y:S06]  /*2c10*/  @!P1 BRA `(.L_x_7276) ;  /* 0x00000000000c9947 */ /* 0x001fec0003800000 */
[----:B------:R-:W-:Y:S02]  /*2c20*/  MOV R0, R20 ;  /* 0x0000001400007202 */ /* 0x000fe40000000f00 */
[----:B------:R-:W-:-:S07]  /*2c30*/  MOV R4, 0x2c50 ;  /* 0x00002c5000047802 */ /* 0x000fce0000000f00 */
[----:B-----5:R-:W-:Y:S05]  /*2c40*/  CALL.REL.NOINC `($__internal_5_$__cuda_sm3x_div_rn_ftz_f32_slowpath) ;  /* 0x0000001000547944 */ /* 0x020fea0003c00000 */
.L_x_7276:
[----:B------:R-:W-:Y:S05]  /*2c50*/  BSYNC.RECONVERGENT B2 ;  /* 0x0000000000027941 */ /* 0x000fea0003800200 */
.L_x_7275:
        /* <DEDUP_REMOVED lines=28> */
[----:B------:R-:W-:Y:S01]  /*2e20*/  FSETP.NEU.FTZ.AND P2, PT, R20, RZ, PT ;  /* 0x000000ff1400720b */ /* 0x000fe20003f5d000 */
[----:B0-----:R-:W-:Y:S02]  /*2e30*/  FFMA R3, -R13, R22, 1 ;  /* 0x3f8000000d037423 */ /* 0x001fe40000000116 */
[----:B------:R-:W-:Y:S01]  /*2e40*/  @!P0 FFMA.FTZ R4, R5, 1.6832555532455444336, R0 ;  /* 0x3fd774eb05048823 */ /* 0x000fe20000010000 */
[----:B------:R-:W-:Y:S02]  /*2e50*/  HFMA2 R0, -RZ, RZ, 2.04296875, -15.78125 ;  /* 0x4016cbe4ff007431 */ /* 0x000fe400000001ff */
        /* <DEDUP_REMOVED lines=13> */
[----:B-----5:R-:W-:Y:S05]  /*2f30*/  CALL.REL.NOINC `($__internal_5_$__cuda_sm3x_div_rn_ftz_f32_slowpath) ;  /* 0x0000000c00987944 */ /* 0x020fea0003c00000 */
.L_x_7278:
[----:B------:R-:W-:Y:S05]  /*2f40*/  BSYNC.RECONVERGENT B2 ;  /* 0x0000000000027941 */ /* 0x000fea0003800200 */
.L_x_7277:
[----:B------:R-:W-:Y:S02]  /*2f50*/  IMAD.MOV.U32 R4, RZ, RZ, 0x3b33710b ;  /* 0x3b33710bff047424 */ /* 0x000fe400078e00ff */
[----:B------:R-:W-:Y:S01]  /*2f60*/  FMUL.FTZ R3, R0, R0 ;  /* 0x0000000000037220 */ /* 0x000fe20000410000 */
[----:B-----5:R-:W-:Y:S01]  /*2f70*/  SHF.L.U32 R17, R8, 0x10, RZ ;  /* 0x0000001008117819 */ /* 0x020fe200000006ff */
[----:B------:R-:W-:Y:S01]  /*2f80*/  BSSY.RECONVERGENT B2, `(.L_x_7279) ;  /* 0x000002d000027945 */ /* 0x000fe20003800200 */
[----:B------:R-:W-:Y:S01]  /*2f90*/  SHF.L.U32 R20, R10, 0x10, RZ ;  /* 0x000000100a147819 */ /* 0x000fe200000006ff */
[----:B------:R-:W-:Y:S01]  /*2fa0*/  FFMA.FTZ R4, R3, R4, -0.015681877732276916504 ;  /* 0xbc80774803047423 */ /* 0x000fe20000010004 */
[----:B------:R-:W-:Y:S01]  /*2fb0*/  MOV R5, 0x3f6ee581 ;  /* 0x3f6ee58100057802 */ /* 0x000fe20000000f00 */
[----:B------:R-:W-:Y:S01]  /*2fc0*/  FADD.FTZ R27, |R17|, -RZ ;  /* 0x800000ff111b7221 */ /* 0x000fe20000010200 */
[C---:B------:R-:W-:Y:S01]  /*2fd0*/  FSETP.GT.FTZ.AND P2, PT, |R20|.reuse, |R17|, PT ;  /* 0x400000111400720b */ /* 0x040fe20003f54200 */
[----:B------:R-:W-:Y:S01]  /*2fe0*/  FFMA.FTZ R4, R3, R4, 0.042200751602649688721 ;  /* 0x3d2cdab203047423 */ /* 0x000fe20000010004 */
[----:B------:R-:W-:Y:S01]  /*2ff0*/  FADD.FTZ R6, |R20|, -RZ ;  /* 0x800000ff14067221 */ /* 0x000fe20000010200 */
[----:B------:R-:W-:-:S02]  /*3000*/  ISETP.GE.AND P0, PT, R7, RZ, PT ;  /* 0x000000ff0700720c */ /* 0x000fc40003f06270 */
[----:B------:R-:W-:Y:S01]  /*3010*/  FFMA.FTZ R4, R3, R4, -0.074792981147766113281 ;  /* 0xbd992d1003047423 */ /* 0x000fe20000010004 */
[----:B------:R-:W-:Y:S01]  /*3020*/  FSETP.NEU.FTZ.AND P4, PT, |R7|, |R18|, PT ;  /* 0x400000120700720b */ /* 0x000fe20003f9d200 */
[----:B------:R-:W-:Y:S01]  /*3030*/  FADD.FTZ R7, |R18|, |R7| ;  /* 0x4000000712077221 */ /* 0x000fe20000010200 */
[----:B------:R-:W-:Y:S01]  /*3040*/  FSEL R19, R6, R27, P2 ;  /* 0x0000001b06137208 */ /* 0x000fe20001000000 */
[----:B------:R-:W-:Y:S01]  /*3050*/  FFMA.FTZ R4, R3, R4, 0.10640415549278259277 ;  /* 0x3dd9ea6c03047423 */ /* 0x000fe20000010004 */
[----:B------:R-:W-:Y:S02]  /*3060*/  FSETP.NEU.FTZ.AND P1, PT, R13, RZ, PT ;  /* 0x000000ff0d00720b */ /* 0x000fe40003f3d000 */
[----:B------:R-:W-:Y:S01]  /*3070*/  FSEL R27, R27, R6, P2 ;  /* 0x000000061b1b7208 */ /* 0x000fe20001000000 */
[C---:B------:R-:W-:Y:S01]  /*3080*/  FFMA.FTZ R4, R3.reuse, R4, -0.14207722246646881104 ;  /* 0xbe117cb103047423 */ /* 0x040fe20000010004 */
[----:B------:R-:W-:Y:S02]  /*3090*/  PRMT R13, R10, 0x7632, R13 ;  /* 0x000076320a0d7816 */ /* 0x000fe4000000000d */
[----:B------:R-:W-:Y:S01]  /*30a0*/  PRMT R8, R8, 0x7632, R8 ;  /* 0x0000763208087816 */ /* 0x000fe20000000008 */
[----:B------:R-:W-:-:S04]  /*30b0*/  FFMA.FTZ R4, R3, R4, 0.19993925094604492188 ;  /* 0x3e4cbce003047423 */ /* 0x000fc80000010004 */
[----:B------:R-:W-:-:S04]  /*30c0*/  FFMA.FTZ R4, R3, R4, -0.33333197236061096191 ;  /* 0xbeaaaa7d03047423 */ /* 0x000fc80000010004 */
[----:B------:R-:W-:Y:S02]  /*30d0*/  FMUL.FTZ R3, R3, R4 ;  /* 0x0000000403037220 */ /* 0x000fe40000410000 */
[----:B------:R-:W0:Y:S02]  /*30e0*/  MUFU.RCP R4, R19 ;  /* 0x0000001300047308 */ /* 0x000e240000001000 */
[----:B------:R-:W-:-:S04]  /*30f0*/  FFMA.FTZ R0, R3, R0, R0 ;  /* 0x0000000003007223 */ /* 0x000fc80000010000 */
[C---:B------:R-:W-:Y:S01]  /*3100*/  FFMA.FTZ R3, R5.reuse, 1.6832555532455444336, -R0 ;  /* 0x3fd774eb05037823 */ /* 0x040fe20000010800 */
[----:B------:R-:W-:-:S04]  /*3110*/  FSEL R5, R5, 1.8663789033889770508, P3 ;  /* 0x3feee58105057808 */ /* 0x000fc80001800000 */
[----:B------:R-:W-:Y:S01]  /*3120*/  FSEL R3, R3, R0, P3 ;  /* 0x0000000003037208 */ /* 0x000fe20001800000 */
[----:B------:R-:W-:-:S04]  /*3130*/  @!P3 FADD.FTZ R0, -R0, -RZ ;  /* 0x800000ff0000b221 */ /* 0x000fc80000010100 */
[----:B------:R-:W-:Y:S01]  /*3140*/  @!P0 FFMA.FTZ R3, R5, 1.6832555532455444336, R0 ;  /* 0x3fd774eb05038823 */ /* 0x000fe20000010000 */
[----:B------:R-:W-:Y:S02]  /*3150*/  IMAD.MOV.U32 R0, RZ, RZ, 0x4016cbe4 ;  /* 0x4016cbe4ff007424 */ /* 0x000fe400078e00ff */
[----:B0-----:R-:W-:-:S03]  /*3160*/  FFMA R5, -R19, R4, 1 ;  /* 0x3f80000013057423 */ /* 0x001fc60000000104 */
[----:B------:R-:W-:Y:S01]  /*3170*/  @!P4 FSEL R3, R0, 0.78539818525314331055, !P0 ;  /* 0x3f490fdb0003c808 */ /* 0x000fe20004000000 */
[----:B------:R-:W-:Y:S01]  /*3180*/  FFMA R4, R4, R5, R4 ;  /* 0x0000000504047223 */ /* 0x000fe20000000004 */
[----:B------:R-:W-:Y:S01]  /*3190*/  @!P1 FSEL R3, RZ, 3.1415927410125732422, P0 ;  /* 0x40490fdbff039808 */ /* 0x000fe20000000000 */
[----:B------:R-:W0:Y:S01]  /*31a0*/  FCHK P1, R27, R19 ;  /* 0x000000131b007302 */ /* 0x000e220000020000 */
[----:B------:R-:W-:Y:S01]  /*31b0*/  FSETP.NAN.FTZ.AND P0, PT, |R7|, |R7|, PT ;  /* 0x400000070700720b */ /* 0x000fe20003f18200 */
[----:B------:R-:W-:Y:S01]  /*31c0*/  FFMA R5, R27, R4, RZ ;  /* 0x000000041b057223 */ /* 0x000fe200000000ff */
[----:B------:R-:W-:-:S03]  /*31d0*/  LOP3.LUT R18, R3, 0x80000000, R18, 0xb8, !PT ;  /* 0x8000000003127812 */ /* 0x000fc600078eb812 */
[----:B------:R-:W-:Y:S01]  /*31e0*/  FFMA R0, -R19, R5, R27 ;  /* 0x0000000513007223 */ /* 0x000fe2000000011b */
[----:B------:R-:W-:-:S03]  /*31f0*/  FSEL R7, R7, R18, P0 ;  /* 0x0000001207077208 */ /* 0x000fc60000000000 */
[----:B------:R-:W-:Y:S01]  /*3200*/  FFMA R0, R4, R0, R5 ;  /* 0x0000000004007223 */ /* 0x000fe20000000005 */
[----:B0-----:R-:W-:Y:S06]  /*3210*/  @!P1 BRA `(.L_x_7280) ;  /* 0x00000000000c9947 */ /* 0x001fec0003800000 */
[----:B------:R-:W-:Y:S02]  /*3220*/  MOV R0, R19 ;  /* 0x0000001300007202 */ /* 0x000fe40000000f00 */
[----:B------:R-:W-:-:S07]  /*3230*/  MOV R4, 0x3250 ;  /* 0x0000325000047802 */ /* 0x000fce0000000f00 */
[----:B------:R-:W-:Y:S05]  /*3240*/  CALL.REL.NOINC `($__internal_5_$__cuda_sm3x_div_rn_ftz_f32_slowpath) ;  /* 0x0000000800d47944 */ /* 0x000fea0003c00000 */
.L_x_7280:
[----:B------:R-:W-:Y:S05]  /*3250*/  BSYNC.RECONVERGENT B2 ;  /* 0x0000000000027941 */ /* 0x000fea0003800200 */
.L_x_7279:
        /* <DEDUP_REMOVED lines=45> */
[----:B------:R-:W-:Y:S05]  /*3530*/  CALL.REL.NOINC `($__internal_5_$__cuda_sm3x_div_rn_ftz_f32_slowpath) ;  /* 0x0000000800187944 */ /* 0x000fea0003c00000 */
.L_x_7282:
[----:B------:R-:W-:Y:S05]  /*3540*/  BSYNC.RECONVERGENT B2 ;  /* 0x0000000000027941 */ /* 0x000fea0003800200 */
.L_x_7281:
        /* <DEDUP_REMOVED lines=47> */
[----:B------:R-:W-:Y:S05]  /*3840*/  CALL.REL.NOINC `($__internal_5_$__cuda_sm3x_div_rn_ftz_f32_slowpath) ;  /* 0x0000000400547944 */ /* 0x000fea0003c00000 */
.L_x_7284:
[----:B------:R-:W-:Y:S05]  /*3850*/  BSYNC.RECONVERGENT B2 ;  /* 0x0000000000027941 */ /* 0x000fea0003800200 */
.L_x_7283:
[----:B------:R-:W-:Y:S02]  /*3860*/  HFMA2 R4, -RZ, RZ, 0.89990234375, 10328 ;  /* 0x3b33710bff047431 */ /* 0x000fe400000001ff */
[----:B------:R-:W-:Y:S01]  /*3870*/  FMUL.FTZ R3, R0, R0 ;  /* 0x0000000000037220 */ /* 0x000fe20000410000 */
[----:B------:R-:W-:Y:S01]  /*3880*/  SHF.L.U32 R9, R9, 0x10, RZ ;  /* 0x0000001009097819 */ /* 0x000fe200000006ff */
[----:B------:R-:W-:Y:S01]  /*3890*/  IMAD.U32 R10, R11, 0x10000, RZ ;  /* 0x000100000b0a7824 */ /* 0x000fe200078e00ff */
[----:B------:R-:W-:Y:S01]  /*38a0*/  MOV R5, 0x3f6ee581 ;  /* 0x3f6ee58100057802 */ /* 0x000fe20000000f00 */
[----:B------:R-:W-:Y:S01]  /*38b0*/  FADD.FTZ R13, |R19|, |R18| ;  /* 0x40000012130d7221 */ /* 0x000fe20000010200 */
[----:B------:R-:W-:Y:S01]  /*38c0*/  ISETP.GE.AND P0, PT, R18, RZ, PT ;  /* 0x000000ff1200720c */ /* 0x000fe20003f06270 */
[----:B------:R-:W-:Y:S01]  /*38d0*/  FADD.FTZ R27, |R9|, -RZ ;  /* 0x800000ff091b7221 */ /* 0x000fe20000010200 */
[C---:B------:R-:W-:Y:S01]  /*38e0*/  FADD.FTZ R6, |R10|.reuse, -RZ ;  /* 0x800000ff0a067221 */ /* 0x040fe20000010200 */
[----:B------:R-:W-:Y:S01]  /*38f0*/  FSETP.GT.FTZ.AND P2, PT, |R10|, |R9|, PT ;  /* 0x400000090a00720b */ /* 0x000fe20003f54200 */
[C---:B------:R-:W-:Y:S01]  /*3900*/  FFMA.FTZ R4, R3.reuse, R4, -0.015681877732276916504 ;  /* 0xbc80774803047423 */ /* 0x040fe20000010004 */
[----:B------:R-:W-:Y:S01]  /*3910*/  FSETP.NEU.FTZ.AND P1, PT, |R18|, |R19|, PT ;  /* 0x400000131200720b */ /* 0x000fe20003f3d200 */
[----:B------:R-:W-:Y:S01]  /*3920*/  BSSY.RECONVERGENT B2, `(.L_x_7285) ;  /* 0x0000022000027945 */ /* 0x000fe20003800200 */
        /* <DEDUP_REMOVED lines=32> */
[----:B------:R-:W-:Y:S05]  /*3b30*/  CALL.REL.NOINC `($__internal_5_$__cuda_sm3x_div_rn_ftz_f32_slowpath) ;  /* 0x0000000000987944 */ /* 0x000fea0003c00000 */
.L_x_7286:
[----:B------:R-:W-:Y:S05]  /*3b40*/  BSYNC.RECONVERGENT B2 ;  /* 0x0000000000027941 */ /* 0x000fea0003800200 */
.L_x_7285:
[----:B------:R-:W-:Y:S02]  /*3b50*/  IMAD.MOV.U32 R4, RZ, RZ, 0x3b33710b ;  /* 0x3b33710bff047424 */ /* 0x000fe400078e00ff */
[----:B------:R-:W-:Y:S01]  /*3b60*/  FMUL.FTZ R3, R0, R0 ;  /* 0x0000000000037220 */ /* 0x000fe20000410000 */
[----:B------:R-:W-:Y:S02]  /*3b70*/  MOV R19, 0x3f6ee581 ;  /* 0x3f6ee58100137802 */ /* 0x000fe40000000f00 */
[----:B------:R-:W-:Y:S01]  /*3b80*/  ISETP.GE.AND P0, PT, R9, RZ, PT ;  /* 0x000000ff0900720c */ /* 0x000fe20003f06270 */
[----:B------:R-:W-:Y:S01]  /*3b90*/  FFMA.FTZ R4, R3, R4, -0.015681877732276916504 ;  /* 0xbc80774803047423 */ /* 0x000fe20000010004 */
[----:B------:R-:W-:Y:S02]  /*3ba0*/  FSETP.NEU.FTZ.AND P1, PT, R11, RZ, PT ;  /* 0x000000ff0b00720b */ /* 0x000fe40003f3d000 */
[----:B------:R-:W-:Y:S01]  /*3bb0*/  FSEL R11, R19, 1.8663789033889770508, P2 ;  /* 0x3feee581130b7808 */ /* 0x000fe20001000000 */
[----:B------:R-:W-:Y:S01]  /*3bc0*/  FFMA.FTZ R4, R3, R4, 0.042200751602649688721 ;  /* 0x3d2cdab203047423 */ /* 0x000fe20000010004 */
[----:B------:R-:W-:Y:S01]  /*3bd0*/  FSETP.NEU.FTZ.AND P3, PT, |R9|, |R10|, PT ;  /* 0x4000000a0900720b */ /* 0x000fe20003f7d200 */
[----:B------:R-:W-:Y:S01]  /*3be0*/  FADD.FTZ R9, |R10|, |R9| ;  /* 0x400000090a097221 */ /* 0x000fe20000010200 */
[----:B------:R-:W-:Y:S01]  /*3bf0*/  F2FP.BF16.F32.PACK_AB R6, R12, R15 ;  /* 0x0000000f0c06723e */ /* 0x000fe200000010ff */
[----:B------:R-:W-:Y:S01]  /*3c00*/  FFMA.FTZ R4, R3, R4, -0.074792981147766113281 ;  /* 0xbd992d1003047423 */ /* 0x000fe20000010004 */
[----:B------:R-:W-:-:S02]  /*3c10*/  F2FP.BF16.F32.PACK_AB R7, R7, R16 ;  /* 0x000000100707723e */ /* 0x000fc400000010ff */
[----:B------:R-:W-:Y:S01]  /*3c20*/  F2FP.BF16.F32.PACK_AB R8, R8, R17 ;  /* 0x000000110808723e */ /* 0x000fe200000010ff */
[----:B------:R-:W-:-:S04]  /*3c30*/  FFMA.FTZ R4, R3, R4, 0.10640415549278259277 ;  /* 0x3dd9ea6c03047423 */ /* 0x000fc80000010004 */
[----:B------:R-:W-:-:S04]  /*3c40*/  FFMA.FTZ R4, R3, R4, -0.14207722246646881104 ;  /* 0xbe117cb103047423 */ /* 0x000fc80000010004 */
[----:B------:R-:W-:-:S04]  /*3c50*/  FFMA.FTZ R4, R3, R4, 0.19993925094604492188 ;  /* 0x3e4cbce003047423 */ /* 0x000fc80000010004 */
[----:B------:R-:W-:-:S04]  /*3c60*/  FFMA.FTZ R4, R3, R4, -0.33333197236061096191 ;  /* 0xbeaaaa7d03047423 */ /* 0x000fc80000010004 */
[----:B------:R-:W-:Y:S02]  /*3c70*/  FMUL.FTZ R3, R3, R4 ;  /* 0x0000000403037220 */ /* 0x000fe40000410000 */
[----:B------:R-:W0:Y:S02]  /*3c80*/  LDC.64 R4, c[0x0][0x388] ;  /* 0x0000e200ff047b82 */ /* 0x000e240000000a00 */
[----:B------:R-:W-:-:S04]  /*3c90*/  FFMA.FTZ R0, R3, R0, R0 ;  /* 0x0000000003007223 */ /* 0x000fc80000010000 */
[----:B------:R-:W-:-:S05]  /*3ca0*/  FFMA.FTZ R3, R19, 1.6832555532455444336, -R0 ;  /* 0x3fd774eb13037823 */ /* 0x000fca0000010800 */
[----:B------:R-:W-:Y:S01]  /*3cb0*/  FSEL R3, R3, R0, P2 ;  /* 0x0000000003037208 */ /* 0x000fe20001000000 */
[----:B------:R-:W-:-:S04]  /*3cc0*/  @!P2 FADD.FTZ R0, -R0, -RZ ;  /* 0x800000ff0000a221 */ /* 0x000fc80000010100 */
[----:B------:R-:W-:Y:S01]  /*3cd0*/  @!P0 FFMA.FTZ R3, R11, 1.6832555532455444336, R0 ;  /* 0x3fd774eb0b038823 */ /* 0x000fe20000010000 */
[----:B------:R-:W-:Y:S02]  /*3ce0*/  HFMA2 R0, -RZ, RZ, 2.04296875, -15.78125 ;  /* 0x4016cbe4ff007431 */ /* 0x000fe400000001ff */
[----:B0-----:R-:W-:-:S03]  /*3cf0*/  IMAD.WIDE.U32 R4, R2, 0x2, R4 ;  /* 0x0000000202047825 */ /* 0x001fc600078e0004 */
[----:B------:R-:W-:Y:S02]  /*3d00*/  @!P3 FSEL R3, R0, 0.78539818525314331055, !P0 ;  /* 0x3f490fdb0003b808 */ /* 0x000fe40004000000 */
[----:B------:R-:W-:Y:S01]  /*3d10*/  @!P1 FSEL R3, RZ, 3.1415927410125732422, P0 ;  /* 0x40490fdbff039808 */ /* 0x000fe20000000000 */
[----:B------:R-:W-:Y:S01]  /*3d20*/  IMAD.WIDE.U32 R4, R14, 0x8, R4 ;  /* 0x000000080e047825 */ /* 0x000fe200078e0004 */
[----:B------:R-:W-:Y:S02]  /*3d30*/  FSETP.NAN.FTZ.AND P0, PT, |R9|, |R9|, PT ;  /* 0x400000090900720b */ /* 0x000fe40003f18200 */
[----:B------:R-:W-:Y:S02]  /*3d40*/  LOP3.LUT R10, R3, 0x80000000, R10, 0xb8, !PT ;  /* 0x80000000030a7812 */ /* 0x000fe400078eb80a */
[----:B------:R-:W-:Y:S02]  /*3d50*/  STG.E.64 desc[UR4][R4.64], R6 ;  /* 0x0000000604007986 */ /* 0x000fe4000c101b04 */
[----:B------:R-:W-:-:S04]  /*3d60*/  FSEL R10, R9, R10, P0 ;  /* 0x0000000a090a7208 */ /* 0x000fc80000000000 */
[----:B------:R-:W-:-:S05]  /*3d70*/  F2FP.BF16.F32.PACK_AB R9, R10, R13 ;  /* 0x0000000d0a09723e */ /* 0x000fca00000010ff */
[----:B------:R-:W-:Y:S01]  /*3d80*/  STG.E.64 desc[UR4][R4.64+0x400], R8 ;  /* 0x0004000804007986 */ /* 0x000fe2000c101b04 */
[----:B------:R-:W-:Y:S05]  /*3d90*/  EXIT ;  /* 0x000000000000794d */ /* 0x000fea0003800000 */
        .weak           $__internal_5_$__cuda_sm3x_div_rn_ftz_f32_slowpath
        .type           $__internal_5_$__cuda_sm3x_div_rn_ftz_f32_slowpath,@function
        .size           $__internal_5_$__cuda_sm3x_div_rn_ftz_f32_slowpath,(.L_x_17827 - $__internal_5_$__cuda_sm3x_div_rn_ftz_f32_slowpath)
$__internal_5_$__cuda_sm3x_div_rn_ftz_f32_slowpath:
        /* <DEDUP_REMOVED lines=18> */
[----:B------:R-:W-:-:S04]  /*3ec0*/  FSETP.NEU.FTZ.AND P1, PT, R27, RZ, PT ;  /* 0x000000ff1b00720b */ /* 0x000fc80003f3d000 */
[----:B------:R-:W-:-:S07]  /*3ed0*/  P2R R5, PR, RZ, 0x2 ;  /* 0x00000002ff057803 */ /* 0x000fce0000000000 */
[----:B------:R-:W-:Y:S05]  /*3ee0*/  @!P6 BREAK.RELIABLE !P0, B1 ;  /* 0x000000000001e942 */ /* 0x000fea0004000100 */
[----:B------:R-:W-:Y:S05]  /*3ef0*/  @!P6 BRA !P0, `(.L_x_7291) ;  /* 0x0000000000c4e947 */ /* 0x000fea0004000000 */
[C---:B------:R-:W-:Y:S02]  /*3f00*/  FSETP.NEU.FTZ.AND P0, PT, |R27|.reuse, +INF , PT ;  /* 0x7f8000001b00780b */ /* 0x040fe40003f1d200 */
        /* <DEDUP_REMOVED lines=12> */
.L_x_7289:
[----:B------:R-:W-:Y:S05]  /*3fd0*/  BSYNC.RELIABLE B1 ;  /* 0x0000000000017941 */ /* 0x000fea0003800100 */
.L_x_7288:
        /* <DEDUP_REMOVED lines=27> */
.L_x_7295:
[----:B------:R-:W-:-:S07]  /*4190*/  LEA R0, R3, R0, 0x17 ;  /* 0x0000000003007211 */ /* 0x000fce00078eb8ff */
.L_x_7296:
[----:B------:R-:W-:Y:S05]  /*41a0*/  BSYNC.RECONVERGENT B1 ;  /* 0x0000000000017941 */ /* 0x000fea0003800200 */
.L_x_7294:
[----:B------:R-:W-:Y:S05]  /*41b0*/  BRA `(.L_x_7297) ;  /* 0x0000000000207947 */ /* 0x000fea0003800000 */
.L_x_7293:
[----:B------:R-:W-:-:S04]  /*41c0*/  LOP3.LUT R27, R0, 0x80000000, R27, 0x48, !PT ;  /* 0x80000000001b7812 */ /* 0x000fc800078e481b */
[----:B------:R-:W-:Y:S01]  /*41d0*/  LOP3.LUT R0, R27, 0x7f800000, RZ, 0xfc, !PT ;  /* 0x7f8000001b007812 */ /* 0x000fe200078efcff */
[----:B------:R-:W-:Y:S06]  /*41e0*/  BRA `(.L_x_7297) ;  /* 0x0000000000147947 */ /* 0x000fec0003800000 */
.L_x_7292:
[----:B------:R-:W-:Y:S01]  /*41f0*/  LOP3.LUT R0, R0, 0x80000000, R27, 0x48, !PT ;  /* 0x8000000000007812 */ /* 0x000fe200078e481b */
[----:B------:R-:W-:Y:S06]  /*4200*/  BRA `(.L_x_7297) ;  /* 0x00000000000c7947 */ /* 0x000fec0003800000 */
.L_x_7291:
[----:B------:R-:W0:Y:S01]  /*4210*/  MUFU.RSQ R0, -QNAN ;  /* 0xffc0000000007908 */ /* 0x000e220000001400 */
[----:B------:R-:W-:Y:S05]  /*4220*/  BRA `(.L_x_7297) ;  /* 0x0000000000047947 */ /* 0x000fea0003800000 */
.L_x_7290:
[----:B------:R-:W-:-:S07]  /*4230*/  FADD.FTZ R0, R27, R0 ;  /* 0x000000001b007221 */ /* 0x000fce0000010000 */
.L_x_7297:
[----:B------:R-:W-:Y:S05]  /*4240*/  BSYNC.RECONVERGENT B0 ;  /* 0x0000000000007941 */ /* 0x000fea0003800200 */
.L_x_7287:
[----:B------:R-:W-:-:S04]  /*4250*/  MOV R5, 0x0 ;  /* 0x0000000000057802 */ /* 0x000fc80000000f00 */
[----:B0-----:R-:W-:Y:S05]  /*4260*/  RET.REL.NODEC R4 `(_ZN2at6native29vectorized_elementwise_kernelILi4ENS0_13BinaryFunctorIN3c108BFloat16ES4_S4_ZZZNS0_17atan2_kernel_cudaERNS_18TensorIteratorBaseEENKUlvE_clEvENKUlvE2_clEvEUlS4_S4_E_EESt5arrayIPcLm3EEEEviT0_T1_) ;  /* 0xffffffbc04647950 */ /* 0x001fea0003c3ffff */
.L_x_7298:
        /* <DEDUP_REMOVED lines=9> */
.L_x_17827:


//--------------------- .text._ZN2at6native29vectorized_elementwise_kernelILi8ENS0_13BinaryFunctorIN3c108BFloat16ES4_S4_ZZZNS0_17atan2_kernel_cudaERNS_18TensorIteratorBaseEENKUlvE_clEvENKUlvE2_clEvEUlS4_S4_E_EESt5arrayIPcLm3EEEEviT0_T1_ --------------------------
	.section	.text._ZN2at6native29vectorized_elementwise_kernelILi8ENS0_13BinaryFunctorIN3c108BFloat16ES4_S4_ZZZNS0_17atan2_kernel_cudaERNS_18TensorIteratorBaseEENKUlvE_clEvENKUlvE2_clEvEUlS4_S4_E_EESt5arrayIPcLm3EEEEviT0_T1_,"ax",@progbits
	.align	128
        .global         _ZN2at6native29vectorized_elementwise_kernelILi8ENS0_13BinaryFunctorIN3c108BFloat16ES4_S4_ZZZNS0_17atan2_kernel_cudaERNS_18TensorIteratorBaseEENKUlvE_clEvENKUlvE2_clEvEUlS4_S4_E_EESt5arrayIPcLm3EEEEviT0_T1_
        .type           _ZN2at6native29vectorized_elementwise_kernelILi8ENS0_13BinaryFunctorIN3c108BFloat16ES4_S4_ZZZNS0_17atan2_kernel_cudaERNS_18TensorIteratorBaseEENKUlvE_clEvENKUlvE2_clEvEUlS4_S4_E_EESt5arrayIPcLm3EEEEviT0_T1_,@function
        .size           _ZN2at6native29vectorized_elementwise_kernelILi8ENS0_13BinaryFunctorIN3c108BFloat16ES4_S4_ZZZNS0_17atan2_kernel_cudaERNS_18TensorIteratorBaseEENKUlvE_clEvENKUlvE2_clEvEUlS4_S4_E_EESt5arrayIPcLm3EEEEviT0_T1_,(.L_x_17828 - _ZN2at6native29vectorized_elementwise_kernelILi8ENS0_13BinaryFunctorIN3c108BFloat16ES4_S4_ZZZNS0_17atan2_kernel_cudaERNS_18TensorIteratorBaseEENKUlvE_clEvENKUlvE2_clEvEUlS4_S4_E_EESt5arrayIPcLm3EEEEviT0_T1_)
        .other          _ZN2at6native29vectorized_elementwise_kernelILi8ENS0_13BinaryFunctorIN3c108BFloat16ES4_S4_ZZZNS0_17atan2_kernel_cudaERNS_18TensorIteratorBaseEENKUlvE_clEvENKUlvE2_clEvEUlS4_S4_E_EESt5arrayIPcLm3EEEEviT0_T1_,@"STO_CUDA_ENTRY STV_DEFAULT"
_ZN2at6native29vectorized_elementwise_kernelILi8ENS0_13BinaryFunctorIN3c108BFloat16ES4_S4_ZZZNS0_17atan2_kernel_cudaERNS_18TensorIteratorBaseEENKUlvE_clEvENKUlvE2_clEvEUlS4_S4_E_EESt5arrayIPcLm3EEEEviT0_T1_:
.text._ZN2at6native29vectorized_elementwise_kernelILi8ENS0_13BinaryFunctorIN3c108BFloat16ES4_S4_ZZZNS0_17atan2_kernel_cudaERNS_18TensorIteratorBaseEENKUlvE_clEvENKUlvE2_clEvEUlS4_S4_E_EESt5arrayIPcLm3EEEEviT0_T1_:
        /* <DEDUP_REMOVED lines=39> */
[----:B------:R-:W-:Y:S01]  /*0270*/  PRMT R20, RZ, 0x7610, R20 ;  /* 0x00007610ff147816 */ /* 0x000fe20000000014 */
[----:B------:R-:W4:Y:S02]  /*0280*/  LDC.64 R34, c[0x0][0x390] ;  /* 0x0000e400ff227b82 */ /* 0x000f240000000a00 */
[----:B------:R3:W5:Y:S05]  /*0290*/  @!P3 LDG.E.U16 R26, desc[UR4][R32.64] ;  /* 0x00000004201ab981 */ /* 0x00076a000c1e1500 */
[----:B------:R-:W-:Y:S01]  /*02a0*/  @!P4 IMAD.IADD R11, R2, 0x1, R13 ;  /* 0x00000001020bc824 */ /* 0x000fe200078e020d */
[----:B------:R-:W-:Y:S01]  /*02b0*/  @!P4 IADD3 R13, PT, PT, R13, 0x80, RZ ;  /* 0x000000800d0dc810 */ /* 0x000fe20007ffe0ff */
[----:B---3--:R-:W3:Y:S03]  /*02c0*/  LDC.64 R30, c[0x0][0x398] ;  /* 0x0000e600ff1e7b82 */ /* 0x008ee60000000a00 */
[----:B------:R-:W-:-:S05]  /*02d0*/  ISETP.GE.U32.AND P5, PT, R13, R24, PT ;  /* 0x000000180d00720c */ /* 0x000fca0003fa6070 */
        /* <DEDUP_REMOVED lines=24> */
[C---:B-1----:R-:W-:Y:S01]  /*0460*/  @!P0 IMAD.WIDE.U32 R10, R15.reuse, 0x2, R10 ;  /* 0x000000020f0a8825 */ /* 0x042fe200078e000a */
[----:B------:R-:W-:Y:S02]  /*0470*/  PRMT R18, RZ, 0x7610, R18 ;  /* 0x00007610ff127816 */ /* 0x000fe40000000012 */
[----:B------:R-:W-:Y:S01]  /*0480*/  PRMT R16, RZ, 0x7610, R16 ;  /* 0x00007610ff107816 */ /* 0x000fe20000000010 */
[----:B------:R-:W-:Y:S01]  /*0490*/  @!P0 IMAD.WIDE.U32 R8, R15, 0x2, R8 ;  /* 0x000000020f088825 */ /* 0x000fe200078e0008 */
[----:B------:R-:W-:Y:S02]  /*04a0*/  PRMT R19, RZ, 0x7610, R19 ;  /* 0x00007610ff137816 */ /* 0x000fe40000000013 */
[----:B------:R1:W5:Y:S05]  /*04b0*/  @!P0 LDG.E.U16 R18, desc[UR4][R10.64] ;  /* 0x000000040a128981 */ /* 0x00036a000c1e1500 */
[----:B------:R-:W-:Y:S01]  /*04c0*/  @!P2 IADD3 R13, PT, PT, R2, R13, RZ ;  /* 0x0000000d020da210 */ /* 0x000fe20007ffe0ff */
[----:B------:R0:W5:Y:S01]  /*04d0*/  @!P0 LDG.E.U16 R16, desc[UR4][R8.64] ;  /* 0x0000000408108981 */ /* 0x000162000c1e1500 */
[----:B------:R-:W-:Y:S01]  /*04e0*/  PRMT R15, RZ, 0x7610, R15 ;  /* 0x00007610ff0f7816 */ /* 0x000fe2000000000f */
[----:B------:R-:W-:Y:S01]  /*04f0*/  @!P1 IMAD.WIDE.U32 R34, R17, 0x2, R34 ;  /* 0x0000000211229825 */ /* 0x000fe200078e0022 */
[----:B------:R-:W-:Y:S01]  /*0500*/  PRMT R14, RZ, 0x7610, R14 ;  /* 0x00007610ff0e7816 */ /* 0x000fe2000000000e */
[----:B------:R0:W5:Y:S01]  /*0510*/  @!P5 LDG.E.U16 R19, desc[UR4][R36.64] ;  /* 0x000000042413d981 */ /* 0x000162000c1e1500 */
[----:B-1----:R-:W-:Y:S01]  /*0520*/  PRMT R11, RZ, 0x7610, R11 ;  /* 0x00007610ff0b7816 */ /* 0x002fe2000000000b */
[C---:B---3--:R-:W-:Y:S01]  /*0530*/  @!P2 IMAD.WIDE.U32 R32, R13.reuse, 0x2, R32 ;  /* 0x000000020d20a825 */ /* 0x048fe200078e0020 */
[----:B------:R-:W-:Y:S01]  /*0540*/  PRMT R10, RZ, 0x7610, R10 ;  /* 0x00007610ff0a7816 */ /* 0x000fe2000000000a */
[----:B------:R1:W5:Y:S02]  /*0550*/  @!P1 LDG.E.U16 R15, desc[UR4][R34.64] ;  /* 0x00000004220f9981 */ /* 0x000364000c1e1500 */
[----:B------:R-:W-:Y:S01]  /*0560*/  @!P2 IMAD.WIDE.U32 R30, R13, 0x2, R30 ;  /* 0x000000020d1ea825 */ /* 0x000fe200078e001e */
[----:B------:R-:W-:-:S02]  /*0570*/  PRMT R13, RZ, 0x7610, R13 ;  /* 0x00007610ff0d7816 */ /* 0x000fc4000000000d */
[----:B0-----:R-:W-:Y:S01]  /*0580*/  PRMT R9, RZ, 0x7610, R9 ;  /* 0x00007610ff097816 */ /* 0x001fe20000000009 */
[----:B------:R-:W-:Y:S01]  /*0590*/  @!P1 IMAD.WIDE.U32 R28, R17, 0x2, R28 ;  /* 0x00000002111c9825 */ /* 0x000fe200078e001c */
[----:B------:R1:W5:Y:S03]  /*05a0*/  @!P2 LDG.E.U16 R10, desc[UR4][R32.64] ;  /* 0x00000004200aa981 */ /* 0x000366000c1e1500 */
[C---:B----4-:R-:W-:Y:S01]  /*05b0*/  @!P3 IMAD.WIDE.U32 R6, R3.reuse, 0x2, R6 ;  /* 0x000000020306b825 */ /* 0x050fe200078e0006 */
[----:B------:R1:W5:Y:S03]  /*05c0*/  @!P1 LDG.E.U16 R14, desc[UR4][R28.64] ;  /* 0x000000041c0e9981 */ /* 0x000366000c1e1500 */
[----:B--2---:R-:W-:Y:S01]  /*05d0*/  @!P3 IMAD.WIDE.U32 R4, R3, 0x2, R4 ;  /* 0x000000020304b825 */ /* 0x004fe200078e0004 */
[----:B------:R1:W5:Y:S04]  /*05e0*/  @!P3 LDG.E.U16 R13, desc[UR4][R6.64] ;  /* 0x00000004060db981 */ /* 0x000368000c1e1500 */
[----:B------:R1:W5:Y:S04]  /*05f0*/  @!P3 LDG.E.U16 R11, desc[UR4][R4.64] ;  /* 0x00000004040bb981 */ /* 0x000368000c1e1500 */
        /* <DEDUP_REMOVED lines=22> */
[----:B------:R-:W-:Y:S05]  /*0760*/  CALL.REL.NOINC `($__internal_6_$__cuda_sm3x_div_rn_ftz_f32_slowpath) ;  /* 0x0000003400807944 */ /* 0x000fea0003c00000 */
.L_x_7303:
[----:B------:R-:W-:Y:S05]  /*0770*/  BSYNC.RECONVERGENT B3 ;  /* 0x0000000000037941 */ /* 0x000fea0003800200 */
.L_x_7302:
        /* <DEDUP_REMOVED lines=28> */
.L_x_7301:
[----:B------:R-:W-:Y:S05]  /*0940*/  BSYNC.RECONVERGENT B2 ;  /* 0x0000000000027941 */ /* 0x000fea0003800200 */
.L_x_7300:
        /* <DEDUP_REMOVED lines=22> */
[----:B------:R-:W-:Y:S05]  /*0ab0*/  CALL.REL.NOINC `($__internal_6_$__cuda_sm3x_div_rn_ftz_f32_slowpath) ;  /* 0x0000003000ac7944 */ /* 0x000fea0003c00000 */
.L_x_7307:
[----:B------:R-:W-:Y:S05]  /*0ac0*/  BSYNC.RECONVERGENT B3 ;  /* 0x0000000000037941 */ /* 0x000fea0003800200 */
.L_x_7306:
        /* <DEDUP_REMOVED lines=28> */
.L_x_7305:
[----:B------:R-:W-:Y:S05]  /*0c90*/  BSYNC.RECONVERGENT B2 ;  /* 0x0000000000027941 */ /* 0x000fea0003800200 */
.L_x_7304:
        /* <DEDUP_REMOVED lines=23> */
.L_x_7311:
[----:B------:R-:W-:Y:S05]  /*0e10*/  BSYNC.RECONVERGENT B3 ;  /* 0x0000000000037941 */ /* 0x000fea0003800200 */
.L_x_7310:
        /* <DEDUP_REMOVED lines=28> */
.L_x_7309:
[----:B------:R-:W-:Y:S05]  /*0fe0*/  BSYNC.RECONVERGENT B2 ;  /* 0x0000000000027941 */ /* 0x000fea0003800200 */
.L_x_7308:
        /* <DEDUP_REMOVED lines=23> */
.L_x_7315:
[----:B------:R-:W-:Y:S05]  /*1160*/  BSYNC.RECONVERGENT B3 ;  /* 0x0000000000037941 */ /* 0x000fea0003800200 */
.L_x_7314:
        /* <DEDUP_REMOVED lines=28> */
.L_x_7313:
[----:B------:R-:W-:Y:S05]  /*1330*/  BSYNC.RECONVERGENT B2 ;  /* 0x0000000000027941 */ /* 0x000fea0003800200 */
.L_x_7312:
        /* <DEDUP_REMOVED lines=23> */
.L_x_7319:
[----:B------:R-:W-:Y:S05]  /*14b0*/  BSYNC.RECONVERGENT B3 ;  /* 0x0000000000037941 */ /* 0x000fea0003800200 */
.L_x_7318:
        /* <DEDUP_REMOVED lines=28> */
.L_x_7317:
[----:B------:R-:W-:Y:S05]  /*1680*/  BSYNC.RECONVERGENT B2 ;  /* 0x0000000000027941 */ /* 0x000fea0003800200 */
.L_x_7316:
        /* <DEDUP_REMOVED lines=23> */
.L_x_7323:
[----:B------:R-:W-:Y:S05]  /*1800*/  BSYNC.RECONVERGENT B3 ;  /* 0x0000000000037941 */ /* 0x000fea0003800200 */
.L_x_7322:
        /* <DEDUP_REMOVED lines=28> */
.L_x_7321:
[----:B------:R-:W-:Y:S05]  /*19d0*/  BSYNC.RECONVERGENT B2 ;  /* 0x0000000000027941 */ /* 0x000fea0003800200 */
.L_x_7320:
        /* <DEDUP_REMOVED lines=23> */
.L_x_7327:
[----:B------:R-:W-:Y:S05]  /*1b50*/  BSYNC.RECONVERGENT B3 ;  /* 0x0000000000037941 */ /* 0x000fea0003800200 */
.L_x_7326:
        /* <DEDUP_REMOVED lines=28> */
.L_x_7325:
[----:B------:R-:W-:Y:S05]  /*1d20*/  BSYNC.RECONVERGENT B2 ;  /* 0x0000000000027941 */ /* 0x000fea0003800200 */
.L_x_7324:
        /* <DEDUP_REMOVED lines=23> */
.L_x_7331:
[----:B------:R-:W-:Y:S05]  /*1ea0*/  BSYNC.RECONVERGENT B3 ;  /* 0x0000000000037941 */ /* 0x000fea0003800200 */
.L_x_7330:
        /* <DEDUP_REMOVED lines=28> */
.L_x_7329:
[----:B------:R-:W-:Y:S05]  /*2070*/  BSYNC.RECONVERGENT B2 ;  /* 0x0000000000027941 */ /* 0x000fea0003800200 */
.L_x_7328:
        /* <DEDUP_REMOVED lines=16> */
.L_x_7334:
[----:B------:R-:W-:-:S13]  /*2180*/  ISETP.GE.U32.AND P0, PT, R25, R24, PT ;  /* 0x000000181900720c */ /* 0x000fda0003f06070 */
[----:B------:R-:W-:Y:S05]  /*2190*/  @P0 BRA `(.L_x_7336) ;  /* 0x0000000000300947 */ /* 0x000fea0003800000 */
[----:B0-----:R-:W0:Y:S01]  /*21a0*/  LDC.64 R4, c[0x0][0x388] ;  /* 0x0000e200ff047b82 */ /* 0x001e220000000a00 */
[----:B------:R-:W-:Y:S01]  /*21b0*/  IADD3 R3, PT, PT, R2, R25, RZ ;  /* 0x0000001902037210 */ /* 0x000fe20007ffe0ff */
[----:B------:R-:W-:-:S04]  /*21c0*/  VIADD R25, R25, 0x80 ;  /* 0x0000008019197836 */ /* 0x000fc80000000000 */
[----:B0-----:R-:W-:-:S05]  /*21d0*/  IMAD.WIDE.U32 R4, R3, 0x2, R4 ;  /* 0x0000000203047825 */ /* 0x001fca00078e0004 */
[----:B------:R1:W-:Y:S02]  /*21e0*/  STG.E.U16 desc[UR4][R4.64], R21 ;  /* 0x0000001504007986 */ /* 0x0003e4000c101504 */
.L_x_7335:
[----:B------:R-:W-:-:S13]  /*21f0*/  ISETP.GE.U32.AND P0, PT, R25, R24, PT ;  /* 0x000000181900720c */ /* 0x000fda0003f06070 */
[----:B------:R-:W-:Y:S05]  /*2200*/  @P0 BRA `(.L_x_7337) ;  /* 0x0000000000300947 */ /* 0x000fea0003800000 */
[----:B01----:R-:W0:Y:S01]  /*2210*/  LDC.64 R4, c[0x0][0x388] ;  /* 0x0000e200ff047b82 */ /* 0x003e220000000a00 */
[----:B------:R-:W-:Y:S02]  /*2220*/  IADD3 R3, PT, PT, R2, R25, RZ ;  /* 0x0000001902037210 */ /* 0x000fe40007ffe0ff */
[----:B------:R-:W-:-:S03]  /*2230*/  IADD3 R25, PT, PT, R25, 0x80, RZ ;  /* 0x0000008019197810 */ /* 0x000fc60007ffe0ff */
[----:B0-----:R-:W-:-:S05]  /*2240*/  IMAD.WIDE.U32 R4, R3, 0x2, R4 ;  /* 0x0000000203047825 */ /* 0x001fca00078e0004 */
[----:B------:R1:W-:Y:S02]  /*2250*/  STG.E.U16 desc[UR4][R4.64], R19 ;  /* 0x0000001304007986 */ /* 0x0003e4000c101504 */
.L_x_7336:
[----:B------:R-:W-:-:S13]  /*2260*/  ISETP.GE.U32.AND P0, PT, R25, R24, PT ;  /* 0x000000181900720c */ /* 0x000fda0003f06070 */
[----:B------:R-:W-:Y:S05]  /*2270*/  @P0 BRA `(.L_x_7338) ;  /* 0x0000000000340947 */ /* 0x000fea0003800000 */
[----:B01----:R-:W0:Y:S01]  /*2280*/  LDC.64 R4, c[0x0][0x388] ;  /* 0x0000e200ff047b82 */ /* 0x003e220000000a00 */
[----:B------:R-:W-:Y:S01]  /*2290*/  IMAD.IADD R3, R2, 0x1, R25 ;  /* 0x0000000102037824 */ /* 0x000fe200078e0219 */
[----:B------:R-:W-:-:S03]  /*22a0*/  IADD3 R25, PT, PT, R25, 0x80, RZ ;  /* 0x0000008019197810 */ /* 0x000fc60007ffe0ff */
[----:B0-----:R-:W-:-:S05]  /*22b0*/  IMAD.WIDE.U32 R4, R3, 0x2, R4 ;  /* 0x0000000203047825 */ /* 0x001fca00078e0004 */
[----:B------:R2:W-:Y:S02]  /*22c0*/  STG.E.U16 desc[UR4][R4.64], R16 ;  /* 0x0000001004007986 */ /* 0x0005e4000c101504 */
.L_x_7337:
        /* <DEDUP_REMOVED lines=8> */
.L_x_7338:
[----:B------:R-:W-:Y:S05]  /*2350*/  BSYNC.RELIABLE B1 ;  /* 0x0000000000017941 */ /* 0x000fea0003800100 */
.L_x_7333:
[----:B------:R-:W-:-:S13]  /*2360*/  ISETP.GE.U32.AND P0, PT, R25, R24, PT ;  /* 0x000000181900720c */ /* 0x000fda0003f06070 */
[----:B012---:R-:W0:Y:S01]  /*2370*/  @!P0 LDC.64 R4, c[0x0][0x388] ;  /* 0x0000e200ff048b82 */ /* 0x007e220000000a00 */
[----:B------:R-:W-:Y:S01]  /*2380*/  @!P0 IMAD.IADD R3, R2, 0x1, R25 ;  /* 0x0000000102038824 */ /* 0x000fe200078e0219 */
[----:B------:R-:W-:-:S03]  /*2390*/  @!P0 IADD3 R25, PT, PT, R25, 0x80, RZ ;  /* 0x0000008019198810 */ /* 0x000fc60007ffe0ff */
[----:B0-----:R-:W-:-:S05]  /*23a0*/  @!P0 IMAD.WIDE.U32 R4, R3, 0x2, R4 ;  /* 0x0000000203048825 */ /* 0x001fca00078e0004 */
[----:B------:R3:W-:Y:S02]  /*23b0*/  @!P0 STG.E.U16 desc[UR4][R4.64], R11 ;  /* 0x0000000b04008986 */ /* 0x0007e4000c101504 */
.L_x_7339:
[----:B------:R-:W-:Y:S05]  /*23c0*/  BSYNC.RECONVERGENT B0 ;  /* 0x0000000000007941 */ /* 0x000fea0003800200 */
.L_x_7332:
        /* <DEDUP_REMOVED lines=8> */
.L_x_7299:
[----:B------:R-:W0:Y:S01]  /*2450*/  S2R R16, SR_TID.X ;  /* 0x0000000000107919 */ /* 0x000e220000002100 */
[----:B------:R-:W1:Y:S08]  /*2460*/  LDC.64 R4, c[0x0][0x390] ;  /* 0x0000e400ff047b82 */ /* 0x000e700000000a00 */
[----:B------:R-:W2:Y:S01]  /*2470*/  LDC.64 R6, c[0x0][0x398] ;  /* 0x0000e600ff067b82 */ /* 0x000ea20000000a00 */
[----:B-1----:R-:W-:-:S04]  /*2480*/  IMAD.WIDE.U32 R4, R2, 0x2, R4 ;  /* 0x0000000202047825 */ /* 0x002fc800078e0004 */
[----:B0-----:R-:W-:-:S04]  /*2490*/  IMAD.WIDE.U32 R4, R16, 0x10, R4 ;  /* 0x0000001010047825 */ /* 0x001fc800078e0004 */
[----:B--2---:R-:W-:Y:S01]  /*24a0*/  IMAD.WIDE.U32 R6, R2, 0x2, R6 ;  /* 0x0000000202067825 */ /* 0x004fe200078e0006 */
[----:B------:R-:W2:Y:S03]  /*24b0*/  LDG.E.128 R8, desc[UR4][R4.64] ;  /* 0x0000000404087981 */ /* 0x000ea6000c1e1d00 */
[----:B------:R-:W-:-:S05]  /*24c0*/  IMAD.WIDE.U32 R6, R16, 0x10, R6 ;  /* 0x0000001010067825 */ /* 0x000fca00078e0006 */
[----:B------:R-:W3:Y:S01]  /*24d0*/  LDG.E.128 R12, desc[UR4][R6.64] ;  /* 0x00000004060c7981 */ /* 0x000ee2000c1e1d00 */
[----:B------:R-:W-:Y:S01]  /*24e0*/  BSSY.RECONVERGENT B2, `(.L_x_7340) ;  /* 0x0000015000027945 */ /* 0x000fe20003800200 */
[----:B--2---:R-:W-:-:S05]  /*24f0*/  SHF.L.U32 R19, R8, 0x10, RZ ;  /* 0x0000001008137819 */ /* 0x004fca00000006ff */
[----:B------:R-:W-:Y:S01]  /*2500*/  FADD.FTZ R0, |R19|, -RZ ;  /* 0x800000ff13007221 */ /* 0x000fe20000010200 */
[----:B---3--:R-:W-:-:S04]  /*2510*/  IMAD.U32 R18, R12, 0x10000, RZ ;  /* 0x000100000c127824 */ /* 0x008fc800078e00ff */
[----:B------:R-:W-:Y:S01]  /*2520*/  FADD.FTZ R17, |R18|, -RZ ;  /* 0x800000ff12117221 */ /* 0x000fe20000010200 */
        /* <DEDUP_REMOVED lines=9> */
[----:B------:R-:W-:Y:S02]  /*25c0*/  PRMT R22, R8, 0x7632, R22 ;  /* 0x0000763208167816 */ /* 0x000fe40000000016 */
[----:B------:R-:W-:Y:S01]  /*25d0*/  PRMT R21, R12, 0x7632, R21 ;  /* 0x000076320c157816 */ /* 0x000fe20000000015 */
[----:B------:R-:W-:Y:S01]  /*25e0*/  FFMA R0, R0, R4, R3 ;  /* 0x0000000400007223 */ /* 0x000fe20000000003 */
[----:B-1----:R-:W-:Y:S06]  /*25f0*/  @!P0 BRA `(.L_x_7341) ;  /* 0x00000000000c8947 */ /* 0x002fec0003800000 */
[----:B------:R-:W-:Y:S02]  /*2600*/  MOV R0, R20 ;  /* 0x0000001400007202 */ /* 0x000fe40000000f00 */
[----:B------:R-:W-:-:S07]  /*2610*/  MOV R4, 0x2630 ;  /* 0x0000263000047802 */ /* 0x000fce0000000f00 */
[----:B------:R-:W-:Y:S05]  /*2620*/  CALL.REL.NOINC `($__internal_6_$__cuda_sm3x_div_rn_ftz_f32_slowpath) ;  /* 0x0000001400d07944 */ /* 0x000fea0003c00000 */
.L_x_7341:
[----:B------:R-:W-:Y:S05]  /*2630*/  BSYNC.RECONVERGENT B2 ;  /* 0x0000000000027941 */ /* 0x000fea0003800200 */
.L_x_7340:
        /* <DEDUP_REMOVED lines=45> */
[----:B------:R-:W-:Y:S05]  /*2910*/  CALL.REL.NOINC `($__internal_6_$__cuda_sm3x_div_rn_ftz_f32_slowpath) ;  /* 0x0000001400147944 */ /* 0x000fea0003c00000 */
.L_x_7343:
[----:B------:R-:W-:Y:S05]  /*2920*/  BSYNC.RECONVERGENT B2 ;  /* 0x0000000000027941 */ /* 0x000fea0003800200 */
.L_x_7342:
        /* <DEDUP_REMOVED lines=18> */
[----:B------:R-:W0:Y:S01]  /*2a50*/  MUFU.RCP R7, R24 ;  /* 0x0000001800077308 */ /* 0x000e220000001000 */
[----:B------:R-:W-:Y:S01]  /*2a60*/  FFMA.FTZ R4, R3, R4, -0.14207722246646881104 ;  /* 0xbe117cb103047423 */ /* 0x000fe20000010004 */
[----:B------:R-:W-:-:S03]  /*2a70*/  FSEL R17, R17, R6, P2 ;  /* 0x0000000611117208 */ /* 0x000fc60001000000 */
        /* <DEDUP_REMOVED lines=10> */
[----:B------:R-:W-:Y:S01]  /*2b20*/  @!P4 FSEL R3, R4, 0.78539818525314331055, !P0 ;  /* 0x3f490fdb0403c808 */ /* 0x000fe20004000000 */
[----:B0-----:R-:W-:Y:S01]  /*2b30*/  FFMA R0, -R24, R7, 1 ;  /* 0x3f80000018007423 */ /* 0x001fe20000000107 */
[----:B------:R-:W-:Y:S01]  /*2b40*/  @!P1 FSEL R3, RZ, 3.1415927410125732422, P0 ;  /* 0x40490fdbff039808 */ /* 0x000fe20000000000 */
[----:B------:R-:W0:Y:S01]  /*2b50*/  FCHK P1, R17, R24 ;  /* 0x0000001811007302 */ /* 0x000e220000020000 */
[----:B------:R-:W-:Y:S01]  /*2b60*/  FSETP.NAN.FTZ.AND P0, PT, |R21|, |R21|, PT ;  /* 0x400000151500720b */ /* 0x000fe20003f18200 */
[----:B------:R-:W-:Y:S01]  /*2b70*/  FFMA R0, R7, R0, R7 ;  /* 0x0000000007007223 */ /* 0x000fe20000000007 */
[----:B------:R-:W-:-:S03]  /*2b80*/  LOP3.LUT R22, R3, 0x80000000, R22, 0xb8, !PT ;  /* 0x8000000003167812 */ /* 0x000fc600078eb816 */
[----:B------:R-:W-:Y:S01]  /*2b90*/  FFMA R5, R17, R0, RZ ;  /* 0x0000000011057223 */ /* 0x000fe200000000ff */
[----:B------:R-:W-:Y:S02]  /*2ba0*/  FSEL R21, R21, R22, P0 ;  /* 0x0000001615157208 */ /* 0x000fe40000000000 */
[----:B------:R-:W-:Y:S01]  /*2bb0*/  PRMT R22, R9, 0x7632, R22 ;  /* 0x0000763209167816 */ /* 0x000fe20000000016 */
[----:B------:R-:W-:Y:S01]  /*2bc0*/  FFMA R3, -R24, R5, R17 ;  /* 0x0000000518037223 */ /* 0x000fe20000000111 */
[----:B------:R-:W-:-:S03]  /*2bd0*/  PRMT R9, R13, 0x7632, R9 ;  /* 0x000076320d097816 */ /* 0x000fc60000000009 */
[----:B------:R-:W-:Y:S01]  /*2be0*/  FFMA R0, R0, R3, R5 ;  /* 0x0000000300007223 */ /* 0x000fe20000000005 */
[----:B0-----:R-:W-:Y:S06]  /*2bf0*/  @!P1 BRA `(.L_x_7345) ;  /* 0x00000000000c9947 */ /* 0x001fec0003800000 */
[----:B------:R-:W-:Y:S02]  /*2c00*/  MOV R0, R24 ;  /* 0x0000001800007202 */ /* 0x000fe40000000f00 */
[----:B------:R-:W-:-:S07]  /*2c10*/  MOV R4, 0x2c30 ;  /* 0x00002c3000047802 */ /* 0x000fce0000000f00 */
[----:B------:R-:W-:Y:S05]  /*2c20*/  CALL.REL.NOINC `($__internal_6_$__cuda_sm3x_div_rn_ftz_f32_slowpath) ;  /* 0x0000001000507944 */ /* 0x000fea0003c00000 */
.L_x_7345:
[----:B------:R-:W-:Y:S05]  /*2c30*/  BSYNC.RECONVERGENT B2 ;  /* 0x0000000000027941 */ /* 0x000fea0003800200 */
.L_x_7344:
        /* <DEDUP_REMOVED lines=15> */
[----:B------:R-:W-:-:S03]  /*2d30*/  FSEL R17, R17, R6, P3 ;  /* 0x0000000611117208 */ /* 0x000fc60001800000 */
[----:B------:R-:W-:-:S04]  /*2d40*/  FFMA.FTZ R4, R3, R4, -0.074792981147766113281 ;  /* 0xbd992d1003047423 */ /* 0x000fc80000010004 */
[----:B------:R-:W-:-:S04]  /*2d50*/  FFMA.FTZ R4, R3, R4, 0.10640415549278259277 ;  /* 0x3dd9ea6c03047423 */ /* 0x000fc80000010004 */
[----:B------:R-:W-:-:S04]  /*2d60*/  FFMA.FTZ R4, R3, R4, -0.14207722246646881104 ;  /* 0xbe117cb103047423 */ /* 0x000fc80000010004 */
        /* <DEDUP_REMOVED lines=8> */
[----:B------:R-:W-:Y:S01]  /*2df0*/  @!P2 FADD.FTZ R0, -R0, -RZ ;  /* 0x800000ff0000a221 */ /* 0x000fe20000010100 */
[----:B------:R-:W-:-:S03]  /*2e00*/  FSETP.NEU.FTZ.AND P2, PT, R24, RZ, PT ;  /* 0x000000ff1800720b */ /* 0x000fc60003f5d000 */
        /* <DEDUP_REMOVED lines=17> */
.L_x_7347:
[----:B------:R-:W-:Y:S05]  /*2f20*/  BSYNC.RECONVERGENT B2 ;  /* 0x0000000000027941 */ /* 0x000fea0003800200 */
.L_x_7346:
        /* <DEDUP_REMOVED lines=20> */
[----:B------:R-:W-:Y:S02]  /*3070*/  FSEL R17, R17, R6, P2 ;  /* 0x0000000611117208 */ /* 0x000fe40001000000 */
[----:B------:R-:W-:Y:S01]  /*3080*/  PRMT R10, R10, 0x7632, R10 ;  /* 0x000076320a0a7816 */ /* 0x000fe2000000000a */
        /* <DEDUP_REMOVED lines=20> */
[----:B------:R-:W-:-:S04]  /*31d0*/  FFMA R3, -R24, R5, R17 ;  /* 0x0000000518037223 */ /* 0x000fc80000000111 */
[----:B------:R-:W-:Y:S01]  /*31e0*/  FFMA R0, R0, R3, R5 ;  /* 0x0000000300007223 */ /* 0x000fe20000000005 */
[----:B0-----:R-:W-:Y:S06]  /*31f0*/  @!P1 BRA `(.L_x_7349) ;  /* 0x00000000000c9947 */ /* 0x001fec0003800000 */
[----:B------:R-:W-:Y:S02]  /*3200*/  MOV R0, R24 ;  /* 0x0000001800007202 */ /* 0x000fe40000000f00 */
[----:B------:R-:W-:-:S07]  /*3210*/  MOV R4, 0x3230 ;  /* 0x0000323000047802 */ /* 0x000fce0000000f00 */
[----:B------:R-:W-:Y:S05]  /*3220*/  CALL.REL.NOINC `($__internal_6_$__cuda_sm3x_div_rn_ftz_f32_slowpath) ;  /* 0x0000000800d07944 */ /* 0x000fea0003c00000 */
.L_x_7349:
[----:B------:R-:W-:Y:S05]  /*3230*/  BSYNC.RECONVERGENT B2 ;  /* 0x0000000000027941 */ /* 0x000fea0003800200 */
.L_x_7348:
        /* <DEDUP_REMOVED lines=46> */
.L_x_7351:
[----:B------:R-:W-:Y:S05]  /*3520*/  BSYNC.RECONVERGENT B2 ;  /* 0x0000000000027941 */ /* 0x000fea0003800200 */
.L_x_7350:
        /* <DEDUP_REMOVED lines=34> */
[----:B------:R-:W1:Y:S01]  /*3750*/  FCHK P1, R17, R24 ;  /* 0x0000001811007302 */ /* 0x000e620000020000 */
[----:B0-----:R-:W-:Y:S01]  /*3760*/  FFMA R0, -R24, R7, 1 ;  /* 0x3f80000018007423 */ /* 0x001fe20000000107 */
[----:B------:R-:W-:Y:S02]  /*3770*/  @!P2 FSEL R3, RZ, 3.1415927410125732422, P0 ;  /* 0x40490fdbff03a808 */ /* 0x000fe40000000000 */
[----:B------:R-:W-:Y:S01]  /*3780*/  FSETP.NAN.FTZ.AND P0, PT, |R9|, |R9|, PT ;  /* 0x400000090900720b */ /* 0x000fe20003f18200 */
[----:B------:R-:W-:Y:S01]  /*3790*/  FFMA R0, R7, R0, R7 ;  /* 0x0000000007007223 */ /* 0x000fe20000000007 */
[----:B------:R-:W-:-:S03]  /*37a0*/  LOP3.LUT R10, R3, 0x80000000, R10, 0xb8, !PT ;  /* 0x80000000030a7812 */ /* 0x000fc600078eb80a */
[----:B------:R-:W-:Y:S01]  /*37b0*/  FFMA R5, R17, R0, RZ ;  /* 0x0000000011057223 */ /* 0x000fe200000000ff */
[----:B------:R-:W-:-:S03]  /*37c0*/  FSEL R9, R9, R10, P0 ;  /* 0x0000000a09097208 */ /* 0x000fc60000000000 */
[----:B------:R-:W-:-:S04]  /*37d0*/  FFMA R4, -R24, R5, R17 ;  /* 0x0000000518047223 */ /* 0x000fc80000000111 */
[----:B------:R-:W-:Y:S01]  /*37e0*/  FFMA R0, R0, R4, R5 ;  /* 0x0000000400007223 */ /* 0x000fe20000000005 */
[----:B-1----:R-:W-:Y:S06]  /*37f0*/  @!P1 BRA `(.L_x_7353) ;  /* 0x00000000000c9947 */ /* 0x002fec0003800000 */
[----:B------:R-:W-:Y:S02]  /*3800*/  MOV R0, R24 ;  /* 0x0000001800007202 */ /* 0x000fe40000000f00 */
[----:B------:R-:W-:-:S07]  /*3810*/  MOV R4, 0x3830 ;  /* 0x0000383000047802 */ /* 0x000fce0000000f00 */
[----:B------:R-:W-:Y:S05]  /*3820*/  CALL.REL.NOINC `($__internal_6_$__cuda_sm3x_div_rn_ftz_f32_slowpath) ;  /* 0x0000000400507944 */ /* 0x000fea0003c00000 */
.L_x_7353:
[----:B------:R-:W-:Y:S05]  /*3830*/  BSYNC.RECONVERGENT B2 ;  /* 0x0000000000027941 */ /* 0x000fea0003800200 */
.L_x_7352:
        /* <DEDUP_REMOVED lines=46> */
.L_x_7355:
[----:B------:R-:W-:Y:S05]  /*3b20*/  BSYNC.RECONVERGENT B2 ;  /* 0x0000000000027941 */ /* 0x000fea0003800200 */
.L_x_7354:
[----:B------:R-:W-:Y:S02]  /*3b30*/  IMAD.MOV.U32 R4, RZ, RZ, 0x3b33710b ;  /* 0x3b33710bff047424 */ /* 0x000fe400078e00ff */
[----:B------:R-:W-:Y:S01]  /*3b40*/  FMUL.FTZ R3, R0, R0 ;  /* 0x0000000000037220 */ /* 0x000fe20000410000 */
[----:B------:R-:W-:Y:S02]  /*3b50*/  MOV R7, 0x3f6ee581 ;  /* 0x3f6ee58100077802 */ /* 0x000fe40000000f00 */
[----:B------:R-:W-:Y:S01]  /*3b60*/  ISETP.GE.AND P0, PT, R15, RZ, PT ;  /* 0x000000ff0f00720c */ /* 0x000fe20003f06270 */
[----:B------:R-:W-:Y:S01]  /*3b70*/  FFMA.FTZ R4, R3, R4, -0.015681877732276916504 ;  /* 0xbc80774803047423 */ /* 0x000fe20000010004 */
[----:B------:R-:W-:Y:S01]  /*3b80*/  FSETP.NEU.FTZ.AND P3, PT, |R15|, |R10|, PT ;  /* 0x4000000a0f00720b */ /* 0x000fe20003f7d200 */
[----:B------:R-:W-:Y:S01]  /*3b90*/  FADD.FTZ R15, |R10|, |R15| ;  /* 0x4000000f0a0f7221 */ /* 0x000fe20000010200 */
[----:B------:R-:W-:Y:S01]  /*3ba0*/  FSETP.NEU.FTZ.AND P1, PT, R11, RZ, PT ;  /* 0x000000ff0b00720b */ /* 0x000fe20003f3d000 */
[----:B------:R-:W-:Y:S01]  /*3bb0*/  FFMA.FTZ R4, R3, R4, 0.042200751602649688721 ;  /* 0x3d2cdab203047423 */ /* 0x000fe20000010004 */
[----:B------:R-:W-:-:S03]  /*3bc0*/  F2FP.BF16.F32.PACK_AB R6, R9, R14 ;  /* 0x0000000e0906723e */ /* 0x000fc600000010ff */
[----:B------:R-:W-:-:S04]  /*3bd0*/  FFMA.FTZ R4, R3, R4, -0.074792981147766113281 ;  /* 0xbd992d1003047423 */ /* 0x000fc80000010004 */
[----:B------:R-:W-:-:S04]  /*3be0*/  FFMA.FTZ R4, R3, R4, 0.10640415549278259277 ;  /* 0x3dd9ea6c03047423 */ /* 0x000fc80000010004 */
[----:B------:R-:W-:-:S04]  /*3bf0*/  FFMA.FTZ R4, R3, R4, -0.14207722246646881104 ;  /* 0xbe117cb103047423 */ /* 0x000fc80000010004 */
[----:B------:R-:W-:-:S04]  /*3c00*/  FFMA.FTZ R4, R3, R4, 0.19993925094604492188 ;  /* 0x3e4cbce003047423 */ /* 0x000fc80000010004 */
[----:B------:R-:W-:-:S04]  /*3c10*/  FFMA.FTZ R4, R3, R4, -0.33333197236061096191 ;  /* 0xbeaaaa7d03047423 */ /* 0x000fc80000010004 */
[----:B------:R-:W-:Y:S02]  /*3c20*/  FMUL.FTZ R3, R3, R4 ;  /* 0x0000000403037220 */ /* 0x000fe40000410000 */
[----:B------:R-:W0:Y:S02]  /*3c30*/  LDC.64 R4, c[0x0][0x388] ;  /* 0x0000e200ff047b82 */ /* 0x000e240000000a00 */
[----:B------:R-:W-:-:S04]  /*3c40*/  FFMA.FTZ R0, R3, R0, R0 ;  /* 0x0000000003007223 */ /* 0x000fc80000010000 */
[C---:B------:R-:W-:Y:S01]  /*3c50*/  FFMA.FTZ R3, R7.reuse, 1.6832555532455444336, -R0 ;  /* 0x3fd774eb07037823 */ /* 0x040fe20000010800 */
[----:B------:R-:W-:-:S04]  /*3c60*/  FSEL R7, R7, 1.8663789033889770508, P2 ;  /* 0x3feee58107077808 */ /* 0x000fc80001000000 */
        /* <DEDUP_REMOVED lines=10> */
[----:B------:R-:W-:Y:S02]  /*3d10*/  F2FP.BF16.F32.PACK_AB R5, R22, R19 ;  /* 0x000000131605723e */ /* 0x000fe400000010ff */
[----:B------:R-:W-:-:S02]  /*3d20*/  FSEL R10, R15, R10, P0 ;  /* 0x0000000a0f0a7208 */ /* 0x000fc40000000000 */
[----:B------:R-:W-:Y:S02]  /*3d30*/  F2FP.BF16.F32.PACK_AB R4, R21, R18 ;  /* 0x000000121504723e */ /* 0x000fe400000010ff */
[----:B------:R-:W-:-:S05]  /*3d40*/  F2FP.BF16.F32.PACK_AB R7, R10, R13 ;  /* 0x0000000d0a07723e */ /* 0x000fca00000010ff */
[----:B------:R-:W-:Y:S01]  /*3d50*/  STG.E.128 desc[UR4][R16.64], R4 ;  /* 0x0000000410007986 */ /* 0x000fe2000c101d04 */
[----:B------:R-:W-:Y:S05]  /*3d60*/  EXIT ;  /* 0x000000000000794d */ /* 0x000fea0003800000 */
        .weak           $__internal_6_$__cuda_sm3x_div_rn_ftz_f32_slowpath
        .type           $__internal_6_$__cuda_sm3x_div_rn_ftz_f32_slowpath,@function
        .size           $__internal_6_$__cuda_sm3x_div_rn_ftz_f32_slowpath,(.L_x_17828 - $__internal_6_$__cuda_sm3x_div_rn_ftz_f32_slowpath)
$__internal_6_$__cuda_sm3x_div_rn_ftz_f32_slowpath:
        /* <DEDUP_REMOVED lines=35> */
.L_x_7358:
[----:B------:R-:W-:Y:S05]  /*3fa0*/  BSYNC.RELIABLE B1 ;  /* 0x0000000000017941 */ /* 0x000fea0003800100 */
.L_x_7357:
        /* <DEDUP_REMOVED lines=27> */
.L_x_7364:
[----:B------:R-:W-:-:S07]  /*4160*/  LEA R0, R3, R0, 0x17 ;  /* 0x0000000003007211 */ /* 0x000fce00078eb8ff */
.L_x_7365:
[----:B------:R-:W-:Y:S05]  /*4170*/  BSYNC.RECONVERGENT B1 ;  /* 0x0000000000017941 */ /* 0x000fea0003800200 */
.L_x_7363:
[----:B------:R-:W-:Y:S05]  /*4180*/  BRA `(.L_x_7366) ;  /* 0x0000000000207947 */ /* 0x000fea0003800000 */
.L_x_7362:
[----:B------:R-:W-:-:S04]  /*4190*/  LOP3.LUT R17, R0, 0x80000000, R17, 0x48, !PT ;  /* 0x8000000000117812 */ /* 0x000fc800078e4811 */
[----:B------:R-:W-:Y:S01]  /*41a0*/  LOP3.LUT R0, R17, 0x7f800000, RZ, 0xfc, !PT ;  /* 0x7f80000011007812 */ /* 0x000fe200078efcff */
[----:B------:R-:W-:Y:S06]  /*41b0*/  BRA `(.L_x_7366) ;  /* 0x0000000000147947 */ /* 0x000fec0003800000 */
.L_x_7361:
[----:B------:R-:W-:Y:S01]  /*41c0*/  LOP3.LUT R0, R0, 0x80000000, R17, 0x48, !PT ;  /* 0x8000000000007812 */ /* 0x000fe200078e4811 */
[----:B------:R-:W-:Y:S06]  /*41d0*/  BRA `(.L_x_7366) ;  /* 0x00000000000c7947 */ /* 0x000fec0003800000 */
.L_x_7360:
[----:B------:R-:W0:Y:S01]  /*41e0*/  MUFU.RSQ R0, -QNAN ;  /* 0xffc0000000007908 */ /* 0x000e220000001400 */
[----:B------:R-:W-:Y:S05]  /*41f0*/  BRA `(.L_x_7366) ;  /* 0x0000000000047947 */ /* 0x000fea0003800000 */
.L_x_7359:
[----:B------:R-:W-:-:S07]  /*4200*/  FADD.FTZ R0, R17, R0 ;  /* 0x0000000011007221 */ /* 0x000fce0000010000 */
.L_x_7366:
[----:B------:R-:W-:Y:S05]  /*4210*/  BSYNC.RECONVERGENT B0 ;  /* 0x0000000000007941 */ /* 0x000fea0003800200 */
.L_x_7356:
[----:B------:R-:W-:-:S04]  /*4220*/  MOV R5, 0x0 ;  /* 0x0000000000057802 */ /* 0x000fc80000000f00 */
[----:B0-----:R-:W-:Y:S05]  /*4230*/  RET.REL.NODEC R4 `(_ZN2at6native29vectorized_elementwise_kernelILi8ENS0_13BinaryFunctorIN3c108BFloat16ES4_S4_ZZZNS0_17atan2_kernel_cudaERNS_18TensorIteratorBaseEENKUlvE_clEvENKUlvE2_clEvEUlS4_S4_E_EESt5arrayIPcLm3EEEEviT0_T1_) ;  /* 0xffffffbc04707950 */ /* 0x001fea0003c3ffff */
.L_x_7367:
        /* <DEDUP_REMOVED lines=12> */
.L_x_17828:


//--------------------- .text._ZN2at6native18elementwise_kernelILi128ELi4EZNS0_15gpu_kernel_implINS0_13BUnaryFunctorIN3c108BFloat16ES5_S5_ZZZNS0_17atan2_kernel_cudaERNS_18TensorIteratorBaseEENKUlvE_clEvENKUlvE2_clEvEUlS5_S5_E_EEEEvS7_RKT_EUliE_EEviT1_ --------------------------
	.section	.text._ZN2at6native18elementwise_kernelILi128ELi4EZNS0_15gpu_kernel_implINS0_13BUnaryFunctorIN3c108BFloat16ES5_S5_ZZZNS0_17atan2_kernel_cudaERNS_18TensorIteratorBaseEENKUlvE_clEvENKUlvE2_clEvEUlS5_S5_E_EEEEvS7_RKT_EUliE_EEviT1_,"ax",@progbits
	.align	128
        .global         _ZN2at6native18elementwise_kernelILi128ELi4EZNS0_15gpu_kernel_implINS0_13BUnaryFunctorIN3c108BFloat16ES5_S5_ZZZNS0_17atan2_kernel_cudaERNS_18TensorIteratorBaseEENKUlvE_clEvENKUlvE2_clEvEUlS5_S5_E_EEEEvS7_RKT_EUliE_EEviT1_
        .type           _ZN2at6native18elementwise_kernelILi128ELi4EZNS0_15gpu_kernel_implINS0_13BUnaryFunctorIN3c108BFloat16ES5_S5_ZZZNS0_17atan2_kernel_cudaERNS_18TensorIteratorBaseEENKUlvE_clEvENKUlvE2_clEvEUlS5_S5_E_EEEEvS7_RKT_EUliE_EEviT1_,@function
        .size           _ZN2at6native18elementwise_kernelILi128ELi4EZNS0_15gpu_kernel_implINS0_13BUnaryFunctorIN3c108BFloat16ES5_S5_ZZZNS0_17atan2_kernel_cudaERNS_18TensorIteratorBaseEENKUlvE_clEvENKUlvE2_clEvEUlS5_S5_E_EEEEvS7_RKT_EUliE_EEviT1_,(.L_x_17829 - _ZN2at6native18elementwise_kernelILi128ELi4EZNS0_15gpu_kernel_implINS0_13BUnaryFunctorIN3c108BFloat16ES5_S5_ZZZNS0_17atan2_kernel_cudaERNS_18TensorIteratorBaseEENKUlvE_clEvENKUlvE2_clEvEUlS5_S5_E_EEEEvS7_RKT_EUliE_EEviT1_)
        .other          _ZN2at6native18elementwise_kernelILi128ELi4EZNS0_15gpu_kernel_implINS0_13BUnaryFunctorIN3c108BFloat16ES5_S5_ZZZNS0_17atan2_kernel_cudaERNS_18TensorIteratorBaseEENKUlvE_clEvENKUlvE2_clEvEUlS5_S5_E_EEEEvS7_RKT_EUliE_EEviT1_,@"STO_CUDA_ENTRY STV_DEFAULT"
_ZN2at6native18elementwise_kernelILi128ELi4EZNS0_15gpu_kernel_implINS0_13BUnaryFunctorIN3c108BFloat16ES5_S5_ZZZNS0_17atan2_kernel_cudaERNS_18TensorIteratorBaseEENKUlvE_clEvENKUlvE2_clEvEUlS5_S5_E_EEEEvS7_RKT_EUliE_EEviT1_:
.text._ZN2at6native18elementwise_kernelILi128ELi4EZNS0_15gpu_kernel_implINS0_13BUnaryFunctorIN3c108BFloat16ES5_S5_ZZZNS0_17atan2_kernel_cudaERNS_18TensorIteratorBaseEENKUlvE_clEvENKUlvE2_clEvEUlS5_S5_E_EEEEvS7_RKT_EUliE_EEviT1_:
[----:B------:R-:W0:Y:S01]  /*0000*/  LDC R1, c[0x0][0x37c] ;  /* 0x0000df00ff017b82 */ /* 0x000e220000000800 */
[----:B------:R-:W1:Y:S07]  /*0010*/  S2R R17, SR_TID.X ;  /* 0x0000000000117919 */ /* 0x000e6e0000002100 */
[----:B------:R-:W2:Y:S01]  /*0020*/  S2UR UR4, SR_CTAID.X ;  /* 0x00000000000479c3 */ /* 0x000ea20000002500 */
[----:B------:R-:W3:Y:S01]  /*0030*/  LDCU UR39, c[0x0][0x388] ;  /* 0x00007100ff2777ac */ /* 0x000ee20008000800 */
[----:B------:R-:W-:Y:S01]  /*0040*/  BSSY.RECONVERGENT B6, `(.L_x_7368) ;  /* 0x0000367000067945 */ /* 0x000fe20003800200 */
[----:B------:R-:W4:Y:S05]  /*0050*/  LDCU UR5, c[0x0][0x380] ;  /* 0x00007000ff0577ac */ /* 0x000f2a0008000800 */
[----:B------:R-:W0:Y:S01]  /*0060*/  LDC.U16 R18, c[0x0][0x592] ;  /* 0x00016480ff127b82 */ /* 0x000e220000000400 */
        /* <DEDUP_REMOVED lines=10> */
[----:B------:R-:W-:Y:S05]  /*0110*/  @P0 BRA `(.L_x_7369) ;  /* 0x0000003400640947 */ /* 0x000fea0003800000 */
[----:B------:R-:W-:Y:S01]  /*0120*/  UISETP.NE.AND UP0, UPT, UR39, URZ, UPT ;  /* 0x000000ff2700728c */ /* 0x000fe2000bf05270 */
[----:B------:R-:W-:Y:S02]  /*0130*/  IMAD.MOV.U32 R0, RZ, RZ, RZ ;  /* 0x000000ffff007224 */ /* 0x000fe400078e00ff */
[----:B------:R-:W-:-:S06]  /*0140*/  IMAD.MOV.U32 R16, RZ, RZ, RZ ;  /* 0x000000ffff107224 */ /* 0x000fcc00078e00ff */
[----:B------:R-:W-:Y:S05]  /*0150*/  BRA.U !UP0, `(.L_x_7370) ;  /* 0x0000001108a87547 */ /* 0x000fea000b800000 */
[----:B------:R-:W1:Y:S01]  /*0160*/  LDCU.64 UR4, c[0x0][0x390] ;  /* 0x00007200ff0477ac */ /* 0x000e620008000a00 */
[----:B------:R-:W-:Y:S01]  /*0170*/  IMAD.MOV.U32 R16, RZ, RZ, RZ ;  /* 0x000000ffff107224 */ /* 0x000fe200078e00ff */
[----:B------:R-:W2:Y:S01]  /*0180*/  LDCU UR6, c[0x0][0x38c] ;  /* 0x00007180ff0677ac */ /* 0x000ea20008000800 */
[----:B------:R-:W3:Y:S01]  /*0190*/  LDCU.64 UR8, c[0x0][0x4b8] ;  /* 0x00009700ff0877ac */ /* 0x000ee20008000a00 */
[----:B------:R-:W-:Y:S01]  /*01a0*/  UISETP.NE.AND UP0, UPT, UR40, URZ, UPT ;  /* 0x000000ff2800728c */ /* 0x000fe2000bf05270 */
[----:B-1----:R-:W-:-:S05]  /*01b0*/  IMAD.HI.U32 R2, R17, UR4, R16 ;  /* 0x0000000411027c27 */ /* 0x002fca000f8e0010 */
[----:B------:R-:W-:-:S04]  /*01c0*/  SHF.R.U32.HI R3, RZ, UR5, R2 ;  /* 0x00000005ff037c19 */ /* 0x000fc80008011602 */
[----:B------:R-:W-:-:S05]  /*01d0*/  IADD3 R0, PT, PT, -R3, RZ, RZ ;  /* 0x000000ff03007210 */ /* 0x000fca0007ffe1ff */
[----:B--2---:R-:W-:-:S04]  /*01e0*/  IMAD R0, R0, UR6, R17 ;  /* 0x0000000600007c24 */ /* 0x004fc8000f8e0211 */
[C---:B---3--:R-:W-:Y:S02]  /*01f0*/  IMAD R16, R0.reuse, UR8, RZ ;  /* 0x0000000800107c24 */ /* 0x048fe4000f8e02ff */
[----:B------:R-:W-:Y:S01]  /*0200*/  IMAD R0, R0, UR9, RZ ;  /* 0x0000000900007c24 */ /* 0x000fe2000f8e02ff */
[----:B------:R-:W-:Y:S06]  /*0210*/  BRA.U !UP0, `(.L_x_7370) ;  /* 0x0000001108787547 */ /* 0x000fec000b800000 */
[----:B------:R-:W1:Y:S01]  /*0220*/  LDCU.64 UR6, c[0x0][0x398] ;  /* 0x00007300ff0677ac */ /* 0x000e620008000a00 */
[----:B------:R-:W-:Y:S01]  /*0230*/  IMAD.MOV.U32 R2, RZ, RZ, RZ ;  /* 0x000000ffff027224 */ /* 0x000fe200078e00ff */
[----:B------:R-:W2:Y:S01]  /*0240*/  LDCU UR4, c[0x0][0x3a0] ;  /* 0x00007400ff0477ac */ /* 0x000ea20008000800 */
[----:B------:R-:W3:Y:S01]  /*0250*/  LDCU.64 UR8, c[0x0][0x4c0] ;  /* 0x00009800ff0877ac */ /* 0x000ee20008000a00 */
[----:B------:R-:W-:Y:S01]  /*0260*/  UISETP.NE.AND UP0, UPT, UR38, 0x2, UPT ;  /* 0x000000022600788c */ /* 0x000fe2000bf05270 */
[----:B-1----:R-:W-:-:S05]  /*0270*/  IMAD.HI.U32 R4, R3, UR7, R2 ;  /* 0x0000000703047c27 */ /* 0x002fca000f8e0002 */
[----:B--2---:R-:W-:-:S05]  /*0280*/  SHF.R.U32.HI R5, RZ, UR4, R4 ;  /* 0x00000004ff057c19 */ /* 0x004fca0008011604 */
[----:B------:R-:W-:-:S04]  /*0290*/  IMAD.MOV R2, RZ, RZ, -R5 ;  /* 0x000000ffff027224 */ /* 0x000fc800078e0a05 */
[----:B------:R-:W-:-:S04]  /*02a0*/  IMAD R3, R2, UR6, R3 ;  /* 0x0000000602037c24 */ /* 0x000fc8000f8e0203 */
[C---:B---3--:R-:W-:Y:S02]  /*02b0*/  IMAD R16, R3.reuse, UR8, R16 ;  /* 0x0000000803107c24 */ /* 0x048fe4000f8e0210 */
[----:B------:R-:W-:Y:S01]  /*02c0*/  IMAD R0, R3, UR9, R0 ;  /* 0x0000000903007c24 */ /* 0x000fe2000f8e0200 */
[----:B------:R-:W-:Y:S06]  /*02d0*/  BRA.U !UP0, `(.L_x_7370) ;  /* 0x0000001108487547 */ /* 0x000fec000b800000 */
[----:B------:R-:W1:Y:S01]  /*02e0*/  LDCU.64 UR4, c[0x0][0x3a8] ;  /* 0x00007500ff0477ac */ /* 0x000e620008000a00 */
[----:B------:R-:W-:Y:S01]  /*02f0*/  IMAD.MOV.U32 R4, RZ, RZ, RZ ;  /* 0x000000ffff047224 */ /* 0x000fe200078e00ff */
[----:B------:R-:W2:Y:S01]  /*0300*/  LDCU UR6, c[0x0][0x3a4] ;  /* 0x00007480ff0677ac */ /* 0x000ea20008000800 */
[----:B------:R-:W3:Y:S01]  /*0310*/  LDCU.64 UR8, c[0x0][0x4c8] ;  /* 0x00009900ff0877ac */ /* 0x000ee20008000a00 */
[----:B------:R-:W-:Y:S01]  /*0320*/  UISETP.NE.AND UP0, UPT, UR38, 0x3, UPT ;  /* 0x000000032600788c */ /* 0x000fe2000bf05270 */
[----:B-1----:R-:W-:-:S05]  /*0330*/  IMAD.HI.U32 R2, R5, UR4, R4 ;  /* 0x0000000405027c27 */ /* 0x002fca000f8e0004 */
[----:B------:R-:W-:-:S04]  /*0340*/  SHF.R.U32.HI R3, RZ, UR5, R2 ;  /* 0x00000005ff037c19 */ /* 0x000fc80008011602 */
[----:B------:R-:W-:-:S05]  /*0350*/  IADD3 R4, PT, PT, -R3, RZ, RZ ;  /* 0x000000ff03047210 */ /* 0x000fca0007ffe1ff */
[----:B--2---:R-:W-:-:S04]  /*0360*/  IMAD R5, R4, UR6, R5 ;  /* 0x0000000604057c24 */ /* 0x004fc8000f8e0205 */
        /* <DEDUP_REMOVED lines=258> */
[----:B------:R-:W3:Y:S02]  /*1390*/  LDCU.64 UR8, c[0x0][0x578] ;  /* 0x0000af00ff0877ac */ /* 0x000ee40008000a00 */
[----:B-1----:R-:W-:-:S05]  /*13a0*/  IMAD.HI.U32 R2, R5, UR4, R4 ;  /* 0x0000000405027c27 */ /* 0x002fca000f8e0004 */
[----:B------:R-:W-:-:S04]  /*13b0*/  SHF.R.U32.HI R2, RZ, UR5, R2 ;  /* 0x00000005ff027c19 */ /* 0x000fc80008011602 */
[----:B------:R-:W-:-:S05]  /*13c0*/  IADD3 R3, PT, PT, -R2, RZ, RZ ;  /* 0x000000ff02037210 */ /* 0x000fca0007ffe1ff */
[----:B--2---:R-:W-:-:S04]  /*13d0*/  IMAD R5, R3, UR6, R5 ;  /* 0x0000000603057c24 */ /* 0x004fc8000f8e0205 */
[C---:B---3--:R-:W-:Y:S02]  /*13e0*/  IMAD R16, R5.reuse, UR8, R16 ;  /* 0x0000000805107c24 */ /* 0x048fe4000f8e0210 */
[----:B------:R-:W-:-:S07]  /*13f0*/  IMAD R0, R5, UR9, R0 ;  /* 0x0000000905007c24 */ /* 0x000fce000f8e0200 */
.L_x_7370:
[----:B------:R-:W1:Y:S01]  /*1400*/  LDCU.64 UR6, c[0x0][0x588] ;  /* 0x0000b100ff0677ac */ /* 0x000e620008000a00 */
[----:B0-----:R-:W-:-:S04]  /*1410*/  UPRMT UR4, UR42, 0x9910, URZ ;  /* 0x000099102a047896 */ /* 0x001fc800080000ff */
[----:B------:R-:W-:Y:S01]  /*1420*/  UISETP.GT.AND UP0, UPT, UR4, 0x9, UPT ;  /* 0x000000090400788c */ /* 0x000fe2000bf04270 */
[----:B-1----:R-:W-:-:S05]  /*1430*/  IADD3 R2, P0, PT, R0, UR6, RZ ;  /* 0x0000000600027c10 */ /* 0x002fca000ff1e0ff */
        /* <DEDUP_REMOVED lines=15> */
.L_x_7374:
[----:B------:R-:W2:Y:S02]  /*1530*/  LDG.E.U8 R2, desc[UR36][R2.64] ;  /* 0x0000002402027981 */ /* 0x000ea4000c1e1100 */
[----:B--2---:R-:W-:-:S04]  /*1540*/  I2FP.F32.U32 R0, R2 ;  /* 0x0000000200007245 */ /* 0x004fc80000201000 */
[----:B------:R-:W-:-:S04]  /*1550*/  F2FP.BF16.F32.PACK_AB R0, RZ, R0 ;  /* 0x00000000ff00723e */ /* 0x000fc800000010ff */
[----:B------:R-:W-:Y:S01]  /*1560*/  PRMT R12, R0, 0x7610, R12 ;  /* 0x00007610000c7816 */ /* 0x000fe2000000000c */
[----:B------:R-:W-:Y:S06]  /*1570*/  BRA `(.L_x_7376) ;  /* 0x0000000c00c07947 */ /* 0x000fec0003800000 */
.L_x_7373:
        /* <DEDUP_REMOVED lines=11> */
.L_x_7378:
[----:B------:R-:W2:Y:S02]  /*1630*/  LDG.E R2, desc[UR36][R2.64] ;  /* 0x0000002402027981 */ /* 0x000ea4000c1e1900 */
[----:B--2---:R-:W-:-:S04]  /*1640*/  I2FP.F32.S32 R0, R2 ;  /* 0x0000000200007245 */ /* 0x004fc80000201400 */
[----:B------:R-:W-:-:S04]  /*1650*/  F2FP.BF16.F32.PACK_AB R0, RZ, R0 ;  /* 0x00000000ff00723e */ /* 0x000fc800000010ff */
[----:B------:R-:W-:Y:S01]  /*1660*/  PRMT R12, R0, 0x7610, R12 ;  /* 0x00007610000c7816 */ /* 0x000fe2000000000c */
[----:B------:R-:W-:Y:S06]  /*1670*/  BRA `(.L_x_7376) ;  /* 0x0000000c00807947 */ /* 0x000fec0003800000 */
.L_x_7377:
[----:B------:R-:W2:Y:S02]  /*1680*/  LDG.E.U16 R2, desc[UR36][R2.64] ;  /* 0x0000002402027981 */ /* 0x000ea4000c1e1500 */
[----:B--2---:R-:W0:Y:S02]  /*1690*/  I2F.S16 R0, R2 ;  /* 0x0000000200007306 */ /* 0x004e240000101400 */
[----:B0-----:R-:W-:-:S04]  /*16a0*/  F2FP.BF16.F32.PACK_AB R0, RZ, R0 ;  /* 0x00000000ff00723e */ /* 0x001fc800000010ff */
[----:B------:R-:W-:Y:S01]  /*16b0*/  PRMT R12, R0, 0x7610, R12 ;  /* 0x00007610000c7816 */ /* 0x000fe2000000000c */
[----:B------:R-:W-:Y:S06]  /*16c0*/  BRA `(.L_x_7376) ;  /* 0x0000000c006c7947 */ /* 0x000fec0003800000 */
.L_x_7372:
        /* <DEDUP_REMOVED lines=9> */
.L_x_7380:
[----:B------:R-:W2:Y:S02]  /*1760*/  LDG.E.U16 R0, desc[UR36][R2.64] ;  /* 0x0000002402007981 */ /* 0x000ea4000c1e1500 */
[----:B--2---:R-:W-:-:S05]  /*1770*/  HADD2.F32 R0, -RZ, R0.H0_H0 ;  /* 0x20000000ff007230 */ /* 0x004fca0000004100 */
[----:B------:R-:W-:-:S04]  /*1780*/  F2FP.BF16.F32.PACK_AB R0, RZ, R0 ;  /* 0x00000000ff00723e */ /* 0x000fc800000010ff */
[----:B------:R-:W-:Y:S01]  /*1790*/  PRMT R12, R0, 0x7610, R12 ;  /* 0x00007610000c7816 */ /* 0x000fe2000000000c */
[----:B------:R-:W-:Y:S06]  /*17a0*/  BRA `(.L_x_7376) ;  /* 0x0000000c00347947 */ /* 0x000fec0003800000 */
.L_x_7379:
        /* <DEDUP_REMOVED lines=9> */
.L_x_7382:
[----:B------:R-:W2:Y:S02]  /*1840*/  LDG.E.U16 R2, desc[UR36][R2.64] ;  /* 0x0000002402027981 */ /* 0x000ea4000c1e1500 */
[----:B--2---:R-:W-:-:S05]  /*1850*/  HADD2.F32 R0, -RZ, R2.H0_H0 ;  /* 0x20000002ff007230 */ /* 0x004fca0000004100 */
[----:B------:R-:W-:-:S04]  /*1860*/  F2FP.BF16.F32.PACK_AB R0, RZ, R0 ;  /* 0x00000000ff00723e */ /* 0x000fc800000010ff */
[----:B------:R-:W-:Y:S01]  /*1870*/  PRMT R12, R0, 0x7610, R12 ;  /* 0x00007610000c7816 */ /* 0x000fe2000000000c */
[----:B------:R-:W-:Y:S06]  /*1880*/  BRA `(.L_x_7376) ;  /* 0x0000000800fc7947 */ /* 0x000fec0003800000 */
.L_x_7381:
        /* <DEDUP_REMOVED lines=9> */
.L_x_7371:
        /* <DEDUP_REMOVED lines=14> */
.L_x_7385:
        /* <DEDUP_REMOVED lines=9> */
.L_x_7384:
        /* <DEDUP_REMOVED lines=27> */
.L_x_7387:
        /* <DEDUP_REMOVED lines=14> */
.L_x_7386:
[----:B------:R0:W5:Y:S01]  /*1d20*/  LDG.E.U16 R12, desc[UR36][R2.64] ;  /* 0x00000024020c7981 */ /* 0x000162000c1e1500 */
[----:B------:R-:W-:Y:S05]  /*1d30*/  BRA `(.L_x_7376) ;  /* 0x0000000400d07947 */ /* 0x000fea0003800000 */
.L_x_7383:
        /* <DEDUP_REMOVED lines=13> */
.L_x_7390:
        /* <DEDUP_REMOVED lines=21> */
.L_x_7394:
[----:B------:R-:W-:Y:S05]  /*1f60*/  BSYNC.RECONVERGENT B1 ;  /* 0x0000000000017941 */ /* 0x000fea0003800200 */
.L_x_7393:
[----:B------:R-:W-:Y:S01]  /*1f70*/  IMAD.SHL.U32 R0, R0, 0x100000, RZ ;  /* 0x0010000000007824 */ /* 0x000fe200078e00ff */
[----:B------:R-:W-:-:S04]  /*1f80*/  LEA R2, R2, 0x3b800000, 0x17 ;  /* 0x3b80000002027811 */ /* 0x000fc800078eb8ff */
[----:B------:R-:W-:-:S07]  /*1f90*/  LOP3.LUT R0, R2, R0, R7, 0xfe, !PT ;  /* 0x0000000002007212 */ /* 0x000fce00078efe07 */
.L_x_7392:
[----:B------:R-:W-:Y:S05]  /*1fa0*/  BSYNC.RECONVERGENT B0 ;  /* 0x0000000000007941 */ /* 0x000fea0003800200 */
.L_x_7391:
[----:B------:R-:W-:-:S04]  /*1fb0*/  F2FP.BF16.F32.PACK_AB R0, RZ, R0 ;  /* 0x00000000ff00723e */ /* 0x000fc800000010ff */
[----:B------:R-:W-:Y:S01]  /*1fc0*/  PRMT R12, R0, 0x7610, R12 ;  /* 0x00007610000c7816 */ /* 0x000fe2000000000c */
[----:B------:R-:W-:Y:S06]  /*1fd0*/  BRA `(.L_x_7376) ;  /* 0x0000000400287947 */ /* 0x000fec0003800000 */
.L_x_7389:
        /* <DEDUP_REMOVED lines=21> */
.L_x_7398:
[----:B------:R-:W-:Y:S05]  /*2130*/  BSYNC.RECONVERGENT B1 ;  /* 0x0000000000017941 */ /* 0x000fea0003800200 */
.L_x_7397:
[----:B------:R-:W-:Y:S02]  /*2140*/  SHF.L.U32 R0, R0, 0x15, RZ ;  /* 0x0000001500007819 */ /* 0x000fe400000006ff */
[----:B------:R-:W-:-:S04]  /*2150*/  LEA R2, R2, 0x37800000, 0x17 ;  /* 0x3780000002027811 */ /* 0x000fc800078eb8ff */
[----:B------:R-:W-:-:S07]  /*2160*/  LOP3.LUT R0, R2, R0, R7, 0xfe, !PT ;  /* 0x0000000002007212 */ /* 0x000fce00078efe07 */
.L_x_7396:
[----:B------:R-:W-:Y:S05]  /*2170*/  BSYNC.RECONVERGENT B0 ;  /* 0x0000000000007941 */ /* 0x000fea0003800200 */
.L_x_7395:
[----:B------:R-:W-:-:S04]  /*2180*/  F2FP.BF16.F32.PACK_AB R0, RZ, R0 ;  /* 0x00000000ff00723e */ /* 0x000fc800000010ff */
[----:B------:R-:W-:Y:S01]  /*2190*/  PRMT R12, R0, 0x7610, R12 ;  /* 0x00007610000c7816 */ /* 0x000fe2000000000c */
[----:B------:R-:W-:Y:S06]  /*21a0*/  BRA `(.L_x_7376) ;  /* 0x0000000000b47947 */ /* 0x000fec0003800000 */
.L_x_7388:
[----:B------:R-:W-:-:S09]  /*21b0*/  UISETP.NE.AND UP0, UPT, UR4, 0x1c, UPT ;  /* 0x0000001c0400788c */ /* 0x000fd2000bf05270 */
[----:B------:R-:W-:Y:S05]  /*21c0*/  BRA.U !UP0, `(.L_x_7399) ;  /* 0x00000001089c7547 */ /* 0x000fea000b800000 */
[----:B------:R-:W-:-:S09]  /*21d0*/  UISETP.NE.AND UP0, UPT, UR4, 0x1d, UPT ;  /* 0x0000001d0400788c */ /* 0x000fd2000bf05270 */
[----:B------:R-:W-:Y:S05]  /*21e0*/  BRA.U !UP0, `(.L_x_7400) ;  /* 0x0000000108807547 */ /* 0x000fea000b800000 */
[----:B------:R-:W-:-:S09]  /*21f0*/  UISETP.NE.AND UP0, UPT, UR4, 0x2c, UPT ;  /* 0x0000002c0400788c */ /* 0x000fd2000bf05270 */
[----:B------:R-:W-:Y:S05]  /*2200*/  BRA.U !UP0, `(.L_x_7401) ;  /* 0x0000000108487547 */ /* 0x000fea000b800000 */
.L_x_7375:
        /* <DEDUP_REMOVED lines=16> */
.L_x_7402:
[----:B------:R-:W-:Y:S01]  /*2310*/  PRMT R12, RZ, 0x7610, R12 ;  /* 0x00007610ff0c7816 */ /* 0x000fe2000000000c */
[----:B------:R-:W-:Y:S06]  /*2320*/  BRA `(.L_x_7376) ;  /* 0x0000000000547947 */ /* 0x000fec0003800000 */
.L_x_7401:
        /* <DEDUP_REMOVED lines=8> */
.L_x_7404:
[----:B------:R-:W-:Y:S05]  /*23b0*/  BSYNC.RECONVERGENT B0 ;  /* 0x0000000000007941 */ /* 0x000fea0003800200 */
.L_x_7403:
[----:B------:R-:W-:-:S04]  /*23c0*/  F2FP.BF16.F32.PACK_AB R0, RZ, R0 ;  /* 0x00000000ff00723e */ /* 0x000fc800000010ff */
[----:B------:R-:W-:Y:S01]  /*23d0*/  PRMT R12, R0, 0x7610, R12 ;  /* 0x00007610000c7816 */ /* 0x000fe2000000000c */
[----:B------:R-:W-:Y:S06]  /*23e0*/  BRA `(.L_x_7376) ;  /* 0x0000000000247947 */ /* 0x000fec0003800000 */
.L_x_7400:
[----:B------:R-:W2:Y:S02]  /*23f0*/  LDG.E.64 R2, desc[UR36][R2.64] ;  /* 0x0000002402027981 */ /* 0x000ea4000c1e1b00 */
[----:B--2---:R-:W0:Y:S02]  /*2400*/  I2F.U64 R0, R2 ;  /* 0x0000000200007312 */ /* 0x004e240000301000 */
[----:B0-----:R-:W-:-:S04]  /*2410*/  F2FP.BF16.F32.PACK_AB R0, RZ, R0 ;  /* 0x00000000ff00723e */ /* 0x001fc800000010ff */
[----:B------:R-:W-:Y:S01]  /*2420*/  PRMT R12, R0, 0x7610, R12 ;  /* 0x00007610000c7816 */ /* 0x000fe2000000000c */
[----:B------:R-:W-:Y:S06]  /*2430*/  BRA `(.L_x_7376) ;  /* 0x0000000000107947 */ /* 0x000fec0003800000 */
.L_x_7399:
[----:B------:R-:W2:Y:S02]  /*2440*/  LDG.E R2, desc[UR36][R2.64] ;  /* 0x0000002402027981 */ /* 0x000ea4000c1e1900 */
[----:B--2---:R-:W-:-:S04]  /*2450*/  I2FP.F32.U32 R0, R2 ;  /* 0x0000000200007245 */ /* 0x004fc80000201000 */
[----:B------:R-:W-:-:S04]  /*2460*/  F2FP.BF16.F32.PACK_AB R0, RZ, R0 ;  /* 0x00000000ff00723e */ /* 0x000fc800000010ff */
[----:B------:R-:W-:-:S07]  /*2470*/  PRMT R12, R0, 0x7610, R12 ;  /* 0x00007610000c7816 */ /* 0x000fce000000000c */
.L_x_7376:
[----:B------:R-:W-:Y:S01]  /*2480*/  IMAD.U32 R11, R18, 0x10000, RZ ;  /* 0x00010000120b7824 */ /* 0x000fe200078e00ff */
[----:B------:R-:W1:Y:S01]  /*2490*/  LDCU.64 UR4, c[0x0][0x580] ;  /* 0x0000b000ff0477ac */ /* 0x000e620008000a00 */
[----:B-----5:R-:W-:Y:S01]  /*24a0*/  IMAD.U32 R12, R12, 0x10000, RZ ;  /* 0x000100000c0c7824 */ /* 0x020fe200078e00ff */
[----:B------:R-:W-:Y:S01]  /*24b0*/  BSSY.RECONVERGENT B1, `(.L_x_7405) ;  /* 0x0000013000017945 */ /* 0x000fe20003800200 */
[----:B------:R-:W-:Y:S02]  /*24c0*/  FADD.FTZ R0, |R11|, -RZ ;  /* 0x800000ff0b007221 */ /* 0x000fe40000010200 */
[C---:B0-----:R-:W-:Y:S01]  /*24d0*/  FADD.FTZ R3, |R12|.reuse, -RZ ;  /* 0x800000ff0c037221 */ /* 0x041fe20000010200 */
[----:B------:R-:W-:-:S04]  /*24e0*/  FSETP.GT.FTZ.AND P5, PT, |R12|, |R11|, PT ;  /* 0x4000000b0c00720b */ /* 0x000fc80003fb4200 */
[----:B------:R-:W-:Y:S02]  /*24f0*/  FSEL R13, R3, R0, P5 ;  /* 0x00000000030d7208 */ /* 0x000fe40002800000 */
[----:B------:R-:W-:Y:S02]  /*2500*/  FSEL R0, R0, R3, P5 ;  /* 0x0000000300007208 */ /* 0x000fe40002800000 */
[----:B------:R-:W0:Y:S08]  /*2510*/  MUFU.RCP R2, R13 ;  /* 0x0000000d00027308 */ /* 0x000e300000001000 */
[----:B------:R-:W2:Y:S01]  /*2520*/  FCHK P0, R0, R13 ;  /* 0x0000000d00007302 */ /* 0x000ea20000000000 */
[----:B0-----:R-:W-:-:S04]  /*2530*/  FFMA R5, -R13, R2, 1 ;  /* 0x3f8000000d057423 */ /* 0x001fc80000000102 */
[----:B------:R-:W-:Y:S01]  /*2540*/  FFMA R5, R2, R5, R2 ;  /* 0x0000000502057223 */ /* 0x000fe20000000002 */
[----:B-1----:R-:W-:-:S03]  /*2550*/  IADD3 R2, P1, PT, R16, UR4, RZ ;  /* 0x0000000410027c10 */ /* 0x002fc6000ff3e0ff */
[----:B------:R-:W-:Y:S02]  /*2560*/  FFMA R4, R0, R5, RZ ;  /* 0x0000000500047223 */ /* 0x000fe400000000ff */
[----:B------:R-:W-:Y:S02]  /*2570*/  IMAD.X R3, RZ, RZ, UR5, P1 ;  /* 0x00000005ff037e24 */ /* 0x000fe400088e06ff */
[----:B------:R-:W-:-:S04]  /*2580*/  FFMA R6, -R13, R4, R0 ;  /* 0x000000040d067223 */ /* 0x000fc80000000100 */
[----:B------:R-:W-:Y:S01]  /*2590*/  FFMA R4, R5, R6, R4 ;  /* 0x0000000605047223 */ /* 0x000fe20000000004 */
[----:B--2---:R-:W-:Y:S06]  /*25a0*/  @!P0 BRA `(.L_x_7406) ;  /* 0x00000000000c8947 */ /* 0x004fec0003800000 */
[----:B------:R-:W-:-:S07]  /*25b0*/  MOV R4, 0x25d0 ;  /* 0x000025d000047802 */ /* 0x000fce0000000f00 */
[----:B------:R-:W-:Y:S05]  /*25c0*/  CALL.REL.NOINC `($__internal_7_$__cuda_sm3x_div_rn_ftz_f32_slowpath) ;  /* 0x000000b0009c7944 */ /* 0x000fea0003c00000 */
[----:B------:R-:W-:-:S07]  /*25d0*/  MOV R4, R9 ;  /* 0x0000000900047202 */ /* 0x000fce0000000f00 */
.L_x_7406:
[----:B------:R-:W-:Y:S05]  /*25e0*/  BSYNC.RECONVERGENT B1 ;  /* 0x0000000000017941 */ /* 0x000fea0003800200 */
.L_x_7405:
[----:B------:R-:W-:Y:S02]  /*25f0*/  IMAD.MOV.U32 R5, RZ, RZ, 0x3b33710b ;  /* 0x3b33710bff057424 */ /* 0x000fe400078e00ff */
[----:B------:R-:W-:Y:S01]  /*2600*/  FMUL.FTZ R0, R4, R4 ;  /* 0x0000000404007220 */ /* 0x000fe20000410000 */
[----:B------:R-:W-:Y:S01]  /*2610*/  IMAD.MOV.U32 R7, RZ, RZ, 0x3f6ee581 ;  /* 0x3f6ee581ff077424 */ /* 0x000fe200078e00ff */
[C---:B------:R-:W-:Y:S01]  /*2620*/  ISETP.GE.AND P0, PT, R11.reuse, RZ, PT ;  /* 0x000000ff0b00720c */ /* 0x040fe20003f06270 */
        /* <DEDUP_REMOVED lines=20> */
[----:B------:R-:W-:Y:S02]  /*2770*/  @!P2 FSEL R5, R0, 0.78539818525314331055, !P0 ;  /* 0x3f490fdb0005a808 */ /* 0x000fe40004000000 */
[----:B------:R-:W-:Y:S02]  /*2780*/  @!P1 FSEL R5, RZ, 3.1415927410125732422, P0 ;  /* 0x40490fdbff059808 */ /* 0x000fe40000000000 */
[----:B------:R-:W-:Y:S02]  /*2790*/  FSETP.NAN.FTZ.AND P0, PT, |R11|, |R11|, PT ;  /* 0x4000000b0b00720b */ /* 0x000fe40003f18200 */
[----:B------:R-:W-:-:S04]  /*27a0*/  LOP3.LUT R12, R5, 0x80000000, R12, 0xb8, !PT ;  /* 0x80000000050c7812 */ /* 0x000fc800078eb80c */
[----:B------:R-:W-:-:S04]  /*27b0*/  FSEL R12, R11, R12, P0 ;  /* 0x0000000c0b0c7208 */ /* 0x000fc80000000000 */
        /* <DEDUP_REMOVED lines=12> */
[----:B-1----:R1:W-:Y:S01]  /*2880*/  STG.E.U8 desc[UR36][R2.64], R5 ;  /* 0x0000000502007986 */ /* 0x0023e2000c101124 */
[----:B------:R-:W-:Y:S05]  /*2890*/  BRA `(.L_x_7412) ;  /* 0x0000000c00807947 */ /* 0x000fea0003800000 */
.L_x_7410:
[----:B-1----:R-:W-:-:S06]  /*28a0*/  IMAD.U32 R5, R5, 0x10000, RZ ;  /* 0x0001000005057824 */ /* 0x002fcc00078e00ff */
[----:B------:R-:W1:Y:S02]  /*28b0*/  F2I.S64.TRUNC R4, R5 ;  /* 0x0000000500047311 */ /* 0x000e64000020d900 */
[----:B-1----:R1:W-:Y:S01]  /*28c0*/  STG.E.U8 desc[UR36][R2.64], R4 ;  /* 0x0000000402007986 */ /* 0x0023e2000c101124 */
[----:B------:R-:W-:Y:S05]  /*28d0*/  BRA `(.L_x_7412) ;  /* 0x0000000c00707947 */ /* 0x000fea0003800000 */
.L_x_7409:
        /* <DEDUP_REMOVED lines=10> */
.L_x_7414:
[----:B-1----:R-:W-:-:S06]  /*2980*/  IMAD.U32 R5, R5, 0x10000, RZ ;  /* 0x0001000005057824 */ /* 0x002fcc00078e00ff */
[----:B------:R-:W1:Y:S02]  /*2990*/  F2I.FTZ.TRUNC.NTZ R5, R5 ;  /* 0x0000000500057305 */ /* 0x000e64000021f100 */
[----:B-1----:R1:W-:Y:S01]  /*29a0*/  STG.E desc[UR36][R2.64], R5 ;  /* 0x0000000502007986 */ /* 0x0023e2000c101924 */
[----:B------:R-:W-:Y:S05]  /*29b0*/  BRA `(.L_x_7412) ;  /* 0x0000000c00387947 */ /* 0x000fea0003800000 */
.L_x_7413:
[----:B-1----:R-:W-:-:S06]  /*29c0*/  SHF.L.U32 R5, R5, 0x10, RZ ;  /* 0x0000001005057819 */ /* 0x002fcc00000006ff */
[----:B------:R-:W1:Y:S02]  /*29d0*/  F2I.FTZ.TRUNC.NTZ R5, R5 ;  /* 0x0000000500057305 */ /* 0x000e64000021f100 */
[----:B-1----:R1:W-:Y:S01]  /*29e0*/  STG.E.U16 desc[UR36][R2.64], R5 ;  /* 0x0000000502007986 */ /* 0x0023e2000c101524 */
[----:B------:R-:W-:Y:S05]  /*29f0*/  BRA `(.L_x_7412) ;  /* 0x0000000c00287947 */ /* 0x000fea0003800000 */
.L_x_7408:
        /* <DEDUP_REMOVED lines=9> */
.L_x_7416:
[----:B-1----:R-:W-:-:S05]  /*2a90*/  IMAD.U32 R0, R5, 0x10000, RZ ;  /* 0x0001000005007824 */ /* 0x002fca00078e00ff */
[----:B------:R-:W-:-:S05]  /*2aa0*/  F2FP.F16.F32.PACK_AB R0, RZ, R0 ;  /* 0x00000000ff00723e */ /* 0x000fca00000000ff */
[----:B------:R1:W-:Y:S01]  /*2ab0*/  STG.E.U16 desc[UR36][R2.64], R0 ;  /* 0x0000000002007986 */ /* 0x0003e2000c101524 */
[----:B------:R-:W-:Y:S05]  /*2ac0*/  BRA `(.L_x_7412) ;  /* 0x0000000800f47947 */ /* 0x000fea0003800000 */
.L_x_7415:
[----:B------:R-:W-:-:S09]  /*2ad0*/  UISETP.NE.AND UP0, UPT, UR4, 0x7, UPT ;  /* 0x000000070400788c */ /* 0x000fd2000bf05270 */
[----:B------:R-:W-:Y:S05]  /*2ae0*/  BRA.U !UP0, `(.L_x_7417) ;  /* 0x0000000108347547 */ /* 0x000fea000b800000 */
[----:B------:R-:W-:-:S09]  /*2af0*/  UISETP.NE.AND UP0, UPT, UR4, 0x8, UPT ;  /* 0x000000080400788c */ /* 0x000fd2000bf05270 */
[----:B------:R-:W-:Y:S05]  /*2b00*/  BRA.U !UP0, `(.L_x_7418) ;  /* 0x0000000108187547 */ /* 0x000fea000b800000 */
[----:B------:R-:W-:-:S09]  /*2b10*/  UISETP.NE.AND UP0, UPT, UR4, 0x9, UPT ;  /* 0x000000090400788c */ /* 0x000fd2000bf05270 */
[----:B------:R-:W-:Y:S05]  /*2b20*/  BRA.U UP0, `(.L_x_7411) ;  /* 0x00000009003c7547 */ /* 0x000fea000b800000 */
[----:B-1----:R-:W-:Y:S02]  /*2b30*/  IMAD.U32 R4, R5, 0x10000, RZ ;  /* 0x0001000005047824 */ /* 0x002fe400078e00ff */
[----:B------:R-:W-:-:S05]  /*2b40*/  HFMA2 R5, -RZ, RZ, 0, 0 ;  /* 0x00000000ff057431 */ /* 0x000fca00000001ff */
[----:B------:R1:W-:Y:S01]  /*2b50*/  STG.E.64 desc[UR36][R2.64], R4 ;  /* 0x0000000402007986 */ /* 0x0003e2000c101b24 */
[----:B------:R-:W-:Y:S05]  /*2b60*/  BRA `(.L_x_7412) ;  /* 0x0000000800cc7947 */ /* 0x000fea0003800000 */
.L_x_7418:
[----:B-1----:R-:W-:-:S05]  /*2b70*/  IMAD.U32 R5, R5, 0x10000, RZ ;  /* 0x0001000005057824 */ /* 0x002fca00078e00ff */
[----:B------:R-:W-:-:S04]  /*2b80*/  F2FP.F16.F32.PACK_AB R5, RZ, R5 ;  /* 0x00000005ff05723e */ /* 0x000fc800000000ff */
[----:B------:R-:W-:-:S05]  /*2b90*/  PRMT R5, R5, 0x5410, RZ ;  /* 0x0000541005057816 */ /* 0x000fca00000000ff */
[----:B------:R1:W-:Y:S01]  /*2ba0*/  STG.E desc[UR36][R2.64], R5 ;  /* 0x0000000502007986 */ /* 0x0003e2000c101924 */
[----:B------:R-:W-:Y:S05]  /*2bb0*/  BRA `(.L_x_7412) ;  /* 0x0000000800b87947 */ /* 0x000fea0003800000 */
.L_x_7417:
[----:B-1----:R-:W-:-:S04]  /*2bc0*/  IMAD.U32 R4, R5, 0x10000, RZ ;  /* 0x0001000005047824 */ /* 0x002fc800078e00ff */
[----:B------:R-:W-:-:S06]  /*2bd0*/  FMUL.FTZ R4, R4, 1 ;  /* 0x3f80000004047820 */ /* 0x000fcc0000410000 */
[----:B------:R-:W1:Y:S02]  /*2be0*/  F2F.F64.F32 R4, R4 ;  /* 0x0000000400047310 */ /* 0x000e640000201800 */
[----:B-1----:R1:W-:Y:S01]  /*2bf0*/  STG.E.64 desc[UR36][R2.64], R4 ;  /* 0x0000000402007986 */ /* 0x0023e2000c101b24 */
[----:B------:R-:W-:Y:S05]  /*2c00*/  BRA `(.L_x_7412) ;  /* 0x0000000800a47947 */ /* 0x000fea0003800000 */
.L_x_7407:
        /* <DEDUP_REMOVED lines=13> */
.L_x_7421:
[----:B-1----:R-:W-:Y:S02]  /*2ce0*/  SHF.L.U32 R5, R5, 0x10, RZ ;  /* 0x0000001005057819 */ /* 0x002fe400000006ff */
[----:B------:R-:W-:-:S03]  /*2cf0*/  CS2R R6, SRZ ;  /* 0x0000000000067805 */ /* 0x000fc6000001ff00 */
[----:B------:R-:W-:-:S06]  /*2d00*/  FMUL.FTZ R5, R5, 1 ;  /* 0x3f80000005057820 */ /* 0x000fcc0000410000 */
[----:B------:R-:W1:Y:S02]  /*2d10*/  F2F.F64.F32 R4, R5 ;  /* 0x0000000500047310 */ /* 0x000e640000201800 */
[----:B-1----:R1:W-:Y:S01]  /*2d20*/  STG.E.128 desc[UR36][R2.64], R4 ;  /* 0x0000000402007986 */ /* 0x0023e2000c101d24 */
[----:B------:R-:W-:Y:S05]  /*2d30*/  BRA `(.L_x_7412) ;  /* 0x0000000800587947 */ /* 0x000fea0003800000 */
.L_x_7420:
        /* <DEDUP_REMOVED lines=19> */
.L_x_7425:
[----:B------:R-:W-:Y:S05]  /*2e70*/  BSYNC.RECONVERGENT B0 ;  /* 0x0000000000007941 */ /* 0x000fea0003800200 */
.L_x_7424:
[----:B------:R-:W-:-:S05]  /*2e80*/  LOP3.LUT R5, R0, 0x80, R5, 0xf8, !PT ;  /* 0x0000008000057812 */ /* 0x000fca00078ef805 */
[----:B------:R1:W-:Y:S01]  /*2e90*/  STG.E.U8 desc[UR36][R2.64], R5 ;  /* 0x0000000502007986 */ /* 0x0003e2000c101124 */
[----:B------:R-:W-:Y:S05]  /*2ea0*/  BRA `(.L_x_7412) ;  /* 0x0000000400fc7947 */ /* 0x000fea0003800000 */
.L_x_7423:
[----:B-1----:R-:W-:Y:S01]  /*2eb0*/  IMAD.U32 R7, R5, 0x10000, RZ ;  /* 0x0001000005077824 */ /* 0x002fe200078e00ff */
[----:B------:R-:W-:Y:S04]  /*2ec0*/  BSSY.RECONVERGENT B0, `(.L_x_7426) ;  /* 0x000000e000007945 */ /* 0x000fe80003800200 */
[----:B------:R-:W-:Y:S02]  /*2ed0*/  LOP3.LUT R6, R7, 0x7fffffff, RZ, 0xc0, !PT ;  /* 0x7fffffff07067812 */ /* 0x000fe400078ec0ff */
[----:B------:R-:W-:Y:S02]  /*2ee0*/  SHF.R.U32.HI R5, RZ, 0x18, R7 ;  /* 0x00000018ff057819 */ /* 0x000fe40000011607 */
[----:B------:R-:W-:-:S13]  /*2ef0*/  ISETP.GE.U32.AND P1, PT, R6, 0x47800000, PT ;  /* 0x478000000600780c */ /* 0x000fda0003f26070 */
[----:B------:R-:W-:Y:S02]  /*2f00*/  @P1 ISETP.GT.U32.AND P0, PT, R6, 0x7f800000, PT ;  /* 0x7f8000000600180c */ /* 0x000fe40003f04070 */
[----:B------:R-:W-:-:S04]  /*2f10*/  @P1 MOV R0, 0x7f ;  /* 0x0000007f00001802 */ /* 0x000fc80000000f00 */
        /* <DEDUP_REMOVED lines=8> */
.L_x_7427:
[----:B------:R-:W-:Y:S05]  /*2fa0*/  BSYNC.RECONVERGENT B0 ;  /* 0x0000000000007941 */ /* 0x000fea0003800200 */
.L_x_7426:
[----:B------:R-:W-:-:S05]  /*2fb0*/  LOP3.LUT R5, R0, 0x80, R5, 0xf8, !PT ;  /* 0x0000008000057812 */ /* 0x000fca00078ef805 */
[----:B------:R1:W-:Y:S01]  /*2fc0*/  STG.E.U8 desc[UR36][R2.64], R5 ;  /* 0x0000000502007986 */ /* 0x0003e2000c101124 */
[----:B------:R-:W-:Y:S05]  /*2fd0*/  BRA `(.L_x_7412) ;  /* 0x0000000400b07947 */ /* 0x000fea0003800000 */
.L_x_7422:
[----:B-1----:R1:W-:Y:S01]  /*2fe0*/  STG.E.U16 desc[UR36][R2.64], R5 ;  /* 0x0000000502007986 */ /* 0x0023e2000c101524 */
[----:B------:R-:W-:Y:S05]  /*2ff0*/  BRA `(.L_x_7412) ;  /* 0x0000000400a87947 */ /* 0x000fea0003800000 */
.L_x_7419:
        /* <DEDUP_REMOVED lines=12> */
.L_x_7430:
[----:B-1----:R-:W-:Y:S01]  /*30c0*/  IMAD.U32 R5, R5, 0x10000, RZ ;  /* 0x0001000005057824 */ /* 0x002fe200078e00ff */
        /* <DEDUP_REMOVED lines=12> */
.L_x_7433:
[----:B------:R-:W-:-:S04]  /*3190*/  SHF.R.U32.HI R0, RZ, 0x14, R5 ;  /* 0x00000014ff007819 */ /* 0x000fc80000011605 */
[----:B------:R-:W-:-:S04]  /*31a0*/  LOP3.LUT R0, R0, 0x1, RZ, 0xc0, !PT ;  /* 0x0000000100007812 */ /* 0x000fc800078ec0ff */
[----:B------:R-:W-:-:S04]  /*31b0*/  IADD3 R0, PT, PT, R5, 0x487ffff, R0 ;  /* 0x0487ffff05007810 */ /* 0x000fc80007ffe000 */
[----:B------:R-:W-:-:S04]  /*31c0*/  SHF.R.U32.HI R0, RZ, 0x14, R0 ;  /* 0x00000014ff007819 */ /* 0x000fc80000011600 */
[----:B------:R-:W-:-:S07]  /*31d0*/  LOP3.LUT R4, R0, 0xff, RZ, 0xc0, !PT ;  /* 0x000000ff00047812 */ /* 0x000fce00078ec0ff */
.L_x_7434:
[----:B------:R-:W-:-:S04]  /*31e0*/  SHF.R.U32.HI R5, RZ, 0x18, R5 ;  /* 0x00000018ff057819 */ /* 0x000fc80000011605 */
[----:B------:R-:W-:-:S04]  /*31f0*/  LOP3.LUT R4, R4, 0x80, R5, 0xf8, !PT ;  /* 0x0000008004047812 */ /* 0x000fc800078ef805 */
[----:B------:R-:W-:-:S07]  /*3200*/  PRMT R0, R4, 0x7610, R0 ;  /* 0x0000761004007816 */ /* 0x000fce0000000000 */
.L_x_7432:
[----:B------:R-:W-:Y:S05]  /*3210*/  BSYNC.RECONVERGENT B0 ;  /* 0x0000000000007941 */ /* 0x000fea0003800200 */
.L_x_7431:
[----:B------:R2:W-:Y:S01]  /*3220*/  STG.E.U8 desc[UR36][R2.64], R0 ;  /* 0x0000000002007986 */ /* 0x0005e2000c101124 */
[----:B------:R-:W-:Y:S05]  /*3230*/  BRA `(.L_x_7412) ;  /* 0x0000000400187947 */ /* 0x000fea0003800000 */
.L_x_7429:
[----:B-1----:R-:W-:Y:S01]  /*3240*/  SHF.L.U32 R5, R5, 0x10, RZ ;  /* 0x0000001005057819 */ /* 0x002fe200000006ff */
[----:B------:R-:W-:Y:S01]  /*3250*/  BSSY.RECONVERGENT B0, `(.L_x_7435) ;  /* 0x0000014000007945 */ /* 0x000fe20003800200 */
[----:B------:R-:W-:Y:S02]  /*3260*/  IMAD.MOV.U32 R0, RZ, RZ, 0x80 ;  /* 0x00000080ff007424 */ /* 0x000fe400078e00ff */
        /* <DEDUP_REMOVED lines=10> */
.L_x_7437:
[----:B------:R-:W-:-:S04]  /*3310*/  SHF.R.U32.HI R0, RZ, 0x15, R5 ;  /* 0x00000015ff007819 */ /* 0x000fc80000011605 */
[----:B------:R-:W-:-:S04]  /*3320*/  LOP3.LUT R0, R0, 0x1, RZ, 0xc0, !PT ;  /* 0x0000000100007812 */ /* 0x000fc800078ec0ff */
[----:B------:R-:W-:-:S04]  /*3330*/  IADD3 R0, PT, PT, R5, 0x88fffff, R0 ;  /* 0x088fffff05007810 */ /* 0x000fc80007ffe000 */
[----:B------:R-:W-:-:S04]  /*3340*/  SHF.R.U32.HI R0, RZ, 0x15, R0 ;  /* 0x00000015ff007819 */ /* 0x000fc80000011600 */
[----:B------:R-:W-:-:S07]  /*3350*/  LOP3.LUT R4, R0, 0xff, RZ, 0xc0, !PT ;  /* 0x000000ff00047812 */ /* 0x000fce00078ec0ff */
.L_x_7438:
[----:B------:R-:W-:-:S04]  /*3360*/  SHF.R.U32.HI R5, RZ, 0x18, R5 ;  /* 0x00000018ff057819 */ /* 0x000fc80000011605 */
[----:B------:R-:W-:-:S04]  /*3370*/  LOP3.LUT R4, R4, 0x80, R5, 0xf8, !PT ;  /* 0x0000008004047812 */ /* 0x000fc800078ef805 */
[----:B------:R-:W-:-:S07]  /*3380*/  PRMT R0, R4, 0x7610, R0 ;  /* 0x0000761004007816 */ /* 0x000fce0000000000 */
.L_x_7436:
[----:B------:R-:W-:Y:S05]  /*3390*/  BSYNC.RECONVERGENT B0 ;  /* 0x0000000000007941 */ /* 0x000fea0003800200 */
.L_x_7435:
[----:B------:R3:W-:Y:S01]  /*33a0*/  STG.E.U8 desc[UR36][R2.64], R0 ;  /* 0x0000000002007986 */ /* 0x0007e2000c101124 */
[----:B------:R-:W-:Y:S05]  /*33b0*/  BRA `(.L_x_7412) ;  /* 0x0000000000b87947 */ /* 0x000fea0003800000 */
.L_x_7428:
[----:B------:R-:W-:-:S09]  /*33c0*/  UISETP.NE.AND UP0, UPT, UR4, 0x1c, UPT ;  /* 0x0000001c0400788c */ /* 0x000fd2000bf05270 */
[----:B------:R-:W-:Y:S05]  /*33d0*/  BRA.U !UP0, `(.L_x_7439) ;  /* 0x0000000108a47547 */ /* 0x000fea000b800000 */
[----:B------:R-:W-:-:S09]  /*33e0*/  UISETP.NE.AND UP0, UPT, UR4, 0x1d, UPT ;  /* 0x0000001d0400788c */ /* 0x000fd2000bf05270 */
[----:B------:R-:W-:Y:S05]  /*33f0*/  BRA.U !UP0, `(.L_x_7440) ;  /* 0x00000001088c7547 */ /* 0x000fea000b800000 */
[----:B------:R-:W-:-:S09]  /*3400*/  UISETP.NE.AND UP0, UPT, UR4, 0x2c, UPT ;  /* 0x0000002c0400788c */ /* 0x000fd2000bf05270 */
[----:B------:R-:W-:Y:S05]  /*3410*/  BRA.U !UP0, `(.L_x_7441) ;  /* 0x0000000108447547 */ /* 0x000fea000b800000 */
.L_x_7411:
[----:B------:R-:W-:Y:S01]  /*3420*/  MOV R2, 0x0 ;  /* 0x0000000000027802 */ /* 0x000fe20000000f00 */
[----:B------:R-:W2:Y:S01]  /*3430*/  LDCU.64 UR6, c[0x4][0x128] ;  /* 0x01002500ff0677ac */ /* 0x000ea20008000a00 */
[----:B------:R-:W-:Y:S02]  /*3440*/  HFMA2 R8, -RZ, RZ, 0, 6.020069122314453125e-06 ;  /* 0x00000065ff087431 */ /* 0x000fe400000001ff */
[----:B0-----:R-:W-:Y:S01]  /*3450*/  IMAD.MOV.U32 R12, RZ, RZ, 0x1 ;  /* 0x00000001ff0c7424 */ /* 0x001fe200078e00ff */
[----:B------:R-:W0:Y:S01]  /*3460*/  LDCU.64 UR8, c[0x4][0x130] ;  /* 0x01002600ff0877ac */ /* 0x000e220008000a00 */
[----:B------:R-:W3:Y:S01]  /*3470*/  LDC.64 R2, c[0x4][R2] ;  /* 0x0100000002027b82 */ /* 0x000ee20000000a00 */
[----:B------:R-:W-:Y:S01]  /*3480*/  IMAD.MOV.U32 R13, RZ, RZ, RZ ;  /* 0x000000ffff0d7224 */ /* 0x000fe200078e00ff */
[----:B------:R-:W4:Y:S01]  /*3490*/  LDCU.64 UR4, c[0x4][0x40] ;  /* 0x01000800ff0477ac */ /* 0x000f220008000a00 */
[----:B--2---:R-:W-:Y:S02]  /*34a0*/  IMAD.U32 R4, RZ, RZ, UR6 ;  /* 0x00000006ff047e24 */ /* 0x004fe4000f8e00ff */
[----:B-1----:R-:W-:Y:S01]  /*34b0*/  IMAD.U32 R5, RZ, RZ, UR7 ;  /* 0x00000007ff057e24 */ /* 0x002fe2000f8e00ff */
[----:B0-----:R-:W-:Y:S01]  /*34c0*/  MOV R6, UR8 ;  /* 0x0000000800067c02 */ /* 0x001fe20008000f00 */
[----:B------:R-:W-:-:S02]  /*34d0*/  IMAD.U32 R7, RZ, RZ, UR9 ;  /* 0x00000009ff077e24 */ /* 0x000fc4000f8e00ff */
[----:B----4-:R-:W-:Y:S02]  /*34e0*/  IMAD.U32 R10, RZ, RZ, UR4 ;  /* 0x00000004ff0a7e24 */ /* 0x010fe4000f8e00ff */
[----:B------:R-:W-:-:S07]  /*34f0*/  IMAD.U32 R11, RZ, RZ, UR5 ;  /* 0x00000005ff0b7e24 */ /* 0x000fce000f8e00ff */
[----:B------:R-:W-:-:S07]  /*3500*/  LEPC R20, `(.L_x_7442) ;  /* 0x000000001014794e */ /* 0x000fce0000000000 */
[----:B---3--:R-:W-:Y:S05]  /*3510*/  CALL.ABS.NOINC R2 ;  /* 0x0000000002007343 */ /* 0x008fea0003c00000 */
.L_x_7442:
[----:B------:R-:W-:Y:S05]  /*3520*/  BRA `(.L_x_7412) ;  /* 0x00000000005c7947 */ /* 0x000fea0003800000 */
.L_x_7441:
[----:B-1----:R-:W-:-:S05]  /*3530*/  IMAD.U32 R5, R5, 0x10000, RZ ;  /* 0x0001000005057824 */ /* 0x002fca00078e00ff */
        /* <DEDUP_REMOVED lines=15> */
.L_x_7440:
[----:B-1----:R-:W-:-:S06]  /*3630*/  SHF.L.U32 R5, R5, 0x10, RZ ;  /* 0x0000001005057819 */ /* 0x002fcc00000006ff */
[----:B------:R-:W1:Y:S02]  /*3640*/  F2I.U64.TRUNC R4, R5 ;  /* 0x0000000500047311 */ /* 0x000e64000020d800 */
[----:B-1----:R1:W-:Y:S01]  /*3650*/  STG.E.64 desc[UR36][R2.64], R4 ;  /* 0x0000000402007986 */ /* 0x0023e2000c101b24 */
[----:B------:R-:W-:Y:S05]  /*3660*/  BRA `(.L_x_7412) ;  /* 0x00000000000c7947 */ /* 0x000fea0003800000 */
.L_x_7439:
[----:B-1----:R-:W-:-:S06]  /*3670*/  IMAD.U32 R5, R5, 0x10000, RZ ;  /* 0x0001000005057824 */ /* 0x002fcc00078e00ff */
[----:B------:R-:W1:Y:S02]  /*3680*/  F2I.FTZ.U32.TRUNC.NTZ R5, R5 ;  /* 0x0000000500057305 */ /* 0x000e64000021f000 */
[----:B-1----:R4:W-:Y:S02]  /*3690*/  STG.E desc[UR36][R2.64], R5 ;  /* 0x0000000502007986 */ /* 0x0029e4000c101924 */
.L_x_7412:
[----:B------:R-:W-:-:S07]  /*36a0*/  VIADD R17, R17, 0x80 ;  /* 0x0000008011117836 */ /* 0x000fce0000000000 */
.L_x_7369:
[----:B0-----:R-:W-:Y:S05]  /*36b0*/  BSYNC.RECONVERGENT B6 ;  /* 0x0000000000067941 */ /* 0x001fea0003800200 */
.L_x_7368:
[----:B------:R-:W0:Y:S01]  /*36c0*/  LDCU UR4, c[0x0][0x380] ;  /* 0x00007000ff0477ac */ /* 0x000e220008000800 */
[----:B------:R-:W-:Y:S01]  /*36d0*/  BSSY.RECONVERGENT B6, `(.L_x_7443) ;  /* 0x000035c000067945 */ /* 0x000fe20003800200 */
[----:B0-----:R-:W-:-:S13]  /*36e0*/  ISETP.GE.AND P0, PT, R17, UR4, PT ;  /* 0x0000000411007c0c */ /* 0x001fda000bf06270 */
[----:B------:R-:W-:Y:S05]  /*36f0*/  @P0 BRA `(.L_x_7444) ;  /* 0x0000003400640947 */ /* 0x000fea0003800000 */
[----:B------:R-:W0:Y:S01]  /*3700*/  LDCU UR4, c[0x0][0x388] ;  /* 0x00007100ff0477ac */ /* 0x000e220008000800 */
[----:B-123--:R-:W-:Y:S01]  /*3710*/  IMAD.MOV.U32 R0, RZ, RZ, RZ ;  /* 0x000000ffff007224 */ /* 0x00efe200078e00ff */
[----:B------:R-:W-:Y:S01]  /*3720*/  MOV R16, RZ ;  /* 0x000000ff00107202 */ /* 0x000fe20000000f00 */
[----:B0-----:R-:W-:-:S09]  /*3730*/  UISETP.NE.AND UP0, UPT, UR4, URZ, UPT ;  /* 0x000000ff0400728c */ /* 0x001fd2000bf05270 */
[----:B------:R-:W-:Y:S05]  /*3740*/  BRA.U !UP0, `(.L_x_7445) ;  /* 0x0000001108a87547 */ /* 0x000fea000b800000 */
[----:B------:R-:W4:Y:S01]  /*3750*/  LDCU.64 UR4, c[0x0][0x390] ;  /* 0x00007200ff0477ac */ /* 0x000f220008000a00 */
[----:B------:R-:W-:Y:S01]  /*3760*/  IMAD.MOV.U32 R16, RZ, RZ, RZ ;  /* 0x000000ffff107224 */ /* 0x000fe200078e00ff */
[----:B------:R-:W0:Y:S01]  /*3770*/  LDCU UR6, c[0x0][0x38c] ;  /* 0x00007180ff0677ac */ /* 0x000e220008000800 */
[----:B------:R-:W1:Y:S01]  /*3780*/  LDCU.64 UR8, c[0x0][0x4b8] ;  /* 0x00009700ff0877ac */ /* 0x000e620008000a00 */
[----:B------:R-:W-:Y:S01]  /*3790*/  UISETP.NE.AND UP0, UPT, UR40, URZ, UPT ;  /* 0x000000ff2800728c */ /* 0x000fe2000bf05270 */
[----:B----4-:R-:W-:-:S05]  /*37a0*/  IMAD.HI.U32 R2, R17, UR4, R16 ;  /* 0x0000000411027c27 */ /* 0x010fca000f8e0010 */
[----:B------:R-:W-:-:S05]  /*37b0*/  SHF.R.U32.HI R3, RZ, UR5, R2 ;  /* 0x00000005ff037c19 */ /* 0x000fca0008011602 */
[----:B------:R-:W-:-:S04]  /*37c0*/  IMAD.MOV R0, RZ, RZ, -R3 ;  /* 0x000000ffff007224 */ /* 0x000fc800078e0a03 */
[----:B0-----:R-:W-:-:S04]  /*37d0*/  IMAD R0, R0, UR6, R17 ;  /* 0x0000000600007c24 */ /* 0x001fc8000f8e0211 */
        /* <DEDUP_REMOVED lines=289> */
.L_x_7445:
[----:B------:R-:W4:Y:S01]  /*49f0*/  LDCU.64 UR6, c[0x0][0x588] ;  /* 0x0000b100ff0677ac */ /* 0x000f220008000a00 */
[----:B------:R-:W-:-:S04]  /*4a00*/  UPRMT UR4, UR42, 0x9910, URZ ;  /* 0x000099102a047896 */ /* 0x000fc800080000ff */
[----:B------:R-:W-:Y:S01]  /*4a10*/  UISETP.GT.AND UP0, UPT, UR4, 0x9, UPT ;  /* 0x000000090400788c */ /* 0x000fe2000bf04270 */
[----:B----4-:R-:W-:-:S05]  /*4a20*/  IADD3 R2, P0, PT, R0, UR6, RZ ;  /* 0x0000000600027c10 */ /* 0x010fca000ff1e0ff */
        /* <DEDUP_REMOVED lines=15> */
.L_x_7449:
[----:B------:R-:W2:Y:S02]  /*4b20*/  LDG.E.U8 R2, desc[UR36][R2.64] ;  /* 0x0000002402027981 */ /* 0x000ea4000c1e1100 */
[----:B--2---:R-:W-:-:S04]  /*4b30*/  I2FP.F32.U32 R0, R2 ;  /* 0x0000000200007245 */ /* 0x004fc80000201000 */
[----:B------:R-:W-:-:S04]  /*4b40*/  F2FP.BF16.F32.PACK_AB R0, RZ, R0 ;  /* 0x00000000ff00723e */ /* 0x000fc800000010ff */
[----:B------:R-:W-:Y:S01]  /*4b50*/  PRMT R12, R0, 0x7610, R12 ;  /* 0x00007610000c7816 */ /* 0x000fe2000000000c */
[----:B------:R-:W-:Y:S06]  /*4b60*/  BRA `(.L_x_7451) ;  /* 0x0000000c00c07947 */ /* 0x000fec0003800000 */
.L_x_7448:
        /* <DEDUP_REMOVED lines=11> */
.L_x_7453:
[----:B------:R-:W2:Y:S02]  /*4c20*/  LDG.E R2, desc[UR36][R2.64] ;  /* 0x0000002402027981 */ /* 0x000ea4000c1e1900 */
[----:B--2---:R-:W-:-:S04]  /*4c30*/  I2FP.F32.S32 R0, R2 ;  /* 0x0000000200007245 */ /* 0x004fc80000201400 */
[----:B------:R-:W-:-:S04]  /*4c40*/  F2FP.BF16.F32.PACK_AB R0, RZ, R0 ;  /* 0x00000000ff00723e */ /* 0x000fc800000010ff */
[----:B------:R-:W-:Y:S01]  /*4c50*/  PRMT R12, R0, 0x7610, R12 ;  /* 0x00007610000c7816 */ /* 0x000fe2000000000c */
[----:B------:R-:W-:Y:S06]  /*4c60*/  BRA `(.L_x_7451) ;  /* 0x0000000c00807947 */ /* 0x000fec0003800000 */
.L_x_7452:
[----:B------:R-:W2:Y:S02]  /*4c70*/  LDG.E.U16 R2, desc[UR36][R2.64] ;  /* 0x0000002402027981 */ /* 0x000ea4000c1e1500 */
[----:B--2---:R-:W0:Y:S02]  /*4c80*/  I2F.S16 R0, R2 ;  /* 0x0000000200007306 */ /* 0x004e240000101400 */
[----:B0-----:R-:W-:-:S04]  /*4c90*/  F2FP.BF16.F32.PACK_AB R0, RZ, R0 ;  /* 0x00000000ff00723e */ /* 0x001fc800000010ff */
[----:B------:R-:W-:Y:S01]  /*4ca0*/  PRMT R12, R0, 0x7610, R12 ;  /* 0x00007610000c7816 */ /* 0x000fe2000000000c */
[----:B------:R-:W-:Y:S06]  /*4cb0*/  BRA `(.L_x_7451) ;  /* 0x0000000c006c7947 */ /* 0x000fec0003800000 */
.L_x_7447:
        /* <DEDUP_REMOVED lines=9> */
.L_x_7455:
[----:B------:R-:W2:Y:S02]  /*4d50*/  LDG.E.U16 R0, desc[UR36][R2.64] ;  /* 0x0000002402007981 */ /* 0x000ea4000c1e1500 */
[----:B--2---:R-:W-:-:S05]  /*4d60*/  HADD2.F32 R0, -RZ, R0.H0_H0 ;  /* 0x20000000ff007230 */ /* 0x004fca0000004100 */
[----:B------:R-:W-:-:S04]  /*4d70*/  F2FP.BF16.F32.PACK_AB R0, RZ, R0 ;  /* 0x00000000ff00723e */ /* 0x000fc800000010ff */
[----:B------:R-:W-:Y:S01]  /*4d80*/  PRMT R12, R0, 0x7610, R12 ;  /* 0x00007610000c7816 */ /* 0x000fe2000000000c */
[----:B------:R-:W-:Y:S06]  /*4d90*/  BRA `(.L_x_7451) ;  /* 0x0000000c00347947 */ /* 0x000fec0003800000 */
.L_x_7454:
        /* <DEDUP_REMOVED lines=9> */
.L_x_7457:
[----:B------:R-:W2:Y:S02]  /*4e30*/  LDG.E.U16 R2, desc[UR36][R2.64] ;  /* 0x0000002402027981 */ /* 0x000ea4000c1e1500 */
[----:B--2---:R-:W-:-:S05]  /*4e40*/  HADD2.F32 R0, -RZ, R2.H0_H0 ;  /* 0x20000002ff007230 */ /* 0x004fca0000004100 */
[----:B------:R-:W-:-:S04]  /*4e50*/  F2FP.BF16.F32.PACK_AB R0, RZ, R0 ;  /* 0x00000000ff00723e */ /* 0x000fc800000010ff */
[----:B------:R-:W-:Y:S01]  /*4e60*/  PRMT R12, R0, 0x7610, R12 ;  /* 0x00007610000c7816 */ /* 0x000fe2000000000c */
[----:B------:R-:W-:Y:S06]  /*4e70*/  BRA `(.L_x_7451) ;  /* 0x0000000800fc7947 */ /* 0x000fec0003800000 */
.L_x_7456:
        /* <DEDUP_REMOVED lines=9> */
.L_x_7446:
        /* <DEDUP_REMOVED lines=14> */
.L_x_7460:
        /* <DEDUP_REMOVED lines=9> */
.L_x_7459:
        /* <DEDUP_REMOVED lines=27> */
.L_x_7462:
        /* <DEDUP_REMOVED lines=14> */
.L_x_7461:
[----:B------:R0:W5:Y:S01]  /*5310*/  LDG.E.U16 R12, desc[UR36][R2.64] ;  /* 0x00000024020c7981 */ /* 0x000162000c1e1500 */
[----:B------:R-:W-:Y:S05]  /*5320*/  BRA `(.L_x_7451) ;  /* 0x0000000400d07947 */ /* 0x000fea0003800000 */
.L_x_7458:
        /* <DEDUP_REMOVED lines=13> */
.L_x_7465:
        /* <DEDUP_REMOVED lines=21> */
.L_x_7469:
[----:B------:R-:W-:Y:S05]  /*5550*/  BSYNC.RECONVERGENT B1 ;  /* 0x0000000000017941 */ /* 0x000fea0003800200 */
.L_x_7468:
[----:B------:R-:W-:Y:S01]  /*5560*/  IMAD.SHL.U32 R0, R0, 0x100000, RZ ;  /* 0x0010000000007824 */ /* 0x000fe200078e00ff */
[----:B------:R-:W-:-:S04]  /*5570*/  LEA R2, R2, 0x3b800000, 0x17 ;  /* 0x3b80000002027811 */ /* 0x000fc800078eb8ff */
[----:B------:R-:W-:-:S07]  /*5580*/  LOP3.LUT R0, R2, R0, R7, 0xfe, !PT ;  /* 0x0000000002007212 */ /* 0x000fce00078efe07 */
.L_x_7467:
[----:B------:R-:W-:Y:S05]  /*5590*/  BSYNC.RECONVERGENT B0 ;  /* 0x0000000000007941 */ /* 0x000fea0003800200 */
.L_x_7466:
[----:B------:R-:W-:-:S04]  /*55a0*/  F2FP.BF16.F32.PACK_AB R0, RZ, R0 ;  /* 0x00000000ff00723e */ /* 0x000fc800000010ff */
[----:B------:R-:W-:Y:S01]  /*55b0*/  PRMT R12, R0, 0x7610, R12 ;  /* 0x00007610000c7816 */ /* 0x000fe2000000000c */
[----:B------:R-:W-:Y:S06]  /*55c0*/  BRA `(.L_x_7451) ;  /* 0x0000000400287947 */ /* 0x000fec0003800000 */
.L_x_7464:
        /* <DEDUP_REMOVED lines=21> */
.L_x_7473:
[----:B------:R-:W-:Y:S05]  /*5720*/  BSYNC.RECONVERGENT B1 ;  /* 0x0000000000017941 */ /* 0x000fea0003800200 */
.L_x_7472:
[----:B------:R-:W-:Y:S01]  /*5730*/  IMAD.SHL.U32 R0, R0, 0x200000, RZ ;  /* 0x0020000000007824 */ /* 0x000fe200078e00ff */
[----:B------:R-:W-:-:S04]  /*5740*/  LEA R2, R2, 0x37800000, 0x17 ;  /* 0x3780000002027811 */ /* 0x000fc800078eb8ff */
[----:B------:R-:W-:-:S07]  /*5750*/  LOP3.LUT R0, R2, R0, R7, 0xfe, !PT ;  /* 0x0000000002007212 */ /* 0x000fce00078efe07 */
.L_x_7471:
[----:B------:R-:W-:Y:S05]  /*5760*/  BSYNC.RECONVERGENT B0 ;  /* 0x0000000000007941 */ /* 0x000fea0003800200 */
.L_x_7470:
[----:B------:R-:W-:-:S04]  /*5770*/  F2FP.BF16.F32.PACK_AB R0, RZ, R0 ;  /* 0x00000000ff00723e */ /* 0x000fc800000010ff */
[----:B------:R-:W-:Y:S01]  /*5780*/  PRMT R12, R0, 0x7610, R12 ;  /* 0x00007610000c7816 */ /* 0x000fe2000000000c */
[----:B------:R-:W-:Y:S06]  /*5790*/  BRA `(.L_x_7451) ;  /* 0x0000000000b47947 */ /* 0x000fec0003800000 */
.L_x_7463:
        /* <DEDUP_REMOVED lines=14> */
.L_x_7477:
[----:B------:R-:W-:Y:S05]  /*5880*/  BSYNC.RECONVERGENT B0 ;  /* 0x0000000000007941 */ /* 0x000fea0003800200 */
.L_x_7476:
[----:B------:R-:W-:-:S04]  /*5890*/  F2FP.BF16.F32.PACK_AB R0, RZ, R0 ;  /* 0x00000000ff00723e */ /* 0x000fc800000010ff */
[----:B------:R-:W-:Y:S01]  /*58a0*/  PRMT R12, R0, 0x7610, R12 ;  /* 0x00007610000c7816 */ /* 0x000fe2000000000c */
[----:B------:R-:W-:Y:S06]  /*58b0*/  BRA `(.L_x_7451) ;  /* 0x00000000006c7947 */ /* 0x000fec0003800000 */
.L_x_7450:
        /* <DEDUP_REMOVED lines=15> */
[----:B--2---:R-:W-:Y:S05]  /*59b0*/  CALL.ABS.NOINC R2 ;  /* 0x0000000002007343 */ /* 0x004fea0003c00000 */
.L_x_7478:
[----:B------:R-:W-:Y:S01]  /*59c0*/  PRMT R12, RZ, 0x7610, R12 ;  /* 0x00007610ff0c7816 */ /* 0x000fe2000000000c */
[----:B------:R-:W-:Y:S06]  /*59d0*/  BRA `(.L_x_7451) ;  /* 0x0000000000247947 */ /* 0x000fec0003800000 */
.L_x_7475:
[----:B------:R-:W2:Y:S02]  /*59e0*/  LDG.E.64 R2, desc[UR36][R2.64] ;  /* 0x0000002402027981 */ /* 0x000ea4000c1e1b00 */
[----:B--2---:R-:W0:Y:S02]  /*59f0*/  I2F.U64 R0, R2 ;  /* 0x0000000200007312 */ /* 0x004e240000301000 */
[----:B0-----:R-:W-:-:S04]  /*5a00*/  F2FP.BF16.F32.PACK_AB R0, RZ, R0 ;  /* 0x00000000ff00723e */ /* 0x001fc800000010ff */
[----:B------:R-:W-:Y:S01]  /*5a10*/  PRMT R12, R0, 0x7610, R12 ;  /* 0x00007610000c7816 */ /* 0x000fe2000000000c */
[----:B------:R-:W-:Y:S06]  /*5a20*/  BRA `(.L_x_7451) ;  /* 0x0000000000107947 */ /* 0x000fec0003800000 */
.L_x_7474:
[----:B------:R-:W2:Y:S02]  /*5a30*/  LDG.E R2, desc[UR36][R2.64] ;  /* 0x0000002402027981 */ /* 0x000ea4000c1e1900 */
[----:B--2---:R-:W-:-:S04]  /*5a40*/  I2FP.F32.U32 R0, R2 ;  /* 0x0000000200007245 */ /* 0x004fc80000201000 */
[----:B------:R-:W-:-:S04]  /*5a50*/  F2FP.BF16.F32.PACK_AB R0, RZ, R0 ;  /* 0x00000000ff00723e */ /* 0x000fc800000010ff */
[----:B------:R-:W-:-:S07]  /*5a60*/  PRMT R12, R0, 0x7610, R12 ;  /* 0x00007610000c7816 */ /* 0x000fce000000000c */
.L_x_7451:
[----:B-----5:R-:W-:Y:S01]  /*5a70*/  SHF.L.U32 R12, R12, 0x10, RZ ;  /* 0x000000100c0c7819 */ /* 0x020fe200000006ff */
[----:B------:R-:W-:Y:S01]  /*5a80*/  IMAD.U32 R11, R18, 0x10000, RZ ;  /* 0x00010000120b7824 */ /* 0x000fe200078e00ff */
[----:B------:R-:W1:Y:S01]  /*5a90*/  LDCU.64 UR4, c[0x0][0x580] ;  /* 0x0000b000ff0477ac */ /* 0x000e620008000a00 */
[----:B------:R-:W-:Y:S02]  /*5aa0*/  BSSY.RECONVERGENT B1, `(.L_x_7479) ;  /* 0x0000013000017945 */ /* 0x000fe40003800200 */
[----:B------:R-:W-:Y:S01]  /*5ab0*/  FADD.FTZ R5, |R11|, -RZ ;  /* 0x800000ff0b057221 */ /* 0x000fe20000010200 */
[C---:B------:R-:W-:Y:S01]  /*5ac0*/  FADD.FTZ R0, |R12|.reuse, -RZ ;  /* 0x800000ff0c007221 */ /* 0x040fe20000010200 */
[----:B------:R-:W-:-:S04]  /*5ad0*/  FSETP.GT.FTZ.AND P5, PT, |R12|, |R11|, PT ;  /* 0x4000000b0c00720b */ /* 0x000fc80003fb4200 */
[----:B------:R-:W-:Y:S02]  /*5ae0*/  FSEL R13, R0, R5, P5 ;  /* 0x00000005000d7208 */ /* 0x000fe40002800000 */
[----:B------:R-:W-:Y:S02]  /*5af0*/  FSEL R0, R5, R0, P5 ;  /* 0x0000000005007208 */ /* 0x000fe40002800000 */
[----:B0-----:R-:W0:Y:S08]  /*5b00*/  MUFU.RCP R2, R13 ;  /* 0x0000000d00027308 */ /* 0x001e300000001000 */
        /* <DEDUP_REMOVED lines=11> */
[----:B------:R-:W-:-:S07]  /*5bc0*/  IMAD.MOV.U32 R4, RZ, RZ, R9 ;  /* 0x000000ffff047224 */ /* 0x000fce00078e0009 */
.L_x_7480:
[----:B------:R-:W-:Y:S05]  /*5bd0*/  BSYNC.RECONVERGENT B1 ;  /* 0x0000000000017941 */ /* 0x000fea0003800200 */
.L_x_7479:
[----:B------:R-:W-:Y:S02]  /*5be0*/  IMAD.MOV.U32 R5, RZ, RZ, 0x3b33710b ;  /* 0x3b33710bff057424 */ /* 0x000fe400078e00ff */
[----:B------:R-:W-:Y:S01]  /*5bf0*/  FMUL.FTZ R0, R4, R4 ;  /* 0x0000000404007220 */ /* 0x000fe20000410000 */
[----:B------:R-:W-:Y:S01]  /*5c00*/  MOV R7, 0x3f6ee581 ;  /* 0x3f6ee58100077802 */ /* 0x000fe20000000f00 */
[----:B------:R-:W-:Y:S01]  /*5c10*/  UPRMT UR4, UR41, 0x9910, URZ ;  /* 0x0000991029047896 */ /* 0x000fe200080000ff */
[C---:B------:R-:W-:Y:S01]  /*5c20*/  ISETP.GE.AND P2, PT, R11.reuse, RZ, PT ;  /* 0x000000ff0b00720c */ /* 0x040fe20003f46270 */
[C---:B------:R-:W-:Y:S01]  /*5c30*/  FFMA.FTZ R5, R0.reuse, R5, -0.015681877732276916504 ;  /* 0xbc80774800057423 */ /* 0x040fe20000010005 */
[C---:B------:R-:W-:Y:S01]  /*5c40*/  FSETP.NEU.FTZ.AND P1, PT, |R11|.reuse, |R12|, PT ;  /* 0x4000000c0b00720b */ /* 0x040fe20003f3d200 */
        /* <DEDUP_REMOVED lines=34> */
[----:B-1----:R1:W-:Y:S01]  /*5e70*/  STG.E.U8 desc[UR36][R2.64], R5 ;  /* 0x0000000502007986 */ /* 0x0023e2000c101124 */
[----:B------:R-:W-:Y:S05]  /*5e80*/  BRA `(.L_x_7486) ;  /* 0x0000000c007c7947 */ /* 0x000fea0003800000 */
.L_x_7484:
[----:B-1----:R-:W-:-:S06]  /*5e90*/  IMAD.U32 R5, R5, 0x10000, RZ ;  /* 0x0001000005057824 */ /* 0x002fcc00078e00ff */
[----:B------:R-:W1:Y:S02]  /*5ea0*/  F2I.S64.TRUNC R4, R5 ;  /* 0x0000000500047311 */ /* 0x000e64000020d900 */
[----:B-1----:R1:W-:Y:S01]  /*5eb0*/  STG.E.U8 desc[UR36][R2.64], R4 ;  /* 0x0000000402007986 */ /* 0x0023e2000c101124 */
[----:B------:R-:W-:Y:S05]  /*5ec0*/  BRA `(.L_x_7486) ;  /* 0x0000000c006c7947 */ /* 0x000fea0003800000 */
.L_x_7483:
        /* <DEDUP_REMOVED lines=10> */
.L_x_7488:
[----:B-1----:R-:W-:-:S06]  /*5f70*/  IMAD.U32 R5, R5, 0x10000, RZ ;  /* 0x0001000005057824 */ /* 0x002fcc00078e00ff */
[----:B------:R-:W1:Y:S02]  /*5f80*/  F2I.FTZ.TRUNC.NTZ R5, R5 ;  /* 0x0000000500057305 */ /* 0x000e64000021f100 */
[----:B-1----:R1:W-:Y:S01]  /*5f90*/  STG.E desc[UR36][R2.64], R5 ;  /* 0x0000000502007986 */ /* 0x0023e2000c101924 */
[----:B------:R-:W-:Y:S05]  /*5fa0*/  BRA `(.L_x_7486) ;  /* 0x0000000c00347947 */ /* 0x000fea0003800000 */
.L_x_7487:
[----:B-1----:R-:W-:-:S06]  /*5fb0*/  IMAD.U32 R5, R5, 0x10000, RZ ;  /* 0x0001000005057824 */ /* 0x002fcc00078e00ff */
[----:B------:R-:W1:Y:S02]  /*5fc0*/  F2I.FTZ.TRUNC.NTZ R5, R5 ;  /* 0x0000000500057305 */ /* 0x000e64000021f100 */
[----:B-1----:R1:W-:Y:S01]  /*5fd0*/  STG.E.U16 desc[UR36][R2.64], R5 ;  /* 0x0000000502007986 */ /* 0x0023e2000c101524 */
[----:B------:R-:W-:Y:S05]  /*5fe0*/  BRA `(.L_x_7486) ;  /* 0x0000000c00247947 */ /* 0x000fea0003800000 */
.L_x_7482:
        /* <DEDUP_REMOVED lines=9> */
.L_x_7490:
[----:B-1----:R-:W-:-:S04]  /*6080*/  SHF.L.U32 R0, R5, 0x10, RZ ;  /* 0x0000001005007819 */ /* 0x002fc800000006ff */
[----:B------:R-:W-:-:S05]  /*6090*/  F2FP.F16.F32.PACK_AB R0, RZ, R0 ;  /* 0x00000000ff00723e */ /* 0x000fca00000000ff */
[----:B------:R1:W-:Y:S01]  /*60a0*/  STG.E.U16 desc[UR36][R2.64], R0 ;  /* 0x0000000002007986 */ /* 0x0003e2000c101524 */
[----:B------:R-:W-:Y:S05]  /*60b0*/  BRA `(.L_x_7486) ;  /* 0x0000000800f07947 */ /* 0x000fea0003800000 */
.L_x_7489:
        /* <DEDUP_REMOVED lines=10> */
.L_x_7492:
[----:B-1----:R-:W-:-:S05]  /*6160*/  IMAD.U32 R5, R5, 0x10000, RZ ;  /* 0x0001000005057824 */ /* 0x002fca00078e00ff */
[----:B------:R-:W-:-:S04]  /*6170*/  F2FP.F16.F32.PACK_AB R5, RZ, R5 ;  /* 0x00000005ff05723e */ /* 0x000fc800000000ff */
[----:B------:R-:W-:-:S05]  /*6180*/  PRMT R5, R5, 0x5410, RZ ;  /* 0x0000541005057816 */ /* 0x000fca00000000ff */
[----:B------:R1:W-:Y:S01]  /*6190*/  STG.E desc[UR36][R2.64], R5 ;  /* 0x0000000502007986 */ /* 0x0003e2000c101924 */
[----:B------:R-:W-:Y:S05]  /*61a0*/  BRA `(.L_x_7486) ;  /* 0x0000000800b47947 */ /* 0x000fea0003800000 */
.L_x_7491:
[----:B-1----:R-:W-:-:S05]  /*61b0*/  SHF.L.U32 R4, R5, 0x10, RZ ;  /* 0x0000001005047819 */ /* 0x002fca00000006ff */
[----:B------:R-:W-:-:S06]  /*61c0*/  FMUL.FTZ R4, R4, 1 ;  /* 0x3f80000004047820 */ /* 0x000fcc0000410000 */
[----:B------:R-:W1:Y:S02]  /*61d0*/  F2F.F64.F32 R4, R4 ;  /* 0x0000000400047310 */ /* 0x000e640000201800 */
[----:B-1----:R1:W-:Y:S01]  /*61e0*/  STG.E.64 desc[UR36][R2.64], R4 ;  /* 0x0000000402007986 */ /* 0x0023e2000c101b24 */
[----:B------:R-:W-:Y:S05]  /*61f0*/  BRA `(.L_x_7486) ;  /* 0x0000000800a07947 */ /* 0x000fea0003800000 */
.L_x_7481:
        /* <DEDUP_REMOVED lines=14> */
.L_x_7496:
[----:B-1----:R-:W-:Y:S01]  /*62e0*/  IMAD.U32 R5, R5, 0x10000, RZ ;  /* 0x0001000005057824 */ /* 0x002fe200078e00ff */
        /* <DEDUP_REMOVED lines=17> */
.L_x_7499:
[----:B------:R-:W-:-:S04]  /*6400*/  SHF.R.U32.HI R5, RZ, 0x18, R5 ;  /* 0x00000018ff057819 */ /* 0x000fc80000011605 */
[----:B------:R-:W-:-:S07]  /*6410*/  LOP3.LUT R0, R0, 0x80, R5, 0xf8, !PT ;  /* 0x0000008000007812 */ /* 0x000fce00078ef805 */
.L_x_7498:
[----:B------:R-:W-:Y:S05]  /*6420*/  BSYNC.RECONVERGENT B0 ;  /* 0x0000000000007941 */ /* 0x000fea0003800200 */
.L_x_7497:
[----:B------:R1:W-:Y:S01]  /*6430*/  STG.E.U8 desc[UR36][R2.64], R0 ;  /* 0x0000000002007986 */ /* 0x0003e2000c101124 */
[----:B------:R-:W-:Y:S05]  /*6440*/  BRA `(.L_x_7486) ;  /* 0x00000008000c7947 */ /* 0x000fea0003800000 */
.L_x_7495:
        /* <DEDUP_REMOVED lines=18> */
.L_x_7502:
[----:B------:R-:W-:-:S04]  /*6570*/  SHF.R.U32.HI R5, RZ, 0x18, R5 ;  /* 0x00000018ff057819 */ /* 0x000fc80000011605 */
[----:B------:R-:W-:-:S07]  /*6580*/  LOP3.LUT R0, R0, 0x80, R5, 0xf8, !PT ;  /* 0x0000008000007812 */ /* 0x000fce00078ef805 */
.L_x_7501:
[----:B------:R-:W-:Y:S05]  /*6590*/  BSYNC.RECONVERGENT B0 ;  /* 0x0000000000007941 */ /* 0x000fea0003800200 */
.L_x_7500:
[----:B------:R1:W-:Y:S01]  /*65a0*/  STG.E.U8 desc[UR36][R2.64], R0 ;  /* 0x0000000002007986 */ /* 0x0003e2000c101124 */
[----:B------:R-:W-:Y:S05]  /*65b0*/  BRA `(.L_x_7486) ;  /* 0x0000000400b07947 */ /* 0x000fea0003800000 */
.L_x_7494:
[----:B------:R-:W-:-:S09]  /*65c0*/  UISETP.NE.AND UP0, UPT, UR4, 0x1c, UPT ;  /* 0x0000001c0400788c */ /* 0x000fd2000bf05270 */
[----:B------:R-:W-:Y:S05]  /*65d0*/  BRA.U !UP0, `(.L_x_7503) ;  /* 0x0000000108607547 */ /* 0x000fea000b800000 */
[----:B------:R-:W-:-:S09]  /*65e0*/  UISETP.NE.AND UP0, UPT, UR4, 0x1d, UPT ;  /* 0x0000001d0400788c */ /* 0x000fd2000bf05270 */
[----:B------:R-:W-:Y:S05]  /*65f0*/  BRA.U !UP0, `(.L_x_7504) ;  /* 0x0000000108487547 */ /* 0x000fea000b800000 */
[----:B------:R-:W-:-:S09]  /*6600*/  UISETP.NE.AND UP0, UPT, UR4, 0x2c, UPT ;  /* 0x0000002c0400788c */ /* 0x000fd2000bf05270 */
[----:B------:R-:W-:Y:S05]  /*6610*/  BRA.U UP0, `(.L_x_7485) ;  /* 0x0000000100bc7547 */ /* 0x000fea000b800000 */
[----:B-1----:R-:W-:-:S04]  /*6620*/  SHF.L.U32 R5, R5, 0x10, RZ ;  /* 0x0000001005057819 */ /* 0x002fc800000006ff */
        /* <DEDUP_REMOVED lines=15> */
.L_x_7504:
[----:B-1----:R-:W-:-:S06]  /*6720*/  IMAD.U32 R5, R5, 0x10000, RZ ;  /* 0x0001000005057824 */ /* 0x002fcc00078e00ff */
[----:B------:R-:W1:Y:S02]  /*6730*/  F2I.U64.TRUNC R4, R5 ;  /* 0x0000000500047311 */ /* 0x000e64000020d800 */
[----:B-1----:R1:W-:Y:S01]  /*6740*/  STG.E.64 desc[UR36][R2.64], R4 ;  /* 0x0000000402007986 */ /* 0x0023e2000c101b24 */
[----:B------:R-:W-:Y:S05]  /*6750*/  BRA `(.L_x_7486) ;  /* 0x0000000400487947 */ /* 0x000fea0003800000 */
.L_x_7503:
[----:B-1----:R-:W-:-:S06]  /*6760*/  IMAD.U32 R5, R5, 0x10000, RZ ;  /* 0x0001000005057824 */ /* 0x002fcc00078e00ff */
[----:B------:R-:W1:Y:S02]  /*6770*/  F2I.FTZ.U32.TRUNC.NTZ R5, R5 ;  /* 0x0000000500057305 */ /* 0x000e64000021f000 */
[----:B-1----:R1:W-:Y:S01]  /*6780*/  STG.E desc[UR36][R2.64], R5 ;  /* 0x0000000502007986 */ /* 0x0023e2000c101924 */
[----:B------:R-:W-:Y:S05]  /*6790*/  BRA `(.L_x_7486) ;  /* 0x0000000400387947 */ /* 0x000fea0003800000 */
.L_x_7493:
        /* <DEDUP_REMOVED lines=11> */
.L_x_7506:
[----:B-1----:R-:W-:Y:S02]  /*6850*/  SHF.L.U32 R5, R5, 0x10, RZ ;  /* 0x0000001005057819 */ /* 0x002fe400000006ff */
[----:B------:R-:W-:-:S03]  /*6860*/  CS2R R6, SRZ ;  /* 0x0000000000067805 */ /* 0x000fc6000001ff00 */
[----:B------:R-:W-:-:S06]  /*6870*/  FMUL.FTZ R5, R5, 1 ;  /* 0x3f80000005057820 */ /* 0x000fcc0000410000 */
[----:B------:R-:W1:Y:S02]  /*6880*/  F2F.F64.F32 R4, R5 ;  /* 0x0000000500047310 */ /* 0x000e640000201800 */
[----:B-1----:R1:W-:Y:S01]  /*6890*/  STG.E.128 desc[UR36][R2.64], R4 ;  /* 0x0000000402007986 */ /* 0x0023e2000c101d24 */
[----:B------:R-:W-:Y:S05]  /*68a0*/  BRA `(.L_x_7486) ;  /* 0x0000000000f47947 */ /* 0x000fea0003800000 */
.L_x_7505:
[----:B------:R-:W-:-:S09]  /*68b0*/  UISETP.NE.AND UP0, UPT, UR4, 0xf, UPT ;  /* 0x0000000f0400788c */ /* 0x000fd2000bf05270 */
[----:B------:R-:W-:Y:S05]  /*68c0*/  BRA.U !UP0, `(.L_x_7507) ;  /* 0x0000000108e87547 */ /* 0x000fea000b800000 */
[----:B------:R-:W-:-:S09]  /*68d0*/  UISETP.NE.AND UP0, UPT, UR4, 0x17, UPT ;  /* 0x000000170400788c */ /* 0x000fd2000bf05270 */
[----:B------:R-:W-:Y:S05]  /*68e0*/  BRA.U !UP0, `(.L_x_7508) ;  /* 0x0000000108907547 */ /* 0x000fea000b800000 */
[----:B------:R-:W-:-:S09]  /*68f0*/  UISETP.NE.AND UP0, UPT, UR4, 0x18, UPT ;  /* 0x000000180400788c */ /* 0x000fd2000bf05270 */
[----:B------:R-:W-:Y:S05]  /*6900*/  BRA.U !UP0, `(.L_x_7509) ;  /* 0x0000000108447547 */ /* 0x000fea000b800000 */
.L_x_7485:
[----:B------:R-:W-:Y:S01]  /*6910*/  MOV R2, 0x0 ;  /* 0x0000000000027802 */ /* 0x000fe20000000f00 */
[----:B------:R-:W2:Y:S01]  /*6920*/  LDCU.64 UR4, c[0x4][0x128] ;  /* 0x01002500ff0477ac */ /* 0x000ea20008000a00 */
[----:B0-----:R-:W-:Y:S02]  /*6930*/  HFMA2 R12, -RZ, RZ, 0, 5.9604644775390625e-08 ;  /* 0x00000001ff0c7431 */ /* 0x001fe400000001ff */
[----:B------:R-:W-:Y:S01]  /*6940*/  IMAD.MOV.U32 R8, RZ, RZ, 0x65 ;  /* 0x00000065ff087424 */ /* 0x000fe200078e00ff */
[----:B------:R-:W0:Y:S01]  /*6950*/  LDCU.64 UR6, c[0x4][0x130] ;  /* 0x01002600ff0677ac */ /* 0x000e220008000a00 */
[----:B------:R-:W3:Y:S01]  /*6960*/  LDC.64 R2, c[0x4][R2] ;  /* 0x0100000002027b82 */ /* 0x000ee20000000a00 */
[----:B------:R-:W-:Y:S01]  /*6970*/  IMAD.MOV.U32 R13, RZ, RZ, RZ ;  /* 0x000000ffff0d7224 */ /* 0x000fe200078e00ff */
[----:B------:R-:W4:Y:S01]  /*6980*/  LDCU.64 UR8, c[0x4][0x40] ;  /* 0x01000800ff0877ac */ /* 0x000f220008000a00 */
[----:B--2---:R-:W-:Y:S02]  /*6990*/  IMAD.U32 R4, RZ, RZ, UR4 ;  /* 0x00000004ff047e24 */ /* 0x004fe4000f8e00ff */
[----:B-1----:R-:W-:-:S02]  /*69a0*/  IMAD.U32 R5, RZ, RZ, UR5 ;  /* 0x00000005ff057e24 */ /* 0x002fc4000f8e00ff */
[----:B0-----:R-:W-:Y:S01]  /*69b0*/  IMAD.U32 R6, RZ, RZ, UR6 ;  /* 0x00000006ff067e24 */ /* 0x001fe2000f8e00ff */
[----:B------:R-:W-:Y:S01]  /*69c0*/  MOV R7, UR7 ;  /* 0x0000000700077c02 */ /* 0x000fe20008000f00 */
[----:B----4-:R-:W-:Y:S02]  /*69d0*/  IMAD.U32 R10, RZ, RZ, UR8 ;  /* 0x00000008ff0a7e24 */ /* 0x010fe4000f8e00ff */
[----:B------:R-:W-:-:S07]  /*69e0*/  IMAD.U32 R11, RZ, RZ, UR9 ;  /* 0x00000009ff0b7e24 */ /* 0x000fce000f8e00ff */
[----:B------:R-:W-:-:S07]  /*69f0*/  LEPC R20, `(.L_x_7510) ;  /* 0x000000001014794e */ /* 0x000fce0000000000 */
[----:B---3--:R-:W-:Y:S05]  /*6a00*/  CALL.ABS.NOINC R2 ;  /* 0x0000000002007343 */ /* 0x008fea0003c00000 */
.L_x_7510:
[----:B------:R-:W-:Y:S05]  /*6a10*/  BRA `(.L_x_7486) ;  /* 0x0000000000987947 */ /* 0x000fea0003800000 */
.L_x_7509:
[----:B-1----:R-:W-:Y:S01]  /*6a20*/  IMAD.U32 R7, R5, 0x10000, RZ ;  /* 0x0001000005077824 */ /* 0x002fe200078e00ff */
        /* <DEDUP_REMOVED lines=12> */
.L_x_7512:
[----:B------:R-:W-:Y:S05]  /*6af0*/  BSYNC.RECONVERGENT B0 ;  /* 0x0000000000007941 */ /* 0x000fea0003800200 */
.L_x_7511:
[----:B------:R-:W-:-:S05]  /*6b00*/  LOP3.LUT R5, R0, 0x80, R5, 0xf8, !PT ;  /* 0x0000008000057812 */ /* 0x000fca00078ef805 */
[----:B------:R4:W-:Y:S01]  /*6b10*/  STG.E.U8 desc[UR36][R2.64], R5 ;  /* 0x0000000502007986 */ /* 0x0009e2000c101124 */
[----:B------:R-:W-:Y:S05]  /*6b20*/  BRA `(.L_x_7486) ;  /* 0x0000000000547947 */ /* 0x000fea0003800000 */
.L_x_7508:
[----:B-1----:R-:W-:Y:S01]  /*6b30*/  SHF.L.U32 R5, R5, 0x10, RZ ;  /* 0x0000001005057819 */ /* 0x002fe200000006ff */
[----:B------:R-:W-:Y:S03]  /*6b40*/  BSSY.RECONVERGENT B0, `(.L_x_7513) ;  /* 0x000000e000007945 */ /* 0x000fe60003800200 */
        /* <DEDUP_REMOVED lines=10> */
.L_x_7514:
[----:B------:R-:W-:Y:S01]  /*6bf0*/  IMAD.MOV.U32 R0, RZ, RZ, 0x7f ;  /* 0x0000007fff007424 */ /* 0x000fe200078e00ff */
[----:B------:R-:W-:-:S04]  /*6c00*/  ISETP.GT.U32.AND P0, PT, R4, 0x7f800000, PT ;  /* 0x7f8000000400780c */ /* 0x000fc80003f04070 */
[----:B------:R-:W-:-:S09]  /*6c10*/  SEL R0, R0, 0x7c, P0 ;  /* 0x0000007c00007807 */ /* 0x000fd20000000000 */
.L_x_7515:
[----:B------:R-:W-:Y:S05]  /*6c20*/  BSYNC.RECONVERGENT B0 ;  /* 0x0000000000007941 */ /* 0x000fea0003800200 */
.L_x_7513:
[----:B------:R-:W-:-:S04]  /*6c30*/  SHF.R.U32.HI R5, RZ, 0x18, R5 ;  /* 0x00000018ff057819 */ /* 0x000fc80000011605 */
[----:B------:R-:W-:-:S05]  /*6c40*/  LOP3.LUT R5, R0, 0x80, R5, 0xf8, !PT ;  /* 0x0000008000057812 */ /* 0x000fca00078ef805 */
[----:B------:R3:W-:Y:S01]  /*6c50*/  STG.E.U8 desc[UR36][R2.64], R5 ;  /* 0x0000000502007986 */ /* 0x0007e2000c101124 */
[----:B------:R-:W-:Y:S05]  /*6c60*/  BRA `(.L_x_7486) ;  /* 0x0000000000047947 */ /* 0x000fea0003800000 */
.L_x_7507:
[----:B-1----:R1:W-:Y:S02]  /*6c70*/  STG.E.U16 desc[UR36][R2.64], R5 ;  /* 0x0000000502007986 */ /* 0x0023e4000c101524 */
.L_x_7486:
[----:B------:R-:W-:-:S07]  /*6c80*/  VIADD R17, R17, 0x80 ;  /* 0x0000008011117836 */ /* 0x000fce0000000000 */
.L_x_7444:
[----:B------:R-:W-:Y:S05]  /*6c90*/  BSYNC.RECONVERGENT B6 ;  /* 0x0000000000067941 */ /* 0x000fea0003800200 */
.L_x_7443:
[----:B------:R-:W5:Y:S01]  /*6ca0*/  LDCU UR4, c[0x0][0x380] ;  /* 0x00007000ff0477ac */ /* 0x000f620008000800 */
[----:B------:R-:W-:Y:S01]  /*6cb0*/  BSSY.RECONVERGENT B6, `(.L_x_7516) ;  /* 0x000035c000067945 */ /* 0x000fe20003800200 */
[----:B-----5:R-:W-:-:S13]  /*6cc0*/  ISETP.GE.AND P0, PT, R17, UR4, PT ;  /* 0x0000000411007c0c */ /* 0x020fda000bf06270 */
[----:B------:R-:W-:Y:S05]  /*6cd0*/  @P0 BRA `(.L_x_7517) ;  /* 0x0000003400640947 */ /* 0x000fea0003800000 */
[----:B------:R-:W5:Y:S01]  /*6ce0*/  LDCU UR4, c[0x0][0x388] ;  /* 0x00007100ff0477ac */ /* 0x000f620008000800 */
[----:B-123--:R-:W-:Y:S01]  /*6cf0*/  IMAD.MOV.U32 R0, RZ, RZ, RZ ;  /* 0x000000ffff007224 */ /* 0x00efe200078e00ff */
[----:B------:R-:W-:Y:S01]  /*6d00*/  MOV R16, RZ ;  /* 0x000000ff00107202 */ /* 0x000fe20000000f00 */
[----:B-----5:R-:W-:-:S09]  /*6d10*/  UISETP.NE.AND UP0, UPT, UR4, URZ, UPT ;  /* 0x000000ff0400728c */ /* 0x020fd2000bf05270 */
[----:B------:R-:W-:Y:S05]  /*6d20*/  BRA.U !UP0, `(.L_x_7518) ;  /* 0x0000001108a87547 */ /* 0x000fea000b800000 */
[----:B------:R-:W4:Y:S01]  /*6d30*/  LDCU.64 UR4, c[0x0][0x390] ;  /* 0x00007200ff0477ac */ /* 0x000f220008000a00 */
[----:B------:R-:W-:Y:S01]  /*6d40*/  IMAD.MOV.U32 R16, RZ, RZ, RZ ;  /* 0x000000ffff107224 */ /* 0x000fe200078e00ff */
[----:B------:R-:W1:Y:S01]  /*6d50*/  LDCU UR6, c[0x0][0x38c] ;  /* 0x00007180ff0677ac */ /* 0x000e620008000800 */
[----:B------:R-:W2:Y:S01]  /*6d60*/  LDCU.64 UR8, c[0x0][0x4b8] ;  /* 0x00009700ff0877ac */ /* 0x000ea20008000a00 */
[----:B------:R-:W-:Y:S01]  /*6d70*/  UISETP.NE.AND UP0, UPT, UR40, URZ, UPT ;  /* 0x000000ff2800728c */ /* 0x000fe2000bf05270 */
[----:B----4-:R-:W-:-:S05]  /*6d80*/  IMAD.HI.U32 R2, R17, UR4, R16 ;  /* 0x0000000411027c27 */ /* 0x010fca000f8e0010 */
[----:B------:R-:W-:-:S05]  /*6d90*/  SHF.R.U32.HI R3, RZ, UR5, R2 ;  /* 0x00000005ff037c19 */ /* 0x000fca0008011602 */
[----:B------:R-:W-:-:S04]  /*6da0*/  IMAD.MOV R0, RZ, RZ, -R3 ;  /* 0x000000ffff007224 */ /* 0x000fc800078e0a03 */
[----:B-1----:R-:W-:-:S04]  /*6db0*/  IMAD R0, R0, UR6, R17 ;  /* 0x0000000600007c24 */ /* 0x002fc8000f8e0211 */
[C---:B--2---:R-:W-:Y:S02]  /*6dc0*/  IMAD R16, R0.reuse, UR8, RZ ;  /* 0x0000000800107c24 */ /* 0x044fe4000f8e02ff */
        /* <DEDUP_REMOVED lines=8> */
[----:B--2---:R-:W-:-:S04]  /*6e50*/  SHF.R.U32.HI R5, RZ, UR4, R4 ;  /* 0x00000004ff057c19 */ /* 0x004fc80008011604 */
[----:B------:R-:W-:-:S05]  /*6e60*/  IADD3 R2, PT, PT, -R5, RZ, RZ ;  /* 0x000000ff05027210 */ /* 0x000fca0007ffe1ff */
        /* <DEDUP_REMOVED lines=10> */
[----:B------:R-:W-:-:S05]  /*6f10*/  SHF.R.U32.HI R3, RZ, UR5, R2 ;  /* 0x00000005ff037c19 */ /* 0x000fca0008011602 */
[----:B------:R-:W-:-:S04]  /*6f20*/  IMAD.MOV R4, RZ, RZ, -R3 ;  /* 0x000000ffff047224 */ /* 0x000fc800078e0a03 */
        /* <DEDUP_REMOVED lines=261> */
[----:B------:R-:W-:-:S05]  /*7f80*/  SHF.R.U32.HI R2, RZ, UR5, R2 ;  /* 0x00000005ff027c19 */ /* 0x000fca0008011602 */
[----:B------:R-:W-:-:S04]  /*7f90*/  IMAD.MOV R3, RZ, RZ, -R2 ;  /* 0x000000ffff037224 */ /* 0x000fc800078e0a02 */
[----:B--2---:R-:W-:-:S04]  /*7fa0*/  IMAD R5, R3, UR6, R5 ;  /* 0x0000000603057c24 */ /* 0x004fc8000f8e0205 */
[C---:B---3--:R-:W-:Y:S02]  /*7fb0*/  IMAD R16, R5.reuse, UR8, R16 ;  /* 0x0000000805107c24 */ /* 0x048fe4000f8e0210 */
[----:B------:R-:W-:-:S07]  /*7fc0*/  IMAD R0, R5, UR9, R0 ;  /* 0x0000000905007c24 */ /* 0x000fce000f8e0200 */
.L_x_7518:
        /* <DEDUP_REMOVED lines=19> */
.L_x_7522:
[----:B------:R-:W2:Y:S02]  /*8100*/  LDG.E.U8 R2, desc[UR36][R2.64] ;  /* 0x0000002402027981 */ /* 0x000ea4000c1e1100 */
[----:B--2---:R-:W-:-:S04]  /*8110*/  I2FP.F32.U32 R0, R2 ;  /* 0x0000000200007245 */ /* 0x004fc80000201000 */
[----:B------:R-:W-:-:S04]  /*8120*/  F2FP.BF16.F32.PACK_AB R0, RZ, R0 ;  /* 0x00000000ff00723e */ /* 0x000fc800000010ff */
[----:B0-----:R-:W-:Y:S01]  /*8130*/  PRMT R12, R0, 0x7610, R12 ;  /* 0x00007610000c7816 */ /* 0x001fe2000000000c */
[----:B------:R-:W-:Y:S06]  /*8140*/  BRA `(.L_x_7524) ;  /* 0x0000000c00c07947 */ /* 0x000fec0003800000 */
.L_x_7521:
        /* <DEDUP_REMOVED lines=11> */
.L_x_7526:
[----:B------:R-:W2:Y:S02]  /*8200*/  LDG.E R2, desc[UR36][R2.64] ;  /* 0x0000002402027981 */ /* 0x000ea4000c1e1900 */
[----:B--2---:R-:W-:-:S04]  /*8210*/  I2FP.F32.S32 R0, R2 ;  /* 0x0000000200007245 */ /* 0x004fc80000201400 */
[----:B------:R-:W-:-:S04]  /*8220*/  F2FP.BF16.F32.PACK_AB R0, RZ, R0 ;  /* 0x00000000ff00723e */ /* 0x000fc800000010ff */
[----:B0-----:R-:W-:Y:S01]  /*8230*/  PRMT R12, R0, 0x7610, R12 ;  /* 0x00007610000c7816 */ /* 0x001fe2000000000c */
[----:B------:R-:W-:Y:S06]  /*8240*/  BRA `(.L_x_7524) ;  /* 0x0000000c00807947 */ /* 0x000fec0003800000 */
.L_x_7525:
[----:B------:R-:W2:Y:S02]  /*8250*/  LDG.E.U16 R2, desc[UR36][R2.64] ;  /* 0x0000002402027981 */ /* 0x000ea4000c1e1500 */
[----:B--2---:R-:W1:Y:S02]  /*8260*/  I2F.S16 R0, R2 ;  /* 0x0000000200007306 */ /* 0x004e640000101400 */
[----:B-1----:R-:W-:-:S04]  /*8270*/  F2FP.BF16.F32.PACK_AB R0, RZ, R0 ;  /* 0x00000000ff00723e */ /* 0x002fc800000010ff */
[----:B0-----:R-:W-:Y:S01]  /*8280*/  PRMT R12, R0, 0x7610, R12 ;  /* 0x00007610000c7816 */ /* 0x001fe2000000000c */
[----:B------:R-:W-:Y:S06]  /*8290*/  BRA `(.L_x_7524) ;  /* 0x0000000c006c7947 */ /* 0x000fec0003800000 */
.L_x_7520:
        /* <DEDUP_REMOVED lines=9> */
.L_x_7528:
[----:B------:R-:W2:Y:S02]  /*8330*/  LDG.E.U16 R0, desc[UR36][R2.64] ;  /* 0x0000002402007981 */ /* 0x000ea4000c1e1500 */
[----:B--2---:R-:W-:-:S05]  /*8340*/  HADD2.F32 R0, -RZ, R0.H0_H0 ;  /* 0x20000000ff007230 */ /* 0x004fca0000004100 */
[----:B------:R-:W-:-:S04]  /*8350*/  F2FP.BF16.F32.PACK_AB R0, RZ, R0 ;  /* 0x00000000ff00723e */ /* 0x000fc800000010ff */
[----:B0-----:R-:W-:Y:S01]  /*8360*/  PRMT R12, R0, 0x7610, R12 ;  /* 0x00007610000c7816 */ /* 0x001fe2000000000c */
[----:B------:R-:W-:Y:S06]  /*8370*/  BRA `(.L_x_7524) ;  /* 0x0000000c00347947 */ /* 0x000fec0003800000 */
.L_x_7527:
        /* <DEDUP_REMOVED lines=9> */
.L_x_7530:
[----:B------:R-:W2:Y:S02]  /*8410*/  LDG.E.U16 R2, desc[UR36][R2.64] ;  /* 0x0000002402027981 */ /* 0x000ea4000c1e1500 */
[----:B--2---:R-:W-:-:S05]  /*8420*/  HADD2.F32 R0, -RZ, R2.H0_H0 ;  /* 0x20000002ff007230 */ /* 0x004fca0000004100 */
[----:B------:R-:W-:-:S04]  /*8430*/  F2FP.BF16.F32.PACK_AB R0, RZ, R0 ;  /* 0x00000000ff00723e */ /* 0x000fc800000010ff */
[----:B0-----:R-:W-:Y:S01]  /*8440*/  PRMT R12, R0, 0x7610, R12 ;  /* 0x00007610000c7816 */ /* 0x001fe2000000000c */
[----:B------:R-:W-:Y:S06]  /*8450*/  BRA `(.L_x_7524) ;  /* 0x0000000800fc7947 */ /* 0x000fec0003800000 */
.L_x_7529:
        /* <DEDUP_REMOVED lines=9> */
.L_x_7519:
        /* <DEDUP_REMOVED lines=14> */
.L_x_7533:
        /* <DEDUP_REMOVED lines=9> */
.L_x_7532:
        /* <DEDUP_REMOVED lines=11> */
[----:B------:R-:W1:Y:S02]  /*8710*/  FLO.U32 R5, R4 ;  /* 0x0000000400057300 */ /* 0x000e6400000e0000 */
[----:B-1----:R-:W-:-:S05]  /*8720*/  IMAD.MOV R5, RZ, RZ, -R5 ;  /* 0x000000ffff057224 */ /* 0x002fca00078e0a05 */
        /* <DEDUP_REMOVED lines=12> */
[----:B0-----:R-:W-:Y:S01]  /*87f0*/  PRMT R12, R5, 0x7610, R12 ;  /* 0x00007610050c7816 */ /* 0x001fe2000000000c */
[----:B------:R-:W-:Y:S06]  /*8800*/  BRA `(.L_x_7524) ;  /* 0x0000000800107947 */ /* 0x000fec0003800000 */
.L_x_7535:
        /* <DEDUP_REMOVED lines=12> */
[----:B0-----:R-:W-:Y:S01]  /*88d0*/  PRMT R12, R0, 0x7610, R12 ;  /* 0x00007610000c7816 */ /* 0x001fe2000000000c */
[----:B------:R-:W-:Y:S06]  /*88e0*/  BRA `(.L_x_7524) ;  /* 0x0000000400d87947 */ /* 0x000fec0003800000 */
.L_x_7534:
[----:B0-----:R0:W5:Y:S01]  /*88f0*/  LDG.E.U16 R12, desc[UR36][R2.64] ;  /* 0x00000024020c7981 */ /* 0x001162000c1e1500 */
[----:B------:R-:W-:Y:S05]  /*8900*/  BRA `(.L_x_7524) ;  /* 0x0000000400d07947 */ /* 0x000fea0003800000 */
.L_x_7531:
        /* <DEDUP_REMOVED lines=13> */
.L_x_7538:
        /* <DEDUP_REMOVED lines=15> */
[----:B------:R-:W1:Y:S02]  /*8ad0*/  FLO.U32 R3, R0 ;  /* 0x0000000000037300 */ /* 0x000e6400000e0000 */
[----:B-1----:R-:W-:-:S04]  /*8ae0*/  IADD3 R3, PT, PT, -R3, 0x1f, RZ ;  /* 0x0000001f03037810 */ /* 0x002fc80007ffe1ff */
[----:B------:R-:W-:Y:S02]  /*8af0*/  IADD3 R5, PT, PT, R3, -0x1c, RZ ;  /* 0xffffffe403057810 */ /* 0x000fe40007ffe0ff */
[----:B------:R-:W-:Y:S02]  /*8b00*/  IADD3 R2, PT, PT, R2, 0x1d, -R3 ;  /* 0x0000001d02027810 */ /* 0x000fe40007ffe803 */
[----:B------:R-:W-:-:S04]  /*8b10*/  SHF.L.U32 R5, R0, R5, RZ ;  /* 0x0000000500057219 */ /* 0x000fc800000006ff */
[----:B------:R-:W-:-:S07]  /*8b20*/  LOP3.LUT R0, R5, 0x7, RZ, 0xc0, !PT ;  /* 0x0000000705007812 */ /* 0x000fce00078ec0ff */
.L_x_7542:
[----:B------:R-:W-:Y:S05]  /*8b30*/  BSYNC.RECONVERGENT B1 ;  /* 0x0000000000017941 */ /* 0x000fea0003800200 */
.L_x_7541:
[----:B------:R-:W-:Y:S01]  /*8b40*/  IMAD.SHL.U32 R0, R0, 0x100000, RZ ;  /* 0x0010000000007824 */ /* 0x000fe200078e00ff */
[----:B------:R-:W-:-:S04]  /*8b50*/  LEA R2, R2, 0x3b800000, 0x17 ;  /* 0x3b80000002027811 */ /* 0x000fc800078eb8ff */
[----:B------:R-:W-:-:S07]  /*8b60*/  LOP3.LUT R0, R2, R0, R7, 0xfe, !PT ;  /* 0x0000000002007212 */ /* 0x000fce00078efe07 */
.L_x_7540:
[----:B------:R-:W-:Y:S05]  /*8b70*/  BSYNC.RECONVERGENT B0 ;  /* 0x0000000000007941 */ /* 0x000fea0003800200 */
.L_x_7539:
[----:B------:R-:W-:-:S04]  /*8b80*/  F2FP.BF16.F32.PACK_AB R0, RZ, R0 ;  /* 0x00000000ff00723e */ /* 0x000fc800000010ff */
[----:B0-----:R-:W-:Y:S01]  /*8b90*/  PRMT R12, R0, 0x7610, R12 ;  /* 0x00007610000c7816 */ /* 0x001fe2000000000c */
[----:B------:R-:W-:Y:S06]  /*8ba0*/  BRA `(.L_x_7524) ;  /* 0x0000000400287947 */ /* 0x000fec0003800000 */
.L_x_7537:
        /* <DEDUP_REMOVED lines=15> */
[----:B------:R-:W1:Y:S02]  /*8ca0*/  FLO.U32 R3, R0 ;  /* 0x0000000000037300 */ /* 0x000e6400000e0000 */
[----:B-1----:R-:W-:-:S04]  /*8cb0*/  IADD3 R3, PT, PT, -R3, 0x1f, RZ ;  /* 0x0000001f03037810 */ /* 0x002fc80007ffe1ff */
[----:B------:R-:W-:Y:S01]  /*8cc0*/  IADD3 R2, PT, PT, R2, 0x1e, -R3 ;  /* 0x0000001e02027810 */ /* 0x000fe20007ffe803 */
[----:B------:R-:W-:-:S05]  /*8cd0*/  VIADD R5, R3, 0xffffffe3 ;  /* 0xffffffe303057836 */ /* 0x000fca0000000000 */
[----:B------:R-:W-:-:S04]  /*8ce0*/  SHF.L.U32 R5, R0, R5, RZ ;  /* 0x0000000500057219 */ /* 0x000fc800000006ff */
[----:B------:R-:W-:-:S07]  /*8cf0*/  LOP3.LUT R0, R5, 0x3, RZ, 0xc0, !PT ;  /* 0x0000000305007812 */ /* 0x000fce00078ec0ff */
.L_x_7546:
[----:B------:R-:W-:Y:S05]  /*8d00*/  BSYNC.RECONVERGENT B1 ;  /* 0x0000000000017941 */ /* 0x000fea0003800200 */
.L_x_7545:
[----:B------:R-:W-:Y:S01]  /*8d10*/  IMAD.SHL.U32 R0, R0, 0x200000, RZ ;  /* 0x0020000000007824 */ /* 0x000fe200078e00ff */
[----:B------:R-:W-:-:S04]  /*8d20*/  LEA R2, R2, 0x37800000, 0x17 ;  /* 0x3780000002027811 */ /* 0x000fc800078eb8ff */
[----:B------:R-:W-:-:S07]  /*8d30*/  LOP3.LUT R0, R2, R0, R7, 0xfe, !PT ;  /* 0x0000000002007212 */ /* 0x000fce00078efe07 */
.L_x_7544:
[----:B------:R-:W-:Y:S05]  /*8d40*/  BSYNC.RECONVERGENT B0 ;  /* 0x0000000000007941 */ /* 0x000fea0003800200 */
.L_x_7543:
[----:B------:R-:W-:-:S04]  /*8d50*/  F2FP.BF16.F32.PACK_AB R0, RZ, R0 ;  /* 0x00000000ff00723e */ /* 0x000fc800000010ff */
[----:B0-----:R-:W-:Y:S01]  /*8d60*/  PRMT R12, R0, 0x7610, R12 ;  /* 0x00007610000c7816 */ /* 0x001fe2000000000c */
[----:B------:R-:W-:Y:S06]  /*8d70*/  BRA `(.L_x_7524) ;  /* 0x0000000000b47947 */ /* 0x000fec0003800000 */
.L_x_7536:
        /* <DEDUP_REMOVED lines=14> */
.L_x_7550:
[----:B------:R-:W-:Y:S05]  /*8e60*/  BSYNC.RECONVERGENT B0 ;  /* 0x0000000000007941 */ /* 0x000fea0003800200 */
.L_x_7549:
[----:B------:R-:W-:-:S04]  /*8e70*/  F2FP.BF16.F32.PACK_AB R0, RZ, R0 ;  /* 0x00000000ff00723e */ /* 0x000fc800000010ff */
[----:B0-----:R-:W-:Y:S01]  /*8e80*/  PRMT R12, R0, 0x7610, R12 ;  /* 0x00007610000c7816 */ /* 0x001fe2000000000c */
[----:B------:R-:W-:Y:S06]  /*8e90*/  BRA `(.L_x_7524) ;  /* 0x00000000006c7947 */ /* 0x000fec0003800000 */
.L_x_7523:
[----:B------:R-:W-:Y:S01]  /*8ea0*/  MOV R2, 0x0 ;  /* 0x0000000000027802 */ /* 0x000fe20000000f00 */
[----:B------:R-:W1:Y:S01]  /*8eb0*/  LDCU.64 UR4, c[0x4][0x128] ;  /* 0x01002500ff0477ac */ /* 0x000e620008000a00 */
[----:B------:R-:W-:Y:S02]  /*8ec0*/  HFMA2 R8, -RZ, RZ, 0, 4.64916229248046875e-06 ;  /* 0x0000004eff087431 */ /* 0x000fe400000001ff */
[----:B0-----:R-:W-:Y:S01]  /*8ed0*/  IMAD.MOV.U32 R12, RZ, RZ, 0x1 ;  /* 0x00000001ff0c7424 */ /* 0x001fe200078e00ff */
[----:B------:R-:W0:Y:S01]  /*8ee0*/  LDCU.64 UR6, c[0x4][0x130] ;  /* 0x01002600ff0677ac */ /* 0x000e220008000a00 */
[----:B------:R-:W2:Y:S01]  /*8ef0*/  LDC.64 R2, c[0x4][R2] ;  /* 0x0100000002027b82 */ /* 0x000ea20000000a00 */
[----:B------:R-:W-:Y:S01]  /*8f00*/  IMAD.MOV.U32 R13, RZ, RZ, RZ ;  /* 0x000000ffff0d7224 */ /* 0x000fe200078e00ff */
[----:B------:R-:W3:Y:S01]  /*8f10*/  LDCU.64 UR8, c[0x4][0x38] ;  /* 0x01000700ff0877ac */ /* 0x000ee20008000a00 */
[----:B-1----:R-:W-:Y:S02]  /*8f20*/  IMAD.U32 R4, RZ, RZ, UR4 ;  /* 0x00000004ff047e24 */ /* 0x002fe4000f8e00ff */
[----:B------:R-:W-:Y:S01]  /*8f30*/  IMAD.U32 R5, RZ, RZ, UR5 ;  /* 0x00000005ff057e24 */ /* 0x000fe2000f8e00ff */
[----:B0-----:R-:W-:Y:S01]  /*8f40*/  MOV R6, UR6 ;  /* 0x0000000600067c02 */ /* 0x001fe20008000f00 */
[----:B------:R-:W-:-:S02]  /*8f50*/  IMAD.U32 R7, RZ, RZ, UR7 ;  /* 0x00000007ff077e24 */ /* 0x000fc4000f8e00ff */
[----:B---3--:R-:W-:Y:S02]  /*8f60*/  IMAD.U32 R10, RZ, RZ, UR8 ;  /* 0x00000008ff0a7e24 */ /* 0x008fe4000f8e00ff */
[----:B------:R-:W-:-:S07]  /*8f70*/  IMAD.U32 R11, RZ, RZ, UR9 ;  /* 0x00000009ff0b7e24 */ /* 0x000fce000f8e00ff */
[----:B------:R-:W-:-:S07]  /*8f80*/  LEPC R20, `(.L_x_7551) ;  /* 0x000000001014794e */ /* 0x000fce0000000000 */
[----:B--2---:R-:W-:Y:S05]  /*8f90*/  CALL.ABS.NOINC R2 ;  /* 0x0000000002007343 */ /* 0x004fea0003c00000 */
.L_x_7551:
[----:B------:R-:W-:Y:S01]  /*8fa0*/  PRMT R12, RZ, 0x7610, R12 ;  /* 0x00007610ff0c7816 */ /* 0x000fe2000000000c */
[----:B------:R-:W-:Y:S06]  /*8fb0*/  BRA `(.L_x_7524) ;  /* 0x0000000000247947 */ /* 0x000fec0003800000 */
.L_x_7548:
[----:B------:R-:W2:Y:S02]  /*8fc0*/  LDG.E.64 R2, desc[UR36][R2.64] ;  /* 0x0000002402027981 */ /* 0x000ea4000c1e1b00 */
[----:B--2---:R-:W1:Y:S02]  /*8fd0*/  I2F.U64 R0, R2 ;  /* 0x0000000200007312 */ /* 0x004e640000301000 */
[----:B-1----:R-:W-:-:S04]  /*8fe0*/  F2FP.BF16.F32.PACK_AB R0, RZ, R0 ;  /* 0x00000000ff00723e */ /* 0x002fc800000010ff */
[----:B0-----:R-:W-:Y:S01]  /*8ff0*/  PRMT R12, R0, 0x7610, R12 ;  /* 0x00007610000c7816 */ /* 0x001fe2000000000c */
[----:B------:R-:W-:Y:S06]  /*9000*/  BRA `(.L_x_7524) ;  /* 0x0000000000107947 */ /* 0x000fec0003800000 */
.L_x_7547:
[----:B------:R-:W2:Y:S02]  /*9010*/  LDG.E R2, desc[UR36][R2.64] ;  /* 0x0000002402027981 */ /* 0x000ea4000c1e1900 */
[----:B--2---:R-:W-:-:S04]  /*9020*/  I2FP.F32.U32 R0, R2 ;  /* 0x0000000200007245 */ /* 0x004fc80000201000 */
[----:B------:R-:W-:-:S04]  /*9030*/  F2FP.BF16.F32.PACK_AB R0, RZ, R0 ;  /* 0x00000000ff00723e */ /* 0x000fc800000010ff */
[----:B0-----:R-:W-:-:S07]  /*9040*/  PRMT R12, R0, 0x7610, R12 ;  /* 0x00007610000c7816 */ /* 0x001fce000000000c */
.L_x_7524:
        /* <DEDUP_REMOVED lines=22> */
.L_x_7553:
[----:B------:R-:W-:Y:S05]  /*91b0*/  BSYNC.RECONVERGENT B1 ;  /* 0x0000000000017941 */ /* 0x000fea0003800200 */
.L_x_7552:
        /* <DEDUP_REMOVED lines=43> */
.L_x_7557:
[----:B-1----:R-:W-:-:S06]  /*9470*/  IMAD.U32 R5, R5, 0x10000, RZ ;  /* 0x0001000005057824 */ /* 0x002fcc00078e00ff */
[----:B------:R-:W1:Y:S02]  /*9480*/  F2I.S64.TRUNC R4, R5 ;  /* 0x0000000500047311 */ /* 0x000e64000020d900 */
[----:B-1----:R1:W-:Y:S01]  /*9490*/  STG.E.U8 desc[UR36][R2.64], R4 ;  /* 0x0000000402007986 */ /* 0x0023e2000c101124 */
[----:B------:R-:W-:Y:S05]  /*94a0*/  BRA `(.L_x_7559) ;  /* 0x0000000c006c7947 */ /* 0x000fea0003800000 */
.L_x_7556:
        /* <DEDUP_REMOVED lines=10> */
.L_x_7561:
[----:B-1----:R-:W-:-:S06]  /*9550*/  IMAD.U32 R5, R5, 0x10000, RZ ;  /* 0x0001000005057824 */ /* 0x002fcc00078e00ff */
[----:B------:R-:W1:Y:S02]  /*9560*/  F2I.FTZ.TRUNC.NTZ R5, R5 ;  /* 0x0000000500057305 */ /* 0x000e64000021f100 */
[----:B-1----:R1:W-:Y:S01]  /*9570*/  STG.E desc[UR36][R2.64], R5 ;  /* 0x0000000502007986 */ /* 0x0023e2000c101924 */
[----:B------:R-:W-:Y:S05]  /*9580*/  BRA `(.L_x_7559) ;  /* 0x0000000c00347947 */ /* 0x000fea0003800000 */
.L_x_7560:
[----:B-1----:R-:W-:-:S06]  /*9590*/  IMAD.U32 R5, R5, 0x10000, RZ ;  /* 0x0001000005057824 */ /* 0x002fcc00078e00ff */
[----:B------:R-:W1:Y:S02]  /*95a0*/  F2I.FTZ.TRUNC.NTZ R5, R5 ;  /* 0x0000000500057305 */ /* 0x000e64000021f100 */
[----:B-1----:R1:W-:Y:S01]  /*95b0*/  STG.E.U16 desc[UR36][R2.64], R5 ;  /* 0x0000000502007986 */ /* 0x0023e2000c101524 */
[----:B------:R-:W-:Y:S05]  /*95c0*/  BRA `(.L_x_7559) ;  /* 0x0000000c00247947 */ /* 0x000fea0003800000 */
.L_x_7555:
        /* <DEDUP_REMOVED lines=9> */
.L_x_7563:
[----:B-1----:R-:W-:-:S04]  /*9660*/  SHF.L.U32 R0, R5, 0x10, RZ ;  /* 0x0000001005007819 */ /* 0x002fc800000006ff */
[----:B------:R-:W-:-:S05]  /*9670*/  F2FP.F16.F32.PACK_AB R0, RZ, R0 ;  /* 0x00000000ff00723e */ /* 0x000fca00000000ff */
[----:B------:R1:W-:Y:S01]  /*9680*/  STG.E.U16 desc[UR36][R2.64], R0 ;  /* 0x0000000002007986 */ /* 0x0003e2000c101524 */
[----:B------:R-:W-:Y:S05]  /*9690*/  BRA `(.L_x_7559) ;  /* 0x0000000800f07947 */ /* 0x000fea0003800000 */
.L_x_7562:
        /* <DEDUP_REMOVED lines=10> */
.L_x_7565:
[----:B-1----:R-:W-:-:S05]  /*9740*/  IMAD.U32 R5, R5, 0x10000, RZ ;  /* 0x0001000005057824 */ /* 0x002fca00078e00ff */
[----:B------:R-:W-:-:S04]  /*9750*/  F2FP.F16.F32.PACK_AB R5, RZ, R5 ;  /* 0x00000005ff05723e */ /* 0x000fc800000000ff */
[----:B------:R-:W-:-:S05]  /*9760*/  PRMT R5, R5, 0x5410, RZ ;  /* 0x0000541005057816 */ /* 0x000fca00000000ff */
[----:B------:R1:W-:Y:S01]  /*9770*/  STG.E desc[UR36][R2.64], R5 ;  /* 0x0000000502007986 */ /* 0x0003e2000c101924 */
[----:B------:R-:W-:Y:S05]  /*9780*/  BRA `(.L_x_7559) ;  /* 0x0000000800b47947 */ /* 0x000fea0003800000 */
.L_x_7564:
[----:B-1----:R-:W-:-:S05]  /*9790*/  SHF.L.U32 R4, R5, 0x10, RZ ;  /* 0x0000001005047819 */ /* 0x002fca00000006ff */
[----:B------:R-:W-:-:S06]  /*97a0*/  FMUL.FTZ R4, R4, 1 ;  /* 0x3f80000004047820 */ /* 0x000fcc0000410000 */
[----:B------:R-:W1:Y:S02]  /*97b0*/  F2F.F64.F32 R4, R4 ;  /* 0x0000000400047310 */ /* 0x000e640000201800 */
[----:B-1----:R1:W-:Y:S01]  /*97c0*/  STG.E.64 desc[UR36][R2.64], R4 ;  /* 0x0000000402007986 */ /* 0x0023e2000c101b24 */
[----:B------:R-:W-:Y:S05]  /*97d0*/  BRA `(.L_x_7559) ;  /* 0x0000000800a07947 */ /* 0x000fea0003800000 */
.L_x_7554:
        /* <DEDUP_REMOVED lines=14> */
.L_x_7569:
        /* <DEDUP_REMOVED lines=18> */
.L_x_7572:
[----:B------:R-:W-:-:S04]  /*99e0*/  SHF.R.U32.HI R5, RZ, 0x18, R5 ;  /* 0x00000018ff057819 */ /* 0x000fc80000011605 */
[----:B------:R-:W-:-:S07]  /*99f0*/  LOP3.LUT R0, R0, 0x80, R5, 0xf8, !PT ;  /* 0x0000008000007812 */ /* 0x000fce00078ef805 */
.L_x_7571:
[----:B------:R-:W-:Y:S05]  /*9a00*/  BSYNC.RECONVERGENT B0 ;  /* 0x0000000000007941 */ /* 0x000fea0003800200 */
.L_x_7570:
[----:B------:R1:W-:Y:S01]  /*9a10*/  STG.E.U8 desc[UR36][R2.64], R0 ;  /* 0x0000000002007986 */ /* 0x0003e2000c101124 */
[----:B------:R-:W-:Y:S05]  /*9a20*/  BRA `(.L_x_7559) ;  /* 0x00000008000c7947 */ /* 0x000fea0003800000 */
.L_x_7568:
        /* <DEDUP_REMOVED lines=18> */
.L_x_7575:
[----:B------:R-:W-:-:S04]  /*9b50*/  SHF.R.U32.HI R5, RZ, 0x18, R5 ;  /* 0x00000018ff057819 */ /* 0x000fc80000011605 */
[----:B------:R-:W-:-:S07]  /*9b60*/  LOP3.LUT R0, R0, 0x80, R5, 0xf8, !PT ;  /* 0x0000008000007812 */ /* 0x000fce00078ef805 */
.L_x_7574:
[----:B------:R-:W-:Y:S05]  /*9b70*/  BSYNC.RECONVERGENT B0 ;  /* 0x0000000000007941 */ /* 0x000fea0003800200 */
.L_x_7573:
[----:B------:R1:W-:Y:S01]  /*9b80*/  STG.E.U8 desc[UR36][R2.64], R0 ;  /* 0x0000000002007986 */ /* 0x0003e2000c101124 */
[----:B------:R-:W-:Y:S05]  /*9b90*/  BRA `(.L_x_7559) ;  /* 0x0000000400b07947 */ /* 0x000fea0003800000 */
.L_x_7567:
        /* <DEDUP_REMOVED lines=22> */
.L_x_7577:
[----:B-1----:R-:W-:-:S06]  /*9d00*/  IMAD.U32 R5, R5, 0x10000, RZ ;  /* 0x0001000005057824 */ /* 0x002fcc00078e00ff */
[----:B------:R-:W1:Y:S02]  /*9d10*/  F2I.U64.TRUNC R4, R5 ;  /* 0x0000000500047311 */ /* 0x000e64000020d800 */
[----:B-1----:R1:W-:Y:S01]  /*9d20*/  STG.E.64 desc[UR36][R2.64], R4 ;  /* 0x0000000402007986 */ /* 0x0023e2000c101b24 */
[----:B------:R-:W-:Y:S05]  /*9d30*/  BRA `(.L_x_7559) ;  /* 0x0000000400487947 */ /* 0x000fea0003800000 */
.L_x_7576:
[----:B-1----:R-:W-:-:S06]  /*9d40*/  IMAD.U32 R5, R5, 0x10000, RZ ;  /* 0x0001000005057824 */ /* 0x002fcc00078e00ff */
[----:B------:R-:W1:Y:S02]  /*9d50*/  F2I.FTZ.U32.TRUNC.NTZ R5, R5 ;  /* 0x0000000500057305 */ /* 0x000e64000021f000 */
[----:B-1----:R1:W-:Y:S01]  /*9d60*/  STG.E desc[UR36][R2.64], R5 ;  /* 0x0000000502007986 */ /* 0x0023e2000c101924 */
[----:B------:R-:W-:Y:S05]  /*9d70*/  BRA `(.L_x_7559) ;  /* 0x0000000400387947 */ /* 0x000fea0003800000 */
.L_x_7566:
        /* <DEDUP_REMOVED lines=11> */
.L_x_7579:
[----:B-1----:R-:W-:Y:S02]  /*9e30*/  SHF.L.U32 R5, R5, 0x10, RZ ;  /* 0x0000001005057819 */ /* 0x002fe400000006ff */
[----:B------:R-:W-:-:S03]  /*9e40*/  CS2R R6, SRZ ;  /* 0x0000000000067805 */ /* 0x000fc6000001ff00 */
[----:B------:R-:W-:-:S06]  /*9e50*/  FMUL.FTZ R5, R5, 1 ;  /* 0x3f80000005057820 */ /* 0x000fcc0000410000 */
[----:B------:R-:W1:Y:S02]  /*9e60*/  F2F.F64.F32 R4, R5 ;  /* 0x0000000500047310 */ /* 0x000e640000201800 */
[----:B-1----:R1:W-:Y:S01]  /*9e70*/  STG.E.128 desc[UR36][R2.64], R4 ;  /* 0x0000000402007986 */ /* 0x0023e2000c101d24 */
[----:B------:R-:W-:Y:S05]  /*9e80*/  BRA `(.L_x_7559) ;  /* 0x0000000000f47947 */ /* 0x000fea0003800000 */
.L_x_7578:
[----:B------:R-:W-:-:S09]  /*9e90*/  UISETP.NE.AND UP0, UPT, UR4, 0xf, UPT ;  /* 0x0000000f0400788c */ /* 0x000fd2000bf05270 */
[----:B------:R-:W-:Y:S05]  /*9ea0*/  BRA.U !UP0, `(.L_x_7580) ;  /* 0x0000000108e87547 */ /* 0x000fea000b800000 */
[----:B------:R-:W-:-:S09]  /*9eb0*/  UISETP.NE.AND UP0, UPT, UR4, 0x17, UPT ;  /* 0x000000170400788c */ /* 0x000fd2000bf05270 */
[----:B------:R-:W-:Y:S05]  /*9ec0*/  BRA.U !UP0, `(.L_x_7581) ;  /* 0x0000000108907547 */ /* 0x000fea000b800000 */
[----:B------:R-:W-:-:S09]  /*9ed0*/  UISETP.NE.AND UP0, UPT, UR4, 0x18, UPT ;  /* 0x000000180400788c */ /* 0x000fd2000bf05270 */
[----:B------:R-:W-:Y:S05]  /*9ee0*/  BRA.U !UP0, `(.L_x_7582) ;  /* 0x0000000108447547 */ /* 0x000fea000b800000 */
.L_x_7558:
        /* <DEDUP_REMOVED lines=16> */
.L_x_7583:
[----:B------:R-:W-:Y:S05]  /*9ff0*/  BRA `(.L_x_7559) ;  /* 0x0000000000987947 */ /* 0x000fea0003800000 */
.L_x_7582:
        /* <DEDUP_REMOVED lines=13> */
.L_x_7585:
[----:B------:R-:W-:Y:S05]  /*a0d0*/  BSYNC.RECONVERGENT B0 ;  /* 0x0000000000007941 */ /* 0x000fea0003800200 */
.L_x_7584:
[----:B------:R-:W-:-:S05]  /*a0e0*/  LOP3.LUT R5, R0, 0x80, R5, 0xf8, !PT ;  /* 0x0000008000057812 */ /* 0x000fca00078ef805 */
[----:B------:R3:W-:Y:S01]  /*a0f0*/  STG.E.U8 desc[UR36][R2.64], R5 ;  /* 0x0000000502007986 */ /* 0x0007e2000c101124 */
[----:B------:R-:W-:Y:S05]  /*a100*/  BRA `(.L_x_7559) ;  /* 0x0000000000547947 */ /* 0x000fea0003800000 */
.L_x_7581:
        /* <DEDUP_REMOVED lines=12> */
.L_x_7587:
[----:B------:R-:W-:Y:S01]  /*a1d0*/  IMAD.MOV.U32 R0, RZ, RZ, 0x7f ;  /* 0x0000007fff007424 */ /* 0x000fe200078e00ff */
[----:B------:R-:W-:-:S04]  /*a1e0*/  ISETP.GT.U32.AND P0, PT, R4, 0x7f800000, PT ;  /* 0x7f8000000400780c */ /* 0x000fc80003f04070 */
[----:B------:R-:W-:-:S09]  /*a1f0*/  SEL R0, R0, 0x7c, P0 ;  /* 0x0000007c00007807 */ /* 0x000fd20000000000 */
.L_x_7588:
[----:B------:R-:W-:Y:S05]  /*a200*/  BSYNC.RECONVERGENT B0 ;  /* 0x0000000000007941 */ /* 0x000fea0003800200 */
.L_x_7586:
[----:B------:R-:W-:-:S04]  /*a210*/  SHF.R.U32.HI R5, RZ, 0x18, R5 ;  /* 0x00000018ff057819 */ /* 0x000fc80000011605 */
[----:B------:R-:W-:-:S05]  /*a220*/  LOP3.LUT R5, R0, 0x80, R5, 0xf8, !PT ;  /* 0x0000008000057812 */ /* 0x000fca00078ef805 */
[----:B------:R4:W-:Y:S01]  /*a230*/  STG.E.U8 desc[UR36][R2.64], R5 ;  /* 0x0000000502007986 */ /* 0x0009e2000c101124 */
[----:B------:R-:W-:Y:S05]  /*a240*/  BRA `(.L_x_7559) ;  /* 0x0000000000047947 */ /* 0x000fea0003800000 */
.L_x_7580:
[----:B-1----:R1:W-:Y:S02]  /*a250*/  STG.E.U16 desc[UR36][R2.64], R5 ;  /* 0x0000000502007986 */ /* 0x0023e4000c101524 */
.L_x_7559:
[----:B------:R-:W-:-:S07]  /*a260*/  VIADD R17, R17, 0x80 ;  /* 0x0000008011117836 */ /* 0x000fce0000000000 */
.L_x_7517:
[----:B------:R-:W-:Y:S05]  /*a270*/  BSYNC.RECONVERGENT B6 ;  /* 0x0000000000067941 */ /* 0x000fea0003800200 */
.L_x_7516:
[----:B------:R-:W5:Y:S02]  /*a280*/  LDCU UR4, c[0x0][0x380] ;  /* 0x00007000ff0477ac */ /* 0x000f640008000800 */
[----:B-----5:R-:W-:-:S13]  /*a290*/  ISETP.GE.AND P0, PT, R17, UR4, PT ;  /* 0x0000000411007c0c */ /* 0x020fda000bf06270 */
[----:B------:R-:W-:Y:S05]  /*a2a0*/  @P0 EXIT ;  /* 0x000000000000094d */ /* 0x000fea0003800000 */
        /* <DEDUP_REMOVED lines=258> */
[----:B------:R-:W-:Y:S01]  /*b2d0*/  HFMA2 R2, -RZ, RZ, 0, 0 ;  /* 0x00000000ff027431 */ /* 0x000fe200000001ff */
[----:B------:R-:W2:Y:S01]  /*b2e0*/  LDCU UR4, c[0x0][0x490] ;  /* 0x00009200ff0477ac */ /* 0x000ea20008000800 */
[----:B------:R-:W3:Y:S01]  /*b2f0*/  LDCU.64 UR8, c[0x0][0x560] ;  /* 0x0000ac00ff0877ac */ /* 0x000ee20008000a00 */
[----:B------:R-:W-:Y:S02]  /*b300*/  UISETP.NE.AND UP0, UPT, UR38, 0x16, UPT ;  /* 0x000000162600788c */ /* 0x000fe4000bf05270 */
        /* <DEDUP_REMOVED lines=32> */
[----:B------:R-:W-:Y:S01]  /*b510*/  MOV R4, RZ ;  /* 0x000000ff00047202 */ /* 0x000fe20000000f00 */
[----:B------:R-:W2:Y:S01]  /*b520*/  LDCU UR6, c[0x0][0x4ac] ;  /* 0x00009580ff0677ac */ /* 0x000ea20008000800 */
[----:B------:R-:W3:Y:S03]  /*b530*/  LDCU.64 UR8, c[0x0][0x578] ;  /* 0x0000af00ff0877ac */ /* 0x000ee60008000a00 */
[----:B-1----:R-:W-:-:S05]  /*b540*/  IMAD.HI.U32 R2, R5, UR4, R4 ;  /* 0x0000000405027c27 */ /* 0x002fca000f8e0004 */
[----:B------:R-:W-:-:S05]  /*b550*/  SHF.R.U32.HI R2, RZ, UR5, R2 ;  /* 0x00000005ff027c19 */ /* 0x000fca0008011602 */
[----:B------:R-:W-:-:S04]  /*b560*/  IMAD.MOV R3, RZ, RZ, -R2 ;  /* 0x000000ffff037224 */ /* 0x000fc800078e0a02 */
[----:B--2---:R-:W-:-:S04]  /*b570*/  IMAD R5, R3, UR6, R5 ;  /* 0x0000000603057c24 */ /* 0x004fc8000f8e0205 */
[C---:B---3--:R-:W-:Y:S02]  /*b580*/  IMAD R16, R5.reuse, UR8, R16 ;  /* 0x0000000805107c24 */ /* 0x048fe4000f8e0210 */
[----:B------:R-:W-:-:S07]  /*b590*/  IMAD R0, R5, UR9, R0 ;  /* 0x0000000905007c24 */ /* 0x000fce000f8e0200 */
.L_x_7589:
[----:B------:R-:W1:Y:S01]  /*b5a0*/  LDCU.128 UR8, c[0x0][0x580] ;  /* 0x0000b000ff0877ac */ /* 0x000e620008000c00 */
[----:B------:R-:W-:-:S04]  /*b5b0*/  UPRMT UR4, UR42, 0x9910, URZ ;  /* 0x000099102a047896 */ /* 0x000fc800080000ff */
[----:B------:R-:W-:Y:S01]  /*b5c0*/  UISETP.GT.AND UP0, UPT, UR4, 0x9, UPT ;  /* 0x000000090400788c */ /* 0x000fe2000bf04270 */
[----:B-1----:R-:W-:Y:S02]  /*b5d0*/  IADD3 R16, P0, PT, R16, UR8, RZ ;  /* 0x0000000810107c10 */ /* 0x002fe4000ff1e0ff */
[----:B----4-:R-:W-:-:S03]  /*b5e0*/  IADD3 R2, P1, PT, R0, UR10, RZ ;  /* 0x0000000a00027c10 */ /* 0x010fc6000ff3e0ff */
        /* <DEDUP_REMOVED lines=14> */
[----:B------:R-:W-:Y:S01]  /*b6d0*/  PRMT R11, R0, 0x7610, R11 ;  /* 0x00007610000b7816 */ /* 0x000fe2000000000b */
[----:B------:R-:W-:Y:S06]  /*b6e0*/  BRA `(.L_x_7595) ;  /* 0x0000000c00d47947 */ /* 0x000fec0003800000 */
.L_x_7593:
[----:B------:R-:W2:Y:S02]  /*b6f0*/  LDG.E.U8 R2, desc[UR36][R2.64] ;  /* 0x0000002402027981 */ /* 0x000ea4000c1e1100 */
[----:B--2---:R-:W-:-:S04]  /*b700*/  I2FP.F32.U32 R0, R2 ;  /* 0x0000000200007245 */ /* 0x004fc80000201000 */
[----:B------:R-:W-:-:S04]  /*b710*/  F2FP.BF16.F32.PACK_AB R0, RZ, R0 ;  /* 0x00000000ff00723e */ /* 0x000fc800000010ff */
[----:B------:R-:W-:Y:S01]  /*b720*/  PRMT R11, R0, 0x7610, R11 ;  /* 0x00007610000b7816 */ /* 0x000fe2000000000b */
[----:B------:R-:W-:Y:S06]  /*b730*/  BRA `(.L_x_7595) ;  /* 0x0000000c00c07947 */ /* 0x000fec0003800000 */
.L_x_7592:
        /* <DEDUP_REMOVED lines=9> */
[----:B------:R-:W-:Y:S01]  /*b7d0*/  PRMT R11, R0, 0x7610, R11 ;  /* 0x00007610000b7816 */ /* 0x000fe2000000000b */
[----:B------:R-:W-:Y:S06]  /*b7e0*/  BRA `(.L_x_7595) ;  /* 0x0000000c00947947 */ /* 0x000fec0003800000 */
.L_x_7597:
[----:B------:R-:W2:Y:S02]  /*b7f0*/  LDG.E R2, desc[UR36][R2.64] ;  /* 0x0000002402027981 */ /* 0x000ea4000c1e1900 */
[----:B--2---:R-:W-:-:S04]  /*b800*/  I2FP.F32.S32 R0, R2 ;  /* 0x0000000200007245 */ /* 0x004fc80000201400 */
[----:B------:R-:W-:-:S04]  /*b810*/  F2FP.BF16.F32.PACK_AB R0, RZ, R0 ;  /* 0x00000000ff00723e */ /* 0x000fc800000010ff */
[----:B------:R-:W-:Y:S01]  /*b820*/  PRMT R11, R0, 0x7610, R11 ;  /* 0x00007610000b7816 */ /* 0x000fe2000000000b */
[----:B------:R-:W-:Y:S06]  /*b830*/  BRA `(.L_x_7595) ;  /* 0x0000000c00807947 */ /* 0x000fec0003800000 */
.L_x_7596:
[----:B------:R-:W2:Y:S02]  /*b840*/  LDG.E.U16 R2, desc[UR36][R2.64] ;  /* 0x0000002402027981 */ /* 0x000ea4000c1e1500 */
[----:B--2---:R-:W1:Y:S02]  /*b850*/  I2F.S16 R0, R2 ;  /* 0x0000000200007306 */ /* 0x004e640000101400 */
[----:B-1----:R-:W-:-:S04]  /*b860*/  F2FP.BF16.F32.PACK_AB R0, RZ, R0 ;  /* 0x00000000ff00723e */ /* 0x002fc800000010ff */
[----:B------:R-:W-:Y:S01]  /*b870*/  PRMT R11, R0, 0x7610, R11 ;  /* 0x00007610000b7816 */ /* 0x000fe2000000000b */
[----:B------:R-:W-:Y:S06]  /*b880*/  BRA `(.L_x_7595) ;  /* 0x0000000c006c7947 */ /* 0x000fec0003800000 */
.L_x_7591:
        /* <DEDUP_REMOVED lines=9> */
.L_x_7599:
[----:B------:R-:W2:Y:S02]  /*b920*/  LDG.E.U16 R0, desc[UR36][R2.64] ;  /* 0x0000002402007981 */ /* 0x000ea4000c1e1500 */
[----:B--2---:R-:W-:-:S05]  /*b930*/  HADD2.F32 R0, -RZ, R0.H0_H0 ;  /* 0x20000000ff007230 */ /* 0x004fca0000004100 */
[----:B------:R-:W-:-:S04]  /*b940*/  F2FP.BF16.F32.PACK_AB R0, RZ, R0 ;  /* 0x00000000ff00723e */ /* 0x000fc800000010ff */
[----:B------:R-:W-:Y:S01]  /*b950*/  PRMT R11, R0, 0x7610, R11 ;  /* 0x00007610000b7816 */ /* 0x000fe2000000000b */
[----:B------:R-:W-:Y:S06]  /*b960*/  BRA `(.L_x_7595) ;  /* 0x0000000c00347947 */ /* 0x000fec0003800000 */
.L_x_7598:
        /* <DEDUP_REMOVED lines=9> */
.L_x_7601:
[----:B------:R-:W2:Y:S02]  /*ba00*/  LDG.E.U16 R2, desc[UR36][R2.64] ;  /* 0x0000002402027981 */ /* 0x000ea4000c1e1500 */
[----:B--2---:R-:W-:-:S05]  /*ba10*/  HADD2.F32 R0, -RZ, R2.H0_H0 ;  /* 0x20000002ff007230 */ /* 0x004fca0000004100 */
[----:B------:R-:W-:-:S04]  /*ba20*/  F2FP.BF16.F32.PACK_AB R0, RZ, R0 ;  /* 0x00000000ff00723e */ /* 0x000fc800000010ff */
[----:B------:R-:W-:Y:S01]  /*ba30*/  PRMT R11, R0, 0x7610, R11 ;  /* 0x00007610000b7816 */ /* 0x000fe2000000000b */
[----:B------:R-:W-:Y:S06]  /*ba40*/  BRA `(.L_x_7595) ;  /* 0x0000000800fc7947 */ /* 0x000fec0003800000 */
.L_x_7600:
[----:B------:R-:W2:Y:S01]  /*ba50*/  LDG.E.64 R2, desc[UR36][R2.64] ;  /* 0x0000002402027981 */ /* 0x000ea2000c1e1b00 */
[----:B------:R-:W-:Y:S01]  /*ba60*/  UMOV UR4, 0xf0000000 ;  /* 0xf000000000047882 */ /* 0x000fe20000000000 */
[----:B------:R-:W-:Y:S01]  /*ba70*/  UMOV UR5, 0x380fffff ;  /* 0x380fffff00057882 */ /* 0x000fe20000000000 */
[----:B--2---:R-:W1:Y:S01]  /*ba80*/  F2F.F32.F64 R0, R2 ;  /* 0x0000000200007310 */ /* 0x004e620000301000 */
[----:B------:R-:W-:-:S14]  /*ba90*/  DSETP.GEU.AND P0, PT, |R2|, UR4, PT ;  /* 0x0000000402007e2a */ /* 0x000fdc000bf0e200 */
[----:B-1----:R-:W-:-:S05]  /*baa0*/  @!P0 FMUL R0, R0, 1.175494350822287508e-38 ;  /* 0x0080000000008820 */ /* 0x002fca0000400000 */
[----:B------:R-:W-:-:S04]  /*bab0*/  F2FP.BF16.F32.PACK_AB R0, RZ, R0 ;  /* 0x00000000ff00723e */ /* 0x000fc800000010ff */
[----:B------:R-:W-:Y:S01]  /*bac0*/  PRMT R11, R0, 0x7610, R11 ;  /* 0x00007610000b7816 */ /* 0x000fe2000000000b */
[----:B------:R-:W-:Y:S06]  /*bad0*/  BRA `(.L_x_7595) ;  /* 0x0000000800d87947 */ /* 0x000fec0003800000 */
.L_x_7590:
        /* <DEDUP_REMOVED lines=14> */
.L_x_7604:
        /* <DEDUP_REMOVED lines=9> */
.L_x_7603:
        /* <DEDUP_REMOVED lines=11> */
[----:B------:R-:W1:Y:S02]  /*bd00*/  FLO.U32 R5, R4 ;  /* 0x0000000400057300 */ /* 0x000e6400000e0000 */
[----:B-1----:R-:W-:-:S04]  /*bd10*/  IADD3 R5, PT, PT, -R5, RZ, RZ ;  /* 0x000000ff05057210 */ /* 0x002fc80007ffe1ff */
        /* <DEDUP_REMOVED lines=14> */
.L_x_7606:
        /* <DEDUP_REMOVED lines=14> */
.L_x_7605:
[----:B------:R1:W5:Y:S01]  /*bee0*/  LDG.E.U16 R11, desc[UR36][R2.64] ;  /* 0x00000024020b7981 */ /* 0x000362000c1e1500 */
[----:B------:R-:W-:Y:S05]  /*bef0*/  BRA `(.L_x_7595) ;  /* 0x0000000400d07947 */ /* 0x000fea0003800000 */
.L_x_7602:
        /* <DEDUP_REMOVED lines=13> */
.L_x_7609:
        /* <DEDUP_REMOVED lines=21> */
.L_x_7613:
[----:B------:R-:W-:Y:S05]  /*c120*/  BSYNC.RECONVERGENT B1 ;  /* 0x0000000000017941 */ /* 0x000fea0003800200 */
.L_x_7612:
[----:B------:R-:W-:Y:S01]  /*c130*/  IMAD.SHL.U32 R0, R0, 0x100000, RZ ;  /* 0x0010000000007824 */ /* 0x000fe200078e00ff */
[----:B------:R-:W-:-:S04]  /*c140*/  LEA R2, R2, 0x3b800000, 0x17 ;  /* 0x3b80000002027811 */ /* 0x000fc800078eb8ff */
[----:B------:R-:W-:-:S07]  /*c150*/  LOP3.LUT R0, R2, R0, R7, 0xfe, !PT ;  /* 0x0000000002007212 */ /* 0x000fce00078efe07 */
.L_x_7611:
[----:B------:R-:W-:Y:S05]  /*c160*/  BSYNC.RECONVERGENT B0 ;  /* 0x0000000000007941 */ /* 0x000fea0003800200 */
.L_x_7610:
[----:B------:R-:W-:-:S04]  /*c170*/  F2FP.BF16.F32.PACK_AB R0, RZ, R0 ;  /* 0x00000000ff00723e */ /* 0x000fc800000010ff */
[----:B------:R-:W-:Y:S01]  /*c180*/  PRMT R11, R0, 0x7610, R11 ;  /* 0x00007610000b7816 */ /* 0x000fe2000000000b */
[----:B------:R-:W-:Y:S06]  /*c190*/  BRA `(.L_x_7595) ;  /* 0x0000000400287947 */ /* 0x000fec0003800000 */
.L_x_7608:
        /* <DEDUP_REMOVED lines=21> */
.L_x_7617:
[----:B------:R-:W-:Y:S05]  /*c2f0*/  BSYNC.RECONVERGENT B1 ;  /* 0x0000000000017941 */ /* 0x000fea0003800200 */
.L_x_7616:
[----:B------:R-:W-:Y:S01]  /*c300*/  IMAD.SHL.U32 R0, R0, 0x200000, RZ ;  /* 0x0020000000007824 */ /* 0x000fe200078e00ff */
[----:B------:R-:W-:-:S04]  /*c310*/  LEA R2, R2, 0x37800000, 0x17 ;  /* 0x3780000002027811 */ /* 0x000fc800078eb8ff */
[----:B------:R-:W-:-:S07]  /*c320*/  LOP3.LUT R0, R2, R0, R7, 0xfe, !PT ;  /* 0x0000000002007212 */ /* 0x000fce00078efe07 */
.L_x_7615:
[----:B------:R-:W-:Y:S05]  /*c330*/  BSYNC.RECONVERGENT B0 ;  /* 0x0000000000007941 */ /* 0x000fea0003800200 */
.L_x_7614:
[----:B------:R-:W-:-:S04]  /*c340*/  F2FP.BF16.F32.PACK_AB R0, RZ, R0 ;  /* 0x00000000ff00723e */ /* 0x000fc800000010ff */
[----:B------:R-:W-:Y:S01]  /*c350*/  PRMT R11, R0, 0x7610, R11 ;  /* 0x00007610000b7816 */ /* 0x000fe2000000000b */
[----:B------:R-:W-:Y:S06]  /*c360*/  BRA `(.L_x_7595) ;  /* 0x0000000000b47947 */ /* 0x000fec0003800000 */
.L_x_7607:
        /* <DEDUP_REMOVED lines=14> */
.L_x_7621:
[----:B------:R-:W-:Y:S05]  /*c450*/  BSYNC.RECONVERGENT B0 ;  /* 0x0000000000007941 */ /* 0x000fea0003800200 */
.L_x_7620:
[----:B------:R-:W-:-:S04]  /*c460*/  F2FP.BF16.F32.PACK_AB R0, RZ, R0 ;  /* 0x00000000ff00723e */ /* 0x000fc800000010ff */
[----:B------:R-:W-:Y:S01]  /*c470*/  PRMT R11, R0, 0x7610, R11 ;  /* 0x00007610000b7816 */ /* 0x000fe2000000000b */
[----:B------:R-:W-:Y:S06]  /*c480*/  BRA `(.L_x_7595) ;  /* 0x00000000006c7947 */ /* 0x000fec0003800000 */
.L_x_7594:
[----:B------:R-:W-:Y:S01]  /*c490*/  MOV R2, 0x0 ;  /* 0x0000000000027802 */ /* 0x000fe20000000f00 */
[----:B------:R-:W1:Y:S01]  /*c4a0*/  LDCU.64 UR4, c[0x4][0x128] ;  /* 0x01002500ff0477ac */ /* 0x000e620008000a00 */
[----:B0-----:R-:W-:Y:S02]  /*c4b0*/  HFMA2 R12, -RZ, RZ, 0, 5.9604644775390625e-08 ;  /* 0x00000001ff0c7431 */ /* 0x001fe400000001ff */
[----:B------:R-:W-:Y:S01]  /*c4c0*/  IMAD.MOV.U32 R8, RZ, RZ, 0x4e ;  /* 0x0000004eff087424 */ /* 0x000fe200078e00ff */
[----:B------:R-:W0:Y:S01]  /*c4d0*/  LDCU.64 UR6, c[0x4][0x130] ;  /* 0x01002600ff0677ac */ /* 0x000e220008000a00 */
[----:B------:R-:W2:Y:S01]  /*c4e0*/  LDC.64 R2, c[0x4][R2] ;  /* 0x0100000002027b82 */ /* 0x000ea20000000a00 */
[----:B------:R-:W-:Y:S01]  /*c4f0*/  IMAD.MOV.U32 R13, RZ, RZ, RZ ;  /* 0x000000ffff0d7224 */ /* 0x000fe200078e00ff */
[----:B------:R-:W3:Y:S01]  /*c500*/  LDCU.64 UR8, c[0x4][0x38] ;  /* 0x01000700ff0877ac */ /* 0x000ee20008000a00 */
[----:B-1----:R-:W-:Y:S01]  /*c510*/  IMAD.U32 R4, RZ, RZ, UR4 ;  /* 0x00000004ff047e24 */ /* 0x002fe2000f8e00ff */
[----:B------:R-:W-:Y:S01]  /*c520*/  MOV R5, UR5 ;  /* 0x0000000500057c02 */ /* 0x000fe20008000f00 */
[----:B0-----:R-:W-:-:S02]  /*c530*/  IMAD.U32 R6, RZ, RZ, UR6 ;  /* 0x00000006ff067e24 */ /* 0x001fc4000f8e00ff */
[----:B------:R-:W-:Y:S01]  /*c540*/  IMAD.U32 R7, RZ, RZ, UR7 ;  /* 0x00000007ff077e24 */ /* 0x000fe2000f8e00ff */
[----:B---3--:R-:W-:Y:S01]  /*c550*/  MOV R10, UR8 ;  /* 0x00000008000a7c02 */ /* 0x008fe20008000f00 */
[----:B------:R-:W-:-:S07]  /*c560*/  IMAD.U32 R11, RZ, RZ, UR9 ;  /* 0x00000009ff0b7e24 */ /* 0x000fce000f8e00ff */
[----:B------:R-:W-:-:S07]  /*c570*/  LEPC R20, `(.L_x_7622) ;  /* 0x000000001014794e */ /* 0x000fce0000000000 */
[----:B--2---:R-:W-:Y:S05]  /*c580*/  CALL.ABS.NOINC R2 ;  /* 0x0000000002007343 */ /* 0x004fea0003c00000 */
.L_x_7622:
[----:B------:R-:W-:Y:S01]  /*c590*/  PRMT R11, RZ, 0x7610, R11 ;  /* 0x00007610ff0b7816 */ /* 0x000fe2000000000b */
[----:B------:R-:W-:Y:S06]  /*c5a0*/  BRA `(.L_x_7595) ;  /* 0x0000000000247947 */ /* 0x000fec0003800000 */
.L_x_7619:
[----:B------:R-:W2:Y:S02]  /*c5b0*/  LDG.E.64 R2, desc[UR36][R2.64] ;  /* 0x0000002402027981 */ /* 0x000ea4000c1e1b00 */
[----:B--2---:R-:W1:Y:S02]  /*c5c0*/  I2F.U64 R0, R2 ;  /* 0x0000000200007312 */ /* 0x004e640000301000 */
[----:B-1----:R-:W-:-:S04]  /*c5d0*/  F2FP.BF16.F32.PACK_AB R0, RZ, R0 ;  /* 0x00000000ff00723e */ /* 0x002fc800000010ff */
[----:B------:R-:W-:Y:S01]  /*c5e0*/  PRMT R11, R0, 0x7610, R11 ;  /* 0x00007610000b7816 */ /* 0x000fe2000000000b */
[----:B------:R-:W-:Y:S06]  /*c5f0*/  BRA `(.L_x_7595) ;  /* 0x0000000000107947 */ /* 0x000fec0003800000 */
.L_x_7618:
[----:B------:R-:W2:Y:S02]  /*c600*/  LDG.E R2, desc[UR36][R2.64] ;  /* 0x0000002402027981 */ /* 0x000ea4000c1e1900 */
[----:B--2---:R-:W-:-:S04]  /*c610*/  I2FP.F32.U32 R0, R2 ;  /* 0x0000000200007245 */ /* 0x004fc80000201000 */
[----:B------:R-:W-:-:S04]  /*c620*/  F2FP.BF16.F32.PACK_AB R0, RZ, R0 ;  /* 0x00000000ff00723e */ /* 0x000fc800000010ff */
[----:B------:R-:W-:-:S07]  /*c630*/  PRMT R11, R0, 0x7610, R11 ;  /* 0x00007610000b7816 */ /* 0x000fce000000000b */
.L_x_7595:
[----:B-----5:R-:W-:Y:S01]  /*c640*/  SHF.L.U32 R11, R11, 0x10, RZ ;  /* 0x000000100b0b7819 */ /* 0x020fe200000006ff */
[----:B------:R-:W-:Y:S01]  /*c650*/  IMAD.U32 R18, R18, 0x10000, RZ ;  /* 0x0001000012127824 */ /* 0x000fe200078e00ff */
[----:B------:R-:W-:Y:S03]  /*c660*/  BSSY.RECONVERGENT B1, `(.L_x_7623) ;  /* 0x0000012000017945 */ /* 0x000fe60003800200 */
[----:B------:R-:W-:Y:S01]  /*c670*/  FADD.FTZ R7, |R18|, -RZ ;  /* 0x800000ff12077221 */ /* 0x000fe20000010200 */
[C---:B------:R-:W-:Y:S01]  /*c680*/  FADD.FTZ R0, |R11|.reuse, -RZ ;  /* 0x800000ff0b007221 */ /* 0x040fe20000010200 */
[----:B------:R-:W-:-:S04]  /*c690*/  FSETP.GT.FTZ.AND P5, PT, |R11|, |R18|, PT ;  /* 0x400000120b00720b */ /* 0x000fc80003fb4200 */
[----:B-1----:R-:W-:Y:S02]  /*c6a0*/  FSEL R3, R0, R7, P5 ;  /* 0x0000000700037208 */ /* 0x002fe40002800000 */
[----:B------:R-:W-:Y:S02]  /*c6b0*/  FSEL R0, R7, R0, P5 ;  /* 0x0000000007007208 */ /* 0x000fe40002800000 */
[----:B------:R-:W1:Y:S08]  /*c6c0*/  MUFU.RCP R2, R3 ;  /* 0x0000000300027308 */ /* 0x000e700000001000 */
[----:B------:R-:W2:Y:S01]  /*c6d0*/  FCHK P0, R0, R3 ;  /* 0x0000000300007302 */ /* 0x000ea20000000000 */
[----:B-1----:R-:W-:-:S04]  /*c6e0*/  FFMA R5, -R3, R2, 1 ;  /* 0x3f80000003057423 */ /* 0x002fc80000000102 */
[----:B------:R-:W-:-:S04]  /*c6f0*/  FFMA R5, R2, R5, R2 ;  /* 0x0000000502057223 */ /* 0x000fc80000000002 */
[----:B------:R-:W-:-:S04]  /*c700*/  FFMA R2, R0, R5, RZ ;  /* 0x0000000500027223 */ /* 0x000fc800000000ff */
[----:B------:R-:W-:-:S04]  /*c710*/  FFMA R4, -R3, R2, R0 ;  /* 0x0000000203047223 */ /* 0x000fc80000000100 */
[----:B------:R-:W-:Y:S01]  /*c720*/  FFMA R2, R5, R4, R2 ;  /* 0x0000000405027223 */ /* 0x000fe20000000002 */
[----:B--2---:R-:W-:Y:S06]  /*c730*/  @!P0 BRA `(.L_x_7624) ;  /* 0x0000000000108947 */ /* 0x004fec0003800000 */
[----:B------:R-:W-:Y:S01]  /*c740*/  IMAD.MOV.U32 R13, RZ, RZ, R3 ;  /* 0x000000ffff0d7224 */ /* 0x000fe200078e0003 */
[----:B------:R-:W-:-:S07]  /*c750*/  MOV R4, 0xc770 ;  /* 0x0000c77000047802 */ /* 0x000fce0000000f00 */
[----:B0-----:R-:W-:Y:S05]  /*c760*/  CALL.REL.NOINC `($__internal_7_$__cuda_sm3x_div_rn_ftz_f32_slowpath) ;  /* 0x0000001000347944 */ /* 0x001fea0003c00000 */
[----:B------:R-:W-:-:S07]  /*c770*/  IMAD.MOV.U32 R2, RZ, RZ, R9 ;  /* 0x000000ffff027224 */ /* 0x000fce00078e0009 */
.L_x_7624:
[----:B------:R-:W-:Y:S05]  /*c780*/  BSYNC.RECONVERGENT B1 ;  /* 0x0000000000017941 */ /* 0x000fea0003800200 */
.L_x_7623:
[----:B------:R-:W-:Y:S01]  /*c790*/  MOV R5, 0x3b33710b ;  /* 0x3b33710b00057802 */ /* 0x000fe20000000f00 */
[----:B------:R-:W-:Y:S01]  /*c7a0*/  FMUL.FTZ R0, R2, R2 ;  /* 0x0000000202007220 */ /* 0x000fe20000410000 */
[----:B------:R-:W-:Y:S01]  /*c7b0*/  IMAD.MOV.U32 R7, RZ, RZ, 0x3f6ee581 ;  /* 0x3f6ee581ff077424 */ /* 0x000fe200078e00ff */
[----:B------:R-:W-:Y:S01]  /*c7c0*/  ISETP.GE.AND P2, PT, R18, RZ, PT ;  /* 0x000000ff1200720c */ /* 0x000fe20003f46270 */
[----:B------:R-:W-:Y:S01]  /*c7d0*/  UPRMT UR4, UR41, 0x9910, URZ ;  /* 0x0000991029047896 */ /* 0x000fe200080000ff */
[----:B------:R-:W-:Y:S01]  /*c7e0*/  FFMA.FTZ R5, R0, R5, -0.015681877732276916504 ;  /* 0xbc80774800057423 */ /* 0x000fe20000010005 */
[C---:B------:R-:W-:Y:S01]  /*c7f0*/  FSETP.NEU.FTZ.AND P1, PT, |R18|.reuse, |R11|, PT ;  /* 0x4000000b1200720b */ /* 0x040fe20003f3d200 */
        /* <DEDUP_REMOVED lines=22> */
[----:B------:R-:W1:Y:S01]  /*c960*/  F2F.BF16.F32 R11, R11 ;  /* 0x0000000b000b7304 */ /* 0x000e620000202000 */
        /* <DEDUP_REMOVED lines=13> */
.L_x_7628:
[----:B-1----:R-:W-:-:S06]  /*ca40*/  IMAD.U32 R3, R11, 0x10000, RZ ;  /* 0x000100000b037824 */ /* 0x002fcc00078e00ff */
[----:B------:R-:W1:Y:S02]  /*ca50*/  F2I.S64.TRUNC R2, R3 ;  /* 0x0000000300027311 */ /* 0x000e64000020d900 */
[----:B-1----:R-:W-:Y:S01]  /*ca60*/  STG.E.U8 desc[UR36][R16.64], R2 ;  /* 0x0000000210007986 */ /* 0x002fe2000c101124 */
[----:B------:R-:W-:Y:S05]  /*ca70*/  EXIT ;  /* 0x000000000000794d */ /* 0x000fea0003800000 */
.L_x_7627:
        /* <DEDUP_REMOVED lines=8> */
[----:B-1----:R-:W-:Y:S01]  /*cb00*/  STG.E.64 desc[UR36][R16.64], R2 ;  /* 0x0000000210007986 */ /* 0x002fe2000c101b24 */
[----:B------:R-:W-:Y:S05]  /*cb10*/  EXIT ;  /* 0x000000000000794d */ /* 0x000fea0003800000 */
.L_x_7631:
[----:B-1----:R-:W-:-:S06]  /*cb20*/  SHF.L.U32 R11, R11, 0x10, RZ ;  /* 0x000000100b0b7819 */ /* 0x002fcc00000006ff */
[----:B------:R-:W1:Y:S02]  /*cb30*/  F2I.FTZ.TRUNC.NTZ R11, R11 ;  /* 0x0000000b000b7305 */ /* 0x000e64000021f100 */
[----:B-1----:R-:W-:Y:S01]  /*cb40*/  STG.E desc[UR36][R16.64], R11 ;  /* 0x0000000b10007986 */ /* 0x002fe2000c101924 */
[----:B------:R-:W-:Y:S05]  /*cb50*/  EXIT ;  /* 0x000000000000794d */ /* 0x000fea0003800000 */
.L_x_7630:
[----:B-1----:R-:W-:-:S06]  /*cb60*/  IMAD.U32 R11, R11, 0x10000, RZ ;  /* 0x000100000b0b7824 */ /* 0x002fcc00078e00ff */
[----:B------:R-:W1:Y:S02]  /*cb70*/  F2I.FTZ.TRUNC.NTZ R11, R11 ;  /* 0x0000000b000b7305 */ /* 0x000e64000021f100 */
[----:B-1----:R-:W-:Y:S01]  /*cb80*/  STG.E.U16 desc[UR36][R16.64], R11 ;  /* 0x0000000b10007986 */ /* 0x002fe2000c101524 */
[----:B------:R-:W-:Y:S05]  /*cb90*/  EXIT ;  /* 0x000000000000794d */ /* 0x000fea0003800000 */
.L_x_7626:
        /* <DEDUP_REMOVED lines=9> */
.L_x_7633:
[----:B-1----:R-:W-:-:S04]  /*cc30*/  SHF.L.U32 R0, R11, 0x10, RZ ;  /* 0x000000100b007819 */ /* 0x002fc800000006ff */
[----:B------:R-:W-:-:S05]  /*cc40*/  F2FP.F16.F32.PACK_AB R0, RZ, R0 ;  /* 0x00000000ff00723e */ /* 0x000fca00000000ff */
[----:B------:R-:W-:Y:S01]  /*cc50*/  STG.E.U16 desc[UR36][R16.64], R0 ;  /* 0x0000000010007986 */ /* 0x000fe2000c101524 */
[----:B------:R-:W-:Y:S05]  /*cc60*/  EXIT ;  /* 0x000000000000794d */ /* 0x000fea0003800000 */
.L_x_7632:
        /* <DEDUP_REMOVED lines=8> */
[----:B------:R-:W-:Y:S01]  /*ccf0*/  STG.E.64 desc[UR36][R16.64], R2 ;  /* 0x0000000210007986 */ /* 0x000fe2000c101b24 */
[----:B------:R-:W-:Y:S05]  /*cd00*/  EXIT ;  /* 0x000000000000794d */ /* 0x000fea0003800000 */
.L_x_7635:
[----:B-1----:R-:W-:-:S04]  /*cd10*/  SHF.L.U32 R11, R11, 0x10, RZ ;  /* 0x000000100b0b7819 */ /* 0x002fc800000006ff */
[----:B------:R-:W-:-:S04]  /*cd20*/  F2FP.F16.F32.PACK_AB R3, RZ, R11 ;  /* 0x0000000bff03723e */ /* 0x000fc800000000ff */
[----:B------:R-:W-:-:S05]  /*cd30*/  PRMT R3, R3, 0x5410, RZ ;  /* 0x0000541003037816 */ /* 0x000fca00000000ff */
[----:B------:R-:W-:Y:S01]  /*cd40*/  STG.E desc[UR36][R16.64], R3 ;  /* 0x0000000310007986 */ /* 0x000fe2000c101924 */
[----:B------:R-:W-:Y:S05]  /*cd50*/  EXIT ;  /* 0x000000000000794d */ /* 0x000fea0003800000 */
.L_x_7634:
[----:B-1----:R-:W-:-:S04]  /*cd60*/  IMAD.U32 R2, R11, 0x10000, RZ ;  /* 0x000100000b027824 */ /* 0x002fc800078e00ff */
[----:B------:R-:W-:-:S06]  /*cd70*/  FMUL.FTZ R2, R2, 1 ;  /* 0x3f80000002027820 */ /* 0x000fcc0000410000 */
[----:B------:R-:W1:Y:S02]  /*cd80*/  F2F.F64.F32 R2, R2 ;  /* 0x0000000200027310 */ /* 0x000e640000201800 */
[----:B-1----:R-:W-:Y:S01]  /*cd90*/  STG.E.64 desc[UR36][R16.64], R2 ;  /* 0x0000000210007986 */ /* 0x002fe2000c101b24 */
[----:B------:R-:W-:Y:S05]  /*cda0*/  EXIT ;  /* 0x000000000000794d */ /* 0x000fea0003800000 */
.L_x_7625:
        /* <DEDUP_REMOVED lines=14> */
.L_x_7639:
[----:B-1----:R-:W-:Y:S01]  /*ce90*/  SHF.L.U32 R3, R11, 0x10, RZ ;  /* 0x000000100b037819 */ /* 0x002fe200000006ff */
[----:B------:R-:W-:Y:S01]  /*cea0*/  BSSY.RECONVERGENT B0, `(.L_x_7640) ;  /* 0x0000013000007945 */ /* 0x000fe20003800200 */
[----:B------:R-:W-:Y:S02]  /*ceb0*/  IMAD.MOV.U32 R8, RZ, RZ, 0x80 ;  /* 0x00000080ff087424 */ /* 0x000fe400078e00ff */
        /* <DEDUP_REMOVED lines=14> */
.L_x_7642:
[----:B------:R-:W-:-:S04]  /*cfa0*/  SHF.R.U32.HI R3, RZ, 0x18, R3 ;  /* 0x00000018ff037819 */ /* 0x000fc80000011603 */
[----:B------:R-:W-:-:S04]  /*cfb0*/  LOP3.LUT R0, R0, 0x80, R3, 0xf8, !PT ;  /* 0x0000008000007812 */ /* 0x000fc800078ef803 */
[----:B------:R-:W-:-:S07]  /*cfc0*/  PRMT R8, R0, 0x7610, R8 ;  /* 0x0000761000087816 */ /* 0x000fce0000000008 */
.L_x_7641:
[----:B------:R-:W-:Y:S05]  /*cfd0*/  BSYNC.RECONVERGENT B0 ;  /* 0x0000000000007941 */ /* 0x000fea0003800200 */
.L_x_7640:
[----:B------:R-:W-:Y:S01]  /*cfe0*/  STG.E.U8 desc[UR36][R16.64], R8 ;  /* 0x0000000810007986 */ /* 0x000fe2000c101124 */
[----:B------:R-:W-:Y:S05]  /*cff0*/  EXIT ;  /* 0x000000000000794d */ /* 0x000fea0003800000 */
.L_x_7638:
[----:B-1----:R-:W-:Y:S01]  /*d000*/  IMAD.U32 R3, R11, 0x10000, RZ ;  /* 0x000100000b037824 */ /* 0x002fe200078e00ff */
        /* <DEDUP_REMOVED lines=16> */
.L_x_7645:
[----:B------:R-:W-:-:S04]  /*d110*/  SHF.R.U32.HI R3, RZ, 0x18, R3 ;  /* 0x00000018ff037819 */ /* 0x000fc80000011603 */
[----:B------:R-:W-:-:S04]  /*d120*/  LOP3.LUT R0, R0, 0x80, R3, 0xf8, !PT ;  /* 0x0000008000007812 */ /* 0x000fc800078ef803 */
[----:B------:R-:W-:-:S07]  /*d130*/  PRMT R8, R0, 0x7610, R8 ;  /* 0x0000761000087816 */ /* 0x000fce0000000008 */
.L_x_7644:
[----:B------:R-:W-:Y:S05]  /*d140*/  BSYNC.RECONVERGENT B0 ;  /* 0x0000000000007941 */ /* 0x000fea0003800200 */
.L_x_7643:
[----:B------:R-:W-:Y:S01]  /*d150*/  STG.E.U8 desc[UR36][R16.64], R8 ;  /* 0x0000000810007986 */ /* 0x000fe2000c101124 */
[----:B------:R-:W-:Y:S05]  /*d160*/  EXIT ;  /* 0x000000000000794d */ /* 0x000fea0003800000 */
.L_x_7637:
[----:B------:R-:W-:-:S09]  /*d170*/  UISETP.NE.AND UP0, UPT, UR4, 0x1c, UPT ;  /* 0x0000001c0400788c */ /* 0x000fd2000bf05270 */
[----:B------:R-:W-:Y:S05]  /*d180*/  BRA.U !UP0, `(.L_x_7646) ;  /* 0x0000000108607547 */ /* 0x000fea000b800000 */
[----:B------:R-:W-:-:S09]  /*d190*/  UISETP.NE.AND UP0, UPT, UR4, 0x1d, UPT ;  /* 0x0000001d0400788c */ /* 0x000fd2000bf05270 */
[----:B------:R-:W-:Y:S05]  /*d1a0*/  BRA.U !UP0, `(.L_x_7647) ;  /* 0x0000000108487547 */ /* 0x000fea000b800000 */
[----:B------:R-:W-:-:S09]  /*d1b0*/  UISETP.NE.AND UP0, UPT, UR4, 0x2c, UPT ;  /* 0x0000002c0400788c */ /* 0x000fd2000bf05270 */
[----:B------:R-:W-:Y:S05]  /*d1c0*/  BRA.U UP0, `(.L_x_7629) ;  /* 0x0000000100bc7547 */ /* 0x000fea000b800000 */
[----:B-1----:R-:W-:Y:S02]  /*d1d0*/  IMAD.U32 R11, R11, 0x10000, RZ ;  /* 0x000100000b0b7824 */ /* 0x002fe400078e00ff */
[----:B------:R-:W-:-:S03]  /*d1e0*/  IMAD.MOV.U32 R3, RZ, RZ, 0xff ;  /* 0x000000ffff037424 */ /* 0x000fc600078e00ff */
[----:B------:R-:W-:-:S04]  /*d1f0*/  SHF.R.U32.HI R4, RZ, 0x17, R11 ;  /* 0x00000017ff047819 */ /* 0x000fc8000001160b */
[----:B------:R-:W-:-:S04]  /*d200*/  LOP3.LUT R2, R4, 0xff, RZ, 0xc0, !PT ;  /* 0x000000ff04027812 */ /* 0x000fc800078ec0ff */
[----:B------:R-:W-:-:S13]  /*d210*/  ISETP.NE.AND P2, PT, R2, 0xff, PT ;  /* 0x000000ff0200780c */ /* 0x000fda0003f45270 */
[--C-:B------:R-:W-:Y:S02]  /*d220*/  @P2 SHF.R.U32.HI R0, RZ, 0x16, R11.reuse ;  /* 0x00000016ff002819 */ /* 0x100fe4000001160b */
[----:B------:R-:W-:Y:S02]  /*d230*/  @P2 LOP3.LUT P0, RZ, R2, 0x3fffff, R11, 0xf8, !PT ;  /* 0x003fffff02ff2812 */ /* 0x000fe4000780f80b */
        /* <DEDUP_REMOVED lines=9> */
.L_x_7647:
[----:B-1----:R-:W-:-:S06]  /*d2d0*/  SHF.L.U32 R2, R11, 0x10, RZ ;  /* 0x000000100b027819 */ /* 0x002fcc00000006ff */
[----:B------:R-:W1:Y:S02]  /*d2e0*/  F2I.U64.TRUNC R2, R2 ;  /* 0x0000000200027311 */ /* 0x000e64000020d800 */
[----:B-1----:R-:W-:Y:S01]  /*d2f0*/  STG.E.64 desc[UR36][R16.64], R2 ;  /* 0x0000000210007986 */ /* 0x002fe2000c101b24 */
[----:B------:R-:W-:Y:S05]  /*d300*/  EXIT ;  /* 0x000000000000794d */ /* 0x000fea0003800000 */
.L_x_7646:
[----:B-1----:R-:W-:-:S06]  /*d310*/  IMAD.U32 R11, R11, 0x10000, RZ ;  /* 0x000100000b0b7824 */ /* 0x002fcc00078e00ff */
[----:B------:R-:W1:Y:S02]  /*d320*/  F2I.FTZ.U32.TRUNC.NTZ R11, R11 ;  /* 0x0000000b000b7305 */ /* 0x000e64000021f000 */
[----:B-1----:R-:W-:Y:S01]  /*d330*/  STG.E desc[UR36][R16.64], R11 ;  /* 0x0000000b10007986 */ /* 0x002fe2000c101924 */
[----:B------:R-:W-:Y:S05]  /*d340*/  EXIT ;  /* 0x000000000000794d */ /* 0x000fea0003800000 */
.L_x_7636:
        /* <DEDUP_REMOVED lines=11> */
.L_x_7649:
[----:B-1----:R-:W-:Y:S02]  /*d400*/  SHF.L.U32 R11, R11, 0x10, RZ ;  /* 0x000000100b0b7819 */ /* 0x002fe400000006ff */
[----:B------:R-:W-:-:S03]  /*d410*/  CS2R R6, SRZ ;  /* 0x0000000000067805 */ /* 0x000fc6000001ff00 */
[----:B------:R-:W-:-:S06]  /*d420*/  FMUL.FTZ R4, R11, 1 ;  /* 0x3f8000000b047820 */ /* 0x000fcc0000410000 */
[----:B------:R-:W1:Y:S02]  /*d430*/  F2F.F64.F32 R4, R4 ;  /* 0x0000000400047310 */ /* 0x000e640000201800 */
[----:B-1----:R-:W-:Y:S01]  /*d440*/  STG.E.128 desc[UR36][R16.64], R4 ;  /* 0x0000000410007986 */ /* 0x002fe2000c101d24 */
[----:B------:R-:W-:Y:S05]  /*d450*/  EXIT ;  /* 0x000000000000794d */ /* 0x000fea0003800000 */
.L_x_7648:
[----:B------:R-:W-:-:S09]  /*d460*/  UISETP.NE.AND UP0, UPT, UR4, 0xf, UPT ;  /* 0x0000000f0400788c */ /* 0x000fd2000bf05270 */
[----:B------:R-:W-:Y:S05]  /*d470*/  BRA.U !UP0, `(.L_x_7650) ;  /* 0x0000000108e87547 */ /* 0x000fea000b800000 */
[----:B------:R-:W-:-:S09]  /*d480*/  UISETP.NE.AND UP0, UPT, UR4, 0x17, UPT ;  /* 0x000000170400788c */ /* 0x000fd2000bf05270 */
[----:B------:R-:W-:Y:S05]  /*d490*/  BRA.U !UP0, `(.L_x_7651) ;  /* 0x0000000108907547 */ /* 0x000fea000b800000 */
[----:B------:R-:W-:-:S09]  /*d4a0*/  UISETP.NE.AND UP0, UPT, UR4, 0x18, UPT ;  /* 0x000000180400788c */ /* 0x000fd2000bf05270 */
[----:B------:R-:W-:Y:S05]  /*d4b0*/  BRA.U !UP0, `(.L_x_7652) ;  /* 0x0000000108447547 */ /* 0x000fea000b800000 */
.L_x_7629:
[----:B------:R-:W-:Y:S01]  /*d4c0*/  MOV R0, 0x0 ;  /* 0x0000000000007802 */ /* 0x000fe20000000f00 */
[----:B------:R-:W2:Y:S01]  /*d4d0*/  LDCU.64 UR4, c[0x4][0x128] ;  /* 0x01002500ff0477ac */ /* 0x000ea20008000a00 */
[----:B------:R-:W-:Y:S02]  /*d4e0*/  HFMA2 R13, -RZ, RZ, 0, 0 ;  /* 0x00000000ff0d7431 */ /* 0x000fe400000001ff */
[----:B------:R-:W-:Y:S01]  /*d4f0*/  IMAD.MOV.U32 R8, RZ, RZ, 0x65 ;  /* 0x00000065ff087424 */ /* 0x000fe200078e00ff */
[----:B------:R3:W4:Y:S01]  /*d500*/  LDC.64 R2, c[0x4][R0] ;  /* 0x0100000000027b82 */ /* 0x0007220000000a00 */
[----:B------:R-:W5:Y:S01]  /*d510*/  LDCU.64 UR6, c[0x4][0x130] ;  /* 0x01002600ff0677ac */ /* 0x000f620008000a00 */
[----:B0-----:R-:W-:Y:S01]  /*d520*/  IMAD.MOV.U32 R12, RZ, RZ, 0x1 ;  /* 0x00000001ff0c7424 */ /* 0x001fe200078e00ff */
[----:B------:R-:W0:Y:S01]  /*d530*/  LDCU.64 UR8, c[0x4][0x40] ;  /* 0x01000800ff0877ac */ /* 0x000e220008000a00 */
[----:B--2---:R-:W-:Y:S02]  /*d540*/  IMAD.U32 R4, RZ, RZ, UR4 ;  /* 0x00000004ff047e24 */ /* 0x004fe4000f8e00ff */
[----:B------:R-:W-:Y:S01]  /*d550*/  IMAD.U32 R5, RZ, RZ, UR5 ;  /* 0x00000005ff057e24 */ /* 0x000fe2000f8e00ff */
[----:B-----5:R-:W-:Y:S01]  /*d560*/  MOV R6, UR6 ;  /* 0x0000000600067c02 */ /* 0x020fe20008000f00 */
[----:B------:R-:W-:-:S02]  /*d570*/  IMAD.U32 R7, RZ, RZ, UR7 ;  /* 0x00000007ff077e24 */ /* 0x000fc4000f8e00ff */
[----:B0-----:R-:W-:Y:S01]  /*d580*/  IMAD.U32 R10, RZ, RZ, UR8 ;  /* 0x00000008ff0a7e24 */ /* 0x001fe2000f8e00ff */
[----:B-1-3--:R-:W-:-:S07]  /*d590*/  MOV R11, UR9 ;  /* 0x00000009000b7c02 */ /* 0x00afce0008000f00 */
[----:B------:R-:W-:-:S07]  /*d5a0*/  LEPC R20, `(.L_x_7653) ;  /* 0x000000001014794e */ /* 0x000fce0000000000 */
[----:B----4-:R-:W-:Y:S05]  /*d5b0*/  CALL.ABS.NOINC R2 ;  /* 0x0000000002007343 */ /* 0x010fea0003c00000 */
.L_x_7653:
[----:B------:R-:W-:Y:S05]  /*d5c0*/  EXIT ;  /* 0x000000000000794d */ /* 0x000fea0003800000 */
.L_x_7652:
        /* <DEDUP_REMOVED lines=13> */
.L_x_7655:
[----:B------:R-:W-:Y:S05]  /*d6a0*/  BSYNC.RECONVERGENT B0 ;  /* 0x0000000000007941 */ /* 0x000fea0003800200 */
.L_x_7654:
[----:B------:R-:W-:-:S05]  /*d6b0*/  LOP3.LUT R3, R0, 0x80, R3, 0xf8, !PT ;  /* 0x0000008000037812 */ /* 0x000fca00078ef803 */
[----:B------:R-:W-:Y:S01]  /*d6c0*/  STG.E.U8 desc[UR36][R16.64], R3 ;  /* 0x0000000310007986 */ /* 0x000fe2000c101124 */
[----:B------:R-:W-:Y:S05]  /*d6d0*/  EXIT ;  /* 0x000000000000794d */ /* 0x000fea0003800000 */
.L_x_7651:
        /* <DEDUP_REMOVED lines=12> */
.L_x_7657:
[----:B------:R-:W-:Y:S01]  /*d7a0*/  IMAD.MOV.U32 R0, RZ, RZ, 0x7f ;  /* 0x0000007fff007424 */ /* 0x000fe200078e00ff */
[----:B------:R-:W-:-:S04]  /*d7b0*/  ISETP.GT.U32.AND P0, PT, R2, 0x7f800000, PT ;  /* 0x7f8000000200780c */ /* 0x000fc80003f04070 */
[----:B------:R-:W-:-:S09]  /*d7c0*/  SEL R0, R0, 0x7c, P0 ;  /* 0x0000007c00007807 */ /* 0x000fd20000000000 */
.L_x_7658:
[----:B------:R-:W-:Y:S05]  /*d7d0*/  BSYNC.RECONVERGENT B0 ;  /* 0x0000000000007941 */ /* 0x000fea0003800200 */
.L_x_7656:
[----:B------:R-:W-:-:S04]  /*d7e0*/  SHF.R.U32.HI R3, RZ, 0x18, R3 ;  /* 0x00000018ff037819 */ /* 0x000fc80000011603 */
[----:B------:R-:W-:-:S05]  /*d7f0*/  LOP3.LUT R3, R0, 0x80, R3, 0xf8, !PT ;  /* 0x0000008000037812 */ /* 0x000fca00078ef803 */
[----:B------:R-:W-:Y:S01]  /*d800*/  STG.E.U8 desc[UR36][R16.64], R3 ;  /* 0x0000000310007986 */ /* 0x000fe2000c101124 */
[----:B------:R-:W-:Y:S05]  /*d810*/  EXIT ;  /* 0x000000000000794d */ /* 0x000fea0003800000 */
.L_x_7650:
[----:B-1----:R-:W-:Y:S01]  /*d820*/  STG.E.U16 desc[UR36][R16.64], R11 ;  /* 0x0000000b10007986 */ /* 0x002fe2000c101524 */
[----:B------:R-:W-:Y:S05]  /*d830*/  EXIT ;  /* 0x000000000000794d */ /* 0x000fea0003800000 */
        .weak           $__internal_7_$__cuda_sm3x_div_rn_ftz_f32_slowpath
        .type           $__internal_7_$__cuda_sm3x_div_rn_ftz_f32_slowpath,@function
        .size           $__internal_7_$__cuda_sm3x_div_rn_ftz_f32_slowpath,(.L_x_17829 - $__internal_7_$__cuda_sm3x_div_rn_ftz_f32_slowpath)
$__internal_7_$__cuda_sm3x_div_rn_ftz_f32_slowpath:
[----:B------:R-:W-:Y:S01]  /*d840*/  SHF.R.U32.HI R5, RZ, 0x17, R13 ;  /* 0x00000017ff057819 */ /* 0x000fe2000001160d */
[----:B------:R-:W-:Y:S01]  /*d850*/  BSSY.RECONVERGENT B0, `(.L_x_7659) ;  /* 0x0000046000007945 */ /* 0x000fe20003800200 */
[----:B------:R-:W-:-:S03]  /*d860*/  SHF.R.U32.HI R6, RZ, 0x17, R0 ;  /* 0x00000017ff067819 */ /* 0x000fc60000011600 */
[----:B------:R-:W-:Y:S01]  /*d870*/  BSSY.RELIABLE B2, `(.L_x_7660) ;  /* 0x000001d000027945 */ /* 0x000fe20003800100 */
[----:B------:R-:W-:Y:S02]  /*d880*/  LOP3.LUT R5, R5, 0xff, RZ, 0xc0, !PT ;  /* 0x000000ff05057812 */ /* 0x000fe400078ec0ff */
[----:B------:R-:W-:-:S03]  /*d890*/  LOP3.LUT R6, R6, 0xff, RZ, 0xc0, !PT ;  /* 0x000000ff06067812 */ /* 0x000fc600078ec0ff */
[----:B------:R-:W-:Y:S01]  /*d8a0*/  VIADD R8, R5, 0xffffffff ;  /* 0xffffffff05087836 */ /* 0x000fe20000000000 */
[----:B------:R-:W-:-:S04]  /*d8b0*/  IADD3 R7, PT, PT, R6, -0x1, RZ ;  /* 0xffffffff06077810 */ /* 0x000fc80007ffe0ff */
        /* <DEDUP_REMOVED lines=24> */
.L_x_7661:
[----:B------:R-:W-:Y:S05]  /*da40*/  BSYNC.RELIABLE B2 ;  /* 0x0000000000027941 */ /* 0x000fea0003800100 */
.L_x_7660:
[----:B------:R-:W-:Y:S01]  /*da50*/  VIADD R5, R5, 0xffffff81 ;  /* 0xffffff8105057836 */ /* 0x000fe20000000000 */
[----:B------:R-:W-:Y:S01]  /*da60*/  BSSY.RECONVERGENT B2, `(.L_x_7666) ;  /* 0x000001b000027945 */ /* 0x000fe20003800200 */
[----:B------:R-:W-:Y:S02]  /*da70*/  VIADD R6, R6, 0xffffff81 ;  /* 0xffffff8106067836 */ /* 0x000fe40000000000 */
        /* <DEDUP_REMOVED lines=24> */
.L_x_7667:
[----:B------:R-:W-:-:S07]  /*dc00*/  LEA R9, R5, R9, 0x17 ;  /* 0x0000000905097211 */ /* 0x000fce00078eb8ff */
.L_x_7668:
[----:B------:R-:W-:Y:S05]  /*dc10*/  BSYNC.RECONVERGENT B2 ;  /* 0x0000000000027941 */ /* 0x000fea0003800200 */
.L_x_7666:
[----:B------:R-:W-:Y:S05]  /*dc20*/  BRA `(.L_x_7669) ;  /* 0x0000000000207947 */ /* 0x000fea0003800000 */
.L_x_7665:
[----:B------:R-:W-:-:S04]  /*dc30*/  LOP3.LUT R0, R13, 0x80000000, R0, 0x48, !PT ;  /* 0x800000000d007812 */ /* 0x000fc800078e4800 */
[----:B------:R-:W-:Y:S01]  /*dc40*/  LOP3.LUT R9, R0, 0x7f800000, RZ, 0xfc, !PT ;  /* 0x7f80000000097812 */ /* 0x000fe200078efcff */
[----:B------:R-:W-:Y:S06]  /*dc50*/  BRA `(.L_x_7669) ;  /* 0x0000000000147947 */ /* 0x000fec0003800000 */
.L_x_7664:
[----:B------:R-:W-:Y:S01]  /*dc60*/  LOP3.LUT R9, R13, 0x80000000, R0, 0x48, !PT ;  /* 0x800000000d097812 */ /* 0x000fe200078e4800 */
[----:B------:R-:W-:Y:S06]  /*dc70*/  BRA `(.L_x_7669) ;  /* 0x00000000000c7947 */ /* 0x000fec0003800000 */
.L_x_7663:
[----:B------:R-:W0:Y:S01]  /*dc80*/  MUFU.RSQ R9, -QNAN ;  /* 0xffc0000000097908 */ /* 0x000e220000001400 */
[----:B------:R-:W-:Y:S05]  /*dc90*/  BRA `(.L_x_7669) ;  /* 0x0000000000047947 */ /* 0x000fea0003800000 */
.L_x_7662:
[----:B------:R-:W-:-:S07]  /*dca0*/  FADD.FTZ R9, R0, R13 ;  /* 0x0000000d00097221 */ /* 0x000fce0000010000 */
.L_x_7669:
[----:B------:R-:W-:Y:S05]  /*dcb0*/  BSYNC.RECONVERGENT B0 ;  /* 0x0000000000007941 */ /* 0x000fea0003800200 */
.L_x_7659:
[----:B------:R-:W-:-:S04]  /*dcc0*/  IMAD.MOV.U32 R5, RZ, RZ, 0x0 ;  /* 0x00000000ff057424 */ /* 0x000fc800078e00ff */
[----:B0-----:R-:W-:Y:S05]  /*dcd0*/  RET.REL.NODEC R4 `(_ZN2at6native18elementwise_kernelILi128ELi4EZNS0_15gpu_kernel_implINS0_13BUnaryFunctorIN3c108BFloat16ES5_S5_ZZZNS0_17atan2_kernel_cudaERNS_18TensorIteratorBaseEENKUlvE_clEvENKUlvE2_clEvEUlS5_S5_E_EEEEvS7_RKT_EUliE_EEviT1_) ;  /* 0xffffff2004c87950 */ /* 0x001fea0003c3ffff */
.L_x_7670:
        /* <DEDUP_REMOVED lines=10> */
.L_x_17829:


//--------------------- .text._ZN2at6native27unrolled_elementwise_kernelINS0_13BUnaryFunctorIN3c108BFloat16ES4_S4_ZZZNS0_17atan2_kernel_cudaERNS_18TensorIteratorBaseEENKUlvE_clEvENKUlvE2_clEvEUlS4_S4_E_EESt5arrayIPcLm2EELi4E23TrivialOffsetCalculatorILi1EjESF_NS0_6memory12LoadWithCastILi1EEENSG_13StoreWithCastILi1EEEEEviT_T0_T2_T3_T4_T5_ --------------------------
	.section	.text._ZN2at6native27unrolled_elementwise_kernelINS0_13BUnaryFunctorIN3c108BFloat16ES4_S4_ZZZNS0_17atan2_kernel_cudaERNS_18TensorIteratorBaseEENKUlvE_clEvENKUlvE2_clEvEUlS4_S4_E_EESt5arrayIPcLm2EELi4E23TrivialOffsetCalculatorILi1EjESF_NS0_6memory12LoadWithCastILi1EEENSG_13StoreWithCastILi1EEEEEviT_T0_T2_T3_T4_T5_,"ax",@progbits
	.align	128
        .global         _ZN2at6native27unrolled_elementwise_kernelINS0_13BUnaryFunctorIN3c108BFloat16ES4_S4_ZZZNS0_17atan2_kernel_cudaERNS_18TensorIteratorBaseEENKUlvE_clEvENKUlvE2_clEvEUlS4_S4_E_EESt5arrayIPcLm2EELi4E23TrivialOffsetCalculatorILi1EjESF_NS0_6memory12LoadWithCastILi1EEENSG_13StoreWithCastILi1EEEEEviT_T0_T2_T3_T4_T5_
        .type           _ZN2at6native27unrolled_elementwise_kernelINS0_13BUnaryFunctorIN3c108BFloat16ES4_S4_ZZZNS0_17atan2_kernel_cudaERNS_18TensorIteratorBaseEENKUlvE_clEvENKUlvE2_clEvEUlS4_S4_E_EESt5arrayIPcLm2EELi4E23TrivialOffsetCalculatorILi1EjESF_NS0_6memory12LoadWithCastILi1EEENSG_13StoreWithCastILi1EEEEEviT_T0_T2_T3_T4_T5_,@function
        .size           _ZN2at6native27unrolled_elementwise_kernelINS0_13BUnaryFunctorIN3c108BFloat16ES4_S4_ZZZNS0_17atan2_kernel_cudaERNS_18TensorIteratorBaseEENKUlvE_clEvENKUlvE2_clEvEUlS4_S4_E_EESt5arrayIPcLm2EELi4E23TrivialOffsetCalculatorILi1EjESF_NS0_6memory12LoadWithCastILi1EEENSG_13StoreWithCastILi1EEEEEviT_T0_T2_T3_T4_T5_,(.L_x_17830 - _ZN2at6native27unrolled_elementwise_kernelINS0_13BUnaryFunctorIN3c108BFloat16ES4_S4_ZZZNS0_17atan2_kernel_cudaERNS_18TensorIteratorBaseEENKUlvE_clEvENKUlvE2_clEvEUlS4_S4_E_EESt5arrayIPcLm2EELi4E23TrivialOffsetCalculatorILi1EjESF_NS0_6memory12LoadWithCastILi1EEENSG_13StoreWithCastILi1EEEEEviT_T0_T2_T3_T4_T5_)
        .other          _ZN2at6native27unrolled_elementwise_kernelINS0_13BUnaryFunctorIN3c108BFloat16ES4_S4_ZZZNS0_17atan2_kernel_cudaERNS_18TensorIteratorBaseEENKUlvE_clEvENKUlvE2_clEvEUlS4_S4_E_EESt5arrayIPcLm2EELi4E23TrivialOffsetCalculatorILi1EjESF_NS0_6memory12LoadWithCastILi1EEENSG_13StoreWithCastILi1EEEEEviT_T0_T2_T3_T4_T5_,@"STO_CUDA_ENTRY STV_DEFAULT"
_ZN2at6native27unrolled_elementwise_kernelINS0_13BUnaryFunctorIN3c108BFloat16ES4_S4_ZZZNS0_17atan2_kernel_cudaERNS_18TensorIteratorBaseEENKUlvE_clEvENKUlvE2_clEvEUlS4_S4_E_EESt5arrayIPcLm2EELi4E23TrivialOffsetCalculatorILi1EjESF_NS0_6memory12LoadWithCastILi1EEENSG_13StoreWithCastILi1EEEEEviT_T0_T2_T3_T4_T5_:
.text._ZN2at6native27unrolled_elementwise_kernelINS0_13BUnaryFunctorIN3c108BFloat16ES4_S4_ZZZNS0_17atan2_kernel_cudaERNS_18TensorIteratorBaseEENKUlvE_clEvENKUlvE2_clEvEUlS4_S4_E_EESt5arrayIPcLm2EELi4E23TrivialOffsetCalculatorILi1EjESF_NS0_6memory12LoadWithCastILi1EEENSG_13StoreWithCastILi1EEEEEviT_T0_T2_T3_T4_T5_:
        /* <DEDUP_REMOVED lines=34> */
.L_x_7676:
[----:B------:R-:W2:Y:S02]  /*0220*/  LDG.E.U8 R4, desc[UR36][R4.64] ;  /* 0x0000002404047981 */ /* 0x000ea4000c1e1100 */
[----:B--2---:R-:W-:-:S04]  /*0230*/  I2FP.F32.U32 R0, R4 ;  /* 0x0000000400007245 */ /* 0x004fc80000201000 */
[----:B------:R-:W-:-:S04]  /*0240*/  F2FP.BF16.F32.PACK_AB R0, RZ, R0 ;  /* 0x00000000ff00723e */ /* 0x000fc800000010ff */
[----:B------:R-:W-:Y:S01]  /*0250*/  PRMT R18, R0, 0x7610, R18 ;  /* 0x0000761000127816 */ /* 0x000fe20000000012 */
[----:B------:R-:W-:Y:S06]  /*0260*/  BRA `(.L_x_7678) ;  /* 0x0000000c00c47947 */ /* 0x000fec0003800000 */
.L_x_7675:
        /* <DEDUP_REMOVED lines=11> */
.L_x_7680:
[----:B------:R-:W2:Y:S02]  /*0320*/  LDG.E R4, desc[UR36][R4.64] ;  /* 0x0000002404047981 */ /* 0x000ea4000c1e1900 */
[----:B--2---:R-:W-:-:S04]  /*0330*/  I2FP.F32.S32 R0, R4 ;  /* 0x0000000400007245 */ /* 0x004fc80000201400 */
[----:B------:R-:W-:-:S04]  /*0340*/  F2FP.BF16.F32.PACK_AB R0, RZ, R0 ;  /* 0x00000000ff00723e */ /* 0x000fc800000010ff */
[----:B------:R-:W-:Y:S01]  /*0350*/  PRMT R18, R0, 0x7610, R18 ;  /* 0x0000761000127816 */ /* 0x000fe20000000012 */
[----:B------:R-:W-:Y:S06]  /*0360*/  BRA `(.L_x_7678) ;  /* 0x0000000c00847947 */ /* 0x000fec0003800000 */
.L_x_7679:
[----:B------:R-:W2:Y:S02]  /*0370*/  LDG.E.U16 R4, desc[UR36][R4.64] ;  /* 0x0000002404047981 */ /* 0x000ea4000c1e1500 */
[----:B--2---:R-:W0:Y:S02]  /*0380*/  I2F.S16 R0, R4 ;  /* 0x0000000400007306 */ /* 0x004e240000101400 */
[----:B0-----:R-:W-:-:S04]  /*0390*/  F2FP.BF16.F32.PACK_AB R0, RZ, R0 ;  /* 0x00000000ff00723e */ /* 0x001fc800000010ff */
[----:B------:R-:W-:Y:S01]  /*03a0*/  PRMT R18, R0, 0x7610, R18 ;  /* 0x0000761000127816 */ /* 0x000fe20000000012 */
[----:B------:R-:W-:Y:S06]  /*03b0*/  BRA `(.L_x_7678) ;  /* 0x0000000c00707947 */ /* 0x000fec0003800000 */
.L_x_7674:
        /* <DEDUP_REMOVED lines=9> */
.L_x_7682:
[----:B------:R-:W2:Y:S02]  /*0450*/  LDG.E.U16 R0, desc[UR36][R4.64] ;  /* 0x0000002404007981 */ /* 0x000ea4000c1e1500 */
[----:B--2---:R-:W-:-:S05]  /*0460*/  HADD2.F32 R0, -RZ, R0.H0_H0 ;  /* 0x20000000ff007230 */ /* 0x004fca0000004100 */
[----:B------:R-:W-:-:S04]  /*0470*/  F2FP.BF16.F32.PACK_AB R0, RZ, R0 ;  /* 0x00000000ff00723e */ /* 0x000fc800000010ff */
[----:B------:R-:W-:Y:S01]  /*0480*/  PRMT R18, R0, 0x7610, R18 ;  /* 0x0000761000127816 */ /* 0x000fe20000000012 */
[----:B------:R-:W-:Y:S06]  /*0490*/  BRA `(.L_x_7678) ;  /* 0x0000000c00387947 */ /* 0x000fec0003800000 */
.L_x_7681:
        /* <DEDUP_REMOVED lines=9> */
.L_x_7684:
[----:B------:R-:W2:Y:S02]  /*0530*/  LDG.E.U16 R4, desc[UR36][R4.64] ;  /* 0x0000002404047981 */ /* 0x000ea4000c1e1500 */
[----:B--2---:R-:W-:-:S05]  /*0540*/  HADD2.F32 R0, -RZ, R4.H0_H0 ;  /* 0x20000004ff007230 */ /* 0x004fca0000004100 */
[----:B------:R-:W-:-:S04]  /*0550*/  F2FP.BF16.F32.PACK_AB R0, RZ, R0 ;  /* 0x00000000ff00723e */ /* 0x000fc800000010ff */
[----:B------:R-:W-:Y:S01]  /*0560*/  PRMT R18, R0, 0x7610, R18 ;  /* 0x0000761000127816 */ /* 0x000fe20000000012 */
[----:B------:R-:W-:Y:S06]  /*0570*/  BRA `(.L_x_7678) ;  /* 0x0000000c00007947 */ /* 0x000fec0003800000 */
.L_x_7683:
        /* <DEDUP_REMOVED lines=9> */
.L_x_7673:
        /* <DEDUP_REMOVED lines=14> */
.L_x_7687:
        /* <DEDUP_REMOVED lines=9> */
.L_x_7686:
        /* <DEDUP_REMOVED lines=27> */
.L_x_7689:
        /* <DEDUP_REMOVED lines=15> */
.L_x_7688:
[----:B------:R0:W5:Y:S01]  /*0a20*/  LDG.E.U16 R18, desc[UR36][R4.64] ;  /* 0x0000002404127981 */ /* 0x000162000c1e1500 */
[----:B------:R-:W-:Y:S05]  /*0a30*/  BRA `(.L_x_7678) ;  /* 0x0000000400d07947 */ /* 0x000fea0003800000 */
.L_x_7685:
        /* <DEDUP_REMOVED lines=13> */
.L_x_7692:
        /* <DEDUP_REMOVED lines=21> */
.L_x_7696:
[----:B------:R-:W-:Y:S05]  /*0c60*/  BSYNC.RECONVERGENT B1 ;  /* 0x0000000000017941 */ /* 0x000fea0003800200 */
.L_x_7695:
[----:B------:R-:W-:Y:S01]  /*0c70*/  IMAD.SHL.U32 R0, R0, 0x100000, RZ ;  /* 0x0010000000007824 */ /* 0x000fe200078e00ff */
[----:B------:R-:W-:-:S04]  /*0c80*/  LEA R3, R3, 0x3b800000, 0x17 ;  /* 0x3b80000003037811 */ /* 0x000fc800078eb8ff */
[----:B------:R-:W-:-:S07]  /*0c90*/  LOP3.LUT R0, R3, R0, R7, 0xfe, !PT ;  /* 0x0000000003007212 */ /* 0x000fce00078efe07 */
.L_x_7694:
[----:B------:R-:W-:Y:S05]  /*0ca0*/  BSYNC.RECONVERGENT B0 ;  /* 0x0000000000007941 */ /* 0x000fea0003800200 */
.L_x_7693:
[----:B------:R-:W-:-:S04]  /*0cb0*/  F2FP.BF16.F32.PACK_AB R0, RZ, R0 ;  /* 0x00000000ff00723e */ /* 0x000fc800000010ff */
[----:B------:R-:W-:Y:S01]  /*0cc0*/  PRMT R18, R0, 0x7610, R18 ;  /* 0x0000761000127816 */ /* 0x000fe20000000012 */
[----:B------:R-:W-:Y:S06]  /*0cd0*/  BRA `(.L_x_7678) ;  /* 0x0000000400287947 */ /* 0x000fec0003800000 */
.L_x_7691:
        /* <DEDUP_REMOVED lines=21> */
.L_x_7700:
[----:B------:R-:W-:Y:S05]  /*0e30*/  BSYNC.RECONVERGENT B1 ;  /* 0x0000000000017941 */ /* 0x000fea0003800200 */
.L_x_7699:
[----:B------:R-:W-:Y:S01]  /*0e40*/  IMAD.SHL.U32 R0, R0, 0x200000, RZ ;  /* 0x0020000000007824 */ /* 0x000fe200078e00ff */
[----:B------:R-:W-:-:S04]  /*0e50*/  LEA R3, R3, 0x37800000, 0x17 ;  /* 0x3780000003037811 */ /* 0x000fc800078eb8ff */
[----:B------:R-:W-:-:S07]  /*0e60*/  LOP3.LUT R0, R3, R0, R7, 0xfe, !PT ;  /* 0x0000000003007212 */ /* 0x000fce00078efe07 */
.L_x_7698:
[----:B------:R-:W-:Y:S05]  /*0e70*/  BSYNC.RECONVERGENT B0 ;  /* 0x0000000000007941 */ /* 0x000fea0003800200 */
.L_x_7697:
[----:B------:R-:W-:-:S04]  /*0e80*/  F2FP.BF16.F32.PACK_AB R0, RZ, R0 ;  /* 0x00000000ff00723e */ /* 0x000fc800000010ff */
[----:B------:R-:W-:Y:S01]  /*0e90*/  PRMT R18, R0, 0x7610, R18 ;  /* 0x0000761000127816 */ /* 0x000fe20000000012 */
[----:B------:R-:W-:Y:S06]  /*0ea0*/  BRA `(.L_x_7678) ;  /* 0x0000000000b47947 */ /* 0x000fec0003800000 */
.L_x_7690:
[----:B------:R-:W-:-:S09]  /*0eb0*/  UISETP.NE.AND UP0, UPT, UR4, 0x1c, UPT ;  /* 0x0000001c0400788c */ /* 0x000fd2000bf05270 */
[----:B------:R-:W-:Y:S05]  /*0ec0*/  BRA.U !UP0, `(.L_x_7701) ;  /* 0x00000001089c7547 */ /* 0x000fea000b800000 */
[----:B------:R-:W-:-:S09]  /*0ed0*/  UISETP.NE.AND UP0, UPT, UR4, 0x1d, UPT ;  /* 0x0000001d0400788c */ /* 0x000fd2000bf05270 */
[----:B------:R-:W-:Y:S05]  /*0ee0*/  BRA.U !UP0, `(.L_x_7702) ;  /* 0x0000000108807547 */ /* 0x000fea000b800000 */
[----:B------:R-:W-:-:S09]  /*0ef0*/  UISETP.NE.AND UP0, UPT, UR4, 0x2c, UPT ;  /* 0x0000002c0400788c */ /* 0x000fd2000bf05270 */
[----:B------:R-:W-:Y:S05]  /*0f00*/  BRA.U !UP0, `(.L_x_7703) ;  /* 0x0000000108487547 */ /* 0x000fea000b800000 */
.L_x_7677:
        /* <DEDUP_REMOVED lines=16> */
.L_x_7704:
[----:B------:R-:W-:Y:S01]  /*1010*/  PRMT R18, RZ, 0x7610, R18 ;  /* 0x00007610ff127816 */ /* 0x000fe20000000012 */
[----:B------:R-:W-:Y:S06]  /*1020*/  BRA `(.L_x_7678) ;  /* 0x0000000000547947 */ /* 0x000fec0003800000 */
.L_x_7703:
        /* <DEDUP_REMOVED lines=8> */
.L_x_7706:
[----:B------:R-:W-:Y:S05]  /*10b0*/  BSYNC.RECONVERGENT B0 ;  /* 0x0000000000007941 */ /* 0x000fea0003800200 */
.L_x_7705:
[----:B------:R-:W-:-:S04]  /*10c0*/  F2FP.BF16.F32.PACK_AB R0, RZ, R0 ;  /* 0x00000000ff00723e */ /* 0x000fc800000010ff */
[----:B------:R-:W-:Y:S01]  /*10d0*/  PRMT R18, R0, 0x7610, R18 ;  /* 0x0000761000127816 */ /* 0x000fe20000000012 */
[----:B------:R-:W-:Y:S06]  /*10e0*/  BRA `(.L_x_7678) ;  /* 0x0000000000247947 */ /* 0x000fec0003800000 */
.L_x_7702:
[----:B------:R-:W2:Y:S02]  /*10f0*/  LDG.E.64 R4, desc[UR36][R4.64] ;  /* 0x0000002404047981 */ /* 0x000ea4000c1e1b00 */
[----:B--2---:R-:W0:Y:S02]  /*1100*/  I2F.U64 R0, R4 ;  /* 0x0000000400007312 */ /* 0x004e240000301000 */
[----:B0-----:R-:W-:-:S04]  /*1110*/  F2FP.BF16.F32.PACK_AB R0, RZ, R0 ;  /* 0x00000000ff00723e */ /* 0x001fc800000010ff */
[----:B------:R-:W-:Y:S01]  /*1120*/  PRMT R18, R0, 0x7610, R18 ;  /* 0x0000761000127816 */ /* 0x000fe20000000012 */
[----:B------:R-:W-:Y:S06]  /*1130*/  BRA `(.L_x_7678) ;  /* 0x0000000000107947 */ /* 0x000fec0003800000 */
.L_x_7701:
[----:B------:R-:W2:Y:S02]  /*1140*/  LDG.E R4, desc[UR36][R4.64] ;  /* 0x0000002404047981 */ /* 0x000ea4000c1e1900 */
[----:B--2---:R-:W-:-:S04]  /*1150*/  I2FP.F32.U32 R0, R4 ;  /* 0x0000000400007245 */ /* 0x004fc80000201000 */
[----:B------:R-:W-:-:S04]  /*1160*/  F2FP.BF16.F32.PACK_AB R0, RZ, R0 ;  /* 0x00000000ff00723e */ /* 0x000fc800000010ff */
[----:B------:R-:W-:-:S07]  /*1170*/  PRMT R18, R0, 0x7610, R18 ;  /* 0x0000761000127816 */ /* 0x000fce0000000012 */
.L_x_7678:
[----:B------:R-:W-:-:S07]  /*1180*/  VIADD R23, R25, 0x80 ;  /* 0x0000008019177836 */ /* 0x000fce0000000000 */
.L_x_7672:
[----:B------:R-:W-:Y:S05]  /*1190*/  BSYNC.RECONVERGENT B6 ;  /* 0x0000000000067941 */ /* 0x000fea0003800200 */
.L_x_7671:
        /* <DEDUP_REMOVED lines=26> */
.L_x_7712:
[----:B------:R-:W2:Y:S02]  /*1340*/  LDG.E.U8 R4, desc[UR36][R4.64] ;  /* 0x0000002404047981 */ /* 0x000ea4000c1e1100 */
[----:B--2---:R-:W-:-:S04]  /*1350*/  I2FP.F32.U32 R0, R4 ;  /* 0x0000000400007245 */ /* 0x004fc80000201000 */
[----:B------:R-:W-:-:S04]  /*1360*/  F2FP.BF16.F32.PACK_AB R0, RZ, R0 ;  /* 0x00000000ff00723e */ /* 0x000fc800000010ff */
[----:B------:R-:W-:Y:S01]  /*1370*/  PRMT R17, R0, 0x7610, R17 ;  /* 0x0000761000117816 */ /* 0x000fe20000000011 */
[----:B------:R-:W-:Y:S06]  /*1380*/  BRA `(.L_x_7714) ;  /* 0x0000000c00c47947 */ /* 0x000fec0003800000 */
.L_x_7711:
        /* <DEDUP_REMOVED lines=11> */
.L_x_7716:
[----:B------:R-:W2:Y:S02]  /*1440*/  LDG.E R4, desc[UR36][R4.64] ;  /* 0x0000002404047981 */ /* 0x000ea4000c1e1900 */
[----:B--2---:R-:W-:-:S04]  /*1450*/  I2FP.F32.S32 R0, R4 ;  /* 0x0000000400007245 */ /* 0x004fc80000201400 */
[----:B------:R-:W-:-:S04]  /*1460*/  F2FP.BF16.F32.PACK_AB R0, RZ, R0 ;  /* 0x00000000ff00723e */ /* 0x000fc800000010ff */
[----:B------:R-:W-:Y:S01]  /*1470*/  PRMT R17, R0, 0x7610, R17 ;  /* 0x0000761000117816 */ /* 0x000fe20000000011 */
[----:B------:R-:W-:Y:S06]  /*1480*/  BRA `(.L_x_7714) ;  /* 0x0000000c00847947 */ /* 0x000fec0003800000 */
.L_x_7715:
[----:B------:R-:W2:Y:S02]  /*1490*/  LDG.E.U16 R4, desc[UR36][R4.64] ;  /* 0x0000002404047981 */ /* 0x000ea4000c1e1500 */
[----:B--2---:R-:W0:Y:S02]  /*14a0*/  I2F.S16 R0, R4 ;  /* 0x0000000400007306 */ /* 0x004e240000101400 */
[----:B0-----:R-:W-:-:S04]  /*14b0*/  F2FP.BF16.F32.PACK_AB R0, RZ, R0 ;  /* 0x00000000ff00723e */ /* 0x001fc800000010ff */
[----:B------:R-:W-:Y:S01]  /*14c0*/  PRMT R17, R0, 0x7610, R17 ;  /* 0x0000761000117816 */ /* 0x000fe20000000011 */
[----:B------:R-:W-:Y:S06]  /*14d0*/  BRA `(.L_x_7714) ;  /* 0x0000000c00707947 */ /* 0x000fec0003800000 */
.L_x_7710:
        /* <DEDUP_REMOVED lines=9> */
.L_x_7718:
[----:B------:R-:W2:Y:S02]  /*1570*/  LDG.E.U16 R0, desc[UR36][R4.64] ;  /* 0x0000002404007981 */ /* 0x000ea4000c1e1500 */
[----:B--2---:R-:W-:-:S05]  /*1580*/  HADD2.F32 R0, -RZ, R0.H0_H0 ;  /* 0x20000000ff007230 */ /* 0x004fca0000004100 */
[----:B------:R-:W-:-:S04]  /*1590*/  F2FP.BF16.F32.PACK_AB R0, RZ, R0 ;  /* 0x00000000ff00723e */ /* 0x000fc800000010ff */
[----:B------:R-:W-:Y:S01]  /*15a0*/  PRMT R17, R0, 0x7610, R17 ;  /* 0x0000761000117816 */ /* 0x000fe20000000011 */
[----:B------:R-:W-:Y:S06]  /*15b0*/  BRA `(.L_x_7714) ;  /* 0x0000000c00387947 */ /* 0x000fec0003800000 */
.L_x_7717:
        /* <DEDUP_REMOVED lines=9> */
.L_x_7720:
[----:B------:R-:W2:Y:S02]  /*1650*/  LDG.E.U16 R4, desc[UR36][R4.64] ;  /* 0x0000002404047981 */ /* 0x000ea4000c1e1500 */
[----:B--2---:R-:W-:-:S05]  /*1660*/  HADD2.F32 R0, -RZ, R4.H0_H0 ;  /* 0x20000004ff007230 */ /* 0x004fca0000004100 */
[----:B------:R-:W-:-:S04]  /*1670*/  F2FP.BF16.F32.PACK_AB R0, RZ, R0 ;  /* 0x00000000ff00723e */ /* 0x000fc800000010ff */
[----:B------:R-:W-:Y:S01]  /*1680*/  PRMT R17, R0, 0x7610, R17 ;  /* 0x0000761000117816 */ /* 0x000fe20000000011 */
[----:B------:R-:W-:Y:S06]  /*1690*/  BRA `(.L_x_7714) ;  /* 0x0000000c00007947 */ /* 0x000fec0003800000 */
.L_x_7719:
        /* <DEDUP_REMOVED lines=9> */
.L_x_7709:
        /* <DEDUP_REMOVED lines=14> */
.L_x_7723:
        /* <DEDUP_REMOVED lines=9> */
.L_x_7722:
        /* <DEDUP_REMOVED lines=27> */
.L_x_7725:
        /* <DEDUP_REMOVED lines=15> */
.L_x_7724:
[----:B------:R0:W5:Y:S01]  /*1b40*/  LDG.E.U16 R17, desc[UR36][R4.64] ;  /* 0x0000002404117981 */ /* 0x000162000c1e1500 */
[----:B------:R-:W-:Y:S05]  /*1b50*/  BRA `(.L_x_7714) ;  /* 0x0000000400d07947 */ /* 0x000fea0003800000 */
.L_x_7721:
        /* <DEDUP_REMOVED lines=13> */
.L_x_7728:
        /* <DEDUP_REMOVED lines=21> */
.L_x_7732:
[----:B------:R-:W-:Y:S05]  /*1d80*/  BSYNC.RECONVERGENT B1 ;  /* 0x0000000000017941 */ /* 0x000fea0003800200 */
.L_x_7731:
[----:B------:R-:W-:Y:S01]  /*1d90*/  IMAD.SHL.U32 R0, R0, 0x100000, RZ ;  /* 0x0010000000007824 */ /* 0x000fe200078e00ff */
[----:B------:R-:W-:-:S04]  /*1da0*/  LEA R3, R3, 0x3b800000, 0x17 ;  /* 0x3b80000003037811 */ /* 0x000fc800078eb8ff */
[----:B------:R-:W-:-:S07]  /*1db0*/  LOP3.LUT R0, R3, R0, R7, 0xfe, !PT ;  /* 0x0000000003007212 */ /* 0x000fce00078efe07 */
.L_x_7730:
[----:B------:R-:W-:Y:S05]  /*1dc0*/  BSYNC.RECONVERGENT B0 ;  /* 0x0000000000007941 */ /* 0x000fea0003800200 */
.L_x_7729:
[----:B------:R-:W-:-:S04]  /*1dd0*/  F2FP.BF16.F32.PACK_AB R0, RZ, R0 ;  /* 0x00000000ff00723e */ /* 0x000fc800000010ff */
[----:B------:R-:W-:Y:S01]  /*1de0*/  PRMT R17, R0, 0x7610, R17 ;  /* 0x0000761000117816 */ /* 0x000fe20000000011 */
[----:B------:R-:W-:Y:S06]  /*1df0*/  BRA `(.L_x_7714) ;  /* 0x0000000400287947 */ /* 0x000fec0003800000 */
.L_x_7727:
        /* <DEDUP_REMOVED lines=21> */
.L_x_7736:
[----:B------:R-:W-:Y:S05]  /*1f50*/  BSYNC.RECONVERGENT B1 ;  /* 0x0000000000017941 */ /* 0x000fea0003800200 */
.L_x_7735:
[----:B------:R-:W-:Y:S01]  /*1f60*/  IMAD.SHL.U32 R0, R0, 0x200000, RZ ;  /* 0x0020000000007824 */ /* 0x000fe200078e00ff */
[----:B------:R-:W-:-:S04]  /*1f70*/  LEA R3, R3, 0x37800000, 0x17 ;  /* 0x3780000003037811 */ /* 0x000fc800078eb8ff */
[----:B------:R-:W-:-:S07]  /*1f80*/  LOP3.LUT R0, R3, R0, R7, 0xfe, !PT ;  /* 0x0000000003007212 */ /* 0x000fce00078efe07 */
.L_x_7734:
[----:B------:R-:W-:Y:S05]  /*1f90*/  BSYNC.RECONVERGENT B0 ;  /* 0x0000000000007941 */ /* 0x000fea0003800200 */
.L_x_7733:
[----:B------:R-:W-:-:S04]  /*1fa0*/  F2FP.BF16.F32.PACK_AB R0, RZ, R0 ;  /* 0x00000000ff00723e */ /* 0x000fc800000010ff */
[----:B------:R-:W-:Y:S01]  /*1fb0*/  PRMT R17, R0, 0x7610, R17 ;  /* 0x0000761000117816 */ /* 0x000fe20000000011 */
[----:B------:R-:W-:Y:S06]  /*1fc0*/  BRA `(.L_x_7714) ;  /* 0x0000000000b47947 */ /* 0x000fec0003800000 */
.L_x_7726:
        /* <DEDUP_REMOVED lines=14> */
.L_x_7740:
[----:B------:R-:W-:Y:S05]  /*20b0*/  BSYNC.RECONVERGENT B0 ;  /* 0x0000000000007941 */ /* 0x000fea0003800200 */
.L_x_7739:
[----:B------:R-:W-:-:S04]  /*20c0*/  F2FP.BF16.F32.PACK_AB R0, RZ, R0 ;  /* 0x00000000ff00723e */ /* 0x000fc800000010ff */
[----:B------:R-:W-:Y:S01]  /*20d0*/  PRMT R17, R0, 0x7610, R17 ;  /* 0x0000761000117816 */ /* 0x000fe20000000011 */
[----:B------:R-:W-:Y:S06]  /*20e0*/  BRA `(.L_x_7714) ;  /* 0x00000000006c7947 */ /* 0x000fec0003800000 */
.L_x_7713:
        /* <DEDUP_REMOVED lines=16> */
.L_x_7741:
[----:B------:R-:W-:Y:S01]  /*21f0*/  PRMT R17, RZ, 0x7610, R17 ;  /* 0x00007610ff117816 */ /* 0x000fe20000000011 */
[----:B------:R-:W-:Y:S06]  /*2200*/  BRA `(.L_x_7714) ;  /* 0x0000000000247947 */ /* 0x000fec0003800000 */
.L_x_7738:
[----:B------:R-:W2:Y:S02]  /*2210*/  LDG.E.64 R4, desc[UR36][R4.64] ;  /* 0x0000002404047981 */ /* 0x000ea4000c1e1b00 */
[----:B--2---:R-:W0:Y:S02]  /*2220*/  I2F.U64 R0, R4 ;  /* 0x0000000400007312 */ /* 0x004e240000301000 */
[----:B0-----:R-:W-:-:S04]  /*2230*/  F2FP.BF16.F32.PACK_AB R0, RZ, R0 ;  /* 0x00000000ff00723e */ /* 0x001fc800000010ff */
[----:B------:R-:W-:Y:S01]  /*2240*/  PRMT R17, R0, 0x7610, R17 ;  /* 0x0000761000117816 */ /* 0x000fe20000000011 */
[----:B------:R-:W-:Y:S06]  /*2250*/  BRA `(.L_x_7714) ;  /* 0x0000000000107947 */ /* 0x000fec0003800000 */
.L_x_7737:
[----:B------:R-:W2:Y:S02]  /*2260*/  LDG.E R4, desc[UR36][R4.64] ;  /* 0x0000002404047981 */ /* 0x000ea4000c1e1900 */
[----:B--2---:R-:W-:-:S04]  /*2270*/  I2FP.F32.U32 R0, R4 ;  /* 0x0000000400007245 */ /* 0x004fc80000201000 */
[----:B------:R-:W-:-:S04]  /*2280*/  F2FP.BF16.F32.PACK_AB R0, RZ, R0 ;  /* 0x00000000ff00723e */ /* 0x000fc800000010ff */
[----:B------:R-:W-:-:S07]  /*2290*/  PRMT R17, R0, 0x7610, R17 ;  /* 0x0000761000117816 */ /* 0x000fce0000000011 */
.L_x_7714:
[----:B------:R-:W-:-:S07]  /*22a0*/  VIADD R23, R23, 0x80 ;  /* 0x0000008017177836 */ /* 0x000fce0000000000 */
.L_x_7708:
[----:B------:R-:W-:Y:S05]  /*22b0*/  BSYNC.RECONVERGENT B6 ;  /* 0x0000000000067941 */ /* 0x000fea0003800200 */
.L_x_7707:
        /* <DEDUP_REMOVED lines=26> */
.L_x_7747:
[----:B------:R-:W2:Y:S02]  /*2460*/  LDG.E.U8 R4, desc[UR36][R4.64] ;  /* 0x0000002404047981 */ /* 0x000ea4000c1e1100 */
[----:B--2---:R-:W-:-:S04]  /*2470*/  I2FP.F32.U32 R0, R4 ;  /* 0x0000000400007245 */ /* 0x004fc80000201000 */
[----:B------:R-:W-:-:S04]  /*2480*/  F2FP.BF16.F32.PACK_AB R0, RZ, R0 ;  /* 0x00000000ff00723e */ /* 0x000fc800000010ff */
[----:B------:R-:W-:Y:S01]  /*2490*/  PRMT R19, R0, 0x7610, R19 ;  /* 0x0000761000137816 */ /* 0x000fe20000000013 */
[----:B------:R-:W-:Y:S06]  /*24a0*/  BRA `(.L_x_7749) ;  /* 0x0000000c00c47947 */ /* 0x000fec0003800000 */
.L_x_7746:
        /* <DEDUP_REMOVED lines=11> */
.L_x_7751:
[----:B------:R-:W2:Y:S02]  /*2560*/  LDG.E R4, desc[UR36][R4.64] ;  /* 0x0000002404047981 */ /* 0x000ea4000c1e1900 */
[----:B--2---:R-:W-:-:S04]  /*2570*/  I2FP.F32.S32 R0, R4 ;  /* 0x0000000400007245 */ /* 0x004fc80000201400 */
[----:B------:R-:W-:-:S04]  /*2580*/  F2FP.BF16.F32.PACK_AB R0, RZ, R0 ;  /* 0x00000000ff00723e */ /* 0x000fc800000010ff */
[----:B------:R-:W-:Y:S01]  /*2590*/  PRMT R19, R0, 0x7610, R19 ;  /* 0x0000761000137816 */ /* 0x000fe20000000013 */
[----:B------:R-:W-:Y:S06]  /*25a0*/  BRA `(.L_x_7749) ;  /* 0x0000000c00847947 */ /* 0x000fec0003800000 */
.L_x_7750:
[----:B------:R-:W2:Y:S02]  /*25b0*/  LDG.E.U16 R4, desc[UR36][R4.64] ;  /* 0x0000002404047981 */ /* 0x000ea4000c1e1500 */
[----:B--2---:R-:W0:Y:S02]  /*25c0*/  I2F.S16 R0, R4 ;  /* 0x0000000400007306 */ /* 0x004e240000101400 */
[----:B0-----:R-:W-:-:S04]  /*25d0*/  F2FP.BF16.F32.PACK_AB R0, RZ, R0 ;  /* 0x00000000ff00723e */ /* 0x001fc800000010ff */
[----:B------:R-:W-:Y:S01]  /*25e0*/  PRMT R19, R0, 0x7610, R19 ;  /* 0x0000761000137816 */ /* 0x000fe20000000013 */
[----:B------:R-:W-:Y:S06]  /*25f0*/  BRA `(.L_x_7749) ;  /* 0x0000000c00707947 */ /* 0x000fec0003800000 */
.L_x_7745:
        /* <DEDUP_REMOVED lines=9> */
.L_x_7753:
[----:B------:R-:W2:Y:S02]  /*2690*/  LDG.E.U16 R0, desc[UR36][R4.64] ;  /* 0x0000002404007981 */ /* 0x000ea4000c1e1500 */
[----:B--2---:R-:W-:-:S05]  /*26a0*/  HADD2.F32 R0, -RZ, R0.H0_H0 ;  /* 0x20000000ff007230 */ /* 0x004fca0000004100 */
[----:B------:R-:W-:-:S04]  /*26b0*/  F2FP.BF16.F32.PACK_AB R0, RZ, R0 ;  /* 0x00000000ff00723e */ /* 0x000fc800000010ff */
[----:B------:R-:W-:Y:S01]  /*26c0*/  PRMT R19, R0, 0x7610, R19 ;  /* 0x0000761000137816 */ /* 0x000fe20000000013 */
[----:B------:R-:W-:Y:S06]  /*26d0*/  BRA `(.L_x_7749) ;  /* 0x0000000c00387947 */ /* 0x000fec0003800000 */
.L_x_7752:
        /* <DEDUP_REMOVED lines=9> */
.L_x_7755:
[----:B------:R-:W2:Y:S02]  /*2770*/  LDG.E.U16 R4, desc[UR36][R4.64] ;  /* 0x0000002404047981 */ /* 0x000ea4000c1e1500 */
[----:B--2---:R-:W-:-:S05]  /*2780*/  HADD2.F32 R0, -RZ, R4.H0_H0 ;  /* 0x20000004ff007230 */ /* 0x004fca0000004100 */
[----:B------:R-:W-:-:S04]  /*2790*/  F2FP.BF16.F32.PACK_AB R0, RZ, R0 ;  /* 0x00000000ff00723e */ /* 0x000fc800000010ff */
[----:B------:R-:W-:Y:S01]  /*27a0*/  PRMT R19, R0, 0x7610, R19 ;  /* 0x0000761000137816 */ /* 0x000fe20000000013 */
[----:B------:R-:W-:Y:S06]  /*27b0*/  BRA `(.L_x_7749) ;  /* 0x0000000c00007947 */ /* 0x000fec0003800000 */
.L_x_7754:
        /* <DEDUP_REMOVED lines=9> */
.L_x_7744:
        /* <DEDUP_REMOVED lines=14> */
.L_x_7758:
        /* <DEDUP_REMOVED lines=9> */
.L_x_7757:
        /* <DEDUP_REMOVED lines=27> */
.L_x_7760:
        /* <DEDUP_REMOVED lines=15> */
.L_x_7759:
[----:B------:R0:W5:Y:S01]  /*2c60*/  LDG.E.U16 R19, desc[UR36][R4.64] ;  /* 0x0000002404137981 */ /* 0x000162000c1e1500 */
[----:B------:R-:W-:Y:S05]  /*2c70*/  BRA `(.L_x_7749) ;  /* 0x0000000400d07947 */ /* 0x000fea0003800000 */
.L_x_7756:
        /* <DEDUP_REMOVED lines=13> */
.L_x_7763:
        /* <DEDUP_REMOVED lines=21> */
.L_x_7767:
[----:B------:R-:W-:Y:S05]  /*2ea0*/  BSYNC.RECONVERGENT B1 ;  /* 0x0000000000017941 */ /* 0x000fea0003800200 */
.L_x_7766:
[----:B------:R-:W-:Y:S01]  /*2eb0*/  IMAD.SHL.U32 R0, R0, 0x100000, RZ ;  /* 0x0010000000007824 */ /* 0x000fe200078e00ff */
[----:B------:R-:W-:-:S04]  /*2ec0*/  LEA R3, R3, 0x3b800000, 0x17 ;  /* 0x3b80000003037811 */ /* 0x000fc800078eb8ff */
[----:B------:R-:W-:-:S07]  /*2ed0*/  LOP3.LUT R0, R3, R0, R7, 0xfe, !PT ;  /* 0x0000000003007212 */ /* 0x000fce00078efe07 */
.L_x_7765:
[----:B------:R-:W-:Y:S05]  /*2ee0*/  BSYNC.RECONVERGENT B0 ;  /* 0x0000000000007941 */ /* 0x000fea0003800200 */
.L_x_7764:
[----:B------:R-:W-:-:S04]  /*2ef0*/  F2FP.BF16.F32.PACK_AB R0, RZ, R0 ;  /* 0x00000000ff00723e */ /* 0x000fc800000010ff */
[----:B------:R-:W-:Y:S01]  /*2f00*/  PRMT R19, R0, 0x7610, R19 ;  /* 0x0000761000137816 */ /* 0x000fe20000000013 */
[----:B------:R-:W-:Y:S06]  /*2f10*/  BRA `(.L_x_7749) ;  /* 0x0000000400287947 */ /* 0x000fec0003800000 */
.L_x_7762:
        /* <DEDUP_REMOVED lines=21> */
.L_x_7771:
[----:B------:R-:W-:Y:S05]  /*3070*/  BSYNC.RECONVERGENT B1 ;  /* 0x0000000000017941 */ /* 0x000fea0003800200 */
.L_x_7770:
[----:B------:R-:W-:Y:S01]  /*3080*/  IMAD.SHL.U32 R0, R0, 0x200000, RZ ;  /* 0x0020000000007824 */ /* 0x000fe200078e00ff */
[----:B------:R-:W-:-:S04]  /*3090*/  LEA R3, R3, 0x37800000, 0x17 ;  /* 0x3780000003037811 */ /* 0x000fc800078eb8ff */
[----:B------:R-:W-:-:S07]  /*30a0*/  LOP3.LUT R0, R3, R0, R7, 0xfe, !PT ;  /* 0x0000000003007212 */ /* 0x000fce00078efe07 */
.L_x_7769:
[----:B------:R-:W-:Y:S05]  /*30b0*/  BSYNC.RECONVERGENT B0 ;  /* 0x0000000000007941 */ /* 0x000fea0003800200 */
.L_x_7768:
[----:B------:R-:W-:-:S04]  /*30c0*/  F2FP.BF16.F32.PACK_AB R0, RZ, R0 ;  /* 0x00000000ff00723e */ /* 0x000fc800000010ff */
[----:B------:R-:W-:Y:S01]  /*30d0*/  PRMT R19, R0, 0x7610, R19 ;  /* 0x0000761000137816 */ /* 0x000fe20000000013 */
[----:B------:R-:W-:Y:S06]  /*30e0*/  BRA `(.L_x_7749) ;  /* 0x0000000000b47947 */ /* 0x000fec0003800000 */
.L_x_7761:
        /* <DEDUP_REMOVED lines=14> */
.L_x_7775:
[----:B------:R-:W-:Y:S05]  /*31d0*/  BSYNC.RECONVERGENT B0 ;  /* 0x0000000000007941 */ /* 0x000fea0003800200 */
.L_x_7774:
[----:B------:R-:W-:-:S04]  /*31e0*/  F2FP.BF16.F32.PACK_AB R0, RZ, R0 ;  /* 0x00000000ff00723e */ /* 0x000fc800000010ff */
[----:B------:R-:W-:Y:S01]  /*31f0*/  PRMT R19, R0, 0x7610, R19 ;  /* 0x0000761000137816 */ /* 0x000fe20000000013 */
[----:B------:R-:W-:Y:S06]  /*3200*/  BRA `(.L_x_7749) ;  /* 0x00000000006c7947 */ /* 0x000fec0003800000 */
.L_x_7748:
        /* <DEDUP_REMOVED lines=16> */
.L_x_7776:
[----:B------:R-:W-:Y:S01]  /*3310*/  PRMT R19, RZ, 0x7610, R19 ;  /* 0x00007610ff137816 */ /* 0x000fe20000000013 */
[----:B------:R-:W-:Y:S06]  /*3320*/  BRA `(.L_x_7749) ;  /* 0x0000000000247947 */ /* 0x000fec0003800000 */
.L_x_7773:
[----:B------:R-:W2:Y:S02]  /*3330*/  LDG.E.64 R4, desc[UR36][R4.64] ;  /* 0x0000002404047981 */ /* 0x000ea4000c1e1b00 */
[----:B--2---:R-:W0:Y:S02]  /*3340*/  I2F.U64 R0, R4 ;  /* 0x0000000400007312 */ /* 0x004e240000301000 */
[----:B0-----:R-:W-:-:S04]  /*3350*/  F2FP.BF16.F32.PACK_AB R0, RZ, R0 ;  /* 0x00000000ff00723e */ /* 0x001fc800000010ff */
[----:B------:R-:W-:Y:S01]  /*3360*/  PRMT R19, R0, 0x7610, R19 ;  /* 0x0000761000137816 */ /* 0x000fe20000000013 */
[----:B------:R-:W-:Y:S06]  /*3370*/  BRA `(.L_x_7749) ;  /* 0x0000000000107947 */ /* 0x000fec0003800000 */
.L_x_7772:
[----:B------:R-:W2:Y:S02]  /*3380*/  LDG.E R4, desc[UR36][R4.64] ;  /* 0x0000002404047981 */ /* 0x000ea4000c1e1900 */
[----:B--2---:R-:W-:-:S04]  /*3390*/  I2FP.F32.U32 R0, R4 ;  /* 0x0000000400007245 */ /* 0x004fc80000201000 */
[----:B------:R-:W-:-:S04]  /*33a0*/  F2FP.BF16.F32.PACK_AB R0, RZ, R0 ;  /* 0x00000000ff00723e */ /* 0x000fc800000010ff */
[----:B------:R-:W-:-:S07]  /*33b0*/  PRMT R19, R0, 0x7610, R19 ;  /* 0x0000761000137816 */ /* 0x000fce0000000013 */
.L_x_7749:
[----:B------:R-:W-:-:S07]  /*33c0*/  VIADD R23, R23, 0x80 ;  /* 0x0000008017177836 */ /* 0x000fce0000000000 */
.L_x_7743:
[----:B------:R-:W-:Y:S05]  /*33d0*/  BSYNC.RECONVERGENT B6 ;  /* 0x0000000000067941 */ /* 0x000fea0003800200 */
.L_x_7742:
        /* <DEDUP_REMOVED lines=26> */
.L_x_7782:
[----:B------:R-:W2:Y:S02]  /*3580*/  LDG.E.U8 R4, desc[UR36][R4.64] ;  /* 0x0000002404047981 */ /* 0x000ea4000c1e1100 */
[----:B--2---:R-:W-:-:S04]  /*3590*/  I2FP.F32.U32 R0, R4 ;  /* 0x0000000400007245 */ /* 0x004fc80000201000 */
[----:B------:R-:W-:-:S04]  /*35a0*/  F2FP.BF16.F32.PACK_AB R0, RZ, R0 ;  /* 0x00000000ff00723e */ /* 0x000fc800000010ff */
[----:B------:R-:W-:Y:S01]  /*35b0*/  PRMT R3, R0, 0x7610, R3 ;  /* 0x0000761000037816 */ /* 0x000fe20000000003 */
[----:B------:R-:W-:Y:S06]  /*35c0*/  BRA `(.L_x_7778) ;  /* 0x0000000c00c07947 */ /* 0x000fec0003800000 */
.L_x_7781:
        /* <DEDUP_REMOVED lines=11> */
.L_x_7785:
[----:B------:R-:W2:Y:S02]  /*3680*/  LDG.E R4, desc[UR36][R4.64] ;  /* 0x0000002404047981 */ /* 0x000ea4000c1e1900 */
[----:B--2---:R-:W-:-:S04]  /*3690*/  I2FP.F32.S32 R0, R4 ;  /* 0x0000000400007245 */ /* 0x004fc80000201400 */
[----:B------:R-:W-:-:S04]  /*36a0*/  F2FP.BF16.F32.PACK_AB R0, RZ, R0 ;  /* 0x00000000ff00723e */ /* 0x000fc800000010ff */
[----:B------:R-:W-:Y:S01]  /*36b0*/  PRMT R3, R0, 0x7610, R3 ;  /* 0x0000761000037816 */ /* 0x000fe20000000003 */
[----:B------:R-:W-:Y:S06]  /*36c0*/  BRA `(.L_x_7778) ;  /* 0x0000000c00807947 */ /* 0x000fec0003800000 */
.L_x_7784:
[----:B------:R-:W2:Y:S02]  /*36d0*/  LDG.E.U16 R4, desc[UR36][R4.64] ;  /* 0x0000002404047981 */ /* 0x000ea4000c1e1500 */
[----:B--2---:R-:W0:Y:S02]  /*36e0*/  I2F.S16 R0, R4 ;  /* 0x0000000400007306 */ /* 0x004e240000101400 */
[----:B0-----:R-:W-:-:S04]  /*36f0*/  F2FP.BF16.F32.PACK_AB R0, RZ, R0 ;  /* 0x00000000ff00723e */ /* 0x001fc800000010ff */
[----:B------:R-:W-:Y:S01]  /*3700*/  PRMT R3, R0, 0x7610, R3 ;  /* 0x0000761000037816 */ /* 0x000fe20000000003 */
[----:B------:R-:W-:Y:S06]  /*3710*/  BRA `(.L_x_7778) ;  /* 0x0000000c006c7947 */ /* 0x000fec0003800000 */
.L_x_7780:
        /* <DEDUP_REMOVED lines=9> */
.L_x_7787:
[----:B------:R-:W2:Y:S02]  /*37b0*/  LDG.E.U16 R0, desc[UR36][R4.64] ;  /* 0x0000002404007981 */ /* 0x000ea4000c1e1500 */
[----:B--2---:R-:W-:-:S05]  /*37c0*/  HADD2.F32 R0, -RZ, R0.H0_H0 ;  /* 0x20000000ff007230 */ /* 0x004fca0000004100 */
[----:B------:R-:W-:-:S04]  /*37d0*/  F2FP.BF16.F32.PACK_AB R0, RZ, R0 ;  /* 0x00000000ff00723e */ /* 0x000fc800000010ff */
[----:B------:R-:W-:Y:S01]  /*37e0*/  PRMT R3, R0, 0x7610, R3 ;  /* 0x0000761000037816 */ /* 0x000fe20000000003 */
[----:B------:R-:W-:Y:S06]  /*37f0*/  BRA `(.L_x_7778) ;  /* 0x0000000c00347947 */ /* 0x000fec0003800000 */
.L_x_7786:
        /* <DEDUP_REMOVED lines=9> */
.L_x_7789:
[----:B------:R-:W2:Y:S02]  /*3890*/  LDG.E.U16 R4, desc[UR36][R4.64] ;  /* 0x0000002404047981 */ /* 0x000ea4000c1e1500 */
[----:B--2---:R-:W-:-:S05]  /*38a0*/  HADD2.F32 R0, -RZ, R4.H0_H0 ;  /* 0x20000004ff007230 */ /* 0x004fca0000004100 */
[----:B------:R-:W-:-:S04]  /*38b0*/  F2FP.BF16.F32.PACK_AB R0, RZ, R0 ;  /* 0x00000000ff00723e */ /* 0x000fc800000010ff */
[----:B------:R-:W-:Y:S01]  /*38c0*/  PRMT R3, R0, 0x7610, R3 ;  /* 0x0000761000037816 */ /* 0x000fe20000000003 */
[----:B------:R-:W-:Y:S06]  /*38d0*/  BRA `(.L_x_7778) ;  /* 0x0000000800fc7947 */ /* 0x000fec0003800000 */
.L_x_7788:
        /* <DEDUP_REMOVED lines=9> */
.L_x_7779:
        /* <DEDUP_REMOVED lines=14> */
.L_x_7792:
        /* <DEDUP_REMOVED lines=9> */
.L_x_7791:
        /* <DEDUP_REMOVED lines=24> */
[----:B------:R-:W-:Y:S01]  /*3c60*/  F2FP.BF16.F32.PACK_AB R3, RZ, R3 ;  /* 0x00000003ff03723e */ /* 0x000fe200000010ff */
[----:B------:R-:W-:Y:S06]  /*3c70*/  BRA `(.L_x_7778) ;  /* 0x0000000800147947 */ /* 0x000fec0003800000 */
.L_x_7794:
        /* <DEDUP_REMOVED lines=15> */
.L_x_7793:
[----:B------:R1:W5:Y:S01]  /*3d70*/  LDG.E.U16 R3, desc[UR36][R4.64] ;  /* 0x0000002404037981 */ /* 0x000362000c1e1500 */
[----:B------:R-:W-:Y:S05]  /*3d80*/  BRA `(.L_x_7778) ;  /* 0x0000000400d07947 */ /* 0x000fea0003800000 */
.L_x_7790:
        /* <DEDUP_REMOVED lines=13> */
.L_x_7797:
        /* <DEDUP_REMOVED lines=21> */
.L_x_7801:
[----:B------:R-:W-:Y:S05]  /*3fb0*/  BSYNC.RECONVERGENT B1 ;  /* 0x0000000000017941 */ /* 0x000fea0003800200 */
.L_x_7800:
[----:B------:R-:W-:Y:S01]  /*3fc0*/  IMAD.SHL.U32 R0, R0, 0x100000, RZ ;  /* 0x0010000000007824 */ /* 0x000fe200078e00ff */
[----:B------:R-:W-:-:S04]  /*3fd0*/  LEA R3, R3, 0x3b800000, 0x17 ;  /* 0x3b80000003037811 */ /* 0x000fc800078eb8ff */
[----:B------:R-:W-:-:S07]  /*3fe0*/  LOP3.LUT R0, R3, R0, R7, 0xfe, !PT ;  /* 0x0000000003007212 */ /* 0x000fce00078efe07 */
.L_x_7799:
[----:B------:R-:W-:Y:S05]  /*3ff0*/  BSYNC.RECONVERGENT B0 ;  /* 0x0000000000007941 */ /* 0x000fea0003800200 */
.L_x_7798:
[----:B------:R-:W-:-:S04]  /*4000*/  F2FP.BF16.F32.PACK_AB R0, RZ, R0 ;  /* 0x00000000ff00723e */ /* 0x000fc800000010ff */
[----:B------:R-:W-:Y:S01]  /*4010*/  PRMT R3, R0, 0x7610, R3 ;  /* 0x0000761000037816 */ /* 0x000fe20000000003 */
[----:B------:R-:W-:Y:S06]  /*4020*/  BRA `(.L_x_7778) ;  /* 0x0000000400287947 */ /* 0x000fec0003800000 */
.L_x_7796:
        /* <DEDUP_REMOVED lines=21> */
.L_x_7805:
[----:B------:R-:W-:Y:S05]  /*4180*/  BSYNC.RECONVERGENT B1 ;  /* 0x0000000000017941 */ /* 0x000fea0003800200 */
.L_x_7804:
[----:B------:R-:W-:Y:S01]  /*4190*/  IMAD.SHL.U32 R0, R0, 0x200000, RZ ;  /* 0x0020000000007824 */ /* 0x000fe200078e00ff */
[----:B------:R-:W-:-:S04]  /*41a0*/  LEA R3, R3, 0x37800000, 0x17 ;  /* 0x3780000003037811 */ /* 0x000fc800078eb8ff */
[----:B------:R-:W-:-:S07]  /*41b0*/  LOP3.LUT R0, R3, R0, R7, 0xfe, !PT ;  /* 0x0000000003007212 */ /* 0x000fce00078efe07 */
.L_x_7803:
[----:B------:R-:W-:Y:S05]  /*41c0*/  BSYNC.RECONVERGENT B0 ;  /* 0x0000000000007941 */ /* 0x000fea0003800200 */
.L_x_7802:
[----:B------:R-:W-:-:S04]  /*41d0*/  F2FP.BF16.F32.PACK_AB R0, RZ, R0 ;  /* 0x00000000ff00723e */ /* 0x000fc800000010ff */
[----:B------:R-:W-:Y:S01]  /*41e0*/  PRMT R3, R0, 0x7610, R3 ;  /* 0x0000761000037816 */ /* 0x000fe20000000003 */
[----:B------:R-:W-:Y:S06]  /*41f0*/  BRA `(.L_x_7778) ;  /* 0x0000000000b47947 */ /* 0x000fec0003800000 */
.L_x_7795:
        /* <DEDUP_REMOVED lines=14> */
.L_x_7809:
[----:B------:R-:W-:Y:S05]  /*42e0*/  BSYNC.RECONVERGENT B0 ;  /* 0x0000000000007941 */ /* 0x000fea0003800200 */
.L_x_7808:
[----:B------:R-:W-:-:S04]  /*42f0*/  F2FP.BF16.F32.PACK_AB R0, RZ, R0 ;  /* 0x00000000ff00723e */ /* 0x000fc800000010ff */
[----:B------:R-:W-:Y:S01]  /*4300*/  PRMT R3, R0, 0x7610, R3 ;  /* 0x0000761000037816 */ /* 0x000fe20000000003 */
[----:B------:R-:W-:Y:S06]  /*4310*/  BRA `(.L_x_7778) ;  /* 0x00000000006c7947 */ /* 0x000fec0003800000 */
.L_x_7783:
        /* <DEDUP_REMOVED lines=16> */
.L_x_7810:
[----:B------:R-:W-:Y:S01]  /*4420*/  PRMT R3, RZ, 0x7610, R3 ;  /* 0x00007610ff037816 */ /* 0x000fe20000000003 */
[----:B------:R-:W-:Y:S06]  /*4430*/  BRA `(.L_x_7778) ;  /* 0x0000000000247947 */ /* 0x000fec0003800000 */
.L_x_7807:
[----:B------:R-:W2:Y:S02]  /*4440*/  LDG.E.64 R4, desc[UR36][R4.64] ;  /* 0x0000002404047981 */ /* 0x000ea4000c1e1b00 */
[----:B--2---:R-:W0:Y:S02]  /*4450*/  I2F.U64 R0, R4 ;  /* 0x0000000400007312 */ /* 0x004e240000301000 */
[----:B0-----:R-:W-:-:S04]  /*4460*/  F2FP.BF16.F32.PACK_AB R0, RZ, R0 ;  /* 0x00000000ff00723e */ /* 0x001fc800000010ff */
[----:B------:R-:W-:Y:S01]  /*4470*/  PRMT R3, R0, 0x7610, R3 ;  /* 0x0000761000037816 */ /* 0x000fe20000000003 */
[----:B------:R-:W-:Y:S06]  /*4480*/  BRA `(.L_x_7778) ;  /* 0x0000000000107947 */ /* 0x000fec0003800000 */
.L_x_7806:
[----:B------:R-:W2:Y:S02]  /*4490*/  LDG.E R4, desc[UR36][R4.64] ;  /* 0x0000002404047981 */ /* 0x000ea4000c1e1900 */
[----:B--2---:R-:W-:-:S04]  /*44a0*/  I2FP.F32.U32 R0, R4 ;  /* 0x0000000400007245 */ /* 0x004fc80000201000 */
[----:B------:R-:W-:-:S04]  /*44b0*/  F2FP.BF16.F32.PACK_AB R0, RZ, R0 ;  /* 0x00000000ff00723e */ /* 0x000fc800000010ff */
[----:B------:R-:W-:-:S07]  /*44c0*/  PRMT R3, R0, 0x7610, R3 ;  /* 0x0000761000037816 */ /* 0x000fce0000000003 */
.L_x_7778:
[----:B------:R-:W-:Y:S05]  /*44d0*/  BSYNC.RECONVERGENT B6 ;  /* 0x0000000000067941 */ /* 0x000fea0003800200 */
.L_x_7777:
[----:B01----:R-:W0:Y:S01]  /*44e0*/  LDC.U16 R5, c[0x0][0x386] ;  /* 0x0000e180ff057b82 */ /* 0x003e220000000400 */
[----:B------:R-:W-:Y:S01]  /*44f0*/  ISETP.GE.AND P0, PT, R25, R16, PT ;  /* 0x000000101900720c */ /* 0x000fe20003f06270 */
[----:B------:R-:W-:-:S12]  /*4500*/  BSSY.RECONVERGENT B1, `(.L_x_7811) ;  /* 0x0000032000017945 */ /* 0x000fd80003800200 */
[----:B------:R-:W-:Y:S05]  /*4510*/  @P0 BRA `(.L_x_7812) ;  /* 0x0000000000c00947 */ /* 0x000fea0003800000 */
[----:B0-----:R-:W-:Y:S01]  /*4520*/  IMAD.U32 R4, R5, 0x10000, RZ ;  /* 0x0001000005047824 */ /* 0x001fe200078e00ff */
[----:B------:R-:W-:Y:S01]  /*4530*/  BSSY.RECONVERGENT B2, `(.L_x_7813) ;  /* 0x0000012000027945 */ /* 0x000fe20003800200 */
[----:B-----5:R-:W-:Y:S02]  /*4540*/  IMAD.U32 R21, R18, 0x10000, RZ ;  /* 0x0001000012157824 */ /* 0x020fe400078e00ff */
[----:B------:R-:W-:Y:S02]  /*4550*/  FADD.FTZ R0, |R4|, -RZ ;  /* 0x800000ff04007221 */ /* 0x000fe40000010200 */
        /* <DEDUP_REMOVED lines=13> */
[----:B------:R-:W-:Y:S05]  /*4630*/  CALL.REL.NOINC `($__internal_8_$__cuda_sm3x_div_rn_ftz_f32_slowpath) ;  /* 0x0000004800ec7944 */ /* 0x000fea0003c00000 */
[----:B------:R-:W-:-:S07]  /*4640*/  IMAD.MOV.U32 R6, RZ, RZ, R11 ;  /* 0x000000ffff067224 */ /* 0x000fce00078e000b */
.L_x_7814:
[----:B------:R-:W-:Y:S05]  /*4650*/  BSYNC.RECONVERGENT B2 ;  /* 0x0000000000027941 */ /* 0x000fea0003800200 */
.L_x_7813:
        /* <DEDUP_REMOVED lines=28> */
.L_x_7812:
[----:B------:R-:W-:Y:S05]  /*4820*/  BSYNC.RECONVERGENT B1 ;  /* 0x0000000000017941 */ /* 0x000fea0003800200 */
.L_x_7811:
[----:B------:R-:W-:Y:S01]  /*4830*/  VIADD R23, R25, 0x80 ;  /* 0x0000008019177836 */ /* 0x000fe20000000000 */
[----:B------:R-:W-:Y:S04]  /*4840*/  BSSY.RECONVERGENT B1, `(.L_x_7815) ;  /* 0x0000033000017945 */ /* 0x000fe80003800200 */
[----:B------:R-:W-:-:S13]  /*4850*/  ISETP.GE.AND P0, PT, R23, R16, PT ;  /* 0x000000101700720c */ /* 0x000fda0003f06270 */
        /* <DEDUP_REMOVED lines=17> */
[----:B------:R-:W-:-:S07]  /*4970*/  MOV R6, 0x4990 ;  /* 0x0000499000067802 */ /* 0x000fce0000000f00 */
[----:B-1----:R-:W-:Y:S05]  /*4980*/  CALL.REL.NOINC `($__internal_8_$__cuda_sm3x_div_rn_ftz_f32_slowpath) ;  /* 0x0000004800187944 */ /* 0x002fea0003c00000 */
[----:B------:R-:W-:-:S07]  /*4990*/  IMAD.MOV.U32 R6, RZ, RZ, R11 ;  /* 0x000000ffff067224 */ /* 0x000fce00078e000b */
.L_x_7818:
[----:B------:R-:W-:Y:S05]  /*49a0*/  BSYNC.RECONVERGENT B2 ;  /* 0x0000000000027941 */ /* 0x000fea0003800200 */
.L_x_7817:
[----:B------:R-:W-:Y:S02]  /*49b0*/  IMAD.MOV.U32 R7, RZ, RZ, 0x3b33710b ;  /* 0x3b33710bff077424 */ /* 0x000fe400078e00ff */
[----:B------:R-:W-:Y:S01]  /*49c0*/  FMUL.FTZ R0, R6, R6 ;  /* 0x0000000606007220 */ /* 0x000fe20000410000 */
[----:B------:R-:W-:Y:S01]  /*49d0*/  IMAD.MOV.U32 R9, RZ, RZ, 0x3f6ee581 ;  /* 0x3f6ee581ff097424 */ /* 0x000fe200078e00ff */
[----:B------:R-:W-:Y:S02]  /*49e0*/  ISETP.GE.AND P2, PT, R14, RZ, PT ;  /* 0x000000ff0e00720c */ /* 0x000fe40003f46270 */
[----:B------:R-:W-:Y:S01]  /*49f0*/  FFMA.FTZ R7, R0, R7, -0.015681877732276916504 ;  /* 0xbc80774800077423 */ /* 0x000fe20000010007 */
[C---:B------:R-:W-:Y:S01]  /*4a00*/  FSETP.NEU.FTZ.AND P1, PT, |R14|.reuse, |R17|, PT ;  /* 0x400000110e00720b */ /* 0x040fe20003f3d200 */
        /* <DEDUP_REMOVED lines=21> */
[----:B------:R2:W3:Y:S03]  /*4b60*/  F2F.BF16.F32 R22, R17 ;  /* 0x0000001100167304 */ /* 0x0004e60000202000 */
.L_x_7816:
[----:B------:R-:W-:Y:S05]  /*4b70*/  BSYNC.RECONVERGENT B1 ;  /* 0x0000000000017941 */ /* 0x000fea0003800200 */
.L_x_7815:
        /* <DEDUP_REMOVED lines=20> */
[----:B------:R-:W-:-:S07]  /*4cc0*/  MOV R6, 0x4ce0 ;  /* 0x00004ce000067802 */ /* 0x000fce0000000f00 */
[----:B-123--:R-:W-:Y:S05]  /*4cd0*/  CALL.REL.NOINC `($__internal_8_$__cuda_sm3x_div_rn_ftz_f32_slowpath) ;  /* 0x0000004400447944 */ /* 0x00efea0003c00000 */
[----:B------:R-:W-:-:S07]  /*4ce0*/  IMAD.MOV.U32 R6, RZ, RZ, R11 ;  /* 0x000000ffff067224 */ /* 0x000fce00078e000b */
.L_x_7822:
[----:B------:R-:W-:Y:S05]  /*4cf0*/  BSYNC.RECONVERGENT B2 ;  /* 0x0000000000027941 */ /* 0x000fea0003800200 */
.L_x_7821:
        /* <DEDUP_REMOVED lines=26> */
[----:B--2---:R-:W-:-:S06]  /*4ea0*/  FSEL R17, R14, R19, P0 ;  /* 0x000000130e117208 */ /* 0x004fcc0000000000 */
[----:B------:R-:W4:Y:S02]  /*4eb0*/  F2F.BF16.F32 R17, R17 ;  /* 0x0000001100117304 */ /* 0x000f240000202000 */
.L_x_7820:
[----:B------:R-:W-:Y:S05]  /*4ec0*/  BSYNC.RECONVERGENT B1 ;  /* 0x0000000000017941 */ /* 0x000fea0003800200 */
.L_x_7819:
        /* <DEDUP_REMOVED lines=22> */
[----:B--234-:R-:W-:Y:S05]  /*5030*/  CALL.REL.NOINC `($__internal_8_$__cuda_sm3x_div_rn_ftz_f32_slowpath) ;  /* 0x00000040006c7944 */ /* 0x01cfea0003c00000 */
[----:B------:R-:W-:-:S07]  /*5040*/  IMAD.MOV.U32 R6, RZ, RZ, R11 ;  /* 0x000000ffff067224 */ /* 0x000fce00078e000b */
.L_x_7826:
[----:B------:R-:W-:Y:S05]  /*5050*/  BSYNC.RECONVERGENT B2 ;  /* 0x0000000000027941 */ /* 0x000fea0003800200 */
.L_x_7825:
[----:B------:R-:W-:Y:S02]  /*5060*/  IMAD.MOV.U32 R7, RZ, RZ, 0x3b33710b ;  /* 0x3b33710bff077424 */ /* 0x000fe400078e00ff */
[----:B------:R-:W-:Y:S01]  /*5070*/  FMUL.FTZ R0, R6, R6 ;  /* 0x0000000606007220 */ /* 0x000fe20000410000 */
[----:B------:R-:W-:Y:S01]  /*5080*/  IMAD.MOV.U32 R9, RZ, RZ, 0x3f6ee581 ;  /* 0x3f6ee581ff097424 */ /* 0x000fe200078e00ff */
[C---:B------:R-:W-:Y:S02]  /*5090*/  ISETP.GE.AND P2, PT, R5.reuse, RZ, PT ;  /* 0x000000ff0500720c */ /* 0x040fe40003f46270 */
[C---:B------:R-:W-:Y:S01]  /*50a0*/  FFMA.FTZ R7, R0.reuse, R7, -0.015681877732276916504 ;  /* 0xbc80774800077423 */ /* 0x040fe20000010007 */
[C---:B------:R-:W-:Y:S01]  /*50b0*/  FSETP.NEU.FTZ.AND P1, PT, |R5|.reuse, |R14|, PT ;  /* 0x4000000e0500720b */ /* 0x040fe20003f3d200 */
[----:B------:R-:W-:Y:S01]  /*50c0*/  FADD.FTZ R5, |R5|, |R14| ;  /* 0x4000000e05057221 */ /* 0x000fe20000010200 */
[----:B------:R-:W-:Y:S01]  /*50d0*/  FSETP.NEU.FTZ.AND P0, PT, R3, RZ, PT ;  /* 0x000000ff0300720b */ /* 0x000fe20003f1d000 */
[----:B------:R-:W-:Y:S01]  /*50e0*/  FFMA.FTZ R7, R0, R7, 0.042200751602649688721 ;  /* 0x3d2cdab200077423 */ /* 0x000fe20000010007 */
[----:B------:R-:W-:-:S03]  /*50f0*/  FSEL R3, R9, 1.8663789033889770508, P5 ;  /* 0x3feee58109037808 */ /* 0x000fc60002800000 */
        /* <DEDUP_REMOVED lines=8> */
[----:B------:R-:W-:-:S05]  /*5180*/  FFMA.FTZ R7, R9, 1.6832555532455444336, -R6 ;  /* 0x3fd774eb09077823 */ /* 0x000fca0000010806 */
        /* <DEDUP_REMOVED lines=8> */
[----:B------:R0:W1:Y:S03]  /*5210*/  F2F.BF16.F32 R18, R14 ;  /* 0x0000000e00127304 */ /* 0x0000660000202000 */
.L_x_7824:
[----:B------:R-:W-:Y:S05]  /*5220*/  BSYNC.RECONVERGENT B1 ;  /* 0x0000000000017941 */ /* 0x000fea0003800200 */
.L_x_7823:
[----:B-----5:R-:W0:Y:S01]  /*5230*/  LDC.U8 R19, c[0x0][0x3a4] ;  /* 0x0000e900ff137b82 */ /* 0x020e220000000000 */
        /* <DEDUP_REMOVED lines=23> */
[----:B------:R-:W-:Y:S02]  /*53b0*/  IMAD.MOV.U32 R25, RZ, RZ, R23 ;  /* 0x000000ffff197224 */ /* 0x000fe400078e0017 */
[----:B------:R-:W0:Y:S02]  /*53c0*/  F2I.FTZ.TRUNC.NTZ R3, R4 ;  /* 0x0000000400037305 */ /* 0x000e24000021f100 */
[----:B0-----:R0:W-:Y:S01]  /*53d0*/  STG.E.U8 desc[UR36][R8.64], R3 ;  /* 0x0000000308007986 */ /* 0x0011e2000c101124 */
[----:B------:R-:W-:Y:S05]  /*53e0*/  BRA `(.L_x_7835) ;  /* 0x0000000c00d47947 */ /* 0x000fea0003800000 */
.L_x_7833:
[----:B------:R-:W-:Y:S02]  /*53f0*/  IMAD.U32 R5, R4, 0x10000, RZ ;  /* 0x0001000004057824 */ /* 0x000fe400078e00ff */
[----:B------:R-:W-:-:S04]  /*5400*/  IMAD.MOV.U32 R25, RZ, RZ, R23 ;  /* 0x000000ffff197224 */ /* 0x000fc800078e0017 */
[----:B------:R-:W0:Y:S02]  /*5410*/  F2I.S64.TRUNC R4, R5 ;  /* 0x0000000500047311 */ /* 0x000e24000020d900 */
[----:B0-----:R0:W-:Y:S01]  /*5420*/  STG.E.U8 desc[UR36][R8.64], R4 ;  /* 0x0000000408007986 */ /* 0x0011e2000c101124 */
[----:B------:R-:W-:Y:S05]  /*5430*/  BRA `(.L_x_7835) ;  /* 0x0000000c00c07947 */ /* 0x000fea0003800000 */
.L_x_7832:
        /* <DEDUP_REMOVED lines=11> */
.L_x_7837:
[----:B------:R-:W-:Y:S02]  /*54f0*/  IMAD.U32 R4, R4, 0x10000, RZ ;  /* 0x0001000004047824 */ /* 0x000fe400078e00ff */
[----:B------:R-:W-:Y:S02]  /*5500*/  IMAD.MOV.U32 R25, RZ, RZ, R23 ;  /* 0x000000ffff197224 */ /* 0x000fe400078e0017 */
[----:B------:R-:W0:Y:S02]  /*5510*/  F2I.FTZ.TRUNC.NTZ R3, R4 ;  /* 0x0000000400037305 */ /* 0x000e24000021f100 */
[----:B0-----:R0:W-:Y:S01]  /*5520*/  STG.E desc[UR36][R8.64], R3 ;  /* 0x0000000308007986 */ /* 0x0011e2000c101924 */
[----:B------:R-:W-:Y:S05]  /*5530*/  BRA `(.L_x_7835) ;  /* 0x0000000c00807947 */ /* 0x000fea0003800000 */
.L_x_7836:
[----:B------:R-:W-:Y:S02]  /*5540*/  IMAD.U32 R4, R4, 0x10000, RZ ;  /* 0x0001000004047824 */ /* 0x000fe400078e00ff */
[----:B------:R-:W-:Y:S02]  /*5550*/  IMAD.MOV.U32 R25, RZ, RZ, R23 ;  /* 0x000000ffff197224 */ /* 0x000fe400078e0017 */
[----:B------:R-:W0:Y:S02]  /*5560*/  F2I.FTZ.TRUNC.NTZ R3, R4 ;  /* 0x0000000400037305 */ /* 0x000e24000021f100 */
[----:B0-----:R0:W-:Y:S01]  /*5570*/  STG.E.U16 desc[UR36][R8.64], R3 ;  /* 0x0000000308007986 */ /* 0x0011e2000c101524 */
[----:B------:R-:W-:Y:S05]  /*5580*/  BRA `(.L_x_7835) ;  /* 0x0000000c006c7947 */ /* 0x000fea0003800000 */
.L_x_7831:
        /* <DEDUP_REMOVED lines=10> */
.L_x_7839:
[----:B------:R-:W-:Y:S02]  /*5630*/  IMAD.U32 R0, R4, 0x10000, RZ ;  /* 0x0001000004007824 */ /* 0x000fe400078e00ff */
[----:B------:R-:W-:-:S03]  /*5640*/  IMAD.MOV.U32 R25, RZ, RZ, R23 ;  /* 0x000000ffff197224 */ /* 0x000fc600078e0017 */
[----:B------:R-:W-:-:S05]  /*5650*/  F2FP.F16.F32.PACK_AB R0, RZ, R0 ;  /* 0x00000000ff00723e */ /* 0x000fca00000000ff */
[----:B------:R0:W-:Y:S01]  /*5660*/  STG.E.U16 desc[UR36][R8.64], R0 ;  /* 0x0000000008007986 */ /* 0x0001e2000c101524 */
[----:B------:R-:W-:Y:S05]  /*5670*/  BRA `(.L_x_7835) ;  /* 0x0000000c00307947 */ /* 0x000fea0003800000 */
.L_x_7838:
        /* <DEDUP_REMOVED lines=11> */
.L_x_7841:
[----:B------:R-:W-:Y:S02]  /*5730*/  IMAD.U32 R4, R4, 0x10000, RZ ;  /* 0x0001000004047824 */ /* 0x000fe400078e00ff */
[----:B------:R-:W-:-:S03]  /*5740*/  IMAD.MOV.U32 R25, RZ, RZ, R23 ;  /* 0x000000ffff197224 */ /* 0x000fc600078e0017 */
[----:B------:R-:W-:-:S04]  /*5750*/  F2FP.F16.F32.PACK_AB R3, RZ, R4 ;  /* 0x00000004ff03723e */ /* 0x000fc800000000ff */
[----:B------:R-:W-:-:S05]  /*5760*/  PRMT R3, R3, 0x5410, RZ ;  /* 0x0000541003037816 */ /* 0x000fca00000000ff */
[----:B------:R0:W-:Y:S01]  /*5770*/  STG.E desc[UR36][R8.64], R3 ;  /* 0x0000000308007986 */ /* 0x0001e2000c101924 */
[----:B------:R-:W-:Y:S05]  /*5780*/  BRA `(.L_x_7835) ;  /* 0x0000000800ec7947 */ /* 0x000fea0003800000 */
.L_x_7840:
[----:B------:R-:W-:Y:S02]  /*5790*/  IMAD.U32 R4, R4, 0x10000, RZ ;  /* 0x0001000004047824 */ /* 0x000fe400078e00ff */
[----:B------:R-:W-:Y:S02]  /*57a0*/  IMAD.MOV.U32 R25, RZ, RZ, R23 ;  /* 0x000000ffff197224 */ /* 0x000fe400078e0017 */
[----:B------:R-:W-:-:S06]  /*57b0*/  FMUL.FTZ R4, R4, 1 ;  /* 0x3f80000004047820 */ /* 0x000fcc0000410000 */
[----:B------:R-:W0:Y:S02]  /*57c0*/  F2F.F64.F32 R4, R4 ;  /* 0x0000000400047310 */ /* 0x000e240000201800 */
[----:B0-----:R0:W-:Y:S01]  /*57d0*/  STG.E.64 desc[UR36][R8.64], R4 ;  /* 0x0000000408007986 */ /* 0x0011e2000c101b24 */
[----:B------:R-:W-:Y:S05]  /*57e0*/  BRA `(.L_x_7835) ;  /* 0x0000000800d47947 */ /* 0x000fea0003800000 */
.L_x_7830:
        /* <DEDUP_REMOVED lines=14> */
.L_x_7844:
[----:B------:R-:W-:Y:S01]  /*58d0*/  IMAD.U32 R4, R4, 0x10000, RZ ;  /* 0x0001000004047824 */ /* 0x000fe200078e00ff */
[----:B------:R-:W-:Y:S01]  /*58e0*/  CS2R R6, SRZ ;  /* 0x0000000000067805 */ /* 0x000fe2000001ff00 */
[----:B------:R-:W-:Y:S02]  /*58f0*/  IMAD.MOV.U32 R25, RZ, RZ, R23 ;  /* 0x000000ffff197224 */ /* 0x000fe400078e0017 */
[----:B------:R-:W-:-:S06]  /*5900*/  FMUL.FTZ R4, R4, 1 ;  /* 0x3f80000004047820 */ /* 0x000fcc0000410000 */
[----:B------:R-:W0:Y:S02]  /*5910*/  F2F.F64.F32 R4, R4 ;  /* 0x0000000400047310 */ /* 0x000e240000201800 */
[----:B0-----:R0:W-:Y:S01]  /*5920*/  STG.E.128 desc[UR36][R8.64], R4 ;  /* 0x0000000408007986 */ /* 0x0011e2000c101d24 */
[----:B------:R-:W-:Y:S05]  /*5930*/  BRA `(.L_x_7835) ;  /* 0x0000000800807947 */ /* 0x000fea0003800000 */
.L_x_7843:
        /* <DEDUP_REMOVED lines=19> */
.L_x_7848:
[----:B------:R-:W-:Y:S05]  /*5a70*/  BSYNC.RECONVERGENT B0 ;  /* 0x0000000000007941 */ /* 0x000fea0003800200 */
.L_x_7847:
[----:B------:R-:W-:Y:S01]  /*5a80*/  LOP3.LUT R5, R0, 0x80, R5, 0xf8, !PT ;  /* 0x0000008000057812 */ /* 0x000fe200078ef805 */
[----:B------:R-:W-:-:S04]  /*5a90*/  IMAD.MOV.U32 R25, RZ, RZ, R23 ;  /* 0x000000ffff197224 */ /* 0x000fc800078e0017 */
[----:B------:R0:W-:Y:S01]  /*5aa0*/  STG.E.U8 desc[UR36][R8.64], R5 ;  /* 0x0000000508007986 */ /* 0x0001e2000c101124 */
[----:B------:R-:W-:Y:S05]  /*5ab0*/  BRA `(.L_x_7835) ;  /* 0x0000000800207947 */ /* 0x000fea0003800000 */
.L_x_7846:
        /* <DEDUP_REMOVED lines=15> */
.L_x_7850:
[----:B------:R-:W-:Y:S05]  /*5bb0*/  BSYNC.RECONVERGENT B0 ;  /* 0x0000000000007941 */ /* 0x000fea0003800200 */
.L_x_7849:
[----:B------:R-:W-:Y:S01]  /*5bc0*/  LOP3.LUT R5, R0, 0x80, R5, 0xf8, !PT ;  /* 0x0000008000057812 */ /* 0x000fe200078ef805 */
[----:B------:R-:W-:-:S04]  /*5bd0*/  IMAD.MOV.U32 R25, RZ, RZ, R23 ;  /* 0x000000ffff197224 */ /* 0x000fc800078e0017 */
[----:B------:R1:W-:Y:S01]  /*5be0*/  STG.E.U8 desc[UR36][R8.64], R5 ;  /* 0x0000000508007986 */ /* 0x0003e2000c101124 */
[----:B------:R-:W-:Y:S05]  /*5bf0*/  BRA `(.L_x_7835) ;  /* 0x0000000400d07947 */ /* 0x000fea0003800000 */
.L_x_7845:
[----:B------:R0:W-:Y:S01]  /*5c00*/  STG.E.U16 desc[UR36][R8.64], R4 ;  /* 0x0000000408007986 */ /* 0x0001e2000c101524 */
[----:B------:R-:W-:Y:S01]  /*5c10*/  IMAD.MOV.U32 R25, RZ, RZ, R23 ;  /* 0x000000ffff197224 */ /* 0x000fe200078e0017 */
[----:B------:R-:W-:Y:S06]  /*5c20*/  BRA `(.L_x_7835) ;  /* 0x0000000400c47947 */ /* 0x000fec0003800000 */
.L_x_7842:
        /* <DEDUP_REMOVED lines=13> */
.L_x_7853:
        /* <DEDUP_REMOVED lines=13> */
.L_x_7856:
[----:B------:R-:W-:-:S04]  /*5dd0*/  SHF.R.U32.HI R0, RZ, 0x14, R3 ;  /* 0x00000014ff007819 */ /* 0x000fc80000011603 */
[----:B------:R-:W-:-:S04]  /*5de0*/  LOP3.LUT R0, R0, 0x1, RZ, 0xc0, !PT ;  /* 0x0000000100007812 */ /* 0x000fc800078ec0ff */
[----:B------:R-:W-:-:S04]  /*5df0*/  IADD3 R0, PT, PT, R3, 0x487ffff, R0 ;  /* 0x0487ffff03007810 */ /* 0x000fc80007ffe000 */
[----:B------:R-:W-:-:S04]  /*5e00*/  SHF.R.U32.HI R0, RZ, 0x14, R0 ;  /* 0x00000014ff007819 */ /* 0x000fc80000011600 */
[----:B------:R-:W-:-:S07]  /*5e10*/  LOP3.LUT R0, R0, 0xff, RZ, 0xc0, !PT ;  /* 0x000000ff00007812 */ /* 0x000fce00078ec0ff */
.L_x_7857:
[----:B------:R-:W-:-:S04]  /*5e20*/  SHF.R.U32.HI R3, RZ, 0x18, R3 ;  /* 0x00000018ff037819 */ /* 0x000fc80000011603 */
[----:B------:R-:W-:-:S04]  /*5e30*/  LOP3.LUT R0, R0, 0x80, R3, 0xf8, !PT ;  /* 0x0000008000007812 */ /* 0x000fc800078ef803 */
[----:B------:R-:W-:-:S07]  /*5e40*/  PRMT R4, R0, 0x7610, R4 ;  /* 0x0000761000047816 */ /* 0x000fce0000000004 */
.L_x_7855:
[----:B------:R-:W-:Y:S05]  /*5e50*/  BSYNC.RECONVERGENT B0 ;  /* 0x0000000000007941 */ /* 0x000fea0003800200 */
.L_x_7854:
[----:B------:R0:W-:Y:S01]  /*5e60*/  STG.E.U8 desc[UR36][R8.64], R4 ;  /* 0x0000000408007986 */ /* 0x0001e2000c101124 */
[----:B------:R-:W-:Y:S01]  /*5e70*/  IMAD.MOV.U32 R25, RZ, RZ, R23 ;  /* 0x000000ffff197224 */ /* 0x000fe200078e0017 */
[----:B------:R-:W-:Y:S06]  /*5e80*/  BRA `(.L_x_7835) ;  /* 0x00000004002c7947 */ /* 0x000fec0003800000 */
.L_x_7852:
        /* <DEDUP_REMOVED lines=13> */
.L_x_7860:
[----:B------:R-:W-:-:S04]  /*5f60*/  SHF.R.U32.HI R0, RZ, 0x15, R3 ;  /* 0x00000015ff007819 */ /* 0x000fc80000011603 */
[----:B------:R-:W-:-:S04]  /*5f70*/  LOP3.LUT R0, R0, 0x1, RZ, 0xc0, !PT ;  /* 0x0000000100007812 */ /* 0x000fc800078ec0ff */
[----:B------:R-:W-:-:S04]  /*5f80*/  IADD3 R0, PT, PT, R3, 0x88fffff, R0 ;  /* 0x088fffff03007810 */ /* 0x000fc80007ffe000 */
[----:B------:R-:W-:-:S04]  /*5f90*/  SHF.R.U32.HI R0, RZ, 0x15, R0 ;  /* 0x00000015ff007819 */ /* 0x000fc80000011600 */
[----:B------:R-:W-:-:S07]  /*5fa0*/  LOP3.LUT R0, R0, 0xff, RZ, 0xc0, !PT ;  /* 0x000000ff00007812 */ /* 0x000fce00078ec0ff */
.L_x_7861:
[----:B------:R-:W-:-:S04]  /*5fb0*/  SHF.R.U32.HI R3, RZ, 0x18, R3 ;  /* 0x00000018ff037819 */ /* 0x000fc80000011603 */
[----:B------:R-:W-:-:S04]  /*5fc0*/  LOP3.LUT R0, R0, 0x80, R3, 0xf8, !PT ;  /* 0x0000008000007812 */ /* 0x000fc800078ef803 */
[----:B------:R-:W-:-:S07]  /*5fd0*/  PRMT R4, R0, 0x7610, R4 ;  /* 0x0000761000047816 */ /* 0x000fce0000000004 */
.L_x_7859:
[----:B------:R-:W-:Y:S05]  /*5fe0*/  BSYNC.RECONVERGENT B0 ;  /* 0x0000000000007941 */ /* 0x000fea0003800200 */
.L_x_7858:
[----:B------:R0:W-:Y:S01]  /*5ff0*/  STG.E.U8 desc[UR36][R8.64], R4 ;  /* 0x0000000408007986 */ /* 0x0001e2000c101124 */
[----:B------:R-:W-:Y:S01]  /*6000*/  IMAD.MOV.U32 R25, RZ, RZ, R23 ;  /* 0x000000ffff197224 */ /* 0x000fe200078e0017 */
[----:B------:R-:W-:Y:S06]  /*6010*/  BRA `(.L_x_7835) ;  /* 0x0000000000c87947 */ /* 0x000fec0003800000 */
.L_x_7851:
[----:B------:R-:W-:-:S13]  /*6020*/  ISETP.NE.AND P0, PT, R0, 0x1c, PT ;  /* 0x0000001c0000780c */ /* 0x000fda0003f05270 */
[----:B------:R-:W-:Y:S05]  /*6030*/  @!P0 BRA `(.L_x_7862) ;  /* 0x0000000000b08947 */ /* 0x000fea0003800000 */
[----:B------:R-:W-:-:S13]  /*6040*/  ISETP.NE.AND P0, PT, R0, 0x1d, PT ;  /* 0x0000001d0000780c */ /* 0x000fda0003f05270 */
[----:B------:R-:W-:Y:S05]  /*6050*/  @!P0 BRA `(.L_x_7863) ;  /* 0x0000000000948947 */ /* 0x000fea0003800000 */
[----:B------:R-:W-:-:S13]  /*6060*/  ISETP.NE.AND P0, PT, R0, 0x2c, PT ;  /* 0x0000002c0000780c */ /* 0x000fda0003f05270 */
[----:B------:R-:W-:Y:S05]  /*6070*/  @!P0 BRA `(.L_x_7864) ;  /* 0x0000000000488947 */ /* 0x000fea0003800000 */
.L_x_7834:
        /* <DEDUP_REMOVED lines=16> */
.L_x_7865:
[----:B------:R-:W-:Y:S01]  /*6180*/  IMAD.MOV.U32 R25, RZ, RZ, R23 ;  /* 0x000000ffff197224 */ /* 0x000fe200078e0017 */
[----:B------:R-:W-:Y:S06]  /*6190*/  BRA `(.L_x_7835) ;  /* 0x0000000000687947 */ /* 0x000fec0003800000 */
.L_x_7864:
        /* <DEDUP_REMOVED lines=17> */
.L_x_7863:
[----:B------:R-:W-:Y:S02]  /*62b0*/  IMAD.U32 R4, R4, 0x10000, RZ ;  /* 0x0001000004047824 */ /* 0x000fe400078e00ff */
[----:B------:R-:W-:-:S04]  /*62c0*/  IMAD.MOV.U32 R25, RZ, RZ, R23 ;  /* 0x000000ffff197224 */ /* 0x000fc800078e0017 */
[----:B------:R-:W0:Y:S02]  /*62d0*/  F2I.U64.TRUNC R4, R4 ;  /* 0x0000000400047311 */ /* 0x000e24000020d800 */
[----:B0-----:R0:W-:Y:S01]  /*62e0*/  STG.E.64 desc[UR36][R8.64], R4 ;  /* 0x0000000408007986 */ /* 0x0011e2000c101b24 */
[----:B------:R-:W-:Y:S05]  /*62f0*/  BRA `(.L_x_7835) ;  /* 0x0000000000107947 */ /* 0x000fea0003800000 */
.L_x_7862:
[----:B------:R-:W-:Y:S02]  /*6300*/  IMAD.U32 R4, R4, 0x10000, RZ ;  /* 0x0001000004047824 */ /* 0x000fe400078e00ff */
[----:B------:R-:W-:Y:S02]  /*6310*/  IMAD.MOV.U32 R25, RZ, RZ, R23 ;  /* 0x000000ffff197224 */ /* 0x000fe400078e0017 */
[----:B------:R-:W0:Y:S02]  /*6320*/  F2I.FTZ.U32.TRUNC.NTZ R3, R4 ;  /* 0x0000000400037305 */ /* 0x000e24000021f000 */
[----:B0-----:R0:W-:Y:S03]  /*6330*/  STG.E desc[UR36][R8.64], R3 ;  /* 0x0000000308007986 */ /* 0x0011e6000c101924 */
.L_x_7835:
        /* <DEDUP_REMOVED lines=25> */
.L_x_7870:
[----:B---3--:R-:W-:-:S06]  /*64d0*/  IMAD.U32 R5, R22, 0x10000, RZ ;  /* 0x0001000016057824 */ /* 0x008fcc00078e00ff */
[----:B------:R-:W0:Y:S02]  /*64e0*/  F2I.S64.TRUNC R4, R5 ;  /* 0x0000000500047311 */ /* 0x000e24000020d900 */
[----:B0-----:R0:W-:Y:S01]  /*64f0*/  STG.E.U8 desc[UR36][R8.64], R4 ;  /* 0x0000000408007986 */ /* 0x0011e2000c101124 */
[----:B------:R-:W-:Y:S05]  /*6500*/  BRA `(.L_x_7872) ;  /* 0x0000000c006c7947 */ /* 0x000fea0003800000 */
.L_x_7869:
        /* <DEDUP_REMOVED lines=10> */
.L_x_7874:
[----:B---3--:R-:W-:-:S04]  /*65b0*/  IMAD.U32 R22, R22, 0x10000, RZ ;  /* 0x0001000016167824 */ /* 0x008fc800078e00ff */
[----:B------:R-:W0:Y:S02]  /*65c0*/  F2I.FTZ.TRUNC.NTZ R3, R22 ;  /* 0x0000001600037305 */ /* 0x000e24000021f100 */
[----:B0-----:R0:W-:Y:S01]  /*65d0*/  STG.E desc[UR36][R8.64], R3 ;  /* 0x0000000308007986 */ /* 0x0011e2000c101924 */
[----:B------:R-:W-:Y:S05]  /*65e0*/  BRA `(.L_x_7872) ;  /* 0x0000000c00347947 */ /* 0x000fea0003800000 */
.L_x_7873:
[----:B---3--:R-:W-:-:S04]  /*65f0*/  IMAD.U32 R22, R22, 0x10000, RZ ;  /* 0x0001000016167824 */ /* 0x008fc800078e00ff */
[----:B------:R-:W0:Y:S02]  /*6600*/  F2I.FTZ.TRUNC.NTZ R3, R22 ;  /* 0x0000001600037305 */ /* 0x000e24000021f100 */
[----:B0-----:R3:W-:Y:S01]  /*6610*/  STG.E.U16 desc[UR36][R8.64], R3 ;  /* 0x0000000308007986 */ /* 0x0017e2000c101524 */
[----:B------:R-:W-:Y:S05]  /*6620*/  BRA `(.L_x_7872) ;  /* 0x0000000c00247947 */ /* 0x000fea0003800000 */
.L_x_7868:
        /* <DEDUP_REMOVED lines=9> */
.L_x_7876:
[----:B---3--:R-:W-:-:S05]  /*66c0*/  IMAD.U32 R0, R22, 0x10000, RZ ;  /* 0x0001000016007824 */ /* 0x008fca00078e00ff */
[----:B------:R-:W-:-:S05]  /*66d0*/  F2FP.F16.F32.PACK_AB R0, RZ, R0 ;  /* 0x00000000ff00723e */ /* 0x000fca00000000ff */
[----:B------:R0:W-:Y:S01]  /*66e0*/  STG.E.U16 desc[UR36][R8.64], R0 ;  /* 0x0000000008007986 */ /* 0x0001e2000c101524 */
[----:B------:R-:W-:Y:S05]  /*66f0*/  BRA `(.L_x_7872) ;  /* 0x0000000800f07947 */ /* 0x000fea0003800000 */
.L_x_7875:
        /* <DEDUP_REMOVED lines=10> */
.L_x_7878:
[----:B---3--:R-:W-:-:S05]  /*67a0*/  IMAD.U32 R22, R22, 0x10000, RZ ;  /* 0x0001000016167824 */ /* 0x008fca00078e00ff */
[----:B------:R-:W-:-:S04]  /*67b0*/  F2FP.F16.F32.PACK_AB R3, RZ, R22 ;  /* 0x00000016ff03723e */ /* 0x000fc800000000ff */
[----:B------:R-:W-:-:S05]  /*67c0*/  PRMT R3, R3, 0x5410, RZ ;  /* 0x0000541003037816 */ /* 0x000fca00000000ff */
[----:B------:R0:W-:Y:S01]  /*67d0*/  STG.E desc[UR36][R8.64], R3 ;  /* 0x0000000308007986 */ /* 0x0001e2000c101924 */
[----:B------:R-:W-:Y:S05]  /*67e0*/  BRA `(.L_x_7872) ;  /* 0x0000000800b47947 */ /* 0x000fea0003800000 */
.L_x_7877:
[----:B---3--:R-:W-:-:S04]  /*67f0*/  IMAD.U32 R4, R22, 0x10000, RZ ;  /* 0x0001000016047824 */ /* 0x008fc800078e00ff */
[----:B------:R-:W-:-:S06]  /*6800*/  FMUL.FTZ R4, R4, 1 ;  /* 0x3f80000004047820 */ /* 0x000fcc0000410000 */
[----:B------:R-:W0:Y:S02]  /*6810*/  F2F.F64.F32 R4, R4 ;  /* 0x0000000400047310 */ /* 0x000e240000201800 */
[----:B0-----:R0:W-:Y:S01]  /*6820*/  STG.E.64 desc[UR36][R8.64], R4 ;  /* 0x0000000408007986 */ /* 0x0011e2000c101b24 */
[----:B------:R-:W-:Y:S05]  /*6830*/  BRA `(.L_x_7872) ;  /* 0x0000000800a07947 */ /* 0x000fea0003800000 */
.L_x_7867:
        /* <DEDUP_REMOVED lines=14> */
.L_x_7882:
        /* <DEDUP_REMOVED lines=17> */
.L_x_7885:
[----:B------:R-:W-:-:S04]  /*6a30*/  SHF.R.U32.HI R3, RZ, 0x18, R5 ;  /* 0x00000018ff037819 */ /* 0x000fc80000011605 */
[----:B------:R-:W-:-:S04]  /*6a40*/  LOP3.LUT R0, R0, 0x80, R3, 0xf8, !PT ;  /* 0x0000008000007812 */ /* 0x000fc800078ef803 */
[----:B------:R-:W-:-:S07]  /*6a50*/  PRMT R4, R0, 0x7610, R4 ;  /* 0x0000761000047816 */ /* 0x000fce0000000004 */
.L_x_7884:
[----:B------:R-:W-:Y:S05]  /*6a60*/  BSYNC.RECONVERGENT B0 ;  /* 0x0000000000007941 */ /* 0x000fea0003800200 */
.L_x_7883:
[----:B------:R0:W-:Y:S01]  /*6a70*/  STG.E.U8 desc[UR36][R8.64], R4 ;  /* 0x0000000408007986 */ /* 0x0001e2000c101124 */
[----:B------:R-:W-:Y:S05]  /*6a80*/  BRA `(.L_x_7872) ;  /* 0x00000008000c7947 */ /* 0x000fea0003800000 */
.L_x_7881:
        /* <DEDUP_REMOVED lines=17> */
.L_x_7888:
[----:B------:R-:W-:-:S04]  /*6ba0*/  SHF.R.U32.HI R3, RZ, 0x18, R5 ;  /* 0x00000018ff037819 */ /* 0x000fc80000011605 */
[----:B------:R-:W-:-:S04]  /*6bb0*/  LOP3.LUT R0, R0, 0x80, R3, 0xf8, !PT ;  /* 0x0000008000007812 */ /* 0x000fc800078ef803 */
[----:B------:R-:W-:-:S07]  /*6bc0*/  PRMT R4, R0, 0x7610, R4 ;  /* 0x0000761000047816 */ /* 0x000fce0000000004 */
.L_x_7887:
[----:B------:R-:W-:Y:S05]  /*6bd0*/  BSYNC.RECONVERGENT B0 ;  /* 0x0000000000007941 */ /* 0x000fea0003800200 */
.L_x_7886:
[----:B------:R0:W-:Y:S01]  /*6be0*/  STG.E.U8 desc[UR36][R8.64], R4 ;  /* 0x0000000408007986 */ /* 0x0001e2000c101124 */
[----:B------:R-:W-:Y:S05]  /*6bf0*/  BRA `(.L_x_7872) ;  /* 0x0000000400b07947 */ /* 0x000fea0003800000 */
.L_x_7880:
        /* <DEDUP_REMOVED lines=22> */
.L_x_7890:
[----:B---3--:R-:W-:-:S06]  /*6d60*/  IMAD.U32 R4, R22, 0x10000, RZ ;  /* 0x0001000016047824 */ /* 0x008fcc00078e00ff */
[----:B------:R-:W0:Y:S02]  /*6d70*/  F2I.U64.TRUNC R4, R4 ;  /* 0x0000000400047311 */ /* 0x000e24000020d800 */
[----:B0-----:R0:W-:Y:S01]  /*6d80*/  STG.E.64 desc[UR36][R8.64], R4 ;  /* 0x0000000408007986 */ /* 0x0011e2000c101b24 */
[----:B------:R-:W-:Y:S05]  /*6d90*/  BRA `(.L_x_7872) ;  /* 0x0000000400487947 */ /* 0x000fea0003800000 */
.L_x_7889:
[----:B---3--:R-:W-:-:S04]  /*6da0*/  IMAD.U32 R22, R22, 0x10000, RZ ;  /* 0x0001000016167824 */ /* 0x008fc800078e00ff */
[----:B------:R-:W0:Y:S02]  /*6db0*/  F2I.FTZ.U32.TRUNC.NTZ R3, R22 ;  /* 0x0000001600037305 */ /* 0x000e24000021f000 */
[----:B0-----:R0:W-:Y:S01]  /*6dc0*/  STG.E desc[UR36][R8.64], R3 ;  /* 0x0000000308007986 */ /* 0x0011e2000c101924 */
[----:B------:R-:W-:Y:S05]  /*6dd0*/  BRA `(.L_x_7872) ;  /* 0x0000000400387947 */ /* 0x000fea0003800000 */
.L_x_7879:
        /* <DEDUP_REMOVED lines=11> */
.L_x_7892:
[----:B---3--:R-:W-:Y:S01]  /*6e90*/  IMAD.U32 R22, R22, 0x10000, RZ ;  /* 0x0001000016167824 */ /* 0x008fe200078e00ff */
[----:B------:R-:W-:-:S03]  /*6ea0*/  CS2R R6, SRZ ;  /* 0x0000000000067805 */ /* 0x000fc6000001ff00 */
[----:B------:R-:W-:-:S06]  /*6eb0*/  FMUL.FTZ R4, R22, 1 ;  /* 0x3f80000016047820 */ /* 0x000fcc0000410000 */
[----:B------:R-:W0:Y:S02]  /*6ec0*/  F2F.F64.F32 R4, R4 ;  /* 0x0000000400047310 */ /* 0x000e240000201800 */
[----:B0-----:R0:W-:Y:S01]  /*6ed0*/  STG.E.128 desc[UR36][R8.64], R4 ;  /* 0x0000000408007986 */ /* 0x0011e2000c101d24 */
[----:B------:R-:W-:Y:S05]  /*6ee0*/  BRA `(.L_x_7872) ;  /* 0x0000000000f47947 */ /* 0x000fea0003800000 */
.L_x_7891:
[----:B------:R-:W-:-:S13]  /*6ef0*/  ISETP.NE.AND P0, PT, R0, 0xf, PT ;  /* 0x0000000f0000780c */ /* 0x000fda0003f05270 */
[----:B------:R-:W-:Y:S05]  /*6f00*/  @!P0 BRA `(.L_x_7893) ;  /* 0x0000000000e88947 */ /* 0x000fea0003800000 */
[----:B------:R-:W-:-:S13]  /*6f10*/  ISETP.NE.AND P0, PT, R0, 0x17, PT ;  /* 0x000000170000780c */ /* 0x000fda0003f05270 */
[----:B------:R-:W-:Y:S05]  /*6f20*/  @!P0 BRA `(.L_x_7894) ;  /* 0x0000000000908947 */ /* 0x000fea0003800000 */
[----:B------:R-:W-:-:S13]  /*6f30*/  ISETP.NE.AND P0, PT, R0, 0x18, PT ;  /* 0x000000180000780c */ /* 0x000fda0003f05270 */
[----:B------:R-:W-:Y:S05]  /*6f40*/  @!P0 BRA `(.L_x_7895) ;  /* 0x0000000000448947 */ /* 0x000fea0003800000 */
.L_x_7871:
        /* <DEDUP_REMOVED lines=16> */
.L_x_7896:
[----:B------:R-:W-:Y:S05]  /*7050*/  BRA `(.L_x_7872) ;  /* 0x0000000000987947 */ /* 0x000fea0003800000 */
.L_x_7895:
        /* <DEDUP_REMOVED lines=13> */
.L_x_7898:
[----:B------:R-:W-:Y:S05]  /*7130*/  BSYNC.RECONVERGENT B0 ;  /* 0x0000000000007941 */ /* 0x000fea0003800200 */
.L_x_7897:
[----:B------:R-:W-:-:S05]  /*7140*/  LOP3.LUT R3, R0, 0x80, R3, 0xf8, !PT ;  /* 0x0000008000037812 */ /* 0x000fca00078ef803 */
[----:B------:R0:W-:Y:S01]  /*7150*/  STG.E.U8 desc[UR36][R8.64], R3 ;  /* 0x0000000308007986 */ /* 0x0001e2000c101124 */
[----:B------:R-:W-:Y:S05]  /*7160*/  BRA `(.L_x_7872) ;  /* 0x0000000000547947 */ /* 0x000fea0003800000 */
.L_x_7894:
        /* <DEDUP_REMOVED lines=12> */
.L_x_7900:
[----:B------:R-:W-:Y:S01]  /*7230*/  IMAD.MOV.U32 R0, RZ, RZ, 0x7f ;  /* 0x0000007fff007424 */ /* 0x000fe200078e00ff */
[----:B------:R-:W-:-:S04]  /*7240*/  ISETP.GT.U32.AND P0, PT, R4, 0x7f800000, PT ;  /* 0x7f8000000400780c */ /* 0x000fc80003f04070 */
[----:B------:R-:W-:-:S09]  /*7250*/  SEL R0, R0, 0x7c, P0 ;  /* 0x0000007c00007807 */ /* 0x000fd20000000000 */
.L_x_7901:
[----:B------:R-:W-:Y:S05]  /*7260*/  BSYNC.RECONVERGENT B0 ;  /* 0x0000000000007941 */ /* 0x000fea0003800200 */
.L_x_7899:
[----:B------:R-:W-:-:S04]  /*7270*/  SHF.R.U32.HI R3, RZ, 0x18, R3 ;  /* 0x00000018ff037819 */ /* 0x000fc80000011603 */
[----:B------:R-:W-:-:S05]  /*7280*/  LOP3.LUT R3, R0, 0x80, R3, 0xf8, !PT ;  /* 0x0000008000037812 */ /* 0x000fca00078ef803 */
[----:B------:R0:W-:Y:S01]  /*7290*/  STG.E.U8 desc[UR36][R8.64], R3 ;  /* 0x0000000308007986 */ /* 0x0001e2000c101124 */
[----:B------:R-:W-:Y:S05]  /*72a0*/  BRA `(.L_x_7872) ;  /* 0x0000000000047947 */ /* 0x000fea0003800000 */
.L_x_7893:
[----:B---3--:R0:W-:Y:S02]  /*72b0*/  STG.E.U16 desc[UR36][R8.64], R22 ;  /* 0x0000001608007986 */ /* 0x0081e4000c101524 */
.L_x_7872:
[----:B------:R-:W-:-:S07]  /*72c0*/  VIADD R25, R25, 0x80 ;  /* 0x0000008019197836 */ /* 0x000fce0000000000 */
.L_x_7829:
[----:B------:R-:W-:-:S13]  /*72d0*/  ISETP.GE.AND P0, PT, R25, R16, PT ;  /* 0x000000101900720c */ /* 0x000fda0003f06270 */
[----:B------:R-:W-:Y:S05]  /*72e0*/  @P0 BREAK.RELIABLE B6 ;  /* 0x0000000000060942 */ /* 0x000fea0003800100 */
[----:B------:R-:W-:Y:S05]  /*72f0*/  @P0 BRA `(.L_x_7866) ;  /* 0x0000000c00dc0947 */ /* 0x000fea0003800000 */
[----:B------:R-:W-:Y:S05]  /*7300*/  BSYNC.RELIABLE B6 ;  /* 0x0000000000067941 */ /* 0x000fea0003800100 */
.L_x_7828:
[----:B------:R-:W5:Y:S01]  /*7310*/  LDCU UR4, c[0x0][0x3a8] ;  /* 0x00007500ff0477ac */ /* 0x000f620008000800 */
[----:B01-3--:R-:W0:Y:S01]  /*7320*/  LDC.64 R8, c[0x0][0x388] ;  /* 0x0000e200ff087b82 */ /* 0x00be220000000a00 */
        /* <DEDUP_REMOVED lines=16> */
[----:B--2-4-:R-:W-:-:S06]  /*7430*/  IMAD.U32 R17, R17, 0x10000, RZ ;  /* 0x0001000011117824 */ /* 0x014fcc00078e00ff */
[----:B------:R-:W0:Y:S02]  /*7440*/  F2I.FTZ.TRUNC.NTZ R17, R17 ;  /* 0x0000001100117305 */ /* 0x000e24000021f100 */
[----:B0-----:R0:W-:Y:S01]  /*7450*/  STG.E.U8 desc[UR36][R8.64], R17 ;  /* 0x0000001108007986 */ /* 0x0011e2000c101124 */
[----:B------:R-:W-:Y:S05]  /*7460*/  BRA `(.L_x_7907) ;  /* 0x0000000c007c7947 */ /* 0x000fea0003800000 */
.L_x_7905:
[----:B----4-:R-:W-:-:S06]  /*7470*/  IMAD.U32 R5, R17, 0x10000, RZ ;  /* 0x0001000011057824 */ /* 0x010fcc00078e00ff */
[----:B------:R-:W0:Y:S02]  /*7480*/  F2I.S64.TRUNC R4, R5 ;  /* 0x0000000500047311 */ /* 0x000e24000020d900 */
[----:B0-----:R0:W-:Y:S01]  /*7490*/  STG.E.U8 desc[UR36][R8.64], R4 ;  /* 0x0000000408007986 */ /* 0x0011e2000c101124 */
[----:B------:R-:W-:Y:S05]  /*74a0*/  BRA `(.L_x_7907) ;  /* 0x0000000c006c7947 */ /* 0x000fea0003800000 */
.L_x_7904:
        /* <DEDUP_REMOVED lines=10> */
.L_x_7909:
[----:B--2-4-:R-:W-:-:S06]  /*7550*/  IMAD.U32 R17, R17, 0x10000, RZ ;  /* 0x0001000011117824 */ /* 0x014fcc00078e00ff */
[----:B------:R-:W0:Y:S02]  /*7560*/  F2I.FTZ.TRUNC.NTZ R17, R17 ;  /* 0x0000001100117305 */ /* 0x000e24000021f100 */
[----:B0-----:R0:W-:Y:S01]  /*7570*/  STG.E desc[UR36][R8.64], R17 ;  /* 0x0000001108007986 */ /* 0x0011e2000c101924 */
[----:B------:R-:W-:Y:S05]  /*7580*/  BRA `(.L_x_7907) ;  /* 0x0000000c00347947 */ /* 0x000fea0003800000 */
.L_x_7908:
[----:B--2-4-:R-:W-:-:S06]  /*7590*/  IMAD.U32 R17, R17, 0x10000, RZ ;  /* 0x0001000011117824 */ /* 0x014fcc00078e00ff */
[----:B------:R-:W0:Y:S02]  /*75a0*/  F2I.FTZ.TRUNC.NTZ R17, R17 ;  /* 0x0000001100117305 */ /* 0x000e24000021f100 */
[----:B0-----:R0:W-:Y:S01]  /*75b0*/  STG.E.U16 desc[UR36][R8.64], R17 ;  /* 0x0000001108007986 */ /* 0x0011e2000c101524 */
[----:B------:R-:W-:Y:S05]  /*75c0*/  BRA `(.L_x_7907) ;  /* 0x0000000c00247947 */ /* 0x000fea0003800000 */
.L_x_7903:
[----:B------:R-:W-:-:S13]  /*75d0*/  ISETP.GT.AND P0, PT, R0, 0x6, PT ;  /* 0x000000060000780c */ /* 0x000fda0003f04270 */
[----:B------:R-:W-:Y:S05]  /*75e0*/  @P0 BRA `(.L_x_7910) ;  /* 0x00000000002c0947 */ /* 0x000fea0003800000 */
[----:B------:R-:W-:-:S13]  /*75f0*/  ISETP.NE.AND P0, PT, R0, 0x5, PT ;  /* 0x000000050000780c */ /* 0x000fda0003f05270 */
[----:B------:R-:W-:Y:S05]  /*7600*/  @!P0 BRA `(.L_x_7911) ;  /* 0x0000000000148947 */ /* 0x000fea0003800000 */
[----:B------:R-:W-:-:S13]  /*7610*/  ISETP.NE.AND P0, PT, R0, 0x6, PT ;  /* 0x000000060000780c */ /* 0x000fda0003f05270 */
[----:B------:R-:W-:Y:S05]  /*7620*/  @P0 BRA `(.L_x_7906) ;  /* 0x0000000800300947 */ /* 0x000fea0003800000 */
[----:B--2-4-:R-:W-:-:S05]  /*7630*/  IMAD.U32 R17, R17, 0x10000, RZ ;  /* 0x0001000011117824 */ /* 0x014fca00078e00ff */
[----:B------:R0:W-:Y:S01]  /*7640*/  STG.E desc[UR36][R8.64], R17 ;  /* 0x0000001108007986 */ /* 0x0001e2000c101924 */
[----:B------:R-:W-:Y:S05]  /*7650*/  BRA `(.L_x_7907) ;  /* 0x0000000c00007947 */ /* 0x000fea0003800000 */
.L_x_7911:
[----:B----4-:R-:W-:-:S05]  /*7660*/  IMAD.U32 R0, R17, 0x10000, RZ ;  /* 0x0001000011007824 */ /* 0x010fca00078e00ff */
[----:B------:R-:W-:-:S05]  /*7670*/  F2FP.F16.F32.PACK_AB R0, RZ, R0 ;  /* 0x00000000ff00723e */ /* 0x000fca00000000ff */
[----:B------:R0:W-:Y:S01]  /*7680*/  STG.E.U16 desc[UR36][R8.64], R0 ;  /* 0x0000000008007986 */ /* 0x0001e2000c101524 */
[----:B------:R-:W-:Y:S05]  /*7690*/  BRA `(.L_x_7907) ;  /* 0x0000000800f07947 */ /* 0x000fea0003800000 */
.L_x_7910:
        /* <DEDUP_REMOVED lines=10> */
.L_x_7913:
[----:B--2-4-:R-:W-:-:S05]  /*7740*/  IMAD.U32 R17, R17, 0x10000, RZ ;  /* 0x0001000011117824 */ /* 0x014fca00078e00ff */
[----:B------:R-:W-:-:S04]  /*7750*/  F2FP.F16.F32.PACK_AB R3, RZ, R17 ;  /* 0x00000011ff03723e */ /* 0x000fc800000000ff */
[----:B------:R-:W-:-:S05]  /*7760*/  PRMT R3, R3, 0x5410, RZ ;  /* 0x0000541003037816 */ /* 0x000fca00000000ff */
[----:B------:R0:W-:Y:S01]  /*7770*/  STG.E desc[UR36][R8.64], R3 ;  /* 0x0000000308007986 */ /* 0x0001e2000c101924 */
[----:B------:R-:W-:Y:S05]  /*7780*/  BRA `(.L_x_7907) ;  /* 0x0000000800b47947 */ /* 0x000fea0003800000 */
.L_x_7912:
[----:B----4-:R-:W-:-:S04]  /*7790*/  IMAD.U32 R4, R17, 0x10000, RZ ;  /* 0x0001000011047824 */ /* 0x010fc800078e00ff */
[----:B------:R-:W-:-:S06]  /*77a0*/  FMUL.FTZ R4, R4, 1 ;  /* 0x3f80000004047820 */ /* 0x000fcc0000410000 */
[----:B------:R-:W0:Y:S02]  /*77b0*/  F2F.F64.F32 R4, R4 ;  /* 0x0000000400047310 */ /* 0x000e240000201800 */
[----:B0-----:R0:W-:Y:S01]  /*77c0*/  STG.E.64 desc[UR36][R8.64], R4 ;  /* 0x0000000408007986 */ /* 0x0011e2000c101b24 */
[----:B------:R-:W-:Y:S05]  /*77d0*/  BRA `(.L_x_7907) ;  /* 0x0000000800a07947 */ /* 0x000fea0003800000 */
.L_x_7902:
        /* <DEDUP_REMOVED lines=14> */
.L_x_7917:
[----:B--2-4-:R-:W-:Y:S01]  /*78c0*/  IMAD.U32 R17, R17, 0x10000, RZ ;  /* 0x0001000011117824 */ /* 0x014fe200078e00ff */
        /* <DEDUP_REMOVED lines=16> */
.L_x_7920:
[----:B------:R-:W-:-:S04]  /*79d0*/  SHF.R.U32.HI R3, RZ, 0x18, R17 ;  /* 0x00000018ff037819 */ /* 0x000fc80000011611 */
[----:B------:R-:W-:-:S04]  /*79e0*/  LOP3.LUT R0, R0, 0x80, R3, 0xf8, !PT ;  /* 0x0000008000007812 */ /* 0x000fc800078ef803 */
[----:B------:R-:W-:-:S07]  /*79f0*/  PRMT R4, R0, 0x7610, R4 ;  /* 0x0000761000047816 */ /* 0x000fce0000000004 */
.L_x_7919:
[----:B------:R-:W-:Y:S05]  /*7a00*/  BSYNC.RECONVERGENT B0 ;  /* 0x0000000000007941 */ /* 0x000fea0003800200 */
.L_x_7918:
[----:B------:R0:W-:Y:S01]  /*7a10*/  STG.E.U8 desc[UR36][R8.64], R4 ;  /* 0x0000000408007986 */ /* 0x0001e2000c101124 */
[----:B------:R-:W-:Y:S05]  /*7a20*/  BRA `(.L_x_7907) ;  /* 0x00000008000c7947 */ /* 0x000fea0003800000 */
.L_x_7916:
        /* <DEDUP_REMOVED lines=17> */
.L_x_7923:
[----:B------:R-:W-:-:S04]  /*7b40*/  SHF.R.U32.HI R3, RZ, 0x18, R17 ;  /* 0x00000018ff037819 */ /* 0x000fc80000011611 */
[----:B------:R-:W-:-:S04]  /*7b50*/  LOP3.LUT R0, R0, 0x80, R3, 0xf8, !PT ;  /* 0x0000008000007812 */ /* 0x000fc800078ef803 */
[----:B------:R-:W-:-:S07]  /*7b60*/  PRMT R4, R0, 0x7610, R4 ;  /* 0x0000761000047816 */ /* 0x000fce0000000004 */
.L_x_7922:
[----:B------:R-:W-:Y:S05]  /*7b70*/  BSYNC.RECONVERGENT B0 ;  /* 0x0000000000007941 */ /* 0x000fea0003800200 */
.L_x_7921:
[----:B------:R0:W-:Y:S01]  /*7b80*/  STG.E.U8 desc[UR36][R8.64], R4 ;  /* 0x0000000408007986 */ /* 0x0001e2000c101124 */
[----:B------:R-:W-:Y:S05]  /*7b90*/  BRA `(.L_x_7907) ;  /* 0x0000000400b07947 */ /* 0x000fea0003800000 */
.L_x_7915:
        /* <DEDUP_REMOVED lines=22> */
.L_x_7925:
[----:B----4-:R-:W-:-:S06]  /*7d00*/  IMAD.U32 R4, R17, 0x10000, RZ ;  /* 0x0001000011047824 */ /* 0x010fcc00078e00ff */
[----:B------:R-:W0:Y:S02]  /*7d10*/  F2I.U64.TRUNC R4, R4 ;  /* 0x0000000400047311 */ /* 0x000e24000020d800 */
[----:B0-----:R0:W-:Y:S01]  /*7d20*/  STG.E.64 desc[UR36][R8.64], R4 ;  /* 0x0000000408007986 */ /* 0x0011e2000c101b24 */
[----:B------:R-:W-:Y:S05]  /*7d30*/  BRA `(.L_x_7907) ;  /* 0x0000000400487947 */ /* 0x000fea0003800000 */
.L_x_7924:
[----:B--2-4-:R-:W-:-:S06]  /*7d40*/  IMAD.U32 R17, R17, 0x10000, RZ ;  /* 0x0001000011117824 */ /* 0x014fcc00078e00ff */
[----:B------:R-:W0:Y:S02]  /*7d50*/  F2I.FTZ.U32.TRUNC.NTZ R17, R17 ;  /* 0x0000001100117305 */ /* 0x000e24000021f000 */
[----:B0-----:R0:W-:Y:S01]  /*7d60*/  STG.E desc[UR36][R8.64], R17 ;  /* 0x0000001108007986 */ /* 0x0011e2000c101924 */
[----:B------:R-:W-:Y:S05]  /*7d70*/  BRA `(.L_x_7907) ;  /* 0x0000000400387947 */ /* 0x000fea0003800000 */
.L_x_7914:
[----:B------:R-:W-:-:S13]  /*7d80*/  ISETP.GT.AND P0, PT, R0, 0xe, PT ;  /* 0x0000000e0000780c */ /* 0x000fda0003f04270 */
[----:B------:R-:W-:Y:S05]  /*7d90*/  @P0 BRA `(.L_x_7926) ;  /* 0x00000000003c0947 */ /* 0x000fea0003800000 */
[----:B------:R-:W-:-:S13]  /*7da0*/  ISETP.NE.AND P0, PT, R0, 0xa, PT ;  /* 0x0000000a0000780c */ /* 0x000fda0003f05270 */
[----:B------:R-:W-:Y:S05]  /*7db0*/  @!P0 BRA `(.L_x_7927) ;  /* 0x00000000001c8947 */ /* 0x000fea0003800000 */
[----:B------:R-:W-:-:S13]  /*7dc0*/  ISETP.NE.AND P0, PT, R0, 0xb, PT ;  /* 0x0000000b0000780c */ /* 0x000fda0003f05270 */
[----:B------:R-:W-:Y:S05]  /*7dd0*/  @P0 BRA `(.L_x_7906) ;  /* 0x0000000000440947 */ /* 0x000fea0003800000 */
[----:B--2-4-:R-:W-:-:S05]  /*7de0*/  IMAD.U32 R17, R17, 0x10000, RZ ;  /* 0x0001000011117824 */ /* 0x014fca00078e00ff */
[----:B------:R-:W-:-:S04]  /*7df0*/  FSETP.NEU.FTZ.AND P0, PT, R17, RZ, PT ;  /* 0x000000ff1100720b */ /* 0x000fc80003f1d000 */
[----:B------:R-:W-:-:S05]  /*7e00*/  SEL R3, RZ, 0x1, !P0 ;  /* 0x00000001ff037807 */ /* 0x000fca0004000000 */
[----:B------:R0:W-:Y:S01]  /*7e10*/  STG.E.U8 desc[UR36][R8.64], R3 ;  /* 0x0000000308007986 */ /* 0x0001e2000c101124 */
[----:B------:R-:W-:Y:S05]  /*7e20*/  BRA `(.L_x_7907) ;  /* 0x00000004000c7947 */ /* 0x000fea0003800000 */
.L_x_7927:
[----:B--2-4-:R-:W-:Y:S01]  /*7e30*/  IMAD.U32 R17, R17, 0x10000, RZ ;  /* 0x0001000011117824 */ /* 0x014fe200078e00ff */
[----:B------:R-:W-:-:S03]  /*7e40*/  CS2R R6, SRZ ;  /* 0x0000000000067805 */ /* 0x000fc6000001ff00 */
[----:B------:R-:W-:-:S06]  /*7e50*/  FMUL.FTZ R4, R17, 1 ;  /* 0x3f80000011047820 */ /* 0x000fcc0000410000 */
[----:B------:R-:W0:Y:S02]  /*7e60*/  F2F.F64.F32 R4, R4 ;  /* 0x0000000400047310 */ /* 0x000e240000201800 */
[----:B0-----:R1:W-:Y:S01]  /*7e70*/  STG.E.128 desc[UR36][R8.64], R4 ;  /* 0x0000000408007986 */ /* 0x0013e2000c101d24 */
[----:B------:R-:W-:Y:S05]  /*7e80*/  BRA `(.L_x_7907) ;  /* 0x0000000000f47947 */ /* 0x000fea0003800000 */
.L_x_7926:
[----:B------:R-:W-:-:S13]  /*7e90*/  ISETP.NE.AND P0, PT, R0, 0xf, PT ;  /* 0x0000000f0000780c */ /* 0x000fda0003f05270 */
[----:B------:R-:W-:Y:S05]  /*7ea0*/  @!P0 BRA `(.L_x_7928) ;  /* 0x0000000000e88947 */ /* 0x000fea0003800000 */
[----:B------:R-:W-:-:S13]  /*7eb0*/  ISETP.NE.AND P0, PT, R0, 0x17, PT ;  /* 0x000000170000780c */ /* 0x000fda0003f05270 */
[----:B------:R-:W-:Y:S05]  /*7ec0*/  @!P0 BRA `(.L_x_7929) ;  /* 0x0000000000908947 */ /* 0x000fea0003800000 */
[----:B------:R-:W-:-:S13]  /*7ed0*/  ISETP.NE.AND P0, PT, R0, 0x18, PT ;  /* 0x000000180000780c */ /* 0x000fda0003f05270 */
[----:B------:R-:W-:Y:S05]  /*7ee0*/  @!P0 BRA `(.L_x_7930) ;  /* 0x0000000000448947 */ /* 0x000fea0003800000 */
.L_x_7906:
[----:B------:R-:W-:Y:S01]  /*7ef0*/  MOV R14, 0x0 ;  /* 0x00000000000e7802 */ /* 0x000fe20000000f00 */
[----:B------:R-:W0:Y:S01]  /*7f00*/  LDCU.64 UR4, c[0x4][0x128] ;  /* 0x01002500ff0477ac */ /* 0x000e220008000a00 */
[----:B------:R-:W-:Y:S02]  /*7f10*/  IMAD.MOV.U32 R8, RZ, RZ, 0x65 ;  /* 0x00000065ff087424 */ /* 0x000fe400078e00ff */
[----:B------:R-:W-:Y:S01]  /*7f20*/  IMAD.MOV.U32 R12, RZ, RZ, 0x1 ;  /* 0x00000001ff0c7424 */ /* 0x000fe200078e00ff */
[----:B------:R-:W1:Y:S01]  /*7f30*/  LDCU.64 UR6, c[0x4][0x130] ;  /* 0x01002600ff0677ac */ /* 0x000e620008000a00 */
[----:B------:R-:W3:Y:S01]  /*7f40*/  LDC.64 R14, c[0x4][R14] ;  /* 0x010000000e0e7b82 */ /* 0x000ee20000000a00 */
        /* <DEDUP_REMOVED lines=10> */
.L_x_7931:
[----:B------:R-:W-:Y:S05]  /*7ff0*/  BRA `(.L_x_7907) ;  /* 0x0000000000987947 */ /* 0x000fea0003800000 */
.L_x_7930:
[----:B--2-4-:R-:W-:Y:S01]  /*8000*/  IMAD.U32 R17, R17, 0x10000, RZ ;  /* 0x0001000011117824 */ /* 0x014fe200078e00ff */
        /* <DEDUP_REMOVED lines=12> */
.L_x_7933:
[----:B------:R-:W-:Y:S05]  /*80d0*/  BSYNC.RECONVERGENT B0 ;  /* 0x0000000000007941 */ /* 0x000fea0003800200 */
.L_x_7932:
[----:B------:R-:W-:-:S05]  /*80e0*/  LOP3.LUT R3, R0, 0x80, R3, 0xf8, !PT ;  /* 0x0000008000037812 */ /* 0x000fca00078ef803 */
[----:B------:R4:W-:Y:S01]  /*80f0*/  STG.E.U8 desc[UR36][R8.64], R3 ;  /* 0x0000000308007986 */ /* 0x0009e2000c101124 */
[----:B------:R-:W-:Y:S05]  /*8100*/  BRA `(.L_x_7907) ;  /* 0x0000000000547947 */ /* 0x000fea0003800000 */
.L_x_7929:
        /* <DEDUP_REMOVED lines=12> */
.L_x_7935:
[----:B------:R-:W-:Y:S01]  /*81d0*/  IMAD.MOV.U32 R0, RZ, RZ, 0x7f ;  /* 0x0000007fff007424 */ /* 0x000fe200078e00ff */
[----:B------:R-:W-:-:S04]  /*81e0*/  ISETP.GT.U32.AND P0, PT, R4, 0x7f800000, PT ;  /* 0x7f8000000400780c */ /* 0x000fc80003f04070 */
[----:B------:R-:W-:-:S09]  /*81f0*/  SEL R0, R0, 0x7c, P0 ;  /* 0x0000007c00007807 */ /* 0x000fd20000000000 */
.L_x_7936:
[----:B------:R-:W-:Y:S05]  /*8200*/  BSYNC.RECONVERGENT B0 ;  /* 0x0000000000007941 */ /* 0x000fea0003800200 */
.L_x_7934:
[----:B------:R-:W-:-:S04]  /*8210*/  SHF.R.U32.HI R3, RZ, 0x18, R3 ;  /* 0x00000018ff037819 */ /* 0x000fc80000011603 */
[----:B------:R-:W-:-:S05]  /*8220*/  LOP3.LUT R3, R0, 0x80, R3, 0xf8, !PT ;  /* 0x0000008000037812 */ /* 0x000fca00078ef803 */
[----:B------:R3:W-:Y:S01]  /*8230*/  STG.E.U8 desc[UR36][R8.64], R3 ;  /* 0x0000000308007986 */ /* 0x0007e2000c101124 */
[----:B------:R-:W-:Y:S05]  /*8240*/  BRA `(.L_x_7907) ;  /* 0x0000000000047947 */ /* 0x000fea0003800000 */
.L_x_7928:
[----:B----4-:R0:W-:Y:S02]  /*8250*/  STG.E.U16 desc[UR36][R8.64], R17 ;  /* 0x0000001108007986 */ /* 0x0101e4000c101524 */
.L_x_7907:
[----:B------:R-:W-:-:S07]  /*8260*/  VIADD R25, R25, 0x80 ;  /* 0x0000008019197836 */ /* 0x000fce0000000000 */
.L_x_7866:
[----:B------:R-:W-:Y:S05]  /*8270*/  BSYNC.RECONVERGENT B7 ;  /* 0x0000000000077941 */ /* 0x000fea0003800200 */
.L_x_7827:
[----:B------:R-:W-:-:S13]  /*8280*/  ISETP.GE.AND P0, PT, R25, R16, PT ;  /* 0x000000101900720c */ /* 0x000fda0003f06270 */
[----:B------:R-:W-:Y:S05]  /*8290*/  @P0 EXIT ;  /* 0x000000000000094d */ /* 0x000fea0003800000 */
[----:B01----:R-:W0:Y:S01]  /*82a0*/  LDC.64 R4, c[0x0][0x388] ;  /* 0x0000e200ff047b82 */ /* 0x003e220000000a00 */
[----:B------:R-:W3:Y:S01]  /*82b0*/  LDCU UR4, c[0x0][0x3a8] ;  /* 0x00007500ff0477ac */ /* 0x000ee20008000800 */
[----:B------:R-:W-:Y:S01]  /*82c0*/  PRMT R0, R19, 0x9910, RZ ;  /* 0x0000991013007816 */ /* 0x000fe200000000ff */
[----:B------:R-:W-:-:S03]  /*82d0*/  IMAD R2, R2, 0x200, R25 ;  /* 0x0000020002027824 */ /* 0x000fc600078e0219 */
[----:B------:R-:W-:Y:S01]  /*82e0*/  ISETP.GT.AND P1, PT, R0, 0x9, PT ;  /* 0x000000090000780c */ /* 0x000fe20003f24270 */
[----:B---34-:R-:W-:-:S05]  /*82f0*/  IMAD R3, R2, UR4, RZ ;  /* 0x0000000402037c24 */ /* 0x018fca000f8e02ff */
        /* <DEDUP_REMOVED lines=15> */
.L_x_7940:
[----:B------:R-:W-:-:S06]  /*83f0*/  IMAD.U32 R5, R18, 0x10000, RZ ;  /* 0x0001000012057824 */ /* 0x000fcc00078e00ff */
[----:B------:R-:W0:Y:S02]  /*8400*/  F2I.S64.TRUNC R4, R5 ;  /* 0x0000000500047311 */ /* 0x000e24000020d900 */
[----:B0-----:R-:W-:Y:S01]  /*8410*/  STG.E.U8 desc[UR36][R2.64], R4 ;  /* 0x0000000402007986 */ /* 0x001fe2000c101124 */
[----:B------:R-:W-:Y:S05]  /*8420*/  EXIT ;  /* 0x000000000000794d */ /* 0x000fea0003800000 */
.L_x_7939:
        /* <DEDUP_REMOVED lines=10> */
.L_x_7943:
[----:B------:R-:W-:-:S04]  /*84d0*/  IMAD.U32 R18, R18, 0x10000, RZ ;  /* 0x0001000012127824 */ /* 0x000fc800078e00ff */
[----:B------:R-:W0:Y:S02]  /*84e0*/  F2I.FTZ.TRUNC.NTZ R5, R18 ;  /* 0x0000001200057305 */ /* 0x000e24000021f100 */
[----:B0-----:R-:W-:Y:S01]  /*84f0*/  STG.E desc[UR36][R2.64], R5 ;  /* 0x0000000502007986 */ /* 0x001fe2000c101924 */
[----:B------:R-:W-:Y:S05]  /*8500*/  EXIT ;  /* 0x000000000000794d */ /* 0x000fea0003800000 */
.L_x_7942:
[----:B------:R-:W-:-:S04]  /*8510*/  IMAD.U32 R18, R18, 0x10000, RZ ;  /* 0x0001000012127824 */ /* 0x000fc800078e00ff */
[----:B------:R-:W0:Y:S02]  /*8520*/  F2I.FTZ.TRUNC.NTZ R5, R18 ;  /* 0x0000001200057305 */ /* 0x000e24000021f100 */
[----:B0-----:R-:W-:Y:S01]  /*8530*/  STG.E.U16 desc[UR36][R2.64], R5 ;  /* 0x0000000502007986 */ /* 0x001fe2000c101524 */
[----:B------:R-:W-:Y:S05]  /*8540*/  EXIT ;  /* 0x000000000000794d */ /* 0x000fea0003800000 */
.L_x_7938:
        /* <DEDUP_REMOVED lines=9> */
.L_x_7945:
[----:B------:R-:W-:-:S05]  /*85e0*/  IMAD.U32 R0, R18, 0x10000, RZ ;  /* 0x0001000012007824 */ /* 0x000fca00078e00ff */
[----:B------:R-:W-:-:S05]  /*85f0*/  F2FP.F16.F32.PACK_AB R0, RZ, R0 ;  /* 0x00000000ff00723e */ /* 0x000fca00000000ff */
[----:B------:R-:W-:Y:S01]  /*8600*/  STG.E.U16 desc[UR36][R2.64], R0 ;  /* 0x0000000002007986 */ /* 0x000fe2000c101524 */
[----:B------:R-:W-:Y:S05]  /*8610*/  EXIT ;  /* 0x000000000000794d */ /* 0x000fea0003800000 */
.L_x_7944:
        /* <DEDUP_REMOVED lines=10> */
.L_x_7947:
[----:B------:R-:W-:-:S05]  /*86c0*/  IMAD.U32 R18, R18, 0x10000, RZ ;  /* 0x0001000012127824 */ /* 0x000fca00078e00ff */
[----:B------:R-:W-:-:S04]  /*86d0*/  F2FP.F16.F32.PACK_AB R5, RZ, R18 ;  /* 0x00000012ff05723e */ /* 0x000fc800000000ff */
[----:B------:R-:W-:-:S05]  /*86e0*/  PRMT R5, R5, 0x5410, RZ ;  /* 0x0000541005057816 */ /* 0x000fca00000000ff */
[----:B------:R-:W-:Y:S01]  /*86f0*/  STG.E desc[UR36][R2.64], R5 ;  /* 0x0000000502007986 */ /* 0x000fe2000c101924 */
[----:B------:R-:W-:Y:S05]  /*8700*/  EXIT ;  /* 0x000000000000794d */ /* 0x000fea0003800000 */
.L_x_7946:
[----:B------:R-:W-:-:S04]  /*8710*/  IMAD.U32 R4, R18, 0x10000, RZ ;  /* 0x0001000012047824 */ /* 0x000fc800078e00ff */
[----:B------:R-:W-:-:S06]  /*8720*/  FMUL.FTZ R4, R4, 1 ;  /* 0x3f80000004047820 */ /* 0x000fcc0000410000 */
[----:B------:R-:W0:Y:S02]  /*8730*/  F2F.F64.F32 R4, R4 ;  /* 0x0000000400047310 */ /* 0x000e240000201800 */
[----:B0-----:R-:W-:Y:S01]  /*8740*/  STG.E.64 desc[UR36][R2.64], R4 ;  /* 0x0000000402007986 */ /* 0x001fe2000c101b24 */
[----:B------:R-:W-:Y:S05]  /*8750*/  EXIT ;  /* 0x000000000000794d */ /* 0x000fea0003800000 */
.L_x_7937:
        /* <DEDUP_REMOVED lines=14> */
.L_x_7951:
        /* <DEDUP_REMOVED lines=18> */
.L_x_7954:
[----:B------:R-:W-:-:S04]  /*8960*/  SHF.R.U32.HI R5, RZ, 0x18, R5 ;  /* 0x00000018ff057819 */ /* 0x000fc80000011605 */
[----:B------:R-:W-:-:S07]  /*8970*/  LOP3.LUT R0, R0, 0x80, R5, 0xf8, !PT ;  /* 0x0000008000007812 */ /* 0x000fce00078ef805 */
.L_x_7953:
[----:B------:R-:W-:Y:S05]  /*8980*/  BSYNC.RECONVERGENT B0 ;  /* 0x0000000000007941 */ /* 0x000fea0003800200 */
.L_x_7952:
[----:B------:R-:W-:Y:S01]  /*8990*/  STG.E.U8 desc[UR36][R2.64], R0 ;  /* 0x0000000002007986 */ /* 0x000fe2000c101124 */
[----:B------:R-:W-:Y:S05]  /*89a0*/  EXIT ;  /* 0x000000000000794d */ /* 0x000fea0003800000 */
.L_x_7950:
        /* <DEDUP_REMOVED lines=18> */
.L_x_7957:
[----:B------:R-:W-:-:S04]  /*8ad0*/  SHF.R.U32.HI R5, RZ, 0x18, R5 ;  /* 0x00000018ff057819 */ /* 0x000fc80000011605 */
[----:B------:R-:W-:-:S07]  /*8ae0*/  LOP3.LUT R0, R0, 0x80, R5, 0xf8, !PT ;  /* 0x0000008000007812 */ /* 0x000fce00078ef805 */
.L_x_7956:
[----:B------:R-:W-:Y:S05]  /*8af0*/  BSYNC.RECONVERGENT B0 ;  /* 0x0000000000007941 */ /* 0x000fea0003800200 */
.L_x_7955:
[----:B------:R-:W-:Y:S01]  /*8b00*/  STG.E.U8 desc[UR36][R2.64], R0 ;  /* 0x0000000002007986 */ /* 0x000fe2000c101124 */
[----:B------:R-:W-:Y:S05]  /*8b10*/  EXIT ;  /* 0x000000000000794d */ /* 0x000fea0003800000 */
.L_x_7949:
        /* <DEDUP_REMOVED lines=22> */
.L_x_7959:
[----:B------:R-:W-:-:S06]  /*8c80*/  IMAD.U32 R4, R18, 0x10000, RZ ;  /* 0x0001000012047824 */ /* 0x000fcc00078e00ff */
[----:B------:R-:W0:Y:S02]  /*8c90*/  F2I.U64.TRUNC R4, R4 ;  /* 0x0000000400047311 */ /* 0x000e24000020d800 */
[----:B0-----:R-:W-:Y:S01]  /*8ca0*/  STG.E.64 desc[UR36][R2.64], R4 ;  /* 0x0000000402007986 */ /* 0x001fe2000c101b24 */
[----:B------:R-:W-:Y:S05]  /*8cb0*/  EXIT ;  /* 0x000000000000794d */ /* 0x000fea0003800000 */
.L_x_7958:
[----:B------:R-:W-:-:S04]  /*8cc0*/  IMAD.U32 R18, R18, 0x10000, RZ ;  /* 0x0001000012127824 */ /* 0x000fc800078e00ff */
[----:B------:R-:W0:Y:S02]  /*8cd0*/  F2I.FTZ.U32.TRUNC.NTZ R5, R18 ;  /* 0x0000001200057305 */ /* 0x000e24000021f000 */
[----:B0-----:R-:W-:Y:S01]  /*8ce0*/  STG.E desc[UR36][R2.64], R5 ;  /* 0x0000000502007986 */ /* 0x001fe2000c101924 */
[----:B------:R-:W-:Y:S05]  /*8cf0*/  EXIT ;  /* 0x000000000000794d */ /* 0x000fea0003800000 */
.L_x_7948:
        /* <DEDUP_REMOVED lines=11> */
.L_x_7961:
[----:B------:R-:W-:Y:S01]  /*8db0*/  IMAD.U32 R18, R18, 0x10000, RZ ;  /* 0x0001000012127824 */ /* 0x000fe200078e00ff */
[----:B------:R-:W-:-:S03]  /*8dc0*/  CS2R R6, SRZ ;  /* 0x0000000000067805 */ /* 0x000fc6000001ff00 */
[----:B------:R-:W-:-:S06]  /*8dd0*/  FMUL.FTZ R4, R18, 1 ;  /* 0x3f80000012047820 */ /* 0x000fcc0000410000 */
[----:B------:R-:W0:Y:S02]  /*8de0*/  F2F.F64.F32 R4, R4 ;  /* 0x0000000400047310 */ /* 0x000e240000201800 */
[----:B0-----:R-:W-:Y:S01]  /*8df0*/  STG.E.128 desc[UR36][R2.64], R4 ;  /* 0x0000000402007986 */ /* 0x001fe2000c101d24 */
[----:B------:R-:W-:Y:S05]  /*8e00*/  EXIT ;  /* 0x000000000000794d */ /* 0x000fea0003800000 */
.L_x_7960:
[----:B------:R-:W-:-:S13]  /*8e10*/  ISETP.NE.AND P0, PT, R0, 0xf, PT ;  /* 0x0000000f0000780c */ /* 0x000fda0003f05270 */
[----:B------:R-:W-:Y:S05]  /*8e20*/  @!P0 BRA `(.L_x_7962) ;  /* 0x0000000000e88947 */ /* 0x000fea0003800000 */
[----:B------:R-:W-:-:S13]  /*8e30*/  ISETP.NE.AND P0, PT, R0, 0x17, PT ;  /* 0x000000170000780c */ /* 0x000fda0003f05270 */
[----:B------:R-:W-:Y:S05]  /*8e40*/  @!P0 BRA `(.L_x_7963) ;  /* 0x0000000000908947 */ /* 0x000fea0003800000 */
[----:B------:R-:W-:-:S13]  /*8e50*/  ISETP.NE.AND P0, PT, R0, 0x18, PT ;  /* 0x000000180000780c */ /* 0x000fda0003f05270 */
[----:B------:R-:W-:Y:S05]  /*8e60*/  @!P0 BRA `(.L_x_7964) ;  /* 0x0000000000448947 */ /* 0x000fea0003800000 */
.L_x_7941:
[----:B------:R-:W-:Y:S01]  /*8e70*/  MOV R0, 0x0 ;  /* 0x0000000000007802 */ /* 0x000fe20000000f00 */
        /* <DEDUP_REMOVED lines=8> */
[----:B------:R-:W-:Y:S02]  /*8f00*/  IMAD.U32 R5, RZ, RZ, UR5 ;  /* 0x00000005ff057e24 */ /* 0x000fe4000f8e00ff */
[----:B----4-:R-:W-:Y:S02]  /*8f10*/  IMAD.U32 R6, RZ, RZ, UR6 ;  /* 0x00000006ff067e24 */ /* 0x010fe4000f8e00ff */
[----:B------:R-:W-:Y:S02]  /*8f20*/  IMAD.U32 R7, RZ, RZ, UR7 ;  /* 0x00000007ff077e24 */ /* 0x000fe4000f8e00ff */
[----:B-----5:R-:W-:Y:S02]  /*8f30*/  IMAD.U32 R10, RZ, RZ, UR8 ;  /* 0x00000008ff0a7e24 */ /* 0x020fe4000f8e00ff */
[----:B-1----:R-:W-:-:S07]  /*8f40*/  IMAD.U32 R11, RZ, RZ, UR9 ;  /* 0x00000009ff0b7e24 */ /* 0x002fce000f8e00ff */
[----:B------:R-:W-:-:S07]  /*8f50*/  LEPC R20, `(.L_x_7965) ;  /* 0x000000001014794e */ /* 0x000fce0000000000 */
[----:B--23--:R-:W-:Y:S05]  /*8f60*/  CALL.ABS.NOINC R2 ;  /* 0x0000000002007343 */ /* 0x00cfea0003c00000 */
.L_x_7965:
[----:B------:R-:W-:Y:S05]  /*8f70*/  EXIT ;  /* 0x000000000000794d */ /* 0x000fea0003800000 */
.L_x_7964:
        /* <DEDUP_REMOVED lines=13> */
.L_x_7967:
[----:B------:R-:W-:Y:S05]  /*9050*/  BSYNC.RECONVERGENT B0 ;  /* 0x0000000000007941 */ /* 0x000fea0003800200 */
.L_x_7966:
[----:B------:R-:W-:-:S05]  /*9060*/  LOP3.LUT R5, R0, 0x80, R5, 0xf8, !PT ;  /* 0x0000008000057812 */ /* 0x000fca00078ef805 */
[----:B------:R-:W-:Y:S01]  /*9070*/  STG.E.U8 desc[UR36][R2.64], R5 ;  /* 0x0000000502007986 */ /* 0x000fe2000c101124 */
[----:B------:R-:W-:Y:S05]  /*9080*/  EXIT ;  /* 0x000000000000794d */ /* 0x000fea0003800000 */
.L_x_7963:
        /* <DEDUP_REMOVED lines=12> */
.L_x_7969:
[----:B------:R-:W-:Y:S01]  /*9150*/  IMAD.MOV.U32 R0, RZ, RZ, 0x7f ;  /* 0x0000007fff007424 */ /* 0x000fe200078e00ff */
[----:B------:R-:W-:-:S04]  /*9160*/  ISETP.GT.U32.AND P0, PT, R4, 0x7f800000, PT ;  /* 0x7f8000000400780c */ /* 0x000fc80003f04070 */
[----:B------:R-:W-:-:S09]  /*9170*/  SEL R0, R0, 0x7c, P0 ;  /* 0x0000007c00007807 */ /* 0x000fd20000000000 */
.L_x_7970:
[----:B------:R-:W-:Y:S05]  /*9180*/  BSYNC.RECONVERGENT B0 ;  /* 0x0000000000007941 */ /* 0x000fea0003800200 */
.L_x_7968:
[----:B------:R-:W-:-:S04]  /*9190*/  SHF.R.U32.HI R5, RZ, 0x18, R5 ;  /* 0x00000018ff057819 */ /* 0x000fc80000011605 */
[----:B------:R-:W-:-:S05]  /*91a0*/  LOP3.LUT R5, R0, 0x80, R5, 0xf8, !PT ;  /* 0x0000008000057812 */ /* 0x000fca00078ef805 */
[----:B------:R-:W-:Y:S01]  /*91b0*/  STG.E.U8 desc[UR36][R2.64], R5 ;  /* 0x0000000502007986 */ /* 0x000fe2000c101124 */
[----:B------:R-:W-:Y:S05]  /*91c0*/  EXIT ;  /* 0x000000000000794d */ /* 0x000fea0003800000 */
.L_x_7962:
[----:B------:R-:W-:Y:S01]  /*91d0*/  STG.E.U16 desc[UR36][R2.64], R18 ;  /* 0x0000001202007986 */ /* 0x000fe2000c101524 */
[----:B------:R-:W-:Y:S05]  /*91e0*/  EXIT ;  /* 0x000000000000794d */ /* 0x000fea0003800000 */
        .weak           $__internal_8_$__cuda_sm3x_div_rn_ftz_f32_slowpath
        .type           $__internal_8_$__cuda_sm3x_div_rn_ftz_f32_slowpath,@function
        .size           $__internal_8_$__cuda_sm3x_div_rn_ftz_f32_slowpath,(.L_x_17830 - $__internal_8_$__cuda_sm3x_div_rn_ftz_f32_slowpath)
$__internal_8_$__cuda_sm3x_div_rn_ftz_f32_slowpath:
        /* <DEDUP_REMOVED lines=32> */
.L_x_7973:
[----:B------:R-:W-:Y:S05]  /*93f0*/  BSYNC.RELIABLE B3 ;  /* 0x0000000000037941 */ /* 0x000fea0003800100 */
.L_x_7972:
        /* <DEDUP_REMOVED lines=27> */
.L_x_7979:
[----:B------:R-:W-:-:S07]  /*95b0*/  IMAD R11, R8, 0x800000, R11 ;  /* 0x00800000080b7824 */ /* 0x000fce00078e020b */
.L_x_7980:
[----:B------:R-:W-:Y:S05]  /*95c0*/  BSYNC.RECONVERGENT B3 ;  /* 0x0000000000037941 */ /* 0x000fea0003800200 */
.L_x_7978:
[----:B------:R-:W-:Y:S05]  /*95d0*/  BRA `(.L_x_7981) ;  /* 0x0000000000207947 */ /* 0x000fea0003800000 */
.L_x_7977:
[----:B------:R-:W-:-:S04]  /*95e0*/  LOP3.LUT R0, R15, 0x80000000, R0, 0x48, !PT ;  /* 0x800000000f007812 */ /* 0x000fc800078e4800 */
[----:B------:R-:W-:Y:S01]  /*95f0*/  LOP3.LUT R11, R0, 0x7f800000, RZ, 0xfc, !PT ;  /* 0x7f800000000b7812 */ /* 0x000fe200078efcff */
[----:B------:R-:W-:Y:S06]  /*9600*/  BRA `(.L_x_7981) ;  /* 0x0000000000147947 */ /* 0x000fec0003800000 */
.L_x_7976:
[----:B------:R-:W-:Y:S01]  /*9610*/  LOP3.LUT R11, R15, 0x80000000, R0, 0x48, !PT ;  /* 0x800000000f0b7812 */ /* 0x000fe200078e4800 */
[----:B------:R-:W-:Y:S06]  /*9620*/  BRA `(.L_x_7981) ;  /* 0x00000000000c7947 */ /* 0x000fec0003800000 */
.L_x_7975:
[----:B------:R-:W0:Y:S01]  /*9630*/  MUFU.RSQ R11, -QNAN ;  /* 0xffc00000000b7908 */ /* 0x000e220000001400 */
[----:B------:R-:W-:Y:S05]  /*9640*/  BRA `(.L_x_7981) ;  /* 0x0000000000047947 */ /* 0x000fea0003800000 */
.L_x_7974:
[----:B------:R-:W-:-:S07]  /*9650*/  FADD.FTZ R11, R0, R15 ;  /* 0x0000000f000b7221 */ /* 0x000fce0000010000 */
.L_x_7981:
[----:B------:R-:W-:Y:S05]  /*9660*/  BSYNC.RECONVERGENT B0 ;  /* 0x0000000000007941 */ /* 0x000fea0003800200 */
.L_x_7971:
[----:B------:R-:W-:-:S04]  /*9670*/  IMAD.MOV.U32 R7, RZ, RZ, 0x0 ;  /* 0x00000000ff077424 */ /* 0x000fc800078e00ff */
[----:B0-----:R-:W-:Y:S05]  /*9680*/  RET.REL.NODEC R6 `(_ZN2at6native27unrolled_elementwise_kernelINS0_13BUnaryFunctorIN3c108BFloat16ES4_S4_ZZZNS0_17atan2_kernel_cudaERNS_18TensorIteratorBaseEENKUlvE_clEvENKUlvE2_clEvEUlS4_S4_E_EESt5arrayIPcLm2EELi4E23TrivialOffsetCalculatorILi1EjESF_NS0_6memory12LoadWithCastILi1EEENSG_13StoreWithCastILi1EEEEEviT_T0_T2_T3_T4_T5_) ;  /* 0xffffff68065c7950 */ /* 0x001fea0003c3ffff */
.L_x_7982:
        /* <DEDUP_REMOVED lines=15> */
.L_x_17830:


//--------------------- .text._ZN2at6native18elementwise_kernelILi128ELi4EZNS0_22gpu_kernel_impl_nocastINS0_13BUnaryFunctorIN3c108BFloat16ES5_S5_ZZZNS0_17atan2_kernel_cudaERNS_18TensorIteratorBaseEENKUlvE_clEvENKUlvE2_clEvEUlS5_S5_E_EEEEvS7_RKT_EUliE_EEviT1_ --------------------------
	.section	.text._ZN2at6native18elementwise_kernelILi128ELi4EZNS0_22gpu_kernel_impl_nocastINS0_13BUnaryFunctorIN3c108BFloat16ES5_S5_ZZZNS0_17atan2_kernel_cudaERNS_18TensorIteratorBaseEENKUlvE_clEvENKUlvE2_clEvEUlS5_S5_E_EEEEvS7_RKT_EUliE_EEviT1_,"ax",@progbits
	.align	128
        .global         _ZN2at6native18elementwise_kernelILi128ELi4EZNS0_22gpu_kernel_impl_nocastINS0_13BUnaryFunctorIN3c108BFloat16ES5_S5_ZZZNS0_17atan2_kernel_cudaERNS_18TensorIteratorBaseEENKUlvE_clEvENKUlvE2_clEvEUlS5_S5_E_EEEEvS7_RKT_EUliE_EEviT1_
        .type           _ZN2at6native18elementwise_kernelILi128ELi4EZNS0_22gpu_kernel_impl_nocastINS0_13BUnaryFunctorIN3c108BFloat16ES5_S5_ZZZNS0_17atan2_kernel_cudaERNS_18TensorIteratorBaseEENKUlvE_clEvENKUlvE2_clEvEUlS5_S5_E_EEEEvS7_RKT_EUliE_EEviT1_,@function
        .size           _ZN2at6native18elementwise_kernelILi128ELi4EZNS0_22gpu_kernel_impl_nocastINS0_13BUnaryFunctorIN3c108BFloat16ES5_S5_ZZZNS0_17atan2_kernel_cudaERNS_18TensorIteratorBaseEENKUlvE_clEvENKUlvE2_clEvEUlS5_S5_E_EEEEvS7_RKT_EUliE_EEviT1_,(.L_x_17831 - _ZN2at6native18elementwise_kernelILi128ELi4EZNS0_22gpu_kernel_impl_nocastINS0_13BUnaryFunctorIN3c108BFloat16ES5_S5_ZZZNS0_17atan2_kernel_cudaERNS_18TensorIteratorBaseEENKUlvE_clEvENKUlvE2_clEvEUlS5_S5_E_EEEEvS7_RKT_EUliE_EEviT1_)
        .other          _ZN2at6native18elementwise_kernelILi128ELi4EZNS0_22gpu_kernel_impl_nocastINS0_13BUnaryFunctorIN3c108BFloat16ES5_S5_ZZZNS0_17atan2_kernel_cudaERNS_18TensorIteratorBaseEENKUlvE_clEvENKUlvE2_clEvEUlS5_S5_E_EEEEvS7_RKT_EUliE_EEviT1_,@"STO_CUDA_ENTRY STV_DEFAULT"
_ZN2at6native18elementwise_kernelILi128ELi4EZNS0_22gpu_kernel_impl_nocastINS0_13BUnaryFunctorIN3c108BFloat16ES5_S5_ZZZNS0_17atan2_kernel_cudaERNS_18TensorIteratorBaseEENKUlvE_clEvENKUlvE2_clEvEUlS5_S5_E_EEEEvS7_RKT_EUliE_EEviT1_:
.text._ZN2at6native18elementwise_kernelILi128ELi4EZNS0_22gpu_kernel_impl_nocastINS0_13BUnaryFunctorIN3c108BFloat16ES5_S5_ZZZNS0_17atan2_kernel_cudaERNS_18TensorIteratorBaseEENKUlvE_clEvENKUlvE2_clEvEUlS5_S5_E_EEEEvS7_RKT_EUliE_EEviT1_:
[----:B------:R-:W-:Y:S08]  /*0000*/  LDC R1, c[0x0][0x37c] ;  /* 0x0000df00ff017b82 */ /* 0x000ff00000000800 */
[----:B------:R-:W0:Y:S01]  /*0010*/  LDC R7, c[0x0][0x388] ;  /* 0x0000e200ff077b82 */ /* 0x000e220000000800 */
[----:B------:R-:W1:Y:S01]  /*0020*/  S2R R9, SR_TID.X ;  /* 0x0000000000097919 */ /* 0x000e620000002100 */
[----:B------:R-:W2:Y:S06]  /*0030*/  LDCU.64 UR6, c[0x0][0x358] ;  /* 0x00006b00ff0677ac */ /* 0x000eac0008000a00 */
[----:B------:R-:W3:Y:S08]  /*0040*/  S2UR UR4, SR_CTAID.X ;  /* 0x00000000000479c3 */ /* 0x000ef00000002500 */
[----:B------:R-:W4:Y:S01]  /*0050*/  LDC.U16 R8, c[0x0][0x592] ;  /* 0x00016480ff087b82 */ /* 0x000f220000000400 */
        /* <DEDUP_REMOVED lines=8> */
[----:B------:R-:W0:Y:S02]  /*00e0*/  LDC.64 R2, c[0x0][0x588] ;  /* 0x00016200ff027b82 */ /* 0x000e240000000a00 */
[----:B0-----:R-:W2:Y:S01]  /*00f0*/  LDG.E.U16 R2, desc[UR6][R2.64] ;  /* 0x0000000602027981 */ /* 0x001ea2000c1e1500 */
[----:B----4-:R-:W-:-:S05]  /*0100*/  SHF.L.U32 R6, R8, 0x10, RZ ;  /* 0x0000001008067819 */ /* 0x010fca00000006ff */
[----:B------:R-:W-:Y:S01]  /*0110*/  FADD.FTZ R13, |R6|, -RZ ;  /* 0x800000ff060d7221 */ /* 0x000fe20000010200 */
[----:B--2---:R-:W-:-:S04]  /*0120*/  SHF.L.U32 R7, R2, 0x10, RZ ;  /* 0x0000001002077819 */ /* 0x004fc800000006ff */
        /* <DEDUP_REMOVED lines=13> */
[----:B------:R-:W-:Y:S05]  /*0200*/  CALL.REL.NOINC `($__internal_9_$__cuda_sm3x_div_rn_ftz_f32_slowpath) ;  /* 0x0000006400707944 */ /* 0x000fea0003c00000 */
.L_x_7986:
        /* <DEDUP_REMOVED lines=31> */
.L_x_7985:
[----:B------:R-:W-:Y:S05]  /*0400*/  BSYNC.RECONVERGENT B1 ;  /* 0x0000000000017941 */ /* 0x000fea0003800200 */
.L_x_7984:
[----:B------:R-:W1:Y:S01]  /*0410*/  LDCU UR4, c[0x0][0x380] ;  /* 0x00007000ff0477ac */ /* 0x000e620008000800 */
[----:B------:R-:W-:Y:S01]  /*0420*/  BSSY.RECONVERGENT B1, `(.L_x_7987) ;  /* 0x0000035000017945 */ /* 0x000fe20003800200 */
[----:B-1----:R-:W-:-:S13]  /*0430*/  ISETP.GE.AND P0, PT, R9, UR4, PT ;  /* 0x0000000409007c0c */ /* 0x002fda000bf06270 */
[----:B------:R-:W-:Y:S05]  /*0440*/  @P0 BRA `(.L_x_7988) ;  /* 0x0000000000c80947 */ /* 0x000fea0003800000 */
[----:B0-----:R-:W0:Y:S02]  /*0450*/  LDC.64 R2, c[0x0][0x588] ;  /* 0x00016200ff027b82 */ /* 0x001e240000000a00 */
        /* <DEDUP_REMOVED lines=18> */
.L_x_7989:
[----:B------:R-:W-:Y:S02]  /*0580*/  HFMA2 R3, -RZ, RZ, 0.89990234375, 10328 ;  /* 0x3b33710bff037431 */ /* 0x000fe400000001ff */
[----:B------:R-:W-:Y:S01]  /*0590*/  FMUL.FTZ R2, R0, R0 ;  /* 0x0000000000027220 */ /* 0x000fe20000410000 */
[----:B------:R-:W-:Y:S01]  /*05a0*/  IMAD.MOV.U32 R5, RZ, RZ, 0x3f6ee581 ;  /* 0x3f6ee581ff057424 */ /* 0x000fe200078e00ff */
[C---:B------:R-:W-:Y:S02]  /*05b0*/  ISETP.GE.AND P3, PT, R6.reuse, RZ, PT ;  /* 0x000000ff0600720c */ /* 0x040fe40003f66270 */
[C---:B------:R-:W-:Y:S01]  /*05c0*/  FSETP.NEU.FTZ.AND P1, PT, |R6|.reuse, |R7|, PT ;  /* 0x400000070600720b */ /* 0x040fe20003f3d200 */
[----:B------:R-:W-:Y:S01]  /*05d0*/  FADD.FTZ R6, |R6|, |R7| ;  /* 0x4000000706067221 */ /* 0x000fe20000010200 */
[----:B------:R-:W-:Y:S02]  /*05e0*/  FSETP.NEU.FTZ.AND P0, PT, R18, RZ, PT ;  /* 0x000000ff1200720b */ /* 0x000fe40003f1d000 */
[----:B------:R-:W-:Y:S01]  /*05f0*/  IADD3 R9, PT, PT, R9, 0x80, RZ ;  /* 0x0000008009097810 */ /* 0x000fe20007ffe0ff */
        /* <DEDUP_REMOVED lines=22> */
[----:B0-----:R1:W-:Y:S02]  /*0760*/  STG.E.U16 desc[UR6][R2.64], R7 ;  /* 0x0000000702007986 */ /* 0x0013e4000c101506 */
.L_x_7988:
[----:B------:R-:W-:Y:S05]  /*0770*/  BSYNC.RECONVERGENT B1 ;  /* 0x0000000000017941 */ /* 0x000fea0003800200 */
.L_x_7987:
[----:B------:R-:W2:Y:S01]  /*0780*/  LDCU UR4, c[0x0][0x380] ;  /* 0x00007000ff0477ac */ /* 0x000ea20008000800 */
[----:B------:R-:W-:Y:S01]  /*0790*/  BSSY.RECONVERGENT B1, `(.L_x_7990) ;  /* 0x0000035000017945 */ /* 0x000fe20003800200 */
[----:B--2---:R-:W-:-:S13]  /*07a0*/  ISETP.GE.AND P0, PT, R9, UR4, PT ;  /* 0x0000000409007c0c */ /* 0x004fda000bf06270 */
[----:B------:R-:W-:Y:S05]  /*07b0*/  @P0 BRA `(.L_x_7991) ;  /* 0x0000000000c80947 */ /* 0x000fea0003800000 */
[----:B01----:R-:W0:Y:S02]  /*07c0*/  LDC.64 R2, c[0x0][0x588] ;  /* 0x00016200ff027b82 */ /* 0x003e240000000a00 */
        /* <DEDUP_REMOVED lines=18> */
.L_x_7992:
[----:B------:R-:W-:Y:S02]  /*08f0*/  HFMA2 R3, -RZ, RZ, 0.89990234375, 10328 ;  /* 0x3b33710bff037431 */ /* 0x000fe400000001ff */
[----:B------:R-:W-:Y:S01]  /*0900*/  FMUL.FTZ R2, R0, R0 ;  /* 0x0000000000027220 */ /* 0x000fe20000410000 */
[----:B------:R-:W-:Y:S02]  /*0910*/  MOV R5, 0x3f6ee581 ;  /* 0x3f6ee58100057802 */ /* 0x000fe40000000f00 */
[C---:B------:R-:W-:Y:S02]  /*0920*/  ISETP.GE.AND P3, PT, R6.reuse, RZ, PT ;  /* 0x000000ff0600720c */ /* 0x040fe40003f66270 */
[C---:B------:R-:W-:Y:S01]  /*0930*/  FSETP.NEU.FTZ.AND P1, PT, |R6|.reuse, |R7|, PT ;  /* 0x400000070600720b */ /* 0x040fe20003f3d200 */
        /* <DEDUP_REMOVED lines=26> */
.L_x_7991:
[----:B------:R-:W-:Y:S05]  /*0ae0*/  BSYNC.RECONVERGENT B1 ;  /* 0x0000000000017941 */ /* 0x000fea0003800200 */
.L_x_7990:
[----:B------:R-:W3:Y:S02]  /*0af0*/  LDCU UR4, c[0x0][0x380] ;  /* 0x00007000ff0477ac */ /* 0x000ee40008000800 */
[----:B---3--:R-:W-:-:S13]  /*0b00*/  ISETP.GE.AND P0, PT, R9, UR4, PT ;  /* 0x0000000409007c0c */ /* 0x008fda000bf06270 */
[----:B------:R-:W-:Y:S05]  /*0b10*/  @P0 EXIT ;  /* 0x000000000000094d */ /* 0x000fea0003800000 */
[----:B012---:R-:W0:Y:S02]  /*0b20*/  LDC.64 R2, c[0x0][0x588] ;  /* 0x00016200ff027b82 */ /* 0x007e240000000a00 */
[----:B0-----:R-:W2:Y:S01]  /*0b30*/  LDG.E.U16 R2, desc[UR6][R2.64] ;  /* 0x0000000602027981 */ /* 0x001ea2000c1e1500 */
[----:B----4-:R-:W-:-:S05]  /*0b40*/  SHF.L.U32 R8, R8, 0x10, RZ ;  /* 0x0000001008087819 */ /* 0x010fca00000006ff */
[----:B------:R-:W-:Y:S01]  /*0b50*/  FADD.FTZ R4, |R8|, -RZ ;  /* 0x800000ff08047221 */ /* 0x000fe20000010200 */
[----:B--2---:R-:W-:-:S04]  /*0b60*/  IMAD.U32 R7, R2, 0x10000, RZ ;  /* 0x0001000002077824 */ /* 0x004fc800078e00ff */
        /* <DEDUP_REMOVED lines=14> */
.L_x_7993:
[----:B------:R-:W-:Y:S02]  /*0c50*/  HFMA2 R3, -RZ, RZ, 0.89990234375, 10328 ;  /* 0x3b33710bff037431 */ /* 0x000fe400000001ff */
[----:B------:R-:W-:Y:S01]  /*0c60*/  FMUL.FTZ R2, R0, R0 ;  /* 0x0000000000027220 */ /* 0x000fe20000410000 */
[----:B------:R-:W-:Y:S02]  /*0c70*/  MOV R5, 0x3f6ee581 ;  /* 0x3f6ee58100057802 */ /* 0x000fe40000000f00 */
[C---:B------:R-:W-:Y:S02]  /*0c80*/  ISETP.GE.AND P3, PT, R8.reuse, RZ, PT ;  /* 0x000000ff0800720c */ /* 0x040fe40003f66270 */
[C---:B------:R-:W-:Y:S01]  /*0c90*/  FSETP.NEU.FTZ.AND P1, PT, |R8|.reuse, |R7|, PT ;  /* 0x400000070800720b */ /* 0x040fe20003f3d200 */
        /* <DEDUP_REMOVED lines=26> */
.L_x_7983:
        /* <DEDUP_REMOVED lines=305> */
.L_x_7996:
[----:B------:R-:W0:Y:S02]  /*2150*/  LDCU.128 UR8, c[0x0][0x580] ;  /* 0x0000b000ff0877ac */ /* 0x000e240008000c00 */
[----:B0-----:R-:W-:-:S04]  /*2160*/  IADD3 R2, P0, PT, R0, UR10, RZ ;  /* 0x0000000a00027c10 */ /* 0x001fc8000ff1e0ff */
[----:B------:R-:W-:-:S05]  /*2170*/  IADD3.X R3, PT, PT, RZ, UR11, RZ, P0, !PT ;  /* 0x0000000bff037c10 */ /* 0x000fca00087fe4ff */
[----:B------:R-:W2:Y:S01]  /*2180*/  LDG.E.U16 R2, desc[UR6][R2.64] ;  /* 0x0000000602027981 */ /* 0x000ea2000c1e1500 */
[----:B----4-:R-:W-:Y:S01]  /*2190*/  SHF.L.U32 R17, R8, 0x10, RZ ;  /* 0x0000001008117819 */ /* 0x010fe200000006ff */
[----:B------:R-:W-:Y:S01]  /*21a0*/  BSSY.RECONVERGENT B2, `(.L_x_7997) ;  /* 0x0000013000027945 */ /* 0x000fe20003800200 */
[----:B------:R-:W-:-:S03]  /*21b0*/  IADD3 R14, P1, PT, R15, UR8, RZ ;  /* 0x000000080f0e7c10 */ /* 0x000fc6000ff3e0ff */
[----:B------:R-:W-:Y:S02]  /*21c0*/  FADD.FTZ R4, |R17|, -RZ ;  /* 0x800000ff11047221 */ /* 0x000fe40000010200 */
[----:B------:R-:W-:Y:S01]  /*21d0*/  IMAD.X R15, RZ, RZ, UR9, P1 ;  /* 0x00000009ff0f7e24 */ /* 0x000fe200088e06ff */
        /* <DEDUP_REMOVED lines=15> */
.L_x_7998:
[----:B------:R-:W-:Y:S05]  /*22d0*/  BSYNC.RECONVERGENT B2 ;  /* 0x0000000000027941 */ /* 0x000fea0003800200 */
.L_x_7997:
        /* <DEDUP_REMOVED lines=30> */
.L_x_7995:
[----:B------:R-:W-:Y:S05]  /*24c0*/  BSYNC.RECONVERGENT B1 ;  /* 0x0000000000017941 */ /* 0x000fea0003800200 */
.L_x_7994:
        /* <DEDUP_REMOVED lines=10> */
[----:B-1----:R-:W-:-:S05]  /*2570*/  IMAD.HI.U32 R2, R9, UR4, R2 ;  /* 0x0000000409027c27 */ /* 0x002fca000f8e0002 */
[----:B------:R-:W-:-:S04]  /*2580*/  SHF.R.U32.HI R3, RZ, UR5, R2 ;  /* 0x00000005ff037c19 */ /* 0x000fc80008011602 */
[----:B------:R-:W-:-:S05]  /*2590*/  IADD3 R0, PT, PT, -R3, RZ, RZ ;  /* 0x000000ff03007210 */ /* 0x000fca0007ffe1ff */
[----:B--2---:R-:W-:-:S04]  /*25a0*/  IMAD R0, R0, UR8, R9 ;  /* 0x0000000800007c24 */ /* 0x004fc8000f8e0209 */
[C---:B0-----:R-:W-:Y:S02]  /*25b0*/  IMAD R15, R0.reuse, UR10, RZ ;  /* 0x0000000a000f7c24 */ /* 0x041fe4000f8e02ff */
        /* <DEDUP_REMOVED lines=287> */
.L_x_8001:
[----:B------:R-:W0:Y:S02]  /*37b0*/  LDCU.128 UR8, c[0x0][0x580] ;  /* 0x0000b000ff0877ac */ /* 0x000e240008000c00 */
[----:B0-----:R-:W-:-:S04]  /*37c0*/  IADD3 R2, P0, PT, R0, UR10, RZ ;  /* 0x0000000a00027c10 */ /* 0x001fc8000ff1e0ff */
[----:B------:R-:W-:-:S05]  /*37d0*/  IADD3.X R3, PT, PT, RZ, UR11, RZ, P0, !PT ;  /* 0x0000000bff037c10 */ /* 0x000fca00087fe4ff */
[----:B------:R-:W2:Y:S01]  /*37e0*/  LDG.E.U16 R2, desc[UR6][R2.64] ;  /* 0x0000000602027981 */ /* 0x000ea2000c1e1500 */
[----:B----4-:R-:W-:Y:S01]  /*37f0*/  SHF.L.U32 R17, R8, 0x10, RZ ;  /* 0x0000001008117819 */ /* 0x010fe200000006ff */
[----:B------:R-:W-:Y:S01]  /*3800*/  BSSY.RECONVERGENT B2, `(.L_x_8002) ;  /* 0x0000013000027945 */ /* 0x000fe20003800200 */
[----:B------:R-:W-:-:S03]  /*3810*/  IADD3 R14, P1, PT, R15, UR8, RZ ;  /* 0x000000080f0e7c10 */ /* 0x000fc6000ff3e0ff */
[----:B------:R-:W-:Y:S01]  /*3820*/  FADD.FTZ R4, |R17|, -RZ ;  /* 0x800000ff11047221 */ /* 0x000fe20000010200 */
[----:B------:R-:W-:Y:S02]  /*3830*/  IADD3.X R15, PT, PT, RZ, UR9, RZ, P1, !PT ;  /* 0x00000009ff0f7c10 */ /* 0x000fe40008ffe4ff */
        /* <DEDUP_REMOVED lines=15> */
.L_x_8003:
[----:B------:R-:W-:Y:S05]  /*3930*/  BSYNC.RECONVERGENT B2 ;  /* 0x0000000000027941 */ /* 0x000fea0003800200 */
.L_x_8002:
[----:B------:R-:W-:Y:S02]  /*3940*/  IMAD.MOV.U32 R3, RZ, RZ, 0x3b33710b ;  /* 0x3b33710bff037424 */ /* 0x000fe400078e00ff */
[----:B------:R-:W-:Y:S01]  /*3950*/  FMUL.FTZ R2, R0, R0 ;  /* 0x0000000000027220 */ /* 0x000fe20000410000 */
[----:B------:R-:W-:Y:S01]  /*3960*/  HFMA2 R5, -RZ, RZ, 1.857421875, -1409 ;  /* 0x3f6ee581ff057431 */ /* 0x000fe200000001ff */
[C---:B------:R-:W-:Y:S02]  /*3970*/  ISETP.GE.AND P3, PT, R17.reuse, RZ, PT ;  /* 0x000000ff1100720c */ /* 0x040fe40003f66270 */
[----:B------:R-:W-:Y:S01]  /*3980*/  FFMA.FTZ R3, R2, R3, -0.015681877732276916504 ;  /* 0xbc80774802037423 */ /* 0x000fe20000010003 */
[C---:B------:R-:W-:Y:S01]  /*3990*/  FSETP.NEU.FTZ.AND P1, PT, |R17|.reuse, |R16|, PT ;  /* 0x400000101100720b */ /* 0x040fe20003f3d200 */
        /* <DEDUP_REMOVED lines=24> */
.L_x_8000:
[----:B------:R-:W-:Y:S05]  /*3b20*/  BSYNC.RECONVERGENT B1 ;  /* 0x0000000000017941 */ /* 0x000fea0003800200 */
.L_x_7999:
        /* <DEDUP_REMOVED lines=10> */
[----:B--2---:R-:W-:-:S05]  /*3bd0*/  IMAD.HI.U32 R2, R9, UR4, R2 ;  /* 0x0000000409027c27 */ /* 0x004fca000f8e0002 */
[----:B------:R-:W-:-:S04]  /*3be0*/  SHF.R.U32.HI R3, RZ, UR5, R2 ;  /* 0x00000005ff037c19 */ /* 0x000fc80008011602 */
[----:B------:R-:W-:-:S05]  /*3bf0*/  IADD3 R0, PT, PT, -R3, RZ, RZ ;  /* 0x000000ff03007210 */ /* 0x000fca0007ffe1ff */
[----:B---3--:R-:W-:-:S04]  /*3c00*/  IMAD R0, R0, UR8, R9 ;  /* 0x0000000800007c24 */ /* 0x008fc8000f8e0209 */
[C---:B01----:R-:W-:Y:S02]  /*3c10*/  IMAD R15, R0.reuse, UR10, RZ ;  /* 0x0000000a000f7c24 */ /* 0x043fe4000f8e02ff */
        /* <DEDUP_REMOVED lines=287> */
.L_x_8006:
        /* <DEDUP_REMOVED lines=24> */
.L_x_8008:
[----:B------:R-:W-:Y:S05]  /*4f90*/  BSYNC.RECONVERGENT B2 ;  /* 0x0000000000027941 */ /* 0x000fea0003800200 */
.L_x_8007:
        /* <DEDUP_REMOVED lines=30> */
.L_x_8005:
[----:B------:R-:W-:Y:S05]  /*5180*/  BSYNC.RECONVERGENT B1 ;  /* 0x0000000000017941 */ /* 0x000fea0003800200 */
.L_x_8004:
[----:B------:R-:W3:Y:S02]  /*5190*/  LDCU UR4, c[0x0][0x380] ;  /* 0x00007000ff0477ac */ /* 0x000ee40008000800 */
[----:B---3--:R-:W-:-:S13]  /*51a0*/  ISETP.GE.AND P0, PT, R9, UR4, PT ;  /* 0x0000000409007c0c */ /* 0x008fda000bf06270 */
[----:B------:R-:W-:Y:S05]  /*51b0*/  @P0 EXIT ;  /* 0x000000000000094d */ /* 0x000fea0003800000 */
[----:B------:R-:W3:Y:S01]  /*51c0*/  LDCU.64 UR4, c[0x0][0x390] ;  /* 0x00007200ff0477ac */ /* 0x000ee20008000a00 */
[----:B------:R-:W-:Y:S01]  /*51d0*/  HFMA2 R2, -RZ, RZ, 0, 0 ;  /* 0x00000000ff027431 */ /* 0x000fe200000001ff */
[----:B------:R-:W-:Y:S01]  /*51e0*/  MOV R3, R9 ;  /* 0x0000000900037202 */ /* 0x000fe20000000f00 */
[----:B------:R-:W5:Y:S01]  /*51f0*/  LDCU UR8, c[0x0][0x38c] ;  /* 0x00007180ff0877ac */ /* 0x000f620008000800 */
[----:B------:R-:W-:Y:S01]  /*5200*/  ISETP.NE.AND P0, PT, R7, RZ, PT ;  /* 0x000000ff0700720c */ /* 0x000fe20003f05270 */
[----:B------:R-:W0:Y:S01]  /*5210*/  LDCU.64 UR10, c[0x0][0x4b8] ;  /* 0x00009700ff0a77ac */ /* 0x000e220008000a00 */
[----:B---3--:R-:W-:-:S05]  /*5220*/  IMAD.HI.U32 R2, R9, UR4, R2 ;  /* 0x0000000409027c27 */ /* 0x008fca000f8e0002 */
[----:B------:R-:W-:-:S04]  /*5230*/  SHF.R.U32.HI R3, RZ, UR5, R2 ;  /* 0x00000005ff037c19 */ /* 0x000fc80008011602 */
[----:B------:R-:W-:-:S05]  /*5240*/  IADD3 R0, PT, PT, -R3, RZ, RZ ;  /* 0x000000ff03007210 */ /* 0x000fca0007ffe1ff */
[----:B-----5:R-:W-:-:S04]  /*5250*/  IMAD R0, R0, UR8, R9 ;  /* 0x0000000800007c24 */ /* 0x020fc8000f8e0209 */
[C---:B0-----:R-:W-:Y:S02]  /*5260*/  IMAD R7, R0.reuse, UR10, RZ ;  /* 0x0000000a00077c24 */ /* 0x041fe4000f8e02ff */
[----:B------:R-:W-:Y:S01]  /*5270*/  IMAD R0, R0, UR11, RZ ;  /* 0x0000000b00007c24 */ /* 0x000fe2000f8e02ff */
[----:B------:R-:W-:Y:S06]  /*5280*/  @!P0 BRA `(.L_x_8009) ;  /* 0x0000001000748947 */ /* 0x000fec0003800000 */
[----:B------:R-:W0:Y:S01]  /*5290*/  LDCU.64 UR8, c[0x0][0x398] ;  /* 0x00007300ff0877ac */ /* 0x000e220008000a00 */
[----:B------:R-:W-:Y:S02]  /*52a0*/  MOV R2, RZ ;  /* 0x000000ff00027202 */ /* 0x000fe40000000f00 */
[----:B------:R-:W-:Y:S01]  /*52b0*/  ISETP.NE.AND P0, PT, R6, 0x2, PT ;  /* 0x000000020600780c */ /* 0x000fe20003f05270 */
[----:B------:R-:W3:Y:S01]  /*52c0*/  LDCU UR4, c[0x0][0x3a0] ;  /* 0x00007400ff0477ac */ /* 0x000ee20008000800 */
[----:B------:R-:W5:Y:S01]  /*52d0*/  LDCU.64 UR10, c[0x0][0x4c0] ;  /* 0x00009800ff0a77ac */ /* 0x000f620008000a00 */
[----:B0-----:R-:W-:-:S05]  /*52e0*/  IMAD.HI.U32 R4, R3, UR9, R2 ;  /* 0x0000000903047c27 */ /* 0x001fca000f8e0002 */
[----:B---3--:R-:W-:-:S04]  /*52f0*/  SHF.R.U32.HI R5, RZ, UR4, R4 ;  /* 0x00000004ff057c19 */ /* 0x008fc80008011604 */
[----:B------:R-:W-:-:S05]  /*5300*/  IADD3 R2, PT, PT, -R5, RZ, RZ ;  /* 0x000000ff05027210 */ /* 0x000fca0007ffe1ff */
[----:B------:R-:W-:-:S04]  /*5310*/  IMAD R2, R2, UR8, R3 ;  /* 0x0000000802027c24 */ /* 0x000fc8000f8e0203 */
[C---:B-----5:R-:W-:Y:S02]  /*5320*/  IMAD R7, R2.reuse, UR10, R7 ;  /* 0x0000000a02077c24 */ /* 0x060fe4000f8e0207 */
[----:B------:R-:W-:Y:S01]  /*5330*/  IMAD R0, R2, UR11, R0 ;  /* 0x0000000b02007c24 */ /* 0x000fe2000f8e0200 */
[----:B------:R-:W-:Y:S06]  /*5340*/  @!P0 BRA `(.L_x_8009) ;  /* 0x0000001000448947 */ /* 0x000fec0003800000 */
[----:B------:R-:W0:Y:S01]  /*5350*/  LDCU.64 UR4, c[0x0][0x3a8] ;  /* 0x00007500ff0477ac */ /* 0x000e220008000a00 */
[----:B------:R-:W-:Y:S01]  /*5360*/  HFMA2 R4, -RZ, RZ, 0, 0 ;  /* 0x00000000ff047431 */ /* 0x000fe200000001ff */
[----:B------:R-:W-:Y:S01]  /*5370*/  ISETP.NE.AND P0, PT, R6, 0x3, PT ;  /* 0x000000030600780c */ /* 0x000fe20003f05270 */
[----:B------:R-:W3:Y:S01]  /*5380*/  LDCU UR8, c[0x0][0x3a4] ;  /* 0x00007480ff0877ac */ /* 0x000ee20008000800 */
[----:B------:R-:W5:Y:S02]  /*5390*/  LDCU.64 UR10, c[0x0][0x4c8] ;  /* 0x00009900ff0a77ac */ /* 0x000f640008000a00 */
[----:B0-----:R-:W-:-:S05]  /*53a0*/  IMAD.HI.U32 R2, R5, UR4, R4 ;  /* 0x0000000405027c27 */ /* 0x001fca000f8e0004 */
[----:B------:R-:W-:-:S04]  /*53b0*/  SHF.R.U32.HI R3, RZ, UR5, R2 ;  /* 0x00000005ff037c19 */ /* 0x000fc80008011602 */
[----:B------:R-:W-:-:S05]  /*53c0*/  IADD3 R4, PT, PT, -R3, RZ, RZ ;  /* 0x000000ff03047210 */ /* 0x000fca0007ffe1ff */
[----:B---3--:R-:W-:-:S04]  /*53d0*/  IMAD R4, R4, UR8, R5 ;  /* 0x0000000804047c24 */ /* 0x008fc8000f8e0205 */
[C---:B-----5:R-:W-:Y:S02]  /*53e0*/  IMAD R7, R4.reuse, UR10, R7 ;  /* 0x0000000a04077c24 */ /* 0x060fe4000f8e0207 */
[----:B------:R-:W-:Y:S01]  /*53f0*/  IMAD R0, R4, UR11, R0 ;  /* 0x0000000b04007c24 */ /* 0x000fe2000f8e0200 */
[----:B------:R-:W-:Y:S06]  /*5400*/  @!P0 BRA `(.L_x_8009) ;  /* 0x0000001000148947 */ /* 0x000fec0003800000 */
[----:B------:R-:W0:Y:S01]  /*5410*/  LDCU.64 UR8, c[0x0][0x3b0] ;  /* 0x00007600ff0877ac */ /* 0x000e220008000a00 */
[----:B------:R-:W-:Y:S01]  /*5420*/  IMAD.MOV.U32 R2, RZ, RZ, RZ ;  /* 0x000000ffff027224 */ /* 0x000fe200078e00ff */
        /* <DEDUP_REMOVED lines=11> */
[----:B------:R-:W-:Y:S02]  /*54e0*/  MOV R4, RZ ;  /* 0x000000ff00047202 */ /* 0x000fe40000000f00 */
[----:B------:R-:W-:Y:S01]  /*54f0*/  ISETP.NE.AND P0, PT, R6, 0x5, PT ;  /* 0x000000050600780c */ /* 0x000fe20003f05270 */
[----:B------:R-:W3:Y:S01]  /*5500*/  LDCU UR8, c[0x0][0x3bc] ;  /* 0x00007780ff0877ac */ /* 0x000ee20008000800 */
[----:B------:R-:W5:Y:S01]  /*5510*/  LDCU.64 UR10, c[0x0][0x4d8] ;  /* 0x00009b00ff0a77ac */ /* 0x000f620008000a00 */
        /* <DEDUP_REMOVED lines=223> */
[----:B------:R-:W-:Y:S01]  /*6310*/  ISETP.NE.AND P0, PT, R6, 0x18, PT ;  /* 0x000000180600780c */ /* 0x000fe20003f05270 */
[----:B------:R-:W0:Y:S01]  /*6320*/  LDCU.64 UR8, c[0x0][0x4a0] ;  /* 0x00009400ff0877ac */ /* 0x000e220008000a00 */
[----:B------:R-:W-:Y:S01]  /*6330*/  IMAD.MOV.U32 R2, RZ, RZ, RZ ;  /* 0x000000ffff027224 */ /* 0x000fe200078e00ff */
[----:B------:R-:W3:Y:S10]  /*6340*/  LDCU UR4, c[0x0][0x4a8] ;  /* 0x00009500ff0477ac */ /* 0x000ef40008000800 */
[----:B------:R-:W5:Y:S01]  /*6350*/  @P0 LDC.64 R12, c[0x0][0x4b0] ;  /* 0x00012c00ff0c0b82 */ /* 0x000f620000000a00 */
[----:B0-----:R-:W-:-:S07]  /*6360*/  IMAD.HI.U32 R10, R3, UR9, R2 ;  /* 0x00000009030a7c27 */ /* 0x001fce000f8e0002 */
[----:B-12---:R-:W0:Y:S01]  /*6370*/  @P0 LDC R15, c[0x0][0x4ac] ;  /* 0x00012b00ff0f0b82 */ /* 0x006e220000000800 */
[----:B---3--:R-:W-:Y:S01]  /*6380*/  SHF.R.U32.HI R11, RZ, UR4, R10 ;  /* 0x00000004ff0b7c19 */ /* 0x008fe2000801160a */
[----:B------:R-:W1:Y:S01]  /*6390*/  LDCU.64 UR4, c[0x0][0x570] ;  /* 0x0000ae00ff0477ac */ /* 0x000e620008000a00 */
[----:B------:R-:W-:Y:S02]  /*63a0*/  @P0 MOV R10, RZ ;  /* 0x000000ff000a0202 */ /* 0x000fe40000000f00 */
[----:B------:R-:W-:-:S03]  /*63b0*/  IADD3 R9, PT, PT, -R11, RZ, RZ ;  /* 0x000000ff0b097210 */ /* 0x000fc60007ffe1ff */
[----:B------:R-:W2:Y:S01]  /*63c0*/  @P0 LDC.64 R4, c[0x0][0x578] ;  /* 0x00015e00ff040b82 */ /* 0x000ea20000000a00 */
[----:B-----5:R-:W-:-:S05]  /*63d0*/  @P0 IMAD.HI.U32 R2, R11, R12, R10 ;  /* 0x0000000c0b020227 */ /* 0x020fca00078e000a */
[----:B------:R-:W-:Y:S01]  /*63e0*/  @P0 SHF.R.U32.HI R6, RZ, R13, R2 ;  /* 0x0000000dff060219 */ /* 0x000fe20000011602 */
[----:B------:R-:W-:-:S03]  /*63f0*/  IMAD R2, R9, UR8, R3 ;  /* 0x0000000809027c24 */ /* 0x000fc6000f8e0203 */
[----:B------:R-:W-:Y:S01]  /*6400*/  @P0 IADD3 R10, PT, PT, -R6, RZ, RZ ;  /* 0x000000ff060a0210 */ /* 0x000fe20007ffe1ff */
[C---:B-1----:R-:W-:Y:S02]  /*6410*/  IMAD R7, R2.reuse, UR4, R7 ;  /* 0x0000000402077c24 */ /* 0x042fe4000f8e0207 */
[----:B------:R-:W-:Y:S02]  /*6420*/  IMAD R0, R2, UR5, R0 ;  /* 0x0000000502007c24 */ /* 0x000fe4000f8e0200 */
[----:B0-----:R-:W-:-:S04]  /*6430*/  @P0 IMAD R10, R15, R10, R11 ;  /* 0x0000000a0f0a0224 */ /* 0x001fc800078e020b */
[C---:B--2---:R-:W-:Y:S02]  /*6440*/  @P0 IMAD R7, R10.reuse, R4, R7 ;  /* 0x000000040a070224 */ /* 0x044fe400078e0207 */
[----:B------:R-:W-:-:S07]  /*6450*/  @P0 IMAD R0, R10, R5, R0 ;  /* 0x000000050a000224 */ /* 0x000fce00078e0200 */
.L_x_8009:
[----:B------:R-:W0:Y:S02]  /*6460*/  LDCU.128 UR8, c[0x0][0x580] ;  /* 0x0000b000ff0877ac */ /* 0x000e240008000c00 */
[----:B0-----:R-:W-:-:S04]  /*6470*/  IADD3 R2, P0, PT, R0, UR10, RZ ;  /* 0x0000000a00027c10 */ /* 0x001fc8000ff1e0ff */
[----:B------:R-:W-:-:S05]  /*6480*/  IADD3.X R3, PT, PT, RZ, UR11, RZ, P0, !PT ;  /* 0x0000000bff037c10 */ /* 0x000fca00087fe4ff */
[----:B------:R-:W3:Y:S01]  /*6490*/  LDG.E.U16 R2, desc[UR6][R2.64] ;  /* 0x0000000602027981 */ /* 0x000ee2000c1e1500 */
[----:B----4-:R-:W-:Y:S01]  /*64a0*/  SHF.L.U32 R9, R8, 0x10, RZ ;  /* 0x0000001008097819 */ /* 0x010fe200000006ff */
[----:B------:R-:W-:Y:S01]  /*64b0*/  BSSY.RECONVERGENT B1, `(.L_x_8010) ;  /* 0x0000013000017945 */ /* 0x000fe20003800200 */
[----:B------:R-:W-:-:S03]  /*64c0*/  IADD3 R6, P1, PT, R7, UR8, RZ ;  /* 0x0000000807067c10 */ /* 0x000fc6000ff3e0ff */
[----:B------:R-:W-:Y:S01]  /*64d0*/  FADD.FTZ R4, |R9|, -RZ ;  /* 0x800000ff09047221 */ /* 0x000fe20000010200 */
[----:B------:R-:W-:Y:S02]  /*64e0*/  IADD3.X R7, PT, PT, RZ, UR9, RZ, P1, !PT ;  /* 0x00000009ff077c10 */ /* 0x000fe40008ffe4ff */
[----:B---3--:R-:W-:-:S04]  /*64f0*/  SHF.L.U32 R8, R2, 0x10, RZ ;  /* 0x0000001002087819 */ /* 0x008fc800000006ff */
[C---:B------:R-:W-:Y:S01]  /*6500*/  FSETP.GT.FTZ.AND P2, PT, |R8|.reuse, |R9|, PT ;  /* 0x400000090800720b */ /* 0x040fe20003f54200 */
[----:B------:R-:W-:-:S05]  /*6510*/  FADD.FTZ R13, |R8|, -RZ ;  /* 0x800000ff080d7221 */ /* 0x000fca0000010200 */
        /* <DEDUP_REMOVED lines=10> */
[----:B------:R-:W-:-:S07]  /*65c0*/  MOV R2, 0x65e0 ;  /* 0x000065e000027802 */ /* 0x000fce0000000f00 */
[----:B-12---:R-:W-:Y:S05]  /*65d0*/  CALL.REL.NOINC `($__internal_9_$__cuda_sm3x_div_rn_ftz_f32_slowpath) ;  /* 0x00000000007c7944 */ /* 0x006fea0003c00000 */
.L_x_8011:
[----:B------:R-:W-:Y:S05]  /*65e0*/  BSYNC.RECONVERGENT B1 ;  /* 0x0000000000017941 */ /* 0x000fea0003800200 */
.L_x_8010:
[----:B------:R-:W-:Y:S01]  /*65f0*/  MOV R3, 0x3b33710b ;  /* 0x3b33710b00037802 */ /* 0x000fe20000000f00 */
[----:B------:R-:W-:Y:S01]  /*6600*/  FMUL.FTZ R2, R0, R0 ;  /* 0x0000000000027220 */ /* 0x000fe20000410000 */
[----:B------:R-:W-:Y:S01]  /*6610*/  HFMA2 R5, -RZ, RZ, 1.857421875, -1409 ;  /* 0x3f6ee581ff057431 */ /* 0x000fe200000001ff */
[C---:B------:R-:W-:Y:S02]  /*6620*/  ISETP.GE.AND P3, PT, R9.reuse, RZ, PT ;  /* 0x000000ff0900720c */ /* 0x040fe40003f66270 */
        /* <DEDUP_REMOVED lines=26> */
        .weak           $__internal_9_$__cuda_sm3x_div_rn_ftz_f32_slowpath
        .type           $__internal_9_$__cuda_sm3x_div_rn_ftz_f32_slowpath,@function
        .size           $__internal_9_$__cuda_sm3x_div_rn_ftz_f32_slowpath,(.L_x_17831 - $__internal_9_$__cuda_sm3x_div_rn_ftz_f32_slowpath)
$__internal_9_$__cuda_sm3x_div_rn_ftz_f32_slowpath:
        /* <DEDUP_REMOVED lines=32> */
.L_x_8014:
[----:B------:R-:W-:Y:S05]  /*69d0*/  BSYNC.RELIABLE B3 ;  /* 0x0000000000037941 */ /* 0x000fea0003800100 */
.L_x_8013:
        /* <DEDUP_REMOVED lines=27> */
.L_x_8020:
[----:B------:R-:W-:-:S07]  /*6b90*/  LEA R0, R3, R0, 0x17 ;  /* 0x0000000003007211 */ /* 0x000fce00078eb8ff */
.L_x_8021:
[----:B------:R-:W-:Y:S05]  /*6ba0*/  BSYNC.RECONVERGENT B3 ;  /* 0x0000000000037941 */ /* 0x000fea0003800200 */
.L_x_8019:
[----:B------:R-:W-:Y:S05]  /*6bb0*/  BRA `(.L_x_8022) ;  /* 0x0000000000207947 */ /* 0x000fea0003800000 */
.L_x_8018:
[----:B------:R-:W-:-:S04]  /*6bc0*/  LOP3.LUT R13, R18, 0x80000000, R13, 0x48, !PT ;  /* 0x80000000120d7812 */ /* 0x000fc800078e480d */
[----:B------:R-:W-:Y:S01]  /*6bd0*/  LOP3.LUT R0, R13, 0x7f800000, RZ, 0xfc, !PT ;  /* 0x7f8000000d007812 */ /* 0x000fe200078efcff */
[----:B------:R-:W-:Y:S06]  /*6be0*/  BRA `(.L_x_8022) ;  /* 0x0000000000147947 */ /* 0x000fec0003800000 */
.L_x_8017:
[----:B------:R-:W-:Y:S01]  /*6bf0*/  LOP3.LUT R0, R18, 0x80000000, R13, 0x48, !PT ;  /* 0x8000000012007812 */ /* 0x000fe200078e480d */
[----:B------:R-:W-:Y:S06]  /*6c00*/  BRA `(.L_x_8022) ;  /* 0x00000000000c7947 */ /* 0x000fec0003800000 */
.L_x_8016:
[----:B------:R-:W0:Y:S01]  /*6c10*/  MUFU.RSQ R0, -QNAN ;  /* 0xffc0000000007908 */ /* 0x000e220000001400 */
[----:B------:R-:W-:Y:S05]  /*6c20*/  BRA `(.L_x_8022) ;  /* 0x0000000000047947 */ /* 0x000fea0003800000 */
.L_x_8015:
[----:B------:R-:W-:-:S07]  /*6c30*/  FADD.FTZ R0, R13, R18 ;  /* 0x000000120d007221 */ /* 0x000fce0000010000 */
.L_x_8022:
[----:B------:R-:W-:Y:S05]  /*6c40*/  BSYNC.RECONVERGENT B0 ;  /* 0x0000000000007941 */ /* 0x000fea0003800200 */
.L_x_8012:
[----:B------:R-:W-:-:S04]  /*6c50*/  MOV R3, 0x0 ;  /* 0x0000000000037802 */ /* 0x000fc80000000f00 */
[----:B0-----:R-:W-:Y:S05]  /*6c60*/  RET.REL.NODEC R2 `(_ZN2at6native18elementwise_kernelILi128ELi4EZNS0_22gpu_kernel_impl_nocastINS0_13BUnaryFunctorIN3c108BFloat16ES5_S5_ZZZNS0_17atan2_kernel_cudaERNS_18TensorIteratorBaseEENKUlvE_clEvENKUlvE2_clEvEUlS5_S5_E_EEEEvS7_RKT_EUliE_EEviT1_) ;  /* 0xffffff9002e47950 */ /* 0x001fea0003c3ffff */
.L_x_8023:
        /* <DEDUP_REMOVED lines=9> */
.L_x_17831:


//--------------------- .text._ZN2at6native27unrolled_elementwise_kernelINS0_13BUnaryFunctorIN3c108BFloat16ES4_S4_ZZZNS0_17atan2_kernel_cudaERNS_18TensorIteratorBaseEENKUlvE_clEvENKUlvE2_clEvEUlS4_S4_E_EESt5arrayIPcLm2EELi4E23TrivialOffsetCalculatorILi1EjESF_NS0_6memory15LoadWithoutCastENSG_16StoreWithoutCastEEEviT_T0_T2_T3_T4_T5_ --------------------------
	.section	.text._ZN2at6native27unrolled_elementwise_kernelINS0_13BUnaryFunctorIN3c108BFloat16ES4_S4_ZZZNS0_17atan2_kernel_cudaERNS_18TensorIteratorBaseEENKUlvE_clEvENKUlvE2_clEvEUlS4_S4_E_EESt5arrayIPcLm2EELi4E23TrivialOffsetCalculatorILi1EjESF_NS0_6memory15LoadWithoutCastENSG_16StoreWithoutCastEEEviT_T0_T2_T3_T4_T5_,"ax",@progbits
	.align	128
        .global         _ZN2at6native27unrolled_elementwise_kernelINS0_13BUnaryFunctorIN3c108BFloat16ES4_S4_ZZZNS0_17atan2_kernel_cudaERNS_18TensorIteratorBaseEENKUlvE_clEvENKUlvE2_clEvEUlS4_S4_E_EESt5arrayIPcLm2EELi4E23TrivialOffsetCalculatorILi1EjESF_NS0_6memory15LoadWithoutCastENSG_16StoreWithoutCastEEEviT_T0_T2_T3_T4_T5_
        .type           _ZN2at6native27unrolled_elementwise_kernelINS0_13BUnaryFunctorIN3c108BFloat16ES4_S4_ZZZNS0_17atan2_kernel_cudaERNS_18TensorIteratorBaseEENKUlvE_clEvENKUlvE2_clEvEUlS4_S4_E_EESt5arrayIPcLm2EELi4E23TrivialOffsetCalculatorILi1EjESF_NS0_6memory15LoadWithoutCastENSG_16StoreWithoutCastEEEviT_T0_T2_T3_T4_T5_,@function
        .size           _ZN2at6native27unrolled_elementwise_kernelINS0_13BUnaryFunctorIN3c108BFloat16ES4_S4_ZZZNS0_17atan2_kernel_cudaERNS_18TensorIteratorBaseEENKUlvE_clEvENKUlvE2_clEvEUlS4_S4_E_EESt5arrayIPcLm2EELi4E23TrivialOffsetCalculatorILi1EjESF_NS0_6memory15LoadWithoutCastENSG_16StoreWithoutCastEEEviT_T0_T2_T3_T4_T5_,(.L_x_17832 - _ZN2at6native27unrolled_elementwise_kernelINS0_13BUnaryFunctorIN3c108BFloat16ES4_S4_ZZZNS0_17atan2_kernel_cudaERNS_18TensorIteratorBaseEENKUlvE_clEvENKUlvE2_clEvEUlS4_S4_E_EESt5arrayIPcLm2EELi4E23TrivialOffsetCalculatorILi1EjESF_NS0_6memory15LoadWithoutCastENSG_16StoreWithoutCastEEEviT_T0_T2_T3_T4_T5_)
        .other          _ZN2at6native27unrolled_elementwise_kernelINS0_13BUnaryFunctorIN3c108BFloat16ES4_S4_ZZZNS0_17atan2_kernel_cudaERNS_18TensorIteratorBaseEENKUlvE_clEvENKUlvE2_clEvEUlS4_S4_E_EESt5arrayIPcLm2EELi4E23TrivialOffsetCalculatorILi1EjESF_NS0_6memory15LoadWithoutCastENSG_16StoreWithoutCastEEEviT_T0_T2_T3_T4_T5_,@"STO_CUDA_ENTRY STV_DEFAULT"
_ZN2at6native27unrolled_elementwise_kernelINS0_13BUnaryFunctorIN3c108BFloat16ES4_S4_ZZZNS0_17atan2_kernel_cudaERNS_18TensorIteratorBaseEENKUlvE_clEvENKUlvE2_clEvEUlS4_S4_E_EESt5arrayIPcLm2EELi4E23TrivialOffsetCalculatorILi1EjESF_NS0_6memory15LoadWithoutCastENSG_16StoreWithoutCastEEEviT_T0_T2_T3_T4_T5_:
.text._ZN2at6native27unrolled_elementwise_kernelINS0_13BUnaryFunctorIN3c108BFloat16ES4_S4_ZZZNS0_17atan2_kernel_cudaERNS_18TensorIteratorBaseEENKUlvE_clEvENKUlvE2_clEvEUlS4_S4_E_EESt5arrayIPcLm2EELi4E23TrivialOffsetCalculatorILi1EjESF_NS0_6memory15LoadWithoutCastENSG_16StoreWithoutCastEEEviT_T0_T2_T3_T4_T5_:
        /* <DEDUP_REMOVED lines=10> */
[----:B------:R-:W-:Y:S01]  /*00a0*/  @!P0 VIADD R0, R2, 0x80 ;  /* 0x0000008002008836 */ /* 0x000fe20000000000 */
[----:B------:R-:W0:Y:S01]  /*00b0*/  @!P0 LDC.64 R12, c[0x0][0x390] ;  /* 0x0000e400ff0c8b82 */ /* 0x000e220000000a00 */
[----:B------:R-:W-:-:S03]  /*00c0*/  @!P0 LEA R11, R5, R2, 0x9 ;  /* 0x00000002050b8211 */ /* 0x000fc600078e48ff */
[----:B------:R-:W-:-:S13]  /*00d0*/  ISETP.GE.AND P1, PT, R0, R3, PT ;  /* 0x000000030000720c */ /* 0x000fda0003f26270 */
[----:B------:R-:W-:Y:S01]  /*00e0*/  @!P1 LEA R17, R5, R0, 0x9 ;  /* 0x0000000005119211 */ /* 0x000fe200078e48ff */
[----:B------:R-:W-:Y:S01]  /*00f0*/  @!P1 VIADD R0, R0, 0x80 ;  /* 0x0000008000009836 */ /* 0x000fe20000000000 */
[----:B------:R-:W2:Y:S04]  /*0100*/  @!P1 LDC.64 R14, c[0x0][0x390] ;  /* 0x0000e400ff0e9b82 */ /* 0x000ea80000000a00 */
[----:B------:R-:W-:Y:S01]  /*0110*/  ISETP.GE.AND P3, PT, R0, R3, PT ;  /* 0x000000030000720c */ /* 0x000fe20003f66270 */
[----:B0-----:R-:W-:-:S05]  /*0120*/  @!P0 IMAD.WIDE.U32 R12, R11, 0x2, R12 ;  /* 0x000000020b0c8825 */ /* 0x001fca00078e000c */
[----:B-1----:R0:W5:Y:S07]  /*0130*/  @!P0 LDG.E.U16 R4, desc[UR4][R12.64] ;  /* 0x000000040c048981 */ /* 0x00216e000c1e1500 */
[----:B------:R-:W-:Y:S01]  /*0140*/  @!P3 LEA R19, R5, R0, 0x9 ;  /* 0x000000000513b211 */ /* 0x000fe200078e48ff */
[----:B------:R-:W-:Y:S01]  /*0150*/  @!P3 VIADD R0, R0, 0x80 ;  /* 0x000000800000b836 */ /* 0x000fe20000000000 */
[----:B------:R-:W1:Y:S04]  /*0160*/  @!P3 LDC.64 R8, c[0x0][0x390] ;  /* 0x0000e400ff08bb82 */ /* 0x000e680000000a00 */
[----:B------:R-:W-:Y:S01]  /*0170*/  ISETP.GE.AND P2, PT, R0, R3, PT ;  /* 0x000000030000720c */ /* 0x000fe20003f46270 */
[----:B--2---:R-:W-:-:S05]  /*0180*/  @!P1 IMAD.WIDE.U32 R14, R17, 0x2, R14 ;  /* 0x00000002110e9825 */ /* 0x004fca00078e000e */
[----:B------:R0:W5:Y:S07]  /*0190*/  @!P1 LDG.E.U16 R10, desc[UR4][R14.64] ;  /* 0x000000040e0a9981 */ /* 0x00016e000c1e1500 */
[----:B------:R-:W2:Y:S01]  /*01a0*/  @!P2 LDC.64 R6, c[0x0][0x390] ;  /* 0x0000e400ff06ab82 */ /* 0x000ea20000000a00 */
[----:B------:R-:W-:Y:S02]  /*01b0*/  @!P2 IMAD R21, R5, 0x200, R0 ;  /* 0x000002000515a824 */ /* 0x000fe400078e0200 */
[----:B-1----:R-:W-:Y:S01]  /*01c0*/  @!P3 IMAD.WIDE.U32 R18, R19, 0x2, R8 ;  /* 0x000000021312b825 */ /* 0x002fe200078e0008 */
[----:B------:R-:W-:-:S02]  /*01d0*/  PRMT R9, RZ, 0x7610, R9 ;  /* 0x00007610ff097816 */ /* 0x000fc40000000009 */
[----:B------:R-:W-:-:S04]  /*01e0*/  PRMT R8, RZ, 0x7610, R8 ;  /* 0x00007610ff087816 */ /* 0x000fc80000000008 */
[----:B------:R0:W5:Y:S01]  /*01f0*/  @!P3 LDG.E.U16 R9, desc[UR4][R18.64] ;  /* 0x000000041209b981 */ /* 0x000162000c1e1500 */
[----:B--2---:R-:W-:-:S05]  /*0200*/  @!P2 IMAD.WIDE.U32 R16, R21, 0x2, R6 ;  /* 0x000000021510a825 */ /* 0x004fca00078e0006 */
[----:B------:R0:W5:Y:S01]  /*0210*/  @!P2 LDG.E.U16 R8, desc[UR4][R16.64] ;  /* 0x000000041008a981 */ /* 0x000162000c1e1500 */
[----:B------:R-:W1:Y:S01]  /*0220*/  LDC.U16 R7, c[0x0][0x386] ;  /* 0x0000e180ff077b82 */ /* 0x000e620000000400 */
[----:B------:R-:W-:Y:S01]  /*0230*/  ISETP.GE.AND P0, PT, R2, R3, PT ;  /* 0x000000030200720c */ /* 0x000fe20003f06270 */
[----:B------:R-:W-:-:S12]  /*0240*/  BSSY.RECONVERGENT B1, `(.L_x_8024) ;  /* 0x0000033000017945 */ /* 0x000fd80003800200 */
[----:B0-----:R-:W-:Y:S05]  /*0250*/  @P0 BRA `(.L_x_8025) ;  /* 0x0000000000c40947 */ /* 0x001fea0003800000 */
[----:B-1----:R-:W-:Y:S01]  /*0260*/  SHF.L.U32 R21, R7, 0x10, RZ ;  /* 0x0000001007157819 */ /* 0x002fe200000006ff */
[----:B-----5:R-:W-:Y:S01]  /*0270*/  IMAD.U32 R4, R4, 0x10000, RZ ;  /* 0x0001000004047824 */ /* 0x020fe200078e00ff */
        /* <DEDUP_REMOVED lines=16> */
[----:B------:R-:W-:Y:S05]  /*0380*/  CALL.REL.NOINC `($__internal_10_$__cuda_sm3x_div_rn_ftz_f32_slowpath) ;  /* 0x0000000c00847944 */ /* 0x000fea0003c00000 */
[----:B------:R-:W-:-:S07]  /*0390*/  IMAD.MOV.U32 R6, RZ, RZ, R11 ;  /* 0x000000ffff067224 */ /* 0x000fce00078e000b */
.L_x_8027:
[----:B------:R-:W-:Y:S05]  /*03a0*/  BSYNC.RECONVERGENT B2 ;  /* 0x0000000000027941 */ /* 0x000fea0003800200 */
.L_x_8026:
        /* <DEDUP_REMOVED lines=27> */
[----:B------:R-:W-:-:S07]  /*0560*/  F2FP.BF16.F32.PACK_AB R6, RZ, R6 ;  /* 0x00000006ff06723e */ /* 0x000fce00000010ff */
.L_x_8025:
[----:B------:R-:W-:Y:S05]  /*0570*/  BSYNC.RECONVERGENT B1 ;  /* 0x0000000000017941 */ /* 0x000fea0003800200 */
.L_x_8024:
[----:B-----5:R-:W-:Y:S01]  /*0580*/  VIADD R4, R2, 0x80 ;  /* 0x0000008002047836 */ /* 0x020fe20000000000 */
[----:B------:R-:W-:Y:S04]  /*0590*/  BSSY.RECONVERGENT B1, `(.L_x_8028) ;  /* 0x0000034000017945 */ /* 0x000fe80003800200 */
[----:B------:R-:W-:-:S13]  /*05a0*/  ISETP.GE.AND P0, PT, R4, R3, PT ;  /* 0x000000030400720c */ /* 0x000fda0003f06270 */
[----:B------:R-:W-:Y:S05]  /*05b0*/  @P0 BRA `(.L_x_8029) ;  /* 0x0000000000c40947 */ /* 0x000fea0003800000 */
[----:B-1----:R-:W-:Y:S01]  /*05c0*/  SHF.L.U32 R18, R7, 0x10, RZ ;  /* 0x0000001007127819 */ /* 0x002fe200000006ff */
        /* <DEDUP_REMOVED lines=19> */
.L_x_8031:
[----:B------:R-:W-:Y:S05]  /*0700*/  BSYNC.RECONVERGENT B2 ;  /* 0x0000000000027941 */ /* 0x000fea0003800200 */
.L_x_8030:
[----:B------:R-:W-:Y:S02]  /*0710*/  HFMA2 R11, -RZ, RZ, 0.89990234375, 10328 ;  /* 0x3b33710bff0b7431 */ /* 0x000fe400000001ff */
[----:B------:R-:W-:Y:S01]  /*0720*/  FMUL.FTZ R0, R10, R10 ;  /* 0x0000000a0a007220 */ /* 0x000fe20000410000 */
[----:B------:R-:W-:Y:S01]  /*0730*/  IMAD.MOV.U32 R13, RZ, RZ, 0x3f6ee581 ;  /* 0x3f6ee581ff0d7424 */ /* 0x000fe200078e00ff */
        /* <DEDUP_REMOVED lines=25> */
.L_x_8029:
[----:B------:R-:W-:Y:S05]  /*08d0*/  BSYNC.RECONVERGENT B1 ;  /* 0x0000000000017941 */ /* 0x000fea0003800200 */
.L_x_8028:
[----:B------:R-:W-:Y:S01]  /*08e0*/  VIADD R0, R2, 0x100 ;  /* 0x0000010002007836 */ /* 0x000fe20000000000 */
        /* <DEDUP_REMOVED lines=22> */
.L_x_8035:
[----:B------:R-:W-:Y:S05]  /*0a50*/  BSYNC.RECONVERGENT B2 ;  /* 0x0000000000027941 */ /* 0x000fea0003800200 */
.L_x_8034:
        /* <DEDUP_REMOVED lines=28> */
.L_x_8033:
[----:B------:R-:W-:Y:S05]  /*0c20*/  BSYNC.RECONVERGENT B1 ;  /* 0x0000000000017941 */ /* 0x000fea0003800200 */
.L_x_8032:
[----:B------:R-:W-:Y:S01]  /*0c30*/  IADD3 R0, PT, PT, R2, 0x180, RZ ;  /* 0x0000018002007810 */ /* 0x000fe20007ffe0ff */
[----:B------:R-:W-:Y:S03]  /*0c40*/  BSSY.RECONVERGENT B1, `(.L_x_8036) ;  /* 0x0000033000017945 */ /* 0x000fe60003800200 */
[----:B------:R-:W-:-:S13]  /*0c50*/  ISETP.GE.AND P0, PT, R0, R3, PT ;  /* 0x000000030000720c */ /* 0x000fda0003f06270 */
[----:B------:R-:W-:Y:S05]  /*0c60*/  @P0 BRA `(.L_x_8037) ;  /* 0x0000000000c00947 */ /* 0x000fea0003800000 */
[----:B------:R-:W-:Y:S01]  /*0c70*/  SHF.L.U32 R8, R8, 0x10, RZ ;  /* 0x0000001008087819 */ /* 0x000fe200000006ff */
[----:B-1----:R-:W-:Y:S01]  /*0c80*/  IMAD.U32 R7, R7, 0x10000, RZ ;  /* 0x0001000007077824 */ /* 0x002fe200078e00ff */
        /* <DEDUP_REMOVED lines=16> */
[----:B------:R-:W-:Y:S05]  /*0d90*/  CALL.REL.NOINC `($__internal_10_$__cuda_sm3x_div_rn_ftz_f32_slowpath) ;  /* 0x0000000400007944 */ /* 0x000fea0003c00000 */
.L_x_8039:
[----:B------:R-:W-:Y:S05]  /*0da0*/  BSYNC.RECONVERGENT B2 ;  /* 0x0000000000027941 */ /* 0x000fea0003800200 */
.L_x_8038:
[----:B------:R-:W-:Y:S01]  /*0db0*/  MOV R13, 0x3b33710b ;  /* 0x3b33710b000d7802 */ /* 0x000fe20000000f00 */
[----:B------:R-:W-:Y:S01]  /*0dc0*/  FMUL.FTZ R0, R11, R11 ;  /* 0x0000000b0b007220 */ /* 0x000fe20000410000 */
[C---:B------:R-:W-:Y:S02]  /*0dd0*/  ISETP.GE.AND P2, PT, R7.reuse, RZ, PT ;  /* 0x000000ff0700720c */ /* 0x040fe40003f46270 */
[----:B------:R-:W-:Y:S01]  /*0de0*/  FSETP.NEU.FTZ.AND P1, PT, |R7|, |R8|, PT ;  /* 0x400000080700720b */ /* 0x000fe20003f3d200 */
[C---:B------:R-:W-:Y:S01]  /*0df0*/  FFMA.FTZ R13, R0.reuse, R13, -0.015681877732276916504 ;  /* 0xbc807748000d7423 */ /* 0x040fe2000001000d */
        /* <DEDUP_REMOVED lines=22> */
[----:B------:R-:W-:-:S07]  /*0f60*/  F2FP.BF16.F32.PACK_AB R8, RZ, R8 ;  /* 0x00000008ff08723e */ /* 0x000fce00000010ff */
.L_x_8037:
[----:B------:R-:W-:Y:S05]  /*0f70*/  BSYNC.RECONVERGENT B1 ;  /* 0x0000000000017941 */ /* 0x000fea0003800200 */
.L_x_8036:
[----:B------:R-:W-:Y:S01]  /*0f80*/  ISETP.GE.AND P0, PT, R2, R3, PT ;  /* 0x000000030200720c */ /* 0x000fe20003f06270 */
[----:B------:R-:W-:Y:S04]  /*0f90*/  BSSY.RECONVERGENT B0, `(.L_x_8040) ;  /* 0x0000018000007945 */ /* 0x000fe80003800200 */
[----:B------:R-:W-:Y:S08]  /*0fa0*/  BSSY.RELIABLE B1, `(.L_x_8041) ;  /* 0x0000010000017945 */ /* 0x000ff00003800100 */
[----:B------:R-:W-:Y:S05]  /*0fb0*/  @P0 BRA `(.L_x_8042) ;  /* 0x0000000000380947 */ /* 0x000fea0003800000 */
[----:B------:R-:W0:Y:S01]  /*0fc0*/  LDC.64 R12, c[0x0][0x388] ;  /* 0x0000e200ff0c7b82 */ /* 0x000e220000000a00 */
[----:B-1----:R-:W-:Y:S01]  /*0fd0*/  IMAD R7, R5, 0x200, R2 ;  /* 0x0000020005077824 */ /* 0x002fe200078e0202 */
[----:B------:R-:W-:Y:S02]  /*0fe0*/  PRMT R0, R6, 0x7610, R0 ;  /* 0x0000761006007816 */ /* 0x000fe40000000000 */
        /* <DEDUP_REMOVED lines=11> */
.L_x_8042:
[----:B------:R-:W-:Y:S05]  /*10a0*/  BSYNC.RELIABLE B1 ;  /* 0x0000000000017941 */ /* 0x000fea0003800100 */
.L_x_8041:
[----:B------:R-:W-:-:S13]  /*10b0*/  ISETP.GE.AND P0, PT, R2, R3, PT ;  /* 0x000000030200720c */ /* 0x000fda0003f06270 */
[----:B01----:R-:W0:Y:S01]  /*10c0*/  @!P0 LDC.64 R6, c[0x0][0x388] ;  /* 0x0000e200ff068b82 */ /* 0x003e220000000a00 */
[----:B------:R-:W-:Y:S01]  /*10d0*/  @!P0 IMAD R11, R5, 0x200, R2 ;  /* 0x00000200050b8824 */ /* 0x000fe200078e0202 */
[----:B------:R-:W-:-:S03]  /*10e0*/  @!P0 IADD3 R2, PT, PT, R2, 0x80, RZ ;  /* 0x0000008002028810 */ /* 0x000fc60007ffe0ff */
[----:B0-----:R-:W-:-:S05]  /*10f0*/  @!P0 IMAD.WIDE.U32 R6, R11, 0x2, R6 ;  /* 0x000000020b068825 */ /* 0x001fca00078e0006 */
[----:B------:R1:W-:Y:S02]  /*1100*/  @!P0 STG.E.U16 desc[UR4][R6.64], R9 ;  /* 0x0000000906008986 */ /* 0x0003e4000c101504 */
.L_x_8043:
[----:B------:R-:W-:Y:S05]  /*1110*/  BSYNC.RECONVERGENT B0 ;  /* 0x0000000000007941 */ /* 0x000fea0003800200 */
.L_x_8040:
        /* <DEDUP_REMOVED lines=8> */
        .weak           $__internal_10_$__cuda_sm3x_div_rn_ftz_f32_slowpath
        .type           $__internal_10_$__cuda_sm3x_div_rn_ftz_f32_slowpath,@function
        .size           $__internal_10_$__cuda_sm3x_div_rn_ftz_f32_slowpath,(.L_x_17832 - $__internal_10_$__cuda_sm3x_div_rn_ftz_f32_slowpath)
$__internal_10_$__cuda_sm3x_div_rn_ftz_f32_slowpath:
        /* <DEDUP_REMOVED lines=32> */
.L_x_8046:
[----:B------:R-:W-:Y:S05]  /*13a0*/  BSYNC.RELIABLE B3 ;  /* 0x0000000000037941 */ /* 0x000fea0003800100 */
.L_x_8045:
        /* <DEDUP_REMOVED lines=27> */
.L_x_8052:
[----:B------:R-:W-:-:S07]  /*1560*/  IMAD R15, R14, 0x800000, R15 ;  /* 0x008000000e0f7824 */ /* 0x000fce00078e020f */
.L_x_8053:
[----:B------:R-:W-:Y:S05]  /*1570*/  BSYNC.RECONVERGENT B3 ;  /* 0x0000000000037941 */ /* 0x000fea0003800200 */
.L_x_8051:
[----:B------:R-:W-:Y:S05]  /*1580*/  BRA `(.L_x_8054) ;  /* 0x0000000000207947 */ /* 0x000fea0003800000 */
.L_x_8050:
[----:B------:R-:W-:-:S04]  /*1590*/  LOP3.LUT R0, R17, 0x80000000, R0, 0x48, !PT ;  /* 0x8000000011007812 */ /* 0x000fc800078e4800 */
[----:B------:R-:W-:Y:S01]  /*15a0*/  LOP3.LUT R15, R0, 0x7f800000, RZ, 0xfc, !PT ;  /* 0x7f800000000f7812 */ /* 0x000fe200078efcff */
[----:B------:R-:W-:Y:S06]  /*15b0*/  BRA `(.L_x_8054) ;  /* 0x0000000000147947 */ /* 0x000fec0003800000 */
.L_x_8049:
[----:B------:R-:W-:Y:S01]  /*15c0*/  LOP3.LUT R15, R17, 0x80000000, R0, 0x48, !PT ;  /* 0x80000000110f7812 */ /* 0x000fe200078e4800 */
[----:B------:R-:W-:Y:S06]  /*15d0*/  BRA `(.L_x_8054) ;  /* 0x00000000000c7947 */ /* 0x000fec0003800000 */
.L_x_8048:
[----:B------:R-:W0:Y:S01]  /*15e0*/  MUFU.RSQ R15, -QNAN ;  /* 0xffc00000000f7908 */ /* 0x000e220000001400 */
[----:B------:R-:W-:Y:S05]  /*15f0*/  BRA `(.L_x_8054) ;  /* 0x0000000000047947 */ /* 0x000fea0003800000 */
.L_x_8047:
[----:B------:R-:W-:-:S07]  /*1600*/  FADD.FTZ R15, R0, R17 ;  /* 0x00000011000f7221 */ /* 0x000fce0000010000 */
.L_x_8054:
[----:B------:R-:W-:Y:S05]  /*1610*/  BSYNC.RECONVERGENT B0 ;  /* 0x0000000000007941 */ /* 0x000fea0003800200 */
.L_x_8044:
[----:B------:R-:W-:Y:S01]  /*1620*/  HFMA2 R13, -RZ, RZ, 0, 0 ;  /* 0x00000000ff0d7431 */ /* 0x000fe200000001ff */
[----:B0-----:R-:W-:-:S03]  /*1630*/  MOV R11, R15 ;  /* 0x0000000f000b7202 */ /* 0x001fc60000000f00 */
[----:B------:R-:W-:Y:S05]  /*1640*/  RET.REL.NODEC R12 `(_ZN2at6native27unrolled_elementwise_kernelINS0_13BUnaryFunctorIN3c108BFloat16ES4_S4_ZZZNS0_17atan2_kernel_cudaERNS_18TensorIteratorBaseEENKUlvE_clEvENKUlvE2_clEvEUlS4_S4_E_EESt5arrayIPcLm2EELi4E23TrivialOffsetCalculatorILi1EjESF_NS0_6memory15LoadWithoutCastENSG_16StoreWithoutCastEEEviT_T0_T2_T3_T4_T5_) ;  /* 0xffffffe80c6c7950 */ /* 0x000fea0003c3ffff */
.L_x_8055:
        /* <DEDUP_REMOVED lines=11> */
.L_x_17832:


//--------------------- .text._ZN2at6native29vectorized_elementwise_kernelILi2ENS0_13BUnaryFunctorIN3c108BFloat16ES4_S4_ZZZNS0_17atan2_kernel_cudaERNS_18TensorIteratorBaseEENKUlvE_clEvENKUlvE2_clEvEUlS4_S4_E_EESt5arrayIPcLm2EEEEviT0_T1_ --------------------------
	.section	.text._ZN2at6native29vectorized_elementwise_kernelILi2ENS0_13BUnaryFunctorIN3c108BFloat16ES4_S4_ZZZNS0_17atan2_kernel_cudaERNS_18TensorIteratorBaseEENKUlvE_clEvENKUlvE2_clEvEUlS4_S4_E_EESt5arrayIPcLm2EEEEviT0_T1_,"ax",@progbits
	.align	128
        .global         _ZN2at6native29vectorized_elementwise_kernelILi2ENS0_13BUnaryFunctorIN3c108BFloat16ES4_S4_ZZZNS0_17atan2_kernel_cudaERNS_18TensorIteratorBaseEENKUlvE_clEvENKUlvE2_clEvEUlS4_S4_E_EESt5arrayIPcLm2EEEEviT0_T1_
        .type           _ZN2at6native29vectorized_elementwise_kernelILi2ENS0_13BUnaryFunctorIN3c108BFloat16ES4_S4_ZZZNS0_17atan2_kernel_cudaERNS_18TensorIteratorBaseEENKUlvE_clEvENKUlvE2_clEvEUlS4_S4_E_EESt5arrayIPcLm2EEEEviT0_T1_,@function
        .size           _ZN2at6native29vectorized_elementwise_kernelILi2ENS0_13BUnaryFunctorIN3c108BFloat16ES4_S4_ZZZNS0_17atan2_kernel_cudaERNS_18TensorIteratorBaseEENKUlvE_clEvENKUlvE2_clEvEUlS4_S4_E_EESt5arrayIPcLm2EEEEviT0_T1_,(.L_x_17833 - _ZN2at6native29vectorized_elementwise_kernelILi2ENS0_13BUnaryFunctorIN3c108BFloat16ES4_S4_ZZZNS0_17atan2_kernel_cudaERNS_18TensorIteratorBaseEENKUlvE_clEvENKUlvE2_clEvEUlS4_S4_E_EESt5arrayIPcLm2EEEEviT0_T1_)
        .other          _ZN2at6native29vectorized_elementwise_kernelILi2ENS0_13BUnaryFunctorIN3c108BFloat16ES4_S4_ZZZNS0_17atan2_kernel_cudaERNS_18TensorIteratorBaseEENKUlvE_clEvENKUlvE2_clEvEUlS4_S4_E_EESt5arrayIPcLm2EEEEviT0_T1_,@"STO_CUDA_ENTRY STV_DEFAULT"
_ZN2at6native29vectorized_elementwise_kernelILi2ENS0_13BUnaryFunctorIN3c108BFloat16ES4_S4_ZZZNS0_17atan2_kernel_cudaERNS_18TensorIteratorBaseEENKUlvE_clEvENKUlvE2_clEvEUlS4_S4_E_EESt5arrayIPcLm2EEEEviT0_T1_:
.text._ZN2at6native29vectorized_elementwise_kernelILi2ENS0_13BUnaryFunctorIN3c108BFloat16ES4_S4_ZZZNS0_17atan2_kernel_cudaERNS_18TensorIteratorBaseEENKUlvE_clEvENKUlvE2_clEvEUlS4_S4_E_EESt5arrayIPcLm2EEEEviT0_T1_:
[----:B------:R-:W-:Y:S01]  /*0000*/  LDC R1, c[0x0][0x37c] ;  /* 0x0000df00ff017b82 */ /* 0x000fe20000000800 */
[----:B------:R-:W0:Y:S01]  /*0010*/  S2R R2, SR_CTAID.X ;  /* 0x0000000000027919 */ /* 0x000e220000002500 */
[----:B------:R-:W1:Y:S06]  /*0020*/  LDCU UR6, c[0x0][0x380] ;  /* 0x00007000ff0677ac */ /* 0x000e6c0008000800 */
[----:B------:R-:W2:Y:S01]  /*0030*/  LDC.U16 R11, c[0x0][0x386] ;  /* 0x0000e180ff0b7b82 */ /* 0x000ea20000000400 */
[----:B------:R-:W3:Y:S01]  /*0040*/  LDCU.64 UR4, c[0x0][0x358] ;  /* 0x00006b00ff0477ac */ /* 0x000ee20008000a00 */
[----:B0-----:R-:W-:-:S04]  /*0050*/  SHF.L.U32 R2, R2, 0xa, RZ ;  /* 0x0000000a02027819 */ /* 0x001fc800000006ff */
[----:B-1----:R-:W-:-:S04]  /*0060*/  IADD3 R14, PT, PT, -R2, UR6, RZ ;  /* 0x00000006020e7c10 */ /* 0x002fc8000fffe1ff */
[----:B------:R-:W-:-:S13]  /*0070*/  ISETP.GT.U32.AND P0, PT, R14, 0x3ff, PT ;  /* 0x000003ff0e00780c */ /* 0x000fda0003f04070 */
[----:B---3--:R-:W-:Y:S05]  /*0080*/  @P0 BRA `(.L_x_8056) ;  /* 0x0000002000740947 */ /* 0x008fea0003800000 */
[----:B------:R-:W0:Y:S01]  /*0090*/  S2R R0, SR_TID.X ;  /* 0x0000000000007919 */ /* 0x000e220000002100 */
[----:B------:R-:W-:Y:S02]  /*00a0*/  PRMT R3, RZ, 0x7610, R3 ;  /* 0x00007610ff037816 */ /* 0x000fe40000000003 */
[----:B0-----:R-:W-:Y:S02]  /*00b0*/  ISETP.GE.U32.AND P6, PT, R0, R14, PT ;  /* 0x0000000e0000720c */ /* 0x001fe40003fc6070 */
[----:B------:R-:W-:-:S11]  /*00c0*/  MOV R21, R0 ;  /* 0x0000000000157202 */ /* 0x000fd60000000f00 */
[----:B------:R-:W-:Y:S01]  /*00d0*/  @!P6 VIADD R0, R21, 0x80 ;  /* 0x000000801500e836 */ /* 0x000fe20000000000 */
[----:B------:R-:W0:Y:S01]  /*00e0*/  @!P6 LDC.64 R4, c[0x0][0x390] ;  /* 0x0000e400ff04eb82 */ /* 0x000e220000000a00 */
[----:B------:R-:W-:-:S03]  /*00f0*/  @!P6 IADD3 R9, PT, PT, R2, R21, RZ ;  /* 0x000000150209e210 */ /* 0x000fc60007ffe0ff */
[----:B------:R-:W-:-:S13]  /*0100*/  ISETP.GE.U32.AND P5, PT, R0, R14, PT ;  /* 0x0000000e0000720c */ /* 0x000fda0003fa6070 */
[----:B------:R-:W-:Y:S01]  /*0110*/  @!P5 IADD3 R6, PT, PT, R2, R0, RZ ;  /* 0x000000000206d210 */ /* 0x000fe20007ffe0ff */
[----:B------:R-:W1:Y:S01]  /*0120*/  @!P5 LDC.64 R12, c[0x0][0x390] ;  /* 0x0000e400ff0cdb82 */ /* 0x000e620000000a00 */
[----:B------:R-:W-:-:S04]  /*0130*/  @!P5 IADD3 R0, PT, PT, R0, 0x80, RZ ;  /* 0x000000800000d810 */ /* 0x000fc80007ffe0ff */
[----:B------:R-:W-:Y:S01]  /*0140*/  ISETP.GE.U32.AND P4, PT, R0, R14, PT ;  /* 0x0000000e0000720c */ /* 0x000fe20003f86070 */
[----:B0-----:R-:W-:-:S05]  /*0150*/  @!P6 IMAD.WIDE.U32 R4, R9, 0x2, R4 ;  /* 0x000000020904e825 */ /* 0x001fca00078e0004 */
[----:B------:R0:W5:Y:S07]  /*0160*/  @!P6 LDG.E.U16 R3, desc[UR4][R4.64] ;  /* 0x000000040403e981 */ /* 0x00016e000c1e1500 */
[----:B------:R-:W-:Y:S01]  /*0170*/  @!P4 IMAD.IADD R7, R2, 0x1, R0 ;  /* 0x000000010207c824 */ /* 0x000fe200078e0200 */
[----:B------:R-:W-:Y:S01]  /*0180*/  @!P4 IADD3 R0, PT, PT, R0, 0x80, RZ ;  /* 0x000000800000c810 */ /* 0x000fe20007ffe0ff */
[----:B------:R-:W3:Y:S03]  /*0190*/  @!P4 LDC.64 R24, c[0x0][0x390] ;  /* 0x0000e400ff18cb82 */ /* 0x000ee60000000a00 */
[----:B------:R-:W-:-:S13]  /*01a0*/  ISETP.GE.U32.AND P3, PT, R0, R14, PT ;  /* 0x0000000e0000720c */ /* 0x000fda0003f66070 */
[----:B------:R-:W-:Y:S01]  /*01b0*/  @!P3 IADD3 R10, PT, PT, R2, R0, RZ ;  /* 0x00000000020ab210 */ /* 0x000fe20007ffe0ff */
[----:B------:R-:W-:Y:S01]  /*01c0*/  @!P3 VIADD R0, R0, 0x80 ;  /* 0x000000800000b836 */ /* 0x000fe20000000000 */
[----:B------:R-:W4:Y:S04]  /*01d0*/  @!P3 LDC.64 R22, c[0x0][0x390] ;  /* 0x0000e400ff16bb82 */ /* 0x000f280000000a00 */
[----:B------:R-:W-:-:S13]  /*01e0*/  ISETP.GE.U32.AND P2, PT, R0, R14, PT ;  /* 0x0000000e0000720c */ /* 0x000fda0003f46070 */
[----:B------:R-:W-:Y:S01]  /*01f0*/  @!P2 IADD3 R29, PT, PT, R2, R0, RZ ;  /* 0x00000000021da210 */ /* 0x000fe20007ffe0ff */
[----:B0-----:R-:W0:Y:S01]  /*0200*/  @!P2 LDC.64 R4, c[0x0][0x390] ;  /* 0x0000e400ff04ab82 */ /* 0x001e220000000a00 */
[----:B------:R-:W-:-:S04]  /*0210*/  @!P2 IADD3 R0, PT, PT, R0, 0x80, RZ ;  /* 0x000000800000a810 */ /* 0x000fc80007ffe0ff */
[----:B------:R-:W-:-:S13]  /*0220*/  ISETP.GE.U32.AND P1, PT, R0, R14, PT ;  /* 0x0000000e0000720c */ /* 0x000fda0003f26070 */
[----:B------:R-:W-:Y:S01]  /*0230*/  @!P1 IMAD.IADD R27, R2, 0x1, R0 ;  /* 0x00000001021b9824 */ /* 0x000fe200078e0200 */
[----:B------:R-:W-:Y:S01]  /*0240*/  @!P1 IADD3 R0, PT, PT, R0, 0x80, RZ ;  /* 0x0000008000009810 */ /* 0x000fe20007ffe0ff */
[----:B------:R-:W2:Y:S03]  /*0250*/  @!P1 LDC.64 R16, c[0x0][0x390] ;  /* 0x0000e400ff109b82 */ /* 0x000ea60000000a00 */
[----:B------:R-:W-:-:S13]  /*0260*/  ISETP.GE.U32.AND P0, PT, R0, R14, PT ;  /* 0x0000000e0000720c */ /* 0x000fda0003f06070 */
[----:B------:R-:W-:Y:S01]  /*0270*/  @!P0 IMAD.IADD R15, R2, 0x1, R0 ;  /* 0x00000001020f8824 */ /* 0x000fe200078e0200 */
[----:B------:R-:W-:Y:S01]  /*0280*/  @!P0 IADD3 R0, PT, PT, R0, 0x80, RZ ;  /* 0x0000008000008810 */ /* 0x000fe20007ffe0ff */
[----:B-1----:R-:W-:Y:S01]  /*0290*/  @!P5 IMAD.WIDE.U32 R12, R6, 0x2, R12 ;  /* 0x00000002060cd825 */ /* 0x002fe200078e000c */
[----:B------:R-:W1:Y:S02]  /*02a0*/  @!P0 LDC.64 R18, c[0x0][0x390] ;  /* 0x0000e400ff128b82 */ /* 0x000e640000000a00 */
[----:B------:R-:W-:-:S13]  /*02b0*/  ISETP.GE.U32.AND P6, PT, R0, R14, PT ;  /* 0x0000000e0000720c */ /* 0x000fda0003fc6070 */
[----:B------:R-:W1:Y:S01]  /*02c0*/  @!P6 LDC.64 R8, c[0x0][0x390] ;  /* 0x0000e400ff08eb82 */ /* 0x000e620000000a00 */
[----:B------:R-:W-:Y:S02]  /*02d0*/  PRMT R6, RZ, 0x7610, R6 ;  /* 0x00007610ff067816 */ /* 0x000fe40000000006 */
[----:B------:R-:W-:Y:S01]  /*02e0*/  @!P6 IADD3 R0, PT, PT, R2, R0, RZ ;  /* 0x000000000200e210 */ /* 0x000fe20007ffe0ff */
[----:B--2---:R-:W-:-:S03]  /*02f0*/  @!P1 IMAD.WIDE.U32 R16, R27, 0x2, R16 ;  /* 0x000000021b109825 */ /* 0x004fc600078e0010 */
[----:B------:R2:W5:Y:S01]  /*0300*/  @!P5 LDG.E.U16 R6, desc[UR4][R12.64] ;  /* 0x000000040c06d981 */ /* 0x000562000c1e1500 */
[----:B---3--:R-:W-:Y:S01]  /*0310*/  @!P4 IMAD.WIDE.U32 R24, R7, 0x2, R24 ;  /* 0x000000020718c825 */ /* 0x008fe200078e0018 */
[----:B------:R-:W-:-:S03]  /*0320*/  PRMT R7, RZ, 0x7610, R7 ;  /* 0x00007610ff077816 */ /* 0x000fc60000000007 */
[----:B----4-:R-:W-:Y:S01]  /*0330*/  @!P3 IMAD.WIDE.U32 R22, R10, 0x2, R22 ;  /* 0x000000020a16b825 */ /* 0x010fe200078e0016 */
[----:B------:R-:W-:Y:S02]  /*0340*/  PRMT R10, RZ, 0x7610, R10 ;  /* 0x00007610ff0a7816 */ /* 0x000fe4000000000a */
[----:B------:R3:W5:Y:S01]  /*0350*/  @!P4 LDG.E.U16 R7, desc[UR4][R24.64] ;  /* 0x000000041807c981 */ /* 0x000762000c1e1500 */
[----:B0-----:R-:W-:Y:S01]  /*0360*/  @!P2 IMAD.WIDE.U32 R4, R29, 0x2, R4 ;  /* 0x000000021d04a825 */ /* 0x001fe200078e0004 */
[----:B--2---:R-:W-:Y:S02]  /*0370*/  PRMT R13, RZ, 0x7610, R13 ;  /* 0x00007610ff0d7816 */ /* 0x004fe4000000000d */
[----:B------:R3:W5:Y:S01]  /*0380*/  @!P1 LDG.E.U16 R10, desc[UR4][R16.64] ;  /* 0x00000004100a9981 */ /* 0x000762000c1e1500 */
[--C-:B-1----:R-:W-:Y:S01]  /*0390*/  @!P6 IMAD.WIDE.U32 R26, R0, 0x2, R8.reuse ;  /* 0x00000002001ae825 */ /* 0x102fe200078e0008 */
[----:B------:R-:W-:Y:S02]  /*03a0*/  PRMT R8, RZ, 0x7610, R8 ;  /* 0x00007610ff087816 */ /* 0x000fe40000000008 */
[----:B------:R-:W-:-:S02]  /*03b0*/  PRMT R9, RZ, 0x7610, R9 ;  /* 0x00007610ff097816 */ /* 0x000fc40000000009 */
[----:B------:R3:W5:Y:S04]  /*03c0*/  @!P6 LDG.E.U16 R13, desc[UR4][R26.64] ;  /* 0x000000041a0de981 */ /* 0x000768000c1e1500 */
[----:B------:R3:W5:Y:S04]  /*03d0*/  @!P3 LDG.E.U16 R8, desc[UR4][R22.64] ;  /* 0x000000041608b981 */ /* 0x000768000c1e1500 */
[----:B------:R3:W5:Y:S01]  /*03e0*/  @!P2 LDG.E.U16 R9, desc[UR4][R4.64] ;  /* 0x000000040409a981 */ /* 0x000762000c1e1500 */
[----:B------:R-:W-:Y:S01]  /*03f0*/  PRMT R29, RZ, 0x7610, R29 ;  /* 0x00007610ff1d7816 */ /* 0x000fe2000000001d */
[----:B------:R-:W-:-:S05]  /*0400*/  @!P0 IMAD.WIDE.U32 R18, R15, 0x2, R18 ;  /* 0x000000020f128825 */ /* 0x000fca00078e0012 */
[----:B------:R3:W5:Y:S01]  /*0410*/  @!P0 LDG.E.U16 R29, desc[UR4][R18.64] ;  /* 0x00000004121d8981 */ /* 0x000762000c1e1500 */
[----:B------:R-:W-:Y:S01]  /*0420*/  ISETP.GE.U32.AND P0, PT, R21, R14, PT ;  /* 0x0000000e1500720c */ /* 0x000fe20003f06070 */
[----:B------:R-:W-:-:S12]  /*0430*/  BSSY.RECONVERGENT B2, `(.L_x_8057) ;  /* 0x0000032000027945 */ /* 0x000fd80003800200 */
[----:B---3--:R-:W-:Y:S05]  /*0440*/  @P0 BRA `(.L_x_8058) ;  /* 0x0000000000c00947 */ /* 0x008fea0003800000 */
        /* <DEDUP_REMOVED lines=17> */
[----:B------:R-:W-:Y:S05]  /*0560*/  CALL.REL.NOINC `($__internal_11_$__cuda_sm3x_div_rn_ftz_f32_slowpath) ;  /* 0x0000003400247944 */ /* 0x000fea0003c00000 */
[----:B------:R-:W-:-:S07]  /*0570*/  MOV R4, R0 ;  /* 0x0000000000047202 */ /* 0x000fce0000000f00 */
.L_x_8060:
[----:B------:R-:W-:Y:S05]  /*0580*/  BSYNC.RECONVERGENT B3 ;  /* 0x0000000000037941 */ /* 0x000fea0003800200 */
.L_x_8059:
        /* <DEDUP_REMOVED lines=28> */
.L_x_8058:
[----:B------:R-:W-:Y:S05]  /*0750*/  BSYNC.RECONVERGENT B2 ;  /* 0x0000000000027941 */ /* 0x000fea0003800200 */
.L_x_8057:
[----:B------:R-:W-:Y:S01]  /*0760*/  VIADD R12, R21, 0x80 ;  /* 0x00000080150c7836 */ /* 0x000fe20000000000 */
[----:B------:R-:W-:Y:S04]  /*0770*/  BSSY.RECONVERGENT B2, `(.L_x_8061) ;  /* 0x0000033000027945 */ /* 0x000fe80003800200 */
[----:B------:R-:W-:-:S13]  /*0780*/  ISETP.GE.U32.AND P0, PT, R12, R14, PT ;  /* 0x0000000e0c00720c */ /* 0x000fda0003f06070 */
[----:B------:R-:W-:Y:S05]  /*0790*/  @P0 BRA `(.L_x_8062) ;  /* 0x0000000000c00947 */ /* 0x000fea0003800000 */
[----:B------:R-:W-:Y:S01]  /*07a0*/  SHF.L.U32 R5, R11, 0x10, RZ ;  /* 0x000000100b057819 */ /* 0x000fe200000006ff */
[----:B------:R-:W-:Y:S01]  /*07b0*/  BSSY.RECONVERGENT B3, `(.L_x_8063) ;  /* 0x0000012000037945 */ /* 0x000fe20003800200 */
[----:B-----5:R-:W-:-:S03]  /*07c0*/  SHF.L.U32 R6, R6, 0x10, RZ ;  /* 0x0000001006067819 */ /* 0x020fc600000006ff */
        /* <DEDUP_REMOVED lines=15> */
[----:B------:R-:W-:-:S07]  /*08c0*/  IMAD.MOV.U32 R4, RZ, RZ, R0 ;  /* 0x000000ffff047224 */ /* 0x000fce00078e0000 */
.L_x_8064:
[----:B------:R-:W-:Y:S05]  /*08d0*/  BSYNC.RECONVERGENT B3 ;  /* 0x0000000000037941 */ /* 0x000fea0003800200 */
.L_x_8063:
        /* <DEDUP_REMOVED lines=8> */
[----:B------:R-:W-:-:S03]  /*0960*/  FSEL R15, R19, 1.8663789033889770508, P2 ;  /* 0x3feee581130f7808 */ /* 0x000fc60001000000 */
        /* <DEDUP_REMOVED lines=19> */
.L_x_8062:
[----:B------:R-:W-:Y:S05]  /*0aa0*/  BSYNC.RECONVERGENT B2 ;  /* 0x0000000000027941 */ /* 0x000fea0003800200 */
.L_x_8061:
[----:B------:R-:W-:Y:S01]  /*0ab0*/  IADD3 R15, PT, PT, R21, 0x100, RZ ;  /* 0x00000100150f7810 */ /* 0x000fe20007ffe0ff */
[----:B------:R-:W-:Y:S03]  /*0ac0*/  BSSY.RECONVERGENT B2, `(.L_x_8065) ;  /* 0x0000033000027945 */ /* 0x000fe60003800200 */
[----:B------:R-:W-:-:S13]  /*0ad0*/  ISETP.GE.U32.AND P0, PT, R15, R14, PT ;  /* 0x0000000e0f00720c */ /* 0x000fda0003f06070 */
        /* <DEDUP_REMOVED lines=20> */
.L_x_8068:
[----:B------:R-:W-:Y:S05]  /*0c20*/  BSYNC.RECONVERGENT B3 ;  /* 0x0000000000037941 */ /* 0x000fea0003800200 */
.L_x_8067:
[----:B------:R-:W-:Y:S02]  /*0c30*/  HFMA2 R17, -RZ, RZ, 0.89990234375, 10328 ;  /* 0x3b33710bff117431 */ /* 0x000fe400000001ff */
[----:B------:R-:W-:Y:S01]  /*0c40*/  FMUL.FTZ R0, R4, R4 ;  /* 0x0000000404007220 */ /* 0x000fe20000410000 */
[----:B------:R-:W-:Y:S01]  /*0c50*/  IMAD.MOV.U32 R19, RZ, RZ, 0x3f6ee581 ;  /* 0x3f6ee581ff137424 */ /* 0x000fe200078e00ff */
[C---:B------:R-:W-:Y:S02]  /*0c60*/  ISETP.GE.AND P3, PT, R6.reuse, RZ, PT ;  /* 0x000000ff0600720c */ /* 0x040fe40003f66270 */
[C---:B------:R-:W-:Y:S01]  /*0c70*/  FSETP.NEU.FTZ.AND P1, PT, |R6|.reuse, |R7|, PT ;  /* 0x400000070600720b */ /* 0x040fe20003f3d200 */
        /* <DEDUP_REMOVED lines=23> */
.L_x_8066:
[----:B------:R-:W-:Y:S05]  /*0df0*/  BSYNC.RECONVERGENT B2 ;  /* 0x0000000000027941 */ /* 0x000fea0003800200 */
.L_x_8065:
        /* <DEDUP_REMOVED lines=23> */
.L_x_8072:
[----:B------:R-:W-:Y:S05]  /*0f70*/  BSYNC.RECONVERGENT B3 ;  /* 0x0000000000037941 */ /* 0x000fea0003800200 */
.L_x_8071:
[----:B------:R-:W-:Y:S02]  /*0f80*/  IMAD.MOV.U32 R17, RZ, RZ, 0x3b33710b ;  /* 0x3b33710bff117424 */ /* 0x000fe400078e00ff */
[----:B------:R-:W-:Y:S01]  /*0f90*/  FMUL.FTZ R0, R4, R4 ;  /* 0x0000000404007220 */ /* 0x000fe20000410000 */
[----:B------:R-:W-:Y:S01]  /*0fa0*/  HFMA2 R19, -RZ, RZ, 1.857421875, -1409 ;  /* 0x3f6ee581ff137431 */ /* 0x000fe200000001ff */
        /* <DEDUP_REMOVED lines=25> */
.L_x_8070:
[----:B------:R-:W-:Y:S05]  /*1140*/  BSYNC.RECONVERGENT B2 ;  /* 0x0000000000027941 */ /* 0x000fea0003800200 */
.L_x_8069:
        /* <DEDUP_REMOVED lines=23> */
.L_x_8076:
[----:B------:R-:W-:Y:S05]  /*12c0*/  BSYNC.RECONVERGENT B3 ;  /* 0x0000000000037941 */ /* 0x000fea0003800200 */
.L_x_8075:
        /* <DEDUP_REMOVED lines=28> */
.L_x_8074:
[----:B------:R-:W-:Y:S05]  /*1490*/  BSYNC.RECONVERGENT B2 ;  /* 0x0000000000027941 */ /* 0x000fea0003800200 */
.L_x_8073:
        /* <DEDUP_REMOVED lines=23> */
.L_x_8080:
[----:B------:R-:W-:Y:S05]  /*1610*/  BSYNC.RECONVERGENT B3 ;  /* 0x0000000000037941 */ /* 0x000fea0003800200 */
.L_x_8079:
        /* <DEDUP_REMOVED lines=28> */
.L_x_8078:
[----:B------:R-:W-:Y:S05]  /*17e0*/  BSYNC.RECONVERGENT B2 ;  /* 0x0000000000027941 */ /* 0x000fea0003800200 */
.L_x_8077:
        /* <DEDUP_REMOVED lines=23> */
.L_x_8084:
[----:B------:R-:W-:Y:S05]  /*1960*/  BSYNC.RECONVERGENT B3 ;  /* 0x0000000000037941 */ /* 0x000fea0003800200 */
.L_x_8083:
        /* <DEDUP_REMOVED lines=28> */
.L_x_8082:
[----:B------:R-:W-:Y:S05]  /*1b30*/  BSYNC.RECONVERGENT B2 ;  /* 0x0000000000027941 */ /* 0x000fea0003800200 */
.L_x_8081:
[----:B------:R-:W-:Y:S01]  /*1b40*/  IADD3 R15, PT, PT, R21, 0x380, RZ ;  /* 0x00000380150f7810 */ /* 0x000fe20007ffe0ff */
[----:B------:R-:W-:Y:S03]  /*1b50*/  BSSY.RECONVERGENT B2, `(.L_x_8085) ;  /* 0x0000033000027945 */ /* 0x000fe60003800200 */
        /* <DEDUP_REMOVED lines=21> */
.L_x_8088:
[----:B------:R-:W-:Y:S05]  /*1cb0*/  BSYNC.RECONVERGENT B3 ;  /* 0x0000000000037941 */ /* 0x000fea0003800200 */
.L_x_8087:
        /* <DEDUP_REMOVED lines=28> */
.L_x_8086:
[----:B------:R-:W-:Y:S05]  /*1e80*/  BSYNC.RECONVERGENT B2 ;  /* 0x0000000000027941 */ /* 0x000fea0003800200 */
.L_x_8085:
        /* <DEDUP_REMOVED lines=11> */
[----:B------:R-:W1:Y:S01]  /*1f40*/  LDC.64 R12, c[0x0][0x388] ;  /* 0x0000e200ff0c7b82 */ /* 0x000e620000000a00 */
[----:B0-----:R-:W-:Y:S02]  /*1f50*/  IADD3 R3, PT, PT, R2, R21, RZ ;  /* 0x0000001502037210 */ /* 0x001fe40007ffe0ff */
[----:B------:R-:W-:-:S03]  /*1f60*/  IADD3 R21, PT, PT, R21, 0x80, RZ ;  /* 0x0000008015157810 */ /* 0x000fc60007ffe0ff */
[----:B-1----:R-:W-:-:S05]  /*1f70*/  IMAD.WIDE.U32 R12, R3, 0x2, R12 ;  /* 0x00000002030c7825 */ /* 0x002fca00078e000c */
[----:B------:R0:W-:Y:S02]  /*1f80*/  STG.E.U16 desc[UR4][R12.64], R5 ;  /* 0x000000050c007986 */ /* 0x0001e4000c101504 */
.L_x_8091:
[----:B------:R-:W-:-:S13]  /*1f90*/  ISETP.GE.U32.AND P0, PT, R21, R14, PT ;  /* 0x0000000e1500720c */ /* 0x000fda0003f06070 */
[----:B------:R-:W-:Y:S05]  /*1fa0*/  @P0 BRA `(.L_x_8093) ;  /* 0x0000000000300947 */ /* 0x000fea0003800000 */
[----:B0-----:R-:W0:Y:S01]  /*1fb0*/  LDC.64 R4, c[0x0][0x388] ;  /* 0x0000e200ff047b82 */ /* 0x001e220000000a00 */
[----:B------:R-:W-:Y:S01]  /*1fc0*/  IMAD.IADD R3, R2, 0x1, R21 ;  /* 0x0000000102037824 */ /* 0x000fe200078e0215 */
[----:B------:R-:W-:-:S03]  /*1fd0*/  IADD3 R21, PT, PT, R21, 0x80, RZ ;  /* 0x0000008015157810 */ /* 0x000fc60007ffe0ff */
[----:B0-----:R-:W-:-:S05]  /*1fe0*/  IMAD.WIDE.U32 R4, R3, 0x2, R4 ;  /* 0x0000000203047825 */ /* 0x001fca00078e0004 */
[----:B------:R1:W-:Y:S02]  /*1ff0*/  STG.E.U16 desc[UR4][R4.64], R6 ;  /* 0x0000000604007986 */ /* 0x0003e4000c101504 */
.L_x_8092:
[----:B------:R-:W-:-:S13]  /*2000*/  ISETP.GE.U32.AND P0, PT, R21, R14, PT ;  /* 0x0000000e1500720c */ /* 0x000fda0003f06070 */
[----:B------:R-:W-:Y:S05]  /*2010*/  @P0 BRA `(.L_x_8094) ;  /* 0x0000000000300947 */ /* 0x000fea0003800000 */
[----:B-1----:R-:W1:Y:S01]  /*2020*/  LDC.64 R4, c[0x0][0x388] ;  /* 0x0000e200ff047b82 */ /* 0x002e620000000a00 */
[----:B0-----:R-:W-:Y:S02]  /*2030*/  IADD3 R3, PT, PT, R2, R21, RZ ;  /* 0x0000001502037210 */ /* 0x001fe40007ffe0ff */
[----:B------:R-:W-:-:S03]  /*2040*/  IADD3 R21, PT, PT, R21, 0x80, RZ ;  /* 0x0000008015157810 */ /* 0x000fc60007ffe0ff */
[----:B-1----:R-:W-:-:S05]  /*2050*/  IMAD.WIDE.U32 R4, R3, 0x2, R4 ;  /* 0x0000000203047825 */ /* 0x002fca00078e0004 */
[----:B------:R1:W-:Y:S02]  /*2060*/  STG.E.U16 desc[UR4][R4.64], R7 ;  /* 0x0000000704007986 */ /* 0x0003e4000c101504 */
.L_x_8093:
[----:B------:R-:W-:-:S13]  /*2070*/  ISETP.GE.U32.AND P0, PT, R21, R14, PT ;  /* 0x0000000e1500720c */ /* 0x000fda0003f06070 */
[----:B------:R-:W-:Y:S05]  /*2080*/  @P0 BRA `(.L_x_8095) ;  /* 0x0000000000340947 */ /* 0x000fea0003800000 */
[----:B01----:R-:W0:Y:S01]  /*2090*/  LDC.64 R4, c[0x0][0x388] ;  /* 0x0000e200ff047b82 */ /* 0x003e220000000a00 */
[----:B------:R-:W-:Y:S01]  /*20a0*/  IMAD.IADD R3, R2, 0x1, R21 ;  /* 0x0000000102037824 */ /* 0x000fe200078e0215 */
[----:B------:R-:W-:-:S03]  /*20b0*/  IADD3 R21, PT, PT, R21, 0x80, RZ ;  /* 0x0000008015157810 */ /* 0x000fc60007ffe0ff */
[----:B0-----:R-:W-:-:S05]  /*20c0*/  IMAD.WIDE.U32 R4, R3, 0x2, R4 ;  /* 0x0000000203047825 */ /* 0x001fca00078e0004 */
[----:B------:R2:W-:Y:S02]  /*20d0*/  STG.E.U16 desc[UR4][R4.64], R8 ;  /* 0x0000000804007986 */ /* 0x0005e4000c101504 */
.L_x_8094:
[----:B------:R-:W-:-:S13]  /*20e0*/  ISETP.GE.U32.AND P0, PT, R21, R14, PT ;  /* 0x0000000e1500720c */ /* 0x000fda0003f06070 */
[----:B------:R-:W-:Y:S05]  /*20f0*/  @P0 BREAK.RELIABLE B1 ;  /* 0x0000000000010942 */ /* 0x000fea0003800100 */
[----:B------:R-:W-:Y:S05]  /*2100*/  @P0 BRA `(.L_x_8096) ;  /* 0x0000000000300947 */ /* 0x000fea0003800000 */
[----:B-12---:R-:W1:Y:S01]  /*2110*/  LDC.64 R4, c[0x0][0x388] ;  /* 0x0000e200ff047b82 */ /* 0x006e620000000a00 */
[----:B0-----:R-:W-:Y:S02]  /*2120*/  IADD3 R3, PT, PT, R2, R21, RZ ;  /* 0x0000001502037210 */ /* 0x001fe40007ffe0ff */
[----:B------:R-:W-:-:S03]  /*2130*/  IADD3 R21, PT, PT, R21, 0x80, RZ ;  /* 0x0000008015157810 */ /* 0x000fc60007ffe0ff */
[----:B-1----:R-:W-:-:S05]  /*2140*/  IMAD.WIDE.U32 R4, R3, 0x2, R4 ;  /* 0x0000000203047825 */ /* 0x002fca00078e0004 */
[----:B------:R2:W-:Y:S02]  /*2150*/  STG.E.U16 desc[UR4][R4.64], R9 ;  /* 0x0000000904007986 */ /* 0x0005e4000c101504 */
.L_x_8095:
[----:B------:R-:W-:Y:S05]  /*2160*/  BSYNC.RELIABLE B1 ;  /* 0x0000000000017941 */ /* 0x000fea0003800100 */
.L_x_8090:
[----:B------:R-:W-:-:S13]  /*2170*/  ISETP.GE.U32.AND P0, PT, R21, R14, PT ;  /* 0x0000000e1500720c */ /* 0x000fda0003f06070 */
[----:B012---:R-:W0:Y:S01]  /*2180*/  @!P0 LDC.64 R4, c[0x0][0x388] ;  /* 0x0000e200ff048b82 */ /* 0x007e220000000a00 */
[----:B------:R-:W-:Y:S01]  /*2190*/  @!P0 IMAD.IADD R3, R2, 0x1, R21 ;  /* 0x0000000102038824 */ /* 0x000fe200078e0215 */
[----:B------:R-:W-:-:S03]  /*21a0*/  @!P0 IADD3 R21, PT, PT, R21, 0x80, RZ ;  /* 0x0000008015158810 */ /* 0x000fc60007ffe0ff */
[----:B0-----:R-:W-:-:S05]  /*21b0*/  @!P0 IMAD.WIDE.U32 R4, R3, 0x2, R4 ;  /* 0x0000000203048825 */ /* 0x001fca00078e0004 */
[----:B------:R3:W-:Y:S02]  /*21c0*/  @!P0 STG.E.U16 desc[UR4][R4.64], R10 ;  /* 0x0000000a04008986 */ /* 0x0007e4000c101504 */
.L_x_8096:
[----:B------:R-:W-:Y:S05]  /*21d0*/  BSYNC.RECONVERGENT B0 ;  /* 0x0000000000007941 */ /* 0x000fea0003800200 */
.L_x_8089:
[----:B------:R-:W-:Y:S05]  /*21e0*/  WARPSYNC.ALL ;  /* 0x0000000000007948 */ /* 0x000fea0003800000 */
[----:B------:R-:W-:-:S13]  /*21f0*/  ISETP.GE.U32.AND P0, PT, R21, R14, PT ;  /* 0x0000000e1500720c */ /* 0x000fda0003f06070 */
[----:B------:R-:W-:Y:S05]  /*2200*/  @P0 EXIT ;  /* 0x000000000000094d */ /* 0x000fea0003800000 */
[----:B-123--:R-:W1:Y:S01]  /*2210*/  LDC.64 R4, c[0x0][0x388] ;  /* 0x0000e200ff047b82 */ /* 0x00ee620000000a00 */
[----:B0-----:R-:W-:-:S05]  /*2220*/  IADD3 R3, PT, PT, R2, R21, RZ ;  /* 0x0000001502037210 */ /* 0x001fca0007ffe0ff */
[----:B-1----:R-:W-:-:S05]  /*2230*/  IMAD.WIDE.U32 R2, R3, 0x2, R4 ;  /* 0x0000000203027825 */ /* 0x002fca00078e0004 */
[----:B------:R-:W-:Y:S01]  /*2240*/  STG.E.U16 desc[UR4][R2.64], R0 ;  /* 0x0000000002007986 */ /* 0x000fe2000c101504 */
[----:B------:R-:W-:Y:S05]  /*2250*/  EXIT ;  /* 0x000000000000794d */ /* 0x000fea0003800000 */
.L_x_8056:
[----:B------:R-:W0:Y:S01]  /*2260*/  S2R R3, SR_TID.X ;  /* 0x0000000000037919 */ /* 0x000e220000002100 */
[----:B------:R-:W1:Y:S02]  /*2270*/  LDC.64 R4, c[0x0][0x390] ;  /* 0x0000e400ff047b82 */ /* 0x000e640000000a00 */
[----:B-1----:R-:W-:-:S04]  /*2280*/  IMAD.WIDE.U32 R4, R2, 0x2, R4 ;  /* 0x0000000202047825 */ /* 0x002fc800078e0004 */
[----:B0-----:R-:W-:-:S05]  /*2290*/  IMAD.WIDE.U32 R16, R3, 0x4, R4 ;  /* 0x0000000403107825 */ /* 0x001fca00078e0004 */
[----:B------:R-:W3:Y:S04]  /*22a0*/  LDG.E R10, desc[UR4][R16.64] ;  /* 0x00000004100a7981 */ /* 0x000ee8000c1e1900 */
[----:B------:R0:W5:Y:S04]  /*22b0*/  LDG.E R12, desc[UR4][R16.64+0x200] ;  /* 0x00020004100c7981 */ /* 0x000168000c1e1900 */
[----:B------:R0:W5:Y:S04]  /*22c0*/  LDG.E R20, desc[UR4][R16.64+0x400] ;  /* 0x0004000410147981 */ /* 0x000168000c1e1900 */
[----:B------:R0:W5:Y:S01]  /*22d0*/  LDG.E R18, desc[UR4][R16.64+0x600] ;  /* 0x0006000410127981 */ /* 0x000162000c1e1900 */
[----:B--2---:R-:W-:Y:S01]  /*22e0*/  SHF.L.U32 R5, R11, 0x10, RZ ;  /* 0x000000100b057819 */ /* 0x004fe200000006ff */
[----:B------:R-:W-:Y:S01]  /*22f0*/  HFMA2 R8, -RZ, RZ, 2.04296875, -15.78125 ;  /* 0x4016cbe4ff087431 */ /* 0x000fe200000001ff */
[----:B------:R-:W-:Y:S02]  /*2300*/  BSSY.RECONVERGENT B2, `(.L_x_8097) ;  /* 0x0000017000027945 */ /* 0x000fe40003800200 */
[C---:B------:R-:W-:Y:S01]  /*2310*/  ISETP.GE.AND P2, PT, R5.reuse, RZ, PT ;  /* 0x000000ff0500720c */ /* 0x040fe20003f46270 */
[----:B------:R-:W-:Y:S01]  /*2320*/  FADD.FTZ R6, |R5|, -RZ ;  /* 0x800000ff05067221 */ /* 0x000fe20000010200 */
[C---:B---3--:R-:W-:Y:S01]  /*2330*/  IMAD.U32 R14, R10.reuse, 0x10000, RZ ;  /* 0x000100000a0e7824 */ /* 0x048fe200078e00ff */
[----:B------:R-:W-:-:S03]  /*2340*/  PRMT R10, R10, 0x7632, R10 ;  /* 0x000076320a0a7816 */ /* 0x000fc6000000000a */
[C---:B------:R-:W-:Y:S01]  /*2350*/  FADD.FTZ R7, |R14|.reuse, -RZ ;  /* 0x800000ff0e077221 */ /* 0x040fe20000010200 */
[----:B------:R-:W-:-:S04]  /*2360*/  FSETP.GT.FTZ.AND P3, PT, |R14|, |R5|, PT ;  /* 0x400000050e00720b */ /* 0x000fc80003f74200 */
[----:B------:R-:W-:Y:S02]  /*2370*/  FSEL R9, R7, R6, P3 ;  /* 0x0000000607097208 */ /* 0x000fe40001800000 */
        /* <DEDUP_REMOVED lines=8> */
[----:B------:R-:W-:Y:S02]  /*2400*/  FSEL R7, R8, 0.78539818525314331055, !P2 ;  /* 0x3f490fdb08077808 */ /* 0x000fe40005000000 */
[----:B------:R-:W-:Y:S01]  /*2410*/  FSEL R8, RZ, 3.1415927410125732422, P2 ;  /* 0x40490fdbff087808 */ /* 0x000fe20001000000 */
[----:B0-2---:R-:W-:Y:S06]  /*2420*/  @!P0 BRA `(.L_x_8098) ;  /* 0x0000000000108947 */ /* 0x005fec0003800000 */
[----:B------:R-:W-:Y:S02]  /*2430*/  MOV R15, R9 ;  /* 0x00000009000f7202 */ /* 0x000fe40000000f00 */
[----:B------:R-:W-:-:S07]  /*2440*/  MOV R4, 0x2460 ;  /* 0x0000246000047802 */ /* 0x000fce0000000f00 */
[----:B-----5:R-:W-:Y:S05]  /*2450*/  CALL.REL.NOINC `($__internal_11_$__cuda_sm3x_div_rn_ftz_f32_slowpath) ;  /* 0x0000001400687944 */ /* 0x020fea0003c00000 */
[----:B------:R-:W-:-:S07]  /*2460*/  MOV R4, R0 ;  /* 0x0000000000047202 */ /* 0x000fce0000000f00 */
.L_x_8098:
[----:B------:R-:W-:Y:S05]  /*2470*/  BSYNC.RECONVERGENT B2 ;  /* 0x0000000000027941 */ /* 0x000fea0003800200 */
.L_x_8097:
[----:B------:R-:W-:Y:S02]  /*2480*/  IMAD.MOV.U32 R11, RZ, RZ, 0x3b33710b ;  /* 0x3b33710bff0b7424 */ /* 0x000fe400078e00ff */
[----:B------:R-:W-:Y:S01]  /*2490*/  FMUL.FTZ R0, R4, R4 ;  /* 0x0000000404007220 */ /* 0x000fe20000410000 */
[----:B------:R-:W-:Y:S01]  /*24a0*/  SHF.L.U32 R10, R10, 0x10, RZ ;  /* 0x000000100a0a7819 */ /* 0x000fe200000006ff */
[----:B------:R-:W-:Y:S01]  /*24b0*/  HFMA2 R13, -RZ, RZ, 1.857421875, -1409 ;  /* 0x3f6ee581ff0d7431 */ /* 0x000fe200000001ff */
[----:B------:R-:W-:Y:S01]  /*24c0*/  FSETP.NEU.FTZ.AND P1, PT, |R5|, |R14|, PT ;  /* 0x4000000e0500720b */ /* 0x000fe20003f3d200 */
[----:B------:R-:W-:Y:S01]  /*24d0*/  FFMA.FTZ R11, R0, R11, -0.015681877732276916504 ;  /* 0xbc807748000b7423 */ /* 0x000fe2000001000b */
[C---:B------:R-:W-:Y:S01]  /*24e0*/  FSETP.GT.FTZ.AND P4, PT, |R10|.reuse, |R5|, PT ;  /* 0x400000050a00720b */ /* 0x040fe20003f94200 */
[----:B------:R-:W-:Y:S01]  /*24f0*/  FADD.FTZ R17, |R10|, -RZ ;  /* 0x800000ff0a117221 */ /* 0x000fe20000010200 */
[----:B------:R-:W-:Y:S01]  /*2500*/  FSETP.NEU.FTZ.AND P0, PT, R9, RZ, PT ;  /* 0x000000ff0900720b */ /* 0x000fe20003f1d000 */
[C---:B------:R-:W-:Y:S01]  /*2510*/  FFMA.FTZ R11, R0.reuse, R11, 0.042200751602649688721 ;  /* 0x3d2cdab2000b7423 */ /* 0x040fe2000001000b */
[----:B------:R-:W-:Y:S01]  /*2520*/  FADD.FTZ R9, |R5|, |R14| ;  /* 0x4000000e05097221 */ /* 0x000fe20000010200 */
[----:B------:R-:W-:Y:S01]  /*2530*/  BSSY.RECONVERGENT B2, `(.L_x_8099) ;  /* 0x000001f000027945 */ /* 0x000fe20003800200 */
[----:B------:R-:W-:Y:S01]  /*2540*/  FSEL R15, R17, R6, P4 ;  /* 0x00000006110f7208 */ /* 0x000fe20002000000 */
[----:B------:R-:W-:-:S03]  /*2550*/  FFMA.FTZ R11, R0, R11, -0.074792981147766113281 ;  /* 0xbd992d10000b7423 */ /* 0x000fc6000001000b */
[----:B------:R-:W0:Y:S01]  /*2560*/  MUFU.RCP R22, R15 ;  /* 0x0000000f00167308 */ /* 0x000e220000001000 */
[----:B------:R-:W-:-:S04]  /*2570*/  FFMA.FTZ R11, R0, R11, 0.10640415549278259277 ;  /* 0x3dd9ea6c000b7423 */ /* 0x000fc8000001000b */
[----:B------:R-:W-:-:S04]  /*2580*/  FFMA.FTZ R11, R0, R11, -0.14207722246646881104 ;  /* 0xbe117cb1000b7423 */ /* 0x000fc8000001000b */
[----:B------:R-:W-:-:S04]  /*2590*/  FFMA.FTZ R11, R0, R11, 0.19993925094604492188 ;  /* 0x3e4cbce0000b7423 */ /* 0x000fc8000001000b */
[----:B------:R-:W-:-:S04]  /*25a0*/  FFMA.FTZ R11, R0, R11, -0.33333197236061096191 ;  /* 0xbeaaaa7d000b7423 */ /* 0x000fc8000001000b */
[----:B------:R-:W-:Y:S01]  /*25b0*/  FMUL.FTZ R11, R0, R11 ;  /* 0x0000000b000b7220 */ /* 0x000fe20000410000 */
[----:B------:R-:W-:-:S03]  /*25c0*/  FSEL R0, R6, R17, P4 ;  /* 0x0000001106007208 */ /* 0x000fc60002000000 */
[----:B------:R-:W-:-:S04]  /*25d0*/  FFMA.FTZ R4, R11, R4, R4 ;  /* 0x000000040b047223 */ /* 0x000fc80000010004 */
[C---:B------:R-:W-:Y:S01]  /*25e0*/  FFMA.FTZ R11, R13.reuse, 1.6832555532455444336, -R4 ;  /* 0x3fd774eb0d0b7823 */ /* 0x040fe20000010804 */
[----:B------:R-:W-:-:S04]  /*25f0*/  FSEL R13, R13, 1.8663789033889770508, P3 ;  /* 0x3feee5810d0d7808 */ /* 0x000fc80001800000 */
[----:B------:R-:W-:Y:S01]  /*2600*/  FSEL R16, R11, R4, P3 ;  /* 0x000000040b107208 */ /* 0x000fe20001800000 */
[----:B------:R-:W-:Y:S01]  /*2610*/  @!P3 FADD.FTZ R4, -R4, -RZ ;  /* 0x800000ff0404b221 */ /* 0x000fe20000010100 */
[----:B0-----:R-:W-:-:S03]  /*2620*/  FFMA R11, -R15, R22, 1 ;  /* 0x3f8000000f0b7423 */ /* 0x001fc60000000116 */
[----:B------:R-:W-:Y:S01]  /*2630*/  @!P2 FFMA.FTZ R16, R13, 1.6832555532455444336, R4 ;  /* 0x3fd774eb0d10a823 */ /* 0x000fe20000010004 */
[----:B------:R-:W-:-:S04]  /*2640*/  FFMA R13, R22, R11, R22 ;  /* 0x0000000b160d7223 */ /* 0x000fc80000000016 */
[----:B------:R-:W-:Y:S01]  /*2650*/  FSEL R11, R7, R16, !P1 ;  /* 0x00000010070b7208 */ /* 0x000fe20004800000 */
[----:B------:R-:W0:Y:S01]  /*2660*/  FCHK P1, R0, R15 ;  /* 0x0000000f00007302 */ /* 0x000e220000020000 */
[----:B------:R-:W-:Y:S02]  /*2670*/  FFMA R4, R0, R13, RZ ;  /* 0x0000000d00047223 */ /* 0x000fe400000000ff */
[----:B------:R-:W-:Y:S02]  /*2680*/  FSEL R11, R8, R11, !P0 ;  /* 0x0000000b080b7208 */ /* 0x000fe40004000000 */
[----:B------:R-:W-:Y:S01]  /*2690*/  FSETP.NAN.FTZ.AND P0, PT, |R9|, |R9|, PT ;  /* 0x400000090900720b */ /* 0x000fe20003f18200 */
[----:B------:R-:W-:Y:S01]  /*26a0*/  FFMA R16, -R15, R4, R0 ;  /* 0x000000040f107223 */ /* 0x000fe20000000100 */
[----:B------:R-:W-:-:S03]  /*26b0*/  LOP3.LUT R14, R11, 0x80000000, R14, 0xb8, !PT ;  /* 0x800000000b0e7812 */ /* 0x000fc600078eb80e */
[----:B------:R-:W-:Y:S01]  /*26c0*/  FFMA R4, R13, R16, R4 ;  /* 0x000000100d047223 */ /* 0x000fe20000000004 */
[----:B------:R-:W-:Y:S01]  /*26d0*/  FSEL R9, R9, R14, P0 ;  /* 0x0000000e09097208 */ /* 0x000fe20000000000 */
[----:B0-----:R-:W-:Y:S06]  /*26e0*/  @!P1 BRA `(.L_x_8100) ;  /* 0x00000000000c9947 */ /* 0x001fec0003800000 */
[----:B------:R-:W-:-:S07]  /*26f0*/  MOV R4, 0x2710 ;  /* 0x0000271000047802 */ /* 0x000fce0000000f00 */
[----:B-----5:R-:W-:Y:S05]  /*2700*/  CALL.REL.NOINC `($__internal_11_$__cuda_sm3x_div_rn_ftz_f32_slowpath) ;  /* 0x0000001000bc7944 */ /* 0x020fea0003c00000 */
[----:B------:R-:W-:-:S07]  /*2710*/  MOV R4, R0 ;  /* 0x0000000000047202 */ /* 0x000fce0000000f00 */
.L_x_8100:
[----:B------:R-:W-:Y:S05]  /*2720*/  BSYNC.RECONVERGENT B2 ;  /* 0x0000000000027941 */ /* 0x000fea0003800200 */
.L_x_8099:
[----:B------:R-:W-:Y:S02]  /*2730*/  IMAD.MOV.U32 R11, RZ, RZ, 0x3b33710b ;  /* 0x3b33710bff0b7424 */ /* 0x000fe400078e00ff */
[----:B------:R-:W-:Y:S01]  /*2740*/  FMUL.FTZ R0, R4, R4 ;  /* 0x0000000404007220 */ /* 0x000fe20000410000 */
[----:B-----5:R-:W-:Y:S01]  /*2750*/  SHF.L.U32 R14, R12, 0x10, RZ ;  /* 0x000000100c0e7819 */ /* 0x020fe200000006ff */
[----:B------:R-:W-:Y:S01]  /*2760*/  HFMA2 R17, -RZ, RZ, 1.857421875, -1409 ;  /* 0x3f6ee581ff117431 */ /* 0x000fe200000001ff */
[----:B------:R-:W-:Y:S01]  /*2770*/  FSETP.NEU.FTZ.AND P1, PT, |R5|, |R10|, PT ;  /* 0x4000000a0500720b */ /* 0x000fe20003f3d200 */
[----:B------:R-:W-:Y:S01]  /*2780*/  FFMA.FTZ R11, R0, R11, -0.015681877732276916504 ;  /* 0xbc807748000b7423 */ /* 0x000fe2000001000b */
[C---:B------:R-:W-:Y:S01]  /*2790*/  FSETP.GT.FTZ.AND P3, PT, |R14|.reuse, |R5|, PT ;  /* 0x400000050e00720b */ /* 0x040fe20003f74200 */
[----:B------:R-:W-:Y:S01]  /*27a0*/  FADD.FTZ R19, |R14|, -RZ ;  /* 0x800000ff0e137221 */ /* 0x000fe20000010200 */
[----:B------:R-:W-:Y:S01]  /*27b0*/  FSETP.NEU.FTZ.AND P0, PT, R15, RZ, PT ;  /* 0x000000ff0f00720b */ /* 0x000fe20003f1d000 */
[----:B------:R-:W-:Y:S01]  /*27c0*/  FFMA.FTZ R11, R0, R11, 0.042200751602649688721 ;  /* 0x3d2cdab2000b7423 */ /* 0x000fe2000001000b */
[----:B------:R-:W-:Y:S01]  /*27d0*/  BSSY.RECONVERGENT B2, `(.L_x_8101) ;  /* 0x0000022000027945 */ /* 0x000fe20003800200 */
[----:B------:R-:W-:-:S02]  /*27e0*/  PRMT R12, R12, 0x7632, R12 ;  /* 0x000076320c0c7816 */ /* 0x000fc4000000000c */
[----:B------:R-:W-:-:S04]  /*27f0*/  FFMA.FTZ R11, R0, R11, -0.074792981147766113281 ;  /* 0xbd992d10000b7423 */ /* 0x000fc8000001000b */
[----:B------:R-:W-:-:S04]  /*2800*/  FFMA.FTZ R11, R0, R11, 0.10640415549278259277 ;  /* 0x3dd9ea6c000b7423 */ /* 0x000fc8000001000b */
[----:B------:R-:W-:-:S04]  /*2810*/  FFMA.FTZ R11, R0, R11, -0.14207722246646881104 ;  /* 0xbe117cb1000b7423 */ /* 0x000fc8000001000b */
[----:B------:R-:W-:Y:S01]  /*2820*/  FFMA.FTZ R13, R0, R11, 0.19993925094604492188 ;  /* 0x3e4cbce0000d7423 */ /* 0x000fe2000001000b */
[----:B------:R-:W-:-:S03]  /*2830*/  FSEL R11, R19, R6, P3 ;  /* 0x00000006130b7208 */ /* 0x000fc60001800000 */
[C---:B------:R-:W-:Y:S01]  /*2840*/  FFMA.FTZ R13, R0.reuse, R13, -0.33333197236061096191 ;  /* 0xbeaaaa7d000d7423 */ /* 0x040fe2000001000d */
[----:B------:R-:W0:Y:S03]  /*2850*/  MUFU.RCP R22, R11 ;  /* 0x0000000b00167308 */ /* 0x000e260000001000 */
        /* <DEDUP_REMOVED lines=9> */
[----:B------:R-:W-:Y:S01]  /*28f0*/  FFMA R17, R22, R13, R22 ;  /* 0x0000000d16117223 */ /* 0x000fe20000000016 */
[----:B------:R-:W-:-:S03]  /*2900*/  FADD.FTZ R13, |R5|, |R10| ;  /* 0x4000000a050d7221 */ /* 0x000fc60000010200 */
        /* <DEDUP_REMOVED lines=10> */
[----:B------:R-:W-:Y:S02]  /*29b0*/  MOV R15, R11 ;  /* 0x0000000b000f7202 */ /* 0x000fe40000000f00 */
[----:B------:R-:W-:-:S07]  /*29c0*/  MOV R4, 0x29e0 ;  /* 0x000029e000047802 */ /* 0x000fce0000000f00 */
[----:B------:R-:W-:Y:S05]  /*29d0*/  CALL.REL.NOINC `($__internal_11_$__cuda_sm3x_div_rn_ftz_f32_slowpath) ;  /* 0x0000001000087944 */ /* 0x000fea0003c00000 */
[----:B------:R-:W-:-:S07]  /*29e0*/  IMAD.MOV.U32 R4, RZ, RZ, R0 ;  /* 0x000000ffff047224 */ /* 0x000fce00078e0000 */
.L_x_8102:
[----:B------:R-:W-:Y:S05]  /*29f0*/  BSYNC.RECONVERGENT B2 ;  /* 0x0000000000027941 */ /* 0x000fea0003800200 */
.L_x_8101:
[----:B------:R-:W-:Y:S01]  /*2a00*/  MOV R13, 0x3b33710b ;  /* 0x3b33710b000d7802 */ /* 0x000fe20000000f00 */
        /* <DEDUP_REMOVED lines=39> */
[----:B------:R-:W-:Y:S05]  /*2c80*/  CALL.REL.NOINC `($__internal_11_$__cuda_sm3x_div_rn_ftz_f32_slowpath) ;  /* 0x0000000c005c7944 */ /* 0x000fea0003c00000 */
[----:B------:R-:W-:-:S07]  /*2c90*/  IMAD.MOV.U32 R4, RZ, RZ, R0 ;  /* 0x000000ffff047224 */ /* 0x000fce00078e0000 */
.L_x_8104:
[----:B------:R-:W-:Y:S05]  /*2ca0*/  BSYNC.RECONVERGENT B2 ;  /* 0x0000000000027941 */ /* 0x000fea0003800200 */
.L_x_8103:
        /* <DEDUP_REMOVED lines=9> */
[----:B------:R-:W-:Y:S01]  /*2d40*/  FFMA.FTZ R13, R0, R13, 0.042200751602649688721 ;  /* 0x3d2cdab2000d7423 */ /* 0x000fe2000001000d */
[----:B------:R-:W-:Y:S01]  /*2d50*/  FADD.FTZ R15, |R5|, |R12| ;  /* 0x4000000c050f7221 */ /* 0x000fe20000010200 */
[----:B------:R-:W-:Y:S01]  /*2d60*/  BSSY.RECONVERGENT B2, `(.L_x_8105) ;  /* 0x0000021000027945 */ /* 0x000fe20003800200 */
[----:B------:R-:W-:Y:S01]  /*2d70*/  PRMT R20, R20, 0x7632, R20 ;  /* 0x0000763214147816 */ /* 0x000fe20000000014 */
        /* <DEDUP_REMOVED lines=27> */
[----:B------:R-:W-:Y:S01]  /*2f30*/  IMAD.MOV.U32 R15, RZ, RZ, R13 ;  /* 0x000000ffff0f7224 */ /* 0x000fe200078e000d */
[----:B------:R-:W-:-:S07]  /*2f40*/  MOV R4, 0x2f60 ;  /* 0x00002f6000047802 */ /* 0x000fce0000000f00 */
[----:B------:R-:W-:Y:S05]  /*2f50*/  CALL.REL.NOINC `($__internal_11_$__cuda_sm3x_div_rn_ftz_f32_slowpath) ;  /* 0x0000000800a87944 */ /* 0x000fea0003c00000 */
[----:B------:R-:W-:-:S07]  /*2f60*/  MOV R4, R0 ;  /* 0x0000000000047202 */ /* 0x000fce0000000f00 */
.L_x_8106:
[----:B------:R-:W-:Y:S05]  /*2f70*/  BSYNC.RECONVERGENT B2 ;  /* 0x0000000000027941 */ /* 0x000fea0003800200 */
.L_x_8105:
[----:B------:R-:W-:Y:S02]  /*2f80*/  HFMA2 R15, -RZ, RZ, 0.89990234375, 10328 ;  /* 0x3b33710bff0f7431 */ /* 0x000fe400000001ff */
[----:B------:R-:W-:Y:S01]  /*2f90*/  FMUL.FTZ R0, R4, R4 ;  /* 0x0000000404007220 */ /* 0x000fe20000410000 */
[----:B------:R-:W-:Y:S01]  /*2fa0*/  SHF.L.U32 R20, R20, 0x10, RZ ;  /* 0x0000001014147819 */ /* 0x000fe200000006ff */
[----:B------:R-:W-:Y:S01]  /*2fb0*/  IMAD.MOV.U32 R17, RZ, RZ, 0x3f6ee581 ;  /* 0x3f6ee581ff117424 */ /* 0x000fe200078e00ff */
[----:B------:R-:W-:Y:S01]  /*2fc0*/  FSETP.NEU.FTZ.AND P1, PT, |R5|, |R14|, PT ;  /* 0x4000000e0500720b */ /* 0x000fe20003f3d200 */
[----:B------:R-:W-:Y:S01]  /*2fd0*/  BSSY.RECONVERGENT B2, `(.L_x_8107) ;  /* 0x0000026000027945 */ /* 0x000fe20003800200 */
[C---:B------:R-:W-:Y:S01]  /*2fe0*/  FSETP.GT.FTZ.AND P5, PT, |R20|.reuse, |R5|, PT ;  /* 0x400000051400720b */ /* 0x040fe20003fb4200 */
[----:B------:R-:W-:Y:S01]  /*2ff0*/  FADD.FTZ R19, |R20|, -RZ ;  /* 0x800000ff14137221 */ /* 0x000fe20000010200 */
[----:B------:R-:W-:Y:S01]  /*3000*/  FSETP.NEU.FTZ.AND P0, PT, R13, RZ, PT ;  /* 0x000000ff0d00720b */ /* 0x000fe20003f1d000 */
[----:B------:R-:W-:Y:S01]  /*3010*/  FADD.FTZ R13, |R5|, |R14| ;  /* 0x4000000e050d7221 */ /* 0x000fe20000010200 */
[----:B------:R-:W-:-:S02]  /*3020*/  FFMA.FTZ R15, R0, R15, -0.015681877732276916504 ;  /* 0xbc807748000f7423 */ /* 0x000fc4000001000f */
[----:B------:R-:W-:Y:S02]  /*3030*/  FSEL R21, R19, R6, P5 ;  /* 0x0000000613157208 */ /* 0x000fe40002800000 */
[C---:B------:R-:W-:Y:S02]  /*3040*/  FFMA.FTZ R15, R0.reuse, R15, 0.042200751602649688721 ;  /* 0x3d2cdab2000f7423 */ /* 0x040fe4000001000f */
[----:B------:R-:W0:Y:S02]  /*3050*/  MUFU.RCP R22, R21 ;  /* 0x0000001500167308 */ /* 0x000e240000001000 */
[----:B------:R-:W-:-:S04]  /*3060*/  FFMA.FTZ R15, R0, R15, -0.074792981147766113281 ;  /* 0xbd992d10000f7423 */ /* 0x000fc8000001000f */
        /* <DEDUP_REMOVED lines=27> */
[----:B------:R-:W-:-:S07]  /*3220*/  MOV R4, R0 ;  /* 0x0000000000047202 */ /* 0x000fce0000000f00 */
.L_x_8108:
[----:B------:R-:W-:Y:S05]  /*3230*/  BSYNC.RECONVERGENT B2 ;  /* 0x0000000000027941 */ /* 0x000fea0003800200 */
.L_x_8107:
[----:B------:R-:W-:Y:S02]  /*3240*/  HFMA2 R15, -RZ, RZ, 0.89990234375, 10328 ;  /* 0x3b33710bff0f7431 */ /* 0x000fe400000001ff */
[----:B------:R-:W-:Y:S01]  /*3250*/  FMUL.FTZ R0, R4, R4 ;  /* 0x0000000404007220 */ /* 0x000fe20000410000 */
[----:B------:R-:W-:Y:S01]  /*3260*/  IMAD.U32 R14, R18, 0x10000, RZ ;  /* 0x00010000120e7824 */ /* 0x000fe200078e00ff */
[----:B------:R-:W-:Y:S01]  /*3270*/  MOV R23, 0x3f6ee581 ;  /* 0x3f6ee58100177802 */ /* 0x000fe20000000f00 */
[----:B------:R-:W-:Y:S01]  /*3280*/  BSSY.RECONVERGENT B2, `(.L_x_8109) ;  /* 0x0000027000027945 */ /* 0x000fe20003800200 */
[----:B------:R-:W-:Y:S01]  /*3290*/  FSETP.NEU.FTZ.AND P1, PT, |R5|, |R20|, PT ;  /* 0x400000140500720b */ /* 0x000fe20003f3d200 */
[C---:B------:R-:W-:Y:S01]  /*32a0*/  FADD.FTZ R17, |R14|.reuse, -RZ ;  /* 0x800000ff0e117221 */ /* 0x040fe20000010200 */
[----:B------:R-:W-:Y:S02]  /*32b0*/  FSETP.GT.FTZ.AND P4, PT, |R14|, |R5|, PT ;  /* 0x400000050e00720b */ /* 0x000fe40003f94200 */
[----:B------:R-:W-:Y:S01]  /*32c0*/  FSETP.NEU.FTZ.AND P0, PT, R21, RZ, PT ;  /* 0x000000ff1500720b */ /* 0x000fe20003f1d000 */
[----:B------:R-:W-:Y:S01]  /*32d0*/  FFMA.FTZ R15, R0, R15, -0.015681877732276916504 ;  /* 0xbc807748000f7423 */ /* 0x000fe2000001000f */
[----:B------:R-:W-:-:S03]  /*32e0*/  PRMT R26, R18, 0x7632, R26 ;  /* 0x00007632121a7816 */ /* 0x000fc6000000001a */
[----:B------:R-:W-:-:S04]  /*32f0*/  FFMA.FTZ R15, R0, R15, 0.042200751602649688721 ;  /* 0x3d2cdab2000f7423 */ /* 0x000fc8000001000f */
        /* <DEDUP_REMOVED lines=19> */
[----:B------:R-:W-:Y:S01]  /*3430*/  FADD.FTZ R16, |R5|, |R20| ;  /* 0x4000001405107221 */ /* 0x000fe20000010200 */
[----:B------:R-:W-:Y:S01]  /*3440*/  FFMA R4, R0, R19, RZ ;  /* 0x0000001300047223 */ /* 0x000fe200000000ff */
[----:B------:R-:W-:-:S03]  /*3450*/  FSEL R17, R8, R17, !P0 ;  /* 0x0000001108117208 */ /* 0x000fc60004000000 */
        /* <DEDUP_REMOVED lines=8> */
[----:B------:R-:W-:-:S07]  /*34e0*/  MOV R4, R0 ;  /* 0x0000000000047202 */ /* 0x000fce0000000f00 */
.L_x_8110:
[----:B------:R-:W-:Y:S05]  /*34f0*/  BSYNC.RECONVERGENT B2 ;  /* 0x0000000000027941 */ /* 0x000fea0003800200 */
.L_x_8109:
[----:B------:R-:W-:Y:S02]  /*3500*/  HFMA2 R17, -RZ, RZ, 0.89990234375, 10328 ;  /* 0x3b33710bff117431 */ /* 0x000fe400000001ff */
[----:B------:R-:W-:Y:S01]  /*3510*/  FMUL.FTZ R0, R4, R4 ;  /* 0x0000000404007220 */ /* 0x000fe20000410000 */
[----:B------:R-:W-:Y:S01]  /*3520*/  IMAD.U32 R26, R26, 0x10000, RZ ;  /* 0x000100001a1a7824 */ /* 0x000fe200078e00ff */
[----:B------:R-:W-:Y:S01]  /*3530*/  MOV R21, 0x3f6ee581 ;  /* 0x3f6ee58100157802 */ /* 0x000fe20000000f00 */
[----:B------:R-:W-:Y:S01]  /*3540*/  BSSY.RECONVERGENT B2, `(.L_x_8111) ;  /* 0x0000027000027945 */ /* 0x000fe20003800200 */
[----:B------:R-:W-:Y:S02]  /*3550*/  FSETP.NEU.FTZ.AND P1, PT, |R5|, |R14|, PT ;  /* 0x4000000e0500720b */ /* 0x000fe40003f3d200 */
[----:B------:R-:W-:Y:S02]  /*3560*/  FSETP.GT.FTZ.AND P3, PT, |R26|, |R5|, PT ;  /* 0x400000051a00720b */ /* 0x000fe40003f74200 */
[----:B------:R-:W-:Y:S01]  /*3570*/  FSETP.NEU.FTZ.AND P0, PT, R15, RZ, PT ;  /* 0x000000ff0f00720b */ /* 0x000fe20003f1d000 */
[----:B------:R-:W-:-:S04]  /*3580*/  FFMA.FTZ R17, R0, R17, -0.015681877732276916504 ;  /* 0xbc80774800117423 */ /* 0x000fc80000010011 */
[----:B------:R-:W-:-:S04]  /*3590*/  FFMA.FTZ R17, R0, R17, 0.042200751602649688721 ;  /* 0x3d2cdab200117423 */ /* 0x000fc80000010011 */
[----:B------:R-:W-:-:S04]  /*35a0*/  FFMA.FTZ R17, R0, R17, -0.074792981147766113281 ;  /* 0xbd992d1000117423 */ /* 0x000fc80000010011 */
[----:B------:R-:W-:-:S04]  /*35b0*/  FFMA.FTZ R17, R0, R17, 0.10640415549278259277 ;  /* 0x3dd9ea6c00117423 */ /* 0x000fc80000010011 */
[----:B------:R-:W-:Y:S01]  /*35c0*/  FFMA.FTZ R19, R0, R17, -0.14207722246646881104 ;  /* 0xbe117cb100137423 */ /* 0x000fe20000010011 */
[----:B------:R-:W-:-:S03]  /*35d0*/  FADD.FTZ R17, |R26|, -RZ ;  /* 0x800000ff1a117221 */ /* 0x000fc60000010200 */
[C---:B------:R-:W-:Y:S02]  /*35e0*/  FFMA.FTZ R19, R0.reuse, R19, 0.19993925094604492188 ;  /* 0x3e4cbce000137423 */ /* 0x040fe40000010013 */
[----:B------:R-:W-:Y:S02]  /*35f0*/  FSEL R18, R17, R6, P3 ;  /* 0x0000000611127208 */ /* 0x000fe40001800000 */
[C---:B------:R-:W-:Y:S02]  /*3600*/  FFMA.FTZ R19, R0.reuse, R19, -0.33333197236061096191 ;  /* 0xbeaaaa7d00137423 */ /* 0x040fe40000010013 */
[----:B------:R-:W0:Y:S02]  /*3610*/  MUFU.RCP R23, R18 ;  /* 0x0000001200177308 */ /* 0x000e240000001000 */
[----:B------:R-:W-:Y:S01]  /*3620*/  FMUL.FTZ R19, R0, R19 ;  /* 0x0000001300137220 */ /* 0x000fe20000410000 */
[----:B------:R-:W-:Y:S01]  /*3630*/  FSEL R0, R6, R17, P3 ;  /* 0x0000001106007208 */ /* 0x000fe20001800000 */
[----:B------:R-:W-:-:S02]  /*3640*/  FADD.FTZ R6, |R5|, |R14| ;  /* 0x4000000e05067221 */ /* 0x000fc40000010200 */
        /* <DEDUP_REMOVED lines=22> */
.L_x_8112:
[----:B------:R-:W-:Y:S05]  /*37b0*/  BSYNC.RECONVERGENT B2 ;  /* 0x0000000000027941 */ /* 0x000fea0003800200 */
.L_x_8111:
[----:B------:R-:W-:Y:S02]  /*37c0*/  IMAD.MOV.U32 R15, RZ, RZ, 0x3b33710b ;  /* 0x3b33710bff0f7424 */ /* 0x000fe400078e00ff */
[----:B------:R-:W-:Y:S01]  /*37d0*/  FMUL.FTZ R0, R4, R4 ;  /* 0x0000000404007220 */ /* 0x000fe20000410000 */
[----:B------:R-:W-:Y:S01]  /*37e0*/  HFMA2 R19, -RZ, RZ, 1.857421875, -1409 ;  /* 0x3f6ee581ff137431 */ /* 0x000fe200000001ff */
[----:B------:R-:W-:Y:S02]  /*37f0*/  FSETP.NEU.FTZ.AND P0, PT, R18, RZ, PT ;  /* 0x000000ff1200720b */ /* 0x000fe40003f1d000 */
[----:B------:R-:W-:Y:S01]  /*3800*/  FFMA.FTZ R15, R0, R15, -0.015681877732276916504 ;  /* 0xbc807748000f7423 */ /* 0x000fe2000001000f */
[C---:B------:R-:W-:Y:S01]  /*3810*/  FSETP.NEU.FTZ.AND P1, PT, |R5|.reuse, |R26|, PT ;  /* 0x4000001a0500720b */ /* 0x040fe20003f3d200 */
[----:B------:R-:W-:Y:S01]  /*3820*/  FADD.FTZ R5, |R5|, |R26| ;  /* 0x4000001a05057221 */ /* 0x000fe20000010200 */
[----:B------:R-:W-:Y:S01]  /*3830*/  F2FP.BF16.F32.PACK_AB R9, R10, R9 ;  /* 0x000000090a09723e */ /* 0x000fe200000010ff */
[----:B------:R-:W-:Y:S01]  /*3840*/  FFMA.FTZ R15, R0, R15, 0.042200751602649688721 ;  /* 0x3d2cdab2000f7423 */ /* 0x000fe2000001000f */
[----:B------:R-:W-:-:S02]  /*3850*/  F2FP.BF16.F32.PACK_AB R11, R12, R11 ;  /* 0x0000000b0c0b723e */ /* 0x000fc400000010ff */
[----:B------:R-:W-:Y:S01]  /*3860*/  F2FP.BF16.F32.PACK_AB R13, R20, R13 ;  /* 0x0000000d140d723e */ /* 0x000fe200000010ff */
        /* <DEDUP_REMOVED lines=12> */
[----:B------:R-:W-:-:S05]  /*3930*/  @!P2 FFMA.FTZ R0, R19, 1.6832555532455444336, R4 ;  /* 0x3fd774eb1300a823 */ /* 0x000fca0000010004 */
[----:B------:R-:W-:Y:S02]  /*3940*/  @P0 FSEL R8, R7, R0, !P1 ;  /* 0x0000000007080208 */ /* 0x000fe40004800000 */
[----:B------:R-:W-:Y:S01]  /*3950*/  FSETP.NAN.FTZ.AND P0, PT, |R5|, |R5|, PT ;  /* 0x400000050500720b */ /* 0x000fe20003f18200 */
[----:B0-----:R-:W-:Y:S01]  /*3960*/  IMAD.WIDE.U32 R14, R2, 0x2, R14 ;  /* 0x00000002020e7825 */ /* 0x001fe200078e000e */
[----:B------:R-:W-:-:S04]  /*3970*/  LOP3.LUT R8, R8, 0x80000000, R26, 0xb8, !PT ;  /* 0x8000000008087812 */ /* 0x000fc800078eb81a */
        /* <DEDUP_REMOVED lines=8> */
        .weak           $__internal_11_$__cuda_sm3x_div_rn_ftz_f32_slowpath
        .type           $__internal_11_$__cuda_sm3x_div_rn_ftz_f32_slowpath,@function
        .size           $__internal_11_$__cuda_sm3x_div_rn_ftz_f32_slowpath,(.L_x_17833 - $__internal_11_$__cuda_sm3x_div_rn_ftz_f32_slowpath)
$__internal_11_$__cuda_sm3x_div_rn_ftz_f32_slowpath:
        /* <DEDUP_REMOVED lines=19> */
[----:B------:R-:W-:Y:S02]  /*3b30*/  P2R R17, PR, RZ, 0x40 ;  /* 0x00000040ff117803 */ /* 0x000fe40000000000 */
[----:B------:R-:W-:-:S05]  /*3b40*/  P2R R17, PR, RZ, 0x2 ;  /* 0x00000002ff117803 */ /* 0x000fca0000000000 */
        /* <DEDUP_REMOVED lines=12> */
[----:B------:R-:W-:-:S04]  /*3c10*/  FSETP.NEU.FTZ.AND P6, PT, R15, RZ, PT ;  /* 0x000000ff0f00720b */ /* 0x000fc80003fdd000 */
[----:B------:R-:W-:-:S13]  /*3c20*/  PLOP3.LUT P0, PT, P1, P6, PT, 0x2f, 0xf2 ;  /* 0x0000000000f2781c */ /* 0x000fda0000f0c577 */
[----:B------:R-:W-:Y:S05]  /*3c30*/  @P0 BREAK.RELIABLE B1 ;  /* 0x0000000000010942 */ /* 0x000fea0003800100 */
[----:B------:R-:W-:Y:S05]  /*3c40*/  @P0 BRA `(.L_x_8119) ;  /* 0x00000000007c0947 */ /* 0x000fea0003800000 */
.L_x_8115:
[----:B------:R-:W-:Y:S05]  /*3c50*/  BSYNC.RELIABLE B1 ;  /* 0x0000000000017941 */ /* 0x000fea0003800100 */
.L_x_8114:
        /* <DEDUP_REMOVED lines=27> */
.L_x_8121:
[----:B------:R-:W-:-:S07]  /*3e10*/  LEA R0, R19, R0, 0x17 ;  /* 0x0000000013007211 */ /* 0x000fce00078eb8ff */
.L_x_8122:
[----:B------:R-:W-:Y:S05]  /*3e20*/  BSYNC.RECONVERGENT B1 ;  /* 0x0000000000017941 */ /* 0x000fea0003800200 */
.L_x_8120:
[----:B------:R-:W-:Y:S05]  /*3e30*/  BRA `(.L_x_8123) ;  /* 0x0000000000207947 */ /* 0x000fea0003800000 */
.L_x_8119:
[----:B------:R-:W-:-:S04]  /*3e40*/  LOP3.LUT R0, R15, 0x80000000, R0, 0x48, !PT ;  /* 0x800000000f007812 */ /* 0x000fc800078e4800 */
[----:B------:R-:W-:Y:S01]  /*3e50*/  LOP3.LUT R0, R0, 0x7f800000, RZ, 0xfc, !PT ;  /* 0x7f80000000007812 */ /* 0x000fe200078efcff */
[----:B------:R-:W-:Y:S06]  /*3e60*/  BRA `(.L_x_8123) ;  /* 0x0000000000147947 */ /* 0x000fec0003800000 */
.L_x_8118:
[----:B------:R-:W-:Y:S01]  /*3e70*/  LOP3.LUT R0, R15, 0x80000000, R0, 0x48, !PT ;  /* 0x800000000f007812 */ /* 0x000fe200078e4800 */
[----:B------:R-:W-:Y:S06]  /*3e80*/  BRA `(.L_x_8123) ;  /* 0x00000000000c7947 */ /* 0x000fec0003800000 */
.L_x_8117:
[----:B------:R-:W0:Y:S01]  /*3e90*/  MUFU.RSQ R0, -QNAN ;  /* 0xffc0000000007908 */ /* 0x000e220000001400 */
[----:B------:R-:W-:Y:S05]  /*3ea0*/  BRA `(.L_x_8123) ;  /* 0x0000000000047947 */ /* 0x000fea0003800000 */
.L_x_8116:
[----:B------:R-:W-:-:S07]  /*3eb0*/  FADD.FTZ R0, R0, R15 ;  /* 0x0000000f00007221 */ /* 0x000fce0000010000 */
.L_x_8123:
[----:B------:R-:W-:Y:S05]  /*3ec0*/  BSYNC.RECONVERGENT B0 ;  /* 0x0000000000007941 */ /* 0x000fea0003800200 */
.L_x_8113:
[----:B------:R-:W-:Y:S01]  /*3ed0*/  HFMA2 R17, -RZ, RZ, 0, 0 ;  /* 0x00000000ff117431 */ /* 0x000fe200000001ff */
[----:B------:R-:W-:-:S04]  /*3ee0*/  MOV R16, R4 ;  /* 0x0000000400107202 */ /* 0x000fc80000000f00 */
[----:B0-----:R-:W-:Y:S05]  /*3ef0*/  RET.REL.NODEC R16 `(_ZN2at6native29vectorized_elementwise_kernelILi2ENS0_13BUnaryFunctorIN3c108BFloat16ES4_S4_ZZZNS0_17atan2_kernel_cudaERNS_18TensorIteratorBaseEENKUlvE_clEvENKUlvE2_clEvEUlS4_S4_E_EESt5arrayIPcLm2EEEEviT0_T1_) ;  /* 0xffffffc010407950 */ /* 0x001fea0003c3ffff */
.L_x_8124:
        /* <DEDUP_REMOVED lines=16> */
.L_x_17833:


//--------------------- .text._ZN2at6native29vectorized_elementwise_kernelILi4ENS0_13BUnaryFunctorIN3c108BFloat16ES4_S4_ZZZNS0_17atan2_kernel_cudaERNS_18TensorIteratorBaseEENKUlvE_clEvENKUlvE2_clEvEUlS4_S4_E_EESt5arrayIPcLm2EEEEviT0_T1_ --------------------------
	.section	.text._ZN2at6native29vectorized_elementwise_kernelILi4ENS0_13BUnaryFunctorIN3c108BFloat16ES4_S4_ZZZNS0_17atan2_kernel_cudaERNS_18TensorIteratorBaseEENKUlvE_clEvENKUlvE2_clEvEUlS4_S4_E_EESt5arrayIPcLm2EEEEviT0_T1_,"ax",@progbits
	.align	128
        .global         _ZN2at6native29vectorized_elementwise_kernelILi4ENS0_13BUnaryFunctorIN3c108BFloat16ES4_S4_ZZZNS0_17atan2_kernel_cudaERNS_18TensorIteratorBaseEENKUlvE_clEvENKUlvE2_clEvEUlS4_S4_E_EESt5arrayIPcLm2EEEEviT0_T1_
        .type           _ZN2at6native29vectorized_elementwise_kernelILi4ENS0_13BUnaryFunctorIN3c108BFloat16ES4_S4_ZZZNS0_17atan2_kernel_cudaERNS_18TensorIteratorBaseEENKUlvE_clEvENKUlvE2_clEvEUlS4_S4_E_EESt5arrayIPcLm2EEEEviT0_T1_,@function
        .size           _ZN2at6native29vectorized_elementwise_kernelILi4ENS0_13BUnaryFunctorIN3c108BFloat16ES4_S4_ZZZNS0_17atan2_kernel_cudaERNS_18TensorIteratorBaseEENKUlvE_clEvENKUlvE2_clEvEUlS4_S4_E_EESt5arrayIPcLm2EEEEviT0_T1_,(.L_x_17834 - _ZN2at6native29vectorized_elementwise_kernelILi4ENS0_13BUnaryFunctorIN3c108BFloat16ES4_S4_ZZZNS0_17atan2_kernel_cudaERNS_18TensorIteratorBaseEENKUlvE_clEvENKUlvE2_clEvEUlS4_S4_E_EESt5arrayIPcLm2EEEEviT0_T1_)
        .other          _ZN2at6native29vectorized_elementwise_kernelILi4ENS0_13BUnaryFunctorIN3c108BFloat16ES4_S4_ZZZNS0_17atan2_kernel_cudaERNS_18TensorIteratorBaseEENKUlvE_clEvENKUlvE2_clEvEUlS4_S4_E_EESt5arrayIPcLm2EEEEviT0_T1_,@"STO_CUDA_ENTRY STV_DEFAULT"
_ZN2at6native29vectorized_elementwise_kernelILi4ENS0_13BUnaryFunctorIN3c108BFloat16ES4_S4_ZZZNS0_17atan2_kernel_cudaERNS_18TensorIteratorBaseEENKUlvE_clEvENKUlvE2_clEvEUlS4_S4_E_EESt5arrayIPcLm2EEEEviT0_T1_:
.text._ZN2at6native29vectorized_elementwise_kernelILi4ENS0_13BUnaryFunctorIN3c108BFloat16ES4_S4_ZZZNS0_17atan2_kernel_cudaERNS_18TensorIteratorBaseEENKUlvE_clEvENKUlvE2_clEvEUlS4_S4_E_EESt5arrayIPcLm2EEEEviT0_T1_:
        /* <DEDUP_REMOVED lines=32> */
[----:B------:R-:W2:Y:S01]  /*0200*/  @!P2 LDC.64 R12, c[0x0][0x390] ;  /* 0x0000e400ff0cab82 */ /* 0x000ea20000000a00 */
[----:B------:R-:W-:-:S04]  /*0210*/  @!P2 IADD3 R0, PT, PT, R0, 0x80, RZ ;  /* 0x000000800000a810 */ /* 0x000fc80007ffe0ff */
[----:B------:R-:W-:-:S13]  /*0220*/  ISETP.GE.U32.AND P1, PT, R0, R20, PT ;  /* 0x000000140000720c */ /* 0x000fda0003f26070 */
[----:B------:R-:W-:Y:S01]  /*0230*/  @!P1 IMAD.IADD R25, R2, 0x1, R0 ;  /* 0x0000000102199824 */ /* 0x000fe200078e0200 */
[----:B------:R-:W-:Y:S01]  /*0240*/  @!P1 IADD3 R0, PT, PT, R0, 0x80, RZ ;  /* 0x0000008000009810 */ /* 0x000fe20007ffe0ff */
[----:B------:R-:W4:Y:S03]  /*0250*/  @!P1 LDC.64 R16, c[0x0][0x390] ;  /* 0x0000e400ff109b82 */ /* 0x000f260000000a00 */
[----:B------:R-:W-:-:S13]  /*0260*/  ISETP.GE.U32.AND P0, PT, R0, R20, PT ;  /* 0x000000140000720c */ /* 0x000fda0003f06070 */
[----:B------:R-:W-:Y:S01]  /*0270*/  @!P0 IMAD.IADD R7, R2, 0x1, R0 ;  /* 0x0000000102078824 */ /* 0x000fe200078e0200 */
[----:B------:R-:W-:Y:S01]  /*0280*/  @!P0 IADD3 R0, PT, PT, R0, 0x80, RZ ;  /* 0x0000008000008810 */ /* 0x000fe20007ffe0ff */
[----:B------:R-:W4:Y:S03]  /*0290*/  @!P0 LDC.64 R18, c[0x0][0x390] ;  /* 0x0000e400ff128b82 */ /* 0x000f260000000a00 */
[----:B------:R-:W-:-:S13]  /*02a0*/  ISETP.GE.U32.AND P6, PT, R0, R20, PT ;  /* 0x000000140000720c */ /* 0x000fda0003fc6070 */
[----:B0-----:R-:W0:Y:S01]  /*02b0*/  @!P6 LDC.64 R8, c[0x0][0x390] ;  /* 0x0000e400ff08eb82 */ /* 0x001e220000000a00 */
[----:B---3--:R-:W-:Y:S01]  /*02c0*/  @!P4 IMAD.WIDE.U32 R26, R5, 0x2, R26 ;  /* 0x00000002051ac825 */ /* 0x008fe200078e001a */
[----:B------:R-:W-:Y:S02]  /*02d0*/  PRMT R5, RZ, 0x7610, R5 ;  /* 0x00007610ff057816 */ /* 0x000fe40000000005 */
[----:B------:R-:W-:Y:S01]  /*02e0*/  @!P6 IADD3 R0, PT, PT, R2, R0, RZ ;  /* 0x000000000200e210 */ /* 0x000fe20007ffe0ff */
[----:B-1----:R-:W-:Y:S01]  /*02f0*/  @!P5 IMAD.WIDE.U32 R14, R6, 0x2, R14 ;  /* 0x00000002060ed825 */ /* 0x002fe200078e000e */
[----:B------:R-:W-:-:S03]  /*0300*/  PRMT R6, RZ, 0x7610, R6 ;  /* 0x00007610ff067816 */ /* 0x000fc60000000006 */
[----:B--2---:R-:W-:Y:S01]  /*0310*/  @!P2 IMAD.WIDE.U32 R12, R29, 0x2, R12 ;  /* 0x000000021d0ca825 */ /* 0x004fe200078e000c */
[----:B------:R1:W5:Y:S03]  /*0320*/  @!P5 LDG.E.U16 R5, desc[UR4][R14.64] ;  /* 0x000000040e05d981 */ /* 0x000366000c1e1500 */
[----:B----4-:R-:W-:Y:S01]  /*0330*/  @!P0 IMAD.WIDE.U32 R18, R7, 0x2, R18 ;  /* 0x0000000207128825 */ /* 0x010fe200078e0012 */
[----:B------:R-:W-:Y:S01]  /*0340*/  PRMT R7, RZ, 0x7610, R7 ;  /* 0x00007610ff077816 */ /* 0x000fe20000000007 */
[----:B------:R2:W5:Y:S02]  /*0350*/  @!P4 LDG.E.U16 R6, desc[UR4][R26.64] ;  /* 0x000000041a06c981 */ /* 0x000564000c1e1500 */
[----:B------:R-:W-:Y:S01]  /*0360*/  @!P3 IMAD.WIDE.U32 R22, R4, 0x2, R22 ;  /* 0x000000020416b825 */ /* 0x000fe200078e0016 */
[----:B-1----:R-:W-:-:S03]  /*0370*/  PRMT R15, RZ, 0x7610, R15 ;  /* 0x00007610ff0f7816 */ /* 0x002fc6000000000f */
[----:B------:R-:W-:Y:S01]  /*0380*/  @!P1 IMAD.WIDE.U32 R16, R25, 0x2, R16 ;  /* 0x0000000219109825 */ /* 0x000fe200078e0010 */
[----:B------:R2:W5:Y:S03]  /*0390*/  @!P3 LDG.E.U16 R7, desc[UR4][R22.64] ;  /* 0x000000041607b981 */ /* 0x000566000c1e1500 */
[--C-:B0-----:R-:W-:Y:S01]  /*03a0*/  @!P6 IMAD.WIDE.U32 R28, R0, 0x2, R8.reuse ;  /* 0x00000002001ce825 */ /* 0x101fe200078e0008 */
[----:B------:R-:W-:Y:S02]  /*03b0*/  PRMT R8, RZ, 0x7610, R8 ;  /* 0x00007610ff087816 */ /* 0x000fe40000000008 */
[----:B------:R-:W-:Y:S02]  /*03c0*/  PRMT R9, RZ, 0x7610, R9 ;  /* 0x00007610ff097816 */ /* 0x000fe40000000009 */
[----:B------:R2:W5:Y:S04]  /*03d0*/  @!P6 LDG.E.U16 R15, desc[UR4][R28.64] ;  /* 0x000000041c0fe981 */ /* 0x000568000c1e1500 */
[----:B------:R2:W5:Y:S04]  /*03e0*/  @!P2 LDG.E.U16 R8, desc[UR4][R12.64] ;  /* 0x000000040c08a981 */ /* 0x000568000c1e1500 */
[----:B------:R2:W5:Y:S01]  /*03f0*/  @!P1 LDG.E.U16 R9, desc[UR4][R16.64] ;  /* 0x0000000410099981 */ /* 0x000562000c1e1500 */
[----:B------:R-:W-:-:S06]  /*0400*/  PRMT R24, RZ, 0x7610, R24 ;  /* 0x00007610ff187816 */ /* 0x000fcc0000000018 */
[----:B------:R2:W5:Y:S01]  /*0410*/  @!P0 LDG.E.U16 R24, desc[UR4][R18.64] ;  /* 0x0000000412188981 */ /* 0x000562000c1e1500 */
[----:B------:R-:W-:Y:S01]  /*0420*/  ISETP.GE.U32.AND P0, PT, R21, R20, PT ;  /* 0x000000141500720c */ /* 0x000fe20003f06070 */
[----:B------:R-:W-:-:S12]  /*0430*/  BSSY.RECONVERGENT B2, `(.L_x_8126) ;  /* 0x0000032000027945 */ /* 0x000fd80003800200 */
[----:B--2---:R-:W-:Y:S05]  /*0440*/  @P0 BRA `(.L_x_8127) ;  /* 0x0000000000c00947 */ /* 0x004fea0003800000 */
        /* <DEDUP_REMOVED lines=17> */
[----:B------:R-:W-:Y:S05]  /*0560*/  CALL.REL.NOINC `($__internal_12_$__cuda_sm3x_div_rn_ftz_f32_slowpath) ;  /* 0x0000003400107944 */ /* 0x000fea0003c00000 */
[----:B------:R-:W-:-:S07]  /*0570*/  MOV R10, R0 ;  /* 0x00000000000a7202 */ /* 0x000fce0000000f00 */
.L_x_8129:
[----:B------:R-:W-:Y:S05]  /*0580*/  BSYNC.RECONVERGENT B3 ;  /* 0x0000000000037941 */ /* 0x000fea0003800200 */
.L_x_8128:
        /* <DEDUP_REMOVED lines=28> */
.L_x_8127:
[----:B------:R-:W-:Y:S05]  /*0750*/  BSYNC.RECONVERGENT B2 ;  /* 0x0000000000027941 */ /* 0x000fea0003800200 */
.L_x_8126:
        /* <DEDUP_REMOVED lines=22> */
[----:B------:R-:W-:-:S07]  /*08c0*/  IMAD.MOV.U32 R10, RZ, RZ, R0 ;  /* 0x000000ffff0a7224 */ /* 0x000fce00078e0000 */
.L_x_8133:
[----:B------:R-:W-:Y:S05]  /*08d0*/  BSYNC.RECONVERGENT B3 ;  /* 0x0000000000037941 */ /* 0x000fea0003800200 */
.L_x_8132:
        /* <DEDUP_REMOVED lines=28> */
.L_x_8131:
[----:B------:R-:W-:Y:S05]  /*0aa0*/  BSYNC.RECONVERGENT B2 ;  /* 0x0000000000027941 */ /* 0x000fea0003800200 */
.L_x_8130:
        /* <DEDUP_REMOVED lines=23> */
.L_x_8137:
[----:B------:R-:W-:Y:S05]  /*0c20*/  BSYNC.RECONVERGENT B3 ;  /* 0x0000000000037941 */ /* 0x000fea0003800200 */
.L_x_8136:
        /* <DEDUP_REMOVED lines=28> */
.L_x_8135:
[----:B------:R-:W-:Y:S05]  /*0df0*/  BSYNC.RECONVERGENT B2 ;  /* 0x0000000000027941 */ /* 0x000fea0003800200 */
.L_x_8134:
        /* <DEDUP_REMOVED lines=23> */
.L_x_8141:
[----:B------:R-:W-:Y:S05]  /*0f70*/  BSYNC.RECONVERGENT B3 ;  /* 0x0000000000037941 */ /* 0x000fea0003800200 */
.L_x_8140:
[----:B------:R-:W-:Y:S02]  /*0f80*/  IMAD.MOV.U32 R13, RZ, RZ, 0x3b33710b ;  /* 0x3b33710bff0d7424 */ /* 0x000fe400078e00ff */
[----:B------:R-:W-:Y:S01]  /*0f90*/  FMUL.FTZ R0, R10, R10 ;  /* 0x0000000a0a007220 */ /* 0x000fe20000410000 */
[----:B------:R-:W-:Y:S01]  /*0fa0*/  HFMA2 R17, -RZ, RZ, 1.857421875, -1409 ;  /* 0x3f6ee581ff117431 */ /* 0x000fe200000001ff */
        /* <DEDUP_REMOVED lines=25> */
.L_x_8139:
[----:B------:R-:W-:Y:S05]  /*1140*/  BSYNC.RECONVERGENT B2 ;  /* 0x0000000000027941 */ /* 0x000fea0003800200 */
.L_x_8138:
        /* <DEDUP_REMOVED lines=23> */
.L_x_8145:
[----:B------:R-:W-:Y:S05]  /*12c0*/  BSYNC.RECONVERGENT B3 ;  /* 0x0000000000037941 */ /* 0x000fea0003800200 */
.L_x_8144:
        /* <DEDUP_REMOVED lines=28> */
.L_x_8143:
[----:B------:R-:W-:Y:S05]  /*1490*/  BSYNC.RECONVERGENT B2 ;  /* 0x0000000000027941 */ /* 0x000fea0003800200 */
.L_x_8142:
        /* <DEDUP_REMOVED lines=23> */
.L_x_8149:
[----:B------:R-:W-:Y:S05]  /*1610*/  BSYNC.RECONVERGENT B3 ;  /* 0x0000000000037941 */ /* 0x000fea0003800200 */
.L_x_8148:
        /* <DEDUP_REMOVED lines=28> */
.L_x_8147:
[----:B------:R-:W-:Y:S05]  /*17e0*/  BSYNC.RECONVERGENT B2 ;  /* 0x0000000000027941 */ /* 0x000fea0003800200 */
.L_x_8146:
        /* <DEDUP_REMOVED lines=23> */
.L_x_8153:
[----:B------:R-:W-:Y:S05]  /*1960*/  BSYNC.RECONVERGENT B3 ;  /* 0x0000000000037941 */ /* 0x000fea0003800200 */
.L_x_8152:
        /* <DEDUP_REMOVED lines=28> */
.L_x_8151:
[----:B------:R-:W-:Y:S05]  /*1b30*/  BSYNC.RECONVERGENT B2 ;  /* 0x0000000000027941 */ /* 0x000fea0003800200 */
.L_x_8150:
        /* <DEDUP_REMOVED lines=23> */
.L_x_8157:
[----:B------:R-:W-:Y:S05]  /*1cb0*/  BSYNC.RECONVERGENT B3 ;  /* 0x0000000000037941 */ /* 0x000fea0003800200 */
.L_x_8156:
        /* <DEDUP_REMOVED lines=28> */
.L_x_8155:
[----:B------:R-:W-:Y:S05]  /*1e80*/  BSYNC.RECONVERGENT B2 ;  /* 0x0000000000027941 */ /* 0x000fea0003800200 */
.L_x_8154:
        /* <DEDUP_REMOVED lines=16> */
.L_x_8160:
[----:B------:R-:W-:-:S13]  /*1f90*/  ISETP.GE.U32.AND P0, PT, R21, R20, PT ;  /* 0x000000141500720c */ /* 0x000fda0003f06070 */
[----:B------:R-:W-:Y:S05]  /*1fa0*/  @P0 BRA `(.L_x_8162) ;  /* 0x0000000000300947 */ /* 0x000fea0003800000 */
[----:B0-----:R-:W0:Y:S01]  /*1fb0*/  LDC.64 R10, c[0x0][0x388] ;  /* 0x0000e200ff0a7b82 */ /* 0x001e220000000a00 */
[----:B------:R-:W-:Y:S02]  /*1fc0*/  IADD3 R3, PT, PT, R2, R21, RZ ;  /* 0x0000001502037210 */ /* 0x000fe40007ffe0ff */
[----:B------:R-:W-:-:S03]  /*1fd0*/  IADD3 R21, PT, PT, R21, 0x80, RZ ;  /* 0x0000008015157810 */ /* 0x000fc60007ffe0ff */
[----:B0-----:R-:W-:-:S05]  /*1fe0*/  IMAD.WIDE.U32 R10, R3, 0x2, R10 ;  /* 0x00000002030a7825 */ /* 0x001fca00078e000a */
[----:B------:R1:W-:Y:S02]  /*1ff0*/  STG.E.U16 desc[UR4][R10.64], R5 ;  /* 0x000000050a007986 */ /* 0x0003e4000c101504 */
.L_x_8161:
[----:B------:R-:W-:-:S13]  /*2000*/  ISETP.GE.U32.AND P0, PT, R21, R20, PT ;  /* 0x000000141500720c */ /* 0x000fda0003f06070 */
[----:B------:R-:W-:Y:S05]  /*2010*/  @P0 BRA `(.L_x_8163) ;  /* 0x0000000000300947 */ /* 0x000fea0003800000 */
[----:B-1----:R-:W1:Y:S01]  /*2020*/  LDC.64 R4, c[0x0][0x388] ;  /* 0x0000e200ff047b82 */ /* 0x002e620000000a00 */
[----:B0-----:R-:W-:Y:S01]  /*2030*/  IADD3 R3, PT, PT, R2, R21, RZ ;  /* 0x0000001502037210 */ /* 0x001fe20007ffe0ff */
[----:B------:R-:W-:-:S04]  /*2040*/  VIADD R21, R21, 0x80 ;  /* 0x0000008015157836 */ /* 0x000fc80000000000 */
[----:B-1----:R-:W-:-:S05]  /*2050*/  IMAD.WIDE.U32 R4, R3, 0x2, R4 ;  /* 0x0000000203047825 */ /* 0x002fca00078e0004 */
[----:B------:R1:W-:Y:S02]  /*2060*/  STG.E.U16 desc[UR4][R4.64], R6 ;  /* 0x0000000604007986 */ /* 0x0003e4000c101504 */
.L_x_8162:
[----:B------:R-:W-:-:S13]  /*2070*/  ISETP.GE.U32.AND P0, PT, R21, R20, PT ;  /* 0x000000141500720c */ /* 0x000fda0003f06070 */
[----:B------:R-:W-:Y:S05]  /*2080*/  @P0 BRA `(.L_x_8164) ;  /* 0x0000000000340947 */ /* 0x000fea0003800000 */
[----:B01----:R-:W0:Y:S01]  /*2090*/  LDC.64 R4, c[0x0][0x388] ;  /* 0x0000e200ff047b82 */ /* 0x003e220000000a00 */
[----:B------:R-:W-:Y:S02]  /*20a0*/  IADD3 R3, PT, PT, R2, R21, RZ ;  /* 0x0000001502037210 */ /* 0x000fe40007ffe0ff */
[----:B------:R-:W-:-:S03]  /*20b0*/  IADD3 R21, PT, PT, R21, 0x80, RZ ;  /* 0x0000008015157810 */ /* 0x000fc60007ffe0ff */
[----:B0-----:R-:W-:-:S05]  /*20c0*/  IMAD.WIDE.U32 R4, R3, 0x2, R4 ;  /* 0x0000000203047825 */ /* 0x001fca00078e0004 */
[----:B------:R2:W-:Y:S02]  /*20d0*/  STG.E.U16 desc[UR4][R4.64], R7 ;  /* 0x0000000704007986 */ /* 0x0005e4000c101504 */
.L_x_8163:
[----:B------:R-:W-:-:S13]  /*20e0*/  ISETP.GE.U32.AND P0, PT, R21, R20, PT ;  /* 0x000000141500720c */ /* 0x000fda0003f06070 */
[----:B------:R-:W-:Y:S05]  /*20f0*/  @P0 BREAK.RELIABLE B1 ;  /* 0x0000000000010942 */ /* 0x000fea0003800100 */
[----:B------:R-:W-:Y:S05]  /*2100*/  @P0 BRA `(.L_x_8165) ;  /* 0x0000000000300947 */ /* 0x000fea0003800000 */
[----:B-12---:R-:W1:Y:S01]  /*2110*/  LDC.64 R4, c[0x0][0x388] ;  /* 0x0000e200ff047b82 */ /* 0x006e620000000a00 */
[----:B0-----:R-:W-:Y:S01]  /*2120*/  IADD3 R3, PT, PT, R2, R21, RZ ;  /* 0x0000001502037210 */ /* 0x001fe20007ffe0ff */
[----:B------:R-:W-:-:S04]  /*2130*/  VIADD R21, R21, 0x80 ;  /* 0x0000008015157836 */ /* 0x000fc80000000000 */
[----:B-1----:R-:W-:-:S05]  /*2140*/  IMAD.WIDE.U32 R4, R3, 0x2, R4 ;  /* 0x0000000203047825 */ /* 0x002fca00078e0004 */
[----:B------:R2:W-:Y:S02]  /*2150*/  STG.E.U16 desc[UR4][R4.64], R8 ;  /* 0x0000000804007986 */ /* 0x0005e4000c101504 */
.L_x_8164:
[----:B------:R-:W-:Y:S05]  /*2160*/  BSYNC.RELIABLE B1 ;  /* 0x0000000000017941 */ /* 0x000fea0003800100 */
.L_x_8159:
[----:B------:R-:W-:-:S13]  /*2170*/  ISETP.GE.U32.AND P0, PT, R21, R20, PT ;  /* 0x000000141500720c */ /* 0x000fda0003f06070 */
[----:B012---:R-:W0:Y:S01]  /*2180*/  @!P0 LDC.64 R4, c[0x0][0x388] ;  /* 0x0000e200ff048b82 */ /* 0x007e220000000a00 */
[----:B------:R-:W-:Y:S02]  /*2190*/  @!P0 IADD3 R3, PT, PT, R2, R21, RZ ;  /* 0x0000001502038210 */ /* 0x000fe40007ffe0ff */
[----:B------:R-:W-:-:S03]  /*21a0*/  @!P0 IADD3 R21, PT, PT, R21, 0x80, RZ ;  /* 0x0000008015158810 */ /* 0x000fc60007ffe0ff */
[----:B0-----:R-:W-:-:S05]  /*21b0*/  @!P0 IMAD.WIDE.U32 R4, R3, 0x2, R4 ;  /* 0x0000000203048825 */ /* 0x001fca00078e0004 */
[----:B------:R3:W-:Y:S02]  /*21c0*/  @!P0 STG.E.U16 desc[UR4][R4.64], R9 ;  /* 0x0000000904008986 */ /* 0x0007e4000c101504 */
.L_x_8165:
[----:B------:R-:W-:Y:S05]  /*21d0*/  BSYNC.RECONVERGENT B0 ;  /* 0x0000000000007941 */ /* 0x000fea0003800200 */
.L_x_8158:
        /* <DEDUP_REMOVED lines=8> */
.L_x_8125:
[----:B------:R-:W0:Y:S01]  /*2260*/  S2R R3, SR_TID.X ;  /* 0x0000000000037919 */ /* 0x000e220000002100 */
[----:B------:R-:W1:Y:S02]  /*2270*/  LDC.64 R4, c[0x0][0x390] ;  /* 0x0000e400ff047b82 */ /* 0x000e640000000a00 */
[----:B-1----:R-:W-:-:S04]  /*2280*/  IMAD.WIDE.U32 R4, R2, 0x2, R4 ;  /* 0x0000000202047825 */ /* 0x002fc800078e0004 */
[----:B0-----:R-:W-:-:S05]  /*2290*/  IMAD.WIDE.U32 R6, R3, 0x8, R4 ;  /* 0x0000000803067825 */ /* 0x001fca00078e0004 */
[----:B------:R-:W3:Y:S01]  /*22a0*/  LDG.E.64 R8, desc[UR4][R6.64] ;  /* 0x0000000406087981 */ /* 0x000ee2000c1e1b00 */
[----:B--2---:R-:W-:-:S03]  /*22b0*/  IMAD.U32 R4, R11, 0x10000, RZ ;  /* 0x000100000b047824 */ /* 0x004fc600078e00ff */
[----:B------:R0:W5:Y:S01]  /*22c0*/  LDG.E.64 R14, desc[UR4][R6.64+0x400] ;  /* 0x00040004060e7981 */ /* 0x000162000c1e1b00 */
[C---:B------:R-:W-:Y:S01]  /*22d0*/  FADD.FTZ R5, |R4|.reuse, -RZ ;  /* 0x800000ff04057221 */ /* 0x040fe20000010200 */
[----:B------:R-:W-:Y:S01]  /*22e0*/  ISETP.GE.AND P2, PT, R4, RZ, PT ;  /* 0x000000ff0400720c */ /* 0x000fe20003f46270 */
[----:B------:R-:W-:Y:S01]  /*22f0*/  BSSY.RECONVERGENT B2, `(.L_x_8166) ;  /* 0x0000015000027945 */ /* 0x000fe20003800200 */
[----:B0-----:R-:W-:Y:S01]  /*2300*/  HFMA2 R7, -RZ, RZ, 2.04296875, -15.78125 ;  /* 0x4016cbe4ff077431 */ /* 0x001fe200000001ff */
[C---:B---3--:R-:W-:Y:S02]  /*2310*/  SHF.L.U32 R11, R8.reuse, 0x10, RZ ;  /* 0x00000010080b7819 */ /* 0x048fe400000006ff */
[----:B------:R-:W-:Y:S02]  /*2320*/  PRMT R21, R8, 0x7632, R21 ;  /* 0x0000763208157816 */ /* 0x000fe40000000015 */
        /* <DEDUP_REMOVED lines=11> */
[----:B------:R-:W-:Y:S02]  /*23e0*/  FSEL R6, R7, 0.78539818525314331055, !P2 ;  /* 0x3f490fdb07067808 */ /* 0x000fe40005000000 */
[----:B------:R-:W-:Y:S01]  /*23f0*/  FSEL R7, RZ, 3.1415927410125732422, P2 ;  /* 0x40490fdbff077808 */ /* 0x000fe20001000000 */
[----:B-1----:R-:W-:Y:S06]  /*2400*/  @!P0 BRA `(.L_x_8167) ;  /* 0x00000000000c8947 */ /* 0x002fec0003800000 */
[----:B------:R-:W-:-:S07]  /*2410*/  MOV R10, 0x2430 ;  /* 0x00002430000a7802 */ /* 0x000fce0000000f00 */
[----:B-----5:R-:W-:Y:S05]  /*2420*/  CALL.REL.NOINC `($__internal_12_$__cuda_sm3x_div_rn_ftz_f32_slowpath) ;  /* 0x0000001400607944 */ /* 0x020fea0003c00000 */
[----:B------:R-:W-:-:S07]  /*2430*/  MOV R10, R0 ;  /* 0x00000000000a7202 */ /* 0x000fce0000000f00 */
.L_x_8167:
[----:B------:R-:W-:Y:S05]  /*2440*/  BSYNC.RECONVERGENT B2 ;  /* 0x0000000000027941 */ /* 0x000fea0003800200 */
.L_x_8166:
        /* <DEDUP_REMOVED lines=10> */
[----:B------:R-:W-:Y:S02]  /*24f0*/  BSSY.RECONVERGENT B2, `(.L_x_8168) ;  /* 0x0000021000027945 */ /* 0x000fe40003800200 */
        /* <DEDUP_REMOVED lines=8> */
[----:B------:R-:W-:Y:S01]  /*2580*/  FSEL R0, R5, R12, P4 ;  /* 0x0000000c05007208 */ /* 0x000fe20002000000 */
[----:B0-----:R-:W-:Y:S01]  /*2590*/  FFMA R16, -R8, R19, 1 ;  /* 0x3f80000008107423 */ /* 0x001fe20000000113 */
[----:B------:R-:W-:Y:S01]  /*25a0*/  FADD.FTZ R12, |R4|, |R11| ;  /* 0x4000000b040c7221 */ /* 0x000fe20000010200 */
[----:B------:R-:W-:Y:S02]  /*25b0*/  FFMA.FTZ R10, R13, R10, R10 ;  /* 0x0000000a0d0a7223 */ /* 0x000fe4000001000a */
[----:B------:R-:W-:Y:S02]  /*25c0*/  FFMA R19, R19, R16, R19 ;  /* 0x0000001013137223 */ /* 0x000fe40000000013 */
[C---:B------:R-:W-:Y:S01]  /*25d0*/  FFMA.FTZ R13, R17.reuse, 1.6832555532455444336, -R10 ;  /* 0x3fd774eb110d7823 */ /* 0x040fe2000001080a */
[----:B------:R-:W-:Y:S01]  /*25e0*/  FSEL R17, R17, 1.8663789033889770508, P3 ;  /* 0x3feee58111117808 */ /* 0x000fe20001800000 */
[----:B------:R-:W-:-:S03]  /*25f0*/  FFMA R16, R0, R19, RZ ;  /* 0x0000001300107223 */ /* 0x000fc600000000ff */
[----:B------:R-:W-:Y:S01]  /*2600*/  FSEL R13, R13, R10, P3 ;  /* 0x0000000a0d0d7208 */ /* 0x000fe20001800000 */
[----:B------:R-:W-:-:S04]  /*2610*/  @!P3 FADD.FTZ R10, -R10, -RZ ;  /* 0x800000ff0a0ab221 */ /* 0x000fc80000010100 */
[----:B------:R-:W-:-:S05]  /*2620*/  @!P2 FFMA.FTZ R13, R17, 1.6832555532455444336, R10 ;  /* 0x3fd774eb110da823 */ /* 0x000fca000001000a */
[----:B------:R-:W-:Y:S01]  /*2630*/  FSEL R10, R6, R13, !P1 ;  /* 0x0000000d060a7208 */ /* 0x000fe20004800000 */
[----:B------:R-:W0:Y:S01]  /*2640*/  FCHK P1, R0, R8 ;  /* 0x0000000800007302 */ /* 0x000e220000020000 */
[----:B------:R-:W-:Y:S02]  /*2650*/  FFMA R13, -R8, R16, R0 ;  /* 0x00000010080d7223 */ /* 0x000fe40000000100 */
[----:B------:R-:W-:Y:S02]  /*2660*/  FSEL R10, R7, R10, !P0 ;  /* 0x0000000a070a7208 */ /* 0x000fe40004000000 */
[----:B------:R-:W-:Y:S02]  /*2670*/  FSETP.NAN.FTZ.AND P0, PT, |R12|, |R12|, PT ;  /* 0x4000000c0c00720b */ /* 0x000fe40003f18200 */
[----:B------:R-:W-:Y:S01]  /*2680*/  LOP3.LUT R11, R10, 0x80000000, R11, 0xb8, !PT ;  /* 0x800000000a0b7812 */ /* 0x000fe200078eb80b */
[----:B------:R-:W-:-:S03]  /*2690*/  FFMA R10, R19, R13, R16 ;  /* 0x0000000d130a7223 */ /* 0x000fc60000000010 */
[----:B------:R-:W-:Y:S01]  /*26a0*/  FSEL R11, R12, R11, P0 ;  /* 0x0000000b0c0b7208 */ /* 0x000fe20000000000 */
[----:B0-----:R-:W-:Y:S06]  /*26b0*/  @!P1 BRA `(.L_x_8169) ;  /* 0x0000000000109947 */ /* 0x001fec0003800000 */
[----:B------:R-:W-:Y:S02]  /*26c0*/  MOV R22, R8 ;  /* 0x0000000800167202 */ /* 0x000fe40000000f00 */
[----:B------:R-:W-:-:S07]  /*26d0*/  MOV R10, 0x26f0 ;  /* 0x000026f0000a7802 */ /* 0x000fce0000000f00 */
[----:B-----5:R-:W-:Y:S05]  /*26e0*/  CALL.REL.NOINC `($__internal_12_$__cuda_sm3x_div_rn_ftz_f32_slowpath) ;  /* 0x0000001000b07944 */ /* 0x020fea0003c00000 */
[----:B------:R-:W-:-:S07]  /*26f0*/  IMAD.MOV.U32 R10, RZ, RZ, R0 ;  /* 0x000000ffff0a7224 */ /* 0x000fce00078e0000 */
.L_x_8169:
[----:B------:R-:W-:Y:S05]  /*2700*/  BSYNC.RECONVERGENT B2 ;  /* 0x0000000000027941 */ /* 0x000fea0003800200 */
.L_x_8168:
        /* <DEDUP_REMOVED lines=21> */
[----:B0-----:R-:W-:Y:S02]  /*2860*/  FFMA R16, -R22, R19, 1 ;  /* 0x3f80000016107423 */ /* 0x001fe40000000113 */
        /* <DEDUP_REMOVED lines=15> */
[----:B------:R-:W-:Y:S02]  /*2960*/  FSEL R8, R8, R21, P0 ;  /* 0x0000001508087208 */ /* 0x000fe40000000000 */
[----:B------:R-:W-:Y:S01]  /*2970*/  PRMT R21, R9, 0x7632, R21 ;  /* 0x0000763209157816 */ /* 0x000fe20000000015 */
[----:B0-----:R-:W-:Y:S06]  /*2980*/  @!P1 BRA `(.L_x_8171) ;  /* 0x00000000000c9947 */ /* 0x001fec0003800000 */
[----:B------:R-:W-:-:S07]  /*2990*/  MOV R10, 0x29b0 ;  /* 0x000029b0000a7802 */ /* 0x000fce0000000f00 */
[----:B-----5:R-:W-:Y:S05]  /*29a0*/  CALL.REL.NOINC `($__internal_12_$__cuda_sm3x_div_rn_ftz_f32_slowpath) ;  /* 0x0000001000007944 */ /* 0x020fea0003c00000 */
[----:B------:R-:W-:-:S07]  /*29b0*/  IMAD.MOV.U32 R10, RZ, RZ, R0 ;  /* 0x000000ffff0a7224 */ /* 0x000fce00078e0000 */
.L_x_8171:
[----:B------:R-:W-:Y:S05]  /*29c0*/  BSYNC.RECONVERGENT B2 ;  /* 0x0000000000027941 */ /* 0x000fea0003800200 */
.L_x_8170:
        /* <DEDUP_REMOVED lines=18> */
[----:B------:R-:W-:-:S04]  /*2af0*/  FMUL.FTZ R9, R0, R9 ;  /* 0x0000000900097220 */ /* 0x000fc80000410000 */
[----:B------:R-:W-:Y:S01]  /*2b00*/  FFMA.FTZ R9, R9, R10, R10 ;  /* 0x0000000a09097223 */ /* 0x000fe2000001000a */
[----:B------:R-:W-:-:S03]  /*2b10*/  FSEL R10, R16, 1.8663789033889770508, P3 ;  /* 0x3feee581100a7808 */ /* 0x000fc60001800000 */
[----:B------:R-:W-:Y:S01]  /*2b20*/  FFMA.FTZ R0, R16, 1.6832555532455444336, -R9 ;  /* 0x3fd774eb10007823 */ /* 0x000fe20000010809 */
[----:B0-----:R-:W-:-:S04]  /*2b30*/  FFMA R16, -R20, R17, 1 ;  /* 0x3f80000014107423 */ /* 0x001fc80000000111 */
[----:B------:R-:W-:Y:S01]  /*2b40*/  FSEL R13, R0, R9, P3 ;  /* 0x00000009000d7208 */ /* 0x000fe20001800000 */
[----:B------:R-:W-:Y:S01]  /*2b50*/  @!P3 FADD.FTZ R9, -R9, -RZ ;  /* 0x800000ff0909b221 */ /* 0x000fe20000010100 */
[----:B------:R-:W-:Y:S01]  /*2b60*/  FSEL R0, R5, R12, P4 ;  /* 0x0000000c05007208 */ /* 0x000fe20002000000 */
[----:B------:R-:W-:Y:S02]  /*2b70*/  FFMA R17, R17, R16, R17 ;  /* 0x0000001011117223 */ /* 0x000fe40000000011 */
[----:B------:R-:W-:Y:S01]  /*2b80*/  @!P2 FFMA.FTZ R13, R10, 1.6832555532455444336, R9 ;  /* 0x3fd774eb0a0da823 */ /* 0x000fe20000010009 */
[----:B------:R-:W-:Y:S01]  /*2b90*/  FADD.FTZ R9, |R4|, |R23| ;  /* 0x4000001704097221 */ /* 0x000fe20000010200 */
[----:B------:R-:W-:-:S03]  /*2ba0*/  FFMA R16, R0, R17, RZ ;  /* 0x0000001100107223 */ /* 0x000fc600000000ff */
        /* <DEDUP_REMOVED lines=9> */
[----:B------:R-:W-:Y:S01]  /*2c40*/  IMAD.MOV.U32 R22, RZ, RZ, R20 ;  /* 0x000000ffff167224 */ /* 0x000fe200078e0014 */
[----:B------:R-:W-:-:S07]  /*2c50*/  MOV R10, 0x2c70 ;  /* 0x00002c70000a7802 */ /* 0x000fce0000000f00 */
[----:B-----5:R-:W-:Y:S05]  /*2c60*/  CALL.REL.NOINC `($__internal_12_$__cuda_sm3x_div_rn_ftz_f32_slowpath) ;  /* 0x0000000c00507944 */ /* 0x020fea0003c00000 */
[----:B------:R-:W-:-:S07]  /*2c70*/  MOV R10, R0 ;  /* 0x00000000000a7202 */ /* 0x000fce0000000f00 */
.L_x_8173:
[----:B------:R-:W-:Y:S05]  /*2c80*/  BSYNC.RECONVERGENT B2 ;  /* 0x0000000000027941 */ /* 0x000fea0003800200 */
.L_x_8172:
[----:B------:R-:W-:Y:S02]  /*2c90*/  HFMA2 R13, -RZ, RZ, 0.89990234375, 10328 ;  /* 0x3b33710bff0d7431 */ /* 0x000fe400000001ff */
[----:B------:R-:W-:Y:S01]  /*2ca0*/  FMUL.FTZ R0, R10, R10 ;  /* 0x0000000a0a007220 */ /* 0x000fe20000410000 */
[----:B-----5:R-:W-:Y:S01]  /*2cb0*/  SHF.L.U32 R23, R14, 0x10, RZ ;  /* 0x000000100e177819 */ /* 0x020fe200000006ff */
        /* <DEDUP_REMOVED lines=14> */
[----:B------:R-:W-:Y:S01]  /*2da0*/  FFMA.FTZ R13, R0, R13, 0.19993925094604492188 ;  /* 0x3e4cbce0000d7423 */ /* 0x000fe2000001000d */
[----:B0-----:R-:W-:-:S03]  /*2db0*/  FFMA R16, -R22, R19, 1 ;  /* 0x3f80000016107423 */ /* 0x001fc60000000113 */
[----:B------:R-:W-:Y:S01]  /*2dc0*/  FFMA.FTZ R13, R0, R13, -0.33333197236061096191 ;  /* 0xbeaaaa7d000d7423 */ /* 0x000fe2000001000d */
[----:B------:R-:W-:-:S03]  /*2dd0*/  FFMA R19, R19, R16, R19 ;  /* 0x0000001013137223 */ /* 0x000fc60000000013 */
[----:B------:R-:W-:Y:S01]  /*2de0*/  FMUL.FTZ R13, R0, R13 ;  /* 0x0000000d000d7220 */ /* 0x000fe20000410000 */
[----:B------:R-:W-:-:S03]  /*2df0*/  FSEL R0, R5, R12, P3 ;  /* 0x0000000c05007208 */ /* 0x000fc60001800000 */
[----:B------:R-:W-:Y:S02]  /*2e00*/  FFMA.FTZ R10, R13, R10, R10 ;  /* 0x0000000a0d0a7223 */ /* 0x000fe4000001000a */
[----:B------:R-:W-:Y:S02]  /*2e10*/  FFMA R12, R0, R19, RZ ;  /* 0x00000013000c7223 */ /* 0x000fe400000000ff */
[C---:B------:R-:W-:Y:S01]  /*2e20*/  FFMA.FTZ R13, R17.reuse, 1.6832555532455444336, -R10 ;  /* 0x3fd774eb110d7823 */ /* 0x040fe2000001080a */
[----:B------:R-:W-:-:S04]  /*2e30*/  FSEL R17, R17, 1.8663789033889770508, P4 ;  /* 0x3feee58111117808 */ /* 0x000fc80002000000 */
        /* <DEDUP_REMOVED lines=14> */
[----:B------:R-:W-:Y:S05]  /*2f20*/  CALL.REL.NOINC `($__internal_12_$__cuda_sm3x_div_rn_ftz_f32_slowpath) ;  /* 0x0000000800a07944 */ /* 0x000fea0003c00000 */
[----:B------:R-:W-:-:S07]  /*2f30*/  MOV R10, R0 ;  /* 0x00000000000a7202 */ /* 0x000fce0000000f00 */
.L_x_8175:
[----:B------:R-:W-:Y:S05]  /*2f40*/  BSYNC.RECONVERGENT B2 ;  /* 0x0000000000027941 */ /* 0x000fea0003800200 */
.L_x_8174:
[----:B------:R-:W-:Y:S02]  /*2f50*/  HFMA2 R13, -RZ, RZ, 0.89990234375, 10328 ;  /* 0x3b33710bff0d7431 */ /* 0x000fe400000001ff */
[----:B------:R-:W-:Y:S01]  /*2f60*/  FMUL.FTZ R0, R10, R10 ;  /* 0x0000000a0a007220 */ /* 0x000fe20000410000 */
[----:B------:R-:W-:Y:S01]  /*2f70*/  SHF.L.U32 R21, R21, 0x10, RZ ;  /* 0x0000001015157819 */ /* 0x000fe200000006ff */
[----:B------:R-:W-:Y:S01]  /*2f80*/  IMAD.MOV.U32 R17, RZ, RZ, 0x3f6ee581 ;  /* 0x3f6ee581ff117424 */ /* 0x000fe200078e00ff */
[C---:B------:R-:W-:Y:S01]  /*2f90*/  FSETP.NEU.FTZ.AND P1, PT, |R4|.reuse, |R23|, PT ;  /* 0x400000170400720b */ /* 0x040fe20003f3d200 */
[----:B------:R-:W-:Y:S01]  /*2fa0*/  FADD.FTZ R24, |R4|, |R23| ;  /* 0x4000001704187221 */ /* 0x000fe20000010200 */
[C---:B------:R-:W-:Y:S01]  /*2fb0*/  FSETP.GT.FTZ.AND P5, PT, |R21|.reuse, |R4|, PT ;  /* 0x400000041500720b */ /* 0x040fe20003fb4200 */
[----:B------:R-:W-:Y:S01]  /*2fc0*/  FADD.FTZ R12, |R21|, -RZ ;  /* 0x800000ff150c7221 */ /* 0x000fe20000010200 */
[----:B------:R-:W-:Y:S01]  /*2fd0*/  FSETP.NEU.FTZ.AND P0, PT, R22, RZ, PT ;  /* 0x000000ff1600720b */ /* 0x000fe20003f1d000 */
[----:B------:R-:W-:Y:S01]  /*2fe0*/  BSSY.RECONVERGENT B2, `(.L_x_8176) ;  /* 0x0000022000027945 */ /* 0x000fe20003800200 */
        /* <DEDUP_REMOVED lines=31> */
[----:B------:R-:W-:Y:S05]  /*31e0*/  CALL.REL.NOINC `($__internal_12_$__cuda_sm3x_div_rn_ftz_f32_slowpath) ;  /* 0x0000000400f07944 */ /* 0x000fea0003c00000 */
[----:B------:R-:W-:-:S07]  /*31f0*/  MOV R10, R0 ;  /* 0x00000000000a7202 */ /* 0x000fce0000000f00 */
.L_x_8177:
[----:B------:R-:W-:Y:S05]  /*3200*/  BSYNC.RECONVERGENT B2 ;  /* 0x0000000000027941 */ /* 0x000fea0003800200 */
.L_x_8176:
        /* <DEDUP_REMOVED lines=10> */
[----:B------:R-:W-:-:S02]  /*32b0*/  FSEL R22, R0, R5, P4 ;  /* 0x0000000500167208 */ /* 0x000fc40002000000 */
[----:B------:R-:W-:Y:S01]  /*32c0*/  FSEL R0, R5, R0, P4 ;  /* 0x0000000005007208 */ /* 0x000fe20002000000 */
[C---:B------:R-:W-:Y:S01]  /*32d0*/  FFMA.FTZ R13, R12.reuse, R13, 0.042200751602649688721 ;  /* 0x3d2cdab20c0d7423 */ /* 0x040fe2000001000d */
[----:B------:R-:W0:Y:S01]  /*32e0*/  MUFU.RCP R19, R22 ;  /* 0x0000001600137308 */ /* 0x000e220000001000 */
[----:B------:R-:W-:Y:S02]  /*32f0*/  PRMT R15, R15, 0x7632, R15 ;  /* 0x000076320f0f7816 */ /* 0x000fe4000000000f */
[----:B------:R-:W-:-:S04]  /*3300*/  FFMA.FTZ R13, R12, R13, -0.074792981147766113281 ;  /* 0xbd992d100c0d7423 */ /* 0x000fc8000001000d */
[----:B------:R-:W-:-:S04]  /*3310*/  FFMA.FTZ R13, R12, R13, 0.10640415549278259277 ;  /* 0x3dd9ea6c0c0d7423 */ /* 0x000fc8000001000d */
[----:B------:R-:W-:-:S04]  /*3320*/  FFMA.FTZ R13, R12, R13, -0.14207722246646881104 ;  /* 0xbe117cb10c0d7423 */ /* 0x000fc8000001000d */
[----:B------:R-:W-:-:S04]  /*3330*/  FFMA.FTZ R13, R12, R13, 0.19993925094604492188 ;  /* 0x3e4cbce00c0d7423 */ /* 0x000fc8000001000d */
[----:B------:R-:W-:-:S04]  /*3340*/  FFMA.FTZ R13, R12, R13, -0.33333197236061096191 ;  /* 0xbeaaaa7d0c0d7423 */ /* 0x000fc8000001000d */
[----:B------:R-:W-:Y:S01]  /*3350*/  FMUL.FTZ R13, R12, R13 ;  /* 0x0000000d0c0d7220 */ /* 0x000fe20000410000 */
[----:B0-----:R-:W-:-:S03]  /*3360*/  FFMA R12, -R22, R19, 1 ;  /* 0x3f800000160c7423 */ /* 0x001fc60000000113 */
[----:B------:R-:W-:Y:S01]  /*3370*/  FFMA.FTZ R10, R13, R10, R10 ;  /* 0x0000000a0d0a7223 */ /* 0x000fe2000001000a */
[----:B------:R-:W-:Y:S01]  /*3380*/  FFMA R19, R19, R12, R19 ;  /* 0x0000000c13137223 */ /* 0x000fe20000000013 */
[----:B------:R-:W-:Y:S02]  /*3390*/  FADD.FTZ R12, |R4|, |R21| ;  /* 0x40000015040c7221 */ /* 0x000fe40000010200 */
        /* <DEDUP_REMOVED lines=15> */
[----:B------:R-:W-:-:S07]  /*3490*/  MOV R10, 0x34b0 ;  /* 0x000034b0000a7802 */ /* 0x000fce0000000f00 */
[----:B------:R-:W-:Y:S05]  /*34a0*/  CALL.REL.NOINC `($__internal_12_$__cuda_sm3x_div_rn_ftz_f32_slowpath) ;  /* 0x0000000400407944 */ /* 0x000fea0003c00000 */
[----:B------:R-:W-:-:S07]  /*34b0*/  MOV R10, R0 ;  /* 0x00000000000a7202 */ /* 0x000fce0000000f00 */
.L_x_8179:
[----:B------:R-:W-:Y:S05]  /*34c0*/  BSYNC.RECONVERGENT B2 ;  /* 0x0000000000027941 */ /* 0x000fea0003800200 */
.L_x_8178:
        /* <DEDUP_REMOVED lines=12> */
[----:B------:R-:W-:Y:S01]  /*3590*/  FFMA.FTZ R13, R12, R13, 0.042200751602649688721 ;  /* 0x3d2cdab20c0d7423 */ /* 0x000fe2000001000d */
[----:B------:R-:W0:Y:S01]  /*35a0*/  MUFU.RCP R19, R14 ;  /* 0x0000000e00137308 */ /* 0x000e220000001000 */
[----:B------:R-:W-:Y:S02]  /*35b0*/  FADD.FTZ R5, |R4|, |R23| ;  /* 0x4000001704057221 */ /* 0x000fe40000010200 */
        /* <DEDUP_REMOVED lines=8> */
[----:B------:R-:W-:-:S03]  /*3640*/  FFMA R19, R19, R12, R19 ;  /* 0x0000000c13137223 */ /* 0x000fc60000000013 */
        /* <DEDUP_REMOVED lines=19> */
.L_x_8181:
[----:B------:R-:W-:Y:S05]  /*3780*/  BSYNC.RECONVERGENT B2 ;  /* 0x0000000000027941 */ /* 0x000fea0003800200 */
.L_x_8180:
        /* <DEDUP_REMOVED lines=31> */
[----:B------:R-:W-:Y:S04]  /*3980*/  STG.E.64 desc[UR4][R12.64], R8 ;  /* 0x000000080c007986 */ /* 0x000fe8000c101b04 */
[----:B------:R-:W-:Y:S01]  /*3990*/  STG.E.64 desc[UR4][R12.64+0x400], R24 ;  /* 0x000400180c007986 */ /* 0x000fe2000c101b04 */
[----:B------:R-:W-:Y:S05]  /*39a0*/  EXIT ;  /* 0x000000000000794d */ /* 0x000fea0003800000 */
        .weak           $__internal_12_$__cuda_sm3x_div_rn_ftz_f32_slowpath
        .type           $__internal_12_$__cuda_sm3x_div_rn_ftz_f32_slowpath,@function
        .size           $__internal_12_$__cuda_sm3x_div_rn_ftz_f32_slowpath,(.L_x_17834 - $__internal_12_$__cuda_sm3x_div_rn_ftz_f32_slowpath)
$__internal_12_$__cuda_sm3x_div_rn_ftz_f32_slowpath:
        /* <DEDUP_REMOVED lines=19> */
[----:B------:R-:W-:Y:S02]  /*3ae0*/  P2R R13, PR, RZ, 0x40 ;  /* 0x00000040ff0d7803 */ /* 0x000fe40000000000 */
[----:B------:R-:W-:-:S05]  /*3af0*/  P2R R13, PR, RZ, 0x2 ;  /* 0x00000002ff0d7803 */ /* 0x000fca0000000000 */
        /* <DEDUP_REMOVED lines=16> */
.L_x_8184:
[----:B------:R-:W-:Y:S05]  /*3c00*/  BSYNC.RELIABLE B1 ;  /* 0x0000000000017941 */ /* 0x000fea0003800100 */
.L_x_8183:
        /* <DEDUP_REMOVED lines=27> */
.L_x_8190:
[----:B------:R-:W-:-:S07]  /*3dc0*/  LEA R0, R17, R0, 0x17 ;  /* 0x0000000011007211 */ /* 0x000fce00078eb8ff */
.L_x_8191:
[----:B------:R-:W-:Y:S05]  /*3dd0*/  BSYNC.RECONVERGENT B1 ;  /* 0x0000000000017941 */ /* 0x000fea0003800200 */
.L_x_8189:
[----:B------:R-:W-:Y:S05]  /*3de0*/  BRA `(.L_x_8192) ;  /* 0x0000000000207947 */ /* 0x000fea0003800000 */
.L_x_8188:
[----:B------:R-:W-:-:S04]  /*3df0*/  LOP3.LUT R0, R22, 0x80000000, R0, 0x48, !PT ;  /* 0x8000000016007812 */ /* 0x000fc800078e4800 */
[----:B------:R-:W-:Y:S01]  /*3e00*/  LOP3.LUT R0, R0, 0x7f800000, RZ, 0xfc, !PT ;  /* 0x7f80000000007812 */ /* 0x000fe200078efcff */
[----:B------:R-:W-:Y:S06]  /*3e10*/  BRA `(.L_x_8192) ;  /* 0x0000000000147947 */ /* 0x000fec0003800000 */
.L_x_8187:
[----:B------:R-:W-:Y:S01]  /*3e20*/  LOP3.LUT R0, R22, 0x80000000, R0, 0x48, !PT ;  /* 0x8000000016007812 */ /* 0x000fe200078e4800 */
[----:B------:R-:W-:Y:S06]  /*3e30*/  BRA `(.L_x_8192) ;  /* 0x00000000000c7947 */ /* 0x000fec0003800000 */
.L_x_8186:
[----:B------:R-:W0:Y:S01]  /*3e40*/  MUFU.RSQ R0, -QNAN ;  /* 0xffc0000000007908 */ /* 0x000e220000001400 */
[----:B------:R-:W-:Y:S05]  /*3e50*/  BRA `(.L_x_8192) ;  /* 0x0000000000047947 */ /* 0x000fea0003800000 */
.L_x_8185:
[----:B------:R-:W-:-:S07]  /*3e60*/  FADD.FTZ R0, R0, R22 ;  /* 0x0000001600007221 */ /* 0x000fce0000010000 */
.L_x_8192:
[----:B------:R-:W-:Y:S05]  /*3e70*/  BSYNC.RECONVERGENT B0 ;  /* 0x0000000000007941 */ /* 0x000fea0003800200 */
.L_x_8182:
[----:B------:R-:W-:Y:S01]  /*3e80*/  HFMA2 R13, -RZ, RZ, 0, 0 ;  /* 0x00000000ff0d7431 */ /* 0x000fe200000001ff */
[----:B------:R-:W-:-:S04]  /*3e90*/  MOV R12, R10 ;  /* 0x0000000a000c7202 */ /* 0x000fc80000000f00 */
[----:B0-----:R-:W-:Y:S05]  /*3ea0*/  RET.REL.NODEC R12 `(_ZN2at6native29vectorized_elementwise_kernelILi4ENS0_13BUnaryFunctorIN3c108BFloat16ES4_S4_ZZZNS0_17atan2_kernel_cudaERNS_18TensorIteratorBaseEENKUlvE_clEvENKUlvE2_clEvEUlS4_S4_E_EESt5arrayIPcLm2EEEEviT0_T1_) ;  /* 0xffffffc00c547950 */ /* 0x001fea0003c3ffff */
.L_x_8193:
        /* <DEDUP_REMOVED lines=13> */
.L_x_17834:


//--------------------- .text._ZN2at6native29vectorized_elementwise_kernelILi8ENS0_13BUnaryFunctorIN3c108BFloat16ES4_S4_ZZZNS0_17atan2_kernel_cudaERNS_18TensorIteratorBaseEENKUlvE_clEvENKUlvE2_clEvEUlS4_S4_E_EESt5arrayIPcLm2EEEEviT0_T1_ --------------------------
	.section	.text._ZN2at6native29vectorized_elementwise_kernelILi8ENS0_13BUnaryFunctorIN3c108BFloat16ES4_S4_ZZZNS0_17atan2_kernel_cudaERNS_18TensorIteratorBaseEENKUlvE_clEvENKUlvE2_clEvEUlS4_S4_E_EESt5arrayIPcLm2EEEEviT0_T1_,"ax",@progbits
	.align	128
        .global         _ZN2at6native29vectorized_elementwise_kernelILi8ENS0_13BUnaryFunctorIN3c108BFloat16ES4_S4_ZZZNS0_17atan2_kernel_cudaERNS_18TensorIteratorBaseEENKUlvE_clEvENKUlvE2_clEvEUlS4_S4_E_EESt5arrayIPcLm2EEEEviT0_T1_
        .type           _ZN2at6native29vectorized_elementwise_kernelILi8ENS0_13BUnaryFunctorIN3c108BFloat16ES4_S4_ZZZNS0_17atan2_kernel_cudaERNS_18TensorIteratorBaseEENKUlvE_clEvENKUlvE2_clEvEUlS4_S4_E_EESt5arrayIPcLm2EEEEviT0_T1_,@function
        .size           _ZN2at6native29vectorized_elementwise_kernelILi8ENS0_13BUnaryFunctorIN3c108BFloat16ES4_S4_ZZZNS0_17atan2_kernel_cudaERNS_18TensorIteratorBaseEENKUlvE_clEvENKUlvE2_clEvEUlS4_S4_E_EESt5arrayIPcLm2EEEEviT0_T1_,(.L_x_17835 - _ZN2at6native29vectorized_elementwise_kernelILi8ENS0_13BUnaryFunctorIN3c108BFloat16ES4_S4_ZZZNS0_17atan2_kernel_cudaERNS_18TensorIteratorBaseEENKUlvE_clEvENKUlvE2_clEvEUlS4_S4_E_EESt5arrayIPcLm2EEEEviT0_T1_)
        .other          _ZN2at6native29vectorized_elementwise_kernelILi8ENS0_13BUnaryFunctorIN3c108BFloat16ES4_S4_ZZZNS0_17atan2_kernel_cudaERNS_18TensorIteratorBaseEENKUlvE_clEvENKUlvE2_clEvEUlS4_S4_E_EESt5arrayIPcLm2EEEEviT0_T1_,@"STO_CUDA_ENTRY STV_DEFAULT"
_ZN2at6native29vectorized_elementwise_kernelILi8ENS0_13BUnaryFunctorIN3c108BFloat16ES4_S4_ZZZNS0_17atan2_kernel_cudaERNS_18TensorIteratorBaseEENKUlvE_clEvENKUlvE2_clEvEUlS4_S4_E_EESt5arrayIPcLm2EEEEviT0_T1_:
.text._ZN2at6native29vectorized_elementwise_kernelILi8ENS0_13BUnaryFunctorIN3c108BFloat16ES4_S4_ZZZNS0_17atan2_kernel_cudaERNS_18TensorIteratorBaseEENKUlvE_clEvENKUlvE2_clEvEUlS4_S4_E_EESt5arrayIPcLm2EEEEviT0_T1_:
        /* <DEDUP_REMOVED lines=42> */
[----:B------:R-:W-:Y:S01]  /*02a0*/  PRMT R24, RZ, 0x7610, R24 ;  /* 0x00007610ff187816 */ /* 0x000fe20000000018 */
[----:B------:R-:W1:Y:S01]  /*02b0*/  @!P0 LDC.64 R16, c[0x0][0x390] ;  /* 0x0000e400ff108b82 */ /* 0x000e620000000a00 */
[----:B------:R-:W-:-:S13]  /*02c0*/  ISETP.GE.U32.AND P6, PT, R29, R20, PT ;  /* 0x000000141d00720c */ /* 0x000fda0003fc6070 */
[----:B------:R-:W1:Y:S01]  /*02d0*/  @!P6 LDC.64 R8, c[0x0][0x390] ;  /* 0x0000e400ff08eb82 */ /* 0x000e620000000a00 */
[----:B------:R-:W-:Y:S02]  /*02e0*/  PRMT R4, RZ, 0x7610, R4 ;  /* 0x00007610ff047816 */ /* 0x000fe40000000004 */
[----:B------:R-:W-:Y:S01]  /*02f0*/  @!P6 IADD3 R29, PT, PT, R6, R29, RZ ;  /* 0x0000001d061de210 */ /* 0x000fe20007ffe0ff */
[----:B---3--:R-:W-:Y:S01]  /*0300*/  @!P4 IMAD.WIDE.U32 R26, R5, 0x2, R26 ;  /* 0x00000002051ac825 */ /* 0x008fe200078e001a */
[----:B------:R-:W-:Y:S02]  /*0310*/  PRMT R5, RZ, 0x7610, R5 ;  /* 0x00007610ff057816 */ /* 0x000fe40000000005 */
[----:B------:R3:W5:Y:S01]  /*0320*/  @!P5 LDG.E.U16 R4, desc[UR4][R10.64] ;  /* 0x000000040a04d981 */ /* 0x000762000c1e1500 */
[----:B----4-:R-:W-:-:S03]  /*0330*/  @!P3 IMAD.WIDE.U32 R18, R12, 0x2, R18 ;  /* 0x000000020c12b825 */ /* 0x010fc600078e0012 */
[----:B------:R4:W5:Y:S01]  /*0340*/  @!P4 LDG.E.U16 R5, desc[UR4][R26.64] ;  /* 0x000000041a05c981 */ /* 0x000962000c1e1500 */
[----:B0-----:R-:W-:-:S03]  /*0350*/  @!P2 IMAD.WIDE.U32 R2, R25, 0x2, R2 ;  /* 0x000000021902a825 */ /* 0x001fc600078e0002 */
[----:B------:R4:W5:Y:S01]  /*0360*/  @!P3 LDG.E.U16 R24, desc[UR4][R18.64] ;  /* 0x000000041218b981 */ /* 0x000962000c1e1500 */
[----:B--2---:R-:W-:Y:S01]  /*0370*/  @!P1 IMAD.WIDE.U32 R14, R23, 0x2, R14 ;  /* 0x00000002170e9825 */ /* 0x004fe200078e000e */
[----:B---3--:R-:W-:-:S03]  /*0380*/  PRMT R11, RZ, 0x7610, R11 ;  /* 0x00007610ff0b7816 */ /* 0x008fc6000000000b */
[--C-:B-1----:R-:W-:Y:S01]  /*0390*/  @!P6 IMAD.WIDE.U32 R28, R29, 0x2, R8.reuse ;  /* 0x000000021d1ce825 */ /* 0x102fe200078e0008 */
[----:B------:R-:W-:Y:S02]  /*03a0*/  PRMT R8, RZ, 0x7610, R8 ;  /* 0x00007610ff087816 */ /* 0x000fe40000000008 */
[----:B------:R-:W-:Y:S02]  /*03b0*/  PRMT R9, RZ, 0x7610, R9 ;  /* 0x00007610ff097816 */ /* 0x000fe40000000009 */
        /* <DEDUP_REMOVED lines=8> */
[----:B----4-:R-:W-:Y:S05]  /*0440*/  @P0 BRA `(.L_x_8196) ;  /* 0x0000000000c00947 */ /* 0x010fea0003800000 */
        /* <DEDUP_REMOVED lines=17> */
[----:B------:R-:W-:Y:S05]  /*0560*/  CALL.REL.NOINC `($__internal_13_$__cuda_sm3x_div_rn_ftz_f32_slowpath) ;  /* 0x0000003400087944 */ /* 0x000fea0003c00000 */
[----:B------:R-:W-:-:S07]  /*0570*/  MOV R7, R0 ;  /* 0x0000000000077202 */ /* 0x000fce0000000f00 */
.L_x_8198:
[----:B------:R-:W-:Y:S05]  /*0580*/  BSYNC.RECONVERGENT B3 ;  /* 0x0000000000037941 */ /* 0x000fea0003800200 */
.L_x_8197:
        /* <DEDUP_REMOVED lines=28> */
.L_x_8196:
[----:B------:R-:W-:Y:S05]  /*0750*/  BSYNC.RECONVERGENT B2 ;  /* 0x0000000000027941 */ /* 0x000fea0003800200 */
.L_x_8195:
        /* <DEDUP_REMOVED lines=22> */
[----:B------:R-:W-:-:S07]  /*08c0*/  IMAD.MOV.U32 R7, RZ, RZ, R0 ;  /* 0x000000ffff077224 */ /* 0x000fce00078e0000 */
.L_x_8202:
[----:B------:R-:W-:Y:S05]  /*08d0*/  BSYNC.RECONVERGENT B3 ;  /* 0x0000000000037941 */ /* 0x000fea0003800200 */
.L_x_8201:
[----:B------:R-:W-:Y:S02]  /*08e0*/  HFMA2 R15, -RZ, RZ, 0.89990234375, 10328 ;  /* 0x3b33710bff0f7431 */ /* 0x000fe400000001ff */
[----:B------:R-:W-:Y:S01]  /*08f0*/  FMUL.FTZ R0, R7, R7 ;  /* 0x0000000707007220 */ /* 0x000fe20000410000 */
        /* <DEDUP_REMOVED lines=26> */
.L_x_8200:
[----:B------:R-:W-:Y:S05]  /*0aa0*/  BSYNC.RECONVERGENT B2 ;  /* 0x0000000000027941 */ /* 0x000fea0003800200 */
.L_x_8199:
        /* <DEDUP_REMOVED lines=23> */
.L_x_8206:
[----:B------:R-:W-:Y:S05]  /*0c20*/  BSYNC.RECONVERGENT B3 ;  /* 0x0000000000037941 */ /* 0x000fea0003800200 */
.L_x_8205:
        /* <DEDUP_REMOVED lines=28> */
.L_x_8204:
[----:B------:R-:W-:Y:S05]  /*0df0*/  BSYNC.RECONVERGENT B2 ;  /* 0x0000000000027941 */ /* 0x000fea0003800200 */
.L_x_8203:
        /* <DEDUP_REMOVED lines=23> */
.L_x_8210:
[----:B------:R-:W-:Y:S05]  /*0f70*/  BSYNC.RECONVERGENT B3 ;  /* 0x0000000000037941 */ /* 0x000fea0003800200 */
.L_x_8209:
[----:B------:R-:W-:Y:S02]  /*0f80*/  IMAD.MOV.U32 R15, RZ, RZ, 0x3b33710b ;  /* 0x3b33710bff0f7424 */ /* 0x000fe400078e00ff */
        /* <DEDUP_REMOVED lines=27> */
.L_x_8208:
[----:B------:R-:W-:Y:S05]  /*1140*/  BSYNC.RECONVERGENT B2 ;  /* 0x0000000000027941 */ /* 0x000fea0003800200 */
.L_x_8207:
        /* <DEDUP_REMOVED lines=23> */
.L_x_8214:
[----:B------:R-:W-:Y:S05]  /*12c0*/  BSYNC.RECONVERGENT B3 ;  /* 0x0000000000037941 */ /* 0x000fea0003800200 */
.L_x_8213:
        /* <DEDUP_REMOVED lines=28> */
.L_x_8212:
[----:B------:R-:W-:Y:S05]  /*1490*/  BSYNC.RECONVERGENT B2 ;  /* 0x0000000000027941 */ /* 0x000fea0003800200 */
.L_x_8211:
        /* <DEDUP_REMOVED lines=23> */
.L_x_8218:
[----:B------:R-:W-:Y:S05]  /*1610*/  BSYNC.RECONVERGENT B3 ;  /* 0x0000000000037941 */ /* 0x000fea0003800200 */
.L_x_8217:
        /* <DEDUP_REMOVED lines=28> */
.L_x_8216:
[----:B------:R-:W-:Y:S05]  /*17e0*/  BSYNC.RECONVERGENT B2 ;  /* 0x0000000000027941 */ /* 0x000fea0003800200 */
.L_x_8215:
        /* <DEDUP_REMOVED lines=23> */
.L_x_8222:
[----:B------:R-:W-:Y:S05]  /*1960*/  BSYNC.RECONVERGENT B3 ;  /* 0x0000000000037941 */ /* 0x000fea0003800200 */
.L_x_8221:
        /* <DEDUP_REMOVED lines=28> */
.L_x_8220:
[----:B------:R-:W-:Y:S05]  /*1b30*/  BSYNC.RECONVERGENT B2 ;  /* 0x0000000000027941 */ /* 0x000fea0003800200 */
.L_x_8219:
        /* <DEDUP_REMOVED lines=23> */
.L_x_8226:
[----:B------:R-:W-:Y:S05]  /*1cb0*/  BSYNC.RECONVERGENT B3 ;  /* 0x0000000000037941 */ /* 0x000fea0003800200 */
.L_x_8225:
        /* <DEDUP_REMOVED lines=28> */
.L_x_8224:
[----:B------:R-:W-:Y:S05]  /*1e80*/  BSYNC.RECONVERGENT B2 ;  /* 0x0000000000027941 */ /* 0x000fea0003800200 */
.L_x_8223:
        /* <DEDUP_REMOVED lines=11> */
[----:B------:R-:W1:Y:S01]  /*1f40*/  LDC.64 R10, c[0x0][0x388] ;  /* 0x0000e200ff0a7b82 */ /* 0x000e620000000a00 */
[----:B0-----:R-:W-:Y:S01]  /*1f50*/  IADD3 R13, PT, PT, R6, R21, RZ ;  /* 0x00000015060d7210 */ /* 0x001fe20007ffe0ff */
[----:B------:R-:W-:-:S04]  /*1f60*/  VIADD R21, R21, 0x80 ;  /* 0x0000008015157836 */ /* 0x000fc80000000000 */
[----:B-1----:R-:W-:-:S05]  /*1f70*/  IMAD.WIDE.U32 R10, R13, 0x2, R10 ;  /* 0x000000020d0a7825 */ /* 0x002fca00078e000a */
[----:B------:R0:W-:Y:S02]  /*1f80*/  STG.E.U16 desc[UR4][R10.64], R3 ;  /* 0x000000030a007986 */ /* 0x0001e4000c101504 */
.L_x_8229:
[----:B------:R-:W-:-:S13]  /*1f90*/  ISETP.GE.U32.AND P0, PT, R21, R20, PT ;  /* 0x000000141500720c */ /* 0x000fda0003f06070 */
[----:B------:R-:W-:Y:S05]  /*1fa0*/  @P0 BRA `(.L_x_8231) ;  /* 0x0000000000300947 */ /* 0x000fea0003800000 */
[----:B0-----:R-:W0:Y:S01]  /*1fb0*/  LDC.64 R2, c[0x0][0x388] ;  /* 0x0000e200ff027b82 */ /* 0x001e220000000a00 */
[----:B------:R-:W-:Y:S02]  /*1fc0*/  IADD3 R11, PT, PT, R6, R21, RZ ;  /* 0x00000015060b7210 */ /* 0x000fe40007ffe0ff */
[----:B------:R-:W-:-:S03]  /*1fd0*/  IADD3 R21, PT, PT, R21, 0x80, RZ ;  /* 0x0000008015157810 */ /* 0x000fc60007ffe0ff */
[----:B0-----:R-:W-:-:S05]  /*1fe0*/  IMAD.WIDE.U32 R2, R11, 0x2, R2 ;  /* 0x000000020b027825 */ /* 0x001fca00078e0002 */
[----:B------:R1:W-:Y:S02]  /*1ff0*/  STG.E.U16 desc[UR4][R2.64], R4 ;  /* 0x0000000402007986 */ /* 0x0003e4000c101504 */
.L_x_8230:
[----:B------:R-:W-:-:S13]  /*2000*/  ISETP.GE.U32.AND P0, PT, R21, R20, PT ;  /* 0x000000141500720c */ /* 0x000fda0003f06070 */
[----:B------:R-:W-:Y:S05]  /*2010*/  @P0 BRA `(.L_x_8232) ;  /* 0x0000000000300947 */ /* 0x000fea0003800000 */
[----:B01----:R-:W0:Y:S01]  /*2020*/  LDC.64 R2, c[0x0][0x388] ;  /* 0x0000e200ff027b82 */ /* 0x003e220000000a00 */
[----:B------:R-:W-:Y:S01]  /*2030*/  IADD3 R11, PT, PT, R6, R21, RZ ;  /* 0x00000015060b7210 */ /* 0x000fe20007ffe0ff */
[----:B------:R-:W-:-:S04]  /*2040*/  VIADD R21, R21, 0x80 ;  /* 0x0000008015157836 */ /* 0x000fc80000000000 */
[----:B0-----:R-:W-:-:S05]  /*2050*/  IMAD.WIDE.U32 R2, R11, 0x2, R2 ;  /* 0x000000020b027825 */ /* 0x001fca00078e0002 */
[----:B------:R1:W-:Y:S02]  /*2060*/  STG.E.U16 desc[UR4][R2.64], R5 ;  /* 0x0000000502007986 */ /* 0x0003e4000c101504 */
.L_x_8231:
[----:B------:R-:W-:-:S13]  /*2070*/  ISETP.GE.U32.AND P0, PT, R21, R20, PT ;  /* 0x000000141500720c */ /* 0x000fda0003f06070 */
[----:B------:R-:W-:Y:S05]  /*2080*/  @P0 BRA `(.L_x_8233) ;  /* 0x0000000000340947 */ /* 0x000fea0003800000 */
[----:B01----:R-:W0:Y:S01]  /*2090*/  LDC.64 R2, c[0x0][0x388] ;  /* 0x0000e200ff027b82 */ /* 0x003e220000000a00 */
[----:B------:R-:W-:Y:S02]  /*20a0*/  IADD3 R5, PT, PT, R6, R21, RZ ;  /* 0x0000001506057210 */ /* 0x000fe40007ffe0ff */
[----:B------:R-:W-:-:S03]  /*20b0*/  IADD3 R21, PT, PT, R21, 0x80, RZ ;  /* 0x0000008015157810 */ /* 0x000fc60007ffe0ff */
[----:B0-----:R-:W-:-:S05]  /*20c0*/  IMAD.WIDE.U32 R2, R5, 0x2, R2 ;  /* 0x0000000205027825 */ /* 0x001fca00078e0002 */
[----:B------:R2:W-:Y:S02]  /*20d0*/  STG.E.U16 desc[UR4][R2.64], R7 ;  /* 0x0000000702007986 */ /* 0x0005e4000c101504 */
.L_x_8232:
[----:B------:R-:W-:-:S13]  /*20e0*/  ISETP.GE.U32.AND P0, PT, R21, R20, PT ;  /* 0x000000141500720c */ /* 0x000fda0003f06070 */
[----:B------:R-:W-:Y:S05]  /*20f0*/  @P0 BREAK.RELIABLE B1 ;  /* 0x0000000000010942 */ /* 0x000fea0003800100 */
[----:B------:R-:W-:Y:S05]  /*2100*/  @P0 BRA `(.L_x_8234) ;  /* 0x0000000000300947 */ /* 0x000fea0003800000 */
[----:B012---:R-:W0:Y:S01]  /*2110*/  LDC.64 R2, c[0x0][0x388] ;  /* 0x0000e200ff027b82 */ /* 0x007e220000000a00 */
[----:B------:R-:W-:Y:S01]  /*2120*/  IADD3 R5, PT, PT, R6, R21, RZ ;  /* 0x0000001506057210 */ /* 0x000fe20007ffe0ff */
[----:B------:R-:W-:-:S04]  /*2130*/  VIADD R21, R21, 0x80 ;  /* 0x0000008015157836 */ /* 0x000fc80000000000 */
[----:B0-----:R-:W-:-:S05]  /*2140*/  IMAD.WIDE.U32 R2, R5, 0x2, R2 ;  /* 0x0000000205027825 */ /* 0x001fca00078e0002 */
[----:B------:R2:W-:Y:S02]  /*2150*/  STG.E.U16 desc[UR4][R2.64], R8 ;  /* 0x0000000802007986 */ /* 0x0005e4000c101504 */
.L_x_8233:
[----:B------:R-:W-:Y:S05]  /*2160*/  BSYNC.RELIABLE B1 ;  /* 0x0000000000017941 */ /* 0x000fea0003800100 */
.L_x_8228:
[----:B------:R-:W-:-:S13]  /*2170*/  ISETP.GE.U32.AND P0, PT, R21, R20, PT ;  /* 0x000000141500720c */ /* 0x000fda0003f06070 */
[----:B012---:R-:W0:Y:S01]  /*2180*/  @!P0 LDC.64 R2, c[0x0][0x388] ;  /* 0x0000e200ff028b82 */ /* 0x007e220000000a00 */
[----:B------:R-:W-:Y:S02]  /*2190*/  @!P0 IADD3 R5, PT, PT, R6, R21, RZ ;  /* 0x0000001506058210 */ /* 0x000fe40007ffe0ff */
[----:B------:R-:W-:-:S03]  /*21a0*/  @!P0 IADD3 R21, PT, PT, R21, 0x80, RZ ;  /* 0x0000008015158810 */ /* 0x000fc60007ffe0ff */
[----:B0-----:R-:W-:-:S05]  /*21b0*/  @!P0 IMAD.WIDE.U32 R2, R5, 0x2, R2 ;  /* 0x0000000205028825 */ /* 0x001fca00078e0002 */
[----:B------:R3:W-:Y:S02]  /*21c0*/  @!P0 STG.E.U16 desc[UR4][R2.64], R9 ;  /* 0x0000000902008986 */ /* 0x0007e4000c101504 */
.L_x_8234:
[----:B------:R-:W-:Y:S05]  /*21d0*/  BSYNC.RECONVERGENT B0 ;  /* 0x0000000000007941 */ /* 0x000fea0003800200 */
.L_x_8227:
        /* <DEDUP_REMOVED lines=8> */
.L_x_8194:
[----:B------:R-:W0:Y:S01]  /*2260*/  S2R R2, SR_TID.X ;  /* 0x0000000000027919 */ /* 0x000e220000002100 */
[----:B------:R-:W1:Y:S02]  /*2270*/  LDC.64 R4, c[0x0][0x390] ;  /* 0x0000e400ff047b82 */ /* 0x000e640000000a00 */
[----:B-1----:R-:W-:-:S04]  /*2280*/  IMAD.WIDE.U32 R4, R6, 0x2, R4 ;  /* 0x0000000206047825 */ /* 0x002fc800078e0004 */
[----:B0-----:R-:W-:-:S06]  /*2290*/  IMAD.WIDE.U32 R8, R2, 0x10, R4 ;  /* 0x0000001002087825 */ /* 0x001fcc00078e0004 */
[----:B------:R-:W3:Y:S01]  /*22a0*/  LDG.E.128 R8, desc[UR4][R8.64] ;  /* 0x0000000408087981 */ /* 0x000ee2000c1e1d00 */
[----:B--2---:R-:W-:Y:S01]  /*22b0*/  IMAD.U32 R5, R13, 0x10000, RZ ;  /* 0x000100000d057824 */ /* 0x004fe200078e00ff */
[----:B------:R-:W-:Y:S03]  /*22c0*/  BSSY.RECONVERGENT B2, `(.L_x_8235) ;  /* 0x0000018000027945 */ /* 0x000fe60003800200 */
[C---:B------:R-:W-:Y:S01]  /*22d0*/  FADD.FTZ R7, |R5|.reuse, -RZ ;  /* 0x800000ff05077221 */ /* 0x040fe20000010200 */
[----:B------:R-:W-:Y:S02]  /*22e0*/  ISETP.GE.AND P2, PT, R5, RZ, PT ;  /* 0x000000ff0500720c */ /* 0x000fe40003f46270 */
[C---:B---3--:R-:W-:Y:S02]  /*22f0*/  SHF.L.U32 R20, R8.reuse, 0x10, RZ ;  /* 0x0000001008147819 */ /* 0x048fe400000006ff */
[----:B------:R-:W-:-:S02]  /*2300*/  PRMT R8, R8, 0x7632, R8 ;  /* 0x0000763208087816 */ /* 0x000fc40000000008 */
[C---:B------:R-:W-:Y:S01]  /*2310*/  FSETP.GT.FTZ.AND P3, PT, |R20|.reuse, |R5|, PT ;  /* 0x400000051400720b */ /* 0x040fe20003f74200 */
[----:B------:R-:W-:-:S05]  /*2320*/  FADD.FTZ R0, |R20|, -RZ ;  /* 0x800000ff14007221 */ /* 0x000fca0000010200 */
[----:B------:R-:W-:Y:S02]  /*2330*/  FSEL R13, R0, R7, P3 ;  /* 0x00000007000d7208 */ /* 0x000fe40001800000 */
[----:B------:R-:W-:Y:S02]  /*2340*/  FSEL R0, R7, R0, P3 ;  /* 0x0000000007007208 */ /* 0x000fe40001800000 */
[----:B------:R-:W0:Y:S08]  /*2350*/  MUFU.RCP R4, R13 ;  /* 0x0000000d00047308 */ /* 0x000e300000001000 */
[----:B------:R-:W1:Y:S01]  /*2360*/  FCHK P0, R0, R13 ;  /* 0x0000000d00007302 */ /* 0x000e620000000000 */
[----:B0-----:R-:W-:-:S04]  /*2370*/  FFMA R3, -R13, R4, 1 ;  /* 0x3f8000000d037423 */ /* 0x001fc80000000104 */
[----:B------:R-:W-:Y:S01]  /*2380*/  FFMA R3, R4, R3, R4 ;  /* 0x0000000304037223 */ /* 0x000fe20000000004 */
[----:B------:R-:W-:-:S03]  /*2390*/  HFMA2 R4, -RZ, RZ, 2.04296875, -15.78125 ;  /* 0x4016cbe4ff047431 */ /* 0x000fc600000001ff */
[----:B------:R-:W-:-:S04]  /*23a0*/  FFMA R12, R0, R3, RZ ;  /* 0x00000003000c7223 */ /* 0x000fc800000000ff */
[----:B------:R-:W-:Y:S01]  /*23b0*/  FFMA R14, -R13, R12, R0 ;  /* 0x0000000c0d0e7223 */ /* 0x000fe20000000100 */
[----:B------:R-:W-:-:S03]  /*23c0*/  FSEL R4, R4, 0.78539818525314331055, !P2 ;  /* 0x3f490fdb04047808 */ /* 0x000fc60005000000 */
[----:B------:R-:W-:Y:S01]  /*23d0*/  FFMA R12, R3, R14, R12 ;  /* 0x0000000e030c7223 */ /* 0x000fe2000000000c */
[----:B------:R-:W-:Y:S01]  /*23e0*/  FSEL R3, RZ, 3.1415927410125732422, P2 ;  /* 0x40490fdbff037808 */ /* 0x000fe20001000000 */
[----:B-1----:R-:W-:Y:S06]  /*23f0*/  @!P0 BRA `(.L_x_8236) ;  /* 0x0000000000108947 */ /* 0x002fec0003800000 */
[----:B------:R-:W-:Y:S02]  /*2400*/  MOV R23, R13 ;  /* 0x0000000d00177202 */ /* 0x000fe40000000f00 */
[----:B------:R-:W-:-:S07]  /*2410*/  MOV R12, 0x2430 ;  /* 0x00002430000c7802 */ /* 0x000fce0000000f00 */
[----:B------:R-:W-:Y:S05]  /*2420*/  CALL.REL.NOINC `($__internal_13_$__cuda_sm3x_div_rn_ftz_f32_slowpath) ;  /* 0x0000001400587944 */ /* 0x000fea0003c00000 */
[----:B------:R-:W-:-:S07]  /*2430*/  IMAD.MOV.U32 R12, RZ, RZ, R0 ;  /* 0x000000ffff0c7224 */ /* 0x000fce00078e0000 */
.L_x_8236:
[----:B------:R-:W-:Y:S05]  /*2440*/  BSYNC.RECONVERGENT B2 ;  /* 0x0000000000027941 */ /* 0x000fea0003800200 */
.L_x_8235:
        /* <DEDUP_REMOVED lines=31> */
[----:B------:R-:W0:Y:S03]  /*2640*/  FCHK P1, R0, R23 ;  /* 0x0000001700007302 */ /* 0x000e260000020000 */
[----:B------:R-:W-:Y:S01]  /*2650*/  FSEL R15, R3, R12, !P0 ;  /* 0x0000000c030f7208 */ /* 0x000fe20004000000 */
[----:B------:R-:W-:Y:S01]  /*2660*/  FFMA R12, -R23, R14, R0 ;  /* 0x0000000e170c7223 */ /* 0x000fe20000000100 */
[----:B------:R-:W-:Y:S02]  /*2670*/  FSETP.NAN.FTZ.AND P0, PT, |R13|, |R13|, PT ;  /* 0x4000000d0d00720b */ /* 0x000fe40003f18200 */
[----:B------:R-:W-:Y:S01]  /*2680*/  LOP3.LUT R20, R15, 0x80000000, R20, 0xb8, !PT ;  /* 0x800000000f147812 */ /* 0x000fe200078eb814 */
[----:B------:R-:W-:-:S03]  /*2690*/  FFMA R12, R19, R12, R14 ;  /* 0x0000000c130c7223 */ /* 0x000fc6000000000e */
[----:B------:R-:W-:Y:S01]  /*26a0*/  FSEL R13, R13, R20, P0 ;  /* 0x000000140d0d7208 */ /* 0x000fe20000000000 */
[----:B0-----:R-:W-:Y:S06]  /*26b0*/  @!P1 BRA `(.L_x_8238) ;  /* 0x00000000000c9947 */ /* 0x001fec0003800000 */
[----:B------:R-:W-:-:S07]  /*26c0*/  MOV R12, 0x26e0 ;  /* 0x000026e0000c7802 */ /* 0x000fce0000000f00 */
[----:B------:R-:W-:Y:S05]  /*26d0*/  CALL.REL.NOINC `($__internal_13_$__cuda_sm3x_div_rn_ftz_f32_slowpath) ;  /* 0x0000001000ac7944 */ /* 0x000fea0003c00000 */
[----:B------:R-:W-:-:S07]  /*26e0*/  IMAD.MOV.U32 R12, RZ, RZ, R0 ;  /* 0x000000ffff0c7224 */ /* 0x000fce00078e0000 */
.L_x_8238:
[----:B------:R-:W-:Y:S05]  /*26f0*/  BSYNC.RECONVERGENT B2 ;  /* 0x0000000000027941 */ /* 0x000fea0003800200 */
.L_x_8237:
        /* <DEDUP_REMOVED lines=12> */
[----:B------:R-:W-:Y:S01]  /*27c0*/  FFMA.FTZ R15, R0, R15, -0.074792981147766113281 ;  /* 0xbd992d10000f7423 */ /* 0x000fe2000001000f */
[----:B------:R-:W-:-:S03]  /*27d0*/  FSEL R21, R14, R7, P3 ;  /* 0x000000070e157208 */ /* 0x000fc60001800000 */
[C---:B------:R-:W-:Y:S01]  /*27e0*/  FFMA.FTZ R15, R0.reuse, R15, 0.10640415549278259277 ;  /* 0x3dd9ea6c000f7423 */ /* 0x040fe2000001000f */
[----:B------:R-:W0:Y:S03]  /*27f0*/  MUFU.RCP R16, R21 ;  /* 0x0000001500107308 */ /* 0x000e260000001000 */
        /* <DEDUP_REMOVED lines=26> */
[----:B------:R-:W-:Y:S05]  /*29a0*/  CALL.REL.NOINC `($__internal_13_$__cuda_sm3x_div_rn_ftz_f32_slowpath) ;  /* 0x0000000c00f87944 */ /* 0x000fea0003c00000 */
[----:B------:R-:W-:-:S07]  /*29b0*/  MOV R12, R0 ;  /* 0x00000000000c7202 */ /* 0x000fce0000000f00 */
.L_x_8240:
[----:B------:R-:W-:Y:S05]  /*29c0*/  BSYNC.RECONVERGENT B2 ;  /* 0x0000000000027941 */ /* 0x000fea0003800200 */
.L_x_8239:
        /* <DEDUP_REMOVED lines=9> */
[----:B------:R-:W-:-:S03]  /*2a60*/  FFMA.FTZ R9, R0, R9, -0.015681877732276916504 ;  /* 0xbc80774800097423 */ /* 0x000fc60000010009 */
[----:B------:R-:W-:Y:S01]  /*2a70*/  FSEL R23, R14, R7, P4 ;  /* 0x000000070e177208 */ /* 0x000fe20002000000 */
[----:B------:R-:W-:-:S03]  /*2a80*/  FFMA.FTZ R9, R0, R9, 0.042200751602649688721 ;  /* 0x3d2cdab200097423 */ /* 0x000fc60000010009 */
[----:B------:R-:W0:Y:S01]  /*2a90*/  MUFU.RCP R16, R23 ;  /* 0x0000001700107308 */ /* 0x000e220000001000 */
[----:B------:R-:W-:-:S04]  /*2aa0*/  FFMA.FTZ R9, R0, R9, -0.074792981147766113281 ;  /* 0xbd992d1000097423 */ /* 0x000fc80000010009 */
[----:B------:R-:W-:-:S04]  /*2ab0*/  FFMA.FTZ R9, R0, R9, 0.10640415549278259277 ;  /* 0x3dd9ea6c00097423 */ /* 0x000fc80000010009 */
[----:B------:R-:W-:-:S04]  /*2ac0*/  FFMA.FTZ R9, R0, R9, -0.14207722246646881104 ;  /* 0xbe117cb100097423 */ /* 0x000fc80000010009 */
[----:B------:R-:W-:Y:S01]  /*2ad0*/  FFMA.FTZ R9, R0, R9, 0.19993925094604492188 ;  /* 0x3e4cbce000097423 */ /* 0x000fe20000010009 */
[----:B0-----:R-:W-:-:S03]  /*2ae0*/  FFMA R17, -R23, R16, 1 ;  /* 0x3f80000017117423 */ /* 0x001fc60000000110 */
[----:B------:R-:W-:Y:S01]  /*2af0*/  FFMA.FTZ R9, R0, R9, -0.33333197236061096191 ;  /* 0xbeaaaa7d00097423 */ /* 0x000fe20000010009 */
[----:B------:R-:W-:-:S03]  /*2b00*/  FFMA R17, R16, R17, R16 ;  /* 0x0000001110117223 */ /* 0x000fc60000000010 */
[----:B------:R-:W-:-:S04]  /*2b10*/  FMUL.FTZ R9, R0, R9 ;  /* 0x0000000900097220 */ /* 0x000fc80000410000 */
[----:B------:R-:W-:Y:S01]  /*2b20*/  FFMA.FTZ R9, R9, R12, R12 ;  /* 0x0000000c09097223 */ /* 0x000fe2000001000c */
[----:B------:R-:W-:-:S03]  /*2b30*/  FSEL R12, R18, 1.8663789033889770508, P3 ;  /* 0x3feee581120c7808 */ /* 0x000fc60001800000 */
[----:B------:R-:W-:-:S05]  /*2b40*/  FFMA.FTZ R0, R18, 1.6832555532455444336, -R9 ;  /* 0x3fd774eb12007823 */ /* 0x000fca0000010809 */
[----:B------:R-:W-:Y:S01]  /*2b50*/  FSEL R15, R0, R9, P3 ;  /* 0x00000009000f7208 */ /* 0x000fe20001800000 */
[----:B------:R-:W-:Y:S01]  /*2b60*/  @!P3 FADD.FTZ R9, -R9, -RZ ;  /* 0x800000ff0909b221 */ /* 0x000fe20000010100 */
[----:B------:R-:W-:-:S03]  /*2b70*/  FSEL R0, R7, R14, P4 ;  /* 0x0000000e07007208 */ /* 0x000fc60002000000 */
[----:B------:R-:W-:Y:S01]  /*2b80*/  @!P2 FFMA.FTZ R15, R12, 1.6832555532455444336, R9 ;  /* 0x3fd774eb0c0fa823 */ /* 0x000fe20000010009 */
[----:B------:R-:W-:Y:S01]  /*2b90*/  FADD.FTZ R12, |R5|, |R20| ;  /* 0x40000014050c7221 */ /* 0x000fe20000010200 */
[----:B------:R-:W-:-:S03]  /*2ba0*/  FFMA R16, R0, R17, RZ ;  /* 0x0000001100107223 */ /* 0x000fc600000000ff */
        /* <DEDUP_REMOVED lines=11> */
[----:B------:R-:W-:-:S07]  /*2c60*/  MOV R9, R0 ;  /* 0x0000000000097202 */ /* 0x000fce0000000f00 */
.L_x_8242:
[----:B------:R-:W-:Y:S05]  /*2c70*/  BSYNC.RECONVERGENT B2 ;  /* 0x0000000000027941 */ /* 0x000fea0003800200 */
.L_x_8241:
[----:B------:R-:W-:Y:S02]  /*2c80*/  HFMA2 R15, -RZ, RZ, 0.89990234375, 10328 ;  /* 0x3b33710bff0f7431 */ /* 0x000fe400000001ff */
[----:B------:R-:W-:Y:S01]  /*2c90*/  FMUL.FTZ R0, R9, R9 ;  /* 0x0000000909007220 */ /* 0x000fe20000410000 */
[----:B------:R-:W-:Y:S01]  /*2ca0*/  SHF.L.U32 R22, R10, 0x10, RZ ;  /* 0x000000100a167819 */ /* 0x000fe200000006ff */
[----:B------:R-:W-:Y:S01]  /*2cb0*/  BSSY.RECONVERGENT B2, `(.L_x_8243) ;  /* 0x0000029000027945 */ /* 0x000fe20003800200 */
[----:B------:R-:W-:Y:S02]  /*2cc0*/  FSETP.NEU.FTZ.AND P1, PT, |R5|, |R24|, PT ;  /* 0x400000180500720b */ /* 0x000fe40003f3d200 */
        /* <DEDUP_REMOVED lines=22> */
[----:B------:R-:W-:-:S04]  /*2e30*/  FSEL R0, R7, R12, P3 ;  /* 0x0000000c07007208 */ /* 0x000fc80001800000 */
        /* <DEDUP_REMOVED lines=9> */
[----:B------:R-:W-:Y:S02]  /*2ed0*/  FSEL R9, R9, R24, P0 ;  /* 0x0000001809097208 */ /* 0x000fe40000000000 */
[----:B------:R-:W-:Y:S01]  /*2ee0*/  PRMT R24, R10, 0x7632, R24 ;  /* 0x000076320a187816 */ /* 0x000fe20000000018 */
[----:B0-----:R-:W-:Y:S06]  /*2ef0*/  @!P1 BRA `(.L_x_8244) ;  /* 0x0000000000109947 */ /* 0x001fec0003800000 */
[----:B------:R-:W-:Y:S02]  /*2f00*/  MOV R23, R21 ;  /* 0x0000001500177202 */ /* 0x000fe40000000f00 */
[----:B------:R-:W-:-:S07]  /*2f10*/  MOV R12, 0x2f30 ;  /* 0x00002f30000c7802 */ /* 0x000fce0000000f00 */
[----:B------:R-:W-:Y:S05]  /*2f20*/  CALL.REL.NOINC `($__internal_13_$__cuda_sm3x_div_rn_ftz_f32_slowpath) ;  /* 0x0000000800987944 */ /* 0x000fea0003c00000 */
[----:B------:R-:W-:-:S07]  /*2f30*/  MOV R12, R0 ;  /* 0x00000000000c7202 */ /* 0x000fce0000000f00 */
.L_x_8244:
[----:B------:R-:W-:Y:S05]  /*2f40*/  BSYNC.RECONVERGENT B2 ;  /* 0x0000000000027941 */ /* 0x000fea0003800200 */
.L_x_8243:
        /* <DEDUP_REMOVED lines=10> */
[----:B------:R-:W-:-:S03]  /*2ff0*/  FSEL R23, R10, R7, P5 ;  /* 0x000000070a177208 */ /* 0x000fc60002800000 */
[C---:B------:R-:W-:Y:S01]  /*3000*/  FFMA.FTZ R15, R0.reuse, R15, 0.042200751602649688721 ;  /* 0x3d2cdab2000f7423 */ /* 0x040fe2000001000f */
[----:B------:R-:W0:Y:S03]  /*3010*/  MUFU.RCP R14, R23 ;  /* 0x00000017000e7308 */ /* 0x000e260000001000 */
        /* <DEDUP_REMOVED lines=8> */
[----:B------:R-:W-:Y:S01]  /*30a0*/  FSEL R0, R7, R10, P5 ;  /* 0x0000000a07007208 */ /* 0x000fe20002800000 */
[----:B------:R-:W-:Y:S02]  /*30b0*/  FADD.FTZ R10, |R5|, |R22| ;  /* 0x40000016050a7221 */ /* 0x000fe40000010200 */
        /* <DEDUP_REMOVED lines=19> */
.L_x_8246:
[----:B------:R-:W-:Y:S05]  /*31f0*/  BSYNC.RECONVERGENT B2 ;  /* 0x0000000000027941 */ /* 0x000fea0003800200 */
.L_x_8245:
[----:B------:R-:W-:Y:S02]  /*3200*/  HFMA2 R15, -RZ, RZ, 0.89990234375, 10328 ;  /* 0x3b33710bff0f7431 */ /* 0x000fe400000001ff */
[----:B------:R-:W-:Y:S01]  /*3210*/  FMUL.FTZ R14, R12, R12 ;  /* 0x0000000c0c0e7220 */ /* 0x000fe20000410000 */
[----:B------:R-:W-:Y:S01]  /*3220*/  IMAD.U32 R22, R11, 0x10000, RZ ;  /* 0x000100000b167824 */ /* 0x000fe200078e00ff */
[----:B------:R-:W-:Y:S01]  /*3230*/  MOV R17, 0x3f6ee581 ;  /* 0x3f6ee58100117802 */ /* 0x000fe20000000f00 */
[C---:B------:R-:W-:Y:S01]  /*3240*/  FADD.FTZ R25, |R5|.reuse, |R24| ;  /* 0x4000001805197221 */ /* 0x040fe20000010200 */
[----:B------:R-:W-:Y:S01]  /*3250*/  FSETP.NEU.FTZ.AND P1, PT, |R5|, |R24|, PT ;  /* 0x400000180500720b */ /* 0x000fe20003f3d200 */
[C---:B------:R-:W-:Y:S01]  /*3260*/  FADD.FTZ R0, |R22|.reuse, -RZ ;  /* 0x800000ff16007221 */ /* 0x040fe20000010200 */
[----:B------:R-:W-:Y:S01]  /*3270*/  FSETP.GT.FTZ.AND P4, PT, |R22|, |R5|, PT ;  /* 0x400000051600720b */ /* 0x000fe20003f94200 */
[----:B------:R-:W-:Y:S01]  /*3280*/  BSSY.RECONVERGENT B2, `(.L_x_8247) ;  /* 0x0000024000027945 */ /* 0x000fe20003800200 */
[----:B------:R-:W-:Y:S01]  /*3290*/  FSETP.NEU.FTZ.AND P0, PT, R23, RZ, PT ;  /* 0x000000ff1700720b */ /* 0x000fe20003f1d000 */
[----:B------:R-:W-:Y:S01]  /*32a0*/  FFMA.FTZ R15, R14, R15, -0.015681877732276916504 ;  /* 0xbc8077480e0f7423 */ /* 0x000fe2000001000f */
[----:B------:R-:W-:-:S02]  /*32b0*/  FSEL R21, R0, R7, P4 ;  /* 0x0000000700157208 */ /* 0x000fc40002000000 */
[----:B------:R-:W-:Y:S01]  /*32c0*/  FSEL R0, R7, R0, P4 ;  /* 0x0000000007007208 */ /* 0x000fe20002000000 */
        /* <DEDUP_REMOVED lines=10> */
[----:B------:R-:W-:-:S03]  /*3370*/  FFMA R14, R0, R19, RZ ;  /* 0x00000013000e7223 */ /* 0x000fc600000000ff */
[----:B------:R-:W-:Y:S01]  /*3380*/  FFMA.FTZ R12, R15, R12, R12 ;  /* 0x0000000c0f0c7223 */ /* 0x000fe2000001000c */
[----:B------:R-:W-:-:S03]  /*3390*/  FFMA R16, -R21, R14, R0 ;  /* 0x0000000e15107223 */ /* 0x000fc60000000100 */
[C---:B------:R-:W-:Y:S01]  /*33a0*/  FFMA.FTZ R15, R17.reuse, 1.6832555532455444336, -R12 ;  /* 0x3fd774eb110f7823 */ /* 0x040fe2000001080c */
[----:B------:R-:W-:-:S04]  /*33b0*/  FSEL R17, R17, 1.8663789033889770508, P5 ;  /* 0x3feee58111117808 */ /* 0x000fc80002800000 */
[----:B------:R-:W-:Y:S01]  /*33c0*/  FSEL R15, R15, R12, P5 ;  /* 0x0000000c0f0f7208 */ /* 0x000fe20002800000 */
[----:B------:R-:W-:-:S04]  /*33d0*/  @!P5 FADD.FTZ R12, -R12, -RZ ;  /* 0x800000ff0c0cd221 */ /* 0x000fc80000010100 */
[----:B------:R-:W-:-:S05]  /*33e0*/  @!P2 FFMA.FTZ R15, R17, 1.6832555532455444336, R12 ;  /* 0x3fd774eb110fa823 */ /* 0x000fca000001000c */
[----:B------:R-:W-:Y:S01]  /*33f0*/  FSEL R12, R4, R15, !P1 ;  /* 0x0000000f040c7208 */ /* 0x000fe20004800000 */
[----:B------:R-:W0:Y:S03]  /*3400*/  FCHK P1, R0, R21 ;  /* 0x0000001500007302 */ /* 0x000e260000020000 */
[----:B------:R-:W-:Y:S02]  /*3410*/  FSEL R15, R3, R12, !P0 ;  /* 0x0000000c030f7208 */ /* 0x000fe40004000000 */
[----:B------:R-:W-:Y:S02]  /*3420*/  FSETP.NAN.FTZ.AND P0, PT, |R25|, |R25|, PT ;  /* 0x400000191900720b */ /* 0x000fe40003f18200 */
[--C-:B------:R-:W-:Y:S02]  /*3430*/  LOP3.LUT R12, R15, 0x80000000, R24.reuse, 0xb8, !PT ;  /* 0x800000000f0c7812 */ /* 0x100fe400078eb818 */
[----:B------:R-:W-:Y:S01]  /*3440*/  PRMT R24, R11, 0x7632, R24 ;  /* 0x000076320b187816 */ /* 0x000fe20000000018 */
[----:B------:R-:W-:Y:S01]  /*3450*/  FFMA R11, R19, R16, R14 ;  /* 0x00000010130b7223 */ /* 0x000fe2000000000e */
[----:B------:R-:W-:Y:S01]  /*3460*/  FSEL R25, R25, R12, P0 ;  /* 0x0000000c19197208 */ /* 0x000fe20000000000 */
[----:B0-----:R-:W-:Y:S06]  /*3470*/  @!P1 BRA `(.L_x_8248) ;  /* 0x0000000000109947 */ /* 0x001fec0003800000 */
[----:B------:R-:W-:Y:S02]  /*3480*/  MOV R23, R21 ;  /* 0x0000001500177202 */ /* 0x000fe40000000f00 */
[----:B------:R-:W-:-:S07]  /*3490*/  MOV R12, 0x34b0 ;  /* 0x000034b0000c7802 */ /* 0x000fce0000000f00 */
[----:B------:R-:W-:Y:S05]  /*34a0*/  CALL.REL.NOINC `($__internal_13_$__cuda_sm3x_div_rn_ftz_f32_slowpath) ;  /* 0x0000000400387944 */ /* 0x000fea0003c00000 */
[----:B------:R-:W-:-:S07]  /*34b0*/  MOV R11, R0 ;  /* 0x00000000000b7202 */ /* 0x000fce0000000f00 */
.L_x_8248:
[----:B------:R-:W-:Y:S05]  /*34c0*/  BSYNC.RECONVERGENT B2 ;  /* 0x0000000000027941 */ /* 0x000fea0003800200 */
.L_x_8247:
        /* <DEDUP_REMOVED lines=12> */
[----:B------:R-:W-:Y:S01]  /*3590*/  FFMA.FTZ R15, R12, R15, -0.074792981147766113281 ;  /* 0xbd992d100c0f7423 */ /* 0x000fe2000001000f */
[----:B------:R-:W-:-:S02]  /*35a0*/  FSEL R0, R7, R0, P3 ;  /* 0x0000000007007208 */ /* 0x000fc40001800000 */
[----:B------:R-:W0:Y:S01]  /*35b0*/  MUFU.RCP R16, R23 ;  /* 0x0000001700107308 */ /* 0x000e220000001000 */
        /* <DEDUP_REMOVED lines=9> */
[----:B------:R-:W-:-:S04]  /*3650*/  FSEL R14, R14, 1.8663789033889770508, P4 ;  /* 0x3feee5810e0e7808 */ /* 0x000fc80002000000 */
[----:B------:R-:W-:Y:S01]  /*3660*/  FSEL R15, R12, R11, P4 ;  /* 0x0000000b0c0f7208 */ /* 0x000fe20002000000 */
[----:B------:R-:W-:-:S04]  /*3670*/  @!P4 FADD.FTZ R11, -R11, -RZ ;  /* 0x800000ff0b0bc221 */ /* 0x000fc80000010100 */
        /* <DEDUP_REMOVED lines=15> */
.L_x_8250:
[----:B------:R-:W-:Y:S05]  /*3770*/  BSYNC.RECONVERGENT B2 ;  /* 0x0000000000027941 */ /* 0x000fea0003800200 */
.L_x_8249:
[----:B------:R-:W-:Y:S02]  /*3780*/  IMAD.MOV.U32 R15, RZ, RZ, 0x3b33710b ;  /* 0x3b33710bff0f7424 */ /* 0x000fe400078e00ff */
[----:B------:R-:W-:Y:S01]  /*3790*/  FMUL.FTZ R0, R7, R7 ;  /* 0x0000000707007220 */ /* 0x000fe20000410000 */
[----:B------:R-:W-:Y:S01]  /*37a0*/  HFMA2 R17, -RZ, RZ, 1.857421875, -1409 ;  /* 0x3f6ee581ff117431 */ /* 0x000fe200000001ff */
[----:B------:R-:W-:Y:S02]  /*37b0*/  FSETP.NEU.FTZ.AND P0, PT, R23, RZ, PT ;  /* 0x000000ff1700720b */ /* 0x000fe40003f1d000 */
[C---:B------:R-:W-:Y:S01]  /*37c0*/  FFMA.FTZ R15, R0.reuse, R15, -0.015681877732276916504 ;  /* 0xbc807748000f7423 */ /* 0x040fe2000001000f */
        /* <DEDUP_REMOVED lines=25> */
[----:B------:R-:W-:-:S05]  /*3960*/  F2FP.BF16.F32.PACK_AB R11, R24, R11 ;  /* 0x0000000b180b723e */ /* 0x000fca00000010ff */
[----:B------:R-:W-:Y:S01]  /*3970*/  STG.E.128 desc[UR4][R14.64], R8 ;  /* 0x000000080e007986 */ /* 0x000fe2000c101d04 */
[----:B------:R-:W-:Y:S05]  /*3980*/  EXIT ;  /* 0x000000000000794d */ /* 0x000fea0003800000 */
        .weak           $__internal_13_$__cuda_sm3x_div_rn_ftz_f32_slowpath
        .type           $__internal_13_$__cuda_sm3x_div_rn_ftz_f32_slowpath,@function
        .size           $__internal_13_$__cuda_sm3x_div_rn_ftz_f32_slowpath,(.L_x_17835 - $__internal_13_$__cuda_sm3x_div_rn_ftz_f32_slowpath)
$__internal_13_$__cuda_sm3x_div_rn_ftz_f32_slowpath:
        /* <DEDUP_REMOVED lines=37> */
.L_x_8253:
[----:B------:R-:W-:Y:S05]  /*3be0*/  BSYNC.RELIABLE B1 ;  /* 0x0000000000017941 */ /* 0x000fea0003800100 */
.L_x_8252:
        /* <DEDUP_REMOVED lines=27> */
.L_x_8259:
[----:B------:R-:W-:-:S07]  /*3da0*/  LEA R0, R17, R0, 0x17 ;  /* 0x0000000011007211 */ /* 0x000fce00078eb8ff */
.L_x_8260:
[----:B------:R-:W-:Y:S05]  /*3db0*/  BSYNC.RECONVERGENT B1 ;  /* 0x0000000000017941 */ /* 0x000fea0003800200 */
.L_x_8258:
[----:B------:R-:W-:Y:S05]  /*3dc0*/  BRA `(.L_x_8261) ;  /* 0x0000000000207947 */ /* 0x000fea0003800000 */
.L_x_8257:
[----:B------:R-:W-:-:S04]  /*3dd0*/  LOP3.LUT R0, R23, 0x80000000, R0, 0x48, !PT ;  /* 0x8000000017007812 */ /* 0x000fc800078e4800 */
[----:B------:R-:W-:Y:S01]  /*3de0*/  LOP3.LUT R0, R0, 0x7f800000, RZ, 0xfc, !PT ;  /* 0x7f80000000007812 */ /* 0x000fe200078efcff */
[----:B------:R-:W-:Y:S06]  /*3df0*/  BRA `(.L_x_8261) ;  /* 0x0000000000147947 */ /* 0x000fec0003800000 */
.L_x_8256:
[----:B------:R-:W-:Y:S01]  /*3e00*/  LOP3.LUT R0, R23, 0x80000000, R0, 0x48, !PT ;  /* 0x8000000017007812 */ /* 0x000fe200078e4800 */
[----:B------:R-:W-:Y:S06]  /*3e10*/  BRA `(.L_x_8261) ;  /* 0x00000000000c7947 */ /* 0x000fec0003800000 */
.L_x_8255:
[----:B------:R-:W0:Y:S01]  /*3e20*/  MUFU.RSQ R0, -QNAN ;  /* 0xffc0000000007908 */ /* 0x000e220000001400 */
[----:B------:R-:W-:Y:S05]  /*3e30*/  BRA `(.L_x_8261) ;  /* 0x0000000000047947 */ /* 0x000fea0003800000 */
.L_x_8254:
[----:B------:R-:W-:-:S07]  /*3e40*/  FADD.FTZ R0, R0, R23 ;  /* 0x0000001700007221 */ /* 0x000fce0000010000 */
.L_x_8261:
[----:B------:R-:W-:Y:S05]  /*3e50*/  BSYNC.RECONVERGENT B0 ;  /* 0x0000000000007941 */ /* 0x000fea0003800200 */
.L_x_8251:
[----:B------:R-:W-:Y:S01]  /*3e60*/  HFMA2 R15, -RZ, RZ, 0, 0 ;  /* 0x00000000ff0f7431 */ /* 0x000fe200000001ff */
[----:B------:R-:W-:-:S04]  /*3e70*/  MOV R14, R12 ;  /* 0x0000000c000e7202 */ /* 0x000fc80000000f00 */
[----:B0-----:R-:W-:Y:S05]  /*3e80*/  RET.REL.NODEC R14 `(_ZN2at6native29vectorized_elementwise_kernelILi8ENS0_13BUnaryFunctorIN3c108BFloat16ES4_S4_ZZZNS0_17atan2_kernel_cudaERNS_18TensorIteratorBaseEENKUlvE_clEvENKUlvE2_clEvEUlS4_S4_E_EESt5arrayIPcLm2EEEEviT0_T1_) ;  /* 0xffffffc00e5c7950 */ /* 0x001fea0003c3ffff */
.L_x_8262:
        /* <DEDUP_REMOVED lines=15> */
.L_x_17835:


//--------------------- .text._ZN2at6native18elementwise_kernelILi128ELi4EZNS0_15gpu_kernel_implINS0_13AUnaryFunctorIN3c108BFloat16ES5_S5_ZZZNS0_17atan2_kernel_cudaERNS_18TensorIteratorBaseEENKUlvE_clEvENKUlvE2_clEvEUlS5_S5_E_EEEEvS7_RKT_EUliE_EEviT1_ --------------------------
	.section	.text._ZN2at6native18elementwise_kernelILi128ELi4EZNS0_15gpu_kernel_implINS0_13AUnaryFunctorIN3c108BFloat16ES5_S5_ZZZNS0_17atan2_kernel_cudaERNS_18TensorIteratorBaseEENKUlvE_clEvENKUlvE2_clEvEUlS5_S5_E_EEEEvS7_RKT_EUliE_EEviT1_,"ax",@progbits
	.align	128
        .global         _ZN2at6native18elementwise_kernelILi128ELi4EZNS0_15gpu_kernel_implINS0_13AUnaryFunctorIN3c108BFloat16ES5_S5_ZZZNS0_17atan2_kernel_cudaERNS_18TensorIteratorBaseEENKUlvE_clEvENKUlvE2_clEvEUlS5_S5_E_EEEEvS7_RKT_EUliE_EEviT1_
        .type           _ZN2at6native18elementwise_kernelILi128ELi4EZNS0_15gpu_kernel_implINS0_13AUnaryFunctorIN3c108BFloat16ES5_S5_ZZZNS0_17atan2_kernel_cudaERNS_18TensorIteratorBaseEENKUlvE_clEvENKUlvE2_clEvEUlS5_S5_E_EEEEvS7_RKT_EUliE_EEviT1_,@function
        .size           _ZN2at6native18elementwise_kernelILi128ELi4EZNS0_15gpu_kernel_implINS0_13AUnaryFunctorIN3c108BFloat16ES5_S5_ZZZNS0_17atan2_kernel_cudaERNS_18TensorIteratorBaseEENKUlvE_clEvENKUlvE2_clEvEUlS5_S5_E_EEEEvS7_RKT_EUliE_EEviT1_,(.L_x_17836 - _ZN2at6native18elementwise_kernelILi128ELi4EZNS0_15gpu_kernel_implINS0_13AUnaryFunctorIN3c108BFloat16ES5_S5_ZZZNS0_17atan2_kernel_cudaERNS_18TensorIteratorBaseEENKUlvE_clEvENKUlvE2_clEvEUlS5_S5_E_EEEEvS7_RKT_EUliE_EEviT1_)
        .other          _ZN2at6native18elementwise_kernelILi128ELi4EZNS0_15gpu_kernel_implINS0_13AUnaryFunctorIN3c108BFloat16ES5_S5_ZZZNS0_17atan2_kernel_cudaERNS_18TensorIteratorBaseEENKUlvE_clEvENKUlvE2_clEvEUlS5_S5_E_EEEEvS7_RKT_EUliE_EEviT1_,@"STO_CUDA_ENTRY STV_DEFAULT"
_ZN2at6native18elementwise_kernelILi128ELi4EZNS0_15gpu_kernel_implINS0_13AUnaryFunctorIN3c108BFloat16ES5_S5_ZZZNS0_17atan2_kernel_cudaERNS_18TensorIteratorBaseEENKUlvE_clEvENKUlvE2_clEvEUlS5_S5_E_EEEEvS7_RKT_EUliE_EEviT1_:
.text._ZN2at6native18elementwise_kernelILi128ELi4EZNS0_15gpu_kernel_implINS0_13AUnaryFunctorIN3c108BFloat16ES5_S5_ZZZNS0_17atan2_kernel_cudaERNS_18TensorIteratorBaseEENKUlvE_clEvENKUlvE2_clEvEUlS5_S5_E_EEEEvS7_RKT_EUliE_EEviT1_:
        /* <DEDUP_REMOVED lines=320> */
.L_x_8265:
        /* <DEDUP_REMOVED lines=19> */
.L_x_8269:
[----:B------:R-:W2:Y:S02]  /*1530*/  LDG.E.U8 R2, desc[UR36][R2.64] ;  /* 0x0000002402027981 */ /* 0x000ea4000c1e1100 */
[----:B--2---:R-:W-:-:S04]  /*1540*/  I2FP.F32.U32 R0, R2 ;  /* 0x0000000200007245 */ /* 0x004fc80000201000 */
[----:B------:R-:W-:-:S04]  /*1550*/  F2FP.BF16.F32.PACK_AB R0, RZ, R0 ;  /* 0x00000000ff00723e */ /* 0x000fc800000010ff */
[----:B------:R-:W-:Y:S01]  /*1560*/  PRMT R11, R0, 0x7610, R11 ;  /* 0x00007610000b7816 */ /* 0x000fe2000000000b */
[----:B------:R-:W-:Y:S06]  /*1570*/  BRA `(.L_x_8271) ;  /* 0x0000000c00c07947 */ /* 0x000fec0003800000 */
.L_x_8268:
        /* <DEDUP_REMOVED lines=11> */
.L_x_8273:
[----:B------:R-:W2:Y:S02]  /*1630*/  LDG.E R2, desc[UR36][R2.64] ;  /* 0x0000002402027981 */ /* 0x000ea4000c1e1900 */
[----:B--2---:R-:W-:-:S04]  /*1640*/  I2FP.F32.S32 R0, R2 ;  /* 0x0000000200007245 */ /* 0x004fc80000201400 */
[----:B------:R-:W-:-:S04]  /*1650*/  F2FP.BF16.F32.PACK_AB R0, RZ, R0 ;  /* 0x00000000ff00723e */ /* 0x000fc800000010ff */
[----:B------:R-:W-:Y:S01]  /*1660*/  PRMT R11, R0, 0x7610, R11 ;  /* 0x00007610000b7816 */ /* 0x000fe2000000000b */
[----:B------:R-:W-:Y:S06]  /*1670*/  BRA `(.L_x_8271) ;  /* 0x0000000c00807947 */ /* 0x000fec0003800000 */
.L_x_8272:
[----:B------:R-:W2:Y:S02]  /*1680*/  LDG.E.U16 R2, desc[UR36][R2.64] ;  /* 0x0000002402027981 */ /* 0x000ea4000c1e1500 */
[----:B--2---:R-:W0:Y:S02]  /*1690*/  I2F.S16 R0, R2 ;  /* 0x0000000200007306 */ /* 0x004e240000101400 */
[----:B0-----:R-:W-:-:S04]  /*16a0*/  F2FP.BF16.F32.PACK_AB R0, RZ, R0 ;  /* 0x00000000ff00723e */ /* 0x001fc800000010ff */
[----:B------:R-:W-:Y:S01]  /*16b0*/  PRMT R11, R0, 0x7610, R11 ;  /* 0x00007610000b7816 */ /* 0x000fe2000000000b */
[----:B------:R-:W-:Y:S06]  /*16c0*/  BRA `(.L_x_8271) ;  /* 0x0000000c006c7947 */ /* 0x000fec0003800000 */
.L_x_8267:
        /* <DEDUP_REMOVED lines=9> */
.L_x_8275:
[----:B------:R-:W2:Y:S02]  /*1760*/  LDG.E.U16 R0, desc[UR36][R2.64] ;  /* 0x0000002402007981 */ /* 0x000ea4000c1e1500 */
[----:B--2---:R-:W-:-:S05]  /*1770*/  HADD2.F32 R0, -RZ, R0.H0_H0 ;  /* 0x20000000ff007230 */ /* 0x004fca0000004100 */
[----:B------:R-:W-:-:S04]  /*1780*/  F2FP.BF16.F32.PACK_AB R0, RZ, R0 ;  /* 0x00000000ff00723e */ /* 0x000fc800000010ff */
[----:B------:R-:W-:Y:S01]  /*1790*/  PRMT R11, R0, 0x7610, R11 ;  /* 0x00007610000b7816 */ /* 0x000fe2000000000b */
[----:B------:R-:W-:Y:S06]  /*17a0*/  BRA `(.L_x_8271) ;  /* 0x0000000c00347947 */ /* 0x000fec0003800000 */
.L_x_8274:
        /* <DEDUP_REMOVED lines=9> */
.L_x_8277:
[----:B------:R-:W2:Y:S02]  /*1840*/  LDG.E.U16 R2, desc[UR36][R2.64] ;  /* 0x0000002402027981 */ /* 0x000ea4000c1e1500 */
[----:B--2---:R-:W-:-:S05]  /*1850*/  HADD2.F32 R0, -RZ, R2.H0_H0 ;  /* 0x20000002ff007230 */ /* 0x004fca0000004100 */
[----:B------:R-:W-:-:S04]  /*1860*/  F2FP.BF16.F32.PACK_AB R0, RZ, R0 ;  /* 0x00000000ff00723e */ /* 0x000fc800000010ff */
[----:B------:R-:W-:Y:S01]  /*1870*/  PRMT R11, R0, 0x7610, R11 ;  /* 0x00007610000b7816 */ /* 0x000fe2000000000b */
[----:B------:R-:W-:Y:S06]  /*1880*/  BRA `(.L_x_8271) ;  /* 0x0000000800fc7947 */ /* 0x000fec0003800000 */
.L_x_8276:
        /* <DEDUP_REMOVED lines=9> */
.L_x_8266:
        /* <DEDUP_REMOVED lines=14> */
.L_x_8280:
        /* <DEDUP_REMOVED lines=9> */
.L_x_8279:
        /* <DEDUP_REMOVED lines=27> */
.L_x_8282:
        /* <DEDUP_REMOVED lines=14> */
.L_x_8281:
[----:B------:R0:W5:Y:S01]  /*1d20*/  LDG.E.U16 R11, desc[UR36][R2.64] ;  /* 0x00000024020b7981 */ /* 0x000162000c1e1500 */
[----:B------:R-:W-:Y:S05]  /*1d30*/  BRA `(.L_x_8271) ;  /* 0x0000000400d07947 */ /* 0x000fea0003800000 */
.L_x_8278:
        /* <DEDUP_REMOVED lines=13> */
.L_x_8285:
        /* <DEDUP_REMOVED lines=21> */
.L_x_8289:
[----:B------:R-:W-:Y:S05]  /*1f60*/  BSYNC.RECONVERGENT B1 ;  /* 0x0000000000017941 */ /* 0x000fea0003800200 */
.L_x_8288:
[----:B------:R-:W-:Y:S01]  /*1f70*/  IMAD.SHL.U32 R0, R0, 0x100000, RZ ;  /* 0x0010000000007824 */ /* 0x000fe200078e00ff */
[----:B------:R-:W-:-:S04]  /*1f80*/  LEA R2, R2, 0x3b800000, 0x17 ;  /* 0x3b80000002027811 */ /* 0x000fc800078eb8ff */
[----:B------:R-:W-:-:S07]  /*1f90*/  LOP3.LUT R0, R2, R0, R7, 0xfe, !PT ;  /* 0x0000000002007212 */ /* 0x000fce00078efe07 */
.L_x_8287:
[----:B------:R-:W-:Y:S05]  /*1fa0*/  BSYNC.RECONVERGENT B0 ;  /* 0x0000000000007941 */ /* 0x000fea0003800200 */
.L_x_8286:
[----:B------:R-:W-:-:S04]  /*1fb0*/  F2FP.BF16.F32.PACK_AB R0, RZ, R0 ;  /* 0x00000000ff00723e */ /* 0x000fc800000010ff */
[----:B------:R-:W-:Y:S01]  /*1fc0*/  PRMT R11, R0, 0x7610, R11 ;  /* 0x00007610000b7816 */ /* 0x000fe2000000000b */
[----:B------:R-:W-:Y:S06]  /*1fd0*/  BRA `(.L_x_8271) ;  /* 0x0000000400287947 */ /* 0x000fec0003800000 */
.L_x_8284:
        /* <DEDUP_REMOVED lines=21> */
.L_x_8293:
[----:B------:R-:W-:Y:S05]  /*2130*/  BSYNC.RECONVERGENT B1 ;  /* 0x0000000000017941 */ /* 0x000fea0003800200 */
.L_x_8292:
[----:B------:R-:W-:Y:S02]  /*2140*/  SHF.L.U32 R0, R0, 0x15, RZ ;  /* 0x0000001500007819 */ /* 0x000fe400000006ff */
[----:B------:R-:W-:-:S04]  /*2150*/  LEA R2, R2, 0x37800000, 0x17 ;  /* 0x3780000002027811 */ /* 0x000fc800078eb8ff */
[----:B------:R-:W-:-:S07]  /*2160*/  LOP3.LUT R0, R2, R0, R7, 0xfe, !PT ;  /* 0x0000000002007212 */ /* 0x000fce00078efe07 */
.L_x_8291:
[----:B------:R-:W-:Y:S05]  /*2170*/  BSYNC.RECONVERGENT B0 ;  /* 0x0000000000007941 */ /* 0x000fea0003800200 */
.L_x_8290:
[----:B------:R-:W-:-:S04]  /*2180*/  F2FP.BF16.F32.PACK_AB R0, RZ, R0 ;  /* 0x00000000ff00723e */ /* 0x000fc800000010ff */
[----:B------:R-:W-:Y:S01]  /*2190*/  PRMT R11, R0, 0x7610, R11 ;  /* 0x00007610000b7816 */ /* 0x000fe2000000000b */
[----:B------:R-:W-:Y:S06]  /*21a0*/  BRA `(.L_x_8271) ;  /* 0x0000000000b47947 */ /* 0x000fec0003800000 */
.L_x_8283:
[----:B------:R-:W-:-:S09]  /*21b0*/  UISETP.NE.AND UP0, UPT, UR4, 0x1c, UPT ;  /* 0x0000001c0400788c */ /* 0x000fd2000bf05270 */
[----:B------:R-:W-:Y:S05]  /*21c0*/  BRA.U !UP0, `(.L_x_8294) ;  /* 0x00000001089c7547 */ /* 0x000fea000b800000 */
[----:B------:R-:W-:-:S09]  /*21d0*/  UISETP.NE.AND UP0, UPT, UR4, 0x1d, UPT ;  /* 0x0000001d0400788c */ /* 0x000fd2000bf05270 */
[----:B------:R-:W-:Y:S05]  /*21e0*/  BRA.U !UP0, `(.L_x_8295) ;  /* 0x0000000108807547 */ /* 0x000fea000b800000 */
[----:B------:R-:W-:-:S09]  /*21f0*/  UISETP.NE.AND UP0, UPT, UR4, 0x2c, UPT ;  /* 0x0000002c0400788c */ /* 0x000fd2000bf05270 */
[----:B------:R-:W-:Y:S05]  /*2200*/  BRA.U !UP0, `(.L_x_8296) ;  /* 0x0000000108487547 */ /* 0x000fea000b800000 */
.L_x_8270:
        /* <DEDUP_REMOVED lines=16> */
.L_x_8297:
[----:B------:R-:W-:Y:S01]  /*2310*/  PRMT R11, RZ, 0x7610, R11 ;  /* 0x00007610ff0b7816 */ /* 0x000fe2000000000b */
[----:B------:R-:W-:Y:S06]  /*2320*/  BRA `(.L_x_8271) ;  /* 0x0000000000547947 */ /* 0x000fec0003800000 */
.L_x_8296:
        /* <DEDUP_REMOVED lines=8> */
.L_x_8299:
[----:B------:R-:W-:Y:S05]  /*23b0*/  BSYNC.RECONVERGENT B0 ;  /* 0x0000000000007941 */ /* 0x000fea0003800200 */
.L_x_8298:
[----:B------:R-:W-:-:S04]  /*23c0*/  F2FP.BF16.F32.PACK_AB R0, RZ, R0 ;  /* 0x00000000ff00723e */ /* 0x000fc800000010ff */
[----:B------:R-:W-:Y:S01]  /*23d0*/  PRMT R11, R0, 0x7610, R11 ;  /* 0x00007610000b7816 */ /* 0x000fe2000000000b */
[----:B------:R-:W-:Y:S06]  /*23e0*/  BRA `(.L_x_8271) ;  /* 0x0000000000247947 */ /* 0x000fec0003800000 */
.L_x_8295:
[----:B------:R-:W2:Y:S02]  /*23f0*/  LDG.E.64 R2, desc[UR36][R2.64] ;  /* 0x0000002402027981 */ /* 0x000ea4000c1e1b00 */
[----:B--2---:R-:W0:Y:S02]  /*2400*/  I2F.U64 R0, R2 ;  /* 0x0000000200007312 */ /* 0x004e240000301000 */
[----:B0-----:R-:W-:-:S04]  /*2410*/  F2FP.BF16.F32.PACK_AB R0, RZ, R0 ;  /* 0x00000000ff00723e */ /* 0x001fc800000010ff */
[----:B------:R-:W-:Y:S01]  /*2420*/  PRMT R11, R0, 0x7610, R11 ;  /* 0x00007610000b7816 */ /* 0x000fe2000000000b */
[----:B------:R-:W-:Y:S06]  /*2430*/  BRA `(.L_x_8271) ;  /* 0x0000000000107947 */ /* 0x000fec0003800000 */
.L_x_8294:
[----:B------:R-:W2:Y:S02]  /*2440*/  LDG.E R2, desc[UR36][R2.64] ;  /* 0x0000002402027981 */ /* 0x000ea4000c1e1900 */
[----:B--2---:R-:W-:-:S04]  /*2450*/  I2FP.F32.U32 R0, R2 ;  /* 0x0000000200007245 */ /* 0x004fc80000201000 */
[----:B------:R-:W-:-:S04]  /*2460*/  F2FP.BF16.F32.PACK_AB R0, RZ, R0 ;  /* 0x00000000ff00723e */ /* 0x000fc800000010ff */
[----:B------:R-:W-:-:S07]  /*2470*/  PRMT R11, R0, 0x7610, R11 ;  /* 0x00007610000b7816 */ /* 0x000fce000000000b */
.L_x_8271:
        /* <DEDUP_REMOVED lines=20> */
[----:B------:R-:W-:Y:S05]  /*25c0*/  CALL.REL.NOINC `($__internal_14_$__cuda_sm3x_div_rn_ftz_f32_slowpath) ;  /* 0x000000b000587944 */ /* 0x000fea0003c00000 */
[----:B------:R-:W-:-:S07]  /*25d0*/  MOV R4, R9 ;  /* 0x0000000900047202 */ /* 0x000fce0000000f00 */
.L_x_8301:
[----:B------:R-:W-:Y:S05]  /*25e0*/  BSYNC.RECONVERGENT B1 ;  /* 0x0000000000017941 */ /* 0x000fea0003800200 */
.L_x_8300:
        /* <DEDUP_REMOVED lines=43> */
.L_x_8305:
[----:B-1----:R-:W-:-:S06]  /*28a0*/  IMAD.U32 R5, R5, 0x10000, RZ ;  /* 0x0001000005057824 */ /* 0x002fcc00078e00ff */
[----:B------:R-:W1:Y:S02]  /*28b0*/  F2I.S64.TRUNC R4, R5 ;  /* 0x0000000500047311 */ /* 0x000e64000020d900 */
[----:B-1----:R1:W-:Y:S01]  /*28c0*/  STG.E.U8 desc[UR36][R2.64], R4 ;  /* 0x0000000402007986 */ /* 0x0023e2000c101124 */
[----:B------:R-:W-:Y:S05]  /*28d0*/  BRA `(.L_x_8307) ;  /* 0x0000000c00707947 */ /* 0x000fea0003800000 */
.L_x_8304:
        /* <DEDUP_REMOVED lines=10> */
.L_x_8309:
[----:B-1----:R-:W-:-:S06]  /*2980*/  IMAD.U32 R5, R5, 0x10000, RZ ;  /* 0x0001000005057824 */ /* 0x002fcc00078e00ff */
[----:B------:R-:W1:Y:S02]  /*2990*/  F2I.FTZ.TRUNC.NTZ R5, R5 ;  /* 0x0000000500057305 */ /* 0x000e64000021f100 */
[----:B-1----:R1:W-:Y:S01]  /*29a0*/  STG.E desc[UR36][R2.64], R5 ;  /* 0x0000000502007986 */ /* 0x0023e2000c101924 */
[----:B------:R-:W-:Y:S05]  /*29b0*/  BRA `(.L_x_8307) ;  /* 0x0000000c00387947 */ /* 0x000fea0003800000 */
.L_x_8308:
[----:B-1----:R-:W-:-:S06]  /*29c0*/  SHF.L.U32 R5, R5, 0x10, RZ ;  /* 0x0000001005057819 */ /* 0x002fcc00000006ff */
[----:B------:R-:W1:Y:S02]  /*29d0*/  F2I.FTZ.TRUNC.NTZ R5, R5 ;  /* 0x0000000500057305 */ /* 0x000e64000021f100 */
[----:B-1----:R1:W-:Y:S01]  /*29e0*/  STG.E.U16 desc[UR36][R2.64], R5 ;  /* 0x0000000502007986 */ /* 0x0023e2000c101524 */
[----:B------:R-:W-:Y:S05]  /*29f0*/  BRA `(.L_x_8307) ;  /* 0x0000000c00287947 */ /* 0x000fea0003800000 */
.L_x_8303:
        /* <DEDUP_REMOVED lines=9> */
.L_x_8311:
[----:B-1----:R-:W-:-:S05]  /*2a90*/  IMAD.U32 R0, R5, 0x10000, RZ ;  /* 0x0001000005007824 */ /* 0x002fca00078e00ff */
[----:B------:R-:W-:-:S05]  /*2aa0*/  F2FP.F16.F32.PACK_AB R0, RZ, R0 ;  /* 0x00000000ff00723e */ /* 0x000fca00000000ff */
[----:B------:R1:W-:Y:S01]  /*2ab0*/  STG.E.U16 desc[UR36][R2.64], R0 ;  /* 0x0000000002007986 */ /* 0x0003e2000c101524 */
[----:B------:R-:W-:Y:S05]  /*2ac0*/  BRA `(.L_x_8307) ;  /* 0x0000000800f47947 */ /* 0x000fea0003800000 */
.L_x_8310:
        /* <DEDUP_REMOVED lines=10> */
.L_x_8313:
[----:B-1----:R-:W-:-:S05]  /*2b70*/  IMAD.U32 R5, R5, 0x10000, RZ ;  /* 0x0001000005057824 */ /* 0x002fca00078e00ff */
[----:B------:R-:W-:-:S04]  /*2b80*/  F2FP.F16.F32.PACK_AB R5, RZ, R5 ;  /* 0x00000005ff05723e */ /* 0x000fc800000000ff */
[----:B------:R-:W-:-:S05]  /*2b90*/  PRMT R5, R5, 0x5410, RZ ;  /* 0x0000541005057816 */ /* 0x000fca00000000ff */
[----:B------:R1:W-:Y:S01]  /*2ba0*/  STG.E desc[UR36][R2.64], R5 ;  /* 0x0000000502007986 */ /* 0x0003e2000c101924 */
[----:B------:R-:W-:Y:S05]  /*2bb0*/  BRA `(.L_x_8307) ;  /* 0x0000000800b87947 */ /* 0x000fea0003800000 */
.L_x_8312:
[----:B-1----:R-:W-:-:S04]  /*2bc0*/  IMAD.U32 R4, R5, 0x10000, RZ ;  /* 0x0001000005047824 */ /* 0x002fc800078e00ff */
[----:B------:R-:W-:-:S06]  /*2bd0*/  FMUL.FTZ R4, R4, 1 ;  /* 0x3f80000004047820 */ /* 0x000fcc0000410000 */
[----:B------:R-:W1:Y:S02]  /*2be0*/  F2F.F64.F32 R4, R4 ;  /* 0x0000000400047310 */ /* 0x000e640000201800 */
[----:B-1----:R1:W-:Y:S01]  /*2bf0*/  STG.E.64 desc[UR36][R2.64], R4 ;  /* 0x0000000402007986 */ /* 0x0023e2000c101b24 */
[----:B------:R-:W-:Y:S05]  /*2c00*/  BRA `(.L_x_8307) ;  /* 0x0000000800a47947 */ /* 0x000fea0003800000 */
.L_x_8302:
        /* <DEDUP_REMOVED lines=13> */
.L_x_8316:
[----:B-1----:R-:W-:Y:S02]  /*2ce0*/  SHF.L.U32 R5, R5, 0x10, RZ ;  /* 0x0000001005057819 */ /* 0x002fe400000006ff */
[----:B------:R-:W-:-:S03]  /*2cf0*/  CS2R R6, SRZ ;  /* 0x0000000000067805 */ /* 0x000fc6000001ff00 */
[----:B------:R-:W-:-:S06]  /*2d00*/  FMUL.FTZ R5, R5, 1 ;  /* 0x3f80000005057820 */ /* 0x000fcc0000410000 */
[----:B------:R-:W1:Y:S02]  /*2d10*/  F2F.F64.F32 R4, R5 ;  /* 0x0000000500047310 */ /* 0x000e640000201800 */
[----:B-1----:R1:W-:Y:S01]  /*2d20*/  STG.E.128 desc[UR36][R2.64], R4 ;  /* 0x0000000402007986 */ /* 0x0023e2000c101d24 */
[----:B------:R-:W-:Y:S05]  /*2d30*/  BRA `(.L_x_8307) ;  /* 0x0000000800587947 */ /* 0x000fea0003800000 */
.L_x_8315:
        /* <DEDUP_REMOVED lines=19> */
.L_x_8320:
[----:B------:R-:W-:Y:S05]  /*2e70*/  BSYNC.RECONVERGENT B0 ;  /* 0x0000000000007941 */ /* 0x000fea0003800200 */
.L_x_8319:
[----:B------:R-:W-:-:S05]  /*2e80*/  LOP3.LUT R5, R0, 0x80, R5, 0xf8, !PT ;  /* 0x0000008000057812 */ /* 0x000fca00078ef805 */
[----:B------:R1:W-:Y:S01]  /*2e90*/  STG.E.U8 desc[UR36][R2.64], R5 ;  /* 0x0000000502007986 */ /* 0x0003e2000c101124 */
[----:B------:R-:W-:Y:S05]  /*2ea0*/  BRA `(.L_x_8307) ;  /* 0x0000000400fc7947 */ /* 0x000fea0003800000 */
.L_x_8318:
        /* <DEDUP_REMOVED lines=15> */
.L_x_8322:
[----:B------:R-:W-:Y:S05]  /*2fa0*/  BSYNC.RECONVERGENT B0 ;  /* 0x0000000000007941 */ /* 0x000fea0003800200 */
.L_x_8321:
[----:B------:R-:W-:-:S05]  /*2fb0*/  LOP3.LUT R5, R0, 0x80, R5, 0xf8, !PT ;  /* 0x0000008000057812 */ /* 0x000fca00078ef805 */
[----:B------:R1:W-:Y:S01]  /*2fc0*/  STG.E.U8 desc[UR36][R2.64], R5 ;  /* 0x0000000502007986 */ /* 0x0003e2000c101124 */
[----:B------:R-:W-:Y:S05]  /*2fd0*/  BRA `(.L_x_8307) ;  /* 0x0000000400b07947 */ /* 0x000fea0003800000 */
.L_x_8317:
[----:B-1----:R1:W-:Y:S01]  /*2fe0*/  STG.E.U16 desc[UR36][R2.64], R5 ;  /* 0x0000000502007986 */ /* 0x0023e2000c101524 */
[----:B------:R-:W-:Y:S05]  /*2ff0*/  BRA `(.L_x_8307) ;  /* 0x0000000400a87947 */ /* 0x000fea0003800000 */
.L_x_8314:
        /* <DEDUP_REMOVED lines=12> */
.L_x_8325:
        /* <DEDUP_REMOVED lines=13> */
.L_x_8328:
[----:B------:R-:W-:-:S04]  /*3190*/  SHF.R.U32.HI R0, RZ, 0x14, R5 ;  /* 0x00000014ff007819 */ /* 0x000fc80000011605 */
[----:B------:R-:W-:-:S04]  /*31a0*/  LOP3.LUT R0, R0, 0x1, RZ, 0xc0, !PT ;  /* 0x0000000100007812 */ /* 0x000fc800078ec0ff */
[----:B------:R-:W-:-:S04]  /*31b0*/  IADD3 R0, PT, PT, R5, 0x487ffff, R0 ;  /* 0x0487ffff05007810 */ /* 0x000fc80007ffe000 */
[----:B------:R-:W-:-:S04]  /*31c0*/  SHF.R.U32.HI R0, RZ, 0x14, R0 ;  /* 0x00000014ff007819 */ /* 0x000fc80000011600 */
[----:B------:R-:W-:-:S07]  /*31d0*/  LOP3.LUT R4, R0, 0xff, RZ, 0xc0, !PT ;  /* 0x000000ff00047812 */ /* 0x000fce00078ec0ff */
.L_x_8329:
[----:B------:R-:W-:-:S04]  /*31e0*/  SHF.R.U32.HI R5, RZ, 0x18, R5 ;  /* 0x00000018ff057819 */ /* 0x000fc80000011605 */
[----:B------:R-:W-:-:S04]  /*31f0*/  LOP3.LUT R4, R4, 0x80, R5, 0xf8, !PT ;  /* 0x0000008004047812 */ /* 0x000fc800078ef805 */
[----:B------:R-:W-:-:S07]  /*3200*/  PRMT R0, R4, 0x7610, R0 ;  /* 0x0000761004007816 */ /* 0x000fce0000000000 */
.L_x_8327:
[----:B------:R-:W-:Y:S05]  /*3210*/  BSYNC.RECONVERGENT B0 ;  /* 0x0000000000007941 */ /* 0x000fea0003800200 */
.L_x_8326:
[----:B------:R2:W-:Y:S01]  /*3220*/  STG.E.U8 desc[UR36][R2.64], R0 ;  /* 0x0000000002007986 */ /* 0x0005e2000c101124 */
[----:B------:R-:W-:Y:S05]  /*3230*/  BRA `(.L_x_8307) ;  /* 0x0000000400187947 */ /* 0x000fea0003800000 */
.L_x_8324:
        /* <DEDUP_REMOVED lines=13> */
.L_x_8332:
[----:B------:R-:W-:-:S04]  /*3310*/  SHF.R.U32.HI R0, RZ, 0x15, R5 ;  /* 0x00000015ff007819 */ /* 0x000fc80000011605 */
[----:B------:R-:W-:-:S04]  /*3320*/  LOP3.LUT R0, R0, 0x1, RZ, 0xc0, !PT ;  /* 0x0000000100007812 */ /* 0x000fc800078ec0ff */
[----:B------:R-:W-:-:S04]  /*3330*/  IADD3 R0, PT, PT, R5, 0x88fffff, R0 ;  /* 0x088fffff05007810 */ /* 0x000fc80007ffe000 */
[----:B------:R-:W-:-:S04]  /*3340*/  SHF.R.U32.HI R0, RZ, 0x15, R0 ;  /* 0x00000015ff007819 */ /* 0x000fc80000011600 */
[----:B------:R-:W-:-:S07]  /*3350*/  LOP3.LUT R4, R0, 0xff, RZ, 0xc0, !PT ;  /* 0x000000ff00047812 */ /* 0x000fce00078ec0ff */
.L_x_8333:
[----:B------:R-:W-:-:S04]  /*3360*/  SHF.R.U32.HI R5, RZ, 0x18, R5 ;  /* 0x00000018ff057819 */ /* 0x000fc80000011605 */
[----:B------:R-:W-:-:S04]  /*3370*/  LOP3.LUT R4, R4, 0x80, R5, 0xf8, !PT ;  /* 0x0000008004047812 */ /* 0x000fc800078ef805 */
[----:B------:R-:W-:-:S07]  /*3380*/  PRMT R0, R4, 0x7610, R0 ;  /* 0x0000761004007816 */ /* 0x000fce0000000000 */
.L_x_8331:
[----:B------:R-:W-:Y:S05]  /*3390*/  BSYNC.RECONVERGENT B0 ;  /* 0x0000000000007941 */ /* 0x000fea0003800200 */
.L_x_8330:
[----:B------:R3:W-:Y:S01]  /*33a0*/  STG.E.U8 desc[UR36][R2.64], R0 ;  /* 0x0000000002007986 */ /* 0x0007e2000c101124 */
[----:B------:R-:W-:Y:S05]  /*33b0*/  BRA `(.L_x_8307) ;  /* 0x0000000000b87947 */ /* 0x000fea0003800000 */
.L_x_8323:
[----:B------:R-:W-:-:S09]  /*33c0*/  UISETP.NE.AND UP0, UPT, UR4, 0x1c, UPT ;  /* 0x0000001c0400788c */ /* 0x000fd2000bf05270 */
[----:B------:R-:W-:Y:S05]  /*33d0*/  BRA.U !UP0, `(.L_x_8334) ;  /* 0x0000000108a47547 */ /* 0x000fea000b800000 */
[----:B------:R-:W-:-:S09]  /*33e0*/  UISETP.NE.AND UP0, UPT, UR4, 0x1d, UPT ;  /* 0x0000001d0400788c */ /* 0x000fd2000bf05270 */
[----:B------:R-:W-:Y:S05]  /*33f0*/  BRA.U !UP0, `(.L_x_8335) ;  /* 0x00000001088c7547 */ /* 0x000fea000b800000 */
[----:B------:R-:W-:-:S09]  /*3400*/  UISETP.NE.AND UP0, UPT, UR4, 0x2c, UPT ;  /* 0x0000002c0400788c */ /* 0x000fd2000bf05270 */
[----:B------:R-:W-:Y:S05]  /*3410*/  BRA.U !UP0, `(.L_x_8336) ;  /* 0x0000000108447547 */ /* 0x000fea000b800000 */
.L_x_8306:
        /* <DEDUP_REMOVED lines=16> */
.L_x_8337:
[----:B------:R-:W-:Y:S05]  /*3520*/  BRA `(.L_x_8307) ;  /* 0x00000000005c7947 */ /* 0x000fea0003800000 */
.L_x_8336:
        /* <DEDUP_REMOVED lines=16> */
.L_x_8335:
[----:B-1----:R-:W-:-:S06]  /*3630*/  SHF.L.U32 R5, R5, 0x10, RZ ;  /* 0x0000001005057819 */ /* 0x002fcc00000006ff */
[----:B------:R-:W1:Y:S02]  /*3640*/  F2I.U64.TRUNC R4, R5 ;  /* 0x0000000500047311 */ /* 0x000e64000020d800 */
[----:B-1----:R1:W-:Y:S01]  /*3650*/  STG.E.64 desc[UR36][R2.64], R4 ;  /* 0x0000000402007986 */ /* 0x0023e2000c101b24 */
[----:B------:R-:W-:Y:S05]  /*3660*/  BRA `(.L_x_8307) ;  /* 0x00000000000c7947 */ /* 0x000fea0003800000 */
.L_x_8334:
[----:B-1----:R-:W-:-:S06]  /*3670*/  IMAD.U32 R5, R5, 0x10000, RZ ;  /* 0x0001000005057824 */ /* 0x002fcc00078e00ff */
[----:B------:R-:W1:Y:S02]  /*3680*/  F2I.FTZ.U32.TRUNC.NTZ R5, R5 ;  /* 0x0000000500057305 */ /* 0x000e64000021f000 */
[----:B-1----:R4:W-:Y:S02]  /*3690*/  STG.E desc[UR36][R2.64], R5 ;  /* 0x0000000502007986 */ /* 0x0029e4000c101924 */
.L_x_8307:
[----:B------:R-:W-:-:S07]  /*36a0*/  VIADD R17, R17, 0x80 ;  /* 0x0000008011117836 */ /* 0x000fce0000000000 */
.L_x_8264:
[----:B0-----:R-:W-:Y:S05]  /*36b0*/  BSYNC.RECONVERGENT B6 ;  /* 0x0000000000067941 */ /* 0x001fea0003800200 */
.L_x_8263:
        /* <DEDUP_REMOVED lines=307> */
.L_x_8340:
        /* <DEDUP_REMOVED lines=19> */
.L_x_8344:
[----:B------:R-:W2:Y:S02]  /*4b20*/  LDG.E.U8 R2, desc[UR36][R2.64] ;  /* 0x0000002402027981 */ /* 0x000ea4000c1e1100 */
[----:B--2---:R-:W-:-:S04]  /*4b30*/  I2FP.F32.U32 R0, R2 ;  /* 0x0000000200007245 */ /* 0x004fc80000201000 */
[----:B------:R-:W-:-:S04]  /*4b40*/  F2FP.BF16.F32.PACK_AB R0, RZ, R0 ;  /* 0x00000000ff00723e */ /* 0x000fc800000010ff */
[----:B------:R-:W-:Y:S01]  /*4b50*/  PRMT R11, R0, 0x7610, R11 ;  /* 0x00007610000b7816 */ /* 0x000fe2000000000b */
[----:B------:R-:W-:Y:S06]  /*4b60*/  BRA `(.L_x_8346) ;  /* 0x0000000c00c07947 */ /* 0x000fec0003800000 */
.L_x_8343:
        /* <DEDUP_REMOVED lines=11> */
.L_x_8348:
[----:B------:R-:W2:Y:S02]  /*4c20*/  LDG.E R2, desc[UR36][R2.64] ;  /* 0x0000002402027981 */ /* 0x000ea4000c1e1900 */
[----:B--2---:R-:W-:-:S04]  /*4c30*/  I2FP.F32.S32 R0, R2 ;  /* 0x0000000200007245 */ /* 0x004fc80000201400 */
[----:B------:R-:W-:-:S04]  /*4c40*/  F2FP.BF16.F32.PACK_AB R0, RZ, R0 ;  /* 0x00000000ff00723e */ /* 0x000fc800000010ff */
[----:B------:R-:W-:Y:S01]  /*4c50*/  PRMT R11, R0, 0x7610, R11 ;  /* 0x00007610000b7816 */ /* 0x000fe2000000000b */
[----:B------:R-:W-:Y:S06]  /*4c60*/  BRA `(.L_x_8346) ;  /* 0x0000000c00807947 */ /* 0x000fec0003800000 */
.L_x_8347:
[----:B------:R-:W2:Y:S02]  /*4c70*/  LDG.E.U16 R2, desc[UR36][R2.64] ;  /* 0x0000002402027981 */ /* 0x000ea4000c1e1500 */
[----:B--2---:R-:W0:Y:S02]  /*4c80*/  I2F.S16 R0, R2 ;  /* 0x0000000200007306 */ /* 0x004e240000101400 */
[----:B0-----:R-:W-:-:S04]  /*4c90*/  F2FP.BF16.F32.PACK_AB R0, RZ, R0 ;  /* 0x00000000ff00723e */ /* 0x001fc800000010ff */
[----:B------:R-:W-:Y:S01]  /*4ca0*/  PRMT R11, R0, 0x7610, R11 ;  /* 0x00007610000b7816 */ /* 0x000fe2000000000b */
[----:B------:R-:W-:Y:S06]  /*4cb0*/  BRA `(.L_x_8346) ;  /* 0x0000000c006c7947 */ /* 0x000fec0003800000 */
.L_x_8342:
        /* <DEDUP_REMOVED lines=9> */
.L_x_8350:
[----:B------:R-:W2:Y:S02]  /*4d50*/  LDG.E.U16 R0, desc[UR36][R2.64] ;  /* 0x0000002402007981 */ /* 0x000ea4000c1e1500 */
[----:B--2---:R-:W-:-:S05]  /*4d60*/  HADD2.F32 R0, -RZ, R0.H0_H0 ;  /* 0x20000000ff007230 */ /* 0x004fca0000004100 */
[----:B------:R-:W-:-:S04]  /*4d70*/  F2FP.BF16.F32.PACK_AB R0, RZ, R0 ;  /* 0x00000000ff00723e */ /* 0x000fc800000010ff */
[----:B------:R-:W-:Y:S01]  /*4d80*/  PRMT R11, R0, 0x7610, R11 ;  /* 0x00007610000b7816 */ /* 0x000fe2000000000b */
[----:B------:R-:W-:Y:S06]  /*4d90*/  BRA `(.L_x_8346) ;  /* 0x0000000c00347947 */ /* 0x000fec0003800000 */
.L_x_8349:
        /* <DEDUP_REMOVED lines=9> */
.L_x_8352:
[----:B------:R-:W2:Y:S02]  /*4e30*/  LDG.E.U16 R2, desc[UR36][R2.64] ;  /* 0x0000002402027981 */ /* 0x000ea4000c1e1500 */
[----:B--2---:R-:W-:-:S05]  /*4e40*/  HADD2.F32 R0, -RZ, R2.H0_H0 ;  /* 0x20000002ff007230 */ /* 0x004fca0000004100 */
[----:B------:R-:W-:-:S04]  /*4e50*/  F2FP.BF16.F32.PACK_AB R0, RZ, R0 ;  /* 0x00000000ff00723e */ /* 0x000fc800000010ff */
[----:B------:R-:W-:Y:S01]  /*4e60*/  PRMT R11, R0, 0x7610, R11 ;  /* 0x00007610000b7816 */ /* 0x000fe2000000000b */
[----:B------:R-:W-:Y:S06]  /*4e70*/  BRA `(.L_x_8346) ;  /* 0x0000000800fc7947 */ /* 0x000fec0003800000 */
.L_x_8351:
        /* <DEDUP_REMOVED lines=9> */
.L_x_8341:
        /* <DEDUP_REMOVED lines=14> */
.L_x_8355:
        /* <DEDUP_REMOVED lines=9> */
.L_x_8354:
        /* <DEDUP_REMOVED lines=27> */
.L_x_8357:
        /* <DEDUP_REMOVED lines=14> */
.L_x_8356:
[----:B------:R0:W5:Y:S01]  /*5310*/  LDG.E.U16 R11, desc[UR36][R2.64] ;  /* 0x00000024020b7981 */ /* 0x000162000c1e1500 */
[----:B------:R-:W-:Y:S05]  /*5320*/  BRA `(.L_x_8346) ;  /* 0x0000000400d07947 */ /* 0x000fea0003800000 */
.L_x_8353:
        /* <DEDUP_REMOVED lines=13> */
.L_x_8360:
        /* <DEDUP_REMOVED lines=21> */
.L_x_8364:
[----:B------:R-:W-:Y:S05]  /*5550*/  BSYNC.RECONVERGENT B1 ;  /* 0x0000000000017941 */ /* 0x000fea0003800200 */
.L_x_8363:
[----:B------:R-:W-:Y:S01]  /*5560*/  IMAD.SHL.U32 R0, R0, 0x100000, RZ ;  /* 0x0010000000007824 */ /* 0x000fe200078e00ff */
[----:B------:R-:W-:-:S04]  /*5570*/  LEA R2, R2, 0x3b800000, 0x17 ;  /* 0x3b80000002027811 */ /* 0x000fc800078eb8ff */
[----:B------:R-:W-:-:S07]  /*5580*/  LOP3.LUT R0, R2, R0, R7, 0xfe, !PT ;  /* 0x0000000002007212 */ /* 0x000fce00078efe07 */
.L_x_8362:
[----:B------:R-:W-:Y:S05]  /*5590*/  BSYNC.RECONVERGENT B0 ;  /* 0x0000000000007941 */ /* 0x000fea0003800200 */
.L_x_8361:
[----:B------:R-:W-:-:S04]  /*55a0*/  F2FP.BF16.F32.PACK_AB R0, RZ, R0 ;  /* 0x00000000ff00723e */ /* 0x000fc800000010ff */
[----:B------:R-:W-:Y:S01]  /*55b0*/  PRMT R11, R0, 0x7610, R11 ;  /* 0x00007610000b7816 */ /* 0x000fe2000000000b */
[----:B------:R-:W-:Y:S06]  /*55c0*/  BRA `(.L_x_8346) ;  /* 0x0000000400287947 */ /* 0x000fec0003800000 */
.L_x_8359:
        /* <DEDUP_REMOVED lines=21> */
.L_x_8368:
[----:B------:R-:W-:Y:S05]  /*5720*/  BSYNC.RECONVERGENT B1 ;  /* 0x0000000000017941 */ /* 0x000fea0003800200 */
.L_x_8367:
[----:B------:R-:W-:Y:S01]  /*5730*/  IMAD.SHL.U32 R0, R0, 0x200000, RZ ;  /* 0x0020000000007824 */ /* 0x000fe200078e00ff */
[----:B------:R-:W-:-:S04]  /*5740*/  LEA R2, R2, 0x37800000, 0x17 ;  /* 0x3780000002027811 */ /* 0x000fc800078eb8ff */
[----:B------:R-:W-:-:S07]  /*5750*/  LOP3.LUT R0, R2, R0, R7, 0xfe, !PT ;  /* 0x0000000002007212 */ /* 0x000fce00078efe07 */
.L_x_8366:
[----:B------:R-:W-:Y:S05]  /*5760*/  BSYNC.RECONVERGENT B0 ;  /* 0x0000000000007941 */ /* 0x000fea0003800200 */
.L_x_8365:
[----:B------:R-:W-:-:S04]  /*5770*/  F2FP.BF16.F32.PACK_AB R0, RZ, R0 ;  /* 0x00000000ff00723e */ /* 0x000fc800000010ff */
[----:B------:R-:W-:Y:S01]  /*5780*/  PRMT R11, R0, 0x7610, R11 ;  /* 0x00007610000b7816 */ /* 0x000fe2000000000b */
[----:B------:R-:W-:Y:S06]  /*5790*/  BRA `(.L_x_8346) ;  /* 0x0000000000b47947 */ /* 0x000fec0003800000 */
.L_x_8358:
        /* <DEDUP_REMOVED lines=14> */
.L_x_8372:
[----:B------:R-:W-:Y:S05]  /*5880*/  BSYNC.RECONVERGENT B0 ;  /* 0x0000000000007941 */ /* 0x000fea0003800200 */
.L_x_8371:
[----:B------:R-:W-:-:S04]  /*5890*/  F2FP.BF16.F32.PACK_AB R0, RZ, R0 ;  /* 0x00000000ff00723e */ /* 0x000fc800000010ff */
[----:B------:R-:W-:Y:S01]  /*58a0*/  PRMT R11, R0, 0x7610, R11 ;  /* 0x00007610000b7816 */ /* 0x000fe2000000000b */
[----:B------:R-:W-:Y:S06]  /*58b0*/  BRA `(.L_x_8346) ;  /* 0x00000000006c7947 */ /* 0x000fec0003800000 */
.L_x_8345:
        /* <DEDUP_REMOVED lines=16> */
.L_x_8373:
[----:B------:R-:W-:Y:S01]  /*59c0*/  PRMT R11, RZ, 0x7610, R11 ;  /* 0x00007610ff0b7816 */ /* 0x000fe2000000000b */
[----:B------:R-:W-:Y:S06]  /*59d0*/  BRA `(.L_x_8346) ;  /* 0x0000000000247947 */ /* 0x000fec0003800000 */
.L_x_8370:
[----:B------:R-:W2:Y:S02]  /*59e0*/  LDG.E.64 R2, desc[UR36][R2.64] ;  /* 0x0000002402027981 */ /* 0x000ea4000c1e1b00 */
[----:B--2---:R-:W0:Y:S02]  /*59f0*/  I2F.U64 R0, R2 ;  /* 0x0000000200007312 */ /* 0x004e240000301000 */
[----:B0-----:R-:W-:-:S04]  /*5a00*/  F2FP.BF16.F32.PACK_AB R0, RZ, R0 ;  /* 0x00000000ff00723e */ /* 0x001fc800000010ff */
[----:B------:R-:W-:Y:S01]  /*5a10*/  PRMT R11, R0, 0x7610, R11 ;  /* 0x00007610000b7816 */ /* 0x000fe2000000000b */
[----:B------:R-:W-:Y:S06]  /*5a20*/  BRA `(.L_x_8346) ;  /* 0x0000000000107947 */ /* 0x000fec0003800000 */
.L_x_8369:
[----:B------:R-:W2:Y:S02]  /*5a30*/  LDG.E R2, desc[UR36][R2.64] ;  /* 0x0000002402027981 */ /* 0x000ea4000c1e1900 */
[----:B--2---:R-:W-:-:S04]  /*5a40*/  I2FP.F32.U32 R0, R2 ;  /* 0x0000000200007245 */ /* 0x004fc80000201000 */
[----:B------:R-:W-:-:S04]  /*5a50*/  F2FP.BF16.F32.PACK_AB R0, RZ, R0 ;  /* 0x00000000ff00723e */ /* 0x000fc800000010ff */
[----:B------:R-:W-:-:S07]  /*5a60*/  PRMT R11, R0, 0x7610, R11 ;  /* 0x00007610000b7816 */ /* 0x000fce000000000b */
.L_x_8346:
[----:B------:R-:W-:Y:S01]  /*5a70*/  SHF.L.U32 R12, R18, 0x10, RZ ;  /* 0x00000010120c7819 */ /* 0x000fe200000006ff */
[----:B-----5:R-:W-:Y:S01]  /*5a80*/  IMAD.U32 R11, R11, 0x10000, RZ ;  /* 0x000100000b0b7824 */ /* 0x020fe200078e00ff */
        /* <DEDUP_REMOVED lines=19> */
[----:B------:R-:W-:-:S07]  /*5bc0*/  IMAD.MOV.U32 R4, RZ, RZ, R9 ;  /* 0x000000ffff047224 */ /* 0x000fce00078e0009 */
.L_x_8375:
[----:B------:R-:W-:Y:S05]  /*5bd0*/  BSYNC.RECONVERGENT B1 ;  /* 0x0000000000017941 */ /* 0x000fea0003800200 */
.L_x_8374:
[----:B------:R-:W-:Y:S02]  /*5be0*/  IMAD.MOV.U32 R5, RZ, RZ, 0x3b33710b ;  /* 0x3b33710bff057424 */ /* 0x000fe400078e00ff */
[----:B------:R-:W-:Y:S01]  /*5bf0*/  FMUL.FTZ R0, R4, R4 ;  /* 0x0000000404007220 */ /* 0x000fe20000410000 */
[----:B------:R-:W-:Y:S01]  /*5c00*/  MOV R7, 0x3f6ee581 ;  /* 0x3f6ee58100077802 */ /* 0x000fe20000000f00 */
[----:B------:R-:W-:Y:S01]  /*5c10*/  UPRMT UR4, UR41, 0x9910, URZ ;  /* 0x0000991029047896 */ /* 0x000fe200080000ff */
[C---:B------:R-:W-:Y:S01]  /*5c20*/  ISETP.GE.AND P0, PT, R11.reuse, RZ, PT ;  /* 0x000000ff0b00720c */ /* 0x040fe20003f06270 */
        /* <DEDUP_REMOVED lines=38> */
.L_x_8379:
[----:B-1----:R-:W-:-:S06]  /*5e90*/  IMAD.U32 R5, R5, 0x10000, RZ ;  /* 0x0001000005057824 */ /* 0x002fcc00078e00ff */
[----:B------:R-:W1:Y:S02]  /*5ea0*/  F2I.S64.TRUNC R4, R5 ;  /* 0x0000000500047311 */ /* 0x000e64000020d900 */
[----:B-1----:R1:W-:Y:S01]  /*5eb0*/  STG.E.U8 desc[UR36][R2.64], R4 ;  /* 0x0000000402007986 */ /* 0x0023e2000c101124 */
[----:B------:R-:W-:Y:S05]  /*5ec0*/  BRA `(.L_x_8381) ;  /* 0x0000000c006c7947 */ /* 0x000fea0003800000 */
.L_x_8378:
        /* <DEDUP_REMOVED lines=10> */
.L_x_8383:
[----:B-1----:R-:W-:-:S06]  /*5f70*/  IMAD.U32 R5, R5, 0x10000, RZ ;  /* 0x0001000005057824 */ /* 0x002fcc00078e00ff */
[----:B------:R-:W1:Y:S02]  /*5f80*/  F2I.FTZ.TRUNC.NTZ R5, R5 ;  /* 0x0000000500057305 */ /* 0x000e64000021f100 */
[----:B-1----:R1:W-:Y:S01]  /*5f90*/  STG.E desc[UR36][R2.64], R5 ;  /* 0x0000000502007986 */ /* 0x0023e2000c101924 */
[----:B------:R-:W-:Y:S05]  /*5fa0*/  BRA `(.L_x_8381) ;  /* 0x0000000c00347947 */ /* 0x000fea0003800000 */
.L_x_8382:
[----:B-1----:R-:W-:-:S06]  /*5fb0*/  IMAD.U32 R5, R5, 0x10000, RZ ;  /* 0x0001000005057824 */ /* 0x002fcc00078e00ff */
[----:B------:R-:W1:Y:S02]  /*5fc0*/  F2I.FTZ.TRUNC.NTZ R5, R5 ;  /* 0x0000000500057305 */ /* 0x000e64000021f100 */
[----:B-1----:R1:W-:Y:S01]  /*5fd0*/  STG.E.U16 desc[UR36][R2.64], R5 ;  /* 0x0000000502007986 */ /* 0x0023e2000c101524 */
[----:B------:R-:W-:Y:S05]  /*5fe0*/  BRA `(.L_x_8381) ;  /* 0x0000000c00247947 */ /* 0x000fea0003800000 */
.L_x_8377:
        /* <DEDUP_REMOVED lines=9> */
.L_x_8385:
[----:B-1----:R-:W-:-:S04]  /*6080*/  SHF.L.U32 R0, R5, 0x10, RZ ;  /* 0x0000001005007819 */ /* 0x002fc800000006ff */
[----:B------:R-:W-:-:S05]  /*6090*/  F2FP.F16.F32.PACK_AB R0, RZ, R0 ;  /* 0x00000000ff00723e */ /* 0x000fca00000000ff */
[----:B------:R1:W-:Y:S01]  /*60a0*/  STG.E.U16 desc[UR36][R2.64], R0 ;  /* 0x0000000002007986 */ /* 0x0003e2000c101524 */
[----:B------:R-:W-:Y:S05]  /*60b0*/  BRA `(.L_x_8381) ;  /* 0x0000000800f07947 */ /* 0x000fea0003800000 */
.L_x_8384:
        /* <DEDUP_REMOVED lines=10> */
.L_x_8387:
[----:B-1----:R-:W-:-:S05]  /*6160*/  IMAD.U32 R5, R5, 0x10000, RZ ;  /* 0x0001000005057824 */ /* 0x002fca00078e00ff */
[----:B------:R-:W-:-:S04]  /*6170*/  F2FP.F16.F32.PACK_AB R5, RZ, R5 ;  /* 0x00000005ff05723e */ /* 0x000fc800000000ff */
[----:B------:R-:W-:-:S05]  /*6180*/  PRMT R5, R5, 0x5410, RZ ;  /* 0x0000541005057816 */ /* 0x000fca00000000ff */
[----:B------:R1:W-:Y:S01]  /*6190*/  STG.E desc[UR36][R2.64], R5 ;  /* 0x0000000502007986 */ /* 0x0003e2000c101924 */
[----:B------:R-:W-:Y:S05]  /*61a0*/  BRA `(.L_x_8381) ;  /* 0x0000000800b47947 */ /* 0x000fea0003800000 */
.L_x_8386:
[----:B-1----:R-:W-:-:S05]  /*61b0*/  SHF.L.U32 R4, R5, 0x10, RZ ;  /* 0x0000001005047819 */ /* 0x002fca00000006ff */
[----:B------:R-:W-:-:S06]  /*61c0*/  FMUL.FTZ R4, R4, 1 ;  /* 0x3f80000004047820 */ /* 0x000fcc0000410000 */
[----:B------:R-:W1:Y:S02]  /*61d0*/  F2F.F64.F32 R4, R4 ;  /* 0x0000000400047310 */ /* 0x000e640000201800 */
[----:B-1----:R1:W-:Y:S01]  /*61e0*/  STG.E.64 desc[UR36][R2.64], R4 ;  /* 0x0000000402007986 */ /* 0x0023e2000c101b24 */
[----:B------:R-:W-:Y:S05]  /*61f0*/  BRA `(.L_x_8381) ;  /* 0x0000000800a07947 */ /* 0x000fea0003800000 */
.L_x_8376:
        /* <DEDUP_REMOVED lines=14> */
.L_x_8391:
        /* <DEDUP_REMOVED lines=18> */
.L_x_8394:
[----:B------:R-:W-:-:S04]  /*6400*/  SHF.R.U32.HI R5, RZ, 0x18, R5 ;  /* 0x00000018ff057819 */ /* 0x000fc80000011605 */
[----:B------:R-:W-:-:S07]  /*6410*/  LOP3.LUT R0, R0, 0x80, R5, 0xf8, !PT ;  /* 0x0000008000007812 */ /* 0x000fce00078ef805 */
.L_x_8393:
[----:B------:R-:W-:Y:S05]  /*6420*/  BSYNC.RECONVERGENT B0 ;  /* 0x0000000000007941 */ /* 0x000fea0003800200 */
.L_x_8392:
[----:B------:R1:W-:Y:S01]  /*6430*/  STG.E.U8 desc[UR36][R2.64], R0 ;  /* 0x0000000002007986 */ /* 0x0003e2000c101124 */
[----:B------:R-:W-:Y:S05]  /*6440*/  BRA `(.L_x_8381) ;  /* 0x00000008000c7947 */ /* 0x000fea0003800000 */
.L_x_8390:
        /* <DEDUP_REMOVED lines=18> */
.L_x_8397:
[----:B------:R-:W-:-:S04]  /*6570*/  SHF.R.U32.HI R5, RZ, 0x18, R5 ;  /* 0x00000018ff057819 */ /* 0x000fc80000011605 */
[----:B------:R-:W-:-:S07]  /*6580*/  LOP3.LUT R0, R0, 0x80, R5, 0xf8, !PT ;  /* 0x0000008000007812 */ /* 0x000fce00078ef805 */
.L_x_8396:
[----:B------:R-:W-:Y:S05]  /*6590*/  BSYNC.RECONVERGENT B0 ;  /* 0x0000000000007941 */ /* 0x000fea0003800200 */
.L_x_8395:
[----:B------:R1:W-:Y:S01]  /*65a0*/  STG.E.U8 desc[UR36][R2.64], R0 ;  /* 0x0000000002007986 */ /* 0x0003e2000c101124 */
[----:B------:R-:W-:Y:S05]  /*65b0*/  BRA `(.L_x_8381) ;  /* 0x0000000400b07947 */ /* 0x000fea0003800000 */
.L_x_8389:
        /* <DEDUP_REMOVED lines=22> */
.L_x_8399:
[----:B-1----:R-:W-:-:S06]  /*6720*/  IMAD.U32 R5, R5, 0x10000, RZ ;  /* 0x0001000005057824 */ /* 0x002fcc00078e00ff */
[----:B------:R-:W1:Y:S02]  /*6730*/  F2I.U64.TRUNC R4, R5 ;  /* 0x0000000500047311 */ /* 0x000e64000020d800 */
[----:B-1----:R1:W-:Y:S01]  /*6740*/  STG.E.64 desc[UR36][R2.64], R4 ;  /* 0x0000000402007986 */ /* 0x0023e2000c101b24 */
[----:B------:R-:W-:Y:S05]  /*6750*/  BRA `(.L_x_8381) ;  /* 0x0000000400487947 */ /* 0x000fea0003800000 */
.L_x_8398:
[----:B-1----:R-:W-:-:S06]  /*6760*/  IMAD.U32 R5, R5, 0x10000, RZ ;  /* 0x0001000005057824 */ /* 0x002fcc00078e00ff */
[----:B------:R-:W1:Y:S02]  /*6770*/  F2I.FTZ.U32.TRUNC.NTZ R5, R5 ;  /* 0x0000000500057305 */ /* 0x000e64000021f000 */
[----:B-1----:R1:W-:Y:S01]  /*6780*/  STG.E desc[UR36][R2.64], R5 ;  /* 0x0000000502007986 */ /* 0x0023e2000c101924 */
[----:B------:R-:W-:Y:S05]  /*6790*/  BRA `(.L_x_8381) ;  /* 0x0000000400387947 */ /* 0x000fea0003800000 */
.L_x_8388:
        /* <DEDUP_REMOVED lines=11> */
.L_x_8401:
[----:B-1----:R-:W-:Y:S02]  /*6850*/  SHF.L.U32 R5, R5, 0x10, RZ ;  /* 0x0000001005057819 */ /* 0x002fe400000006ff */
[----:B------:R-:W-:-:S03]  /*6860*/  CS2R R6, SRZ ;  /* 0x0000000000067805 */ /* 0x000fc6000001ff00 */
[----:B------:R-:W-:-:S06]  /*6870*/  FMUL.FTZ R5, R5, 1 ;  /* 0x3f80000005057820 */ /* 0x000fcc0000410000 */
[----:B------:R-:W1:Y:S02]  /*6880*/  F2F.F64.F32 R4, R5 ;  /* 0x0000000500047310 */ /* 0x000e640000201800 */
[----:B-1----:R1:W-:Y:S01]  /*6890*/  STG.E.128 desc[UR36][R2.64], R4 ;  /* 0x0000000402007986 */ /* 0x0023e2000c101d24 */
[----:B------:R-:W-:Y:S05]  /*68a0*/  BRA `(.L_x_8381) ;  /* 0x0000000000f47947 */ /* 0x000fea0003800000 */
.L_x_8400:
[----:B------:R-:W-:-:S09]  /*68b0*/  UISETP.NE.AND UP0, UPT, UR4, 0xf, UPT ;  /* 0x0000000f0400788c */ /* 0x000fd2000bf05270 */
[----:B------:R-:W-:Y:S05]  /*68c0*/  BRA.U !UP0, `(.L_x_8402) ;  /* 0x0000000108e87547 */ /* 0x000fea000b800000 */
[----:B------:R-:W-:-:S09]  /*68d0*/  UISETP.NE.AND UP0, UPT, UR4, 0x17, UPT ;  /* 0x000000170400788c */ /* 0x000fd2000bf05270 */
[----:B------:R-:W-:Y:S05]  /*68e0*/  BRA.U !UP0, `(.L_x_8403) ;  /* 0x0000000108907547 */ /* 0x000fea000b800000 */
[----:B------:R-:W-:-:S09]  /*68f0*/  UISETP.NE.AND UP0, UPT, UR4, 0x18, UPT ;  /* 0x000000180400788c */ /* 0x000fd2000bf05270 */
[----:B------:R-:W-:Y:S05]  /*6900*/  BRA.U !UP0, `(.L_x_8404) ;  /* 0x0000000108447547 */ /* 0x000fea000b800000 */
.L_x_8380:
        /* <DEDUP_REMOVED lines=16> */
.L_x_8405:
[----:B------:R-:W-:Y:S05]  /*6a10*/  BRA `(.L_x_8381) ;  /* 0x0000000000987947 */ /* 0x000fea0003800000 */
.L_x_8404:
        /* <DEDUP_REMOVED lines=13> */
.L_x_8407:
[----:B------:R-:W-:Y:S05]  /*6af0*/  BSYNC.RECONVERGENT B0 ;  /* 0x0000000000007941 */ /* 0x000fea0003800200 */
.L_x_8406:
[----:B------:R-:W-:-:S05]  /*6b00*/  LOP3.LUT R5, R0, 0x80, R5, 0xf8, !PT ;  /* 0x0000008000057812 */ /* 0x000fca00078ef805 */
[----:B------:R4:W-:Y:S01]  /*6b10*/  STG.E.U8 desc[UR36][R2.64], R5 ;  /* 0x0000000502007986 */ /* 0x0009e2000c101124 */
[----:B------:R-:W-:Y:S05]  /*6b20*/  BRA `(.L_x_8381) ;  /* 0x0000000000547947 */ /* 0x000fea0003800000 */
.L_x_8403:
        /* <DEDUP_REMOVED lines=12> */
.L_x_8409:
[----:B------:R-:W-:Y:S01]  /*6bf0*/  IMAD.MOV.U32 R0, RZ, RZ, 0x7f ;  /* 0x0000007fff007424 */ /* 0x000fe200078e00ff */
[----:B------:R-:W-:-:S04]  /*6c00*/  ISETP.GT.U32.AND P0, PT, R4, 0x7f800000, PT ;  /* 0x7f8000000400780c */ /* 0x000fc80003f04070 */
[----:B------:R-:W-:-:S09]  /*6c10*/  SEL R0, R0, 0x7c, P0 ;  /* 0x0000007c00007807 */ /* 0x000fd20000000000 */
.L_x_8410:
[----:B------:R-:W-:Y:S05]  /*6c20*/  BSYNC.RECONVERGENT B0 ;  /* 0x0000000000007941 */ /* 0x000fea0003800200 */
.L_x_8408:
[----:B------:R-:W-:-:S04]  /*6c30*/  SHF.R.U32.HI R5, RZ, 0x18, R5 ;  /* 0x00000018ff057819 */ /* 0x000fc80000011605 */
[----:B------:R-:W-:-:S05]  /*6c40*/  LOP3.LUT R5, R0, 0x80, R5, 0xf8, !PT ;  /* 0x0000008000057812 */ /* 0x000fca00078ef805 */
[----:B------:R3:W-:Y:S01]  /*6c50*/  STG.E.U8 desc[UR36][R2.64], R5 ;  /* 0x0000000502007986 */ /* 0x0007e2000c101124 */
[----:B------:R-:W-:Y:S05]  /*6c60*/  BRA `(.L_x_8381) ;  /* 0x0000000000047947 */ /* 0x000fea0003800000 */
.L_x_8402:
[----:B-1----:R1:W-:Y:S02]  /*6c70*/  STG.E.U16 desc[UR36][R2.64], R5 ;  /* 0x0000000502007986 */ /* 0x0023e4000c101524 */
.L_x_8381:
[----:B------:R-:W-:-:S07]  /*6c80*/  VIADD R17, R17, 0x80 ;  /* 0x0000008011117836 */ /* 0x000fce0000000000 */
.L_x_8339:
[----:B------:R-:W-:Y:S05]  /*6c90*/  BSYNC.RECONVERGENT B6 ;  /* 0x0000000000067941 */ /* 0x000fea0003800200 */
.L_x_8338:
        /* <DEDUP_REMOVED lines=307> */
.L_x_8413:
        /* <DEDUP_REMOVED lines=19> */
.L_x_8417:
[----:B------:R-:W2:Y:S02]  /*8100*/  LDG.E.U8 R2, desc[UR36][R2.64] ;  /* 0x0000002402027981 */ /* 0x000ea4000c1e1100 */
[----:B--2---:R-:W-:-:S04]  /*8110*/  I2FP.F32.U32 R0, R2 ;  /* 0x0000000200007245 */ /* 0x004fc80000201000 */
[----:B------:R-:W-:-:S04]  /*8120*/  F2FP.BF16.F32.PACK_AB R0, RZ, R0 ;  /* 0x00000000ff00723e */ /* 0x000fc800000010ff */
[----:B------:R-:W-:Y:S01]  /*8130*/  PRMT R11, R0, 0x7610, R11 ;  /* 0x00007610000b7816 */ /* 0x000fe2000000000b */
[----:B------:R-:W-:Y:S06]  /*8140*/  BRA `(.L_x_8419) ;  /* 0x0000000c00c07947 */ /* 0x000fec0003800000 */
.L_x_8416:
        /* <DEDUP_REMOVED lines=11> */
.L_x_8421:
[----:B------:R-:W2:Y:S02]  /*8200*/  LDG.E R2, desc[UR36][R2.64] ;  /* 0x0000002402027981 */ /* 0x000ea4000c1e1900 */
[----:B--2---:R-:W-:-:S04]  /*8210*/  I2FP.F32.S32 R0, R2 ;  /* 0x0000000200007245 */ /* 0x004fc80000201400 */
[----:B------:R-:W-:-:S04]  /*8220*/  F2FP.BF16.F32.PACK_AB R0, RZ, R0 ;  /* 0x00000000ff00723e */ /* 0x000fc800000010ff */
[----:B------:R-:W-:Y:S01]  /*8230*/  PRMT R11, R0, 0x7610, R11 ;  /* 0x00007610000b7816 */ /* 0x000fe2000000000b */
[----:B------:R-:W-:Y:S06]  /*8240*/  BRA `(.L_x_8419) ;  /* 0x0000000c00807947 */ /* 0x000fec0003800000 */
.L_x_8420:
[----:B------:R-:W2:Y:S02]  /*8250*/  LDG.E.U16 R2, desc[UR36][R2.64] ;  /* 0x0000002402027981 */ /* 0x000ea4000c1e1500 */
[----:B--2---:R-:W1:Y:S02]  /*8260*/  I2F.S16 R0, R2 ;  /* 0x0000000200007306 */ /* 0x004e640000101400 */
[----:B-1----:R-:W-:-:S04]  /*8270*/  F2FP.BF16.F32.PACK_AB R0, RZ, R0 ;  /* 0x00000000ff00723e */ /* 0x002fc800000010ff */
[----:B------:R-:W-:Y:S01]  /*8280*/  PRMT R11, R0, 0x7610, R11 ;  /* 0x00007610000b7816 */ /* 0x000fe2000000000b */
[----:B------:R-:W-:Y:S06]  /*8290*/  BRA `(.L_x_8419) ;  /* 0x0000000c006c7947 */ /* 0x000fec0003800000 */
.L_x_8415:
        /* <DEDUP_REMOVED lines=9> */
.L_x_8423:
[----:B------:R-:W2:Y:S02]  /*8330*/  LDG.E.U16 R0, desc[UR36][R2.64] ;  /* 0x0000002402007981 */ /* 0x000ea4000c1e1500 */
[----:B--2---:R-:W-:-:S05]  /*8340*/  HADD2.F32 R0, -RZ, R0.H0_H0 ;  /* 0x20000000ff007230 */ /* 0x004fca0000004100 */
[----:B------:R-:W-:-:S04]  /*8350*/  F2FP.BF16.F32.PACK_AB R0, RZ, R0 ;  /* 0x00000000ff00723e */ /* 0x000fc800000010ff */
[----:B------:R-:W-:Y:S01]  /*8360*/  PRMT R11, R0, 0x7610, R11 ;  /* 0x00007610000b7816 */ /* 0x000fe2000000000b */
[----:B------:R-:W-:Y:S06]  /*8370*/  BRA `(.L_x_8419) ;  /* 0x0000000c00347947 */ /* 0x000fec0003800000 */
.L_x_8422:
        /* <DEDUP_REMOVED lines=9> */
.L_x_8425:
[----:B------:R-:W2:Y:S02]  /*8410*/  LDG.E.U16 R2, desc[UR36][R2.64] ;  /* 0x0000002402027981 */ /* 0x000ea4000c1e1500 */
[----:B--2---:R-:W-:-:S05]  /*8420*/  HADD2.F32 R0, -RZ, R2.H0_H0 ;  /* 0x20000002ff007230 */ /* 0x004fca0000004100 */
[----:B------:R-:W-:-:S04]  /*8430*/  F2FP.BF16.F32.PACK_AB R0, RZ, R0 ;  /* 0x00000000ff00723e */ /* 0x000fc800000010ff */
[----:B------:R-:W-:Y:S01]  /*8440*/  PRMT R11, R0, 0x7610, R11 ;  /* 0x00007610000b7816 */ /* 0x000fe2000000000b */
[----:B------:R-:W-:Y:S06]  /*8450*/  BRA `(.L_x_8419) ;  /* 0x0000000800fc7947 */ /* 0x000fec0003800000 */
.L_x_8424:
        /* <DEDUP_REMOVED lines=9> */
.L_x_8414:
        /* <DEDUP_REMOVED lines=14> */
.L_x_8428:
        /* <DEDUP_REMOVED lines=9> */
.L_x_8427:
        /* <DEDUP_REMOVED lines=27> */
.L_x_8430:
        /* <DEDUP_REMOVED lines=14> */
.L_x_8429:
[----:B------:R1:W5:Y:S01]  /*88f0*/  LDG.E.U16 R11, desc[UR36][R2.64] ;  /* 0x00000024020b7981 */ /* 0x000362000c1e1500 */
[----:B------:R-:W-:Y:S05]  /*8900*/  BRA `(.L_x_8419) ;  /* 0x0000000400d07947 */ /* 0x000fea0003800000 */
.L_x_8426:
        /* <DEDUP_REMOVED lines=13> */
.L_x_8433:
        /* <DEDUP_REMOVED lines=21> */
.L_x_8437:
[----:B------:R-:W-:Y:S05]  /*8b30*/  BSYNC.RECONVERGENT B1 ;  /* 0x0000000000017941 */ /* 0x000fea0003800200 */
.L_x_8436:
[----:B------:R-:W-:Y:S01]  /*8b40*/  IMAD.SHL.U32 R0, R0, 0x100000, RZ ;  /* 0x0010000000007824 */ /* 0x000fe200078e00ff */
[----:B------:R-:W-:-:S04]  /*8b50*/  LEA R2, R2, 0x3b800000, 0x17 ;  /* 0x3b80000002027811 */ /* 0x000fc800078eb8ff */
[----:B------:R-:W-:-:S07]  /*8b60*/  LOP3.LUT R0, R2, R0, R7, 0xfe, !PT ;  /* 0x0000000002007212 */ /* 0x000fce00078efe07 */
.L_x_8435:
[----:B------:R-:W-:Y:S05]  /*8b70*/  BSYNC.RECONVERGENT B0 ;  /* 0x0000000000007941 */ /* 0x000fea0003800200 */
.L_x_8434:
[----:B------:R-:W-:-:S04]  /*8b80*/  F2FP.BF16.F32.PACK_AB R0, RZ, R0 ;  /* 0x00000000ff00723e */ /* 0x000fc800000010ff */
[----:B------:R-:W-:Y:S01]  /*8b90*/  PRMT R11, R0, 0x7610, R11 ;  /* 0x00007610000b7816 */ /* 0x000fe2000000000b */
[----:B------:R-:W-:Y:S06]  /*8ba0*/  BRA `(.L_x_8419) ;  /* 0x0000000400287947 */ /* 0x000fec0003800000 */
.L_x_8432:
        /* <DEDUP_REMOVED lines=21> */
.L_x_8441:
[----:B------:R-:W-:Y:S05]  /*8d00*/  BSYNC.RECONVERGENT B1 ;  /* 0x0000000000017941 */ /* 0x000fea0003800200 */
.L_x_8440:
[----:B------:R-:W-:Y:S01]  /*8d10*/  IMAD.SHL.U32 R0, R0, 0x200000, RZ ;  /* 0x0020000000007824 */ /* 0x000fe200078e00ff */
[----:B------:R-:W-:-:S04]  /*8d20*/  LEA R2, R2, 0x37800000, 0x17 ;  /* 0x3780000002027811 */ /* 0x000fc800078eb8ff */
[----:B------:R-:W-:-:S07]  /*8d30*/  LOP3.LUT R0, R2, R0, R7, 0xfe, !PT ;  /* 0x0000000002007212 */ /* 0x000fce00078efe07 */
.L_x_8439:
[----:B------:R-:W-:Y:S05]  /*8d40*/  BSYNC.RECONVERGENT B0 ;  /* 0x0000000000007941 */ /* 0x000fea0003800200 */
.L_x_8438:
[----:B------:R-:W-:-:S04]  /*8d50*/  F2FP.BF16.F32.PACK_AB R0, RZ, R0 ;  /* 0x00000000ff00723e */ /* 0x000fc800000010ff */
[----:B------:R-:W-:Y:S01]  /*8d60*/  PRMT R11, R0, 0x7610, R11 ;  /* 0x00007610000b7816 */ /* 0x000fe2000000000b */
[----:B------:R-:W-:Y:S06]  /*8d70*/  BRA `(.L_x_8419) ;  /* 0x0000000000b47947 */ /* 0x000fec0003800000 */
.L_x_8431:
        /* <DEDUP_REMOVED lines=14> */
.L_x_8445:
[----:B------:R-:W-:Y:S05]  /*8e60*/  BSYNC.RECONVERGENT B0 ;  /* 0x0000000000007941 */ /* 0x000fea0003800200 */
.L_x_8444:
[----:B------:R-:W-:-:S04]  /*8e70*/  F2FP.BF16.F32.PACK_AB R0, RZ, R0 ;  /* 0x00000000ff00723e */ /* 0x000fc800000010ff */
[----:B------:R-:W-:Y:S01]  /*8e80*/  PRMT R11, R0, 0x7610, R11 ;  /* 0x00007610000b7816 */ /* 0x000fe2000000000b */
[----:B------:R-:W-:Y:S06]  /*8e90*/  BRA `(.L_x_8419) ;  /* 0x00000000006c7947 */ /* 0x000fec0003800000 */
.L_x_8418:
[----:B------:R-:W-:Y:S01]  /*8ea0*/  MOV R2, 0x0 ;  /* 0x0000000000027802 */ /* 0x000fe20000000f00 */
[----:B------:R-:W1:Y:S01]  /*8eb0*/  LDCU.64 UR4, c[0x4][0x128] ;  /* 0x01002500ff0477ac */ /* 0x000e620008000a00 */
[----:B------:R-:W-:Y:S02]  /*8ec0*/  HFMA2 R13, -RZ, RZ, 0, 0 ;  /* 0x00000000ff0d7431 */ /* 0x000fe400000001ff */
[----:B------:R-:W-:Y:S01]  /*8ed0*/  IMAD.MOV.U32 R8, RZ, RZ, 0x4e ;  /* 0x0000004eff087424 */ /* 0x000fe200078e00ff */
[----:B------:R-:W2:Y:S01]  /*8ee0*/  LDCU.64 UR6, c[0x4][0x130] ;  /* 0x01002600ff0677ac */ /* 0x000ea20008000a00 */
[----:B------:R-:W3:Y:S01]  /*8ef0*/  LDC.64 R2, c[0x4][R2] ;  /* 0x0100000002027b82 */ /* 0x000ee20000000a00 */
[----:B0-----:R-:W-:Y:S01]  /*8f00*/  IMAD.MOV.U32 R12, RZ, RZ, 0x1 ;  /* 0x00000001ff0c7424 */ /* 0x001fe200078e00ff */
[----:B------:R-:W0:Y:S01]  /*8f10*/  LDCU.64 UR8, c[0x4][0x38] ;  /* 0x01000700ff0877ac */ /* 0x000e220008000a00 */
[----:B-1----:R-:W-:Y:S02]  /*8f20*/  IMAD.U32 R4, RZ, RZ, UR4 ;  /* 0x00000004ff047e24 */ /* 0x002fe4000f8e00ff */
[----:B------:R-:W-:Y:S01]  /*8f30*/  IMAD.U32 R5, RZ, RZ, UR5 ;  /* 0x00000005ff057e24 */ /* 0x000fe2000f8e00ff */
[----:B--2---:R-:W-:Y:S01]  /*8f40*/  MOV R6, UR6 ;  /* 0x0000000600067c02 */ /* 0x004fe20008000f00 */
[----:B------:R-:W-:-:S02]  /*8f50*/  IMAD.U32 R7, RZ, RZ, UR7 ;  /* 0x00000007ff077e24 */ /* 0x000fc4000f8e00ff */
[----:B0-----:R-:W-:Y:S01]  /*8f60*/  IMAD.U32 R10, RZ, RZ, UR8 ;  /* 0x00000008ff0a7e24 */ /* 0x001fe2000f8e00ff */
[----:B------:R-:W-:-:S07]  /*8f70*/  MOV R11, UR9 ;  /* 0x00000009000b7c02 */ /* 0x000fce0008000f00 */
[----:B------:R-:W-:-:S07]  /*8f80*/  LEPC R20, `(.L_x_8446) ;  /* 0x000000001014794e */ /* 0x000fce0000000000 */
[----:B---3--:R-:W-:Y:S05]  /*8f90*/  CALL.ABS.NOINC R2 ;  /* 0x0000000002007343 */ /* 0x008fea0003c00000 */
.L_x_8446:
[----:B------:R-:W-:Y:S01]  /*8fa0*/  PRMT R11, RZ, 0x7610, R11 ;  /* 0x00007610ff0b7816 */ /* 0x000fe2000000000b */
[----:B------:R-:W-:Y:S06]  /*8fb0*/  BRA `(.L_x_8419) ;  /* 0x0000000000247947 */ /* 0x000fec0003800000 */
.L_x_8443:
[----:B------:R-:W2:Y:S02]  /*8fc0*/  LDG.E.64 R2, desc[UR36][R2.64] ;  /* 0x0000002402027981 */ /* 0x000ea4000c1e1b00 */
[----:B--2---:R-:W1:Y:S02]  /*8fd0*/  I2F.U64 R0, R2 ;  /* 0x0000000200007312 */ /* 0x004e640000301000 */
[----:B-1----:R-:W-:-:S04]  /*8fe0*/  F2FP.BF16.F32.PACK_AB R0, RZ, R0 ;  /* 0x00000000ff00723e */ /* 0x002fc800000010ff */
[----:B------:R-:W-:Y:S01]  /*8ff0*/  PRMT R11, R0, 0x7610, R11 ;  /* 0x00007610000b7816 */ /* 0x000fe2000000000b */
[----:B------:R-:W-:Y:S06]  /*9000*/  BRA `(.L_x_8419) ;  /* 0x0000000000107947 */ /* 0x000fec0003800000 */
.L_x_8442:
[----:B------:R-:W2:Y:S02]  /*9010*/  LDG.E R2, desc[UR36][R2.64] ;  /* 0x0000002402027981 */ /* 0x000ea4000c1e1900 */
[----:B--2---:R-:W-:-:S04]  /*9020*/  I2FP.F32.U32 R0, R2 ;  /* 0x0000000200007245 */ /* 0x004fc80000201000 */
[----:B------:R-:W-:-:S04]  /*9030*/  F2FP.BF16.F32.PACK_AB R0, RZ, R0 ;  /* 0x00000000ff00723e */ /* 0x000fc800000010ff */
[----:B------:R-:W-:-:S07]  /*9040*/  PRMT R11, R0, 0x7610, R11 ;  /* 0x00007610000b7816 */ /* 0x000fce000000000b */
.L_x_8419:
[----:B-----5:R-:W-:Y:S01]  /*9050*/  IMAD.U32 R11, R11, 0x10000, RZ ;  /* 0x000100000b0b7824 */ /* 0x020fe200078e00ff */
[----:B------:R-:W2:Y:S01]  /*9060*/  LDCU.64 UR4, c[0x0][0x580] ;  /* 0x0000b000ff0477ac */ /* 0x000ea20008000a00 */
[----:B0-----:R-:W-:Y:S01]  /*9070*/  IMAD.U32 R12, R18, 0x10000, RZ ;  /* 0x00010000120c7824 */ /* 0x001fe200078e00ff */
[----:B------:R-:W-:Y:S01]  /*9080*/  BSSY.RECONVERGENT B1, `(.L_x_8447) ;  /* 0x0000013000017945 */ /* 0x000fe20003800200 */
[----:B------:R-:W-:Y:S02]  /*9090*/  FADD.FTZ R0, |R11|, -RZ ;  /* 0x800000ff0b007221 */ /* 0x000fe40000010200 */
[C---:B------:R-:W-:Y:S01]  /*90a0*/  FADD.FTZ R5, |R12|.reuse, -RZ ;  /* 0x800000ff0c057221 */ /* 0x040fe20000010200 */
[----:B------:R-:W-:-:S04]  /*90b0*/  FSETP.GT.FTZ.AND P5, PT, |R12|, |R11|, PT ;  /* 0x4000000b0c00720b */ /* 0x000fc80003fb4200 */
[----:B------:R-:W-:Y:S02]  /*90c0*/  FSEL R13, R5, R0, P5 ;  /* 0x00000000050d7208 */ /* 0x000fe40002800000 */
[----:B------:R-:W-:Y:S02]  /*90d0*/  FSEL R0, R0, R5, P5 ;  /* 0x0000000500007208 */ /* 0x000fe40002800000 */
[----:B-1----:R-:W0:Y:S08]  /*90e0*/  MUFU.RCP R2, R13 ;  /* 0x0000000d00027308 */ /* 0x002e300000001000 */
[----:B------:R-:W1:Y:S01]  /*90f0*/  FCHK P0, R0, R13 ;  /* 0x0000000d00007302 */ /* 0x000e620000000000 */
[----:B0-----:R-:W-:-:S04]  /*9100*/  FFMA R3, -R13, R2, 1 ;  /* 0x3f8000000d037423 */ /* 0x001fc80000000102 */
[----:B------:R-:W-:Y:S01]  /*9110*/  FFMA R5, R2, R3, R2 ;  /* 0x0000000302057223 */ /* 0x000fe20000000002 */
[----:B--2---:R-:W-:-:S03]  /*9120*/  IADD3 R2, P1, PT, R16, UR4, RZ ;  /* 0x0000000410027c10 */ /* 0x004fc6000ff3e0ff */
[----:B------:R-:W-:Y:S01]  /*9130*/  FFMA R4, R0, R5, RZ ;  /* 0x0000000500047223 */ /* 0x000fe200000000ff */
[----:B------:R-:W-:-:S03]  /*9140*/  IADD3.X R3, PT, PT, RZ, UR5, RZ, P1, !PT ;  /* 0x00000005ff037c10 */ /* 0x000fc60008ffe4ff */
[----:B------:R-:W-:-:S04]  /*9150*/  FFMA R6, -R13, R4, R0 ;  /* 0x000000040d067223 */ /* 0x000fc80000000100 */
[----:B------:R-:W-:Y:S01]  /*9160*/  FFMA R4, R5, R6, R4 ;  /* 0x0000000605047223 */ /* 0x000fe20000000004 */
[----:B-1----:R-:W-:Y:S06]  /*9170*/  @!P0 BRA `(.L_x_8448) ;  /* 0x00000000000c8947 */ /* 0x002fec0003800000 */
[----:B------:R-:W-:-:S07]  /*9180*/  MOV R4, 0x91a0 ;  /* 0x000091a000047802 */ /* 0x000fce0000000f00 */
[----:B------:R-:W-:Y:S05]  /*9190*/  CALL.REL.NOINC `($__internal_14_$__cuda_sm3x_div_rn_ftz_f32_slowpath) ;  /* 0x0000004400647944 */ /* 0x000fea0003c00000 */
[----:B------:R-:W-:-:S07]  /*91a0*/  IMAD.MOV.U32 R4, RZ, RZ, R9 ;  /* 0x000000ffff047224 */ /* 0x000fce00078e0009 */
.L_x_8448:
[----:B------:R-:W-:Y:S05]  /*91b0*/  BSYNC.RECONVERGENT B1 ;  /* 0x0000000000017941 */ /* 0x000fea0003800200 */
.L_x_8447:
        /* <DEDUP_REMOVED lines=43> */
.L_x_8452:
[----:B-1----:R-:W-:-:S06]  /*9470*/  SHF.L.U32 R5, R5, 0x10, RZ ;  /* 0x0000001005057819 */ /* 0x002fcc00000006ff */
[----:B------:R-:W1:Y:S02]  /*9480*/  F2I.S64.TRUNC R4, R5 ;  /* 0x0000000500047311 */ /* 0x000e64000020d900 */
[----:B-1----:R1:W-:Y:S01]  /*9490*/  STG.E.U8 desc[UR36][R2.64], R4 ;  /* 0x0000000402007986 */ /* 0x0023e2000c101124 */
[----:B------:R-:W-:Y:S05]  /*94a0*/  BRA `(.L_x_8454) ;  /* 0x0000000c006c7947 */ /* 0x000fea0003800000 */
.L_x_8451:
        /* <DEDUP_REMOVED lines=10> */
.L_x_8456:
[----:B-1----:R-:W-:-:S06]  /*9550*/  IMAD.U32 R5, R5, 0x10000, RZ ;  /* 0x0001000005057824 */ /* 0x002fcc00078e00ff */
[----:B------:R-:W1:Y:S02]  /*9560*/  F2I.FTZ.TRUNC.NTZ R5, R5 ;  /* 0x0000000500057305 */ /* 0x000e64000021f100 */
[----:B-1----:R1:W-:Y:S01]  /*9570*/  STG.E desc[UR36][R2.64], R5 ;  /* 0x0000000502007986 */ /* 0x0023e2000c101924 */
[----:B------:R-:W-:Y:S05]  /*9580*/  BRA `(.L_x_8454) ;  /* 0x0000000c00347947 */ /* 0x000fea0003800000 */
.L_x_8455:
[----:B-1----:R-:W-:-:S06]  /*9590*/  SHF.L.U32 R5, R5, 0x10, RZ ;  /* 0x0000001005057819 */ /* 0x002fcc00000006ff */
[----:B------:R-:W1:Y:S02]  /*95a0*/  F2I.FTZ.TRUNC.NTZ R5, R5 ;  /* 0x0000000500057305 */ /* 0x000e64000021f100 */
[----:B-1----:R1:W-:Y:S01]  /*95b0*/  STG.E.U16 desc[UR36][R2.64], R5 ;  /* 0x0000000502007986 */ /* 0x0023e2000c101524 */
[----:B------:R-:W-:Y:S05]  /*95c0*/  BRA `(.L_x_8454) ;  /* 0x0000000c00247947 */ /* 0x000fea0003800000 */
.L_x_8450:
        /* <DEDUP_REMOVED lines=9> */
.L_x_8458:
[----:B-1----:R-:W-:-:S05]  /*9660*/  IMAD.U32 R0, R5, 0x10000, RZ ;  /* 0x0001000005007824 */ /* 0x002fca00078e00ff */
[----:B------:R-:W-:-:S05]  /*9670*/  F2FP.F16.F32.PACK_AB R0, RZ, R0 ;  /* 0x00000000ff00723e */ /* 0x000fca00000000ff */
[----:B------:R1:W-:Y:S01]  /*9680*/  STG.E.U16 desc[UR36][R2.64], R0 ;  /* 0x0000000002007986 */ /* 0x0003e2000c101524 */
[----:B------:R-:W-:Y:S05]  /*9690*/  BRA `(.L_x_8454) ;  /* 0x0000000800f07947 */ /* 0x000fea0003800000 */
.L_x_8457:
        /* <DEDUP_REMOVED lines=10> */
.L_x_8460:
[----:B-1----:R-:W-:-:S05]  /*9740*/  IMAD.U32 R5, R5, 0x10000, RZ ;  /* 0x0001000005057824 */ /* 0x002fca00078e00ff */
[----:B------:R-:W-:-:S04]  /*9750*/  F2FP.F16.F32.PACK_AB R5, RZ, R5 ;  /* 0x00000005ff05723e */ /* 0x000fc800000000ff */
[----:B------:R-:W-:-:S05]  /*9760*/  PRMT R5, R5, 0x5410, RZ ;  /* 0x0000541005057816 */ /* 0x000fca00000000ff */
[----:B------:R1:W-:Y:S01]  /*9770*/  STG.E desc[UR36][R2.64], R5 ;  /* 0x0000000502007986 */ /* 0x0003e2000c101924 */
[----:B------:R-:W-:Y:S05]  /*9780*/  BRA `(.L_x_8454) ;  /* 0x0000000800b47947 */ /* 0x000fea0003800000 */
.L_x_8459:
[----:B-1----:R-:W-:-:S05]  /*9790*/  SHF.L.U32 R4, R5, 0x10, RZ ;  /* 0x0000001005047819 */ /* 0x002fca00000006ff */
[----:B------:R-:W-:-:S06]  /*97a0*/  FMUL.FTZ R4, R4, 1 ;  /* 0x3f80000004047820 */ /* 0x000fcc0000410000 */
[----:B------:R-:W1:Y:S02]  /*97b0*/  F2F.F64.F32 R4, R4 ;  /* 0x0000000400047310 */ /* 0x000e640000201800 */
[----:B-1----:R1:W-:Y:S01]  /*97c0*/  STG.E.64 desc[UR36][R2.64], R4 ;  /* 0x0000000402007986 */ /* 0x0023e2000c101b24 */
[----:B------:R-:W-:Y:S05]  /*97d0*/  BRA `(.L_x_8454) ;  /* 0x0000000800a07947 */ /* 0x000fea0003800000 */
.L_x_8449:
        /* <DEDUP_REMOVED lines=14> */
.L_x_8464:
        /* <DEDUP_REMOVED lines=18> */
.L_x_8467:
[----:B------:R-:W-:-:S04]  /*99e0*/  SHF.R.U32.HI R5, RZ, 0x18, R5 ;  /* 0x00000018ff057819 */ /* 0x000fc80000011605 */
[----:B------:R-:W-:-:S07]  /*99f0*/  LOP3.LUT R0, R0, 0x80, R5, 0xf8, !PT ;  /* 0x0000008000007812 */ /* 0x000fce00078ef805 */
.L_x_8466:
[----:B------:R-:W-:Y:S05]  /*9a00*/  BSYNC.RECONVERGENT B0 ;  /* 0x0000000000007941 */ /* 0x000fea0003800200 */
.L_x_8465:
[----:B------:R1:W-:Y:S01]  /*9a10*/  STG.E.U8 desc[UR36][R2.64], R0 ;  /* 0x0000000002007986 */ /* 0x0003e2000c101124 */
[----:B------:R-:W-:Y:S05]  /*9a20*/  BRA `(.L_x_8454) ;  /* 0x00000008000c7947 */ /* 0x000fea0003800000 */
.L_x_8463:
[----:B-1----:R-:W-:Y:S01]  /*9a30*/  IMAD.U32 R5, R5, 0x10000, RZ ;  /* 0x0001000005057824 */ /* 0x002fe200078e00ff */
        /* <DEDUP_REMOVED lines=17> */
.L_x_8470:
[----:B------:R-:W-:-:S04]  /*9b50*/  SHF.R.U32.HI R5, RZ, 0x18, R5 ;  /* 0x00000018ff057819 */ /* 0x000fc80000011605 */
[----:B------:R-:W-:-:S07]  /*9b60*/  LOP3.LUT R0, R0, 0x80, R5, 0xf8, !PT ;  /* 0x0000008000007812 */ /* 0x000fce00078ef805 */
.L_x_8469:
[----:B------:R-:W-:Y:S05]  /*9b70*/  BSYNC.RECONVERGENT B0 ;  /* 0x0000000000007941 */ /* 0x000fea0003800200 */
.L_x_8468:
[----:B------:R1:W-:Y:S01]  /*9b80*/  STG.E.U8 desc[UR36][R2.64], R0 ;  /* 0x0000000002007986 */ /* 0x0003e2000c101124 */
[----:B------:R-:W-:Y:S05]  /*9b90*/  BRA `(.L_x_8454) ;  /* 0x0000000400b07947 */ /* 0x000fea0003800000 */
.L_x_8462:
        /* <DEDUP_REMOVED lines=22> */
.L_x_8472:
[----:B-1----:R-:W-:-:S06]  /*9d00*/  IMAD.U32 R5, R5, 0x10000, RZ ;  /* 0x0001000005057824 */ /* 0x002fcc00078e00ff */
[----:B------:R-:W1:Y:S02]  /*9d10*/  F2I.U64.TRUNC R4, R5 ;  /* 0x0000000500047311 */ /* 0x000e64000020d800 */
[----:B-1----:R1:W-:Y:S01]  /*9d20*/  STG.E.64 desc[UR36][R2.64], R4 ;  /* 0x0000000402007986 */ /* 0x0023e2000c101b24 */
[----:B------:R-:W-:Y:S05]  /*9d30*/  BRA `(.L_x_8454) ;  /* 0x0000000400487947 */ /* 0x000fea0003800000 */
.L_x_8471:
[----:B-1----:R-:W-:-:S06]  /*9d40*/  IMAD.U32 R5, R5, 0x10000, RZ ;  /* 0x0001000005057824 */ /* 0x002fcc00078e00ff */
[----:B------:R-:W1:Y:S02]  /*9d50*/  F2I.FTZ.U32.TRUNC.NTZ R5, R5 ;  /* 0x0000000500057305 */ /* 0x000e64000021f000 */
[----:B-1----:R1:W-:Y:S01]  /*9d60*/  STG.E desc[UR36][R2.64], R5 ;  /* 0x0000000502007986 */ /* 0x0023e2000c101924 */
[----:B------:R-:W-:Y:S05]  /*9d70*/  BRA `(.L_x_8454) ;  /* 0x0000000400387947 */ /* 0x000fea0003800000 */
.L_x_8461:
        /* <DEDUP_REMOVED lines=11> */
.L_x_8474:
[----:B-1----:R-:W-:Y:S01]  /*9e30*/  IMAD.U32 R5, R5, 0x10000, RZ ;  /* 0x0001000005057824 */ /* 0x002fe200078e00ff */
[----:B------:R-:W-:-:S03]  /*9e40*/  CS2R R6, SRZ ;  /* 0x0000000000067805 */ /* 0x000fc6000001ff00 */
[----:B------:R-:W-:-:S06]  /*9e50*/  FMUL.FTZ R5, R5, 1 ;  /* 0x3f80000005057820 */ /* 0x000fcc0000410000 */
[----:B------:R-:W1:Y:S02]  /*9e60*/  F2F.F64.F32 R4, R5 ;  /* 0x0000000500047310 */ /* 0x000e640000201800 */
[----:B-1----:R1:W-:Y:S01]  /*9e70*/  STG.E.128 desc[UR36][R2.64], R4 ;  /* 0x0000000402007986 */ /* 0x0023e2000c101d24 */
[----:B------:R-:W-:Y:S05]  /*9e80*/  BRA `(.L_x_8454) ;  /* 0x0000000000f47947 */ /* 0x000fea0003800000 */
.L_x_8473:
[----:B------:R-:W-:-:S09]  /*9e90*/  UISETP.NE.AND UP0, UPT, UR4, 0xf, UPT ;  /* 0x0000000f0400788c */ /* 0x000fd2000bf05270 */
[----:B------:R-:W-:Y:S05]  /*9ea0*/  BRA.U !UP0, `(.L_x_8475) ;  /* 0x0000000108e87547 */ /* 0x000fea000b800000 */
[----:B------:R-:W-:-:S09]  /*9eb0*/  UISETP.NE.AND UP0, UPT, UR4, 0x17, UPT ;  /* 0x000000170400788c */ /* 0x000fd2000bf05270 */
[----:B------:R-:W-:Y:S05]  /*9ec0*/  BRA.U !UP0, `(.L_x_8476) ;  /* 0x0000000108907547 */ /* 0x000fea000b800000 */
[----:B------:R-:W-:-:S09]  /*9ed0*/  UISETP.NE.AND UP0, UPT, UR4, 0x18, UPT ;  /* 0x000000180400788c */ /* 0x000fd2000bf05270 */
[----:B------:R-:W-:Y:S05]  /*9ee0*/  BRA.U !UP0, `(.L_x_8477) ;  /* 0x0000000108447547 */ /* 0x000fea000b800000 */
.L_x_8453:
        /* <DEDUP_REMOVED lines=8> */
[----:B--2---:R-:W-:Y:S01]  /*9f70*/  IMAD.U32 R4, RZ, RZ, UR4 ;  /* 0x00000004ff047e24 */ /* 0x004fe2000f8e00ff */
[----:B-1----:R-:W-:Y:S01]  /*9f80*/  MOV R5, UR5 ;  /* 0x0000000500057c02 */ /* 0x002fe20008000f00 */
[----:B0-----:R-:W-:-:S02]  /*9f90*/  IMAD.U32 R6, RZ, RZ, UR6 ;  /* 0x00000006ff067e24 */ /* 0x001fc4000f8e00ff */
[----:B------:R-:W-:Y:S01]  /*9fa0*/  IMAD.U32 R7, RZ, RZ, UR7 ;  /* 0x00000007ff077e24 */ /* 0x000fe2000f8e00ff */
[----:B----4-:R-:W-:Y:S01]  /*9fb0*/  MOV R10, UR8 ;  /* 0x00000008000a7c02 */ /* 0x010fe20008000f00 */
[----:B------:R-:W-:-:S07]  /*9fc0*/  IMAD.U32 R11, RZ, RZ, UR9 ;  /* 0x00000009ff0b7e24 */ /* 0x000fce000f8e00ff */
[----:B------:R-:W-:-:S07]  /*9fd0*/  LEPC R20, `(.L_x_8478) ;  /* 0x000000001014794e */ /* 0x000fce0000000000 */
[----:B---3--:R-:W-:Y:S05]  /*9fe0*/  CALL.ABS.NOINC R2 ;  /* 0x0000000002007343 */ /* 0x008fea0003c00000 */
.L_x_8478:
[----:B------:R-:W-:Y:S05]  /*9ff0*/  BRA `(.L_x_8454) ;  /* 0x0000000000987947 */ /* 0x000fea0003800000 */
.L_x_8477:
[----:B-1----:R-:W-:Y:S01]  /*a000*/  IMAD.U32 R7, R5, 0x10000, RZ ;  /* 0x0001000005077824 */ /* 0x002fe200078e00ff */
        /* <DEDUP_REMOVED lines=12> */
.L_x_8480:
[----:B------:R-:W-:Y:S05]  /*a0d0*/  BSYNC.RECONVERGENT B0 ;  /* 0x0000000000007941 */ /* 0x000fea0003800200 */
.L_x_8479:
[----:B------:R-:W-:-:S05]  /*a0e0*/  LOP3.LUT R5, R0, 0x80, R5, 0xf8, !PT ;  /* 0x0000008000057812 */ /* 0x000fca00078ef805 */
[----:B------:R3:W-:Y:S01]  /*a0f0*/  STG.E.U8 desc[UR36][R2.64], R5 ;  /* 0x0000000502007986 */ /* 0x0007e2000c101124 */
[----:B------:R-:W-:Y:S05]  /*a100*/  BRA `(.L_x_8454) ;  /* 0x0000000000547947 */ /* 0x000fea0003800000 */
.L_x_8476:
[----:B-1----:R-:W-:Y:S01]  /*a110*/  IMAD.U32 R5, R5, 0x10000, RZ ;  /* 0x0001000005057824 */ /* 0x002fe200078e00ff */
        /* <DEDUP_REMOVED lines=11> */
.L_x_8482:
[----:B------:R-:W-:Y:S01]  /*a1d0*/  IMAD.MOV.U32 R0, RZ, RZ, 0x7f ;  /* 0x0000007fff007424 */ /* 0x000fe200078e00ff */
[----:B------:R-:W-:-:S04]  /*a1e0*/  ISETP.GT.U32.AND P0, PT, R4, 0x7f800000, PT ;  /* 0x7f8000000400780c */ /* 0x000fc80003f04070 */
[----:B------:R-:W-:-:S09]  /*a1f0*/  SEL R0, R0, 0x7c, P0 ;  /* 0x0000007c00007807 */ /* 0x000fd20000000000 */
.L_x_8483:
[----:B------:R-:W-:Y:S05]  /*a200*/  BSYNC.RECONVERGENT B0 ;  /* 0x0000000000007941 */ /* 0x000fea0003800200 */
.L_x_8481:
[----:B------:R-:W-:-:S04]  /*a210*/  SHF.R.U32.HI R5, RZ, 0x18, R5 ;  /* 0x00000018ff057819 */ /* 0x000fc80000011605 */
[----:B------:R-:W-:-:S05]  /*a220*/  LOP3.LUT R5, R0, 0x80, R5, 0xf8, !PT ;  /* 0x0000008000057812 */ /* 0x000fca00078ef805 */
[----:B------:R4:W-:Y:S01]  /*a230*/  STG.E.U8 desc[UR36][R2.64], R5 ;  /* 0x0000000502007986 */ /* 0x0009e2000c101124 */
[----:B------:R-:W-:Y:S05]  /*a240*/  BRA `(.L_x_8454) ;  /* 0x0000000000047947 */ /* 0x000fea0003800000 */
.L_x_8475:
[----:B-1----:R1:W-:Y:S02]  /*a250*/  STG.E.U16 desc[UR36][R2.64], R5 ;  /* 0x0000000502007986 */ /* 0x0023e4000c101524 */
.L_x_8454:
[----:B------:R-:W-:-:S07]  /*a260*/  IADD3 R17, PT, PT, R17, 0x80, RZ ;  /* 0x0000008011117810 */ /* 0x000fce0007ffe0ff */
.L_x_8412:
[----:B------:R-:W-:Y:S05]  /*a270*/  BSYNC.RECONVERGENT B6 ;  /* 0x0000000000067941 */ /* 0x000fea0003800200 */
.L_x_8411:
[----:B------:R-:W5:Y:S02]  /*a280*/  LDCU UR4, c[0x0][0x380] ;  /* 0x00007000ff0477ac */ /* 0x000f640008000800 */
[----:B-----5:R-:W-:-:S13]  /*a290*/  ISETP.GE.AND P0, PT, R17, UR4, PT ;  /* 0x0000000411007c0c */ /* 0x020fda000bf06270 */
[----:B------:R-:W-:Y:S05]  /*a2a0*/  @P0 EXIT ;  /* 0x000000000000094d */ /* 0x000fea0003800000 */
[----:B------:R-:W5:Y:S01]  /*a2b0*/  LDCU UR4, c[0x0][0x388] ;  /* 0x00007100ff0477ac */ /* 0x000f620008000800 */
[----:B-123--:R-:W-:Y:S02]  /*a2c0*/  IMAD.MOV.U32 R0, RZ, RZ, RZ ;  /* 0x000000ffff007224 */ /* 0x00efe400078e00ff */
[----:B------:R-:W-:Y:S01]  /*a2d0*/  IMAD.MOV.U32 R16, RZ, RZ, RZ ;  /* 0x000000ffff107224 */ /* 0x000fe200078e00ff */
[----:B-----5:R-:W-:-:S09]  /*a2e0*/  UISETP.NE.AND UP0, UPT, UR4, URZ, UPT ;  /* 0x000000ff0400728c */ /* 0x020fd2000bf05270 */
[----:B------:R-:W-:Y:S05]  /*a2f0*/  BRA.U !UP0, `(.L_x_8484) ;  /* 0x0000001108a87547 */ /* 0x000fea000b800000 */
[----:B------:R-:W4:Y:S01]  /*a300*/  LDCU.64 UR4, c[0x0][0x390] ;  /* 0x00007200ff0477ac */ /* 0x000f220008000a00 */
[----:B------:R-:W-:Y:S01]  /*a310*/  HFMA2 R16, -RZ, RZ, 0, 0 ;  /* 0x00000000ff107431 */ /* 0x000fe200000001ff */
[----:B------:R-:W1:Y:S01]  /*a320*/  LDCU UR6, c[0x0][0x38c] ;  /* 0x00007180ff0677ac */ /* 0x000e620008000800 */
[----:B------:R-:W2:Y:S01]  /*a330*/  LDCU.64 UR8, c[0x0][0x4b8] ;  /* 0x00009700ff0877ac */ /* 0x000ea20008000a00 */
[----:B------:R-:W-:Y:S02]  /*a340*/  UISETP.NE.AND UP0, UPT, UR40, URZ, UPT ;  /* 0x000000ff2800728c */ /* 0x000fe4000bf05270 */
        /* <DEDUP_REMOVED lines=32> */
[----:B------:R-:W-:Y:S01]  /*a550*/  MOV R2, RZ ;  /* 0x000000ff00027202 */ /* 0x000fe20000000f00 */
        /* <DEDUP_REMOVED lines=260> */
.L_x_8484:
        /* <DEDUP_REMOVED lines=18> */
[----:B-1----:R-:W-:Y:S01]  /*b6c0*/  F2FP.BF16.F32.PACK_AB R0, RZ, R0 ;  /* 0x00000000ff00723e */ /* 0x002fe200000010ff */
[----:B------:R-:W-:Y:S06]  /*b6d0*/  BRA `(.L_x_8490) ;  /* 0x0000000c00947947 */ /* 0x000fec0003800000 */
.L_x_8488:
[----:B------:R-:W2:Y:S02]  /*b6e0*/  LDG.E.U8 R2, desc[UR36][R2.64] ;  /* 0x0000002402027981 */ /* 0x000ea4000c1e1100 */
[----:B--2---:R-:W-:-:S04]  /*b6f0*/  I2FP.F32.U32 R0, R2 ;  /* 0x0000000200007245 */ /* 0x004fc80000201000 */
[----:B------:R-:W-:Y:S01]  /*b700*/  F2FP.BF16.F32.PACK_AB R0, RZ, R0 ;  /* 0x00000000ff00723e */ /* 0x000fe200000010ff */
[----:B------:R-:W-:Y:S06]  /*b710*/  BRA `(.L_x_8490) ;  /* 0x0000000c00847947 */ /* 0x000fec0003800000 */
.L_x_8487:
        /* <DEDUP_REMOVED lines=8> */
[----:B-1----:R-:W-:Y:S01]  /*b7a0*/  F2FP.BF16.F32.PACK_AB R0, RZ, R0 ;  /* 0x00000000ff00723e */ /* 0x002fe200000010ff */
[----:B------:R-:W-:Y:S06]  /*b7b0*/  BRA `(.L_x_8490) ;  /* 0x0000000c005c7947 */ /* 0x000fec0003800000 */
.L_x_8492:
[----:B------:R-:W2:Y:S02]  /*b7c0*/  LDG.E R2, desc[UR36][R2.64] ;  /* 0x0000002402027981 */ /* 0x000ea4000c1e1900 */
[----:B--2---:R-:W-:-:S04]  /*b7d0*/  I2FP.F32.S32 R0, R2 ;  /* 0x0000000200007245 */ /* 0x004fc80000201400 */
[----:B------:R-:W-:Y:S01]  /*b7e0*/  F2FP.BF16.F32.PACK_AB R0, RZ, R0 ;  /* 0x00000000ff00723e */ /* 0x000fe200000010ff */
[----:B------:R-:W-:Y:S06]  /*b7f0*/  BRA `(.L_x_8490) ;  /* 0x0000000c004c7947 */ /* 0x000fec0003800000 */
.L_x_8491:
[----:B------:R-:W2:Y:S02]  /*b800*/  LDG.E.U16 R2, desc[UR36][R2.64] ;  /* 0x0000002402027981 */ /* 0x000ea4000c1e1500 */
[----:B--2---:R-:W1:Y:S02]  /*b810*/  I2F.S16 R0, R2 ;  /* 0x0000000200007306 */ /* 0x004e640000101400 */
[----:B-1----:R-:W-:Y:S01]  /*b820*/  F2FP.BF16.F32.PACK_AB R0, RZ, R0 ;  /* 0x00000000ff00723e */ /* 0x002fe200000010ff */
[----:B------:R-:W-:Y:S06]  /*b830*/  BRA `(.L_x_8490) ;  /* 0x0000000c003c7947 */ /* 0x000fec0003800000 */
.L_x_8486:
        /* <DEDUP_REMOVED lines=9> */
.L_x_8494:
[----:B------:R-:W2:Y:S02]  /*b8d0*/  LDG.E.U16 R0, desc[UR36][R2.64] ;  /* 0x0000002402007981 */ /* 0x000ea4000c1e1500 */
[----:B--2---:R-:W-:-:S05]  /*b8e0*/  HADD2.F32 R0, -RZ, R0.H0_H0 ;  /* 0x20000000ff007230 */ /* 0x004fca0000004100 */
[----:B------:R-:W-:Y:S01]  /*b8f0*/  F2FP.BF16.F32.PACK_AB R0, RZ, R0 ;  /* 0x00000000ff00723e */ /* 0x000fe200000010ff */
[----:B------:R-:W-:Y:S06]  /*b900*/  BRA `(.L_x_8490) ;  /* 0x0000000c00087947 */ /* 0x000fec0003800000 */
.L_x_8493:
        /* <DEDUP_REMOVED lines=9> */
.L_x_8496:
[----:B------:R-:W2:Y:S02]  /*b9a0*/  LDG.E.U16 R2, desc[UR36][R2.64] ;  /* 0x0000002402027981 */ /* 0x000ea4000c1e1500 */
[----:B--2---:R-:W-:-:S05]  /*b9b0*/  HADD2.F32 R0, -RZ, R2.H0_H0 ;  /* 0x20000002ff007230 */ /* 0x004fca0000004100 */
[----:B------:R-:W-:Y:S01]  /*b9c0*/  F2FP.BF16.F32.PACK_AB R0, RZ, R0 ;  /* 0x00000000ff00723e */ /* 0x000fe200000010ff */
[----:B------:R-:W-:Y:S06]  /*b9d0*/  BRA `(.L_x_8490) ;  /* 0x0000000800d47947 */ /* 0x000fec0003800000 */
.L_x_8495:
[----:B------:R-:W2:Y:S01]  /*b9e0*/  LDG.E.64 R2, desc[UR36][R2.64] ;  /* 0x0000002402027981 */ /* 0x000ea2000c1e1b00 */
[----:B------:R-:W-:Y:S01]  /*b9f0*/  UMOV UR4, 0xf0000000 ;  /* 0xf000000000047882 */ /* 0x000fe20000000000 */
[----:B------:R-:W-:Y:S01]  /*ba00*/  UMOV UR5, 0x380fffff ;  /* 0x380fffff00057882 */ /* 0x000fe20000000000 */
[----:B--2---:R-:W1:Y:S01]  /*ba10*/  F2F.F32.F64 R0, R2 ;  /* 0x0000000200007310 */ /* 0x004e620000301000 */
[----:B------:R-:W-:-:S14]  /*ba20*/  DSETP.GEU.AND P0, PT, |R2|, UR4, PT ;  /* 0x0000000402007e2a */ /* 0x000fdc000bf0e200 */
[----:B-1----:R-:W-:-:S05]  /*ba30*/  @!P0 FMUL R0, R0, 1.175494350822287508e-38 ;  /* 0x0080000000008820 */ /* 0x002fca0000400000 */
[----:B------:R-:W-:Y:S01]  /*ba40*/  F2FP.BF16.F32.PACK_AB R0, RZ, R0 ;  /* 0x00000000ff00723e */ /* 0x000fe200000010ff */
[----:B------:R-:W-:Y:S06]  /*ba50*/  BRA `(.L_x_8490) ;  /* 0x0000000800b47947 */ /* 0x000fec0003800000 */
.L_x_8485:
        /* <DEDUP_REMOVED lines=13> */
.L_x_8499:
        /* <DEDUP_REMOVED lines=8> */
.L_x_8498:
        /* <DEDUP_REMOVED lines=27> */
.L_x_8501:
        /* <DEDUP_REMOVED lines=13> */
.L_x_8500:
[----:B------:R1:W5:Y:S01]  /*be30*/  LDG.E.U16 R0, desc[UR36][R2.64] ;  /* 0x0000002402007981 */ /* 0x000362000c1e1500 */
[----:B------:R-:W-:Y:S05]  /*be40*/  BRA `(.L_x_8490) ;  /* 0x0000000400b87947 */ /* 0x000fea0003800000 */
.L_x_8497:
        /* <DEDUP_REMOVED lines=12> */
.L_x_8504:
        /* <DEDUP_REMOVED lines=21> */
.L_x_8508:
[----:B------:R-:W-:Y:S05]  /*c060*/  BSYNC.RECONVERGENT B1 ;  /* 0x0000000000017941 */ /* 0x000fea0003800200 */
.L_x_8507:
[----:B------:R-:W-:Y:S01]  /*c070*/  IMAD.SHL.U32 R0, R0, 0x100000, RZ ;  /* 0x0010000000007824 */ /* 0x000fe200078e00ff */
[----:B------:R-:W-:-:S04]  /*c080*/  LEA R2, R2, 0x3b800000, 0x17 ;  /* 0x3b80000002027811 */ /* 0x000fc800078eb8ff */
[----:B------:R-:W-:-:S07]  /*c090*/  LOP3.LUT R0, R2, R0, R7, 0xfe, !PT ;  /* 0x0000000002007212 */ /* 0x000fce00078efe07 */
.L_x_8506:
[----:B------:R-:W-:Y:S05]  /*c0a0*/  BSYNC.RECONVERGENT B0 ;  /* 0x0000000000007941 */ /* 0x000fea0003800200 */
.L_x_8505:
[----:B------:R-:W-:Y:S01]  /*c0b0*/  F2FP.BF16.F32.PACK_AB R0, RZ, R0 ;  /* 0x00000000ff00723e */ /* 0x000fe200000010ff */
[----:B------:R-:W-:Y:S06]  /*c0c0*/  BRA `(.L_x_8490) ;  /* 0x0000000400187947 */ /* 0x000fec0003800000 */
.L_x_8503:
        /* <DEDUP_REMOVED lines=21> */
.L_x_8512:
[----:B------:R-:W-:Y:S05]  /*c220*/  BSYNC.RECONVERGENT B1 ;  /* 0x0000000000017941 */ /* 0x000fea0003800200 */
.L_x_8511:
[----:B------:R-:W-:Y:S01]  /*c230*/  IMAD.SHL.U32 R0, R0, 0x200000, RZ ;  /* 0x0020000000007824 */ /* 0x000fe200078e00ff */
[----:B------:R-:W-:-:S04]  /*c240*/  LEA R2, R2, 0x37800000, 0x17 ;  /* 0x3780000002027811 */ /* 0x000fc800078eb8ff */
[----:B------:R-:W-:-:S07]  /*c250*/  LOP3.LUT R0, R2, R0, R7, 0xfe, !PT ;  /* 0x0000000002007212 */ /* 0x000fce00078efe07 */
.L_x_8510:
[----:B------:R-:W-:Y:S05]  /*c260*/  BSYNC.RECONVERGENT B0 ;  /* 0x0000000000007941 */ /* 0x000fea0003800200 */
.L_x_8509:
[----:B------:R-:W-:Y:S01]  /*c270*/  F2FP.BF16.F32.PACK_AB R0, RZ, R0 ;  /* 0x00000000ff00723e */ /* 0x000fe200000010ff */
[----:B------:R-:W-:Y:S06]  /*c280*/  BRA `(.L_x_8490) ;  /* 0x0000000000a87947 */ /* 0x000fec0003800000 */
.L_x_8502:
        /* <DEDUP_REMOVED lines=14> */
.L_x_8516:
[----:B------:R-:W-:Y:S05]  /*c370*/  BSYNC.RECONVERGENT B0 ;  /* 0x0000000000007941 */ /* 0x000fea0003800200 */
.L_x_8515:
[----:B------:R-:W-:Y:S01]  /*c380*/  F2FP.BF16.F32.PACK_AB R0, RZ, R0 ;  /* 0x00000000ff00723e */ /* 0x000fe200000010ff */
[----:B------:R-:W-:Y:S06]  /*c390*/  BRA `(.L_x_8490) ;  /* 0x0000000000647947 */ /* 0x000fec0003800000 */
.L_x_8489:
        /* <DEDUP_REMOVED lines=16> */
.L_x_8517:
[----:B------:R-:W-:Y:S01]  /*c4a0*/  PRMT R0, RZ, 0x7610, R0 ;  /* 0x00007610ff007816 */ /* 0x000fe20000000000 */
[----:B------:R-:W-:Y:S06]  /*c4b0*/  BRA `(.L_x_8490) ;  /* 0x00000000001c7947 */ /* 0x000fec0003800000 */
.L_x_8514:
[----:B------:R-:W2:Y:S02]  /*c4c0*/  LDG.E.64 R2, desc[UR36][R2.64] ;  /* 0x0000002402027981 */ /* 0x000ea4000c1e1b00 */
[----:B--2---:R-:W1:Y:S02]  /*c4d0*/  I2F.U64 R0, R2 ;  /* 0x0000000200007312 */ /* 0x004e640000301000 */
[----:B-1----:R-:W-:Y:S01]  /*c4e0*/  F2FP.BF16.F32.PACK_AB R0, RZ, R0 ;  /* 0x00000000ff00723e */ /* 0x002fe200000010ff */
[----:B------:R-:W-:Y:S06]  /*c4f0*/  BRA `(.L_x_8490) ;  /* 0x00000000000c7947 */ /* 0x000fec0003800000 */
.L_x_8513:
[----:B------:R-:W2:Y:S02]  /*c500*/  LDG.E R2, desc[UR36][R2.64] ;  /* 0x0000002402027981 */ /* 0x000ea4000c1e1900 */
[----:B--2---:R-:W-:-:S04]  /*c510*/  I2FP.F32.U32 R0, R2 ;  /* 0x0000000200007245 */ /* 0x004fc80000201000 */
[----:B------:R-:W-:-:S07]  /*c520*/  F2FP.BF16.F32.PACK_AB R0, RZ, R0 ;  /* 0x00000000ff00723e */ /* 0x000fce00000010ff */
.L_x_8490:
[----:B------:R-:W-:Y:S01]  /*c530*/  SHF.L.U32 R11, R18, 0x10, RZ ;  /* 0x00000010120b7819 */ /* 0x000fe200000006ff */
[----:B-1---5:R-:W-:Y:S01]  /*c540*/  IMAD.U32 R2, R0, 0x10000, RZ ;  /* 0x0001000000027824 */ /* 0x022fe200078e00ff */
[----:B------:R-:W-:Y:S03]  /*c550*/  BSSY.RECONVERGENT B1, `(.L_x_8518) ;  /* 0x0000012000017945 */ /* 0x000fe60003800200 */
[----:B------:R-:W-:Y:S01]  /*c560*/  FADD.FTZ R0, |R2|, -RZ ;  /* 0x800000ff02007221 */ /* 0x000fe20000010200 */
        /* <DEDUP_REMOVED lines=14> */
[----:B0-----:R-:W-:Y:S05]  /*c650*/  CALL.REL.NOINC `($__internal_14_$__cuda_sm3x_div_rn_ftz_f32_slowpath) ;  /* 0x0000001000347944 */ /* 0x001fea0003c00000 */
[----:B------:R-:W-:-:S07]  /*c660*/  IMAD.MOV.U32 R4, RZ, RZ, R9 ;  /* 0x000000ffff047224 */ /* 0x000fce00078e0009 */
.L_x_8519:
[----:B------:R-:W-:Y:S05]  /*c670*/  BSYNC.RECONVERGENT B1 ;  /* 0x0000000000017941 */ /* 0x000fea0003800200 */
.L_x_8518:
[----:B------:R-:W-:Y:S01]  /*c680*/  MOV R5, 0x3b33710b ;  /* 0x3b33710b00057802 */ /* 0x000fe20000000f00 */
        /* <DEDUP_REMOVED lines=42> */
.L_x_8523:
[----:B-1----:R-:W-:-:S06]  /*c930*/  IMAD.U32 R3, R11, 0x10000, RZ ;  /* 0x000100000b037824 */ /* 0x002fcc00078e00ff */
[----:B------:R-:W1:Y:S02]  /*c940*/  F2I.S64.TRUNC R2, R3 ;  /* 0x0000000300027311 */ /* 0x000e64000020d900 */
[----:B-1----:R-:W-:Y:S01]  /*c950*/  STG.E.U8 desc[UR36][R16.64], R2 ;  /* 0x0000000210007986 */ /* 0x002fe2000c101124 */
[----:B------:R-:W-:Y:S05]  /*c960*/  EXIT ;  /* 0x000000000000794d */ /* 0x000fea0003800000 */
.L_x_8522:
        /* <DEDUP_REMOVED lines=10> */
.L_x_8526:
[----:B-1----:R-:W-:-:S06]  /*ca10*/  SHF.L.U32 R11, R11, 0x10, RZ ;  /* 0x000000100b0b7819 */ /* 0x002fcc00000006ff */
[----:B------:R-:W1:Y:S02]  /*ca20*/  F2I.FTZ.TRUNC.NTZ R11, R11 ;  /* 0x0000000b000b7305 */ /* 0x000e64000021f100 */
[----:B-1----:R-:W-:Y:S01]  /*ca30*/  STG.E desc[UR36][R16.64], R11 ;  /* 0x0000000b10007986 */ /* 0x002fe2000c101924 */
[----:B------:R-:W-:Y:S05]  /*ca40*/  EXIT ;  /* 0x000000000000794d */ /* 0x000fea0003800000 */
.L_x_8525:
[----:B-1----:R-:W-:-:S06]  /*ca50*/  IMAD.U32 R11, R11, 0x10000, RZ ;  /* 0x000100000b0b7824 */ /* 0x002fcc00078e00ff */
[----:B------:R-:W1:Y:S02]  /*ca60*/  F2I.FTZ.TRUNC.NTZ R11, R11 ;  /* 0x0000000b000b7305 */ /* 0x000e64000021f100 */
[----:B-1----:R-:W-:Y:S01]  /*ca70*/  STG.E.U16 desc[UR36][R16.64], R11 ;  /* 0x0000000b10007986 */ /* 0x002fe2000c101524 */
[----:B------:R-:W-:Y:S05]  /*ca80*/  EXIT ;  /* 0x000000000000794d */ /* 0x000fea0003800000 */
.L_x_8521:
        /* <DEDUP_REMOVED lines=9> */
.L_x_8528:
[----:B-1----:R-:W-:-:S04]  /*cb20*/  SHF.L.U32 R0, R11, 0x10, RZ ;  /* 0x000000100b007819 */ /* 0x002fc800000006ff */
[----:B------:R-:W-:-:S05]  /*cb30*/  F2FP.F16.F32.PACK_AB R0, RZ, R0 ;  /* 0x00000000ff00723e */ /* 0x000fca00000000ff */
[----:B------:R-:W-:Y:S01]  /*cb40*/  STG.E.U16 desc[UR36][R16.64], R0 ;  /* 0x0000000010007986 */ /* 0x000fe2000c101524 */
[----:B------:R-:W-:Y:S05]  /*cb50*/  EXIT ;  /* 0x000000000000794d */ /* 0x000fea0003800000 */
.L_x_8527:
        /* <DEDUP_REMOVED lines=10> */
.L_x_8530:
[----:B-1----:R-:W-:-:S04]  /*cc00*/  SHF.L.U32 R11, R11, 0x10, RZ ;  /* 0x000000100b0b7819 */ /* 0x002fc800000006ff */
[----:B------:R-:W-:-:S04]  /*cc10*/  F2FP.F16.F32.PACK_AB R3, RZ, R11 ;  /* 0x0000000bff03723e */ /* 0x000fc800000000ff */
[----:B------:R-:W-:-:S05]  /*cc20*/  PRMT R3, R3, 0x5410, RZ ;  /* 0x0000541003037816 */ /* 0x000fca00000000ff */
[----:B------:R-:W-:Y:S01]  /*cc30*/  STG.E desc[UR36][R16.64], R3 ;  /* 0x0000000310007986 */ /* 0x000fe2000c101924 */
[----:B------:R-:W-:Y:S05]  /*cc40*/  EXIT ;  /* 0x000000000000794d */ /* 0x000fea0003800000 */
.L_x_8529:
[----:B-1----:R-:W-:-:S04]  /*cc50*/  IMAD.U32 R2, R11, 0x10000, RZ ;  /* 0x000100000b027824 */ /* 0x002fc800078e00ff */
[----:B------:R-:W-:-:S06]  /*cc60*/  FMUL.FTZ R2, R2, 1 ;  /* 0x3f80000002027820 */ /* 0x000fcc0000410000 */
[----:B------:R-:W1:Y:S02]  /*cc70*/  F2F.F64.F32 R2, R2 ;  /* 0x0000000200027310 */ /* 0x000e640000201800 */
[----:B-1----:R-:W-:Y:S01]  /*cc80*/  STG.E.64 desc[UR36][R16.64], R2 ;  /* 0x0000000210007986 */ /* 0x002fe2000c101b24 */
[----:B------:R-:W-:Y:S05]  /*cc90*/  EXIT ;  /* 0x000000000000794d */ /* 0x000fea0003800000 */
.L_x_8520:
        /* <DEDUP_REMOVED lines=14> */
.L_x_8534:
        /* <DEDUP_REMOVED lines=17> */
.L_x_8537:
[----:B------:R-:W-:-:S04]  /*ce90*/  SHF.R.U32.HI R3, RZ, 0x18, R3 ;  /* 0x00000018ff037819 */ /* 0x000fc80000011603 */
[----:B------:R-:W-:-:S04]  /*cea0*/  LOP3.LUT R0, R0, 0x80, R3, 0xf8, !PT ;  /* 0x0000008000007812 */ /* 0x000fc800078ef803 */
[----:B------:R-:W-:-:S07]  /*ceb0*/  PRMT R8, R0, 0x7610, R8 ;  /* 0x0000761000087816 */ /* 0x000fce0000000008 */
.L_x_8536:
[----:B------:R-:W-:Y:S05]  /*cec0*/  BSYNC.RECONVERGENT B0 ;  /* 0x0000000000007941 */ /* 0x000fea0003800200 */
.L_x_8535:
[----:B------:R-:W-:Y:S01]  /*ced0*/  STG.E.U8 desc[UR36][R16.64], R8 ;  /* 0x0000000810007986 */ /* 0x000fe2000c101124 */
[----:B------:R-:W-:Y:S05]  /*cee0*/  EXIT ;  /* 0x000000000000794d */ /* 0x000fea0003800000 */
.L_x_8533:
        /* <DEDUP_REMOVED lines=17> */
.L_x_8540:
[----:B------:R-:W-:-:S04]  /*d000*/  SHF.R.U32.HI R3, RZ, 0x18, R3 ;  /* 0x00000018ff037819 */ /* 0x000fc80000011603 */
[----:B------:R-:W-:-:S04]  /*d010*/  LOP3.LUT R0, R0, 0x80, R3, 0xf8, !PT ;  /* 0x0000008000007812 */ /* 0x000fc800078ef803 */
[----:B------:R-:W-:-:S07]  /*d020*/  PRMT R8, R0, 0x7610, R8 ;  /* 0x0000761000087816 */ /* 0x000fce0000000008 */
.L_x_8539:
[----:B------:R-:W-:Y:S05]  /*d030*/  BSYNC.RECONVERGENT B0 ;  /* 0x0000000000007941 */ /* 0x000fea0003800200 */
.L_x_8538:
[----:B------:R-:W-:Y:S01]  /*d040*/  STG.E.U8 desc[UR36][R16.64], R8 ;  /* 0x0000000810007986 */ /* 0x000fe2000c101124 */
[----:B------:R-:W-:Y:S05]  /*d050*/  EXIT ;  /* 0x000000000000794d */ /* 0x000fea0003800000 */
.L_x_8532:
        /* <DEDUP_REMOVED lines=22> */
.L_x_8542:
[----:B-1----:R-:W-:-:S06]  /*d1c0*/  SHF.L.U32 R2, R11, 0x10, RZ ;  /* 0x000000100b027819 */ /* 0x002fcc00000006ff */
[----:B------:R-:W1:Y:S02]  /*d1d0*/  F2I.U64.TRUNC R2, R2 ;  /* 0x0000000200027311 */ /* 0x000e64000020d800 */
[----:B-1----:R-:W-:Y:S01]  /*d1e0*/  STG.E.64 desc[UR36][R16.64], R2 ;  /* 0x0000000210007986 */ /* 0x002fe2000c101b24 */
[----:B------:R-:W-:Y:S05]  /*d1f0*/  EXIT ;  /* 0x000000000000794d */ /* 0x000fea0003800000 */
.L_x_8541:
[----:B-1----:R-:W-:-:S06]  /*d200*/  IMAD.U32 R11, R11, 0x10000, RZ ;  /* 0x000100000b0b7824 */ /* 0x002fcc00078e00ff */
[----:B------:R-:W1:Y:S02]  /*d210*/  F2I.FTZ.U32.TRUNC.NTZ R11, R11 ;  /* 0x0000000b000b7305 */ /* 0x000e64000021f000 */
[----:B-1----:R-:W-:Y:S01]  /*d220*/  STG.E desc[UR36][R16.64], R11 ;  /* 0x0000000b10007986 */ /* 0x002fe2000c101924 */
[----:B------:R-:W-:Y:S05]  /*d230*/  EXIT ;  /* 0x000000000000794d */ /* 0x000fea0003800000 */
.L_x_8531:
        /* <DEDUP_REMOVED lines=11> */
.L_x_8544:
[----:B-1----:R-:W-:Y:S02]  /*d2f0*/  SHF.L.U32 R11, R11, 0x10, RZ ;  /* 0x000000100b0b7819 */ /* 0x002fe400000006ff */
[----:B------:R-:W-:-:S03]  /*d300*/  CS2R R6, SRZ ;  /* 0x0000000000067805 */ /* 0x000fc6000001ff00 */
[----:B------:R-:W-:-:S06]  /*d310*/  FMUL.FTZ R4, R11, 1 ;  /* 0x3f8000000b047820 */ /* 0x000fcc0000410000 */
[----:B------:R-:W1:Y:S02]  /*d320*/  F2F.F64.F32 R4, R4 ;  /* 0x0000000400047310 */ /* 0x000e640000201800 */
[----:B-1----:R-:W-:Y:S01]  /*d330*/  STG.E.128 desc[UR36][R16.64], R4 ;  /* 0x0000000410007986 */ /* 0x002fe2000c101d24 */
[----:B------:R-:W-:Y:S05]  /*d340*/  EXIT ;  /* 0x000000000000794d */ /* 0x000fea0003800000 */
.L_x_8543:
[----:B------:R-:W-:-:S09]  /*d350*/  UISETP.NE.AND UP0, UPT, UR4, 0xf, UPT ;  /* 0x0000000f0400788c */ /* 0x000fd2000bf05270 */
[----:B------:R-:W-:Y:S05]  /*d360*/  BRA.U !UP0, `(.L_x_8545) ;  /* 0x0000000108e87547 */ /* 0x000fea000b800000 */
[----:B------:R-:W-:-:S09]  /*d370*/  UISETP.NE.AND UP0, UPT, UR4, 0x17, UPT ;  /* 0x000000170400788c */ /* 0x000fd2000bf05270 */
[----:B------:R-:W-:Y:S05]  /*d380*/  BRA.U !UP0, `(.L_x_8546) ;  /* 0x0000000108907547 */ /* 0x000fea000b800000 */
[----:B------:R-:W-:-:S09]  /*d390*/  UISETP.NE.AND UP0, UPT, UR4, 0x18, UPT ;  /* 0x000000180400788c */ /* 0x000fd2000bf05270 */
[----:B------:R-:W-:Y:S05]  /*d3a0*/  BRA.U !UP0, `(.L_x_8547) ;  /* 0x0000000108447547 */ /* 0x000fea000b800000 */
.L_x_8524:
        /* <DEDUP_REMOVED lines=16> */
.L_x_8548:
[----:B------:R-:W-:Y:S05]  /*d4b0*/  EXIT ;  /* 0x000000000000794d */ /* 0x000fea0003800000 */
.L_x_8547:
        /* <DEDUP_REMOVED lines=13> */
.L_x_8550:
[----:B------:R-:W-:Y:S05]  /*d590*/  BSYNC.RECONVERGENT B0 ;  /* 0x0000000000007941 */ /* 0x000fea0003800200 */
.L_x_8549:
[----:B------:R-:W-:-:S05]  /*d5a0*/  LOP3.LUT R3, R0, 0x80, R3, 0xf8, !PT ;  /* 0x0000008000037812 */ /* 0x000fca00078ef803 */
[----:B------:R-:W-:Y:S01]  /*d5b0*/  STG.E.U8 desc[UR36][R16.64], R3 ;  /* 0x0000000310007986 */ /* 0x000fe2000c101124 */
[----:B------:R-:W-:Y:S05]  /*d5c0*/  EXIT ;  /* 0x000000000000794d */ /* 0x000fea0003800000 */
.L_x_8546:
        /* <DEDUP_REMOVED lines=12> */
.L_x_8552:
[----:B------:R-:W-:Y:S01]  /*d690*/  IMAD.MOV.U32 R0, RZ, RZ, 0x7f ;  /* 0x0000007fff007424 */ /* 0x000fe200078e00ff */
[----:B------:R-:W-:-:S04]  /*d6a0*/  ISETP.GT.U32.AND P0, PT, R2, 0x7f800000, PT ;  /* 0x7f8000000200780c */ /* 0x000fc80003f04070 */
[----:B------:R-:W-:-:S09]  /*d6b0*/  SEL R0, R0, 0x7c, P0 ;  /* 0x0000007c00007807 */ /* 0x000fd20000000000 */
.L_x_8553:
[----:B------:R-:W-:Y:S05]  /*d6c0*/  BSYNC.RECONVERGENT B0 ;  /* 0x0000000000007941 */ /* 0x000fea0003800200 */
.L_x_8551:
[----:B------:R-:W-:-:S04]  /*d6d0*/  SHF.R.U32.HI R3, RZ, 0x18, R3 ;  /* 0x00000018ff037819 */ /* 0x000fc80000011603 */
[----:B------:R-:W-:-:S05]  /*d6e0*/  LOP3.LUT R3, R0, 0x80, R3, 0xf8, !PT ;  /* 0x0000008000037812 */ /* 0x000fca00078ef803 */
[----:B------:R-:W-:Y:S01]  /*d6f0*/  STG.E.U8 desc[UR36][R16.64], R3 ;  /* 0x0000000310007986 */ /* 0x000fe2000c101124 */
[----:B------:R-:W-:Y:S05]  /*d700*/  EXIT ;  /* 0x000000000000794d */ /* 0x000fea0003800000 */
.L_x_8545:
[----:B-1----:R-:W-:Y:S01]  /*d710*/  STG.E.U16 desc[UR36][R16.64], R11 ;  /* 0x0000000b10007986 */ /* 0x002fe2000c101524 */
[----:B------:R-:W-:Y:S05]  /*d720*/  EXIT ;  /* 0x000000000000794d */ /* 0x000fea0003800000 */
        .weak           $__internal_14_$__cuda_sm3x_div_rn_ftz_f32_slowpath
        .type           $__internal_14_$__cuda_sm3x_div_rn_ftz_f32_slowpath,@function
        .size           $__internal_14_$__cuda_sm3x_div_rn_ftz_f32_slowpath,(.L_x_17836 - $__internal_14_$__cuda_sm3x_div_rn_ftz_f32_slowpath)
$__internal_14_$__cuda_sm3x_div_rn_ftz_f32_slowpath:
        /* <DEDUP_REMOVED lines=32> */
.L_x_8556:
[----:B------:R-:W-:Y:S05]  /*d930*/  BSYNC.RELIABLE B2 ;  /* 0x0000000000027941 */ /* 0x000fea0003800100 */
.L_x_8555:
        /* <DEDUP_REMOVED lines=27> */
.L_x_8562:
[----:B------:R-:W-:-:S07]  /*daf0*/  LEA R9, R5, R9, 0x17 ;  /* 0x0000000905097211 */ /* 0x000fce00078eb8ff */
.L_x_8563:
[----:B------:R-:W-:Y:S05]  /*db00*/  BSYNC.RECONVERGENT B2 ;  /* 0x0000000000027941 */ /* 0x000fea0003800200 */
.L_x_8561:
[----:B------:R-:W-:Y:S05]  /*db10*/  BRA `(.L_x_8564) ;  /* 0x0000000000207947 */ /* 0x000fea0003800000 */
.L_x_8560:
[----:B------:R-:W-:-:S04]  /*db20*/  LOP3.LUT R0, R13, 0x80000000, R0, 0x48, !PT ;  /* 0x800000000d007812 */ /* 0x000fc800078e4800 */
[----:B------:R-:W-:Y:S01]  /*db30*/  LOP3.LUT R9, R0, 0x7f800000, RZ, 0xfc, !PT ;  /* 0x7f80000000097812 */ /* 0x000fe200078efcff */
[----:B------:R-:W-:Y:S06]  /*db40*/  BRA `(.L_x_8564) ;  /* 0x0000000000147947 */ /* 0x000fec0003800000 */
.L_x_8559:
[----:B------:R-:W-:Y:S01]  /*db50*/  LOP3.LUT R9, R13, 0x80000000, R0, 0x48, !PT ;  /* 0x800000000d097812 */ /* 0x000fe200078e4800 */
[----:B------:R-:W-:Y:S06]  /*db60*/  BRA `(.L_x_8564) ;  /* 0x00000000000c7947 */ /* 0x000fec0003800000 */
.L_x_8558:
[----:B------:R-:W0:Y:S01]  /*db70*/  MUFU.RSQ R9, -QNAN ;  /* 0xffc0000000097908 */ /* 0x000e220000001400 */
[----:B------:R-:W-:Y:S05]  /*db80*/  BRA `(.L_x_8564) ;  /* 0x0000000000047947 */ /* 0x000fea0003800000 */
.L_x_8557:
[----:B------:R-:W-:-:S07]  /*db90*/  FADD.FTZ R9, R0, R13 ;  /* 0x0000000d00097221 */ /* 0x000fce0000010000 */
.L_x_8564:
[----:B------:R-:W-:Y:S05]  /*dba0*/  BSYNC.RECONVERGENT B0 ;  /* 0x0000000000007941 */ /* 0x000fea0003800200 */
.L_x_8554:
[----:B------:R-:W-:-:S04]  /*dbb0*/  IMAD.MOV.U32 R5, RZ, RZ, 0x0 ;  /* 0x00000000ff057424 */ /* 0x000fc800078e00ff */
[----:B0-----:R-:W-:Y:S05]  /*dbc0*/  RET.REL.NODEC R4 `(_ZN2at6native18elementwise_kernelILi128ELi4EZNS0_15gpu_kernel_implINS0_13AUnaryFunctorIN3c108BFloat16ES5_S5_ZZZNS0_17atan2_kernel_cudaERNS_18TensorIteratorBaseEENKUlvE_clEvENKUlvE2_clEvEUlS5_S5_E_EEEEvS7_RKT_EUliE_EEviT1_) ;  /* 0xffffff24040c7950 */ /* 0x001fea0003c3ffff */
.L_x_8565:
        /* <DEDUP_REMOVED lines=11> */
.L_x_17836:


//--------------------- .text._ZN2at6native27unrolled_elementwise_kernelINS0_13AUnaryFunctorIN3c108BFloat16ES4_S4_ZZZNS0_17atan2_kernel_cudaERNS_18TensorIteratorBaseEENKUlvE_clEvENKUlvE2_clEvEUlS4_S4_E_EESt5arrayIPcLm2EELi4E23TrivialOffsetCalculatorILi1EjESF_NS0_6memory12LoadWithCastILi1EEENSG_13StoreWithCastILi1EEEEEviT_T0_T2_T3_T4_T5_ --------------------------
	.section	.text._ZN2at6native27unrolled_elementwise_kernelINS0_13AUnaryFunctorIN3c108BFloat16ES4_S4_ZZZNS0_17atan2_kernel_cudaERNS_18TensorIteratorBaseEENKUlvE_clEvENKUlvE2_clEvEUlS4_S4_E_EESt5arrayIPcLm2EELi4E23TrivialOffsetCalculatorILi1EjESF_NS0_6memory12LoadWithCastILi1EEENSG_13StoreWithCastILi1EEEEEviT_T0_T2_T3_T4_T5_,"ax",@progbits
	.align	128
        .global         _ZN2at6native27unrolled_elementwise_kernelINS0_13AUnaryFunctorIN3c108BFloat16ES4_S4_ZZZNS0_17atan2_kernel_cudaERNS_18TensorIteratorBaseEENKUlvE_clEvENKUlvE2_clEvEUlS4_S4_E_EESt5arrayIPcLm2EELi4E23TrivialOffsetCalculatorILi1EjESF_NS0_6memory12LoadWithCastILi1EEENSG_13StoreWithCastILi1EEEEEviT_T0_T2_T3_T4_T5_
        .type           _ZN2at6native27unrolled_elementwise_kernelINS0_13AUnaryFunctorIN3c108BFloat16ES4_S4_ZZZNS0_17atan2_kernel_cudaERNS_18TensorIteratorBaseEENKUlvE_clEvENKUlvE2_clEvEUlS4_S4_E_EESt5arrayIPcLm2EELi4E23TrivialOffsetCalculatorILi1EjESF_NS0_6memory12LoadWithCastILi1EEENSG_13StoreWithCastILi1EEEEEviT_T0_T2_T3_T4_T5_,@function
        .size           _ZN2at6native27unrolled_elementwise_kernelINS0_13AUnaryFunctorIN3c108BFloat16ES4_S4_ZZZNS0_17atan2_kernel_cudaERNS_18TensorIteratorBaseEENKUlvE_clEvENKUlvE2_clEvEUlS4_S4_E_EESt5arrayIPcLm2EELi4E23TrivialOffsetCalculatorILi1EjESF_NS0_6memory12LoadWithCastILi1EEENSG_13StoreWithCastILi1EEEEEviT_T0_T2_T3_T4_T5_,(.L_x_17837 - _ZN2at6native27unrolled_elementwise_kernelINS0_13AUnaryFunctorIN3c108BFloat16ES4_S4_ZZZNS0_17atan2_kernel_cudaERNS_18TensorIteratorBaseEENKUlvE_clEvENKUlvE2_clEvEUlS4_S4_E_EESt5arrayIPcLm2EELi4E23TrivialOffsetCalculatorILi1EjESF_NS0_6memory12LoadWithCastILi1EEENSG_13StoreWithCastILi1EEEEEviT_T0_T2_T3_T4_T5_)
        .other          _ZN2at6native27unrolled_elementwise_kernelINS0_13AUnaryFunctorIN3c108BFloat16ES4_S4_ZZZNS0_17atan2_kernel_cudaERNS_18TensorIteratorBaseEENKUlvE_clEvENKUlvE2_clEvEUlS4_S4_E_EESt5arrayIPcLm2EELi4E23TrivialOffsetCalculatorILi1EjESF_NS0_6memory12LoadWithCastILi1EEENSG_13StoreWithCastILi1EEEEEviT_T0_T2_T3_T4_T5_,@"STO_CUDA_ENTRY STV_DEFAULT"
_ZN2at6native27unrolled_elementwise_kernelINS0_13AUnaryFunctorIN3c108BFloat16ES4_S4_ZZZNS0_17atan2_kernel_cudaERNS_18TensorIteratorBaseEENKUlvE_clEvENKUlvE2_clEvEUlS4_S4_E_EESt5arrayIPcLm2EELi4E23TrivialOffsetCalculatorILi1EjESF_NS0_6memory12LoadWithCastILi1EEENSG_13StoreWithCastILi1EEEEEviT_T0_T2_T3_T4_T5_:
.text._ZN2at6native27unrolled_elementwise_kernelINS0_13AUnaryFunctorIN3c108BFloat16ES4_S4_ZZZNS0_17atan2_kernel_cudaERNS_18TensorIteratorBaseEENKUlvE_clEvENKUlvE2_clEvEUlS4_S4_E_EESt5arrayIPcLm2EELi4E23TrivialOffsetCalculatorILi1EjESF_NS0_6memory12LoadWithCastILi1EEENSG_13StoreWithCastILi1EEEEEviT_T0_T2_T3_T4_T5_:
        /* <DEDUP_REMOVED lines=34> */
.L_x_8571:
[----:B------:R-:W2:Y:S02]  /*0220*/  LDG.E.U8 R4, desc[UR36][R4.64] ;  /* 0x0000002404047981 */ /* 0x000ea4000c1e1100 */
[----:B--2---:R-:W-:-:S04]  /*0230*/  I2FP.F32.U32 R0, R4 ;  /* 0x0000000400007245 */ /* 0x004fc80000201000 */
[----:B------:R-:W-:-:S04]  /*0240*/  F2FP.BF16.F32.PACK_AB R0, RZ, R0 ;  /* 0x00000000ff00723e */ /* 0x000fc800000010ff */
[----:B------:R-:W-:Y:S01]  /*0250*/  PRMT R18, R0, 0x7610, R18 ;  /* 0x0000761000127816 */ /* 0x000fe20000000012 */
[----:B------:R-:W-:Y:S06]  /*0260*/  BRA `(.L_x_8573) ;  /* 0x0000000c00c47947 */ /* 0x000fec0003800000 */
.L_x_8570:
        /* <DEDUP_REMOVED lines=11> */
.L_x_8575:
[----:B------:R-:W2:Y:S02]  /*0320*/  LDG.E R4, desc[UR36][R4.64] ;  /* 0x0000002404047981 */ /* 0x000ea4000c1e1900 */
[----:B--2---:R-:W-:-:S04]  /*0330*/  I2FP.F32.S32 R0, R4 ;  /* 0x0000000400007245 */ /* 0x004fc80000201400 */
[----:B------:R-:W-:-:S04]  /*0340*/  F2FP.BF16.F32.PACK_AB R0, RZ, R0 ;  /* 0x00000000ff00723e */ /* 0x000fc800000010ff */
[----:B------:R-:W-:Y:S01]  /*0350*/  PRMT R18, R0, 0x7610, R18 ;  /* 0x0000761000127816 */ /* 0x000fe20000000012 */
[----:B------:R-:W-:Y:S06]  /*0360*/  BRA `(.L_x_8573) ;  /* 0x0000000c00847947 */ /* 0x000fec0003800000 */
.L_x_8574:
[----:B------:R-:W2:Y:S02]  /*0370*/  LDG.E.U16 R4, desc[UR36][R4.64] ;  /* 0x0000002404047981 */ /* 0x000ea4000c1e1500 */
[----:B--2---:R-:W0:Y:S02]  /*0380*/  I2F.S16 R0, R4 ;  /* 0x0000000400007306 */ /* 0x004e240000101400 */
[----:B0-----:R-:W-:-:S04]  /*0390*/  F2FP.BF16.F32.PACK_AB R0, RZ, R0 ;  /* 0x00000000ff00723e */ /* 0x001fc800000010ff */
[----:B------:R-:W-:Y:S01]  /*03a0*/  PRMT R18, R0, 0x7610, R18 ;  /* 0x0000761000127816 */ /* 0x000fe20000000012 */
[----:B------:R-:W-:Y:S06]  /*03b0*/  BRA `(.L_x_8573) ;  /* 0x0000000c00707947 */ /* 0x000fec0003800000 */
.L_x_8569:
        /* <DEDUP_REMOVED lines=9> */
.L_x_8577:
[----:B------:R-:W2:Y:S02]  /*0450*/  LDG.E.U16 R0, desc[UR36][R4.64] ;  /* 0x0000002404007981 */ /* 0x000ea4000c1e1500 */
[----:B--2---:R-:W-:-:S05]  /*0460*/  HADD2.F32 R0, -RZ, R0.H0_H0 ;  /* 0x20000000ff007230 */ /* 0x004fca0000004100 */
[----:B------:R-:W-:-:S04]  /*0470*/  F2FP.BF16.F32.PACK_AB R0, RZ, R0 ;  /* 0x00000000ff00723e */ /* 0x000fc800000010ff */
[----:B------:R-:W-:Y:S01]  /*0480*/  PRMT R18, R0, 0x7610, R18 ;  /* 0x0000761000127816 */ /* 0x000fe20000000012 */
[----:B------:R-:W-:Y:S06]  /*0490*/  BRA `(.L_x_8573) ;  /* 0x0000000c00387947 */ /* 0x000fec0003800000 */
.L_x_8576:
        /* <DEDUP_REMOVED lines=9> */
.L_x_8579:
[----:B------:R-:W2:Y:S02]  /*0530*/  LDG.E.U16 R4, desc[UR36][R4.64] ;  /* 0x0000002404047981 */ /* 0x000ea4000c1e1500 */
[----:B--2---:R-:W-:-:S05]  /*0540*/  HADD2.F32 R0, -RZ, R4.H0_H0 ;  /* 0x20000004ff007230 */ /* 0x004fca0000004100 */
[----:B------:R-:W-:-:S04]  /*0550*/  F2FP.BF16.F32.PACK_AB R0, RZ, R0 ;  /* 0x00000000ff00723e */ /* 0x000fc800000010ff */
[----:B------:R-:W-:Y:S01]  /*0560*/  PRMT R18, R0, 0x7610, R18 ;  /* 0x0000761000127816 */ /* 0x000fe20000000012 */
[----:B------:R-:W-:Y:S06]  /*0570*/  BRA `(.L_x_8573) ;  /* 0x0000000c00007947 */ /* 0x000fec0003800000 */
.L_x_8578:
        /* <DEDUP_REMOVED lines=9> */
.L_x_8568:
        /* <DEDUP_REMOVED lines=14> */
.L_x_8582:
        /* <DEDUP_REMOVED lines=9> */
.L_x_8581:
        /* <DEDUP_REMOVED lines=27> */
.L_x_8584:
        /* <DEDUP_REMOVED lines=15> */
.L_x_8583:
[----:B------:R0:W5:Y:S01]  /*0a20*/  LDG.E.U16 R18, desc[UR36][R4.64] ;  /* 0x0000002404127981 */ /* 0x000162000c1e1500 */
[----:B------:R-:W-:Y:S05]  /*0a30*/  BRA `(.L_x_8573) ;  /* 0x0000000400d07947 */ /* 0x000fea0003800000 */
.L_x_8580:
        /* <DEDUP_REMOVED lines=13> */
.L_x_8587:
        /* <DEDUP_REMOVED lines=21> */
.L_x_8591:
[----:B------:R-:W-:Y:S05]  /*0c60*/  BSYNC.RECONVERGENT B1 ;  /* 0x0000000000017941 */ /* 0x000fea0003800200 */
.L_x_8590:
[----:B------:R-:W-:Y:S01]  /*0c70*/  IMAD.SHL.U32 R0, R0, 0x100000, RZ ;  /* 0x0010000000007824 */ /* 0x000fe200078e00ff */
[----:B------:R-:W-:-:S04]  /*0c80*/  LEA R3, R3, 0x3b800000, 0x17 ;  /* 0x3b80000003037811 */ /* 0x000fc800078eb8ff */
[----:B------:R-:W-:-:S07]  /*0c90*/  LOP3.LUT R0, R3, R0, R7, 0xfe, !PT ;  /* 0x0000000003007212 */ /* 0x000fce00078efe07 */
.L_x_8589:
[----:B------:R-:W-:Y:S05]  /*0ca0*/  BSYNC.RECONVERGENT B0 ;  /* 0x0000000000007941 */ /* 0x000fea0003800200 */
.L_x_8588:
[----:B------:R-:W-:-:S04]  /*0cb0*/  F2FP.BF16.F32.PACK_AB R0, RZ, R0 ;  /* 0x00000000ff00723e */ /* 0x000fc800000010ff */
[----:B------:R-:W-:Y:S01]  /*0cc0*/  PRMT R18, R0, 0x7610, R18 ;  /* 0x0000761000127816 */ /* 0x000fe20000000012 */
[----:B------:R-:W-:Y:S06]  /*0cd0*/  BRA `(.L_x_8573) ;  /* 0x0000000400287947 */ /* 0x000fec0003800000 */
.L_x_8586:
        /* <DEDUP_REMOVED lines=21> */
.L_x_8595:
[----:B------:R-:W-:Y:S05]  /*0e30*/  BSYNC.RECONVERGENT B1 ;  /* 0x0000000000017941 */ /* 0x000fea0003800200 */
.L_x_8594:
[----:B------:R-:W-:Y:S01]  /*0e40*/  IMAD.SHL.U32 R0, R0, 0x200000, RZ ;  /* 0x0020000000007824 */ /* 0x000fe200078e00ff */
[----:B------:R-:W-:-:S04]  /*0e50*/  LEA R3, R3, 0x37800000, 0x17 ;  /* 0x3780000003037811 */ /* 0x000fc800078eb8ff */
[----:B------:R-:W-:-:S07]  /*0e60*/  LOP3.LUT R0, R3, R0, R7, 0xfe, !PT ;  /* 0x0000000003007212 */ /* 0x000fce00078efe07 */
.L_x_8593:
[----:B------:R-:W-:Y:S05]  /*0e70*/  BSYNC.RECONVERGENT B0 ;  /* 0x0000000000007941 */ /* 0x000fea0003800200 */
.L_x_8592:
[----:B------:R-:W-:-:S04]  /*0e80*/  F2FP.BF16.F32.PACK_AB R0, RZ, R0 ;  /* 0x00000000ff00723e */ /* 0x000fc800000010ff */
[----:B------:R-:W-:Y:S01]  /*0e90*/  PRMT R18, R0, 0x7610, R18 ;  /* 0x0000761000127816 */ /* 0x000fe20000000012 */
[----:B------:R-:W-:Y:S06]  /*0ea0*/  BRA `(.L_x_8573) ;  /* 0x0000000000b47947 */ /* 0x000fec0003800000 */
.L_x_8585:
[----:B------:R-:W-:-:S09]  /*0eb0*/  UISETP.NE.AND UP0, UPT, UR4, 0x1c, UPT ;  /* 0x0000001c0400788c */ /* 0x000fd2000bf05270 */
[----:B------:R-:W-:Y:S05]  /*0ec0*/  BRA.U !UP0, `(.L_x_8596) ;  /* 0x00000001089c7547 */ /* 0x000fea000b800000 */
[----:B------:R-:W-:-:S09]  /*0ed0*/  UISETP.NE.AND UP0, UPT, UR4, 0x1d, UPT ;  /* 0x0000001d0400788c */ /* 0x000fd2000bf05270 */
[----:B------:R-:W-:Y:S05]  /*0ee0*/  BRA.U !UP0, `(.L_x_8597) ;  /* 0x0000000108807547 */ /* 0x000fea000b800000 */
[----:B------:R-:W-:-:S09]  /*0ef0*/  UISETP.NE.AND UP0, UPT, UR4, 0x2c, UPT ;  /* 0x0000002c0400788c */ /* 0x000fd2000bf05270 */
[----:B------:R-:W-:Y:S05]  /*0f00*/  BRA.U !UP0, `(.L_x_8598) ;  /* 0x0000000108487547 */ /* 0x000fea000b800000 */
.L_x_8572:
        /* <DEDUP_REMOVED lines=16> */
.L_x_8599:
[----:B------:R-:W-:Y:S01]  /*1010*/  PRMT R18, RZ, 0x7610, R18 ;  /* 0x00007610ff127816 */ /* 0x000fe20000000012 */
[----:B------:R-:W-:Y:S06]  /*1020*/  BRA `(.L_x_8573) ;  /* 0x0000000000547947 */ /* 0x000fec0003800000 */
.L_x_8598:
        /* <DEDUP_REMOVED lines=8> */
.L_x_8601:
[----:B------:R-:W-:Y:S05]  /*10b0*/  BSYNC.RECONVERGENT B0 ;  /* 0x0000000000007941 */ /* 0x000fea0003800200 */
.L_x_8600:
[----:B------:R-:W-:-:S04]  /*10c0*/  F2FP.BF16.F32.PACK_AB R0, RZ, R0 ;  /* 0x00000000ff00723e */ /* 0x000fc800000010ff */
[----:B------:R-:W-:Y:S01]  /*10d0*/  PRMT R18, R0, 0x7610, R18 ;  /* 0x0000761000127816 */ /* 0x000fe20000000012 */
[----:B------:R-:W-:Y:S06]  /*10e0*/  BRA `(.L_x_8573) ;  /* 0x0000000000247947 */ /* 0x000fec0003800000 */
.L_x_8597:
[----:B------:R-:W2:Y:S02]  /*10f0*/  LDG.E.64 R4, desc[UR36][R4.64] ;  /* 0x0000002404047981 */ /* 0x000ea4000c1e1b00 */
[----:B--2---:R-:W0:Y:S02]  /*1100*/  I2F.U64 R0, R4 ;  /* 0x0000000400007312 */ /* 0x004e240000301000 */
[----:B0-----:R-:W-:-:S04]  /*1110*/  F2FP.BF16.F32.PACK_AB R0, RZ, R0 ;  /* 0x00000000ff00723e */ /* 0x001fc800000010ff */
[----:B------:R-:W-:Y:S01]  /*1120*/  PRMT R18, R0, 0x7610, R18 ;  /* 0x0000761000127816 */ /* 0x000fe20000000012 */
[----:B------:R-:W-:Y:S06]  /*1130*/  BRA `(.L_x_8573) ;  /* 0x0000000000107947 */ /* 0x000fec0003800000 */
.L_x_8596:
[----:B------:R-:W2:Y:S02]  /*1140*/  LDG.E R4, desc[UR36][R4.64] ;  /* 0x0000002404047981 */ /* 0x000ea4000c1e1900 */
[----:B--2---:R-:W-:-:S04]  /*1150*/  I2FP.F32.U32 R0, R4 ;  /* 0x0000000400007245 */ /* 0x004fc80000201000 */
[----:B------:R-:W-:-:S04]  /*1160*/  F2FP.BF16.F32.PACK_AB R0, RZ, R0 ;  /* 0x00000000ff00723e */ /* 0x000fc800000010ff */
[----:B------:R-:W-:-:S07]  /*1170*/  PRMT R18, R0, 0x7610, R18 ;  /* 0x0000761000127816 */ /* 0x000fce0000000012 */
.L_x_8573:
[----:B------:R-:W-:-:S07]  /*1180*/  VIADD R23, R25, 0x80 ;  /* 0x0000008019177836 */ /* 0x000fce0000000000 */
.L_x_8567:
[----:B------:R-:W-:Y:S05]  /*1190*/  BSYNC.RECONVERGENT B6 ;  /* 0x0000000000067941 */ /* 0x000fea0003800200 */
.L_x_8566:
        /* <DEDUP_REMOVED lines=26> */
.L_x_8607:
[----:B------:R-:W2:Y:S02]  /*1340*/  LDG.E.U8 R4, desc[UR36][R4.64] ;  /* 0x0000002404047981 */ /* 0x000ea4000c1e1100 */
[----:B--2---:R-:W-:-:S04]  /*1350*/  I2FP.F32.U32 R0, R4 ;  /* 0x0000000400007245 */ /* 0x004fc80000201000 */
[----:B------:R-:W-:-:S04]  /*1360*/  F2FP.BF16.F32.PACK_AB R0, RZ, R0 ;  /* 0x00000000ff00723e */ /* 0x000fc800000010ff */
[----:B------:R-:W-:Y:S01]  /*1370*/  PRMT R17, R0, 0x7610, R17 ;  /* 0x0000761000117816 */ /* 0x000fe20000000011 */
[----:B------:R-:W-:Y:S06]  /*1380*/  BRA `(.L_x_8609) ;  /* 0x0000000c00c47947 */ /* 0x000fec0003800000 */
.L_x_8606:
        /* <DEDUP_REMOVED lines=11> */
.L_x_8611:
[----:B------:R-:W2:Y:S02]  /*1440*/  LDG.E R4, desc[UR36][R4.64] ;  /* 0x0000002404047981 */ /* 0x000ea4000c1e1900 */
[----:B--2---:R-:W-:-:S04]  /*1450*/  I2FP.F32.S32 R0, R4 ;  /* 0x0000000400007245 */ /* 0x004fc80000201400 */
[----:B------:R-:W-:-:S04]  /*1460*/  F2FP.BF16.F32.PACK_AB R0, RZ, R0 ;  /* 0x00000000ff00723e */ /* 0x000fc800000010ff */
[----:B------:R-:W-:Y:S01]  /*1470*/  PRMT R17, R0, 0x7610, R17 ;  /* 0x0000761000117816 */ /* 0x000fe20000000011 */
[----:B------:R-:W-:Y:S06]  /*1480*/  BRA `(.L_x_8609) ;  /* 0x0000000c00847947 */ /* 0x000fec0003800000 */
.L_x_8610:
[----:B------:R-:W2:Y:S02]  /*1490*/  LDG.E.U16 R4, desc[UR36][R4.64] ;  /* 0x0000002404047981 */ /* 0x000ea4000c1e1500 */
[----:B--2---:R-:W0:Y:S02]  /*14a0*/  I2F.S16 R0, R4 ;  /* 0x0000000400007306 */ /* 0x004e240000101400 */
[----:B0-----:R-:W-:-:S04]  /*14b0*/  F2FP.BF16.F32.PACK_AB R0, RZ, R0 ;  /* 0x00000000ff00723e */ /* 0x001fc800000010ff */
[----:B------:R-:W-:Y:S01]  /*14c0*/  PRMT R17, R0, 0x7610, R17 ;  /* 0x0000761000117816 */ /* 0x000fe20000000011 */
[----:B------:R-:W-:Y:S06]  /*14d0*/  BRA `(.L_x_8609) ;  /* 0x0000000c00707947 */ /* 0x000fec0003800000 */
.L_x_8605:
        /* <DEDUP_REMOVED lines=9> */
.L_x_8613:
[----:B------:R-:W2:Y:S02]  /*1570*/  LDG.E.U16 R0, desc[UR36][R4.64] ;  /* 0x0000002404007981 */ /* 0x000ea4000c1e1500 */
[----:B--2---:R-:W-:-:S05]  /*1580*/  HADD2.F32 R0, -RZ, R0.H0_H0 ;  /* 0x20000000ff007230 */ /* 0x004fca0000004100 */
[----:B------:R-:W-:-:S04]  /*1590*/  F2FP.BF16.F32.PACK_AB R0, RZ, R0 ;  /* 0x00000000ff00723e */ /* 0x000fc800000010ff */
[----:B------:R-:W-:Y:S01]  /*15a0*/  PRMT R17, R0, 0x7610, R17 ;  /* 0x0000761000117816 */ /* 0x000fe20000000011 */
[----:B------:R-:W-:Y:S06]  /*15b0*/  BRA `(.L_x_8609) ;  /* 0x0000000c00387947 */ /* 0x000fec0003800000 */
.L_x_8612:
        /* <DEDUP_REMOVED lines=9> */
.L_x_8615:
[----:B------:R-:W2:Y:S02]  /*1650*/  LDG.E.U16 R4, desc[UR36][R4.64] ;  /* 0x0000002404047981 */ /* 0x000ea4000c1e1500 */
[----:B--2---:R-:W-:-:S05]  /*1660*/  HADD2.F32 R0, -RZ, R4.H0_H0 ;  /* 0x20000004ff007230 */ /* 0x004fca0000004100 */
[----:B------:R-:W-:-:S04]  /*1670*/  F2FP.BF16.F32.PACK_AB R0, RZ, R0 ;  /* 0x00000000ff00723e */ /* 0x000fc800000010ff */
[----:B------:R-:W-:Y:S01]  /*1680*/  PRMT R17, R0, 0x7610, R17 ;  /* 0x0000761000117816 */ /* 0x000fe20000000011 */
[----:B------:R-:W-:Y:S06]  /*1690*/  BRA `(.L_x_8609) ;  /* 0x0000000c00007947 */ /* 0x000fec0003800000 */
.L_x_8614:
        /* <DEDUP_REMOVED lines=9> */
.L_x_8604:
        /* <DEDUP_REMOVED lines=14> */
.L_x_8618:
        /* <DEDUP_REMOVED lines=9> */
.L_x_8617:
        /* <DEDUP_REMOVED lines=27> */
.L_x_8620:
        /* <DEDUP_REMOVED lines=15> */
.L_x_8619:
[----:B------:R0:W5:Y:S01]  /*1b40*/  LDG.E.U16 R17, desc[UR36][R4.64] ;  /* 0x0000002404117981 */ /* 0x000162000c1e1500 */
[----:B------:R-:W-:Y:S05]  /*1b50*/  BRA `(.L_x_8609) ;  /* 0x0000000400d07947 */ /* 0x000fea0003800000 */
.L_x_8616:
        /* <DEDUP_REMOVED lines=13> */
.L_x_8623:
        /* <DEDUP_REMOVED lines=21> */
.L_x_8627:
[----:B------:R-:W-:Y:S05]  /*1d80*/  BSYNC.RECONVERGENT B1 ;  /* 0x0000000000017941 */ /* 0x000fea0003800200 */
.L_x_8626:
[----:B------:R-:W-:Y:S01]  /*1d90*/  IMAD.SHL.U32 R0, R0, 0x100000, RZ ;  /* 0x0010000000007824 */ /* 0x000fe200078e00ff */
[----:B------:R-:W-:-:S04]  /*1da0*/  LEA R3, R3, 0x3b800000, 0x17 ;  /* 0x3b80000003037811 */ /* 0x000fc800078eb8ff */
[----:B------:R-:W-:-:S07]  /*1db0*/  LOP3.LUT R0, R3, R0, R7, 0xfe, !PT ;  /* 0x0000000003007212 */ /* 0x000fce00078efe07 */
.L_x_8625:
[----:B------:R-:W-:Y:S05]  /*1dc0*/  BSYNC.RECONVERGENT B0 ;  /* 0x0000000000007941 */ /* 0x000fea0003800200 */
.L_x_8624:
[----:B------:R-:W-:-:S04]  /*1dd0*/  F2FP.BF16.F32.PACK_AB R0, RZ, R0 ;  /* 0x00000000ff00723e */ /* 0x000fc800000010ff */
[----:B------:R-:W-:Y:S01]  /*1de0*/  PRMT R17, R0, 0x7610, R17 ;  /* 0x0000761000117816 */ /* 0x000fe20000000011 */
[----:B------:R-:W-:Y:S06]  /*1df0*/  BRA `(.L_x_8609) ;  /* 0x0000000400287947 */ /* 0x000fec0003800000 */
.L_x_8622:
        /* <DEDUP_REMOVED lines=21> */
.L_x_8631:
[----:B------:R-:W-:Y:S05]  /*1f50*/  BSYNC.RECONVERGENT B1 ;  /* 0x0000000000017941 */ /* 0x000fea0003800200 */
.L_x_8630:
[----:B------:R-:W-:Y:S01]  /*1f60*/  IMAD.SHL.U32 R0, R0, 0x200000, RZ ;  /* 0x0020000000007824 */ /* 0x000fe200078e00ff */
[----:B------:R-:W-:-:S04]  /*1f70*/  LEA R3, R3, 0x37800000, 0x17 ;  /* 0x3780000003037811 */ /* 0x000fc800078eb8ff */
[----:B------:R-:W-:-:S07]  /*1f80*/  LOP3.LUT R0, R3, R0, R7, 0xfe, !PT ;  /* 0x0000000003007212 */ /* 0x000fce00078efe07 */
.L_x_8629:
[----:B------:R-:W-:Y:S05]  /*1f90*/  BSYNC.RECONVERGENT B0 ;  /* 0x0000000000007941 */ /* 0x000fea0003800200 */
.L_x_8628:
[----:B------:R-:W-:-:S04]  /*1fa0*/  F2FP.BF16.F32.PACK_AB R0, RZ, R0 ;  /* 0x00000000ff00723e */ /* 0x000fc800000010ff */
[----:B------:R-:W-:Y:S01]  /*1fb0*/  PRMT R17, R0, 0x7610, R17 ;  /* 0x0000761000117816 */ /* 0x000fe20000000011 */
[----:B------:R-:W-:Y:S06]  /*1fc0*/  BRA `(.L_x_8609) ;  /* 0x0000000000b47947 */ /* 0x000fec0003800000 */
.L_x_8621:
        /* <DEDUP_REMOVED lines=14> */
.L_x_8635:
[----:B------:R-:W-:Y:S05]  /*20b0*/  BSYNC.RECONVERGENT B0 ;  /* 0x0000000000007941 */ /* 0x000fea0003800200 */
.L_x_8634:
[----:B------:R-:W-:-:S04]  /*20c0*/  F2FP.BF16.F32.PACK_AB R0, RZ, R0 ;  /* 0x00000000ff00723e */ /* 0x000fc800000010ff */
[----:B------:R-:W-:Y:S01]  /*20d0*/  PRMT R17, R0, 0x7610, R17 ;  /* 0x0000761000117816 */ /* 0x000fe20000000011 */
[----:B------:R-:W-:Y:S06]  /*20e0*/  BRA `(.L_x_8609) ;  /* 0x00000000006c7947 */ /* 0x000fec0003800000 */
.L_x_8608:
        /* <DEDUP_REMOVED lines=16> */
.L_x_8636:
[----:B------:R-:W-:Y:S01]  /*21f0*/  PRMT R17, RZ, 0x7610, R17 ;  /* 0x00007610ff117816 */ /* 0x000fe20000000011 */
[----:B------:R-:W-:Y:S06]  /*2200*/  BRA `(.L_x_8609) ;  /* 0x0000000000247947 */ /* 0x000fec0003800000 */
.L_x_8633:
[----:B------:R-:W2:Y:S02]  /*2210*/  LDG.E.64 R4, desc[UR36][R4.64] ;  /* 0x0000002404047981 */ /* 0x000ea4000c1e1b00 */
[----:B--2---:R-:W0:Y:S02]  /*2220*/  I2F.U64 R0, R4 ;  /* 0x0000000400007312 */ /* 0x004e240000301000 */
[----:B0-----:R-:W-:-:S04]  /*2230*/  F2FP.BF16.F32.PACK_AB R0, RZ, R0 ;  /* 0x00000000ff00723e */ /* 0x001fc800000010ff */
[----:B------:R-:W-:Y:S01]  /*2240*/  PRMT R17, R0, 0x7610, R17 ;  /* 0x0000761000117816 */ /* 0x000fe20000000011 */
[----:B------:R-:W-:Y:S06]  /*2250*/  BRA `(.L_x_8609) ;  /* 0x0000000000107947 */ /* 0x000fec0003800000 */
.L_x_8632:
[----:B------:R-:W2:Y:S02]  /*2260*/  LDG.E R4, desc[UR36][R4.64] ;  /* 0x0000002404047981 */ /* 0x000ea4000c1e1900 */
[----:B--2---:R-:W-:-:S04]  /*2270*/  I2FP.F32.U32 R0, R4 ;  /* 0x0000000400007245 */ /* 0x004fc80000201000 */
[----:B------:R-:W-:-:S04]  /*2280*/  F2FP.BF16.F32.PACK_AB R0, RZ, R0 ;  /* 0x00000000ff00723e */ /* 0x000fc800000010ff */
[----:B------:R-:W-:-:S07]  /*2290*/  PRMT R17, R0, 0x7610, R17 ;  /* 0x0000761000117816 */ /* 0x000fce0000000011 */
.L_x_8609:
[----:B------:R-:W-:-:S07]  /*22a0*/  VIADD R23, R23, 0x80 ;  /* 0x0000008017177836 */ /* 0x000fce0000000000 */
.L_x_8603:
[----:B------:R-:W-:Y:S05]  /*22b0*/  BSYNC.RECONVERGENT B6 ;  /* 0x0000000000067941 */ /* 0x000fea0003800200 */
.L_x_8602:
        /* <DEDUP_REMOVED lines=26> */
.L_x_8642:
[----:B------:R-:W2:Y:S02]  /*2460*/  LDG.E.U8 R4, desc[UR36][R4.64] ;  /* 0x0000002404047981 */ /* 0x000ea4000c1e1100 */
[----:B--2---:R-:W-:-:S04]  /*2470*/  I2FP.F32.U32 R0, R4 ;  /* 0x0000000400007245 */ /* 0x004fc80000201000 */
[----:B------:R-:W-:-:S04]  /*2480*/  F2FP.BF16.F32.PACK_AB R0, RZ, R0 ;  /* 0x00000000ff00723e */ /* 0x000fc800000010ff */
[----:B------:R-:W-:Y:S01]  /*2490*/  PRMT R19, R0, 0x7610, R19 ;  /* 0x0000761000137816 */ /* 0x000fe20000000013 */
[----:B------:R-:W-:Y:S06]  /*24a0*/  BRA `(.L_x_8644) ;  /* 0x0000000c00c47947 */ /* 0x000fec0003800000 */
.L_x_8641:
        /* <DEDUP_REMOVED lines=11> */
.L_x_8646:
[----:B------:R-:W2:Y:S02]  /*2560*/  LDG.E R4, desc[UR36][R4.64] ;  /* 0x0000002404047981 */ /* 0x000ea4000c1e1900 */
[----:B--2---:R-:W-:-:S04]  /*2570*/  I2FP.F32.S32 R0, R4 ;  /* 0x0000000400007245 */ /* 0x004fc80000201400 */
[----:B------:R-:W-:-:S04]  /*2580*/  F2FP.BF16.F32.PACK_AB R0, RZ, R0 ;  /* 0x00000000ff00723e */ /* 0x000fc800000010ff */
[----:B------:R-:W-:Y:S01]  /*2590*/  PRMT R19, R0, 0x7610, R19 ;  /* 0x0000761000137816 */ /* 0x000fe20000000013 */
[----:B------:R-:W-:Y:S06]  /*25a0*/  BRA `(.L_x_8644) ;  /* 0x0000000c00847947 */ /* 0x000fec0003800000 */
.L_x_8645:
[----:B------:R-:W2:Y:S02]  /*25b0*/  LDG.E.U16 R4, desc[UR36][R4.64] ;  /* 0x0000002404047981 */ /* 0x000ea4000c1e1500 */
[----:B--2---:R-:W0:Y:S02]  /*25c0*/  I2F.S16 R0, R4 ;  /* 0x0000000400007306 */ /* 0x004e240000101400 */
[----:B0-----:R-:W-:-:S04]  /*25d0*/  F2FP.BF16.F32.PACK_AB R0, RZ, R0 ;  /* 0x00000000ff00723e */ /* 0x001fc800000010ff */
[----:B------:R-:W-:Y:S01]  /*25e0*/  PRMT R19, R0, 0x7610, R19 ;  /* 0x0000761000137816 */ /* 0x000fe20000000013 */
[----:B------:R-:W-:Y:S06]  /*25f0*/  BRA `(.L_x_8644) ;  /* 0x0000000c00707947 */ /* 0x000fec0003800000 */
.L_x_8640:
        /* <DEDUP_REMOVED lines=9> */
.L_x_8648:
[----:B------:R-:W2:Y:S02]  /*2690*/  LDG.E.U16 R0, desc[UR36][R4.64] ;  /* 0x0000002404007981 */ /* 0x000ea4000c1e1500 */
[----:B--2---:R-:W-:-:S05]  /*26a0*/  HADD2.F32 R0, -RZ, R0.H0_H0 ;  /* 0x20000000ff007230 */ /* 0x004fca0000004100 */
[----:B------:R-:W-:-:S04]  /*26b0*/  F2FP.BF16.F32.PACK_AB R0, RZ, R0 ;  /* 0x00000000ff00723e */ /* 0x000fc800000010ff */
[----:B------:R-:W-:Y:S01]  /*26c0*/  PRMT R19, R0, 0x7610, R19 ;  /* 0x0000761000137816 */ /* 0x000fe20000000013 */
[----:B------:R-:W-:Y:S06]  /*26d0*/  BRA `(.L_x_8644) ;  /* 0x0000000c00387947 */ /* 0x000fec0003800000 */
.L_x_8647:
        /* <DEDUP_REMOVED lines=9> */
.L_x_8650:
[----:B------:R-:W2:Y:S02]  /*2770*/  LDG.E.U16 R4, desc[UR36][R4.64] ;  /* 0x0000002404047981 */ /* 0x000ea4000c1e1500 */
[----:B--2---:R-:W-:-:S05]  /*2780*/  HADD2.F32 R0, -RZ, R4.H0_H0 ;  /* 0x20000004ff007230 */ /* 0x004fca0000004100 */
[----:B------:R-:W-:-:S04]  /*2790*/  F2FP.BF16.F32.PACK_AB R0, RZ, R0 ;  /* 0x00000000ff00723e */ /* 0x000fc800000010ff */
[----:B------:R-:W-:Y:S01]  /*27a0*/  PRMT R19, R0, 0x7610, R19 ;  /* 0x0000761000137816 */ /* 0x000fe20000000013 */
[----:B------:R-:W-:Y:S06]  /*27b0*/  BRA `(.L_x_8644) ;  /* 0x0000000c00007947 */ /* 0x000fec0003800000 */
.L_x_8649:
        /* <DEDUP_REMOVED lines=9> */
.L_x_8639:
        /* <DEDUP_REMOVED lines=14> */
.L_x_8653:
        /* <DEDUP_REMOVED lines=9> */
.L_x_8652:
        /* <DEDUP_REMOVED lines=27> */
.L_x_8655:
        /* <DEDUP_REMOVED lines=15> */
.L_x_8654:
[----:B------:R0:W5:Y:S01]  /*2c60*/  LDG.E.U16 R19, desc[UR36][R4.64] ;  /* 0x0000002404137981 */ /* 0x000162000c1e1500 */
[----:B------:R-:W-:Y:S05]  /*2c70*/  BRA `(.L_x_8644) ;  /* 0x0000000400d07947 */ /* 0x000fea0003800000 */
.L_x_8651:
        /* <DEDUP_REMOVED lines=13> */
.L_x_8658:
        /* <DEDUP_REMOVED lines=21> */
.L_x_8662:
[----:B------:R-:W-:Y:S05]  /*2ea0*/  BSYNC.RECONVERGENT B1 ;  /* 0x0000000000017941 */ /* 0x000fea0003800200 */
.L_x_8661:
[----:B------:R-:W-:Y:S01]  /*2eb0*/  IMAD.SHL.U32 R0, R0, 0x100000, RZ ;  /* 0x0010000000007824 */ /* 0x000fe200078e00ff */
[----:B------:R-:W-:-:S04]  /*2ec0*/  LEA R3, R3, 0x3b800000, 0x17 ;  /* 0x3b80000003037811 */ /* 0x000fc800078eb8ff */
[----:B------:R-:W-:-:S07]  /*2ed0*/  LOP3.LUT R0, R3, R0, R7, 0xfe, !PT ;  /* 0x0000000003007212 */ /* 0x000fce00078efe07 */
.L_x_8660:
[----:B------:R-:W-:Y:S05]  /*2ee0*/  BSYNC.RECONVERGENT B0 ;  /* 0x0000000000007941 */ /* 0x000fea0003800200 */
.L_x_8659:
[----:B------:R-:W-:-:S04]  /*2ef0*/  F2FP.BF16.F32.PACK_AB R0, RZ, R0 ;  /* 0x00000000ff00723e */ /* 0x000fc800000010ff */
[----:B------:R-:W-:Y:S01]  /*2f00*/  PRMT R19, R0, 0x7610, R19 ;  /* 0x0000761000137816 */ /* 0x000fe20000000013 */
[----:B------:R-:W-:Y:S06]  /*2f10*/  BRA `(.L_x_8644) ;  /* 0x0000000400287947 */ /* 0x000fec0003800000 */
.L_x_8657:
        /* <DEDUP_REMOVED lines=21> */
.L_x_8666:
[----:B------:R-:W-:Y:S05]  /*3070*/  BSYNC.RECONVERGENT B1 ;  /* 0x0000000000017941 */ /* 0x000fea0003800200 */
.L_x_8665:
[----:B------:R-:W-:Y:S01]  /*3080*/  IMAD.SHL.U32 R0, R0, 0x200000, RZ ;  /* 0x0020000000007824 */ /* 0x000fe200078e00ff */
[----:B------:R-:W-:-:S04]  /*3090*/  LEA R3, R3, 0x37800000, 0x17 ;  /* 0x3780000003037811 */ /* 0x000fc800078eb8ff */
[----:B------:R-:W-:-:S07]  /*30a0*/  LOP3.LUT R0, R3, R0, R7, 0xfe, !PT ;  /* 0x0000000003007212 */ /* 0x000fce00078efe07 */
.L_x_8664:
[----:B------:R-:W-:Y:S05]  /*30b0*/  BSYNC.RECONVERGENT B0 ;  /* 0x0000000000007941 */ /* 0x000fea0003800200 */
.L_x_8663:
[----:B------:R-:W-:-:S04]  /*30c0*/  F2FP.BF16.F32.PACK_AB R0, RZ, R0 ;  /* 0x00000000ff00723e */ /* 0x000fc800000010ff */
[----:B------:R-:W-:Y:S01]  /*30d0*/  PRMT R19, R0, 0x7610, R19 ;  /* 0x0000761000137816 */ /* 0x000fe20000000013 */
[----:B------:R-:W-:Y:S06]  /*30e0*/  BRA `(.L_x_8644) ;  /* 0x0000000000b47947 */ /* 0x000fec0003800000 */
.L_x_8656:
        /* <DEDUP_REMOVED lines=14> */
.L_x_8670:
[----:B------:R-:W-:Y:S05]  /*31d0*/  BSYNC.RECONVERGENT B0 ;  /* 0x0000000000007941 */ /* 0x000fea0003800200 */
.L_x_8669:
[----:B------:R-:W-:-:S04]  /*31e0*/  F2FP.BF16.F32.PACK_AB R0, RZ, R0 ;  /* 0x00000000ff00723e */ /* 0x000fc800000010ff */
[----:B------:R-:W-:Y:S01]  /*31f0*/  PRMT R19, R0, 0x7610, R19 ;  /* 0x0000761000137816 */ /* 0x000fe20000000013 */
[----:B------:R-:W-:Y:S06]  /*3200*/  BRA `(.L_x_8644) ;  /* 0x00000000006c7947 */ /* 0x000fec0003800000 */
.L_x_8643:
        /* <DEDUP_REMOVED lines=16> */
.L_x_8671:
[----:B------:R-:W-:Y:S01]  /*3310*/  PRMT R19, RZ, 0x7610, R19 ;  /* 0x00007610ff137816 */ /* 0x000fe20000000013 */
[----:B------:R-:W-:Y:S06]  /*3320*/  BRA `(.L_x_8644) ;  /* 0x0000000000247947 */ /* 0x000fec0003800000 */
.L_x_8668:
[----:B------:R-:W2:Y:S02]  /*3330*/  LDG.E.64 R4, desc[UR36][R4.64] ;  /* 0x0000002404047981 */ /* 0x000ea4000c1e1b00 */
[----:B--2---:R-:W0:Y:S02]  /*3340*/  I2F.U64 R0, R4 ;  /* 0x0000000400007312 */ /* 0x004e240000301000 */
[----:B0-----:R-:W-:-:S04]  /*3350*/  F2FP.BF16.F32.PACK_AB R0, RZ, R0 ;  /* 0x00000000ff00723e */ /* 0x001fc800000010ff */
[----:B------:R-:W-:Y:S01]  /*3360*/  PRMT R19, R0, 0x7610, R19 ;  /* 0x0000761000137816 */ /* 0x000fe20000000013 */
[----:B------:R-:W-:Y:S06]  /*3370*/  BRA `(.L_x_8644) ;  /* 0x0000000000107947 */ /* 0x000fec0003800000 */
.L_x_8667:
[----:B------:R-:W2:Y:S02]  /*3380*/  LDG.E R4, desc[UR36][R4.64] ;  /* 0x0000002404047981 */ /* 0x000ea4000c1e1900 */
[----:B--2---:R-:W-:-:S04]  /*3390*/  I2FP.F32.U32 R0, R4 ;  /* 0x0000000400007245 */ /* 0x004fc80000201000 */
[----:B------:R-:W-:-:S04]  /*33a0*/  F2FP.BF16.F32.PACK_AB R0, RZ, R0 ;  /* 0x00000000ff00723e */ /* 0x000fc800000010ff */
[----:B------:R-:W-:-:S07]  /*33b0*/  PRMT R19, R0, 0x7610, R19 ;  /* 0x0000761000137816 */ /* 0x000fce0000000013 */
.L_x_8644:
[----:B------:R-:W-:-:S07]  /*33c0*/  VIADD R23, R23, 0x80 ;  /* 0x0000008017177836 */ /* 0x000fce0000000000 */
.L_x_8638:
[----:B------:R-:W-:Y:S05]  /*33d0*/  BSYNC.RECONVERGENT B6 ;  /* 0x0000000000067941 */ /* 0x000fea0003800200 */
.L_x_8637:
        /* <DEDUP_REMOVED lines=26> */
.L_x_8677:
[----:B------:R-:W2:Y:S02]  /*3580*/  LDG.E.U8 R4, desc[UR36][R4.64] ;  /* 0x0000002404047981 */ /* 0x000ea4000c1e1100 */
[----:B--2---:R-:W-:-:S04]  /*3590*/  I2FP.F32.U32 R0, R4 ;  /* 0x0000000400007245 */ /* 0x004fc80000201000 */
[----:B------:R-:W-:-:S04]  /*35a0*/  F2FP.BF16.F32.PACK_AB R0, RZ, R0 ;  /* 0x00000000ff00723e */ /* 0x000fc800000010ff */
[----:B------:R-:W-:Y:S01]  /*35b0*/  PRMT R3, R0, 0x7610, R3 ;  /* 0x0000761000037816 */ /* 0x000fe20000000003 */
[----:B------:R-:W-:Y:S06]  /*35c0*/  BRA `(.L_x_8673) ;  /* 0x0000000c00c07947 */ /* 0x000fec0003800000 */
.L_x_8676:
        /* <DEDUP_REMOVED lines=11> */
.L_x_8680:
[----:B------:R-:W2:Y:S02]  /*3680*/  LDG.E R4, desc[UR36][R4.64] ;  /* 0x0000002404047981 */ /* 0x000ea4000c1e1900 */
[----:B--2---:R-:W-:-:S04]  /*3690*/  I2FP.F32.S32 R0, R4 ;  /* 0x0000000400007245 */ /* 0x004fc80000201400 */
[----:B------:R-:W-:-:S04]  /*36a0*/  F2FP.BF16.F32.PACK_AB R0, RZ, R0 ;  /* 0x00000000ff00723e */ /* 0x000fc800000010ff */
[----:B------:R-:W-:Y:S01]  /*36b0*/  PRMT R3, R0, 0x7610, R3 ;  /* 0x0000761000037816 */ /* 0x000fe20000000003 */
[----:B------:R-:W-:Y:S06]  /*36c0*/  BRA `(.L_x_8673) ;  /* 0x0000000c00807947 */ /* 0x000fec0003800000 */
.L_x_8679:
[----:B------:R-:W2:Y:S02]  /*36d0*/  LDG.E.U16 R4, desc[UR36][R4.64] ;  /* 0x0000002404047981 */ /* 0x000ea4000c1e1500 */
[----:B--2---:R-:W0:Y:S02]  /*36e0*/  I2F.S16 R0, R4 ;  /* 0x0000000400007306 */ /* 0x004e240000101400 */
[----:B0-----:R-:W-:-:S04]  /*36f0*/  F2FP.BF16.F32.PACK_AB R0, RZ, R0 ;  /* 0x00000000ff00723e */ /* 0x001fc800000010ff */
[----:B------:R-:W-:Y:S01]  /*3700*/  PRMT R3, R0, 0x7610, R3 ;  /* 0x0000761000037816 */ /* 0x000fe20000000003 */
[----:B------:R-:W-:Y:S06]  /*3710*/  BRA `(.L_x_8673) ;  /* 0x0000000c006c7947 */ /* 0x000fec0003800000 */
.L_x_8675:
        /* <DEDUP_REMOVED lines=9> */
.L_x_8682:
[----:B------:R-:W2:Y:S02]  /*37b0*/  LDG.E.U16 R0, desc[UR36][R4.64] ;  /* 0x0000002404007981 */ /* 0x000ea4000c1e1500 */
[----:B--2---:R-:W-:-:S05]  /*37c0*/  HADD2.F32 R0, -RZ, R0.H0_H0 ;  /* 0x20000000ff007230 */ /* 0x004fca0000004100 */
[----:B------:R-:W-:-:S04]  /*37d0*/  F2FP.BF16.F32.PACK_AB R0, RZ, R0 ;  /* 0x00000000ff00723e */ /* 0x000fc800000010ff */
[----:B------:R-:W-:Y:S01]  /*37e0*/  PRMT R3, R0, 0x7610, R3 ;  /* 0x0000761000037816 */ /* 0x000fe20000000003 */
[----:B------:R-:W-:Y:S06]  /*37f0*/  BRA `(.L_x_8673) ;  /* 0x0000000c00347947 */ /* 0x000fec0003800000 */
.L_x_8681:
        /* <DEDUP_REMOVED lines=9> */
.L_x_8684:
[----:B------:R-:W2:Y:S02]  /*3890*/  LDG.E.U16 R4, desc[UR36][R4.64] ;  /* 0x0000002404047981 */ /* 0x000ea4000c1e1500 */
[----:B--2---:R-:W-:-:S05]  /*38a0*/  HADD2.F32 R0, -RZ, R4.H0_H0 ;  /* 0x20000004ff007230 */ /* 0x004fca0000004100 */
[----:B------:R-:W-:-:S04]  /*38b0*/  F2FP.BF16.F32.PACK_AB R0, RZ, R0 ;  /* 0x00000000ff00723e */ /* 0x000fc800000010ff */
[----:B------:R-:W-:Y:S01]  /*38c0*/  PRMT R3, R0, 0x7610, R3 ;  /* 0x0000761000037816 */ /* 0x000fe20000000003 */
[----:B------:R-:W-:Y:S06]  /*38d0*/  BRA `(.L_x_8673) ;  /* 0x0000000800fc7947 */ /* 0x000fec0003800000 */
.L_x_8683:
        /* <DEDUP_REMOVED lines=9> */
.L_x_8674:
        /* <DEDUP_REMOVED lines=14> */
.L_x_8687:
        /* <DEDUP_REMOVED lines=9> */
.L_x_8686:
        /* <DEDUP_REMOVED lines=26> */
.L_x_8689:
        /* <DEDUP_REMOVED lines=15> */
.L_x_8688:
[----:B------:R1:W5:Y:S01]  /*3d70*/  LDG.E.U16 R3, desc[UR36][R4.64] ;  /* 0x0000002404037981 */ /* 0x000362000c1e1500 */
[----:B------:R-:W-:Y:S05]  /*3d80*/  BRA `(.L_x_8673) ;  /* 0x0000000400d07947 */ /* 0x000fea0003800000 */
.L_x_8685:
        /* <DEDUP_REMOVED lines=13> */
.L_x_8692:
        /* <DEDUP_REMOVED lines=21> */
.L_x_8696:
[----:B------:R-:W-:Y:S05]  /*3fb0*/  BSYNC.RECONVERGENT B1 ;  /* 0x0000000000017941 */ /* 0x000fea0003800200 */
.L_x_8695:
[----:B------:R-:W-:Y:S01]  /*3fc0*/  IMAD.SHL.U32 R0, R0, 0x100000, RZ ;  /* 0x0010000000007824 */ /* 0x000fe200078e00ff */
[----:B------:R-:W-:-:S04]  /*3fd0*/  LEA R3, R3, 0x3b800000, 0x17 ;  /* 0x3b80000003037811 */ /* 0x000fc800078eb8ff */
[----:B------:R-:W-:-:S07]  /*3fe0*/  LOP3.LUT R0, R3, R0, R7, 0xfe, !PT ;  /* 0x0000000003007212 */ /* 0x000fce00078efe07 */
.L_x_8694:
[----:B------:R-:W-:Y:S05]  /*3ff0*/  BSYNC.RECONVERGENT B0 ;  /* 0x0000000000007941 */ /* 0x000fea0003800200 */
.L_x_8693:
[----:B------:R-:W-:-:S04]  /*4000*/  F2FP.BF16.F32.PACK_AB R0, RZ, R0 ;  /* 0x00000000ff00723e */ /* 0x000fc800000010ff */
[----:B------:R-:W-:Y:S01]  /*4010*/  PRMT R3, R0, 0x7610, R3 ;  /* 0x0000761000037816 */ /* 0x000fe20000000003 */
[----:B------:R-:W-:Y:S06]  /*4020*/  BRA `(.L_x_8673) ;  /* 0x0000000400287947 */ /* 0x000fec0003800000 */
.L_x_8691:
        /* <DEDUP_REMOVED lines=21> */
.L_x_8700:
[----:B------:R-:W-:Y:S05]  /*4180*/  BSYNC.RECONVERGENT B1 ;  /* 0x0000000000017941 */ /* 0x000fea0003800200 */
.L_x_8699:
[----:B------:R-:W-:Y:S01]  /*4190*/  IMAD.SHL.U32 R0, R0, 0x200000, RZ ;  /* 0x0020000000007824 */ /* 0x000fe200078e00ff */
[----:B------:R-:W-:-:S04]  /*41a0*/  LEA R3, R3, 0x37800000, 0x17 ;  /* 0x3780000003037811 */ /* 0x000fc800078eb8ff */
[----:B------:R-:W-:-:S07]  /*41b0*/  LOP3.LUT R0, R3, R0, R7, 0xfe, !PT ;  /* 0x0000000003007212 */ /* 0x000fce00078efe07 */
.L_x_8698:
[----:B------:R-:W-:Y:S05]  /*41c0*/  BSYNC.RECONVERGENT B0 ;  /* 0x0000000000007941 */ /* 0x000fea0003800200 */
.L_x_8697:
[----:B------:R-:W-:-:S04]  /*41d0*/  F2FP.BF16.F32.PACK_AB R0, RZ, R0 ;  /* 0x00000000ff00723e */ /* 0x000fc800000010ff */
[----:B------:R-:W-:Y:S01]  /*41e0*/  PRMT R3, R0, 0x7610, R3 ;  /* 0x0000761000037816 */ /* 0x000fe20000000003 */
[----:B------:R-:W-:Y:S06]  /*41f0*/  BRA `(.L_x_8673) ;  /* 0x0000000000b47947 */ /* 0x000fec0003800000 */
.L_x_8690:
        /* <DEDUP_REMOVED lines=14> */
.L_x_8704:
[----:B------:R-:W-:Y:S05]  /*42e0*/  BSYNC.RECONVERGENT B0 ;  /* 0x0000000000007941 */ /* 0x000fea0003800200 */
.L_x_8703:
[----:B------:R-:W-:-:S04]  /*42f0*/  F2FP.BF16.F32.PACK_AB R0, RZ, R0 ;  /* 0x00000000ff00723e */ /* 0x000fc800000010ff */
[----:B------:R-:W-:Y:S01]  /*4300*/  PRMT R3, R0, 0x7610, R3 ;  /* 0x0000761000037816 */ /* 0x000fe20000000003 */
[----:B------:R-:W-:Y:S06]  /*4310*/  BRA `(.L_x_8673) ;  /* 0x00000000006c7947 */ /* 0x000fec0003800000 */
.L_x_8678:
        /* <DEDUP_REMOVED lines=16> */
.L_x_8705:
[----:B------:R-:W-:Y:S01]  /*4420*/  PRMT R3, RZ, 0x7610, R3 ;  /* 0x00007610ff037816 */ /* 0x000fe20000000003 */
[----:B------:R-:W-:Y:S06]  /*4430*/  BRA `(.L_x_8673) ;  /* 0x0000000000247947 */ /* 0x000fec0003800000 */
.L_x_8702:
[----:B------:R-:W2:Y:S02]  /*4440*/  LDG.E.64 R4, desc[UR36][R4.64] ;  /* 0x0000002404047981 */ /* 0x000ea4000c1e1b00 */
[----:B--2---:R-:W0:Y:S02]  /*4450*/  I2F.U64 R0, R4 ;  /* 0x0000000400007312 */ /* 0x004e240000301000 */
[----:B0-----:R-:W-:-:S04]  /*4460*/  F2FP.BF16.F32.PACK_AB R0, RZ, R0 ;  /* 0x00000000ff00723e */ /* 0x001fc800000010ff */
[----:B------:R-:W-:Y:S01]  /*4470*/  PRMT R3, R0, 0x7610, R3 ;  /* 0x0000761000037816 */ /* 0x000fe20000000003 */
[----:B------:R-:W-:Y:S06]  /*4480*/  BRA `(.L_x_8673) ;  /* 0x0000000000107947 */ /* 0x000fec0003800000 */
.L_x_8701:
[----:B------:R-:W2:Y:S02]  /*4490*/  LDG.E R4, desc[UR36][R4.64] ;  /* 0x0000002404047981 */ /* 0x000ea4000c1e1900 */
[----:B--2---:R-:W-:-:S04]  /*44a0*/  I2FP.F32.U32 R0, R4 ;  /* 0x0000000400007245 */ /* 0x004fc80000201000 */
[----:B------:R-:W-:-:S04]  /*44b0*/  F2FP.BF16.F32.PACK_AB R0, RZ, R0 ;  /* 0x00000000ff00723e */ /* 0x000fc800000010ff */
[----:B------:R-:W-:-:S07]  /*44c0*/  PRMT R3, R0, 0x7610, R3 ;  /* 0x0000761000037816 */ /* 0x000fce0000000003 */
.L_x_8673:
[----:B------:R-:W-:Y:S05]  /*44d0*/  BSYNC.RECONVERGENT B6 ;  /* 0x0000000000067941 */ /* 0x000fea0003800200 */
.L_x_8672:
[----:B01----:R-:W0:Y:S01]  /*44e0*/  LDC.U16 R5, c[0x0][0x386] ;  /* 0x0000e180ff057b82 */ /* 0x003e220000000400 */
[----:B------:R-:W-:Y:S01]  /*44f0*/  ISETP.GE.AND P0, PT, R25, R16, PT ;  /* 0x000000101900720c */ /* 0x000fe20003f06270 */
[----:B------:R-:W-:-:S12]  /*4500*/  BSSY.RECONVERGENT B1, `(.L_x_8706) ;  /* 0x0000032000017945 */ /* 0x000fd80003800200 */
[----:B------:R-:W-:Y:S05]  /*4510*/  @P0 BRA `(.L_x_8707) ;  /* 0x0000000000c00947 */ /* 0x000fea0003800000 */
[----:B-----5:R-:W-:Y:S01]  /*4520*/  IMAD.U32 R21, R18, 0x10000, RZ ;  /* 0x0001000012157824 */ /* 0x020fe200078e00ff */
[----:B------:R-:W-:Y:S01]  /*4530*/  BSSY.RECONVERGENT B2, `(.L_x_8708) ;  /* 0x0000012000027945 */ /* 0x000fe20003800200 */
[----:B0-----:R-:W-:Y:S02]  /*4540*/  IMAD.U32 R4, R5, 0x10000, RZ ;  /* 0x0001000005047824 */ /* 0x001fe400078e00ff */
        /* <DEDUP_REMOVED lines=14> */
[----:B------:R-:W-:Y:S05]  /*4630*/  CALL.REL.NOINC `($__internal_15_$__cuda_sm3x_div_rn_ftz_f32_slowpath) ;  /* 0x0000004800ec7944 */ /* 0x000fea0003c00000 */
[----:B------:R-:W-:-:S07]  /*4640*/  IMAD.MOV.U32 R6, RZ, RZ, R11 ;  /* 0x000000ffff067224 */ /* 0x000fce00078e000b */
.L_x_8709:
[----:B------:R-:W-:Y:S05]  /*4650*/  BSYNC.RECONVERGENT B2 ;  /* 0x0000000000027941 */ /* 0x000fea0003800200 */
.L_x_8708:
        /* <DEDUP_REMOVED lines=26> */
[----:B------:R-:W-:-:S06]  /*4800*/  FSEL R4, R21, R4, P0 ;  /* 0x0000000415047208 */ /* 0x000fcc0000000000 */
[----:B------:R-:W1:Y:S02]  /*4810*/  F2F.BF16.F32 R4, R4 ;  /* 0x0000000400047304 */ /* 0x000e640000202000 */
.L_x_8707:
[----:B------:R-:W-:Y:S05]  /*4820*/  BSYNC.RECONVERGENT B1 ;  /* 0x0000000000017941 */ /* 0x000fea0003800200 */
.L_x_8706:
[----:B------:R-:W-:Y:S01]  /*4830*/  VIADD R23, R25, 0x80 ;  /* 0x0000008019177836 */ /* 0x000fe20000000000 */
[----:B------:R-:W-:Y:S04]  /*4840*/  BSSY.RECONVERGENT B1, `(.L_x_8710) ;  /* 0x0000033000017945 */ /* 0x000fe80003800200 */
[----:B------:R-:W-:-:S13]  /*4850*/  ISETP.GE.AND P0, PT, R23, R16, PT ;  /* 0x000000101700720c */ /* 0x000fda0003f06270 */
        /* <DEDUP_REMOVED lines=18> */
[----:B-1----:R-:W-:Y:S05]  /*4980*/  CALL.REL.NOINC `($__internal_15_$__cuda_sm3x_div_rn_ftz_f32_slowpath) ;  /* 0x0000004800187944 */ /* 0x002fea0003c00000 */
[----:B------:R-:W-:-:S07]  /*4990*/  IMAD.MOV.U32 R6, RZ, RZ, R11 ;  /* 0x000000ffff067224 */ /* 0x000fce00078e000b */
.L_x_8713:
[----:B------:R-:W-:Y:S05]  /*49a0*/  BSYNC.RECONVERGENT B2 ;  /* 0x0000000000027941 */ /* 0x000fea0003800200 */
.L_x_8712:
        /* <DEDUP_REMOVED lines=27> */
[----:B------:R2:W3:Y:S03]  /*4b60*/  F2F.BF16.F32 R22, R14 ;  /* 0x0000000e00167304 */ /* 0x0004e60000202000 */
.L_x_8711:
[----:B------:R-:W-:Y:S05]  /*4b70*/  BSYNC.RECONVERGENT B1 ;  /* 0x0000000000017941 */ /* 0x000fea0003800200 */
.L_x_8710:
[----:B------:R-:W-:Y:S01]  /*4b80*/  VIADD R7, R25, 0x100 ;  /* 0x0000010019077836 */ /* 0x000fe20000000000 */
[----:B------:R-:W-:Y:S04]  /*4b90*/  BSSY.RECONVERGENT B1, `(.L_x_8714) ;  /* 0x0000033000017945 */ /* 0x000fe80003800200 */
[----:B------:R-:W-:-:S13]  /*4ba0*/  ISETP.GE.AND P0, PT, R7, R16, PT ;  /* 0x000000100700720c */ /* 0x000fda0003f06270 */
[----:B------:R-:W-:Y:S05]  /*4bb0*/  @P0 BRA `(.L_x_8715) ;  /* 0x0000000000c00947 */ /* 0x000fea0003800000 */
[----:B-----5:R-:W-:Y:S01]  /*4bc0*/  IMAD.U32 R19, R19, 0x10000, RZ ;  /* 0x0001000013137824 */ /* 0x020fe200078e00ff */
[----:B------:R-:W-:Y:S01]  /*4bd0*/  BSSY.RECONVERGENT B2, `(.L_x_8716) ;  /* 0x0000012000027945 */ /* 0x000fe20003800200 */
[----:B0-2---:R-:W-:Y:S02]  /*4be0*/  IMAD.U32 R14, R5, 0x10000, RZ ;  /* 0x00010000050e7824 */ /* 0x005fe400078e00ff */
        /* <DEDUP_REMOVED lines=14> */
[----:B-1-3--:R-:W-:Y:S05]  /*4cd0*/  CALL.REL.NOINC `($__internal_15_$__cuda_sm3x_div_rn_ftz_f32_slowpath) ;  /* 0x0000004400447944 */ /* 0x00afea0003c00000 */
[----:B------:R-:W-:-:S07]  /*4ce0*/  IMAD.MOV.U32 R6, RZ, RZ, R11 ;  /* 0x000000ffff067224 */ /* 0x000fce00078e000b */
.L_x_8717:
[----:B------:R-:W-:Y:S05]  /*4cf0*/  BSYNC.RECONVERGENT B2 ;  /* 0x0000000000027941 */ /* 0x000fea0003800200 */
.L_x_8716:
        /* <DEDUP_REMOVED lines=27> */
[----:B------:R4:W0:Y:S03]  /*4eb0*/  F2F.BF16.F32 R17, R14 ;  /* 0x0000000e00117304 */ /* 0x0008260000202000 */
.L_x_8715:
[----:B------:R-:W-:Y:S05]  /*4ec0*/  BSYNC.RECONVERGENT B1 ;  /* 0x0000000000017941 */ /* 0x000fea0003800200 */
.L_x_8714:
[----:B------:R-:W-:Y:S01]  /*4ed0*/  VIADD R7, R25, 0x180 ;  /* 0x0000018019077836 */ /* 0x000fe20000000000 */
[----:B------:R-:W-:Y:S04]  /*4ee0*/  BSSY.RECONVERGENT B1, `(.L_x_8718) ;  /* 0x0000034000017945 */ /* 0x000fe80003800200 */
[----:B------:R-:W-:-:S13]  /*4ef0*/  ISETP.GE.AND P0, PT, R7, R16, PT ;  /* 0x000000100700720c */ /* 0x000fda0003f06270 */
[----:B------:R-:W-:Y:S05]  /*4f00*/  @P0 BRA `(.L_x_8719) ;  /* 0x0000000000c40947 */ /* 0x000fea0003800000 */
[----:B-----5:R-:W-:Y:S01]  /*4f10*/  IMAD.U32 R3, R3, 0x10000, RZ ;  /* 0x0001000003037824 */ /* 0x020fe200078e00ff */
[----:B------:R-:W-:Y:S01]  /*4f20*/  BSSY.RECONVERGENT B2, `(.L_x_8720) ;  /* 0x0000013000027945 */ /* 0x000fe20003800200 */
[----:B0-2-4-:R-:W-:Y:S02]  /*4f30*/  IMAD.U32 R14, R5, 0x10000, RZ ;  /* 0x00010000050e7824 */ /* 0x015fe400078e00ff */
        /* <DEDUP_REMOVED lines=15> */
[----:B-1-3--:R-:W-:Y:S05]  /*5030*/  CALL.REL.NOINC `($__internal_15_$__cuda_sm3x_div_rn_ftz_f32_slowpath) ;  /* 0x00000040006c7944 */ /* 0x00afea0003c00000 */
[----:B------:R-:W-:-:S07]  /*5040*/  IMAD.MOV.U32 R6, RZ, RZ, R11 ;  /* 0x000000ffff067224 */ /* 0x000fce00078e000b */
.L_x_8721:
[----:B------:R-:W-:Y:S05]  /*5050*/  BSYNC.RECONVERGENT B2 ;  /* 0x0000000000027941 */ /* 0x000fea0003800200 */
.L_x_8720:
        /* <DEDUP_REMOVED lines=27> */
[----:B------:R0:W2:Y:S03]  /*5210*/  F2F.BF16.F32 R18, R14 ;  /* 0x0000000e00127304 */ /* 0x0000a60000202000 */
.L_x_8719:
[----:B------:R-:W-:Y:S05]  /*5220*/  BSYNC.RECONVERGENT B1 ;  /* 0x0000000000017941 */ /* 0x000fea0003800200 */
.L_x_8718:
        /* <DEDUP_REMOVED lines=28> */
.L_x_8728:
[----:B------:R-:W-:Y:S02]  /*53f0*/  IMAD.U32 R5, R4, 0x10000, RZ ;  /* 0x0001000004057824 */ /* 0x000fe400078e00ff */
[----:B------:R-:W-:-:S04]  /*5400*/  IMAD.MOV.U32 R25, RZ, RZ, R23 ;  /* 0x000000ffff197224 */ /* 0x000fc800078e0017 */
[----:B------:R-:W0:Y:S02]  /*5410*/  F2I.S64.TRUNC R4, R5 ;  /* 0x0000000500047311 */ /* 0x000e24000020d900 */
[----:B0-----:R0:W-:Y:S01]  /*5420*/  STG.E.U8 desc[UR36][R8.64], R4 ;  /* 0x0000000408007986 */ /* 0x0011e2000c101124 */
[----:B------:R-:W-:Y:S05]  /*5430*/  BRA `(.L_x_8730) ;  /* 0x0000000c00c07947 */ /* 0x000fea0003800000 */
.L_x_8727:
        /* <DEDUP_REMOVED lines=11> */
.L_x_8732:
[----:B------:R-:W-:Y:S02]  /*54f0*/  IMAD.U32 R4, R4, 0x10000, RZ ;  /* 0x0001000004047824 */ /* 0x000fe400078e00ff */
[----:B------:R-:W-:Y:S02]  /*5500*/  IMAD.MOV.U32 R25, RZ, RZ, R23 ;  /* 0x000000ffff197224 */ /* 0x000fe400078e0017 */
[----:B------:R-:W0:Y:S02]  /*5510*/  F2I.FTZ.TRUNC.NTZ R3, R4 ;  /* 0x0000000400037305 */ /* 0x000e24000021f100 */
[----:B0-----:R0:W-:Y:S01]  /*5520*/  STG.E desc[UR36][R8.64], R3 ;  /* 0x0000000308007986 */ /* 0x0011e2000c101924 */
[----:B------:R-:W-:Y:S05]  /*5530*/  BRA `(.L_x_8730) ;  /* 0x0000000c00807947 */ /* 0x000fea0003800000 */
.L_x_8731:
[----:B------:R-:W-:Y:S02]  /*5540*/  IMAD.U32 R4, R4, 0x10000, RZ ;  /* 0x0001000004047824 */ /* 0x000fe400078e00ff */
[----:B------:R-:W-:Y:S02]  /*5550*/  IMAD.MOV.U32 R25, RZ, RZ, R23 ;  /* 0x000000ffff197224 */ /* 0x000fe400078e0017 */
[----:B------:R-:W0:Y:S02]  /*5560*/  F2I.FTZ.TRUNC.NTZ R3, R4 ;  /* 0x0000000400037305 */ /* 0x000e24000021f100 */
[----:B0-----:R0:W-:Y:S01]  /*5570*/  STG.E.U16 desc[UR36][R8.64], R3 ;  /* 0x0000000308007986 */ /* 0x0011e2000c101524 */
[----:B------:R-:W-:Y:S05]  /*5580*/  BRA `(.L_x_8730) ;  /* 0x0000000c006c7947 */ /* 0x000fea0003800000 */
.L_x_8726:
        /* <DEDUP_REMOVED lines=10> */
.L_x_8734:
[----:B------:R-:W-:Y:S02]  /*5630*/  IMAD.U32 R0, R4, 0x10000, RZ ;  /* 0x0001000004007824 */ /* 0x000fe400078e00ff */
[----:B------:R-:W-:-:S03]  /*5640*/  IMAD.MOV.U32 R25, RZ, RZ, R23 ;  /* 0x000000ffff197224 */ /* 0x000fc600078e0017 */
[----:B------:R-:W-:-:S05]  /*5650*/  F2FP.F16.F32.PACK_AB R0, RZ, R0 ;  /* 0x00000000ff00723e */ /* 0x000fca00000000ff */
[----:B------:R0:W-:Y:S01]  /*5660*/  STG.E.U16 desc[UR36][R8.64], R0 ;  /* 0x0000000008007986 */ /* 0x0001e2000c101524 */
[----:B------:R-:W-:Y:S05]  /*5670*/  BRA `(.L_x_8730) ;  /* 0x0000000c00307947 */ /* 0x000fea0003800000 */
.L_x_8733:
        /* <DEDUP_REMOVED lines=11> */
.L_x_8736:
[----:B------:R-:W-:Y:S02]  /*5730*/  IMAD.U32 R4, R4, 0x10000, RZ ;  /* 0x0001000004047824 */ /* 0x000fe400078e00ff */
[----:B------:R-:W-:-:S03]  /*5740*/  IMAD.MOV.U32 R25, RZ, RZ, R23 ;  /* 0x000000ffff197224 */ /* 0x000fc600078e0017 */
[----:B------:R-:W-:-:S04]  /*5750*/  F2FP.F16.F32.PACK_AB R3, RZ, R4 ;  /* 0x00000004ff03723e */ /* 0x000fc800000000ff */
[----:B------:R-:W-:-:S05]  /*5760*/  PRMT R3, R3, 0x5410, RZ ;  /* 0x0000541003037816 */ /* 0x000fca00000000ff */
[----:B------:R0:W-:Y:S01]  /*5770*/  STG.E desc[UR36][R8.64], R3 ;  /* 0x0000000308007986 */ /* 0x0001e2000c101924 */
[----:B------:R-:W-:Y:S05]  /*5780*/  BRA `(.L_x_8730) ;  /* 0x0000000800ec7947 */ /* 0x000fea0003800000 */
.L_x_8735:
[----:B------:R-:W-:Y:S02]  /*5790*/  IMAD.U32 R4, R4, 0x10000, RZ ;  /* 0x0001000004047824 */ /* 0x000fe400078e00ff */
[----:B------:R-:W-:Y:S02]  /*57a0*/  IMAD.MOV.U32 R25, RZ, RZ, R23 ;  /* 0x000000ffff197224 */ /* 0x000fe400078e0017 */
[----:B------:R-:W-:-:S06]  /*57b0*/  FMUL.FTZ R4, R4, 1 ;  /* 0x3f80000004047820 */ /* 0x000fcc0000410000 */
[----:B------:R-:W0:Y:S02]  /*57c0*/  F2F.F64.F32 R4, R4 ;  /* 0x0000000400047310 */ /* 0x000e240000201800 */
[----:B0-----:R0:W-:Y:S01]  /*57d0*/  STG.E.64 desc[UR36][R8.64], R4 ;  /* 0x0000000408007986 */ /* 0x0011e2000c101b24 */
[----:B------:R-:W-:Y:S05]  /*57e0*/  BRA `(.L_x_8730) ;  /* 0x0000000800d47947 */ /* 0x000fea0003800000 */
.L_x_8725:
        /* <DEDUP_REMOVED lines=14> */
.L_x_8739:
[----:B------:R-:W-:Y:S01]  /*58d0*/  IMAD.U32 R4, R4, 0x10000, RZ ;  /* 0x0001000004047824 */ /* 0x000fe200078e00ff */
[----:B------:R-:W-:Y:S01]  /*58e0*/  CS2R R6, SRZ ;  /* 0x0000000000067805 */ /* 0x000fe2000001ff00 */
[----:B------:R-:W-:Y:S02]  /*58f0*/  IMAD.MOV.U32 R25, RZ, RZ, R23 ;  /* 0x000000ffff197224 */ /* 0x000fe400078e0017 */
[----:B------:R-:W-:-:S06]  /*5900*/  FMUL.FTZ R4, R4, 1 ;  /* 0x3f80000004047820 */ /* 0x000fcc0000410000 */
[----:B------:R-:W0:Y:S02]  /*5910*/  F2F.F64.F32 R4, R4 ;  /* 0x0000000400047310 */ /* 0x000e240000201800 */
[----:B0-----:R0:W-:Y:S01]  /*5920*/  STG.E.128 desc[UR36][R8.64], R4 ;  /* 0x0000000408007986 */ /* 0x0011e2000c101d24 */
[----:B------:R-:W-:Y:S05]  /*5930*/  BRA `(.L_x_8730) ;  /* 0x0000000800807947 */ /* 0x000fea0003800000 */
.L_x_8738:
        /* <DEDUP_REMOVED lines=19> */
.L_x_8743:
[----:B------:R-:W-:Y:S05]  /*5a70*/  BSYNC.RECONVERGENT B0 ;  /* 0x0000000000007941 */ /* 0x000fea0003800200 */
.L_x_8742:
[----:B------:R-:W-:Y:S01]  /*5a80*/  LOP3.LUT R5, R0, 0x80, R5, 0xf8, !PT ;  /* 0x0000008000057812 */ /* 0x000fe200078ef805 */
[----:B------:R-:W-:-:S04]  /*5a90*/  IMAD.MOV.U32 R25, RZ, RZ, R23 ;  /* 0x000000ffff197224 */ /* 0x000fc800078e0017 */
[----:B------:R0:W-:Y:S01]  /*5aa0*/  STG.E.U8 desc[UR36][R8.64], R5 ;  /* 0x0000000508007986 */ /* 0x0001e2000c101124 */
[----:B------:R-:W-:Y:S05]  /*5ab0*/  BRA `(.L_x_8730) ;  /* 0x0000000800207947 */ /* 0x000fea0003800000 */
.L_x_8741:
        /* <DEDUP_REMOVED lines=15> */
.L_x_8745:
[----:B------:R-:W-:Y:S05]  /*5bb0*/  BSYNC.RECONVERGENT B0 ;  /* 0x0000000000007941 */ /* 0x000fea0003800200 */
.L_x_8744:
[----:B------:R-:W-:Y:S01]  /*5bc0*/  LOP3.LUT R5, R0, 0x80, R5, 0xf8, !PT ;  /* 0x0000008000057812 */ /* 0x000fe200078ef805 */
[----:B------:R-:W-:-:S04]  /*5bd0*/  IMAD.MOV.U32 R25, RZ, RZ, R23 ;  /* 0x000000ffff197224 */ /* 0x000fc800078e0017 */
[----:B------:R1:W-:Y:S01]  /*5be0*/  STG.E.U8 desc[UR36][R8.64], R5 ;  /* 0x0000000508007986 */ /* 0x0003e2000c101124 */
[----:B------:R-:W-:Y:S05]  /*5bf0*/  BRA `(.L_x_8730) ;  /* 0x0000000400d07947 */ /* 0x000fea0003800000 */
.L_x_8740:
[----:B------:R0:W-:Y:S01]  /*5c00*/  STG.E.U16 desc[UR36][R8.64], R4 ;  /* 0x0000000408007986 */ /* 0x0001e2000c101524 */
[----:B------:R-:W-:Y:S01]  /*5c10*/  IMAD.MOV.U32 R25, RZ, RZ, R23 ;  /* 0x000000ffff197224 */ /* 0x000fe200078e0017 */
[----:B------:R-:W-:Y:S06]  /*5c20*/  BRA `(.L_x_8730) ;  /* 0x0000000400c47947 */ /* 0x000fec0003800000 */
.L_x_8737:
        /* <DEDUP_REMOVED lines=13> */
.L_x_8748:
        /* <DEDUP_REMOVED lines=13> */
.L_x_8751:
[----:B------:R-:W-:-:S04]  /*5dd0*/  SHF.R.U32.HI R0, RZ, 0x14, R3 ;  /* 0x00000014ff007819 */ /* 0x000fc80000011603 */
[----:B------:R-:W-:-:S04]  /*5de0*/  LOP3.LUT R0, R0, 0x1, RZ, 0xc0, !PT ;  /* 0x0000000100007812 */ /* 0x000fc800078ec0ff */
[----:B------:R-:W-:-:S04]  /*5df0*/  IADD3 R0, PT, PT, R3, 0x487ffff, R0 ;  /* 0x0487ffff03007810 */ /* 0x000fc80007ffe000 */
[----:B------:R-:W-:-:S04]  /*5e00*/  SHF.R.U32.HI R0, RZ, 0x14, R0 ;  /* 0x00000014ff007819 */ /* 0x000fc80000011600 */
[----:B------:R-:W-:-:S07]  /*5e10*/  LOP3.LUT R0, R0, 0xff, RZ, 0xc0, !PT ;  /* 0x000000ff00007812 */ /* 0x000fce00078ec0ff */
.L_x_8752:
[----:B------:R-:W-:-:S04]  /*5e20*/  SHF.R.U32.HI R3, RZ, 0x18, R3 ;  /* 0x00000018ff037819 */ /* 0x000fc80000011603 */
[----:B------:R-:W-:-:S04]  /*5e30*/  LOP3.LUT R0, R0, 0x80, R3, 0xf8, !PT ;  /* 0x0000008000007812 */ /* 0x000fc800078ef803 */
[----:B------:R-:W-:-:S07]  /*5e40*/  PRMT R4, R0, 0x7610, R4 ;  /* 0x0000761000047816 */ /* 0x000fce0000000004 */
.L_x_8750:
[----:B------:R-:W-:Y:S05]  /*5e50*/  BSYNC.RECONVERGENT B0 ;  /* 0x0000000000007941 */ /* 0x000fea0003800200 */
.L_x_8749:
[----:B------:R0:W-:Y:S01]  /*5e60*/  STG.E.U8 desc[UR36][R8.64], R4 ;  /* 0x0000000408007986 */ /* 0x0001e2000c101124 */
[----:B------:R-:W-:Y:S01]  /*5e70*/  IMAD.MOV.U32 R25, RZ, RZ, R23 ;  /* 0x000000ffff197224 */ /* 0x000fe200078e0017 */
[----:B------:R-:W-:Y:S06]  /*5e80*/  BRA `(.L_x_8730) ;  /* 0x00000004002c7947 */ /* 0x000fec0003800000 */
.L_x_8747:
        /* <DEDUP_REMOVED lines=13> */
.L_x_8755:
[----:B------:R-:W-:-:S04]  /*5f60*/  SHF.R.U32.HI R0, RZ, 0x15, R3 ;  /* 0x00000015ff007819 */ /* 0x000fc80000011603 */
[----:B------:R-:W-:-:S04]  /*5f70*/  LOP3.LUT R0, R0, 0x1, RZ, 0xc0, !PT ;  /* 0x0000000100007812 */ /* 0x000fc800078ec0ff */
[----:B------:R-:W-:-:S04]  /*5f80*/  IADD3 R0, PT, PT, R3, 0x88fffff, R0 ;  /* 0x088fffff03007810 */ /* 0x000fc80007ffe000 */
[----:B------:R-:W-:-:S04]  /*5f90*/  SHF.R.U32.HI R0, RZ, 0x15, R0 ;  /* 0x00000015ff007819 */ /* 0x000fc80000011600 */
[----:B------:R-:W-:-:S07]  /*5fa0*/  LOP3.LUT R0, R0, 0xff, RZ, 0xc0, !PT ;  /* 0x000000ff00007812 */ /* 0x000fce00078ec0ff */
.L_x_8756:
[----:B------:R-:W-:-:S04]  /*5fb0*/  SHF.R.U32.HI R3, RZ, 0x18, R3 ;  /* 0x00000018ff037819 */ /* 0x000fc80000011603 */
[----:B------:R-:W-:-:S04]  /*5fc0*/  LOP3.LUT R0, R0, 0x80, R3, 0xf8, !PT ;  /* 0x0000008000007812 */ /* 0x000fc800078ef803 */
[----:B------:R-:W-:-:S07]  /*5fd0*/  PRMT R4, R0, 0x7610, R4 ;  /* 0x0000761000047816 */ /* 0x000fce0000000004 */
.L_x_8754:
[----:B------:R-:W-:Y:S05]  /*5fe0*/  BSYNC.RECONVERGENT B0 ;  /* 0x0000000000007941 */ /* 0x000fea0003800200 */
.L_x_8753:
[----:B------:R0:W-:Y:S01]  /*5ff0*/  STG.E.U8 desc[UR36][R8.64], R4 ;  /* 0x0000000408007986 */ /* 0x0001e2000c101124 */
[----:B------:R-:W-:Y:S01]  /*6000*/  IMAD.MOV.U32 R25, RZ, RZ, R23 ;  /* 0x000000ffff197224 */ /* 0x000fe200078e0017 */
[----:B------:R-:W-:Y:S06]  /*6010*/  BRA `(.L_x_8730) ;  /* 0x0000000000c87947 */ /* 0x000fec0003800000 */
.L_x_8746:
[----:B------:R-:W-:-:S13]  /*6020*/  ISETP.NE.AND P0, PT, R0, 0x1c, PT ;  /* 0x0000001c0000780c */ /* 0x000fda0003f05270 */
[----:B------:R-:W-:Y:S05]  /*6030*/  @!P0 BRA `(.L_x_8757) ;  /* 0x0000000000b08947 */ /* 0x000fea0003800000 */
[----:B------:R-:W-:-:S13]  /*6040*/  ISETP.NE.AND P0, PT, R0, 0x1d, PT ;  /* 0x0000001d0000780c */ /* 0x000fda0003f05270 */
[----:B------:R-:W-:Y:S05]  /*6050*/  @!P0 BRA `(.L_x_8758) ;  /* 0x0000000000948947 */ /* 0x000fea0003800000 */
[----:B------:R-:W-:-:S13]  /*6060*/  ISETP.NE.AND P0, PT, R0, 0x2c, PT ;  /* 0x0000002c0000780c */ /* 0x000fda0003f05270 */
[----:B------:R-:W-:Y:S05]  /*6070*/  @!P0 BRA `(.L_x_8759) ;  /* 0x0000000000488947 */ /* 0x000fea0003800000 */
.L_x_8729:
[----:B--2-4-:R-:W-:Y:S01]  /*6080*/  MOV R14, 0x0 ;  /* 0x00000000000e7802 */ /* 0x014fe20000000f00 */
        /* <DEDUP_REMOVED lines=15> */
.L_x_8760:
[----:B------:R-:W-:Y:S01]  /*6180*/  IMAD.MOV.U32 R25, RZ, RZ, R23 ;  /* 0x000000ffff197224 */ /* 0x000fe200078e0017 */
[----:B------:R-:W-:Y:S06]  /*6190*/  BRA `(.L_x_8730) ;  /* 0x0000000000687947 */ /* 0x000fec0003800000 */
.L_x_8759:
        /* <DEDUP_REMOVED lines=17> */
.L_x_8758:
[----:B------:R-:W-:Y:S02]  /*62b0*/  IMAD.U32 R4, R4, 0x10000, RZ ;  /* 0x0001000004047824 */ /* 0x000fe400078e00ff */
[----:B------:R-:W-:-:S04]  /*62c0*/  IMAD.MOV.U32 R25, RZ, RZ, R23 ;  /* 0x000000ffff197224 */ /* 0x000fc800078e0017 */
[----:B------:R-:W0:Y:S02]  /*62d0*/  F2I.U64.TRUNC R4, R4 ;  /* 0x0000000400047311 */ /* 0x000e24000020d800 */
[----:B0-----:R0:W-:Y:S01]  /*62e0*/  STG.E.64 desc[UR36][R8.64], R4 ;  /* 0x0000000408007986 */ /* 0x0011e2000c101b24 */
[----:B------:R-:W-:Y:S05]  /*62f0*/  BRA `(.L_x_8730) ;  /* 0x0000000000107947 */ /* 0x000fea0003800000 */
.L_x_8757:
[----:B------:R-:W-:Y:S02]  /*6300*/  IMAD.U32 R4, R4, 0x10000, RZ ;  /* 0x0001000004047824 */ /* 0x000fe400078e00ff */
[----:B------:R-:W-:Y:S02]  /*6310*/  IMAD.MOV.U32 R25, RZ, RZ, R23 ;  /* 0x000000ffff197224 */ /* 0x000fe400078e0017 */
[----:B------:R-:W0:Y:S02]  /*6320*/  F2I.FTZ.U32.TRUNC.NTZ R3, R4 ;  /* 0x0000000400037305 */ /* 0x000e24000021f000 */
[----:B0-----:R0:W-:Y:S03]  /*6330*/  STG.E desc[UR36][R8.64], R3 ;  /* 0x0000000308007986 */ /* 0x0011e6000c101924 */
.L_x_8730:
        /* <DEDUP_REMOVED lines=25> */
.L_x_8765:
[----:B---3--:R-:W-:-:S06]  /*64d0*/  IMAD.U32 R5, R22, 0x10000, RZ ;  /* 0x0001000016057824 */ /* 0x008fcc00078e00ff */
[----:B------:R-:W0:Y:S02]  /*64e0*/  F2I.S64.TRUNC R4, R5 ;  /* 0x0000000500047311 */ /* 0x000e24000020d900 */
[----:B0-----:R0:W-:Y:S01]  /*64f0*/  STG.E.U8 desc[UR36][R8.64], R4 ;  /* 0x0000000408007986 */ /* 0x0011e2000c101124 */
[----:B------:R-:W-:Y:S05]  /*6500*/  BRA `(.L_x_8767) ;  /* 0x0000000c006c7947 */ /* 0x000fea0003800000 */
.L_x_8764:
        /* <DEDUP_REMOVED lines=10> */
.L_x_8769:
[----:B---3--:R-:W-:-:S04]  /*65b0*/  IMAD.U32 R22, R22, 0x10000, RZ ;  /* 0x0001000016167824 */ /* 0x008fc800078e00ff */
[----:B------:R-:W0:Y:S02]  /*65c0*/  F2I.FTZ.TRUNC.NTZ R3, R22 ;  /* 0x0000001600037305 */ /* 0x000e24000021f100 */
[----:B0-----:R0:W-:Y:S01]  /*65d0*/  STG.E desc[UR36][R8.64], R3 ;  /* 0x0000000308007986 */ /* 0x0011e2000c101924 */
[----:B------:R-:W-:Y:S05]  /*65e0*/  BRA `(.L_x_8767) ;  /* 0x0000000c00347947 */ /* 0x000fea0003800000 */
.L_x_8768:
[----:B---3--:R-:W-:-:S04]  /*65f0*/  IMAD.U32 R22, R22, 0x10000, RZ ;  /* 0x0001000016167824 */ /* 0x008fc800078e00ff */
[----:B------:R-:W0:Y:S02]  /*6600*/  F2I.FTZ.TRUNC.NTZ R3, R22 ;  /* 0x0000001600037305 */ /* 0x000e24000021f100 */
[----:B0-----:R3:W-:Y:S01]  /*6610*/  STG.E.U16 desc[UR36][R8.64], R3 ;  /* 0x0000000308007986 */ /* 0x0017e2000c101524 */
[----:B------:R-:W-:Y:S05]  /*6620*/  BRA `(.L_x_8767) ;  /* 0x0000000c00247947 */ /* 0x000fea0003800000 */
.L_x_8763:
        /* <DEDUP_REMOVED lines=9> */
.L_x_8771:
[----:B---3--:R-:W-:-:S05]  /*66c0*/  IMAD.U32 R0, R22, 0x10000, RZ ;  /* 0x0001000016007824 */ /* 0x008fca00078e00ff */
[----:B------:R-:W-:-:S05]  /*66d0*/  F2FP.F16.F32.PACK_AB R0, RZ, R0 ;  /* 0x00000000ff00723e */ /* 0x000fca00000000ff */
[----:B------:R0:W-:Y:S01]  /*66e0*/  STG.E.U16 desc[UR36][R8.64], R0 ;  /* 0x0000000008007986 */ /* 0x0001e2000c101524 */
[----:B------:R-:W-:Y:S05]  /*66f0*/  BRA `(.L_x_8767) ;  /* 0x0000000800f07947 */ /* 0x000fea0003800000 */
.L_x_8770:
        /* <DEDUP_REMOVED lines=10> */
.L_x_8773:
[----:B---3--:R-:W-:-:S05]  /*67a0*/  IMAD.U32 R22, R22, 0x10000, RZ ;  /* 0x0001000016167824 */ /* 0x008fca00078e00ff */
[----:B------:R-:W-:-:S04]  /*67b0*/  F2FP.F16.F32.PACK_AB R3, RZ, R22 ;  /* 0x00000016ff03723e */ /* 0x000fc800000000ff */
[----:B------:R-:W-:-:S05]  /*67c0*/  PRMT R3, R3, 0x5410, RZ ;  /* 0x0000541003037816 */ /* 0x000fca00000000ff */
[----:B------:R0:W-:Y:S01]  /*67d0*/  STG.E desc[UR36][R8.64], R3 ;  /* 0x0000000308007986 */ /* 0x0001e2000c101924 */
[----:B------:R-:W-:Y:S05]  /*67e0*/  BRA `(.L_x_8767) ;  /* 0x0000000800b47947 */ /* 0x000fea0003800000 */
.L_x_8772:
[----:B---3--:R-:W-:-:S04]  /*67f0*/  IMAD.U32 R4, R22, 0x10000, RZ ;  /* 0x0001000016047824 */ /* 0x008fc800078e00ff */
[----:B------:R-:W-:-:S06]  /*6800*/  FMUL.FTZ R4, R4, 1 ;  /* 0x3f80000004047820 */ /* 0x000fcc0000410000 */
[----:B------:R-:W0:Y:S02]  /*6810*/  F2F.F64.F32 R4, R4 ;  /* 0x0000000400047310 */ /* 0x000e240000201800 */
[----:B0-----:R0:W-:Y:S01]  /*6820*/  STG.E.64 desc[UR36][R8.64], R4 ;  /* 0x0000000408007986 */ /* 0x0011e2000c101b24 */
[----:B------:R-:W-:Y:S05]  /*6830*/  BRA `(.L_x_8767) ;  /* 0x0000000800a07947 */ /* 0x000fea0003800000 */
.L_x_8762:
        /* <DEDUP_REMOVED lines=14> */
.L_x_8777:
        /* <DEDUP_REMOVED lines=17> */
.L_x_8780:
[----:B------:R-:W-:-:S04]  /*6a30*/  SHF.R.U32.HI R3, RZ, 0x18, R5 ;  /* 0x00000018ff037819 */ /* 0x000fc80000011605 */
[----:B------:R-:W-:-:S04]  /*6a40*/  LOP3.LUT R0, R0, 0x80, R3, 0xf8, !PT ;  /* 0x0000008000007812 */ /* 0x000fc800078ef803 */
[----:B------:R-:W-:-:S07]  /*6a50*/  PRMT R4, R0, 0x7610, R4 ;  /* 0x0000761000047816 */ /* 0x000fce0000000004 */
.L_x_8779:
[----:B------:R-:W-:Y:S05]  /*6a60*/  BSYNC.RECONVERGENT B0 ;  /* 0x0000000000007941 */ /* 0x000fea0003800200 */
.L_x_8778:
[----:B------:R0:W-:Y:S01]  /*6a70*/  STG.E.U8 desc[UR36][R8.64], R4 ;  /* 0x0000000408007986 */ /* 0x0001e2000c101124 */
[----:B------:R-:W-:Y:S05]  /*6a80*/  BRA `(.L_x_8767) ;  /* 0x00000008000c7947 */ /* 0x000fea0003800000 */
.L_x_8776:
        /* <DEDUP_REMOVED lines=17> */
.L_x_8783:
[----:B------:R-:W-:-:S04]  /*6ba0*/  SHF.R.U32.HI R3, RZ, 0x18, R5 ;  /* 0x00000018ff037819 */ /* 0x000fc80000011605 */
[----:B------:R-:W-:-:S04]  /*6bb0*/  LOP3.LUT R0, R0, 0x80, R3, 0xf8, !PT ;  /* 0x0000008000007812 */ /* 0x000fc800078ef803 */
[----:B------:R-:W-:-:S07]  /*6bc0*/  PRMT R4, R0, 0x7610, R4 ;  /* 0x0000761000047816 */ /* 0x000fce0000000004 */
.L_x_8782:
[----:B------:R-:W-:Y:S05]  /*6bd0*/  BSYNC.RECONVERGENT B0 ;  /* 0x0000000000007941 */ /* 0x000fea0003800200 */
.L_x_8781:
[----:B------:R0:W-:Y:S01]  /*6be0*/  STG.E.U8 desc[UR36][R8.64], R4 ;  /* 0x0000000408007986 */ /* 0x0001e2000c101124 */
[----:B------:R-:W-:Y:S05]  /*6bf0*/  BRA `(.L_x_8767) ;  /* 0x0000000400b07947 */ /* 0x000fea0003800000 */
.L_x_8775:
        /* <DEDUP_REMOVED lines=22> */
.L_x_8785:
[----:B---3--:R-:W-:-:S06]  /*6d60*/  IMAD.U32 R4, R22, 0x10000, RZ ;  /* 0x0001000016047824 */ /* 0x008fcc00078e00ff */
[----:B------:R-:W0:Y:S02]  /*6d70*/  F2I.U64.TRUNC R4, R4 ;  /* 0x0000000400047311 */ /* 0x000e24000020d800 */
[----:B0-----:R0:W-:Y:S01]  /*6d80*/  STG.E.64 desc[UR36][R8.64], R4 ;  /* 0x0000000408007986 */ /* 0x0011e2000c101b24 */
[----:B------:R-:W-:Y:S05]  /*6d90*/  BRA `(.L_x_8767) ;  /* 0x0000000400487947 */ /* 0x000fea0003800000 */
.L_x_8784:
[----:B---3--:R-:W-:-:S04]  /*6da0*/  IMAD.U32 R22, R22, 0x10000, RZ ;  /* 0x0001000016167824 */ /* 0x008fc800078e00ff */
[----:B------:R-:W0:Y:S02]  /*6db0*/  F2I.FTZ.U32.TRUNC.NTZ R3, R22 ;  /* 0x0000001600037305 */ /* 0x000e24000021f000 */
[----:B0-----:R0:W-:Y:S01]  /*6dc0*/  STG.E desc[UR36][R8.64], R3 ;  /* 0x0000000308007986 */ /* 0x0011e2000c101924 */
[----:B------:R-:W-:Y:S05]  /*6dd0*/  BRA `(.L_x_8767) ;  /* 0x0000000400387947 */ /* 0x000fea0003800000 */
.L_x_8774:
        /* <DEDUP_REMOVED lines=11> */
.L_x_8787:
[----:B---3--:R-:W-:Y:S01]  /*6e90*/  IMAD.U32 R22, R22, 0x10000, RZ ;  /* 0x0001000016167824 */ /* 0x008fe200078e00ff */
[----:B------:R-:W-:-:S03]  /*6ea0*/  CS2R R6, SRZ ;  /* 0x0000000000067805 */ /* 0x000fc6000001ff00 */
[----:B------:R-:W-:-:S06]  /*6eb0*/  FMUL.FTZ R4, R22, 1 ;  /* 0x3f80000016047820 */ /* 0x000fcc0000410000 */
[----:B------:R-:W0:Y:S02]  /*6ec0*/  F2F.F64.F32 R4, R4 ;  /* 0x0000000400047310 */ /* 0x000e240000201800 */
[----:B0-----:R0:W-:Y:S01]  /*6ed0*/  STG.E.128 desc[UR36][R8.64], R4 ;  /* 0x0000000408007986 */ /* 0x0011e2000c101d24 */
[----:B------:R-:W-:Y:S05]  /*6ee0*/  BRA `(.L_x_8767) ;  /* 0x0000000000f47947 */ /* 0x000fea0003800000 */
.L_x_8786:
[----:B------:R-:W-:-:S13]  /*6ef0*/  ISETP.NE.AND P0, PT, R0, 0xf, PT ;  /* 0x0000000f0000780c */ /* 0x000fda0003f05270 */
[----:B------:R-:W-:Y:S05]  /*6f00*/  @!P0 BRA `(.L_x_8788) ;  /* 0x0000000000e88947 */ /* 0x000fea0003800000 */
[----:B------:R-:W-:-:S13]  /*6f10*/  ISETP.NE.AND P0, PT, R0, 0x17, PT ;  /* 0x000000170000780c */ /* 0x000fda0003f05270 */
[----:B------:R-:W-:Y:S05]  /*6f20*/  @!P0 BRA `(.L_x_8789) ;  /* 0x0000000000908947 */ /* 0x000fea0003800000 */
[----:B------:R-:W-:-:S13]  /*6f30*/  ISETP.NE.AND P0, PT, R0, 0x18, PT ;  /* 0x000000180000780c */ /* 0x000fda0003f05270 */
[----:B------:R-:W-:Y:S05]  /*6f40*/  @!P0 BRA `(.L_x_8790) ;  /* 0x0000000000448947 */ /* 0x000fea0003800000 */
.L_x_8766:
        /* <DEDUP_REMOVED lines=16> */
.L_x_8791:
[----:B------:R-:W-:Y:S05]  /*7050*/  BRA `(.L_x_8767) ;  /* 0x0000000000987947 */ /* 0x000fea0003800000 */
.L_x_8790:
        /* <DEDUP_REMOVED lines=13> */
.L_x_8793:
[----:B------:R-:W-:Y:S05]  /*7130*/  BSYNC.RECONVERGENT B0 ;  /* 0x0000000000007941 */ /* 0x000fea0003800200 */
.L_x_8792:
[----:B------:R-:W-:-:S05]  /*7140*/  LOP3.LUT R3, R0, 0x80, R3, 0xf8, !PT ;  /* 0x0000008000037812 */ /* 0x000fca00078ef803 */
[----:B------:R0:W-:Y:S01]  /*7150*/  STG.E.U8 desc[UR36][R8.64], R3 ;  /* 0x0000000308007986 */ /* 0x0001e2000c101124 */
[----:B------:R-:W-:Y:S05]  /*7160*/  BRA `(.L_x_8767) ;  /* 0x0000000000547947 */ /* 0x000fea0003800000 */
.L_x_8789:
        /* <DEDUP_REMOVED lines=12> */
.L_x_8795:
[----:B------:R-:W-:Y:S01]  /*7230*/  IMAD.MOV.U32 R0, RZ, RZ, 0x7f ;  /* 0x0000007fff007424 */ /* 0x000fe200078e00ff */
[----:B------:R-:W-:-:S04]  /*7240*/  ISETP.GT.U32.AND P0, PT, R4, 0x7f800000, PT ;  /* 0x7f8000000400780c */ /* 0x000fc80003f04070 */
[----:B------:R-:W-:-:S09]  /*7250*/  SEL R0, R0, 0x7c, P0 ;  /* 0x0000007c00007807 */ /* 0x000fd20000000000 */
.L_x_8796:
[----:B------:R-:W-:Y:S05]  /*7260*/  BSYNC.RECONVERGENT B0 ;  /* 0x0000000000007941 */ /* 0x000fea0003800200 */
.L_x_8794:
[----:B------:R-:W-:-:S04]  /*7270*/  SHF.R.U32.HI R3, RZ, 0x18, R3 ;  /* 0x00000018ff037819 */ /* 0x000fc80000011603 */
[----:B------:R-:W-:-:S05]  /*7280*/  LOP3.LUT R3, R0, 0x80, R3, 0xf8, !PT ;  /* 0x0000008000037812 */ /* 0x000fca00078ef803 */
[----:B------:R0:W-:Y:S01]  /*7290*/  STG.E.U8 desc[UR36][R8.64], R3 ;  /* 0x0000000308007986 */ /* 0x0001e2000c101124 */
[----:B------:R-:W-:Y:S05]  /*72a0*/  BRA `(.L_x_8767) ;  /* 0x0000000000047947 */ /* 0x000fea0003800000 */
.L_x_8788:
[----:B---3--:R0:W-:Y:S02]  /*72b0*/  STG.E.U16 desc[UR36][R8.64], R22 ;  /* 0x0000001608007986 */ /* 0x0081e4000c101524 */
.L_x_8767:
[----:B------:R-:W-:-:S07]  /*72c0*/  VIADD R25, R25, 0x80 ;  /* 0x0000008019197836 */ /* 0x000fce0000000000 */
.L_x_8724:
[----:B------:R-:W-:-:S13]  /*72d0*/  ISETP.GE.AND P0, PT, R25, R16, PT ;  /* 0x000000101900720c */ /* 0x000fda0003f06270 */
[----:B------:R-:W-:Y:S05]  /*72e0*/  @P0 BREAK.RELIABLE B6 ;  /* 0x0000000000060942 */ /* 0x000fea0003800100 */
[----:B------:R-:W-:Y:S05]  /*72f0*/  @P0 BRA `(.L_x_8761) ;  /* 0x0000000c00dc0947 */ /* 0x000fea0003800000 */
[----:B------:R-:W-:Y:S05]  /*7300*/  BSYNC.RELIABLE B6 ;  /* 0x0000000000067941 */ /* 0x000fea0003800100 */
.L_x_8723:
        /* <DEDUP_REMOVED lines=20> */
[----:B0-----:R0:W-:Y:S01]  /*7450*/  STG.E.U8 desc[UR36][R8.64], R17 ;  /* 0x0000001108007986 */ /* 0x0011e2000c101124 */
[----:B------:R-:W-:Y:S05]  /*7460*/  BRA `(.L_x_8802) ;  /* 0x0000000c007c7947 */ /* 0x000fea0003800000 */
.L_x_8800:
[----:B------:R-:W-:-:S06]  /*7470*/  IMAD.U32 R5, R17, 0x10000, RZ ;  /* 0x0001000011057824 */ /* 0x000fcc00078e00ff */
[----:B------:R-:W0:Y:S02]  /*7480*/  F2I.S64.TRUNC R4, R5 ;  /* 0x0000000500047311 */ /* 0x000e24000020d900 */
[----:B0-----:R0:W-:Y:S01]  /*7490*/  STG.E.U8 desc[UR36][R8.64], R4 ;  /* 0x0000000408007986 */ /* 0x0011e2000c101124 */
[----:B------:R-:W-:Y:S05]  /*74a0*/  BRA `(.L_x_8802) ;  /* 0x0000000c006c7947 */ /* 0x000fea0003800000 */
.L_x_8799:
        /* <DEDUP_REMOVED lines=10> */
.L_x_8804:
[----:B------:R-:W-:-:S06]  /*7550*/  IMAD.U32 R17, R17, 0x10000, RZ ;  /* 0x0001000011117824 */ /* 0x000fcc00078e00ff */
[----:B------:R-:W0:Y:S02]  /*7560*/  F2I.FTZ.TRUNC.NTZ R17, R17 ;  /* 0x0000001100117305 */ /* 0x000e24000021f100 */
[----:B0-----:R0:W-:Y:S01]  /*7570*/  STG.E desc[UR36][R8.64], R17 ;  /* 0x0000001108007986 */ /* 0x0011e2000c101924 */
[----:B------:R-:W-:Y:S05]  /*7580*/  BRA `(.L_x_8802) ;  /* 0x0000000c00347947 */ /* 0x000fea0003800000 */
.L_x_8803:
[----:B------:R-:W-:-:S06]  /*7590*/  IMAD.U32 R17, R17, 0x10000, RZ ;  /* 0x0001000011117824 */ /* 0x000fcc00078e00ff */
[----:B------:R-:W0:Y:S02]  /*75a0*/  F2I.FTZ.TRUNC.NTZ R17, R17 ;  /* 0x0000001100117305 */ /* 0x000e24000021f100 */
[----:B0-----:R0:W-:Y:S01]  /*75b0*/  STG.E.U16 desc[UR36][R8.64], R17 ;  /* 0x0000001108007986 */ /* 0x0011e2000c101524 */
[----:B------:R-:W-:Y:S05]  /*75c0*/  BRA `(.L_x_8802) ;  /* 0x0000000c00247947 */ /* 0x000fea0003800000 */
.L_x_8798:
        /* <DEDUP_REMOVED lines=9> */
.L_x_8806:
[----:B------:R-:W-:-:S05]  /*7660*/  IMAD.U32 R0, R17, 0x10000, RZ ;  /* 0x0001000011007824 */ /* 0x000fca00078e00ff */
[----:B------:R-:W-:-:S05]  /*7670*/  F2FP.F16.F32.PACK_AB R0, RZ, R0 ;  /* 0x00000000ff00723e */ /* 0x000fca00000000ff */
[----:B------:R0:W-:Y:S01]  /*7680*/  STG.E.U16 desc[UR36][R8.64], R0 ;  /* 0x0000000008007986 */ /* 0x0001e2000c101524 */
[----:B------:R-:W-:Y:S05]  /*7690*/  BRA `(.L_x_8802) ;  /* 0x0000000800f07947 */ /* 0x000fea0003800000 */
.L_x_8805:
        /* <DEDUP_REMOVED lines=10> */
.L_x_8808:
[----:B------:R-:W-:-:S05]  /*7740*/  IMAD.U32 R17, R17, 0x10000, RZ ;  /* 0x0001000011117824 */ /* 0x000fca00078e00ff */
[----:B------:R-:W-:-:S04]  /*7750*/  F2FP.F16.F32.PACK_AB R3, RZ, R17 ;  /* 0x00000011ff03723e */ /* 0x000fc800000000ff */
[----:B------:R-:W-:-:S05]  /*7760*/  PRMT R3, R3, 0x5410, RZ ;  /* 0x0000541003037816 */ /* 0x000fca00000000ff */
[----:B------:R0:W-:Y:S01]  /*7770*/  STG.E desc[UR36][R8.64], R3 ;  /* 0x0000000308007986 */ /* 0x0001e2000c101924 */
[----:B------:R-:W-:Y:S05]  /*7780*/  BRA `(.L_x_8802) ;  /* 0x0000000800b47947 */ /* 0x000fea0003800000 */
.L_x_8807:
[----:B------:R-:W-:-:S04]  /*7790*/  IMAD.U32 R4, R17, 0x10000, RZ ;  /* 0x0001000011047824 */ /* 0x000fc800078e00ff */
[----:B------:R-:W-:-:S06]  /*77a0*/  FMUL.FTZ R4, R4, 1 ;  /* 0x3f80000004047820 */ /* 0x000fcc0000410000 */
[----:B------:R-:W0:Y:S02]  /*77b0*/  F2F.F64.F32 R4, R4 ;  /* 0x0000000400047310 */ /* 0x000e240000201800 */
[----:B0-----:R0:W-:Y:S01]  /*77c0*/  STG.E.64 desc[UR36][R8.64], R4 ;  /* 0x0000000408007986 */ /* 0x0011e2000c101b24 */
[----:B------:R-:W-:Y:S05]  /*77d0*/  BRA `(.L_x_8802) ;  /* 0x0000000800a07947 */ /* 0x000fea0003800000 */
.L_x_8797:
        /* <DEDUP_REMOVED lines=14> */
.L_x_8812:
        /* <DEDUP_REMOVED lines=17> */
.L_x_8815:
[----:B------:R-:W-:-:S04]  /*79d0*/  SHF.R.U32.HI R3, RZ, 0x18, R17 ;  /* 0x00000018ff037819 */ /* 0x000fc80000011611 */
[----:B------:R-:W-:-:S04]  /*79e0*/  LOP3.LUT R0, R0, 0x80, R3, 0xf8, !PT ;  /* 0x0000008000007812 */ /* 0x000fc800078ef803 */
[----:B------:R-:W-:-:S07]  /*79f0*/  PRMT R4, R0, 0x7610, R4 ;  /* 0x0000761000047816 */ /* 0x000fce0000000004 */
.L_x_8814:
[----:B------:R-:W-:Y:S05]  /*7a00*/  BSYNC.RECONVERGENT B0 ;  /* 0x0000000000007941 */ /* 0x000fea0003800200 */
.L_x_8813:
[----:B------:R0:W-:Y:S01]  /*7a10*/  STG.E.U8 desc[UR36][R8.64], R4 ;  /* 0x0000000408007986 */ /* 0x0001e2000c101124 */
[----:B------:R-:W-:Y:S05]  /*7a20*/  BRA `(.L_x_8802) ;  /* 0x00000008000c7947 */ /* 0x000fea0003800000 */
.L_x_8811:
        /* <DEDUP_REMOVED lines=17> */
.L_x_8818:
[----:B------:R-:W-:-:S04]  /*7b40*/  SHF.R.U32.HI R3, RZ, 0x18, R17 ;  /* 0x00000018ff037819 */ /* 0x000fc80000011611 */
[----:B------:R-:W-:-:S04]  /*7b50*/  LOP3.LUT R0, R0, 0x80, R3, 0xf8, !PT ;  /* 0x0000008000007812 */ /* 0x000fc800078ef803 */
[----:B------:R-:W-:-:S07]  /*7b60*/  PRMT R4, R0, 0x7610, R4 ;  /* 0x0000761000047816 */ /* 0x000fce0000000004 */
.L_x_8817:
[----:B------:R-:W-:Y:S05]  /*7b70*/  BSYNC.RECONVERGENT B0 ;  /* 0x0000000000007941 */ /* 0x000fea0003800200 */
.L_x_8816:
[----:B------:R0:W-:Y:S01]  /*7b80*/  STG.E.U8 desc[UR36][R8.64], R4 ;  /* 0x0000000408007986 */ /* 0x0001e2000c101124 */
[----:B------:R-:W-:Y:S05]  /*7b90*/  BRA `(.L_x_8802) ;  /* 0x0000000400b07947 */ /* 0x000fea0003800000 */
.L_x_8810:
        /* <DEDUP_REMOVED lines=22> */
.L_x_8820:
[----:B------:R-:W-:-:S06]  /*7d00*/  IMAD.U32 R4, R17, 0x10000, RZ ;  /* 0x0001000011047824 */ /* 0x000fcc00078e00ff */
[----:B------:R-:W0:Y:S02]  /*7d10*/  F2I.U64.TRUNC R4, R4 ;  /* 0x0000000400047311 */ /* 0x000e24000020d800 */
[----:B0-----:R0:W-:Y:S01]  /*7d20*/  STG.E.64 desc[UR36][R8.64], R4 ;  /* 0x0000000408007986 */ /* 0x0011e2000c101b24 */
[----:B------:R-:W-:Y:S05]  /*7d30*/  BRA `(.L_x_8802) ;  /* 0x0000000400487947 */ /* 0x000fea0003800000 */
.L_x_8819:
[----:B------:R-:W-:-:S06]  /*7d40*/  IMAD.U32 R17, R17, 0x10000, RZ ;  /* 0x0001000011117824 */ /* 0x000fcc00078e00ff */
[----:B------:R-:W0:Y:S02]  /*7d50*/  F2I.FTZ.U32.TRUNC.NTZ R17, R17 ;  /* 0x0000001100117305 */ /* 0x000e24000021f000 */
[----:B0-----:R0:W-:Y:S01]  /*7d60*/  STG.E desc[UR36][R8.64], R17 ;  /* 0x0000001108007986 */ /* 0x0011e2000c101924 */
[----:B------:R-:W-:Y:S05]  /*7d70*/  BRA `(.L_x_8802) ;  /* 0x0000000400387947 */ /* 0x000fea0003800000 */
.L_x_8809:
        /* <DEDUP_REMOVED lines=11> */
.L_x_8822:
[----:B------:R-:W-:Y:S01]  /*7e30*/  IMAD.U32 R17, R17, 0x10000, RZ ;  /* 0x0001000011117824 */ /* 0x000fe200078e00ff */
[----:B------:R-:W-:-:S03]  /*7e40*/  CS2R R6, SRZ ;  /* 0x0000000000067805 */ /* 0x000fc6000001ff00 */
[----:B------:R-:W-:-:S06]  /*7e50*/  FMUL.FTZ R4, R17, 1 ;  /* 0x3f80000011047820 */ /* 0x000fcc0000410000 */
[----:B------:R-:W0:Y:S02]  /*7e60*/  F2F.F64.F32 R4, R4 ;  /* 0x0000000400047310 */ /* 0x000e240000201800 */
[----:B0-----:R1:W-:Y:S01]  /*7e70*/  STG.E.128 desc[UR36][R8.64], R4 ;  /* 0x0000000408007986 */ /* 0x0013e2000c101d24 */
[----:B------:R-:W-:Y:S05]  /*7e80*/  BRA `(.L_x_8802) ;  /* 0x0000000000f47947 */ /* 0x000fea0003800000 */
.L_x_8821:
[----:B------:R-:W-:-:S13]  /*7e90*/  ISETP.NE.AND P0, PT, R0, 0xf, PT ;  /* 0x0000000f0000780c */ /* 0x000fda0003f05270 */
[----:B------:R-:W-:Y:S05]  /*7ea0*/  @!P0 BRA `(.L_x_8823) ;  /* 0x0000000000e88947 */ /* 0x000fea0003800000 */
[----:B------:R-:W-:-:S13]  /*7eb0*/  ISETP.NE.AND P0, PT, R0, 0x17, PT ;  /* 0x000000170000780c */ /* 0x000fda0003f05270 */
[----:B------:R-:W-:Y:S05]  /*7ec0*/  @!P0 BRA `(.L_x_8824) ;  /* 0x0000000000908947 */ /* 0x000fea0003800000 */
[----:B------:R-:W-:-:S13]  /*7ed0*/  ISETP.NE.AND P0, PT, R0, 0x18, PT ;  /* 0x000000180000780c */ /* 0x000fda0003f05270 */
[----:B------:R-:W-:Y:S05]  /*7ee0*/  @!P0 BRA `(.L_x_8825) ;  /* 0x0000000000448947 */ /* 0x000fea0003800000 */
.L_x_8801:
[----:B--2-4-:R-:W-:Y:S01]  /*7ef0*/  MOV R14, 0x0 ;  /* 0x00000000000e7802 */ /* 0x014fe20000000f00 */
        /* <DEDUP_REMOVED lines=15> */
.L_x_8826:
[----:B------:R-:W-:Y:S05]  /*7ff0*/  BRA `(.L_x_8802) ;  /* 0x0000000000987947 */ /* 0x000fea0003800000 */
.L_x_8825:
        /* <DEDUP_REMOVED lines=13> */
.L_x_8828:
[----:B------:R-:W-:Y:S05]  /*80d0*/  BSYNC.RECONVERGENT B0 ;  /* 0x0000000000007941 */ /* 0x000fea0003800200 */
.L_x_8827:
[----:B------:R-:W-:-:S05]  /*80e0*/  LOP3.LUT R3, R0, 0x80, R3, 0xf8, !PT ;  /* 0x0000008000037812 */ /* 0x000fca00078ef803 */
[----:B------:R0:W-:Y:S01]  /*80f0*/  STG.E.U8 desc[UR36][R8.64], R3 ;  /* 0x0000000308007986 */ /* 0x0001e2000c101124 */
[----:B------:R-:W-:Y:S05]  /*8100*/  BRA `(.L_x_8802) ;  /* 0x0000000000547947 */ /* 0x000fea0003800000 */
.L_x_8824:
        /* <DEDUP_REMOVED lines=12> */
.L_x_8830:
[----:B------:R-:W-:Y:S01]  /*81d0*/  IMAD.MOV.U32 R0, RZ, RZ, 0x7f ;  /* 0x0000007fff007424 */ /* 0x000fe200078e00ff */
[----:B------:R-:W-:-:S04]  /*81e0*/  ISETP.GT.U32.AND P0, PT, R4, 0x7f800000, PT ;  /* 0x7f8000000400780c */ /* 0x000fc80003f04070 */
[----:B------:R-:W-:-:S09]  /*81f0*/  SEL R0, R0, 0x7c, P0 ;  /* 0x0000007c00007807 */ /* 0x000fd20000000000 */
.L_x_8831:
[----:B------:R-:W-:Y:S05]  /*8200*/  BSYNC.RECONVERGENT B0 ;  /* 0x0000000000007941 */ /* 0x000fea0003800200 */
.L_x_8829:
[----:B------:R-:W-:-:S04]  /*8210*/  SHF.R.U32.HI R3, RZ, 0x18, R3 ;  /* 0x00000018ff037819 */ /* 0x000fc80000011603 */
[----:B------:R-:W-:-:S05]  /*8220*/  LOP3.LUT R3, R0, 0x80, R3, 0xf8, !PT ;  /* 0x0000008000037812 */ /* 0x000fca00078ef803 */
[----:B------:R3:W-:Y:S01]  /*8230*/  STG.E.U8 desc[UR36][R8.64], R3 ;  /* 0x0000000308007986 */ /* 0x0007e2000c101124 */
[----:B------:R-:W-:Y:S05]  /*8240*/  BRA `(.L_x_8802) ;  /* 0x0000000000047947 */ /* 0x000fea0003800000 */
.L_x_8823:
[----:B------:R0:W-:Y:S02]  /*8250*/  STG.E.U16 desc[UR36][R8.64], R17 ;  /* 0x0000001108007986 */ /* 0x0001e4000c101524 */
.L_x_8802:
[----:B------:R-:W-:-:S07]  /*8260*/  VIADD R25, R25, 0x80 ;  /* 0x0000008019197836 */ /* 0x000fce0000000000 */
.L_x_8761:
[----:B------:R-:W-:Y:S05]  /*8270*/  BSYNC.RECONVERGENT B7 ;  /* 0x0000000000077941 */ /* 0x000fea0003800200 */
.L_x_8722:
[----:B------:R-:W-:-:S13]  /*8280*/  ISETP.GE.AND P0, PT, R25, R16, PT ;  /* 0x000000101900720c */ /* 0x000fda0003f06270 */
[----:B------:R-:W-:Y:S05]  /*8290*/  @P0 EXIT ;  /* 0x000000000000094d */ /* 0x000fea0003800000 */
[----:B01----:R-:W0:Y:S01]  /*82a0*/  LDC.64 R4, c[0x0][0x388] ;  /* 0x0000e200ff047b82 */ /* 0x003e220000000a00 */
[----:B------:R-:W3:Y:S01]  /*82b0*/  LDCU UR4, c[0x0][0x3a8] ;  /* 0x00007500ff0477ac */ /* 0x000ee20008000800 */
[----:B------:R-:W-:Y:S01]  /*82c0*/  PRMT R0, R19, 0x9910, RZ ;  /* 0x0000991013007816 */ /* 0x000fe200000000ff */
        /* <DEDUP_REMOVED lines=16> */
[----:B0-----:R-:W-:Y:S01]  /*83d0*/  STG.E.U8 desc[UR36][R2.64], R5 ;  /* 0x0000000502007986 */ /* 0x001fe2000c101124 */
[----:B------:R-:W-:Y:S05]  /*83e0*/  EXIT ;  /* 0x000000000000794d */ /* 0x000fea0003800000 */
.L_x_8835:
[----:B--2---:R-:W-:-:S06]  /*83f0*/  IMAD.U32 R5, R18, 0x10000, RZ ;  /* 0x0001000012057824 */ /* 0x004fcc00078e00ff */
[----:B------:R-:W0:Y:S02]  /*8400*/  F2I.S64.TRUNC R4, R5 ;  /* 0x0000000500047311 */ /* 0x000e24000020d900 */
[----:B0-----:R-:W-:Y:S01]  /*8410*/  STG.E.U8 desc[UR36][R2.64], R4 ;  /* 0x0000000402007986 */ /* 0x001fe2000c101124 */
[----:B------:R-:W-:Y:S05]  /*8420*/  EXIT ;  /* 0x000000000000794d */ /* 0x000fea0003800000 */
.L_x_8834:
        /* <DEDUP_REMOVED lines=8> */
[----:B0-----:R-:W-:Y:S01]  /*84b0*/  STG.E.64 desc[UR36][R2.64], R4 ;  /* 0x0000000402007986 */ /* 0x001fe2000c101b24 */
[----:B------:R-:W-:Y:S05]  /*84c0*/  EXIT ;  /* 0x000000000000794d */ /* 0x000fea0003800000 */
.L_x_8838:
[----:B--2---:R-:W-:-:S04]  /*84d0*/  IMAD.U32 R18, R18, 0x10000, RZ ;  /* 0x0001000012127824 */ /* 0x004fc800078e00ff */
[----:B------:R-:W0:Y:S02]  /*84e0*/  F2I.FTZ.TRUNC.NTZ R5, R18 ;  /* 0x0000001200057305 */ /* 0x000e24000021f100 */
[----:B0-----:R-:W-:Y:S01]  /*84f0*/  STG.E desc[UR36][R2.64], R5 ;  /* 0x0000000502007986 */ /* 0x001fe2000c101924 */
[----:B------:R-:W-:Y:S05]  /*8500*/  EXIT ;  /* 0x000000000000794d */ /* 0x000fea0003800000 */
.L_x_8837:
[----:B--2---:R-:W-:-:S04]  /*8510*/  IMAD.U32 R18, R18, 0x10000, RZ ;  /* 0x0001000012127824 */ /* 0x004fc800078e00ff */
[----:B------:R-:W0:Y:S02]  /*8520*/  F2I.FTZ.TRUNC.NTZ R5, R18 ;  /* 0x0000001200057305 */ /* 0x000e24000021f100 */
[----:B0-----:R-:W-:Y:S01]  /*8530*/  STG.E.U16 desc[UR36][R2.64], R5 ;  /* 0x0000000502007986 */ /* 0x001fe2000c101524 */
[----:B------:R-:W-:Y:S05]  /*8540*/  EXIT ;  /* 0x000000000000794d */ /* 0x000fea0003800000 */
.L_x_8833:
[----:B------:R-:W-:-:S13]  /*8550*/  ISETP.GT.AND P0, PT, R0, 0x6, PT ;  /* 0x000000060000780c */ /* 0x000fda0003f04270 */
[----:B------:R-:W-:Y:S05]  /*8560*/  @P0 BRA `(.L_x_8839) ;  /* 0x00000000002c0947 */ /* 0x000fea0003800000 */
[----:B------:R-:W-:-:S13]  /*8570*/  ISETP.NE.AND P0, PT, R0, 0x5, PT ;  /* 0x000000050000780c */ /* 0x000fda0003f05270 */
[----:B------:R-:W-:Y:S05]  /*8580*/  @!P0 BRA `(.L_x_8840) ;  /* 0x0000000000148947 */ /* 0x000fea0003800000 */
[----:B------:R-:W-:-:S13]  /*8590*/  ISETP.NE.AND P0, PT, R0, 0x6, PT ;  /* 0x000000060000780c */ /* 0x000fda0003f05270 */
[----:B------:R-:W-:Y:S05]  /*85a0*/  @P0 BRA `(.L_x_8836) ;  /* 0x0000000800300947 */ /* 0x000fea0003800000 */
[----:B--2---:R-:W-:-:S05]  /*85b0*/  IMAD.U32 R5, R18, 0x10000, RZ ;  /* 0x0001000012057824 */ /* 0x004fca00078e00ff */
[----:B------:R-:W-:Y:S01]  /*85c0*/  STG.E desc[UR36][R2.64], R5 ;  /* 0x0000000502007986 */ /* 0x000fe2000c101924 */
[----:B------:R-:W-:Y:S05]  /*85d0*/  EXIT ;  /* 0x000000000000794d */ /* 0x000fea0003800000 */
.L_x_8840:
[----:B--2---:R-:W-:-:S05]  /*85e0*/  IMAD.U32 R0, R18, 0x10000, RZ ;  /* 0x0001000012007824 */ /* 0x004fca00078e00ff */
[----:B------:R-:W-:-:S05]  /*85f0*/  F2FP.F16.F32.PACK_AB R0, RZ, R0 ;  /* 0x00000000ff00723e */ /* 0x000fca00000000ff */
[----:B------:R-:W-:Y:S01]  /*8600*/  STG.E.U16 desc[UR36][R2.64], R0 ;  /* 0x0000000002007986 */ /* 0x000fe2000c101524 */
[----:B------:R-:W-:Y:S05]  /*8610*/  EXIT ;  /* 0x000000000000794d */ /* 0x000fea0003800000 */
.L_x_8839:
        /* <DEDUP_REMOVED lines=8> */
[----:B------:R-:W-:Y:S01]  /*86a0*/  STG.E.64 desc[UR36][R2.64], R18 ;  /* 0x0000001202007986 */ /* 0x000fe2000c101b24 */
[----:B------:R-:W-:Y:S05]  /*86b0*/  EXIT ;  /* 0x000000000000794d */ /* 0x000fea0003800000 */
.L_x_8842:
[----:B--2---:R-:W-:-:S05]  /*86c0*/  IMAD.U32 R18, R18, 0x10000, RZ ;  /* 0x0001000012127824 */ /* 0x004fca00078e00ff */
[----:B------:R-:W-:-:S04]  /*86d0*/  F2FP.F16.F32.PACK_AB R5, RZ, R18 ;  /* 0x00000012ff05723e */ /* 0x000fc800000000ff */
[----:B------:R-:W-:-:S05]  /*86e0*/  PRMT R5, R5, 0x5410, RZ ;  /* 0x0000541005057816 */ /* 0x000fca00000000ff */
[----:B------:R-:W-:Y:S01]  /*86f0*/  STG.E desc[UR36][R2.64], R5 ;  /* 0x0000000502007986 */ /* 0x000fe2000c101924 */
[----:B------:R-:W-:Y:S05]  /*8700*/  EXIT ;  /* 0x000000000000794d */ /* 0x000fea0003800000 */
.L_x_8841:
[----:B--2---:R-:W-:-:S04]  /*8710*/  IMAD.U32 R4, R18, 0x10000, RZ ;  /* 0x0001000012047824 */ /* 0x004fc800078e00ff */
[----:B------:R-:W-:-:S06]  /*8720*/  FMUL.FTZ R4, R4, 1 ;  /* 0x3f80000004047820 */ /* 0x000fcc0000410000 */
[----:B------:R-:W0:Y:S02]  /*8730*/  F2F.F64.F32 R4, R4 ;  /* 0x0000000400047310 */ /* 0x000e240000201800 */
[----:B0-----:R-:W-:Y:S01]  /*8740*/  STG.E.64 desc[UR36][R2.64], R4 ;  /* 0x0000000402007986 */ /* 0x001fe2000c101b24 */
[----:B------:R-:W-:Y:S05]  /*8750*/  EXIT ;  /* 0x000000000000794d */ /* 0x000fea0003800000 */
.L_x_8832:
        /* <DEDUP_REMOVED lines=12> */
[----:B0-----:R-:W-:Y:S01]  /*8820*/  STG.E.U16 desc[UR36][R2.64], R5 ;  /* 0x0000000502007986 */ /* 0x001fe2000c101524 */
[----:B------:R-:W-:Y:S05]  /*8830*/  EXIT ;  /* 0x000000000000794d */ /* 0x000fea0003800000 */
.L_x_8846:
        /* <DEDUP_REMOVED lines=18> */
.L_x_8849:
[----:B------:R-:W-:-:S04]  /*8960*/  SHF.R.U32.HI R5, RZ, 0x18, R5 ;  /* 0x00000018ff057819 */ /* 0x000fc80000011605 */
[----:B------:R-:W-:-:S07]  /*8970*/  LOP3.LUT R0, R0, 0x80, R5, 0xf8, !PT ;  /* 0x0000008000007812 */ /* 0x000fce00078ef805 */
.L_x_8848:
[----:B------:R-:W-:Y:S05]  /*8980*/  BSYNC.RECONVERGENT B0 ;  /* 0x0000000000007941 */ /* 0x000fea0003800200 */
.L_x_8847:
[----:B------:R-:W-:Y:S01]  /*8990*/  STG.E.U8 desc[UR36][R2.64], R0 ;  /* 0x0000000002007986 */ /* 0x000fe2000c101124 */
[----:B------:R-:W-:Y:S05]  /*89a0*/  EXIT ;  /* 0x000000000000794d */ /* 0x000fea0003800000 */
.L_x_8845:
        /* <DEDUP_REMOVED lines=18> */
.L_x_8852:
[----:B------:R-:W-:-:S04]  /*8ad0*/  SHF.R.U32.HI R5, RZ, 0x18, R5 ;  /* 0x00000018ff057819 */ /* 0x000fc80000011605 */
[----:B------:R-:W-:-:S07]  /*8ae0*/  LOP3.LUT R0, R0, 0x80, R5, 0xf8, !PT ;  /* 0x0000008000007812 */ /* 0x000fce00078ef805 */
.L_x_8851:
[----:B------:R-:W-:Y:S05]  /*8af0*/  BSYNC.RECONVERGENT B0 ;  /* 0x0000000000007941 */ /* 0x000fea0003800200 */
.L_x_8850:
[----:B------:R-:W-:Y:S01]  /*8b00*/  STG.E.U8 desc[UR36][R2.64], R0 ;  /* 0x0000000002007986 */ /* 0x000fe2000c101124 */
[----:B------:R-:W-:Y:S05]  /*8b10*/  EXIT ;  /* 0x000000000000794d */ /* 0x000fea0003800000 */
.L_x_8844:
        /* <DEDUP_REMOVED lines=22> */
.L_x_8854:
[----:B--2---:R-:W-:-:S06]  /*8c80*/  IMAD.U32 R4, R18, 0x10000, RZ ;  /* 0x0001000012047824 */ /* 0x004fcc00078e00ff */
[----:B------:R-:W0:Y:S02]  /*8c90*/  F2I.U64.TRUNC R4, R4 ;  /* 0x0000000400047311 */ /* 0x000e24000020d800 */
[----:B0-----:R-:W-:Y:S01]  /*8ca0*/  STG.E.64 desc[UR36][R2.64], R4 ;  /* 0x0000000402007986 */ /* 0x001fe2000c101b24 */
[----:B------:R-:W-:Y:S05]  /*8cb0*/  EXIT ;  /* 0x000000000000794d */ /* 0x000fea0003800000 */
.L_x_8853:
[----:B--2---:R-:W-:-:S04]  /*8cc0*/  IMAD.U32 R18, R18, 0x10000, RZ ;  /* 0x0001000012127824 */ /* 0x004fc800078e00ff */
[----:B------:R-:W0:Y:S02]  /*8cd0*/  F2I.FTZ.U32.TRUNC.NTZ R5, R18 ;  /* 0x0000001200057305 */ /* 0x000e24000021f000 */
[----:B0-----:R-:W-:Y:S01]  /*8ce0*/  STG.E desc[UR36][R2.64], R5 ;  /* 0x0000000502007986 */ /* 0x001fe2000c101924 */
[----:B------:R-:W-:Y:S05]  /*8cf0*/  EXIT ;  /* 0x000000000000794d */ /* 0x000fea0003800000 */
.L_x_8843:
        /* <DEDUP_REMOVED lines=9> */
[----:B------:R-:W-:Y:S01]  /*8d90*/  STG.E.U8 desc[UR36][R2.64], R5 ;  /* 0x0000000502007986 */ /* 0x000fe2000c101124 */
[----:B------:R-:W-:Y:S05]  /*8da0*/  EXIT ;  /* 0x000000000000794d */ /* 0x000fea0003800000 */
.L_x_8856:
[----:B--2---:R-:W-:Y:S01]  /*8db0*/  IMAD.U32 R18, R18, 0x10000, RZ ;  /* 0x0001000012127824 */ /* 0x004fe200078e00ff */
[----:B------:R-:W-:-:S03]  /*8dc0*/  CS2R R6, SRZ ;  /* 0x0000000000067805 */ /* 0x000fc6000001ff00 */
[----:B------:R-:W-:-:S06]  /*8dd0*/  FMUL.FTZ R4, R18, 1 ;  /* 0x3f80000012047820 */ /* 0x000fcc0000410000 */
[----:B------:R-:W0:Y:S02]  /*8de0*/  F2F.F64.F32 R4, R4 ;  /* 0x0000000400047310 */ /* 0x000e240000201800 */
[----:B0-----:R-:W-:Y:S01]  /*8df0*/  STG.E.128 desc[UR36][R2.64], R4 ;  /* 0x0000000402007986 */ /* 0x001fe2000c101d24 */
[----:B------:R-:W-:Y:S05]  /*8e00*/  EXIT ;  /* 0x000000000000794d */ /* 0x000fea0003800000 */
.L_x_8855:
[----:B------:R-:W-:-:S13]  /*8e10*/  ISETP.NE.AND P0, PT, R0, 0xf, PT ;  /* 0x0000000f0000780c */ /* 0x000fda0003f05270 */
[----:B------:R-:W-:Y:S05]  /*8e20*/  @!P0 BRA `(.L_x_8857) ;  /* 0x0000000000e88947 */ /* 0x000fea0003800000 */
[----:B------:R-:W-:-:S13]  /*8e30*/  ISETP.NE.AND P0, PT, R0, 0x17, PT ;  /* 0x000000170000780c */ /* 0x000fda0003f05270 */
[----:B------:R-:W-:Y:S05]  /*8e40*/  @!P0 BRA `(.L_x_8858) ;  /* 0x0000000000908947 */ /* 0x000fea0003800000 */
[----:B------:R-:W-:-:S13]  /*8e50*/  ISETP.NE.AND P0, PT, R0, 0x18, PT ;  /* 0x000000180000780c */ /* 0x000fda0003f05270 */
[----:B------:R-:W-:Y:S05]  /*8e60*/  @!P0 BRA `(.L_x_8859) ;  /* 0x0000000000448947 */ /* 0x000fea0003800000 */
.L_x_8836:
[----:B------:R-:W-:Y:S01]  /*8e70*/  MOV R0, 0x0 ;  /* 0x0000000000007802 */ /* 0x000fe20000000f00 */
[----:B------:R-:W0:Y:S01]  /*8e80*/  LDCU.64 UR4, c[0x4][0x128] ;  /* 0x01002500ff0477ac */ /* 0x000e220008000a00 */
[----:B------:R-:W-:Y:S02]  /*8e90*/  IMAD.MOV.U32 R8, RZ, RZ, 0x65 ;  /* 0x00000065ff087424 */ /* 0x000fe400078e00ff */
[----:B------:R1:W3:Y:S01]  /*8ea0*/  LDC.64 R2, c[0x4][R0] ;  /* 0x0100000000027b82 */ /* 0x0002e20000000a00 */
[----:B------:R-:W5:Y:S01]  /*8eb0*/  LDCU.64 UR6, c[0x4][0x130] ;  /* 0x01002600ff0677ac */ /* 0x000f620008000a00 */
[----:B------:R-:W-:Y:S02]  /*8ec0*/  IMAD.MOV.U32 R12, RZ, RZ, 0x1 ;  /* 0x00000001ff0c7424 */ /* 0x000fe400078e00ff */
[----:B------:R-:W-:Y:S01]  /*8ed0*/  IMAD.MOV.U32 R13, RZ, RZ, RZ ;  /* 0x000000ffff0d7224 */ /* 0x000fe200078e00ff */
[----:B------:R-:W2:Y:S01]  /*8ee0*/  LDCU.64 UR8, c[0x4][0x40] ;  /* 0x01000800ff0877ac */ /* 0x000ea20008000a00 */
[----:B0-----:R-:W-:-:S02]  /*8ef0*/  IMAD.U32 R4, RZ, RZ, UR4 ;  /* 0x00000004ff047e24 */ /* 0x001fc4000f8e00ff */
[----:B------:R-:W-:Y:S02]  /*8f00*/  IMAD.U32 R5, RZ, RZ, UR5 ;  /* 0x00000005ff057e24 */ /* 0x000fe4000f8e00ff */
[----:B-----5:R-:W-:Y:S02]  /*8f10*/  IMAD.U32 R6, RZ, RZ, UR6 ;  /* 0x00000006ff067e24 */ /* 0x020fe4000f8e00ff */
[----:B------:R-:W-:Y:S02]  /*8f20*/  IMAD.U32 R7, RZ, RZ, UR7 ;  /* 0x00000007ff077e24 */ /* 0x000fe4000f8e00ff */
[----:B--2---:R-:W-:Y:S02]  /*8f30*/  IMAD.U32 R10, RZ, RZ, UR8 ;  /* 0x00000008ff0a7e24 */ /* 0x004fe4000f8e00ff */
[----:B-1----:R-:W-:-:S07]  /*8f40*/  IMAD.U32 R11, RZ, RZ, UR9 ;  /* 0x00000009ff0b7e24 */ /* 0x002fce000f8e00ff */
[----:B------:R-:W-:-:S07]  /*8f50*/  LEPC R20, `(.L_x_8860) ;  /* 0x000000001014794e */ /* 0x000fce0000000000 */
[----:B---34-:R-:W-:Y:S05]  /*8f60*/  CALL.ABS.NOINC R2 ;  /* 0x0000000002007343 */ /* 0x018fea0003c00000 */
.L_x_8860:
[----:B------:R-:W-:Y:S05]  /*8f70*/  EXIT ;  /* 0x000000000000794d */ /* 0x000fea0003800000 */
.L_x_8859:
        /* <DEDUP_REMOVED lines=13> */
.L_x_8862:
[----:B------:R-:W-:Y:S05]  /*9050*/  BSYNC.RECONVERGENT B0 ;  /* 0x0000000000007941 */ /* 0x000fea0003800200 */
.L_x_8861:
[----:B------:R-:W-:-:S05]  /*9060*/  LOP3.LUT R5, R0, 0x80, R5, 0xf8, !PT ;  /* 0x0000008000057812 */ /* 0x000fca00078ef805 */
[----:B------:R-:W-:Y:S01]  /*9070*/  STG.E.U8 desc[UR36][R2.64], R5 ;  /* 0x0000000502007986 */ /* 0x000fe2000c101124 */
[----:B------:R-:W-:Y:S05]  /*9080*/  EXIT ;  /* 0x000000000000794d */ /* 0x000fea0003800000 */
.L_x_8858:
        /* <DEDUP_REMOVED lines=12> */
.L_x_8864:
[----:B------:R-:W-:Y:S01]  /*9150*/  IMAD.MOV.U32 R0, RZ, RZ, 0x7f ;  /* 0x0000007fff007424 */ /* 0x000fe200078e00ff */
[----:B------:R-:W-:-:S04]  /*9160*/  ISETP.GT.U32.AND P0, PT, R4, 0x7f800000, PT ;  /* 0x7f8000000400780c */ /* 0x000fc80003f04070 */
[----:B------:R-:W-:-:S09]  /*9170*/  SEL R0, R0, 0x7c, P0 ;  /* 0x0000007c00007807 */ /* 0x000fd20000000000 */
.L_x_8865:
[----:B------:R-:W-:Y:S05]  /*9180*/  BSYNC.RECONVERGENT B0 ;  /* 0x0000000000007941 */ /* 0x000fea0003800200 */
.L_x_8863:
[----:B------:R-:W-:-:S04]  /*9190*/  SHF.R.U32.HI R5, RZ, 0x18, R5 ;  /* 0x00000018ff057819 */ /* 0x000fc80000011605 */
[----:B------:R-:W-:-:S05]  /*91a0*/  LOP3.LUT R5, R0, 0x80, R5, 0xf8, !PT ;  /* 0x0000008000057812 */ /* 0x000fca00078ef805 */
[----:B------:R-:W-:Y:S01]  /*91b0*/  STG.E.U8 desc[UR36][R2.64], R5 ;  /* 0x0000000502007986 */ /* 0x000fe2000c101124 */
[----:B------:R-:W-:Y:S05]  /*91c0*/  EXIT ;  /* 0x000000000000794d */ /* 0x000fea0003800000 */
.L_x_8857:
[----:B--2---:R-:W-:Y:S01]  /*91d0*/  STG.E.U16 desc[UR36][R2.64], R18 ;  /* 0x0000001202007986 */ /* 0x004fe2000c101524 */
[----:B------:R-:W-:Y:S05]  /*91e0*/  EXIT ;  /* 0x000000000000794d */ /* 0x000fea0003800000 */
        .weak           $__internal_15_$__cuda_sm3x_div_rn_ftz_f32_slowpath
        .type           $__internal_15_$__cuda_sm3x_div_rn_ftz_f32_slowpath,@function
        .size           $__internal_15_$__cuda_sm3x_div_rn_ftz_f32_slowpath,(.L_x_17837 - $__internal_15_$__cuda_sm3x_div_rn_ftz_f32_slowpath)
$__internal_15_$__cuda_sm3x_div_rn_ftz_f32_slowpath:
        /* <DEDUP_REMOVED lines=32> */
.L_x_8868:
[----:B------:R-:W-:Y:S05]  /*93f0*/  BSYNC.RELIABLE B3 ;  /* 0x0000000000037941 */ /* 0x000fea0003800100 */
.L_x_8867:
        /* <DEDUP_REMOVED lines=27> */
.L_x_8874:
[----:B------:R-:W-:-:S07]  /*95b0*/  IMAD R11, R8, 0x800000, R11 ;  /* 0x00800000080b7824 */ /* 0x000fce00078e020b */
.L_x_8875:
[----:B------:R-:W-:Y:S05]  /*95c0*/  BSYNC.RECONVERGENT B3 ;  /* 0x0000000000037941 */ /* 0x000fea0003800200 */
.L_x_8873:
[----:B------:R-:W-:Y:S05]  /*95d0*/  BRA `(.L_x_8876) ;  /* 0x0000000000207947 */ /* 0x000fea0003800000 */
.L_x_8872:
[----:B------:R-:W-:-:S04]  /*95e0*/  LOP3.LUT R0, R15, 0x80000000, R0, 0x48, !PT ;  /* 0x800000000f007812 */ /* 0x000fc800078e4800 */
[----:B------:R-:W-:Y:S01]  /*95f0*/  LOP3.LUT R11, R0, 0x7f800000, RZ, 0xfc, !PT ;  /* 0x7f800000000b7812 */ /* 0x000fe200078efcff */
[----:B------:R-:W-:Y:S06]  /*9600*/  BRA `(.L_x_8876) ;  /* 0x0000000000147947 */ /* 0x000fec0003800000 */
.L_x_8871:
[----:B------:R-:W-:Y:S01]  /*9610*/  LOP3.LUT R11, R15, 0x80000000, R0, 0x48, !PT ;  /* 0x800000000f0b7812 */ /* 0x000fe200078e4800 */
[----:B------:R-:W-:Y:S06]  /*9620*/  BRA `(.L_x_8876) ;  /* 0x00000000000c7947 */ /* 0x000fec0003800000 */
.L_x_8870:
[----:B------:R-:W0:Y:S01]  /*9630*/  MUFU.RSQ R11, -QNAN ;  /* 0xffc00000000b7908 */ /* 0x000e220000001400 */
[----:B------:R-:W-:Y:S05]  /*9640*/  BRA `(.L_x_8876) ;  /* 0x0000000000047947 */ /* 0x000fea0003800000 */
.L_x_8869:
[----:B------:R-:W-:-:S07]  /*9650*/  FADD.FTZ R11, R0, R15 ;  /* 0x0000000f000b7221 */ /* 0x000fce0000010000 */
.L_x_8876:
[----:B------:R-:W-:Y:S05]  /*9660*/  BSYNC.RECONVERGENT B0 ;  /* 0x0000000000007941 */ /* 0x000fea0003800200 */
.L_x_8866:
[----:B------:R-:W-:-:S04]  /*9670*/  IMAD.MOV.U32 R7, RZ, RZ, 0x0 ;  /* 0x00000000ff077424 */ /* 0x000fc800078e00ff */
[----:B0-----:R-:W-:Y:S05]  /*9680*/  RET.REL.NODEC R6 `(_ZN2at6native27unrolled_elementwise_kernelINS0_13AUnaryFunctorIN3c108BFloat16ES4_S4_ZZZNS0_17atan2_kernel_cudaERNS_18TensorIteratorBaseEENKUlvE_clEvENKUlvE2_clEvEUlS4_S4_E_EESt5arrayIPcLm2EELi4E23TrivialOffsetCalculatorILi1EjESF_NS0_6memory12LoadWithCastILi1EEENSG_13StoreWithCastILi1EEEEEviT_T0_T2_T3_T4_T5_) ;  /* 0xffffff68065c7950 */ /* 0x001fea0003c3ffff */
.L_x_8877:
        /* <DEDUP_REMOVED lines=15> */
.L_x_17837:


//--------------------- .text._ZN2at6native18elementwise_kernelILi128ELi4EZNS0_22gpu_kernel_impl_nocastINS0_13AUnaryFunctorIN3c108BFloat16ES5_S5_ZZZNS0_17atan2_kernel_cudaERNS_18TensorIteratorBaseEENKUlvE_clEvENKUlvE2_clEvEUlS5_S5_E_EEEEvS7_RKT_EUliE_EEviT1_ --------------------------
	.section	.text._ZN2at6native18elementwise_kernelILi128ELi4EZNS0_22gpu_kernel_impl_nocastINS0_13AUnaryFunctorIN3c108BFloat16ES5_S5_ZZZNS0_17atan2_kernel_cudaERNS_18TensorIteratorBaseEENKUlvE_clEvENKUlvE2_clEvEUlS5_S5_E_EEEEvS7_RKT_EUliE_EEviT1_,"ax",@progbits
	.align	128
        .global         _ZN2at6native18elementwise_kernelILi128ELi4EZNS0_22gpu_kernel_impl_nocastINS0_13AUnaryFunctorIN3c108BFloat16ES5_S5_ZZZNS0_17atan2_kernel_cudaERNS_18TensorIteratorBaseEENKUlvE_clEvENKUlvE2_clEvEUlS5_S5_E_EEEEvS7_RKT_EUliE_EEviT1_
        .type           _ZN2at6native18elementwise_kernelILi128ELi4EZNS0_22gpu_kernel_impl_nocastINS0_13AUnaryFunctorIN3c108BFloat16ES5_S5_ZZZNS0_17atan2_kernel_cudaERNS_18TensorIteratorBaseEENKUlvE_clEvENKUlvE2_clEvEUlS5_S5_E_EEEEvS7_RKT_EUliE_EEviT1_,@function
        .size           _ZN2at6native18elementwise_kernelILi128ELi4EZNS0_22gpu_kernel_impl_nocastINS0_13AUnaryFunctorIN3c108BFloat16ES5_S5_ZZZNS0_17atan2_kernel_cudaERNS_18TensorIteratorBaseEENKUlvE_clEvENKUlvE2_clEvEUlS5_S5_E_EEEEvS7_RKT_EUliE_EEviT1_,(.L_x_17838 - _ZN2at6native18elementwise_kernelILi128ELi4EZNS0_22gpu_kernel_impl_nocastINS0_13AUnaryFunctorIN3c108BFloat16ES5_S5_ZZZNS0_17atan2_kernel_cudaERNS_18TensorIteratorBaseEENKUlvE_clEvENKUlvE2_clEvEUlS5_S5_E_EEEEvS7_RKT_EUliE_EEviT1_)
        .other          _ZN2at6native18elementwise_kernelILi128ELi4EZNS0_22gpu_kernel_impl_nocastINS0_13AUnaryFunctorIN3c108BFloat16ES5_S5_ZZZNS0_17atan2_kernel_cudaERNS_18TensorIteratorBaseEENKUlvE_clEvENKUlvE2_clEvEUlS5_S5_E_EEEEvS7_RKT_EUliE_EEviT1_,@"STO_CUDA_ENTRY STV_DEFAULT"
_ZN2at6native18elementwise_kernelILi128ELi4EZNS0_22gpu_kernel_impl_nocastINS0_13AUnaryFunctorIN3c108BFloat16ES5_S5_ZZZNS0_17atan2_kernel_cudaERNS_18TensorIteratorBaseEENKUlvE_clEvENKUlvE2_clEvEUlS5_S5_E_EEEEvS7_RKT_EUliE_EEviT1_:
.text._ZN2at6native18elementwise_kernelILi128ELi4EZNS0_22gpu_kernel_impl_nocastINS0_13AUnaryFunctorIN3c108BFloat16ES5_S5_ZZZNS0_17atan2_kernel_cudaERNS_18TensorIteratorBaseEENKUlvE_clEvENKUlvE2_clEvEUlS5_S5_E_EEEEvS7_RKT_EUliE_EEviT1_:
        /* <DEDUP_REMOVED lines=32> */
[----:B------:R-:W-:Y:S05]  /*0200*/  CALL.REL.NOINC `($__internal_16_$__cuda_sm3x_div_rn_ftz_f32_slowpath) ;  /* 0x0000006400707944 */ /* 0x000fea0003c00000 */
.L_x_8881:
        /* <DEDUP_REMOVED lines=31> */
.L_x_8880:
[----:B------:R-:W-:Y:S05]  /*0400*/  BSYNC.RECONVERGENT B1 ;  /* 0x0000000000017941 */ /* 0x000fea0003800200 */
.L_x_8879:
        /* <DEDUP_REMOVED lines=23> */
.L_x_8884:
[----:B------:R-:W-:Y:S02]  /*0580*/  HFMA2 R3, -RZ, RZ, 0.89990234375, 10328 ;  /* 0x3b33710bff037431 */ /* 0x000fe400000001ff */
[----:B------:R-:W-:Y:S01]  /*0590*/  FMUL.FTZ R2, R0, R0 ;  /* 0x0000000000027220 */ /* 0x000fe20000410000 */
[----:B------:R-:W-:Y:S01]  /*05a0*/  IMAD.MOV.U32 R5, RZ, RZ, 0x3f6ee581 ;  /* 0x3f6ee581ff057424 */ /* 0x000fe200078e00ff */
[C---:B------:R-:W-:Y:S02]  /*05b0*/  ISETP.GE.AND P0, PT, R7.reuse, RZ, PT ;  /* 0x000000ff0700720c */ /* 0x040fe40003f06270 */
[----:B------:R-:W-:Y:S01]  /*05c0*/  FSETP.NEU.FTZ.AND P3, PT, |R7|, |R6|, PT ;  /* 0x400000060700720b */ /* 0x000fe20003f7d200 */
        /* <DEDUP_REMOVED lines=26> */
.L_x_8883:
[----:B------:R-:W-:Y:S05]  /*0770*/  BSYNC.RECONVERGENT B1 ;  /* 0x0000000000017941 */ /* 0x000fea0003800200 */
.L_x_8882:
        /* <DEDUP_REMOVED lines=23> */
.L_x_8887:
        /* <DEDUP_REMOVED lines=31> */
.L_x_8886:
[----:B------:R-:W-:Y:S05]  /*0ae0*/  BSYNC.RECONVERGENT B1 ;  /* 0x0000000000017941 */ /* 0x000fea0003800200 */
.L_x_8885:
        /* <DEDUP_REMOVED lines=8> */
[----:B------:R-:W-:Y:S01]  /*0b70*/  FADD.FTZ R13, |R7|, -RZ ;  /* 0x800000ff070d7221 */ /* 0x000fe20000010200 */
        /* <DEDUP_REMOVED lines=13> */
.L_x_8888:
        /* <DEDUP_REMOVED lines=31> */
.L_x_8878:
        /* <DEDUP_REMOVED lines=305> */
.L_x_8891:
        /* <DEDUP_REMOVED lines=24> */
.L_x_8893:
[----:B------:R-:W-:Y:S05]  /*22d0*/  BSYNC.RECONVERGENT B2 ;  /* 0x0000000000027941 */ /* 0x000fea0003800200 */
.L_x_8892:
        /* <DEDUP_REMOVED lines=30> */
.L_x_8890:
[----:B------:R-:W-:Y:S05]  /*24c0*/  BSYNC.RECONVERGENT B1 ;  /* 0x0000000000017941 */ /* 0x000fea0003800200 */
.L_x_8889:
        /* <DEDUP_REMOVED lines=302> */
.L_x_8896:
        /* <DEDUP_REMOVED lines=24> */
.L_x_8898:
[----:B------:R-:W-:Y:S05]  /*3930*/  BSYNC.RECONVERGENT B2 ;  /* 0x0000000000027941 */ /* 0x000fea0003800200 */
.L_x_8897:
        /* <DEDUP_REMOVED lines=30> */
.L_x_8895:
[----:B------:R-:W-:Y:S05]  /*3b20*/  BSYNC.RECONVERGENT B1 ;  /* 0x0000000000017941 */ /* 0x000fea0003800200 */
.L_x_8894:
        /* <DEDUP_REMOVED lines=302> */
.L_x_8901:
        /* <DEDUP_REMOVED lines=24> */
.L_x_8903:
[----:B------:R-:W-:Y:S05]  /*4f90*/  BSYNC.RECONVERGENT B2 ;  /* 0x0000000000027941 */ /* 0x000fea0003800200 */
.L_x_8902:
        /* <DEDUP_REMOVED lines=30> */
.L_x_8900:
[----:B------:R-:W-:Y:S05]  /*5180*/  BSYNC.RECONVERGENT B1 ;  /* 0x0000000000017941 */ /* 0x000fea0003800200 */
.L_x_8899:
        /* <DEDUP_REMOVED lines=301> */
.L_x_8904:
        /* <DEDUP_REMOVED lines=10> */
[----:B------:R-:W-:Y:S01]  /*6500*/  FSETP.GT.FTZ.AND P2, PT, |R9|, |R8|, PT ;  /* 0x400000080900720b */ /* 0x000fe20003f54200 */
        /* <DEDUP_REMOVED lines=12> */
[----:B-12---:R-:W-:Y:S05]  /*65d0*/  CALL.REL.NOINC `($__internal_16_$__cuda_sm3x_div_rn_ftz_f32_slowpath) ;  /* 0x00000000007c7944 */ /* 0x006fea0003c00000 */
.L_x_8906:
[----:B------:R-:W-:Y:S05]  /*65e0*/  BSYNC.RECONVERGENT B1 ;  /* 0x0000000000017941 */ /* 0x000fea0003800200 */
.L_x_8905:
        /* <DEDUP_REMOVED lines=30> */
        .weak           $__internal_16_$__cuda_sm3x_div_rn_ftz_f32_slowpath
        .type           $__internal_16_$__cuda_sm3x_div_rn_ftz_f32_slowpath,@function
        .size           $__internal_16_$__cuda_sm3x_div_rn_ftz_f32_slowpath,(.L_x_17838 - $__internal_16_$__cuda_sm3x_div_rn_ftz_f32_slowpath)
$__internal_16_$__cuda_sm3x_div_rn_ftz_f32_slowpath:
        /* <DEDUP_REMOVED lines=32> */
.L_x_8909:
[----:B------:R-:W-:Y:S05]  /*69d0*/  BSYNC.RELIABLE B3 ;  /* 0x0000000000037941 */ /* 0x000fea0003800100 */
.L_x_8908:
        /* <DEDUP_REMOVED lines=27> */
.L_x_8915:
[----:B------:R-:W-:-:S07]  /*6b90*/  LEA R0, R3, R0, 0x17 ;  /* 0x0000000003007211 */ /* 0x000fce00078eb8ff */
.L_x_8916:
[----:B------:R-:W-:Y:S05]  /*6ba0*/  BSYNC.RECONVERGENT B3 ;  /* 0x0000000000037941 */ /* 0x000fea0003800200 */
.L_x_8914:
[----:B------:R-:W-:Y:S05]  /*6bb0*/  BRA `(.L_x_8917) ;  /* 0x0000000000207947 */ /* 0x000fea0003800000 */
.L_x_8913:
[----:B------:R-:W-:-:S04]  /*6bc0*/  LOP3.LUT R13, R18, 0x80000000, R13, 0x48, !PT ;  /* 0x80000000120d7812 */ /* 0x000fc800078e480d */
[----:B------:R-:W-:Y:S01]  /*6bd0*/  LOP3.LUT R0, R13, 0x7f800000, RZ, 0xfc, !PT ;  /* 0x7f8000000d007812 */ /* 0x000fe200078efcff */
[----:B------:R-:W-:Y:S06]  /*6be0*/  BRA `(.L_x_8917) ;  /* 0x0000000000147947 */ /* 0x000fec0003800000 */
.L_x_8912:
[----:B------:R-:W-:Y:S01]  /*6bf0*/  LOP3.LUT R0, R18, 0x80000000, R13, 0x48, !PT ;  /* 0x8000000012007812 */ /* 0x000fe200078e480d */
[----:B------:R-:W-:Y:S06]  /*6c00*/  BRA `(.L_x_8917) ;  /* 0x00000000000c7947 */ /* 0x000fec0003800000 */
.L_x_8911:
[----:B------:R-:W0:Y:S01]  /*6c10*/  MUFU.RSQ R0, -QNAN ;  /* 0xffc0000000007908 */ /* 0x000e220000001400 */
[----:B------:R-:W-:Y:S05]  /*6c20*/  BRA `(.L_x_8917) ;  /* 0x0000000000047947 */ /* 0x000fea0003800000 */
.L_x_8910:
[----:B------:R-:W-:-:S07]  /*6c30*/  FADD.FTZ R0, R13, R18 ;  /* 0x000000120d007221 */ /* 0x000fce0000010000 */
.L_x_8917:
[----:B------:R-:W-:Y:S05]  /*6c40*/  BSYNC.RECONVERGENT B0 ;  /* 0x0000000000007941 */ /* 0x000fea0003800200 */
.L_x_8907:
[----:B------:R-:W-:-:S04]  /*6c50*/  MOV R3, 0x0 ;  /* 0x0000000000037802 */ /* 0x000fc80000000f00 */
[----:B0-----:R-:W-:Y:S05]  /*6c60*/  RET.REL.NODEC R2 `(_ZN2at6native18elementwise_kernelILi128ELi4EZNS0_22gpu_kernel_impl_nocastINS0_13AUnaryFunctorIN3c108BFloat16ES5_S5_ZZZNS0_17atan2_kernel_cudaERNS_18TensorIteratorBaseEENKUlvE_clEvENKUlvE2_clEvEUlS5_S5_E_EEEEvS7_RKT_EUliE_EEviT1_) ;  /* 0xffffff9002e47950 */ /* 0x001fea0003c3ffff */
.L_x_8918:
        /* <DEDUP_REMOVED lines=9> */
.L_x_17838:


//--------------------- .text._ZN2at6native27unrolled_elementwise_kernelINS0_13AUnaryFunctorIN3c108BFloat16ES4_S4_ZZZNS0_17atan2_kernel_cudaERNS_18TensorIteratorBaseEENKUlvE_clEvENKUlvE2_clEvEUlS4_S4_E_EESt5arrayIPcLm2EELi4E23TrivialOffsetCalculatorILi1EjESF_NS0_6memory15LoadWithoutCastENSG_16StoreWithoutCastEEEviT_T0_T2_T3_T4_T5_ --------------------------
	.section	.text._ZN2at6native27unrolled_elementwise_kernelINS0_13AUnaryFunctorIN3c108BFloat16ES4_S4_ZZZNS0_17atan2_kernel_cudaERNS_18TensorIteratorBaseEENKUlvE_clEvENKUlvE2_clEvEUlS4_S4_E_EESt5arrayIPcLm2EELi4E23TrivialOffsetCalculatorILi1EjESF_NS0_6memory15LoadWithoutCastENSG_16StoreWithoutCastEEEviT_T0_T2_T3_T4_T5_,"ax",@progbits
	.align	128
        .global         _ZN2at6native27unrolled_elementwise_kernelINS0_13AUnaryFunctorIN3c108BFloat16ES4_S4_ZZZNS0_17atan2_kernel_cudaERNS_18TensorIteratorBaseEENKUlvE_clEvENKUlvE2_clEvEUlS4_S4_E_EESt5arrayIPcLm2EELi4E23TrivialOffsetCalculatorILi1EjESF_NS0_6memory15LoadWithoutCastENSG_16StoreWithoutCastEEEviT_T0_T2_T3_T4_T5_
        .type           _ZN2at6native27unrolled_elementwise_kernelINS0_13AUnaryFunctorIN3c108BFloat16ES4_S4_ZZZNS0_17atan2_kernel_cudaERNS_18TensorIteratorBaseEENKUlvE_clEvENKUlvE2_clEvEUlS4_S4_E_EESt5arrayIPcLm2EELi4E23TrivialOffsetCalculatorILi1EjESF_NS0_6memory15LoadWithoutCastENSG_16StoreWithoutCastEEEviT_T0_T2_T3_T4_T5_,@function
        .size           _ZN2at6native27unrolled_elementwise_kernelINS0_13AUnaryFunctorIN3c108BFloat16ES4_S4_ZZZNS0_17atan2_kernel_cudaERNS_18TensorIteratorBaseEENKUlvE_clEvENKUlvE2_clEvEUlS4_S4_E_EESt5arrayIPcLm2EELi4E23TrivialOffsetCalculatorILi1EjESF_NS0_6memory15LoadWithoutCastENSG_16StoreWithoutCastEEEviT_T0_T2_T3_T4_T5_,(.L_x_17839 - _ZN2at6native27unrolled_elementwise_kernelINS0_13AUnaryFunctorIN3c108BFloat16ES4_S4_ZZZNS0_17atan2_kernel_cudaERNS_18TensorIteratorBaseEENKUlvE_clEvENKUlvE2_clEvEUlS4_S4_E_EESt5arrayIPcLm2EELi4E23TrivialOffsetCalculatorILi1EjESF_NS0_6memory15LoadWithoutCastENSG_16StoreWithoutCastEEEviT_T0_T2_T3_T4_T5_)
        .other          _ZN2at6native27unrolled_elementwise_kernelINS0_13AUnaryFunctorIN3c108BFloat16ES4_S4_ZZZNS0_17atan2_kernel_cudaERNS_18TensorIteratorBaseEENKUlvE_clEvENKUlvE2_clEvEUlS4_S4_E_EESt5arrayIPcLm2EELi4E23TrivialOffsetCalculatorILi1EjESF_NS0_6memory15LoadWithoutCastENSG_16StoreWithoutCastEEEviT_T0_T2_T3_T4_T5_,@"STO_CUDA_ENTRY STV_DEFAULT"
_ZN2at6native27unrolled_elementwise_kernelINS0_13AUnaryFunctorIN3c108BFloat16ES4_S4_ZZZNS0_17atan2_kernel_cudaERNS_18TensorIteratorBaseEENKUlvE_clEvENKUlvE2_clEvEUlS4_S4_E_EESt5arrayIPcLm2EELi4E23TrivialOffsetCalculatorILi1EjESF_NS0_6memory15LoadWithoutCastENSG_16StoreWithoutCastEEEviT_T0_T2_T3_T4_T5_:
.text._ZN2at6native27unrolled_elementwise_kernelINS0_13AUnaryFunctorIN3c108BFloat16ES4_S4_ZZZNS0_17atan2_kernel_cudaERNS_18TensorIteratorBaseEENKUlvE_clEvENKUlvE2_clEvEUlS4_S4_E_EESt5arrayIPcLm2EELi4E23TrivialOffsetCalculatorILi1EjESF_NS0_6memory15LoadWithoutCastENSG_16StoreWithoutCastEEEviT_T0_T2_T3_T4_T5_:
[----:B------:R-:W-:Y:S01]  /*0000*/  LDC R1, c[0x0][0x37c] ;  /* 0x0000df00ff017b82 */ /* 0x000fe20000000800 */
[----:B------:R-:W0:Y:S07]  /*0010*/  S2R R5, SR_CTAID.X ;  /* 0x0000000000057919 */ /* 0x000e2e0000002500 */
[----:B------:R-:W0:Y:S01]  /*0020*/  LDC R2, c[0x0][0x380] ;  /* 0x0000e000ff027b82 */ /* 0x000e220000000800 */
[----:B------:R-:W1:Y:S01]  /*0030*/  LDCU.64 UR4, c[0x0][0x358] ;  /* 0x00006b00ff0477ac */ /* 0x000e620008000a00 */
[----:B------:R-:W-:Y:S01]  /*0040*/  PRMT R12, RZ, 0x7610, R12 ;  /* 0x00007610ff0c7816 */ /* 0x000fe2000000000c */
[----:B------:R-:W2:Y:S01]  /*0050*/  S2R R0, SR_TID.X ;  /* 0x0000000000007919 */ /* 0x000ea20000002100 */
[----:B0-----:R-:W-:-:S02]  /*0060*/  IMAD R3, R5, -0x200, R2 ;  /* 0xfffffe0005037824 */ /* 0x001fc400078e0202 */
[----:B--2---:R-:W-:-:S03]  /*0070*/  IMAD.MOV.U32 R2, RZ, RZ, R0 ;  /* 0x000000ffff027224 */ /* 0x004fc600078e0000 */
[----:B------:R-:W-:-:S13]  /*0080*/  ISETP.GE.AND P0, PT, R0, R3, PT ;  /* 0x000000030000720c */ /* 0x000fda0003f06270 */
[----:B------:R-:W-:Y:S01]  /*0090*/  @!P0 IADD3 R0, PT, PT, R2, 0x80, RZ ;  /* 0x0000008002008810 */ /* 0x000fe20007ffe0ff */
[----:B------:R-:W0:Y:S01]  /*00a0*/  @!P0 LDC.64 R10, c[0x0][0x390] ;  /* 0x0000e400ff0a8b82 */ /* 0x000e220000000a00 */
[----:B------:R-:W-:Y:S02]  /*00b0*/  @!P0 IMAD R13, R5, 0x200, R2 ;  /* 0x00000200050d8824 */ /* 0x000fe400078e0202 */
[----:B------:R-:W-:-:S13]  /*00c0*/  ISETP.GE.AND P1, PT, R0, R3, PT ;  /* 0x000000030000720c */ /* 0x000fda0003f26270 */
[----:B------:R-:W-:Y:S01]  /*00d0*/  @!P1 IMAD R17, R5, 0x200, R0 ;  /* 0x0000020005119824 */ /* 0x000fe200078e0200 */
[----:B------:R-:W-:Y:S01]  /*00e0*/  @!P1 IADD3 R0, PT, PT, R0, 0x80, RZ ;  /* 0x0000008000009810 */ /* 0x000fe20007ffe0ff */
[----:B------:R-:W2:Y:S03]  /*00f0*/  @!P1 LDC.64 R14, c[0x0][0x390] ;  /* 0x0000e400ff0e9b82 */ /* 0x000ea60000000a00 */
[----:B------:R-:W-:Y:S01]  /*0100*/  ISETP.GE.AND P3, PT, R0, R3, PT ;  /* 0x000000030000720c */ /* 0x000fe20003f66270 */
[----:B0-----:R-:W-:-:S12]  /*0110*/  @!P0 IMAD.WIDE.U32 R10, R13, 0x2, R10 ;  /* 0x000000020d0a8825 */ /* 0x001fd800078e000a */
[----:B------:R-:W-:Y:S01]  /*0120*/  @!P3 IMAD R19, R5, 0x200, R0 ;  /* 0x000002000513b824 */ /* 0x000fe200078e0200 */
[----:B------:R-:W-:Y:S01]  /*0130*/  @!P3 IADD3 R0, PT, PT, R0, 0x80, RZ ;  /* 0x000000800000b810 */ /* 0x000fe20007ffe0ff */
[----:B------:R-:W0:Y:S03]  /*0140*/  @!P3 LDC.64 R8, c[0x0][0x390] ;  /* 0x0000e400ff08bb82 */ /* 0x000e260000000a00 */
[----:B------:R-:W-:Y:S01]  /*0150*/  ISETP.GE.AND P2, PT, R0, R3, PT ;  /* 0x000000030000720c */ /* 0x000fe20003f46270 */
[----:B--2---:R-:W-:-:S12]  /*0160*/  @!P1 IMAD.WIDE.U32 R14, R17, 0x2, R14 ;  /* 0x00000002110e9825 */ /* 0x004fd800078e000e */
[----:B------:R-:W2:Y:S01]  /*0170*/  @!P2 LDC.64 R6, c[0x0][0x390] ;  /* 0x0000e400ff06ab82 */ /* 0x000ea20000000a00 */
[----:B------:R-:W-:Y:S01]  /*0180*/  @!P2 LEA R21, R5, R0, 0x9 ;  /* 0x000000000515a211 */ /* 0x000fe200078e48ff */
[--C-:B0-----:R-:W-:Y:S01]  /*0190*/  @!P3 IMAD.WIDE.U32 R18, R19, 0x2, R8.reuse ;  /* 0x000000021312b825 */ /* 0x101fe200078e0008 */
[----:B------:R-:W-:Y:S02]  /*01a0*/  PRMT R9, RZ, 0x7610, R9 ;  /* 0x00007610ff097816 */ /* 0x000fe40000000009 */
[----:B------:R-:W-:Y:S02]  /*01b0*/  PRMT R8, RZ, 0x7610, R8 ;  /* 0x00007610ff087816 */ /* 0x000fe40000000008 */
[----:B-1----:R0:W5:Y:S04]  /*01c0*/  @!P3 LDG.E.U16 R12, desc[UR4][R18.64] ;  /* 0x00000004120cb981 */ /* 0x002168000c1e1500 */
[----:B------:R0:W5:Y:S01]  /*01d0*/  @!P1 LDG.E.U16 R9, desc[UR4][R14.64] ;  /* 0x000000040e099981 */ /* 0x000162000c1e1500 */
[----:B--2---:R-:W-:Y:S01]  /*01e0*/  @!P2 IMAD.WIDE.U32 R16, R21, 0x2, R6 ;  /* 0x000000021510a825 */ /* 0x004fe200078e0006 */
[----:B------:R-:W-:-:S04]  /*01f0*/  PRMT R21, RZ, 0x7610, R21 ;  /* 0x00007610ff157816 */ /* 0x000fc80000000015 */
[----:B------:R0:W5:Y:S01]  /*0200*/  @!P2 LDG.E.U16 R8, desc[UR4][R16.64] ;  /* 0x000000041008a981 */ /* 0x000162000c1e1500 */
[----:B------:R-:W1:Y:S03]  /*0210*/  LDC.U16 R7, c[0x0][0x386] ;  /* 0x0000e180ff077b82 */ /* 0x000e660000000400 */
[----:B------:R0:W5:Y:S01]  /*0220*/  @!P0 LDG.E.U16 R21, desc[UR4][R10.64] ;  /* 0x000000040a158981 */ /* 0x000162000c1e1500 */
        /* <DEDUP_REMOVED lines=21> */
[----:B------:R-:W-:Y:S05]  /*0380*/  CALL.REL.NOINC `($__internal_17_$__cuda_sm3x_div_rn_ftz_f32_slowpath) ;  /* 0x0000000c008c7944 */ /* 0x000fea0003c00000 */
[----:B------:R-:W-:-:S07]  /*0390*/  MOV R6, R15 ;  /* 0x0000000f00067202 */ /* 0x000fce0000000f00 */
.L_x_8922:
[----:B------:R-:W-:Y:S05]  /*03a0*/  BSYNC.RECONVERGENT B2 ;  /* 0x0000000000027941 */ /* 0x000fea0003800200 */
.L_x_8921:
[----:B------:R-:W-:Y:S02]  /*03b0*/  IMAD.MOV.U32 R11, RZ, RZ, 0x3b33710b ;  /* 0x3b33710bff0b7424 */ /* 0x000fe400078e00ff */
[----:B------:R-:W-:Y:S01]  /*03c0*/  FMUL.FTZ R0, R6, R6 ;  /* 0x0000000606007220 */ /* 0x000fe20000410000 */
[----:B------:R-:W-:Y:S01]  /*03d0*/  HFMA2 R13, -RZ, RZ, 1.857421875, -1409 ;  /* 0x3f6ee581ff0d7431 */ /* 0x000fe200000001ff */
        /* <DEDUP_REMOVED lines=25> */
.L_x_8920:
[----:B------:R-:W-:Y:S05]  /*0570*/  BSYNC.RECONVERGENT B1 ;  /* 0x0000000000017941 */ /* 0x000fea0003800200 */
.L_x_8919:
[----:B------:R-:W-:Y:S01]  /*0580*/  IADD3 R4, PT, PT, R2, 0x80, RZ ;  /* 0x0000008002047810 */ /* 0x000fe20007ffe0ff */
[----:B------:R-:W-:Y:S03]  /*0590*/  BSSY.RECONVERGENT B1, `(.L_x_8923) ;  /* 0x0000034000017945 */ /* 0x000fe60003800200 */
[----:B------:R-:W-:-:S13]  /*05a0*/  ISETP.GE.AND P0, PT, R4, R3, PT ;  /* 0x000000030400720c */ /* 0x000fda0003f06270 */
[----:B------:R-:W-:Y:S05]  /*05b0*/  @P0 BRA `(.L_x_8924) ;  /* 0x0000000000c40947 */ /* 0x000fea0003800000 */
        /* <DEDUP_REMOVED lines=20> */
.L_x_8926:
[----:B------:R-:W-:Y:S05]  /*0700*/  BSYNC.RECONVERGENT B2 ;  /* 0x0000000000027941 */ /* 0x000fea0003800200 */
.L_x_8925:
        /* <DEDUP_REMOVED lines=28> */
.L_x_8924:
[----:B------:R-:W-:Y:S05]  /*08d0*/  BSYNC.RECONVERGENT B1 ;  /* 0x0000000000017941 */ /* 0x000fea0003800200 */
.L_x_8923:
[----:B------:R-:W-:Y:S01]  /*08e0*/  IADD3 R0, PT, PT, R2, 0x100, RZ ;  /* 0x0000010002007810 */ /* 0x000fe20007ffe0ff */
[----:B------:R-:W-:Y:S03]  /*08f0*/  BSSY.RECONVERGENT B1, `(.L_x_8927) ;  /* 0x0000034000017945 */ /* 0x000fe60003800200 */
[----:B------:R-:W-:-:S13]  /*0900*/  ISETP.GE.AND P0, PT, R0, R3, PT ;  /* 0x000000030000720c */ /* 0x000fda0003f06270 */
[----:B------:R-:W-:Y:S05]  /*0910*/  @P0 BRA `(.L_x_8928) ;  /* 0x0000000000c40947 */ /* 0x000fea0003800000 */
[----:B-----5:R-:W-:Y:S01]  /*0920*/  IMAD.U32 R21, R12, 0x10000, RZ ;  /* 0x000100000c157824 */ /* 0x020fe200078e00ff */
[----:B-1----:R-:W-:Y:S01]  /*0930*/  SHF.L.U32 R12, R7, 0x10, RZ ;  /* 0x00000010070c7819 */ /* 0x002fe200000006ff */
[----:B------:R-:W-:Y:S02]  /*0940*/  BSSY.RECONVERGENT B2, `(.L_x_8929) ;  /* 0x0000012000027945 */ /* 0x000fe40003800200 */
        /* <DEDUP_REMOVED lines=17> */
.L_x_8930:
[----:B------:R-:W-:Y:S05]  /*0a60*/  BSYNC.RECONVERGENT B2 ;  /* 0x0000000000027941 */ /* 0x000fea0003800200 */
.L_x_8929:
        /* <DEDUP_REMOVED lines=28> */
.L_x_8928:
[----:B------:R-:W-:Y:S05]  /*0c30*/  BSYNC.RECONVERGENT B1 ;  /* 0x0000000000017941 */ /* 0x000fea0003800200 */
.L_x_8927:
        /* <DEDUP_REMOVED lines=24> */
.L_x_8934:
[----:B------:R-:W-:Y:S05]  /*0dc0*/  BSYNC.RECONVERGENT B2 ;  /* 0x0000000000027941 */ /* 0x000fea0003800200 */
.L_x_8933:
        /* <DEDUP_REMOVED lines=28> */
.L_x_8932:
[----:B------:R-:W-:Y:S05]  /*0f90*/  BSYNC.RECONVERGENT B1 ;  /* 0x0000000000017941 */ /* 0x000fea0003800200 */
.L_x_8931:
[----:B------:R-:W-:Y:S01]  /*0fa0*/  ISETP.GE.AND P0, PT, R2, R3, PT ;  /* 0x000000030200720c */ /* 0x000fe20003f06270 */
[----:B------:R-:W-:Y:S04]  /*0fb0*/  BSSY.RECONVERGENT B0, `(.L_x_8935) ;  /* 0x0000018000007945 */ /* 0x000fe80003800200 */
[----:B------:R-:W-:Y:S08]  /*0fc0*/  BSSY.RELIABLE B1, `(.L_x_8936) ;  /* 0x0000010000017945 */ /* 0x000ff00003800100 */
[----:B------:R-:W-:Y:S05]  /*0fd0*/  @P0 BRA `(.L_x_8937) ;  /* 0x0000000000380947 */ /* 0x000fea0003800000 */
[----:B------:R-:W0:Y:S01]  /*0fe0*/  LDC.64 R10, c[0x0][0x388] ;  /* 0x0000e200ff0a7b82 */ /* 0x000e220000000a00 */
[----:B-1----:R-:W-:Y:S01]  /*0ff0*/  LEA R7, R5, R2, 0x9 ;  /* 0x0000000205077211 */ /* 0x002fe200078e48ff */
[----:B------:R-:W-:Y:S01]  /*1000*/  IMAD.MOV.U32 R2, RZ, RZ, R4 ;  /* 0x000000ffff027224 */ /* 0x000fe200078e0004 */
[----:B------:R-:W-:-:S04]  /*1010*/  PRMT R0, R6, 0x7610, R0 ;  /* 0x0000761006007816 */ /* 0x000fc80000000000 */
[----:B------:R-:W-:-:S13]  /*1020*/  ISETP.GE.AND P0, PT, R2, R3, PT ;  /* 0x000000030200720c */ /* 0x000fda0003f06270 */
[----:B------:R-:W-:Y:S05]  /*1030*/  @P0 BREAK.RELIABLE B1 ;  /* 0x0000000000010942 */ /* 0x000fea0003800100 */
[----:B0-----:R-:W-:-:S05]  /*1040*/  IMAD.WIDE.U32 R6, R7, 0x2, R10 ;  /* 0x0000000207067825 */ /* 0x001fca00078e000a */
[----:B------:R0:W-:Y:S01]  /*1050*/  STG.E.U16 desc[UR4][R6.64], R0 ;  /* 0x0000000006007986 */ /* 0x0001e2000c101504 */
[----:B------:R-:W-:Y:S05]  /*1060*/  @P0 BRA `(.L_x_8938) ;  /* 0x0000000000300947 */ /* 0x000fea0003800000 */
[----:B0-----:R-:W0:Y:S01]  /*1070*/  LDC.64 R6, c[0x0][0x388] ;  /* 0x0000e200ff067b82 */ /* 0x001e220000000a00 */
[----:B------:R-:W-:Y:S01]  /*1080*/  LEA R11, R5, R2, 0x9 ;  /* 0x00000002050b7211 */ /* 0x000fe200078e48ff */
[----:B------:R-:W-:-:S04]  /*1090*/  VIADD R2, R2, 0x80 ;  /* 0x0000008002027836 */ /* 0x000fc80000000000 */
[----:B0-----:R-:W-:-:S05]  /*10a0*/  IMAD.WIDE.U32 R6, R11, 0x2, R6 ;  /* 0x000000020b067825 */ /* 0x001fca00078e0006 */
[----:B-----5:R0:W-:Y:S02]  /*10b0*/  STG.E.U16 desc[UR4][R6.64], R9 ;  /* 0x0000000906007986 */ /* 0x0201e4000c101504 */
.L_x_8937:
[----:B------:R-:W-:Y:S05]  /*10c0*/  BSYNC.RELIABLE B1 ;  /* 0x0000000000017941 */ /* 0x000fea0003800100 */
.L_x_8936:
[----:B------:R-:W-:-:S13]  /*10d0*/  ISETP.GE.AND P0, PT, R2, R3, PT ;  /* 0x000000030200720c */ /* 0x000fda0003f06270 */
[----:B01----:R-:W0:Y:S01]  /*10e0*/  @!P0 LDC.64 R6, c[0x0][0x388] ;  /* 0x0000e200ff068b82 */ /* 0x003e220000000a00 */
[----:B-----5:R-:W-:Y:S01]  /*10f0*/  @!P0 LEA R9, R5, R2, 0x9 ;  /* 0x0000000205098211 */ /* 0x020fe200078e48ff */
[----:B------:R-:W-:-:S04]  /*1100*/  @!P0 VIADD R2, R2, 0x80 ;  /* 0x0000008002028836 */ /* 0x000fc80000000000 */
[----:B0-----:R-:W-:-:S05]  /*1110*/  @!P0 IMAD.WIDE.U32 R6, R9, 0x2, R6 ;  /* 0x0000000209068825 */ /* 0x001fca00078e0006 */
[----:B------:R1:W-:Y:S02]  /*1120*/  @!P0 STG.E.U16 desc[UR4][R6.64], R12 ;  /* 0x0000000c06008986 */ /* 0x0003e4000c101504 */
.L_x_8938:
[----:B------:R-:W-:Y:S05]  /*1130*/  BSYNC.RECONVERGENT B0 ;  /* 0x0000000000007941 */ /* 0x000fea0003800200 */
.L_x_8935:
[----:B------:R-:W-:Y:S05]  /*1140*/  WARPSYNC.ALL ;  /* 0x0000000000007948 */ /* 0x000fea0003800000 */
[----:B------:R-:W-:-:S13]  /*1150*/  ISETP.GE.AND P0, PT, R2, R3, PT ;  /* 0x000000030200720c */ /* 0x000fda0003f06270 */
[----:B------:R-:W-:Y:S05]  /*1160*/  @P0 EXIT ;  /* 0x000000000000094d */ /* 0x000fea0003800000 */
[----:B01----:R-:W0:Y:S01]  /*1170*/  LDC.64 R6, c[0x0][0x388] ;  /* 0x0000e200ff067b82 */ /* 0x003e220000000a00 */
[----:B------:R-:W-:-:S05]  /*1180*/  LEA R3, R5, R2, 0x9 ;  /* 0x0000000205037211 */ /* 0x000fca00078e48ff */
[----:B0-----:R-:W-:-:S05]  /*1190*/  IMAD.WIDE.U32 R2, R3, 0x2, R6 ;  /* 0x0000000203027825 */ /* 0x001fca00078e0006 */
[----:B------:R-:W-:Y:S01]  /*11a0*/  STG.E.U16 desc[UR4][R2.64], R19 ;  /* 0x0000001302007986 */ /* 0x000fe2000c101504 */
[----:B------:R-:W-:Y:S05]  /*11b0*/  EXIT ;  /* 0x000000000000794d */ /* 0x000fea0003800000 */
        .weak           $__internal_17_$__cuda_sm3x_div_rn_ftz_f32_slowpath
        .type           $__internal_17_$__cuda_sm3x_div_rn_ftz_f32_slowpath,@function
        .size           $__internal_17_$__cuda_sm3x_div_rn_ftz_f32_slowpath,(.L_x_17839 - $__internal_17_$__cuda_sm3x_div_rn_ftz_f32_slowpath)
$__internal_17_$__cuda_sm3x_div_rn_ftz_f32_slowpath:
        /* <DEDUP_REMOVED lines=32> */
.L_x_8941:
[----:B------:R-:W-:Y:S05]  /*13c0*/  BSYNC.RELIABLE B3 ;  /* 0x0000000000037941 */ /* 0x000fea0003800100 */
.L_x_8940:
        /* <DEDUP_REMOVED lines=27> */
.L_x_8947:
[----:B------:R-:W-:-:S07]  /*1580*/  LEA R15, R14, R15, 0x17 ;  /* 0x0000000f0e0f7211 */ /* 0x000fce00078eb8ff */
.L_x_8948:
[----:B------:R-:W-:Y:S05]  /*1590*/  BSYNC.RECONVERGENT B3 ;  /* 0x0000000000037941 */ /* 0x000fea0003800200 */
.L_x_8946:
[----:B------:R-:W-:Y:S05]  /*15a0*/  BRA `(.L_x_8949) ;  /* 0x0000000000207947 */ /* 0x000fea0003800000 */
.L_x_8945:
[----:B------:R-:W-:-:S04]  /*15b0*/  LOP3.LUT R0, R17, 0x80000000, R0, 0x48, !PT ;  /* 0x8000000011007812 */ /* 0x000fc800078e4800 */
[----:B------:R-:W-:Y:S01]  /*15c0*/  LOP3.LUT R15, R0, 0x7f800000, RZ, 0xfc, !PT ;  /* 0x7f800000000f7812 */ /* 0x000fe200078efcff */
[----:B------:R-:W-:Y:S06]  /*15d0*/  BRA `(.L_x_8949) ;  /* 0x0000000000147947 */ /* 0x000fec0003800000 */
.L_x_8944:
[----:B------:R-:W-:Y:S01]  /*15e0*/  LOP3.LUT R15, R17, 0x80000000, R0, 0x48, !PT ;  /* 0x80000000110f7812 */ /* 0x000fe200078e4800 */
[----:B------:R-:W-:Y:S06]  /*15f0*/  BRA `(.L_x_8949) ;  /* 0x00000000000c7947 */ /* 0x000fec0003800000 */
.L_x_8943:
[----:B------:R-:W0:Y:S01]  /*1600*/  MUFU.RSQ R15, -QNAN ;  /* 0xffc00000000f7908 */ /* 0x000e220000001400 */
[----:B------:R-:W-:Y:S05]  /*1610*/  BRA `(.L_x_8949) ;  /* 0x0000000000047947 */ /* 0x000fea0003800000 */
.L_x_8942:
[----:B------:R-:W-:-:S07]  /*1620*/  FADD.FTZ R15, R0, R17 ;  /* 0x00000011000f7221 */ /* 0x000fce0000010000 */
.L_x_8949:
[----:B------:R-:W-:Y:S05]  /*1630*/  BSYNC.RECONVERGENT B0 ;  /* 0x0000000000007941 */ /* 0x000fea0003800200 */
.L_x_8939:
[----:B------:R-:W-:-:S04]  /*1640*/  IMAD.MOV.U32 R11, RZ, RZ, 0x0 ;  /* 0x00000000ff0b7424 */ /* 0x000fc800078e00ff */
[----:B0-----:R-:W-:Y:S05]  /*1650*/  RET.REL.NODEC R10 `(_ZN2at6native27unrolled_elementwise_kernelINS0_13AUnaryFunctorIN3c108BFloat16ES4_S4_ZZZNS0_17atan2_kernel_cudaERNS_18TensorIteratorBaseEENKUlvE_clEvENKUlvE2_clEvEUlS4_S4_E_EESt5arrayIPcLm2EELi4E23TrivialOffsetCalculatorILi1EjESF_NS0_6memory15LoadWithoutCastENSG_16StoreWithoutCastEEEviT_T0_T2_T3_T4_T5_) ;  /* 0xffffffe80a687950 */ /* 0x001fea0003c3ffff */
.L_x_8950:
        /* <DEDUP_REMOVED lines=10> */
.L_x_17839:


//--------------------- .text._ZN2at6native29vectorized_elementwise_kernelILi2ENS0_13AUnaryFunctorIN3c108BFloat16ES4_S4_ZZZNS0_17atan2_kernel_cudaERNS_18TensorIteratorBaseEENKUlvE_clEvENKUlvE2_clEvEUlS4_S4_E_EESt5arrayIPcLm2EEEEviT0_T1_ --------------------------
	.section	.text._ZN2at6native29vectorized_elementwise_kernelILi2ENS0_13AUnaryFunctorIN3c108BFloat16ES4_S4_ZZZNS0_17atan2_kernel_cudaERNS_18TensorIteratorBaseEENKUlvE_clEvENKUlvE2_clEvEUlS4_S4_E_EESt5arrayIPcLm2EEEEviT0_T1_,"ax",@progbits
	.align	128
        .global         _ZN2at6native29vectorized_elementwise_kernelILi2ENS0_13AUnaryFunctorIN3c108BFloat16ES4_S4_ZZZNS0_17atan2_kernel_cudaERNS_18TensorIteratorBaseEENKUlvE_clEvENKUlvE2_clEvEUlS4_S4_E_EESt5arrayIPcLm2EEEEviT0_T1_
        .type           _ZN2at6native29vectorized_elementwise_kernelILi2ENS0_13AUnaryFunctorIN3c108BFloat16ES4_S4_ZZZNS0_17atan2_kernel_cudaERNS_18TensorIteratorBaseEENKUlvE_clEvENKUlvE2_clEvEUlS4_S4_E_EESt5arrayIPcLm2EEEEviT0_T1_,@function
        .size           _ZN2at6native29vectorized_elementwise_kernelILi2ENS0_13AUnaryFunctorIN3c108BFloat16ES4_S4_ZZZNS0_17atan2_kernel_cudaERNS_18TensorIteratorBaseEENKUlvE_clEvENKUlvE2_clEvEUlS4_S4_E_EESt5arrayIPcLm2EEEEviT0_T1_,(.L_x_17840 - _ZN2at6native29vectorized_elementwise_kernelILi2ENS0_13AUnaryFunctorIN3c108BFloat16ES4_S4_ZZZNS0_17atan2_kernel_cudaERNS_18TensorIteratorBaseEENKUlvE_clEvENKUlvE2_clEvEUlS4_S4_E_EESt5arrayIPcLm2EEEEviT0_T1_)
        .other          _ZN2at6native29vectorized_elementwise_kernelILi2ENS0_13AUnaryFunctorIN3c108BFloat16ES4_S4_ZZZNS0_17atan2_kernel_cudaERNS_18TensorIteratorBaseEENKUlvE_clEvENKUlvE2_clEvEUlS4_S4_E_EESt5arrayIPcLm2EEEEviT0_T1_,@"STO_CUDA_ENTRY STV_DEFAULT"
_ZN2at6native29vectorized_elementwise_kernelILi2ENS0_13AUnaryFunctorIN3c108BFloat16ES4_S4_ZZZNS0_17atan2_kernel_cudaERNS_18TensorIteratorBaseEENKUlvE_clEvENKUlvE2_clEvEUlS4_S4_E_EESt5arrayIPcLm2EEEEviT0_T1_:
.text._ZN2at6native29vectorized_elementwise_kernelILi2ENS0_13AUnaryFunctorIN3c108BFloat16ES4_S4_ZZZNS0_17atan2_kernel_cudaERNS_18TensorIteratorBaseEENKUlvE_clEvENKUlvE2_clEvEUlS4_S4_E_EESt5arrayIPcLm2EEEEviT0_T1_:
        /* <DEDUP_REMOVED lines=47> */
[----:B---3--:R-:W-:Y:S01]  /*02f0*/  @!P4 IMAD.WIDE.U32 R28, R25, 0x2, R28 ;  /* 0x00000002191cc825 */ /* 0x008fe200078e001c */
[----:B------:R-:W-:Y:S02]  /*0300*/  PRMT R25, RZ, 0x7610, R25 ;  /* 0x00007610ff197816 */ /* 0x000fe40000000019 */
[----:B------:R1:W5:Y:S01]  /*0310*/  @!P5 LDG.E.U16 R27, desc[UR4][R18.64] ;  /* 0x00000004121bd981 */ /* 0x000362000c1e1500 */
[----:B----4-:R-:W-:Y:S01]  /*0320*/  @!P3 IMAD.WIDE.U32 R16, R20, 0x2, R16 ;  /* 0x000000021410b825 */ /* 0x010fe200078e0010 */
[----:B------:R-:W-:Y:S02]  /*0330*/  PRMT R20, RZ, 0x7610, R20 ;  /* 0x00007610ff147816 */ /* 0x000fe40000000014 */
[----:B------:R3:W5:Y:S01]  /*0340*/  @!P4 LDG.E.U16 R25, desc[UR4][R28.64] ;  /* 0x000000041c19c981 */ /* 0x000762000c1e1500 */
[----:B0-----:R-:W-:Y:S01]  /*0350*/  @!P2 IMAD.WIDE.U32 R2, R23, 0x2, R2 ;  /* 0x000000021702a825 */ /* 0x001fe200078e0002 */
[----:B------:R-:W-:-:S03]  /*0360*/  PRMT R23, RZ, 0x7610, R23 ;  /* 0x00007610ff177816 */ /* 0x000fc60000000017 */
[----:B--2---:R-:W-:Y:S01]  /*0370*/  @!P1 IMAD.WIDE.U32 R4, R21, 0x2, R4 ;  /* 0x0000000215049825 */ /* 0x004fe200078e0004 */
[----:B------:R-:W-:Y:S02]  /*0380*/  PRMT R21, RZ, 0x7610, R21 ;  /* 0x00007610ff157816 */ /* 0x000fe40000000015 */
[----:B------:R3:W5:Y:S04]  /*0390*/  @!P3 LDG.E.U16 R23, desc[UR4][R16.64] ;  /* 0x000000041017b981 */ /* 0x000768000c1e1500 */
[----:B------:R3:W5:Y:S01]  /*03a0*/  @!P2 LDG.E.U16 R21, desc[UR4][R2.64] ;  /* 0x000000040215a981 */ /* 0x000762000c1e1500 */
[----:B-1----:R-:W-:Y:S01]  /*03b0*/  @!P6 IMAD.WIDE.U32 R18, R8, 0x2, R6 ;  /* 0x000000020812e825 */ /* 0x002fe200078e0006 */
[----:B------:R-:W-:Y:S02]  /*03c0*/  PRMT R7, RZ, 0x7610, R7 ;  /* 0x00007610ff077816 */ /* 0x000fe40000000007 */
        /* <DEDUP_REMOVED lines=8> */
[----:B------:R-:W-:Y:S01]  /*0450*/  SHF.L.U32 R3, R11, 0x10, RZ ;  /* 0x000000100b037819 */ /* 0x000fe200000006ff */
        /* <DEDUP_REMOVED lines=17> */
[----:B------:R-:W-:Y:S05]  /*0570*/  CALL.REL.NOINC `($__internal_18_$__cuda_sm3x_div_rn_ftz_f32_slowpath) ;  /* 0x0000003400407944 */ /* 0x000fea0003c00000 */
.L_x_8955:
[----:B------:R-:W-:Y:S05]  /*0580*/  BSYNC.RECONVERGENT B3 ;  /* 0x0000000000037941 */ /* 0x000fea0003800200 */
.L_x_8954:
        /* <DEDUP_REMOVED lines=28> */
.L_x_8953:
[----:B------:R-:W-:Y:S05]  /*0750*/  BSYNC.RECONVERGENT B2 ;  /* 0x0000000000027941 */ /* 0x000fea0003800200 */
.L_x_8952:
        /* <DEDUP_REMOVED lines=22> */
[----:B------:R-:W-:Y:S05]  /*08c0*/  CALL.REL.NOINC `($__internal_18_$__cuda_sm3x_div_rn_ftz_f32_slowpath) ;  /* 0x00000030006c7944 */ /* 0x000fea0003c00000 */
.L_x_8959:
[----:B------:R-:W-:Y:S05]  /*08d0*/  BSYNC.RECONVERGENT B3 ;  /* 0x0000000000037941 */ /* 0x000fea0003800200 */
.L_x_8958:
        /* <DEDUP_REMOVED lines=28> */
.L_x_8957:
[----:B------:R-:W-:Y:S05]  /*0aa0*/  BSYNC.RECONVERGENT B2 ;  /* 0x0000000000027941 */ /* 0x000fea0003800200 */
.L_x_8956:
        /* <DEDUP_REMOVED lines=23> */
.L_x_8963:
[----:B------:R-:W-:Y:S05]  /*0c20*/  BSYNC.RECONVERGENT B3 ;  /* 0x0000000000037941 */ /* 0x000fea0003800200 */
.L_x_8962:
        /* <DEDUP_REMOVED lines=28> */
.L_x_8961:
[----:B------:R-:W-:Y:S05]  /*0df0*/  BSYNC.RECONVERGENT B2 ;  /* 0x0000000000027941 */ /* 0x000fea0003800200 */
.L_x_8960:
[----:B------:R-:W-:Y:S01]  /*0e00*/  IADD3 R13, PT, PT, R9, 0x180, RZ ;  /* 0x00000180090d7810 */ /* 0x000fe20007ffe0ff */
[----:B------:R-:W-:Y:S03]  /*0e10*/  BSSY.RECONVERGENT B2, `(.L_x_8964) ;  /* 0x0000033000027945 */ /* 0x000fe60003800200 */
[----:B------:R-:W-:-:S13]  /*0e20*/  ISETP.GE.U32.AND P0, PT, R13, R10, PT ;  /* 0x0000000a0d00720c */ /* 0x000fda0003f06070 */
[----:B------:R-:W-:Y:S05]  /*0e30*/  @P0 BRA `(.L_x_8965) ;  /* 0x0000000000c00947 */ /* 0x000fea0003800000 */
        /* <DEDUP_REMOVED lines=19> */
.L_x_8967:
[----:B------:R-:W-:Y:S05]  /*0f70*/  BSYNC.RECONVERGENT B3 ;  /* 0x0000000000037941 */ /* 0x000fea0003800200 */
.L_x_8966:
        /* <DEDUP_REMOVED lines=28> */
.L_x_8965:
[----:B------:R-:W-:Y:S05]  /*1140*/  BSYNC.RECONVERGENT B2 ;  /* 0x0000000000027941 */ /* 0x000fea0003800200 */
.L_x_8964:
        /* <DEDUP_REMOVED lines=23> */
.L_x_8971:
[----:B------:R-:W-:Y:S05]  /*12c0*/  BSYNC.RECONVERGENT B3 ;  /* 0x0000000000037941 */ /* 0x000fea0003800200 */
.L_x_8970:
        /* <DEDUP_REMOVED lines=28> */
.L_x_8969:
[----:B------:R-:W-:Y:S05]  /*1490*/  BSYNC.RECONVERGENT B2 ;  /* 0x0000000000027941 */ /* 0x000fea0003800200 */
.L_x_8968:
        /* <DEDUP_REMOVED lines=23> */
.L_x_8975:
[----:B------:R-:W-:Y:S05]  /*1610*/  BSYNC.RECONVERGENT B3 ;  /* 0x0000000000037941 */ /* 0x000fea0003800200 */
.L_x_8974:
        /* <DEDUP_REMOVED lines=28> */
.L_x_8973:
[----:B------:R-:W-:Y:S05]  /*17e0*/  BSYNC.RECONVERGENT B2 ;  /* 0x0000000000027941 */ /* 0x000fea0003800200 */
.L_x_8972:
        /* <DEDUP_REMOVED lines=23> */
.L_x_8979:
[----:B------:R-:W-:Y:S05]  /*1960*/  BSYNC.RECONVERGENT B3 ;  /* 0x0000000000037941 */ /* 0x000fea0003800200 */
.L_x_8978:
        /* <DEDUP_REMOVED lines=28> */
.L_x_8977:
[----:B------:R-:W-:Y:S05]  /*1b30*/  BSYNC.RECONVERGENT B2 ;  /* 0x0000000000027941 */ /* 0x000fea0003800200 */
.L_x_8976:
        /* <DEDUP_REMOVED lines=23> */
.L_x_8983:
[----:B------:R-:W-:Y:S05]  /*1cb0*/  BSYNC.RECONVERGENT B3 ;  /* 0x0000000000037941 */ /* 0x000fea0003800200 */
.L_x_8982:
        /* <DEDUP_REMOVED lines=28> */
.L_x_8981:
[----:B------:R-:W-:Y:S05]  /*1e80*/  BSYNC.RECONVERGENT B2 ;  /* 0x0000000000027941 */ /* 0x000fea0003800200 */
.L_x_8980:
[----:B------:R-:W-:Y:S01]  /*1e90*/  ISETP.GE.U32.AND P0, PT, R9, R10, PT ;  /* 0x0000000a0900720c */ /* 0x000fe20003f06070 */
[----:B------:R-:W-:Y:S04]  /*1ea0*/  BSSY.RECONVERGENT B0, `(.L_x_8984) ;  /* 0x0000033000007945 */ /* 0x000fe80003800200 */
[----:B------:R-:W-:Y:S08]  /*1eb0*/  BSSY.RELIABLE B1, `(.L_x_8985) ;  /* 0x000002b000017945 */ /* 0x000ff00003800100 */
[----:B------:R-:W-:Y:S05]  /*1ec0*/  @P0 BRA `(.L_x_8986) ;  /* 0x0000000000300947 */ /* 0x000fea0003800000 */
[----:B------:R-:W0:Y:S01]  /*1ed0*/  LDC.64 R14, c[0x0][0x388] ;  /* 0x0000e200ff0e7b82 */ /* 0x000e220000000a00 */
[----:B-----5:R-:W-:Y:S02]  /*1ee0*/  IADD3 R7, PT, PT, R12, R9, RZ ;  /* 0x000000090c077210 */ /* 0x020fe40007ffe0ff */
        /* <DEDUP_REMOVED lines=10> */
.L_x_8986:
[----:B------:R-:W-:-:S13]  /*1f90*/  ISETP.GE.U32.AND P0, PT, R9, R10, PT ;  /* 0x0000000a0900720c */ /* 0x000fda0003f06070 */
[----:B------:R-:W-:Y:S05]  /*1fa0*/  @P0 BRA `(.L_x_8988) ;  /* 0x0000000000300947 */ /* 0x000fea0003800000 */
[----:B0-----:R-:W0:Y:S01]  /*1fb0*/  LDC.64 R4, c[0x0][0x388] ;  /* 0x0000e200ff047b82 */ /* 0x001e220000000a00 */
[----:B-----5:R-:W-:Y:S01]  /*1fc0*/  IADD3 R7, PT, PT, R12, R9, RZ ;  /* 0x000000090c077210 */ /* 0x020fe20007ffe0ff */
[----:B------:R-:W-:-:S04]  /*1fd0*/  VIADD R9, R9, 0x80 ;  /* 0x0000008009097836 */ /* 0x000fc80000000000 */
[----:B0-----:R-:W-:-:S05]  /*1fe0*/  IMAD.WIDE.U32 R4, R7, 0x2, R4 ;  /* 0x0000000207047825 */ /* 0x001fca00078e0004 */
[----:B------:R1:W-:Y:S02]  /*1ff0*/  STG.E.U16 desc[UR4][R4.64], R3 ;  /* 0x0000000304007986 */ /* 0x0003e4000c101504 */
.L_x_8987:
[----:B------:R-:W-:-:S13]  /*2000*/  ISETP.GE.U32.AND P0, PT, R9, R10, PT ;  /* 0x0000000a0900720c */ /* 0x000fda0003f06070 */
[----:B------:R-:W-:Y:S05]  /*2010*/  @P0 BRA `(.L_x_8989) ;  /* 0x0000000000300947 */ /* 0x000fea0003800000 */
[----:B-1----:R-:W1:Y:S01]  /*2020*/  LDC.64 R4, c[0x0][0x388] ;  /* 0x0000e200ff047b82 */ /* 0x002e620000000a00 */
[----:B------:R-:W-:Y:S02]  /*2030*/  IADD3 R3, PT, PT, R12, R9, RZ ;  /* 0x000000090c037210 */ /* 0x000fe40007ffe0ff */
[----:B------:R-:W-:-:S03]  /*2040*/  IADD3 R9, PT, PT, R9, 0x80, RZ ;  /* 0x0000008009097810 */ /* 0x000fc60007ffe0ff */
[----:B-1----:R-:W-:-:S05]  /*2050*/  IMAD.WIDE.U32 R4, R3, 0x2, R4 ;  /* 0x0000000203047825 */ /* 0x002fca00078e0004 */
[----:B------:R1:W-:Y:S02]  /*2060*/  STG.E.U16 desc[UR4][R4.64], R2 ;  /* 0x0000000204007986 */ /* 0x0003e4000c101504 */
.L_x_8988:
[----:B------:R-:W-:-:S13]  /*2070*/  ISETP.GE.U32.AND P0, PT, R9, R10, PT ;  /* 0x0000000a0900720c */ /* 0x000fda0003f06070 */
[----:B------:R-:W-:Y:S05]  /*2080*/  @P0 BRA `(.L_x_8990) ;  /* 0x0000000000340947 */ /* 0x000fea0003800000 */
[----:B-1----:R-:W1:Y:S01]  /*2090*/  LDC.64 R2, c[0x0][0x388] ;  /* 0x0000e200ff027b82 */ /* 0x002e620000000a00 */
[----:B------:R-:W-:Y:S01]  /*20a0*/  IMAD.IADD R5, R12, 0x1, R9 ;  /* 0x000000010c057824 */ /* 0x000fe200078e0209 */
[----:B------:R-:W-:-:S03]  /*20b0*/  IADD3 R9, PT, PT, R9, 0x80, RZ ;  /* 0x0000008009097810 */ /* 0x000fc60007ffe0ff */
[----:B-1----:R-:W-:-:S05]  /*20c0*/  IMAD.WIDE.U32 R2, R5, 0x2, R2 ;  /* 0x0000000205027825 */ /* 0x002fca00078e0002 */
[----:B-----5:R2:W-:Y:S02]  /*20d0*/  STG.E.U16 desc[UR4][R2.64], R21 ;  /* 0x0000001502007986 */ /* 0x0205e4000c101504 */
.L_x_8989:
[----:B------:R-:W-:-:S13]  /*20e0*/  ISETP.GE.U32.AND P0, PT, R9, R10, PT ;  /* 0x0000000a0900720c */ /* 0x000fda0003f06070 */
[----:B------:R-:W-:Y:S05]  /*20f0*/  @P0 BREAK.RELIABLE B1 ;  /* 0x0000000000010942 */ /* 0x000fea0003800100 */
[----:B------:R-:W-:Y:S05]  /*2100*/  @P0 BRA `(.L_x_8991) ;  /* 0x0000000000300947 */ /* 0x000fea0003800000 */
[----:B-12---:R-:W1:Y:S01]  /*2110*/  LDC.64 R2, c[0x0][0x388] ;  /* 0x0000e200ff027b82 */ /* 0x006e620000000a00 */
[----:B------:R-:W-:Y:S01]  /*2120*/  IADD3 R5, PT, PT, R12, R9, RZ ;  /* 0x000000090c057210 */ /* 0x000fe20007ffe0ff */
[----:B------:R-:W-:-:S04]  /*2130*/  VIADD R9, R9, 0x80 ;  /* 0x0000008009097836 */ /* 0x000fc80000000000 */
[----:B-1----:R-:W-:-:S05]  /*2140*/  IMAD.WIDE.U32 R2, R5, 0x2, R2 ;  /* 0x0000000205027825 */ /* 0x002fca00078e0002 */
[----:B------:R2:W-:Y:S02]  /*2150*/  STG.E.U16 desc[UR4][R2.64], R20 ;  /* 0x0000001402007986 */ /* 0x0005e4000c101504 */
.L_x_8990:
[----:B------:R-:W-:Y:S05]  /*2160*/  BSYNC.RELIABLE B1 ;  /* 0x0000000000017941 */ /* 0x000fea0003800100 */
.L_x_8985:
[----:B------:R-:W-:-:S13]  /*2170*/  ISETP.GE.U32.AND P0, PT, R9, R10, PT ;  /* 0x0000000a0900720c */ /* 0x000fda0003f06070 */
[----:B-12---:R-:W1:Y:S01]  /*2180*/  @!P0 LDC.64 R2, c[0x0][0x388] ;  /* 0x0000e200ff028b82 */ /* 0x006e620000000a00 */
[----:B------:R-:W-:Y:S02]  /*2190*/  @!P0 IADD3 R5, PT, PT, R12, R9, RZ ;  /* 0x000000090c058210 */ /* 0x000fe40007ffe0ff */
[----:B------:R-:W-:-:S03]  /*21a0*/  @!P0 IADD3 R9, PT, PT, R9, 0x80, RZ ;  /* 0x0000008009098810 */ /* 0x000fc60007ffe0ff */
[----:B-1----:R-:W-:-:S05]  /*21b0*/  @!P0 IMAD.WIDE.U32 R2, R5, 0x2, R2 ;  /* 0x0000000205028825 */ /* 0x002fca00078e0002 */
[----:B-----5:R3:W-:Y:S02]  /*21c0*/  @!P0 STG.E.U16 desc[UR4][R2.64], R8 ;  /* 0x0000000802008986 */ /* 0x0207e4000c101504 */
.L_x_8991:
[----:B------:R-:W-:Y:S05]  /*21d0*/  BSYNC.RECONVERGENT B0 ;  /* 0x0000000000007941 */ /* 0x000fea0003800200 */
.L_x_8984:
[----:B------:R-:W-:Y:S05]  /*21e0*/  WARPSYNC.ALL ;  /* 0x0000000000007948 */ /* 0x000fea0003800000 */
[----:B------:R-:W-:-:S13]  /*21f0*/  ISETP.GE.U32.AND P0, PT, R9, R10, PT ;  /* 0x0000000a0900720c */ /* 0x000fda0003f06070 */
[----:B------:R-:W-:Y:S05]  /*2200*/  @P0 EXIT ;  /* 0x000000000000094d */ /* 0x000fea0003800000 */
[----:B-123--:R-:W1:Y:S01]  /*2210*/  LDC.64 R2, c[0x0][0x388] ;  /* 0x0000e200ff027b82 */ /* 0x00ee620000000a00 */
[----:B------:R-:W-:-:S04]  /*2220*/  IMAD.IADD R9, R12, 0x1, R9 ;  /* 0x000000010c097824 */ /* 0x000fc800078e0209 */
[----:B-1----:R-:W-:-:S05]  /*2230*/  IMAD.WIDE.U32 R2, R9, 0x2, R2 ;  /* 0x0000000209027825 */ /* 0x002fca00078e0002 */
[----:B------:R-:W-:Y:S01]  /*2240*/  STG.E.U16 desc[UR4][R2.64], R0 ;  /* 0x0000000002007986 */ /* 0x000fe2000c101504 */
[----:B------:R-:W-:Y:S05]  /*2250*/  EXIT ;  /* 0x000000000000794d */ /* 0x000fea0003800000 */
.L_x_8951:
        /* <DEDUP_REMOVED lines=9> */
[----:B------:R-:W-:Y:S04]  /*22f0*/  BSSY.RECONVERGENT B2, `(.L_x_8992) ;  /* 0x0000013000027945 */ /* 0x000fe80003800200 */
[----:B------:R-:W-:Y:S01]  /*2300*/  FADD.FTZ R4, |R11|, -RZ ;  /* 0x800000ff0b047221 */ /* 0x000fe20000010200 */
[----:B---3--:R-:W-:-:S02]  /*2310*/  SHF.L.U32 R6, R20, 0x10, RZ ;  /* 0x0000001014067819 */ /* 0x008fc400000006ff */
[----:B------:R-:W-:Y:S02]  /*2320*/  PRMT R20, R20, 0x7632, R20 ;  /* 0x0000763214147816 */ /* 0x000fe40000000014 */
[----:B------:R-:W-:Y:S01]  /*2330*/  FSETP.GT.FTZ.AND P2, PT, |R11|, |R6|, PT ;  /* 0x400000060b00720b */ /* 0x000fe20003f54200 */
[----:B------:R-:W-:-:S05]  /*2340*/  FADD.FTZ R19, |R6|, -RZ ;  /* 0x800000ff06137221 */ /* 0x000fca0000010200 */
        /* <DEDUP_REMOVED lines=9> */
[----:B0-2---:R-:W-:Y:S06]  /*23e0*/  @!P0 BRA `(.L_x_8993) ;  /* 0x00000000000c8947 */ /* 0x005fec0003800000 */
[----:B------:R-:W-:Y:S01]  /*23f0*/  IMAD.MOV.U32 R18, RZ, RZ, R8 ;  /* 0x000000ffff127224 */ /* 0x000fe200078e0008 */
[----:B------:R-:W-:-:S07]  /*2400*/  MOV R14, 0x2420 ;  /* 0x00002420000e7802 */ /* 0x000fce0000000f00 */
[----:B-----5:R-:W-:Y:S05]  /*2410*/  CALL.REL.NOINC `($__internal_18_$__cuda_sm3x_div_rn_ftz_f32_slowpath) ;  /* 0x0000001400987944 */ /* 0x020fea0003c00000 */
.L_x_8993:
[----:B------:R-:W-:Y:S05]  /*2420*/  BSYNC.RECONVERGENT B2 ;  /* 0x0000000000027941 */ /* 0x000fea0003800200 */
.L_x_8992:
[----:B------:R-:W-:Y:S02]  /*2430*/  HFMA2 R9, -RZ, RZ, 0.89990234375, 10328 ;  /* 0x3b33710bff097431 */ /* 0x000fe400000001ff */
[----:B------:R-:W-:Y:S01]  /*2440*/  FMUL.FTZ R10, R0, R0 ;  /* 0x00000000000a7220 */ /* 0x000fe20000410000 */
[----:B------:R-:W-:Y:S01]  /*2450*/  SHF.L.U32 R20, R20, 0x10, RZ ;  /* 0x0000001014147819 */ /* 0x000fe200000006ff */
[----:B------:R-:W-:Y:S01]  /*2460*/  BSSY.RECONVERGENT B2, `(.L_x_8994) ;  /* 0x0000029000027945 */ /* 0x000fe20003800200 */
[----:B------:R-:W-:Y:S02]  /*2470*/  MOV R15, 0x3f6ee581 ;  /* 0x3f6ee581000f7802 */ /* 0x000fe40000000f00 */
[C---:B------:R-:W-:Y:S01]  /*2480*/  FSETP.GT.FTZ.AND P3, PT, |R11|.reuse, |R20|, PT ;  /* 0x400000140b00720b */ /* 0x040fe20003f74200 */
[----:B------:R-:W-:Y:S01]  /*2490*/  FADD.FTZ R19, |R20|, -RZ ;  /* 0x800000ff14137221 */ /* 0x000fe20000010200 */
[----:B------:R-:W-:Y:S01]  /*24a0*/  ISETP.GE.AND P0, PT, R6, RZ, PT ;  /* 0x000000ff0600720c */ /* 0x000fe20003f06270 */
[----:B------:R-:W-:Y:S01]  /*24b0*/  FFMA.FTZ R9, R10, R9, -0.015681877732276916504 ;  /* 0xbc8077480a097423 */ /* 0x000fe20000010009 */
[----:B------:R-:W-:Y:S01]  /*24c0*/  FSETP.NEU.FTZ.AND P1, PT, |R6|, |R11|, PT ;  /* 0x4000000b0600720b */ /* 0x000fe20003f3d200 */
[----:B------:R-:W-:-:S02]  /*24d0*/  FADD.FTZ R6, |R11|, |R6| ;  /* 0x400000060b067221 */ /* 0x000fc40000010200 */
[----:B------:R-:W-:-:S04]  /*24e0*/  FFMA.FTZ R9, R10, R9, 0.042200751602649688721 ;  /* 0x3d2cdab20a097423 */ /* 0x000fc80000010009 */
[----:B------:R-:W-:-:S04]  /*24f0*/  FFMA.FTZ R9, R10, R9, -0.074792981147766113281 ;  /* 0xbd992d100a097423 */ /* 0x000fc80000010009 */
[----:B------:R-:W-:-:S04]  /*2500*/  FFMA.FTZ R9, R10, R9, 0.10640415549278259277 ;  /* 0x3dd9ea6c0a097423 */ /* 0x000fc80000010009 */
[----:B------:R-:W-:-:S04]  /*2510*/  FFMA.FTZ R9, R10, R9, -0.14207722246646881104 ;  /* 0xbe117cb10a097423 */ /* 0x000fc80000010009 */
[----:B------:R-:W-:-:S04]  /*2520*/  FFMA.FTZ R9, R10, R9, 0.19993925094604492188 ;  /* 0x3e4cbce00a097423 */ /* 0x000fc80000010009 */
[----:B------:R-:W-:Y:S01]  /*2530*/  FFMA.FTZ R13, R10, R9, -0.33333197236061096191 ;  /* 0xbeaaaa7d0a0d7423 */ /* 0x000fe20000010009 */
[----:B------:R-:W-:Y:S02]  /*2540*/  FSEL R9, R4, R19, P3 ;  /* 0x0000001304097208 */ /* 0x000fe40001800000 */
[----:B------:R-:W-:Y:S01]  /*2550*/  FSEL R19, R19, R4, P3 ;  /* 0x0000000413137208 */ /* 0x000fe20001800000 */
[----:B------:R-:W-:Y:S01]  /*2560*/  FMUL.FTZ R13, R10, R13 ;  /* 0x0000000d0a0d7220 */ /* 0x000fe20000410000 */
[----:B------:R-:W0:Y:S03]  /*2570*/  MUFU.RCP R14, R9 ;  /* 0x00000009000e7308 */ /* 0x000e260000001000 */
        /* <DEDUP_REMOVED lines=22> */
[----:B-----5:R-:W-:Y:S05]  /*26e0*/  CALL.REL.NOINC `($__internal_18_$__cuda_sm3x_div_rn_ftz_f32_slowpath) ;  /* 0x0000001000e47944 */ /* 0x020fea0003c00000 */
.L_x_8995:
[----:B------:R-:W-:Y:S05]  /*26f0*/  BSYNC.RECONVERGENT B2 ;  /* 0x0000000000027941 */ /* 0x000fea0003800200 */
.L_x_8994:
[----:B------:R-:W-:Y:S02]  /*2700*/  HFMA2 R6, -RZ, RZ, 0.89990234375, 10328 ;  /* 0x3b33710bff067431 */ /* 0x000fe400000001ff */
[----:B------:R-:W-:Y:S01]  /*2710*/  FMUL.FTZ R13, R0, R0 ;  /* 0x00000000000d7220 */ /* 0x000fe20000410000 */
[----:B------:R-:W-:Y:S01]  /*2720*/  IMAD.MOV.U32 R15, RZ, RZ, 0x3f6ee581 ;  /* 0x3f6ee581ff0f7424 */ /* 0x000fe200078e00ff */
[C---:B------:R-:W-:Y:S01]  /*2730*/  ISETP.GE.AND P0, PT, R20.reuse, RZ, PT ;  /* 0x000000ff1400720c */ /* 0x040fe20003f06270 */
[----:B------:R-:W-:Y:S01]  /*2740*/  BSSY.RECONVERGENT B2, `(.L_x_8996) ;  /* 0x0000029000027945 */ /* 0x000fe20003800200 */
[----:B------:R-:W-:Y:S02]  /*2750*/  FSETP.NEU.FTZ.AND P4, PT, |R20|, |R11|, PT ;  /* 0x4000000b1400720b */ /* 0x000fe40003f9d200 */
[----:B------:R-:W-:Y:S02]  /*2760*/  FSETP.NEU.FTZ.AND P1, PT, R9, RZ, PT ;  /* 0x000000ff0900720b */ /* 0x000fe40003f3d000 */
[----:B------:R-:W-:Y:S01]  /*2770*/  MOV R9, 0x4016cbe4 ;  /* 0x4016cbe400097802 */ /* 0x000fe20000000f00 */
[----:B------:R-:W-:Y:S01]  /*2780*/  FFMA.FTZ R6, R13, R6, -0.015681877732276916504 ;  /* 0xbc8077480d067423 */ /* 0x000fe20000010006 */
[----:B-----5:R-:W-:-:S03]  /*2790*/  PRMT R22, R7, 0x7632, R22 ;  /* 0x0000763207167816 */ /* 0x020fc60000000016 */
[----:B------:R-:W-:-:S04]  /*27a0*/  FFMA.FTZ R6, R13, R6, 0.042200751602649688721 ;  /* 0x3d2cdab20d067423 */ /* 0x000fc80000010006 */
[----:B------:R-:W-:-:S04]  /*27b0*/  FFMA.FTZ R6, R13, R6, -0.074792981147766113281 ;  /* 0xbd992d100d067423 */ /* 0x000fc80000010006 */
[----:B------:R-:W-:Y:S01]  /*27c0*/  FFMA.FTZ R8, R13, R6, 0.10640415549278259277 ;  /* 0x3dd9ea6c0d087423 */ /* 0x000fe20000010006 */
[----:B------:R-:W-:-:S03]  /*27d0*/  SHF.L.U32 R6, R7, 0x10, RZ ;  /* 0x0000001007067819 */ /* 0x000fc600000006ff */
[----:B------:R-:W-:Y:S01]  /*27e0*/  FFMA.FTZ R8, R13, R8, -0.14207722246646881104 ;  /* 0xbe117cb10d087423 */ /* 0x000fe20000010008 */
[----:B------:R-:W-:Y:S01]  /*27f0*/  FSETP.GT.FTZ.AND P2, PT, |R11|, |R6|, PT ;  /* 0x400000060b00720b */ /* 0x000fe20003f54200 */
[----:B------:R-:W-:Y:S02]  /*2800*/  FADD.FTZ R19, |R6|, -RZ ;  /* 0x800000ff06137221 */ /* 0x000fe40000010200 */
        /* <DEDUP_REMOVED lines=16> */
[----:B------:R-:W-:Y:S01]  /*2910*/  FADD.FTZ R9, |R11|, |R20| ;  /* 0x400000140b097221 */ /* 0x000fe20000010200 */
[----:B------:R-:W-:Y:S01]  /*2920*/  FFMA R0, R17, R0, R17 ;  /* 0x0000000011007223 */ /* 0x000fe20000000011 */
[----:B------:R-:W-:-:S03]  /*2930*/  LOP3.LUT R14, R14, 0x80000000, R11, 0xb8, !PT ;  /* 0x800000000e0e7812 */ /* 0x000fc600078eb80b */
[----:B------:R-:W-:Y:S01]  /*2940*/  FFMA R13, R19, R0, RZ ;  /* 0x00000000130d7223 */ /* 0x000fe200000000ff */
[----:B------:R-:W-:-:S03]  /*2950*/  FSETP.NAN.FTZ.AND P0, PT, |R9|, |R9|, PT ;  /* 0x400000090900720b */ /* 0x000fc60003f18200 */
[----:B------:R-:W-:Y:S01]  /*2960*/  FFMA R15, -R8, R13, R19 ;  /* 0x0000000d080f7223 */ /* 0x000fe20000000113 */
[----:B------:R-:W-:-:S03]  /*2970*/  FSEL R9, R9, R14, P0 ;  /* 0x0000000e09097208 */ /* 0x000fc60000000000 */
[----:B------:R-:W-:Y:S01]  /*2980*/  FFMA R0, R0, R15, R13 ;  /* 0x0000000f00007223 */ /* 0x000fe2000000000d */
[----:B0-----:R-:W-:Y:S06]  /*2990*/  @!P1 BRA `(.L_x_8997) ;  /* 0x00000000000c9947 */ /* 0x001fec0003800000 */
[----:B------:R-:W-:Y:S02]  /*29a0*/  MOV R18, R8 ;  /* 0x0000000800127202 */ /* 0x000fe40000000f00 */
[----:B------:R-:W-:-:S07]  /*29b0*/  MOV R14, 0x29d0 ;  /* 0x000029d0000e7802 */ /* 0x000fce0000000f00 */
[----:B------:R-:W-:Y:S05]  /*29c0*/  CALL.REL.NOINC `($__internal_18_$__cuda_sm3x_div_rn_ftz_f32_slowpath) ;  /* 0x00000010002c7944 */ /* 0x000fea0003c00000 */
.L_x_8997:
[----:B------:R-:W-:Y:S05]  /*29d0*/  BSYNC.RECONVERGENT B2 ;  /* 0x0000000000027941 */ /* 0x000fea0003800200 */
.L_x_8996:
[----:B------:R-:W-:Y:S02]  /*29e0*/  HFMA2 R14, -RZ, RZ, 0.89990234375, 10328 ;  /* 0x3b33710bff0e7431 */ /* 0x000fe400000001ff */
[----:B------:R-:W-:Y:S01]  /*29f0*/  FMUL.FTZ R13, R0, R0 ;  /* 0x00000000000d7220 */ /* 0x000fe20000410000 */
[----:B------:R-:W-:Y:S01]  /*2a00*/  IMAD.U32 R22, R22, 0x10000, RZ ;  /* 0x0001000016167824 */ /* 0x000fe200078e00ff */
[----:B------:R-:W-:Y:S01]  /*2a10*/  MOV R15, 0x3f6ee581 ;  /* 0x3f6ee581000f7802 */ /* 0x000fe20000000f00 */
[----:B------:R-:W-:Y:S01]  /*2a20*/  BSSY.RECONVERGENT B2, `(.L_x_8998) ;  /* 0x0000028000027945 */ /* 0x000fe20003800200 */
[----:B------:R-:W-:Y:S01]  /*2a30*/  ISETP.GE.AND P0, PT, R6, RZ, PT ;  /* 0x000000ff0600720c */ /* 0x000fe20003f06270 */
[----:B------:R-:W-:Y:S01]  /*2a40*/  FADD.FTZ R19, |R22|, -RZ ;  /* 0x800000ff16137221 */ /* 0x000fe20000010200 */
[----:B------:R-:W-:Y:S02]  /*2a50*/  FSETP.GT.FTZ.AND P3, PT, |R11|, |R22|, PT ;  /* 0x400000160b00720b */ /* 0x000fe40003f74200 */
[----:B------:R-:W-:Y:S01]  /*2a60*/  FSETP.NEU.FTZ.AND P1, PT, |R6|, |R11|, PT ;  /* 0x4000000b0600720b */ /* 0x000fe20003f3d200 */
[----:B------:R-:W-:Y:S01]  /*2a70*/  FFMA.FTZ R14, R13, R14, -0.015681877732276916504 ;  /* 0xbc8077480d0e7423 */ /* 0x000fe2000001000e */
[----:B------:R-:W-:Y:S01]  /*2a80*/  FSEL R7, R4, R19, P3 ;  /* 0x0000001304077208 */ /* 0x000fe20001800000 */
[----:B------:R-:W-:Y:S01]  /*2a90*/  FADD.FTZ R6, |R11|, |R6| ;  /* 0x400000060b067221 */ /* 0x000fe20000010200 */
[----:B------:R-:W-:Y:S01]  /*2aa0*/  FSEL R19, R19, R4, P3 ;  /* 0x0000000413137208 */ /* 0x000fe20001800000 */
[C---:B------:R-:W-:Y:S01]  /*2ab0*/  FFMA.FTZ R14, R13.reuse, R14, 0.042200751602649688721 ;  /* 0x3d2cdab20d0e7423 */ /* 0x040fe2000001000e */
[----:B------:R-:W0:Y:S03]  /*2ac0*/  MUFU.RCP R16, R7 ;  /* 0x0000000700107308 */ /* 0x000e260000001000 */
        /* <DEDUP_REMOVED lines=12> */
[----:B------:R-:W-:Y:S02]  /*2b90*/  HFMA2 R8, -RZ, RZ, 2.04296875, -15.78125 ;  /* 0x4016cbe4ff087431 */ /* 0x000fe400000001ff */
[----:B0-----:R-:W-:Y:S01]  /*2ba0*/  FFMA R13, -R7, R16, 1 ;  /* 0x3f800000070d7423 */ /* 0x001fe20000000110 */
[----:B------:R-:W-:-:S03]  /*2bb0*/  @!P0 FFMA.FTZ R14, R15, 1.6832555532455444336, R0 ;  /* 0x3fd774eb0f0e8823 */ /* 0x000fc60000010000 */
        /* <DEDUP_REMOVED lines=13> */
[----:B------:R-:W-:Y:S05]  /*2c90*/  CALL.REL.NOINC `($__internal_18_$__cuda_sm3x_div_rn_ftz_f32_slowpath) ;  /* 0x0000000c00787944 */ /* 0x000fea0003c00000 */
.L_x_8999:
[----:B------:R-:W-:Y:S05]  /*2ca0*/  BSYNC.RECONVERGENT B2 ;  /* 0x0000000000027941 */ /* 0x000fea0003800200 */
.L_x_8998:
[----:B------:R-:W-:Y:S02]  /*2cb0*/  IMAD.MOV.U32 R6, RZ, RZ, 0x3b33710b ;  /* 0x3b33710bff067424 */ /* 0x000fe400078e00ff */
[----:B------:R-:W-:Y:S01]  /*2cc0*/  FMUL.FTZ R13, R0, R0 ;  /* 0x00000000000d7220 */ /* 0x000fe20000410000 */
[----:B------:R-:W-:Y:S01]  /*2cd0*/  MOV R15, 0x3f6ee581 ;  /* 0x3f6ee581000f7802 */ /* 0x000fe20000000f00 */
[----:B------:R-:W-:Y:S01]  /*2ce0*/  BSSY.RECONVERGENT B2, `(.L_x_9000) ;  /* 0x000002a000027945 */ /* 0x000fe20003800200 */
[C---:B------:R-:W-:Y:S01]  /*2cf0*/  ISETP.GE.AND P0, PT, R22.reuse, RZ, PT ;  /* 0x000000ff1600720c */ /* 0x040fe20003f06270 */
[----:B------:R-:W-:Y:S01]  /*2d00*/  FFMA.FTZ R6, R13, R6, -0.015681877732276916504 ;  /* 0xbc8077480d067423 */ /* 0x000fe20000010006 */
[----:B------:R-:W-:Y:S02]  /*2d10*/  FSETP.NEU.FTZ.AND P4, PT, |R22|, |R11|, PT ;  /* 0x4000000b1600720b */ /* 0x000fe40003f9d200 */
[----:B------:R-:W-:Y:S01]  /*2d20*/  FSETP.NEU.FTZ.AND P1, PT, R7, RZ, PT ;  /* 0x000000ff0700720b */ /* 0x000fe20003f3d000 */
[----:B------:R-:W-:Y:S01]  /*2d30*/  FFMA.FTZ R6, R13, R6, 0.042200751602649688721 ;  /* 0x3d2cdab20d067423 */ /* 0x000fe20000010006 */
[----:B------:R-:W-:-:S03]  /*2d40*/  HFMA2 R7, -RZ, RZ, 2.04296875, -15.78125 ;  /* 0x4016cbe4ff077431 */ /* 0x000fc600000001ff */
        /* <DEDUP_REMOVED lines=8> */
[----:B------:R-:W-:Y:S01]  /*2dd0*/  FFMA.FTZ R14, R13, R14, -0.33333197236061096191 ;  /* 0xbeaaaa7d0d0e7423 */ /* 0x000fe2000001000e */
[----:B------:R-:W-:Y:S02]  /*2de0*/  FSEL R19, R19, R4, P2 ;  /* 0x0000000413137208 */ /* 0x000fe40001000000 */
[----:B------:R-:W0:Y:S01]  /*2df0*/  MUFU.RCP R17, R20 ;  /* 0x0000001400117308 */ /* 0x000e220000001000 */
[----:B------:R-:W-:-:S04]  /*2e00*/  FMUL.FTZ R13, R13, R14 ;  /* 0x0000000e0d0d7220 */ /* 0x000fc80000410000 */
        /* <DEDUP_REMOVED lines=10> */
[--C-:B------:R-:W-:Y:S01]  /*2eb0*/  FADD.FTZ R7, |R11|, |R22|.reuse ;  /* 0x400000160b077221 */ /* 0x100fe20000010200 */
[----:B------:R-:W-:Y:S01]  /*2ec0*/  FFMA R0, R17, R0, R17 ;  /* 0x0000000011007223 */ /* 0x000fe20000000011 */
[----:B------:R-:W-:Y:S02]  /*2ed0*/  LOP3.LUT R14, R14, 0x80000000, R11, 0xb8, !PT ;  /* 0x800000000e0e7812 */ /* 0x000fe400078eb80b */
[----:B------:R-:W-:Y:S01]  /*2ee0*/  PRMT R22, R5, 0x7632, R22 ;  /* 0x0000763205167816 */ /* 0x000fe20000000016 */
[----:B------:R-:W-:Y:S01]  /*2ef0*/  FFMA R13, R19, R0, RZ ;  /* 0x00000000130d7223 */ /* 0x000fe200000000ff */
[----:B------:R-:W-:-:S03]  /*2f00*/  FSETP.NAN.FTZ.AND P0, PT, |R7|, |R7|, PT ;  /* 0x400000070700720b */ /* 0x000fc60003f18200 */
[----:B------:R-:W-:Y:S01]  /*2f10*/  FFMA R15, -R20, R13, R19 ;  /* 0x0000000d140f7223 */ /* 0x000fe20000000113 */
[----:B------:R-:W-:-:S03]  /*2f20*/  FSEL R7, R7, R14, P0 ;  /* 0x0000000e07077208 */ /* 0x000fc60000000000 */
[----:B------:R-:W-:Y:S01]  /*2f30*/  FFMA R0, R0, R15, R13 ;  /* 0x0000000f00007223 */ /* 0x000fe2000000000d */
[----:B0-----:R-:W-:Y:S06]  /*2f40*/  @!P1 BRA `(.L_x_9001) ;  /* 0x00000000000c9947 */ /* 0x001fec0003800000 */
[----:B------:R-:W-:Y:S01]  /*2f50*/  IMAD.MOV.U32 R18, RZ, RZ, R20 ;  /* 0x000000ffff127224 */ /* 0x000fe200078e0014 */
[----:B------:R-:W-:-:S07]  /*2f60*/  MOV R14, 0x2f80 ;  /* 0x00002f80000e7802 */ /* 0x000fce0000000f00 */
[----:B------:R-:W-:Y:S05]  /*2f70*/  CALL.REL.NOINC `($__internal_18_$__cuda_sm3x_div_rn_ftz_f32_slowpath) ;  /* 0x0000000800c07944 */ /* 0x000fea0003c00000 */
.L_x_9001:
[----:B------:R-:W-:Y:S05]  /*2f80*/  BSYNC.RECONVERGENT B2 ;  /* 0x0000000000027941 */ /* 0x000fea0003800200 */
.L_x_9000:
[----:B------:R-:W-:Y:S01]  /*2f90*/  MOV R14, 0x3b33710b ;  /* 0x3b33710b000e7802 */ /* 0x000fe20000000f00 */
[----:B------:R-:W-:Y:S01]  /*2fa0*/  FMUL.FTZ R13, R0, R0 ;  /* 0x00000000000d7220 */ /* 0x000fe20000410000 */
[----:B------:R-:W-:Y:S01]  /*2fb0*/  SHF.L.U32 R22, R22, 0x10, RZ ;  /* 0x0000001016167819 */ /* 0x000fe200000006ff */
[----:B------:R-:W-:Y:S01]  /*2fc0*/  HFMA2 R15, -RZ, RZ, 1.857421875, -1409 ;  /* 0x3f6ee581ff0f7431 */ /* 0x000fe200000001ff */
[----:B------:R-:W-:Y:S01]  /*2fd0*/  ISETP.GE.AND P0, PT, R6, RZ, PT ;  /* 0x000000ff0600720c */ /* 0x000fe20003f06270 */
[----:B------:R-:W-:Y:S01]  /*2fe0*/  FFMA.FTZ R14, R13, R14, -0.015681877732276916504 ;  /* 0xbc8077480d0e7423 */ /* 0x000fe2000001000e */
[----:B------:R-:W-:Y:S01]  /*2ff0*/  FSETP.GT.FTZ.AND P4, PT, |R11|, |R22|, PT ;  /* 0x400000160b00720b */ /* 0x000fe20003f94200 */
[----:B------:R-:W-:Y:S01]  /*3000*/  FADD.FTZ R19, |R22|, -RZ ;  /* 0x800000ff16137221 */ /* 0x000fe20000010200 */
[----:B------:R-:W-:Y:S01]  /*3010*/  FSETP.NEU.FTZ.AND P1, PT, |R6|, |R11|, PT ;  /* 0x4000000b0600720b */ /* 0x000fe20003f3d200 */
[----:B------:R-:W-:Y:S01]  /*3020*/  FFMA.FTZ R14, R13, R14, 0.042200751602649688721 ;  /* 0x3d2cdab20d0e7423 */ /* 0x000fe2000001000e */
[----:B------:R-:W-:Y:S01]  /*3030*/  FADD.FTZ R6, |R11|, |R6| ;  /* 0x400000060b067221 */ /* 0x000fe20000010200 */
[----:B------:R-:W-:Y:S01]  /*3040*/  BSSY.RECONVERGENT B2, `(.L_x_9002) ;  /* 0x0000021000027945 */ /* 0x000fe20003800200 */
        /* <DEDUP_REMOVED lines=17> */
[----:B------:R-:W-:Y:S02]  /*3160*/  IMAD.MOV.U32 R15, RZ, RZ, 0x4016cbe4 ;  /* 0x4016cbe4ff0f7424 */ /* 0x000fe400078e00ff */
[----:B------:R-:W-:-:S03]  /*3170*/  FFMA R0, R16, R13, R16 ;  /* 0x0000000d10007223 */ /* 0x000fc60000000010 */
[----:B------:R-:W-:Y:S01]  /*3180*/  @!P1 FSEL R14, R15, 0.78539818525314331055, !P0 ;  /* 0x3f490fdb0f0e9808 */ /* 0x000fe20004000000 */
[----:B------:R-:W0:Y:S01]  /*3190*/  FCHK P1, R19, R5 ;  /* 0x0000000513007302 */ /* 0x000e220000020000 */
[----:B------:R-:W-:Y:S02]  /*31a0*/  FFMA R15, R19, R0, RZ ;  /* 0x00000000130f7223 */ /* 0x000fe400000000ff */
[----:B------:R-:W-:Y:S02]  /*31b0*/  @!P2 FSEL R14, RZ, 3.1415927410125732422, P0 ;  /* 0x40490fdbff0ea808 */ /* 0x000fe40000000000 */
        /* <DEDUP_REMOVED lines=8> */
[----:B------:R-:W-:Y:S05]  /*3240*/  CALL.REL.NOINC `($__internal_18_$__cuda_sm3x_div_rn_ftz_f32_slowpath) ;  /* 0x00000008000c7944 */ /* 0x000fea0003c00000 */
.L_x_9003:
[----:B------:R-:W-:Y:S05]  /*3250*/  BSYNC.RECONVERGENT B2 ;  /* 0x0000000000027941 */ /* 0x000fea0003800200 */
.L_x_9002:
[----:B------:R-:W-:Y:S01]  /*3260*/  MOV R14, 0x3b33710b ;  /* 0x3b33710b000e7802 */ /* 0x000fe20000000f00 */
[----:B------:R-:W-:Y:S01]  /*3270*/  FMUL.FTZ R13, R0, R0 ;  /* 0x00000000000d7220 */ /* 0x000fe20000410000 */
[----:B------:R-:W-:Y:S01]  /*3280*/  SHF.L.U32 R20, R3, 0x10, RZ ;  /* 0x0000001003147819 */ /* 0x000fe200000006ff */
[----:B------:R-:W-:Y:S01]  /*3290*/  IMAD.MOV.U32 R15, RZ, RZ, 0x3f6ee581 ;  /* 0x3f6ee581ff0f7424 */ /* 0x000fe200078e00ff */
[----:B------:R-:W-:Y:S01]  /*32a0*/  ISETP.GE.AND P0, PT, R22, RZ, PT ;  /* 0x000000ff1600720c */ /* 0x000fe20003f06270 */
[----:B------:R-:W-:Y:S01]  /*32b0*/  FFMA.FTZ R14, R13, R14, -0.015681877732276916504 ;  /* 0xbc8077480d0e7423 */ /* 0x000fe2000001000e */
[----:B------:R-:W-:Y:S01]  /*32c0*/  FSETP.GT.FTZ.AND P3, PT, |R11|, |R20|, PT ;  /* 0x400000140b00720b */ /* 0x000fe20003f74200 */
[----:B------:R-:W-:Y:S01]  /*32d0*/  FADD.FTZ R19, |R20|, -RZ ;  /* 0x800000ff14137221 */ /* 0x000fe20000010200 */
[----:B------:R-:W-:Y:S01]  /*32e0*/  FSETP.NEU.FTZ.AND P2, PT, |R22|, |R11|, PT ;  /* 0x4000000b1600720b */ /* 0x000fe20003f5d200 */
[----:B------:R-:W-:Y:S01]  /*32f0*/  FFMA.FTZ R14, R13, R14, 0.042200751602649688721 ;  /* 0x3d2cdab20d0e7423 */ /* 0x000fe2000001000e */
[----:B------:R-:W-:Y:S01]  /*3300*/  FSETP.NEU.FTZ.AND P1, PT, R5, RZ, PT ;  /* 0x000000ff0500720b */ /* 0x000fe20003f3d000 */
[----:B------:R-:W-:Y:S01]  /*3310*/  BSSY.RECONVERGENT B2, `(.L_x_9004) ;  /* 0x0000022000027945 */ /* 0x000fe20003800200 */
[----:B------:R-:W-:Y:S01]  /*3320*/  FSEL R21, R4, R19, P3 ;  /* 0x0000001304157208 */ /* 0x000fe20001800000 */
[----:B------:R-:W-:Y:S01]  /*3330*/  FFMA.FTZ R14, R13, R14, -0.074792981147766113281 ;  /* 0xbd992d100d0e7423 */ /* 0x000fe2000001000e */
[----:B------:R-:W-:-:S02]  /*3340*/  FSEL R19, R19, R4, P3 ;  /* 0x0000000413137208 */ /* 0x000fc40001800000 */
[----:B------:R-:W0:Y:S01]  /*3350*/  MUFU.RCP R16, R21 ;  /* 0x0000001500107308 */ /* 0x000e220000001000 */
[----:B------:R-:W-:Y:S01]  /*3360*/  FFMA.FTZ R14, R13, R14, 0.10640415549278259277 ;  /* 0x3dd9ea6c0d0e7423 */ /* 0x000fe2000001000e */
[----:B------:R-:W-:-:S03]  /*3370*/  PRMT R3, R3, 0x7632, R3 ;  /* 0x0000763203037816 */ /* 0x000fc60000000003 */
[----:B------:R-:W-:-:S04]  /*3380*/  FFMA.FTZ R14, R13, R14, -0.14207722246646881104 ;  /* 0xbe117cb10d0e7423 */ /* 0x000fc8000001000e */
[----:B------:R-:W-:-:S04]  /*3390*/  FFMA.FTZ R14, R13, R14, 0.19993925094604492188 ;  /* 0x3e4cbce00d0e7423 */ /* 0x000fc8000001000e */
[----:B------:R-:W-:-:S04]  /*33a0*/  FFMA.FTZ R14, R13, R14, -0.33333197236061096191 ;  /* 0xbeaaaa7d0d0e7423 */ /* 0x000fc8000001000e */
[----:B------:R-:W-:Y:S01]  /*33b0*/  FMUL.FTZ R13, R13, R14 ;  /* 0x0000000e0d0d7220 */ /* 0x000fe20000410000 */
[----:B0-----:R-:W-:-:S03]  /*33c0*/  FFMA R5, -R21, R16, 1 ;  /* 0x3f80000015057423 */ /* 0x001fc60000000110 */
[----:B------:R-:W-:-:S04]  /*33d0*/  FFMA.FTZ R0, R13, R0, R0 ;  /* 0x000000000d007223 */ /* 0x000fc80000010000 */
[C---:B------:R-:W-:Y:S01]  /*33e0*/  FFMA.FTZ R13, R15.reuse, 1.6832555532455444336, -R0 ;  /* 0x3fd774eb0f0d7823 */ /* 0x040fe20000010800 */
[----:B------:R-:W-:-:S04]  /*33f0*/  FSEL R15, R15, 1.8663789033889770508, P4 ;  /* 0x3feee5810f0f7808 */ /* 0x000fc80002000000 */
[----:B------:R-:W-:Y:S01]  /*3400*/  FSEL R14, R13, R0, P4 ;  /* 0x000000000d0e7208 */ /* 0x000fe20002000000 */
[----:B------:R-:W-:Y:S02]  /*3410*/  HFMA2 R13, -RZ, RZ, 2.04296875, -15.78125 ;  /* 0x4016cbe4ff0d7431 */ /* 0x000fe400000001ff */
[----:B------:R-:W-:-:S04]  /*3420*/  @!P4 FADD.FTZ R0, -R0, -RZ ;  /* 0x800000ff0000c221 */ /* 0x000fc80000010100 */
[----:B------:R-:W-:Y:S01]  /*3430*/  @!P0 FFMA.FTZ R14, R15, 1.6832555532455444336, R0 ;  /* 0x3fd774eb0f0e8823 */ /* 0x000fe20000010000 */
[----:B------:R-:W-:Y:S01]  /*3440*/  FFMA R0, R16, R5, R16 ;  /* 0x0000000510007223 */ /* 0x000fe20000000010 */
[----:B------:R-:W-:Y:S01]  /*3450*/  FADD.FTZ R5, |R11|, |R22| ;  /* 0x400000160b057221 */ /* 0x000fe20000010200 */
[----:B------:R-:W-:Y:S02]  /*3460*/  @!P2 FSEL R14, R13, 0.78539818525314331055, !P0 ;  /* 0x3f490fdb0d0ea808 */ /* 0x000fe40004000000 */
[----:B------:R-:W-:Y:S01]  /*3470*/  FFMA R13, R19, R0, RZ ;  /* 0x00000000130d7223 */ /* 0x000fe200000000ff */
[----:B------:R-:W-:Y:S01]  /*3480*/  @!P1 FSEL R14, RZ, 3.1415927410125732422, P0 ;  /* 0x40490fdbff0e9808 */ /* 0x000fe20000000000 */
[----:B------:R-:W0:Y:S01]  /*3490*/  FCHK P1, R19, R21 ;  /* 0x0000001513007302 */ /* 0x000e220000020000 */
        /* <DEDUP_REMOVED lines=9> */
.L_x_9005:
[----:B------:R-:W-:Y:S05]  /*3530*/  BSYNC.RECONVERGENT B2 ;  /* 0x0000000000027941 */ /* 0x000fea0003800200 */
.L_x_9004:
[----:B------:R-:W-:Y:S01]  /*3540*/  MOV R14, 0x3b33710b ;  /* 0x3b33710b000e7802 */ /* 0x000fe20000000f00 */
[----:B------:R-:W-:Y:S01]  /*3550*/  FMUL.FTZ R13, R0, R0 ;  /* 0x00000000000d7220 */ /* 0x000fe20000410000 */
[----:B------:R-:W-:Y:S02]  /*3560*/  IMAD.U32 R22, R3, 0x10000, RZ ;  /* 0x0001000003167824 */ /* 0x000fe400078e00ff */
[----:B------:R-:W-:Y:S01]  /*3570*/  HFMA2 R15, -RZ, RZ, 1.857421875, -1409 ;  /* 0x3f6ee581ff0f7431 */ /* 0x000fe200000001ff */
[----:B------:R-:W-:Y:S01]  /*3580*/  ISETP.GE.AND P0, PT, R20, RZ, PT ;  /* 0x000000ff1400720c */ /* 0x000fe20003f06270 */
[----:B------:R-:W-:Y:S01]  /*3590*/  FFMA.FTZ R14, R13, R14, -0.015681877732276916504 ;  /* 0xbc8077480d0e7423 */ /* 0x000fe2000001000e */
[----:B------:R-:W-:Y:S01]  /*35a0*/  FADD.FTZ R19, |R22|, -RZ ;  /* 0x800000ff16137221 */ /* 0x000fe20000010200 */
[----:B------:R-:W-:Y:S01]  /*35b0*/  FSETP.GT.FTZ.AND P2, PT, |R11|, |R22|, PT ;  /* 0x400000160b00720b */ /* 0x000fe20003f54200 */
[----:B------:R-:W-:Y:S01]  /*35c0*/  BSSY.RECONVERGENT B2, `(.L_x_9006) ;  /* 0x0000024000027945 */ /* 0x000fe20003800200 */
[----:B------:R-:W-:Y:S01]  /*35d0*/  FFMA.FTZ R14, R13, R14, 0.042200751602649688721 ;  /* 0x3d2cdab20d0e7423 */ /* 0x000fe2000001000e */
[----:B------:R-:W-:-:S02]  /*35e0*/  FSETP.NEU.FTZ.AND P1, PT, |R20|, |R11|, PT ;  /* 0x4000000b1400720b */ /* 0x000fc40003f3d200 */
[----:B------:R-:W-:Y:S01]  /*35f0*/  FSEL R3, R4, R19, P2 ;  /* 0x0000001304037208 */ /* 0x000fe20001000000 */
[----:B------:R-:W-:Y:S01]  /*3600*/  FFMA.FTZ R14, R13, R14, -0.074792981147766113281 ;  /* 0xbd992d100d0e7423 */ /* 0x000fe2000001000e */
[----:B------:R-:W-:Y:S01]  /*3610*/  FSEL R19, R19, R4, P2 ;  /* 0x0000000413137208 */ /* 0x000fe20001000000 */
[----:B------:R-:W-:Y:S01]  /*3620*/  FADD.FTZ R4, |R11|, |R20| ;  /* 0x400000140b047221 */ /* 0x000fe20000010200 */
        /* <DEDUP_REMOVED lines=14> */
[----:B------:R-:W-:Y:S01]  /*3710*/  MOV R0, 0x4016cbe4 ;  /* 0x4016cbe400007802 */ /* 0x000fe20000000f00 */
[----:B------:R-:W-:-:S03]  /*3720*/  FFMA R16, R16, R13, R16 ;  /* 0x0000000d10107223 */ /* 0x000fc60000000010 */
[----:B------:R-:W-:Y:S01]  /*3730*/  @!P1 FSEL R14, R0, 0.78539818525314331055, !P0 ;  /* 0x3f490fdb000e9808 */ /* 0x000fe20004000000 */
[----:B------:R-:W0:Y:S01]  /*3740*/  FCHK P1, R19, R3 ;  /* 0x0000000313007302 */ /* 0x000e220000020000 */
[----:B------:R-:W-:-:S03]  /*3750*/  FFMA R15, R19, R16, RZ ;  /* 0x00000010130f7223 */ /* 0x000fc600000000ff */
        /* <DEDUP_REMOVED lines=10> */
.L_x_9007:
[----:B------:R-:W-:Y:S05]  /*3800*/  BSYNC.RECONVERGENT B2 ;  /* 0x0000000000027941 */ /* 0x000fea0003800200 */
.L_x_9006:
        /* <DEDUP_REMOVED lines=9> */
[----:B------:R-:W-:-:S02]  /*38a0*/  F2FP.BF16.F32.PACK_AB R9, R9, R10 ;  /* 0x0000000a0909723e */ /* 0x000fc400000010ff */
[----:B------:R-:W-:Y:S01]  /*38b0*/  FSEL R3, R17, 1.8663789033889770508, P2 ;  /* 0x3feee58111037808 */ /* 0x000fe20001000000 */
[----:B------:R-:W-:Y:S01]  /*38c0*/  FFMA.FTZ R14, R13, R14, -0.074792981147766113281 ;  /* 0xbd992d100d0e7423 */ /* 0x000fe2000001000e */
[----:B------:R-:W-:Y:S02]  /*38d0*/  F2FP.BF16.F32.PACK_AB R7, R7, R8 ;  /* 0x000000080707723e */ /* 0x000fe400000010ff */
        /* <DEDUP_REMOVED lines=12> */
[----:B------:R-:W-:-:S04]  /*39a0*/  MOV R0, 0x4016cbe4 ;  /* 0x4016cbe400007802 */ /* 0x000fc80000000f00 */
[----:B------:R-:W-:Y:S02]  /*39b0*/  @!P3 FSEL R16, R0, 0.78539818525314331055, !P0 ;  /* 0x3f490fdb0010b808 */ /* 0x000fe40004000000 */
[----:B------:R-:W-:Y:S01]  /*39c0*/  @!P1 FSEL R16, RZ, 3.1415927410125732422, P0 ;  /* 0x40490fdbff109808 */ /* 0x000fe20000000000 */
[----:B0-----:R-:W-:Y:S01]  /*39d0*/  IMAD.WIDE.U32 R14, R12, 0x2, R14 ;  /* 0x000000020c0e7825 */ /* 0x001fe200078e000e */
[----:B------:R-:W-:Y:S02]  /*39e0*/  FSETP.NAN.FTZ.AND P0, PT, |R22|, |R22|, PT ;  /* 0x400000161600720b */ /* 0x000fe40003f18200 */
[----:B------:R-:W-:Y:S01]  /*39f0*/  LOP3.LUT R11, R16, 0x80000000, R11, 0xb8, !PT ;  /* 0x80000000100b7812 */ /* 0x000fe200078eb80b */
[----:B------:R-:W-:-:S03]  /*3a00*/  IMAD.WIDE.U32 R14, R2, 0x4, R14 ;  /* 0x00000004020e7825 */ /* 0x000fc600078e000e */
[----:B------:R-:W-:-:S04]  /*3a10*/  FSEL R11, R22, R11, P0 ;  /* 0x0000000b160b7208 */ /* 0x000fc80000000000 */
[----:B------:R-:W-:Y:S01]  /*3a20*/  F2FP.BF16.F32.PACK_AB R11, R11, R4 ;  /* 0x000000040b0b723e */ /* 0x000fe200000010ff */
[----:B------:R-:W-:Y:S04]  /*3a30*/  STG.E desc[UR4][R14.64], R9 ;  /* 0x000000090e007986 */ /* 0x000fe8000c101904 */
[----:B------:R-:W-:Y:S04]  /*3a40*/  STG.E desc[UR4][R14.64+0x200], R7 ;  /* 0x000200070e007986 */ /* 0x000fe8000c101904 */
[----:B------:R-:W-:Y:S04]  /*3a50*/  STG.E desc[UR4][R14.64+0x400], R5 ;  /* 0x000400050e007986 */ /* 0x000fe8000c101904 */
[----:B------:R-:W-:Y:S01]  /*3a60*/  STG.E desc[UR4][R14.64+0x600], R11 ;  /* 0x0006000b0e007986 */ /* 0x000fe2000c101904 */
[----:B------:R-:W-:Y:S05]  /*3a70*/  EXIT ;  /* 0x000000000000794d */ /* 0x000fea0003800000 */
        .weak           $__internal_18_$__cuda_sm3x_div_rn_ftz_f32_slowpath
        .type           $__internal_18_$__cuda_sm3x_div_rn_ftz_f32_slowpath,@function
        .size           $__internal_18_$__cuda_sm3x_div_rn_ftz_f32_slowpath,(.L_x_17840 - $__internal_18_$__cuda_sm3x_div_rn_ftz_f32_slowpath)
$__internal_18_$__cuda_sm3x_div_rn_ftz_f32_slowpath:
        /* <DEDUP_REMOVED lines=35> */
.L_x_9010:
[----:B------:R-:W-:Y:S05]  /*3cb0*/  BSYNC.RELIABLE B1 ;  /* 0x0000000000017941 */ /* 0x000fea0003800100 */
.L_x_9009:
        /* <DEDUP_REMOVED lines=27> */
.L_x_9016:
[----:B------:R-:W-:-:S07]  /*3e70*/  LEA R0, R13, R0, 0x17 ;  /* 0x000000000d007211 */ /* 0x000fce00078eb8ff */
.L_x_9017:
[----:B------:R-:W-:Y:S05]  /*3e80*/  BSYNC.RECONVERGENT B1 ;  /* 0x0000000000017941 */ /* 0x000fea0003800200 */
.L_x_9015:
[----:B------:R-:W-:Y:S05]  /*3e90*/  BRA `(.L_x_9018) ;  /* 0x0000000000207947 */ /* 0x000fea0003800000 */
.L_x_9014:
[----:B------:R-:W-:-:S04]  /*3ea0*/  LOP3.LUT R19, R18, 0x80000000, R19, 0x48, !PT ;  /* 0x8000000012137812 */ /* 0x000fc800078e4813 */
[----:B------:R-:W-:Y:S01]  /*3eb0*/  LOP3.LUT R0, R19, 0x7f800000, RZ, 0xfc, !PT ;  /* 0x7f80000013007812 */ /* 0x000fe200078efcff */
[----:B------:R-:W-:Y:S06]  /*3ec0*/  BRA `(.L_x_9018) ;  /* 0x0000000000147947 */ /* 0x000fec0003800000 */
.L_x_9013:
[----:B------:R-:W-:Y:S01]  /*3ed0*/  LOP3.LUT R0, R18, 0x80000000, R19, 0x48, !PT ;  /* 0x8000000012007812 */ /* 0x000fe200078e4813 */
[----:B------:R-:W-:Y:S06]  /*3ee0*/  BRA `(.L_x_9018) ;  /* 0x00000000000c7947 */ /* 0x000fec0003800000 */
.L_x_9012:
[----:B------:R-:W0:Y:S01]  /*3ef0*/  MUFU.RSQ R0, -QNAN ;  /* 0xffc0000000007908 */ /* 0x000e220000001400 */
[----:B------:R-:W-:Y:S05]  /*3f00*/  BRA `(.L_x_9018) ;  /* 0x0000000000047947 */ /* 0x000fea0003800000 */
.L_x_9011:
[----:B------:R-:W-:-:S07]  /*3f10*/  FADD.FTZ R0, R19, R18 ;  /* 0x0000001213007221 */ /* 0x000fce0000010000 */
.L_x_9018:
[----:B------:R-:W-:Y:S05]  /*3f20*/  BSYNC.RECONVERGENT B0 ;  /* 0x0000000000007941 */ /* 0x000fea0003800200 */
.L_x_9008:
[----:B------:R-:W-:-:S04]  /*3f30*/  HFMA2 R15, -RZ, RZ, 0, 0 ;  /* 0x00000000ff0f7431 */ /* 0x000fc800000001ff */
[----:B0-----:R-:W-:Y:S05]  /*3f40*/  RET.REL.NODEC R14 `(_ZN2at6native29vectorized_elementwise_kernelILi2ENS0_13AUnaryFunctorIN3c108BFloat16ES4_S4_ZZZNS0_17atan2_kernel_cudaERNS_18TensorIteratorBaseEENKUlvE_clEvENKUlvE2_clEvEUlS4_S4_E_EESt5arrayIPcLm2EEEEviT0_T1_) ;  /* 0xffffffc00e2c7950 */ /* 0x001fea0003c3ffff */
.L_x_9019:
        /* <DEDUP_REMOVED lines=11> */
.L_x_17840:


//--------------------- .text._ZN2at6native29vectorized_elementwise_kernelILi4ENS0_13AUnaryFunctorIN3c108BFloat16ES4_S4_ZZZNS0_17atan2_kernel_cudaERNS_18TensorIteratorBaseEENKUlvE_clEvENKUlvE2_clEvEUlS4_S4_E_EESt5arrayIPcLm2EEEEviT0_T1_ --------------------------
	.section	.text._ZN2at6native29vectorized_elementwise_kernelILi4ENS0_13AUnaryFunctorIN3c108BFloat16ES4_S4_ZZZNS0_17atan2_kernel_cudaERNS_18TensorIteratorBaseEENKUlvE_clEvENKUlvE2_clEvEUlS4_S4_E_EESt5arrayIPcLm2EEEEviT0_T1_,"ax",@progbits
	.align	128
        .global         _ZN2at6native29vectorized_elementwise_kernelILi4ENS0_13AUnaryFunctorIN3c108BFloat16ES4_S4_ZZZNS0_17atan2_kernel_cudaERNS_18TensorIteratorBaseEENKUlvE_clEvENKUlvE2_clEvEUlS4_S4_E_EESt5arrayIPcLm2EEEEviT0_T1_
        .type           _ZN2at6native29vectorized_elementwise_kernelILi4ENS0_13AUnaryFunctorIN3c108BFloat16ES4_S4_ZZZNS0_17atan2_kernel_cudaERNS_18TensorIteratorBaseEENKUlvE_clEvENKUlvE2_clEvEUlS4_S4_E_EESt5arrayIPcLm2EEEEviT0_T1_,@function
        .size           _ZN2at6native29vectorized_elementwise_kernelILi4ENS0_13AUnaryFunctorIN3c108BFloat16ES4_S4_ZZZNS0_17atan2_kernel_cudaERNS_18TensorIteratorBaseEENKUlvE_clEvENKUlvE2_clEvEUlS4_S4_E_EESt5arrayIPcLm2EEEEviT0_T1_,(.L_x_17841 - _ZN2at6native29vectorized_elementwise_kernelILi4ENS0_13AUnaryFunctorIN3c108BFloat16ES4_S4_ZZZNS0_17atan2_kernel_cudaERNS_18TensorIteratorBaseEENKUlvE_clEvENKUlvE2_clEvEUlS4_S4_E_EESt5arrayIPcLm2EEEEviT0_T1_)
        .other          _ZN2at6native29vectorized_elementwise_kernelILi4ENS0_13AUnaryFunctorIN3c108BFloat16ES4_S4_ZZZNS0_17atan2_kernel_cudaERNS_18TensorIteratorBaseEENKUlvE_clEvENKUlvE2_clEvEUlS4_S4_E_EESt5arrayIPcLm2EEEEviT0_T1_,@"STO_CUDA_ENTRY STV_DEFAULT"
_ZN2at6native29vectorized_elementwise_kernelILi4ENS0_13AUnaryFunctorIN3c108BFloat16ES4_S4_ZZZNS0_17atan2_kernel_cudaERNS_18TensorIteratorBaseEENKUlvE_clEvENKUlvE2_clEvEUlS4_S4_E_EESt5arrayIPcLm2EEEEviT0_T1_:
.text._ZN2at6native29vectorized_elementwise_kernelILi4ENS0_13AUnaryFunctorIN3c108BFloat16ES4_S4_ZZZNS0_17atan2_kernel_cudaERNS_18TensorIteratorBaseEENKUlvE_clEvENKUlvE2_clEvEUlS4_S4_E_EESt5arrayIPcLm2EEEEviT0_T1_:
        /* <DEDUP_REMOVED lines=41> */
[----:B------:R-:W4:Y:S03]  /*0290*/  @!P0 LDC.64 R12, c[0x0][0x390] ;  /* 0x0000e400ff0c8b82 */ /* 0x000f260000000a00 */
[----:B------:R-:W-:-:S13]  /*02a0*/  ISETP.GE.U32.AND P6, PT, R0, R16, PT ;  /* 0x000000100000720c */ /* 0x000fda0003fc6070 */
[----:B------:R-:W2:Y:S01]  /*02b0*/  @!P6 LDC.64 R20, c[0x0][0x390] ;  /* 0x0000e400ff14eb82 */ /* 0x000ea20000000a00 */
[----:B---3--:R-:W-:Y:S01]  /*02c0*/  @!P4 IMAD.WIDE.U32 R28, R11, 0x2, R28 ;  /* 0x000000020b1cc825 */ /* 0x008fe200078e001c */
[----:B------:R-:W-:Y:S02]  /*02d0*/  PRMT R11, RZ, 0x7610, R11 ;  /* 0x00007610ff0b7816 */ /* 0x000fe4000000000b */
[----:B------:R-:W-:Y:S01]  /*02e0*/  @!P6 IADD3 R0, PT, PT, R2, R0, RZ ;  /* 0x000000000200e210 */ /* 0x000fe20007ffe0ff */
[----:B-1----:R-:W-:Y:S01]  /*02f0*/  @!P5 IMAD.WIDE.U32 R26, R25, 0x2, R26 ;  /* 0x00000002191ad825 */ /* 0x002fe200078e001a */
[----:B------:R-:W-:Y:S02]  /*0300*/  PRMT R25, RZ, 0x7610, R25 ;  /* 0x00007610ff197816 */ /* 0x000fe40000000019 */
[----:B------:R-:W-:Y:S01]  /*0310*/  PRMT R14, RZ, 0x7610, R14 ;  /* 0x00007610ff0e7816 */ /* 0x000fe2000000000e */
[----:B0-----:R-:W-:Y:S01]  /*0320*/  @!P2 IMAD.WIDE.U32 R4, R23, 0x2, R4 ;  /* 0x000000021704a825 */ /* 0x001fe200078e0004 */
[----:B------:R0:W5:Y:S01]  /*0330*/  @!P5 LDG.E.U16 R11, desc[UR4][R26.64] ;  /* 0x000000041a0bd981 */ /* 0x000162000c1e1500 */
[----:B------:R-:W-:-:S02]  /*0340*/  PRMT R23, RZ, 0x7610, R23 ;  /* 0x00007610ff177816 */ /* 0x000fc40000000017 */
[----:B----4-:R-:W-:Y:S01]  /*0350*/  @!P0 IMAD.WIDE.U32 R12, R9, 0x2, R12 ;  /* 0x00000002090c8825 */ /* 0x010fe200078e000c */
[----:B------:R-:W-:Y:S01]  /*0360*/  PRMT R9, RZ, 0x7610, R9 ;  /* 0x00007610ff097816 */ /* 0x000fe20000000009 */
[----:B------:R1:W5:Y:S02]  /*0370*/  @!P4 LDG.E.U16 R25, desc[UR4][R28.64] ;  /* 0x000000041c19c981 */ /* 0x000364000c1e1500 */
[----:B------:R-:W-:Y:S02]  /*0380*/  @!P3 IMAD.WIDE.U32 R18, R10, 0x2, R18 ;  /* 0x000000020a12b825 */ /* 0x000fe400078e0012 */
[----:B------:R1:W5:Y:S02]  /*0390*/  @!P2 LDG.E.U16 R23, desc[UR4][R4.64] ;  /* 0x000000040417a981 */ /* 0x000364000c1e1500 */
[----:B--2---:R-:W-:Y:S02]  /*03a0*/  @!P1 IMAD.WIDE.U32 R6, R17, 0x2, R6 ;  /* 0x0000000211069825 */ /* 0x004fe400078e0006 */
[----:B------:R1:W5:Y:S02]  /*03b0*/  @!P3 LDG.E.U16 R9, desc[UR4][R18.64] ;  /* 0x000000041209b981 */ /* 0x000364000c1e1500 */
[----:B0-----:R-:W-:Y:S01]  /*03c0*/  @!P6 IMAD.WIDE.U32 R26, R0, 0x2, R20 ;  /* 0x00000002001ae825 */ /* 0x001fe200078e0014 */
[----:B------:R-:W-:-:S04]  /*03d0*/  PRMT R21, RZ, 0x7610, R21 ;  /* 0x00007610ff157816 */ /* 0x000fc80000000015 */
[----:B------:R1:W5:Y:S04]  /*03e0*/  @!P6 LDG.E.U16 R14, desc[UR4][R26.64] ;  /* 0x000000041a0ee981 */ /* 0x000368000c1e1500 */
[----:B------:R1:W5:Y:S01]  /*03f0*/  @!P1 LDG.E.U16 R21, desc[UR4][R6.64] ;  /* 0x0000000406159981 */ /* 0x000362000c1e1500 */
[----:B------:R-:W-:-:S06]  /*0400*/  PRMT R20, RZ, 0x7610, R20 ;  /* 0x00007610ff147816 */ /* 0x000fcc0000000014 */
[----:B------:R1:W5:Y:S01]  /*0410*/  @!P0 LDG.E.U16 R20, desc[UR4][R12.64] ;  /* 0x000000040c148981 */ /* 0x000362000c1e1500 */
[----:B------:R-:W-:Y:S01]  /*0420*/  ISETP.GE.U32.AND P0, PT, R15, R16, PT ;  /* 0x000000100f00720c */ /* 0x000fe20003f06070 */
[----:B------:R-:W-:-:S12]  /*0430*/  BSSY.RECONVERGENT B2, `(.L_x_9021) ;  /* 0x0000033000027945 */ /* 0x000fd80003800200 */
[----:B-1----:R-:W-:Y:S05]  /*0440*/  @P0 BRA `(.L_x_9022) ;  /* 0x0000000000c40947 */ /* 0x002fea0003800000 */
        /* <DEDUP_REMOVED lines=18> */
[----:B------:R-:W-:Y:S05]  /*0570*/  CALL.REL.NOINC `($__internal_19_$__cuda_sm3x_div_rn_ftz_f32_slowpath) ;  /* 0x0000003400707944 */ /* 0x000fea0003c00000 */
[----:B------:R-:W-:-:S07]  /*0580*/  IMAD.MOV.U32 R4, RZ, RZ, R0 ;  /* 0x000000ffff047224 */ /* 0x000fce00078e0000 */
.L_x_9024:
[----:B------:R-:W-:Y:S05]  /*0590*/  BSYNC.RECONVERGENT B3 ;  /* 0x0000000000037941 */ /* 0x000fea0003800200 */
.L_x_9023:
        /* <DEDUP_REMOVED lines=28> */
.L_x_9022:
[----:B------:R-:W-:Y:S05]  /*0760*/  BSYNC.RECONVERGENT B2 ;  /* 0x0000000000027941 */ /* 0x000fea0003800200 */
.L_x_9021:
        /* <DEDUP_REMOVED lines=23> */
[----:B------:R-:W-:-:S07]  /*08e0*/  MOV R4, R0 ;  /* 0x0000000000047202 */ /* 0x000fce0000000f00 */
.L_x_9028:
[----:B------:R-:W-:Y:S05]  /*08f0*/  BSYNC.RECONVERGENT B3 ;  /* 0x0000000000037941 */ /* 0x000fea0003800200 */
.L_x_9027:
        /* <DEDUP_REMOVED lines=28> */
.L_x_9026:
[----:B------:R-:W-:Y:S05]  /*0ac0*/  BSYNC.RECONVERGENT B2 ;  /* 0x0000000000027941 */ /* 0x000fea0003800200 */
.L_x_9025:
        /* <DEDUP_REMOVED lines=22> */
[----:B------:R-:W-:Y:S05]  /*0c30*/  CALL.REL.NOINC `($__internal_19_$__cuda_sm3x_div_rn_ftz_f32_slowpath) ;  /* 0x0000002c00c07944 */ /* 0x000fea0003c00000 */
[----:B------:R-:W-:-:S07]  /*0c40*/  MOV R4, R0 ;  /* 0x0000000000047202 */ /* 0x000fce0000000f00 */
.L_x_9032:
[----:B------:R-:W-:Y:S05]  /*0c50*/  BSYNC.RECONVERGENT B3 ;  /* 0x0000000000037941 */ /* 0x000fea0003800200 */
.L_x_9031:
        /* <DEDUP_REMOVED lines=28> */
.L_x_9030:
[----:B------:R-:W-:Y:S05]  /*0e20*/  BSYNC.RECONVERGENT B2 ;  /* 0x0000000000027941 */ /* 0x000fea0003800200 */
.L_x_9029:
        /* <DEDUP_REMOVED lines=24> */
.L_x_9036:
[----:B------:R-:W-:Y:S05]  /*0fb0*/  BSYNC.RECONVERGENT B3 ;  /* 0x0000000000037941 */ /* 0x000fea0003800200 */
.L_x_9035:
        /* <DEDUP_REMOVED lines=28> */
.L_x_9034:
[----:B------:R-:W-:Y:S05]  /*1180*/  BSYNC.RECONVERGENT B2 ;  /* 0x0000000000027941 */ /* 0x000fea0003800200 */
.L_x_9033:
        /* <DEDUP_REMOVED lines=24> */
.L_x_9040:
[----:B------:R-:W-:Y:S05]  /*1310*/  BSYNC.RECONVERGENT B3 ;  /* 0x0000000000037941 */ /* 0x000fea0003800200 */
.L_x_9039:
        /* <DEDUP_REMOVED lines=28> */
.L_x_9038:
[----:B------:R-:W-:Y:S05]  /*14e0*/  BSYNC.RECONVERGENT B2 ;  /* 0x0000000000027941 */ /* 0x000fea0003800200 */
.L_x_9037:
        /* <DEDUP_REMOVED lines=24> */
.L_x_9044:
[----:B------:R-:W-:Y:S05]  /*1670*/  BSYNC.RECONVERGENT B3 ;  /* 0x0000000000037941 */ /* 0x000fea0003800200 */
.L_x_9043:
        /* <DEDUP_REMOVED lines=28> */
.L_x_9042:
[----:B------:R-:W-:Y:S05]  /*1840*/  BSYNC.RECONVERGENT B2 ;  /* 0x0000000000027941 */ /* 0x000fea0003800200 */
.L_x_9041:
        /* <DEDUP_REMOVED lines=24> */
.L_x_9048:
[----:B------:R-:W-:Y:S05]  /*19d0*/  BSYNC.RECONVERGENT B3 ;  /* 0x0000000000037941 */ /* 0x000fea0003800200 */
.L_x_9047:
        /* <DEDUP_REMOVED lines=28> */
.L_x_9046:
[----:B------:R-:W-:Y:S05]  /*1ba0*/  BSYNC.RECONVERGENT B2 ;  /* 0x0000000000027941 */ /* 0x000fea0003800200 */
.L_x_9045:
        /* <DEDUP_REMOVED lines=24> */
.L_x_9052:
[----:B------:R-:W-:Y:S05]  /*1d30*/  BSYNC.RECONVERGENT B3 ;  /* 0x0000000000037941 */ /* 0x000fea0003800200 */
.L_x_9051:
        /* <DEDUP_REMOVED lines=28> */
.L_x_9050:
[----:B------:R-:W-:Y:S05]  /*1f00*/  BSYNC.RECONVERGENT B2 ;  /* 0x0000000000027941 */ /* 0x000fea0003800200 */
.L_x_9049:
        /* <DEDUP_REMOVED lines=15> */
[----:B-----5:R0:W-:Y:S02]  /*2000*/  STG.E.U16 desc[UR4][R4.64], R11 ;  /* 0x0000000b04007986 */ /* 0x0201e4000c101504 */
.L_x_9055:
[----:B------:R-:W-:-:S13]  /*2010*/  ISETP.GE.U32.AND P0, PT, R15, R16, PT ;  /* 0x000000100f00720c */ /* 0x000fda0003f06070 */
[----:B------:R-:W-:Y:S05]  /*2020*/  @P0 BRA `(.L_x_9057) ;  /* 0x0000000000300947 */ /* 0x000fea0003800000 */
[----:B0-----:R-:W0:Y:S01]  /*2030*/  LDC.64 R4, c[0x0][0x388] ;  /* 0x0000e200ff047b82 */ /* 0x001e220000000a00 */
[----:B------:R-:W-:Y:S02]  /*2040*/  IADD3 R3, PT, PT, R2, R15, RZ ;  /* 0x0000000f02037210 */ /* 0x000fe40007ffe0ff */
[----:B------:R-:W-:-:S03]  /*2050*/  IADD3 R15, PT, PT, R15, 0x80, RZ ;  /* 0x000000800f0f7810 */ /* 0x000fc60007ffe0ff */
[----:B0-----:R-:W-:-:S05]  /*2060*/  IMAD.WIDE.U32 R4, R3, 0x2, R4 ;  /* 0x0000000203047825 */ /* 0x001fca00078e0004 */
[----:B------:R1:W-:Y:S02]  /*2070*/  STG.E.U16 desc[UR4][R4.64], R10 ;  /* 0x0000000a04007986 */ /* 0x0003e4000c101504 */
.L_x_9056:
[----:B------:R-:W-:-:S13]  /*2080*/  ISETP.GE.U32.AND P0, PT, R15, R16, PT ;  /* 0x000000100f00720c */ /* 0x000fda0003f06070 */
[----:B------:R-:W-:Y:S05]  /*2090*/  @P0 BRA `(.L_x_9058) ;  /* 0x0000000000300947 */ /* 0x000fea0003800000 */
[----:B01----:R-:W0:Y:S01]  /*20a0*/  LDC.64 R4, c[0x0][0x388] ;  /* 0x0000e200ff047b82 */ /* 0x003e220000000a00 */
[----:B------:R-:W-:Y:S01]  /*20b0*/  IMAD.IADD R3, R2, 0x1, R15 ;  /* 0x0000000102037824 */ /* 0x000fe200078e020f */
[----:B------:R-:W-:-:S03]  /*20c0*/  IADD3 R15, PT, PT, R15, 0x80, RZ ;  /* 0x000000800f0f7810 */ /* 0x000fc60007ffe0ff */
[----:B0-----:R-:W-:-:S05]  /*20d0*/  IMAD.WIDE.U32 R4, R3, 0x2, R4 ;  /* 0x0000000203047825 */ /* 0x001fca00078e0004 */
[----:B-----5:R1:W-:Y:S02]  /*20e0*/  STG.E.U16 desc[UR4][R4.64], R9 ;  /* 0x0000000904007986 */ /* 0x0203e4000c101504 */
.L_x_9057:
[----:B------:R-:W-:-:S13]  /*20f0*/  ISETP.GE.U32.AND P0, PT, R15, R16, PT ;  /* 0x000000100f00720c */ /* 0x000fda0003f06070 */
[----:B------:R-:W-:Y:S05]  /*2100*/  @P0 BRA `(.L_x_9059) ;  /* 0x0000000000340947 */ /* 0x000fea0003800000 */
[----:B01----:R-:W0:Y:S01]  /*2110*/  LDC.64 R4, c[0x0][0x388] ;  /* 0x0000e200ff047b82 */ /* 0x003e220000000a00 */
[----:B------:R-:W-:Y:S01]  /*2120*/  IADD3 R3, PT, PT, R2, R15, RZ ;  /* 0x0000000f02037210 */ /* 0x000fe20007ffe0ff */
[----:B------:R-:W-:-:S04]  /*2130*/  VIADD R15, R15, 0x80 ;  /* 0x000000800f0f7836 */ /* 0x000fc80000000000 */
[----:B0-----:R-:W-:-:S05]  /*2140*/  IMAD.WIDE.U32 R4, R3, 0x2, R4 ;  /* 0x0000000203047825 */ /* 0x001fca00078e0004 */
[----:B-----5:R2:W-:Y:S02]  /*2150*/  STG.E.U16 desc[UR4][R4.64], R8 ;  /* 0x0000000804007986 */ /* 0x0205e4000c101504 */
.L_x_9058:
[----:B------:R-:W-:-:S13]  /*2160*/  ISETP.GE.U32.AND P0, PT, R15, R16, PT ;  /* 0x000000100f00720c */ /* 0x000fda0003f06070 */
[----:B------:R-:W-:Y:S05]  /*2170*/  @P0 BREAK.RELIABLE B1 ;  /* 0x0000000000010942 */ /* 0x000fea0003800100 */
[----:B------:R-:W-:Y:S05]  /*2180*/  @P0 BRA `(.L_x_9060) ;  /* 0x0000000000300947 */ /* 0x000fea0003800000 */
[----:B012---:R-:W0:Y:S01]  /*2190*/  LDC.64 R4, c[0x0][0x388] ;  /* 0x0000e200ff047b82 */ /* 0x007e220000000a00 */
[----:B------:R-:W-:Y:S02]  /*21a0*/  IADD3 R3, PT, PT, R2, R15, RZ ;  /* 0x0000000f02037210 */ /* 0x000fe40007ffe0ff */
[----:B------:R-:W-:-:S03]  /*21b0*/  IADD3 R15, PT, PT, R15, 0x80, RZ ;  /* 0x000000800f0f7810 */ /* 0x000fc60007ffe0ff */
[----:B0-----:R-:W-:-:S05]  /*21c0*/  IMAD.WIDE.U32 R4, R3, 0x2, R4 ;  /* 0x0000000203047825 */ /* 0x001fca00078e0004 */
[----:B-----5:R2:W-:Y:S02]  /*21d0*/  STG.E.U16 desc[UR4][R4.64], R21 ;  /* 0x0000001504007986 */ /* 0x0205e4000c101504 */
.L_x_9059:
[----:B------:R-:W-:Y:S05]  /*21e0*/  BSYNC.RELIABLE B1 ;  /* 0x0000000000017941 */ /* 0x000fea0003800100 */
.L_x_9054:
[----:B------:R-:W-:-:S13]  /*21f0*/  ISETP.GE.U32.AND P0, PT, R15, R16, PT ;  /* 0x000000100f00720c */ /* 0x000fda0003f06070 */
[----:B012---:R-:W0:Y:S01]  /*2200*/  @!P0 LDC.64 R4, c[0x0][0x388] ;  /* 0x0000e200ff048b82 */ /* 0x007e220000000a00 */
[----:B------:R-:W-:Y:S01]  /*2210*/  @!P0 IMAD.IADD R3, R2, 0x1, R15 ;  /* 0x0000000102038824 */ /* 0x000fe200078e020f */
[----:B------:R-:W-:-:S03]  /*2220*/  @!P0 IADD3 R15, PT, PT, R15, 0x80, RZ ;  /* 0x000000800f0f8810 */ /* 0x000fc60007ffe0ff */
[----:B0-----:R-:W-:-:S05]  /*2230*/  @!P0 IMAD.WIDE.U32 R4, R3, 0x2, R4 ;  /* 0x0000000203048825 */ /* 0x001fca00078e0004 */
[----:B-----5:R3:W-:Y:S02]  /*2240*/  @!P0 STG.E.U16 desc[UR4][R4.64], R20 ;  /* 0x0000001404008986 */ /* 0x0207e4000c101504 */
.L_x_9060:
[----:B------:R-:W-:Y:S05]  /*2250*/  BSYNC.RECONVERGENT B0 ;  /* 0x0000000000007941 */ /* 0x000fea0003800200 */
.L_x_9053:
        /* <DEDUP_REMOVED lines=8> */
.L_x_9020:
        /* <DEDUP_REMOVED lines=8> */
[----:B------:R-:W-:Y:S01]  /*2360*/  BSSY.RECONVERGENT B2, `(.L_x_9061) ;  /* 0x0000013000027945 */ /* 0x000fe20003800200 */
[C---:B---3--:R-:W-:Y:S02]  /*2370*/  SHF.L.U32 R14, R8.reuse, 0x10, RZ ;  /* 0x00000010080e7819 */ /* 0x048fe400000006ff */
        /* <DEDUP_REMOVED lines=9> */
[----:B0-----:R-:W-:-:S04]  /*2410*/  FFMA R4, R0, R7, RZ ;  /* 0x0000000700047223 */ /* 0x001fc800000000ff */
[----:B------:R-:W-:-:S04]  /*2420*/  FFMA R5, -R15, R4, R0 ;  /* 0x000000040f057223 */ /* 0x000fc80000000100 */
[----:B------:R-:W-:Y:S01]  /*2430*/  FFMA R4, R7, R5, R4 ;  /* 0x0000000507047223 */ /* 0x000fe20000000004 */
[----:B--2---:R-:W-:Y:S06]  /*2440*/  @!P0 BRA `(.L_x_9062) ;  /* 0x0000000000108947 */ /* 0x004fec0003800000 */
[----:B------:R-:W-:Y:S02]  /*2450*/  MOV R19, R15 ;  /* 0x0000000f00137202 */ /* 0x000fe40000000f00 */
[----:B------:R-:W-:-:S07]  /*2460*/  MOV R4, 0x2480 ;  /* 0x0000248000047802 */ /* 0x000fce0000000f00 */
[----:B-----5:R-:W-:Y:S05]  /*2470*/  CALL.REL.NOINC `($__internal_19_$__cuda_sm3x_div_rn_ftz_f32_slowpath) ;  /* 0x0000001400b07944 */ /* 0x020fea0003c00000 */
[----:B------:R-:W-:-:S07]  /*2480*/  IMAD.MOV.U32 R4, RZ, RZ, R0 ;  /* 0x000000ffff047224 */ /* 0x000fce00078e0000 */
.L_x_9062:
[----:B------:R-:W-:Y:S05]  /*2490*/  BSYNC.RECONVERGENT B2 ;  /* 0x0000000000027941 */ /* 0x000fea0003800200 */
.L_x_9061:
[----:B------:R-:W-:Y:S02]  /*24a0*/  HFMA2 R5, -RZ, RZ, 0.89990234375, 10328 ;  /* 0x3b33710bff057431 */ /* 0x000fe400000001ff */
[----:B------:R-:W-:Y:S01]  /*24b0*/  FMUL.FTZ R0, R4, R4 ;  /* 0x0000000404007220 */ /* 0x000fe20000410000 */
[----:B------:R-:W-:Y:S01]  /*24c0*/  SHF.L.U32 R8, R8, 0x10, RZ ;  /* 0x0000001008087819 */ /* 0x000fe200000006ff */
[----:B------:R-:W-:Y:S01]  /*24d0*/  IMAD.MOV.U32 R7, RZ, RZ, 0x3f6ee581 ;  /* 0x3f6ee581ff077424 */ /* 0x000fe200078e00ff */
[----:B------:R-:W-:Y:S01]  /*24e0*/  ISETP.GE.AND P0, PT, R14, RZ, PT ;  /* 0x000000ff0e00720c */ /* 0x000fe20003f06270 */
[----:B------:R-:W-:Y:S01]  /*24f0*/  BSSY.RECONVERGENT B2, `(.L_x_9063) ;  /* 0x0000028000027945 */ /* 0x000fe20003800200 */
[C---:B------:R-:W-:Y:S01]  /*2500*/  FSETP.GT.FTZ.AND P3, PT, |R13|.reuse, |R8|, PT ;  /* 0x400000080d00720b */ /* 0x040fe20003f74200 */
[----:B------:R-:W-:Y:S01]  /*2510*/  FADD.FTZ R16, |R8|, -RZ ;  /* 0x800000ff08107221 */ /* 0x000fe20000010200 */
[----:B------:R-:W-:Y:S01]  /*2520*/  FSETP.NEU.FTZ.AND P1, PT, |R14|, |R13|, PT ;  /* 0x4000000d0e00720b */ /* 0x000fe20003f3d200 */
        /* <DEDUP_REMOVED lines=17> */
[----:B------:R-:W-:Y:S02]  /*2640*/  MOV R5, 0x4016cbe4 ;  /* 0x4016cbe400057802 */ /* 0x000fe40000000f00 */
[----:B------:R-:W-:Y:S01]  /*2650*/  FSETP.NEU.FTZ.AND P2, PT, R15, RZ, PT ;  /* 0x000000ff0f00720b */ /* 0x000fe20003f5d000 */
[----:B------:R-:W-:Y:S01]  /*2660*/  @!P0 FFMA.FTZ R6, R7, 1.6832555532455444336, R4 ;  /* 0x3fd774eb07068823 */ /* 0x000fe20000010004 */
[----:B------:R-:W-:Y:S01]  /*2670*/  @!P1 FSEL R6, R5, 0.78539818525314331055, !P0 ;  /* 0x3f490fdb05069808 */ /* 0x000fe20004000000 */
[----:B------:R-:W1:Y:S01]  /*2680*/  FCHK P1, R0, R20 ;  /* 0x0000001400007302 */ /* 0x000e620000020000 */
[----:B0-----:R-:W-:-:S04]  /*2690*/  FFMA R4, -R20, R17, 1 ;  /* 0x3f80000014047423 */ /* 0x001fc80000000111 */
[----:B------:R-:W-:-:S04]  /*26a0*/  FFMA R17, R17, R4, R17 ;  /* 0x0000000411117223 */ /* 0x000fc80000000011 */
[----:B------:R-:W-:Y:S01]  /*26b0*/  FFMA R4, R0, R17, RZ ;  /* 0x0000001100047223 */ /* 0x000fe200000000ff */
[----:B------:R-:W-:Y:S02]  /*26c0*/  @!P2 FSEL R6, RZ, 3.1415927410125732422, P0 ;  /* 0x40490fdbff06a808 */ /* 0x000fe40000000000 */
[----:B------:R-:W-:Y:S01]  /*26d0*/  FSETP.NAN.FTZ.AND P0, PT, |R14|, |R14|, PT ;  /* 0x4000000e0e00720b */ /* 0x000fe20003f18200 */
[----:B------:R-:W-:Y:S01]  /*26e0*/  FFMA R5, -R20, R4, R0 ;  /* 0x0000000414057223 */ /* 0x000fe20000000100 */
[----:B------:R-:W-:-:S03]  /*26f0*/  LOP3.LUT R15, R6, 0x80000000, R13, 0xb8, !PT ;  /* 0x80000000060f7812 */ /* 0x000fc600078eb80d */
[----:B------:R-:W-:Y:S01]  /*2700*/  FFMA R4, R17, R5, R4 ;  /* 0x0000000511047223 */ /* 0x000fe20000000004 */
[----:B------:R-:W-:Y:S01]  /*2710*/  FSEL R15, R14, R15, P0 ;  /* 0x0000000f0e0f7208 */ /* 0x000fe20000000000 */
[----:B-1----:R-:W-:Y:S06]  /*2720*/  @!P1 BRA `(.L_x_9064) ;  /* 0x0000000000109947 */ /* 0x002fec0003800000 */
[----:B------:R-:W-:Y:S02]  /*2730*/  MOV R19, R20 ;  /* 0x0000001400137202 */ /* 0x000fe40000000f00 */
[----:B------:R-:W-:-:S07]  /*2740*/  MOV R4, 0x2760 ;  /* 0x0000276000047802 */ /* 0x000fce0000000f00 */
[----:B-----5:R-:W-:Y:S05]  /*2750*/  CALL.REL.NOINC `($__internal_19_$__cuda_sm3x_div_rn_ftz_f32_slowpath) ;  /* 0x0000001000f87944 */ /* 0x020fea0003c00000 */
[----:B------:R-:W-:-:S07]  /*2760*/  IMAD.MOV.U32 R4, RZ, RZ, R0 ;  /* 0x000000ffff047224 */ /* 0x000fce00078e0000 */
.L_x_9064:
[----:B------:R-:W-:Y:S05]  /*2770*/  BSYNC.RECONVERGENT B2 ;  /* 0x0000000000027941 */ /* 0x000fea0003800200 */
.L_x_9063:
        /* <DEDUP_REMOVED lines=10> */
[----:B------:R-:W-:Y:S01]  /*2820*/  FFMA.FTZ R5, R0, R5, -0.015681877732276916504 ;  /* 0xbc80774800057423 */ /* 0x000fe20000010005 */
[----:B------:R-:W-:-:S02]  /*2830*/  FSETP.NEU.FTZ.AND P1, PT, R20, RZ, PT ;  /* 0x000000ff1400720b */ /* 0x000fc40003f3d000 */
[----:B------:R-:W-:Y:S01]  /*2840*/  FSEL R16, R3, R18, P2 ;  /* 0x0000001203107208 */ /* 0x000fe20001000000 */
[C---:B------:R-:W-:Y:S01]  /*2850*/  FFMA.FTZ R5, R0.reuse, R5, 0.042200751602649688721 ;  /* 0x3d2cdab200057423 */ /* 0x040fe20000010005 */
[----:B------:R-:W-:Y:S02]  /*2860*/  PRMT R22, R9, 0x7632, R22 ;  /* 0x0000763209167816 */ /* 0x000fe40000000016 */
[----:B------:R-:W0:Y:S01]  /*2870*/  MUFU.RCP R17, R16 ;  /* 0x0000001000117308 */ /* 0x000e220000001000 */
        /* <DEDUP_REMOVED lines=12> */
[----:B------:R-:W-:-:S03]  /*2940*/  MOV R5, 0x4016cbe4 ;  /* 0x4016cbe400057802 */ /* 0x000fc60000000f00 */
        /* <DEDUP_REMOVED lines=9> */
[----:B------:R-:W-:-:S03]  /*29e0*/  FSEL R8, R8, R5, P0 ;  /* 0x0000000508087208 */ /* 0x000fc60000000000 */
[----:B------:R-:W-:-:S04]  /*29f0*/  FFMA R7, -R16, R4, R0 ;  /* 0x0000000410077223 */ /* 0x000fc80000000100 */
[----:B------:R-:W-:Y:S01]  /*2a00*/  FFMA R4, R17, R7, R4 ;  /* 0x0000000711047223 */ /* 0x000fe20000000004 */
[----:B0-----:R-:W-:Y:S06]  /*2a10*/  @!P1 BRA `(.L_x_9066) ;  /* 0x0000000000109947 */ /* 0x001fec0003800000 */
[----:B------:R-:W-:Y:S02]  /*2a20*/  MOV R19, R16 ;  /* 0x0000001000137202 */ /* 0x000fe40000000f00 */
[----:B------:R-:W-:-:S07]  /*2a30*/  MOV R4, 0x2a50 ;  /* 0x00002a5000047802 */ /* 0x000fce0000000f00 */
[----:B-----5:R-:W-:Y:S05]  /*2a40*/  CALL.REL.NOINC `($__internal_19_$__cuda_sm3x_div_rn_ftz_f32_slowpath) ;  /* 0x00000010003c7944 */ /* 0x020fea0003c00000 */
[----:B------:R-:W-:-:S07]  /*2a50*/  IMAD.MOV.U32 R4, RZ, RZ, R0 ;  /* 0x000000ffff047224 */ /* 0x000fce00078e0000 */
.L_x_9066:
[----:B------:R-:W-:Y:S05]  /*2a60*/  BSYNC.RECONVERGENT B2 ;  /* 0x0000000000027941 */ /* 0x000fea0003800200 */
.L_x_9065:
        /* <DEDUP_REMOVED lines=43> */
[----:B-----5:R-:W-:Y:S05]  /*2d20*/  CALL.REL.NOINC `($__internal_19_$__cuda_sm3x_div_rn_ftz_f32_slowpath) ;  /* 0x0000000c00847944 */ /* 0x020fea0003c00000 */
[----:B------:R-:W-:-:S07]  /*2d30*/  IMAD.MOV.U32 R4, RZ, RZ, R0 ;  /* 0x000000ffff047224 */ /* 0x000fce00078e0000 */
.L_x_9068:
[----:B------:R-:W-:Y:S05]  /*2d40*/  BSYNC.RECONVERGENT B2 ;  /* 0x0000000000027941 */ /* 0x000fea0003800200 */
.L_x_9067:
[----:B------:R-:W-:Y:S02]  /*2d50*/  HFMA2 R5, -RZ, RZ, 0.89990234375, 10328 ;  /* 0x3b33710bff057431 */ /* 0x000fe400000001ff */
[----:B------:R-:W-:Y:S01]  /*2d60*/  FMUL.FTZ R0, R4, R4 ;  /* 0x0000000404007220 */ /* 0x000fe20000410000 */
[----:B-----5:R-:W-:Y:S01]  /*2d70*/  SHF.L.U32 R16, R10, 0x10, RZ ;  /* 0x000000100a107819 */ /* 0x020fe200000006ff */
[----:B------:R-:W-:Y:S01]  /*2d80*/  IMAD.MOV.U32 R7, RZ, RZ, 0x3f6ee581 ;  /* 0x3f6ee581ff077424 */ /* 0x000fe200078e00ff */
[----:B------:R-:W-:Y:S01]  /*2d90*/  ISETP.GE.AND P0, PT, R22, RZ, PT ;  /* 0x000000ff1600720c */ /* 0x000fe20003f06270 */
[----:B------:R-:W-:Y:S01]  /*2da0*/  BSSY.RECONVERGENT B2, `(.L_x_9069) ;  /* 0x0000029000027945 */ /* 0x000fe20003800200 */
[----:B------:R-:W-:Y:S01]  /*2db0*/  FSETP.GT.FTZ.AND P2, PT, |R13|, |R16|, PT ;  /* 0x400000100d00720b */ /* 0x000fe20003f54200 */
[----:B------:R-:W-:Y:S01]  /*2dc0*/  FADD.FTZ R18, |R16|, -RZ ;  /* 0x800000ff10127221 */ /* 0x000fe20000010200 */
[----:B------:R-:W-:Y:S01]  /*2dd0*/  FSETP.NEU.FTZ.AND P4, PT, |R22|, |R13|, PT ;  /* 0x4000000d1600720b */ /* 0x000fe20003f9d200 */
[C---:B------:R-:W-:Y:S01]  /*2de0*/  FFMA.FTZ R5, R0.reuse, R5, -0.015681877732276916504 ;  /* 0xbc80774800057423 */ /* 0x040fe20000010005 */
[----:B------:R-:W-:Y:S01]  /*2df0*/  FSETP.NEU.FTZ.AND P1, PT, R9, RZ, PT ;  /* 0x000000ff0900720b */ /* 0x000fe20003f3d000 */
[----:B------:R-:W-:Y:S01]  /*2e00*/  FADD.FTZ R9, |R13|, |R22| ;  /* 0x400000160d097221 */ /* 0x000fe20000010200 */
[----:B------:R-:W-:Y:S01]  /*2e10*/  FSEL R20, R3, R18, P2 ;  /* 0x0000001203147208 */ /* 0x000fe20001000000 */
[----:B------:R-:W-:Y:S01]  /*2e20*/  FFMA.FTZ R5, R0, R5, 0.042200751602649688721 ;  /* 0x3d2cdab200057423 */ /* 0x000fe20000010005 */
[----:B------:R-:W-:-:S02]  /*2e30*/  PRMT R10, R10, 0x7632, R10 ;  /* 0x000076320a0a7816 */ /* 0x000fc4000000000a */
        /* <DEDUP_REMOVED lines=29> */
[----:B------:R-:W-:Y:S05]  /*3010*/  CALL.REL.NOINC `($__internal_19_$__cuda_sm3x_div_rn_ftz_f32_slowpath) ;  /* 0x0000000800c87944 */ /* 0x000fea0003c00000 */
[----:B------:R-:W-:-:S07]  /*3020*/  IMAD.MOV.U32 R4, RZ, RZ, R0 ;  /* 0x000000ffff047224 */ /* 0x000fce00078e0000 */
.L_x_9070:
[----:B------:R-:W-:Y:S05]  /*3030*/  BSYNC.RECONVERGENT B2 ;  /* 0x0000000000027941 */ /* 0x000fea0003800200 */
.L_x_9069:
        /* <DEDUP_REMOVED lines=43> */
[----:B------:R-:W-:Y:S05]  /*32f0*/  CALL.REL.NOINC `($__internal_19_$__cuda_sm3x_div_rn_ftz_f32_slowpath) ;  /* 0x0000000800107944 */ /* 0x000fea0003c00000 */
[----:B------:R-:W-:-:S07]  /*3300*/  IMAD.MOV.U32 R4, RZ, RZ, R0 ;  /* 0x000000ffff047224 */ /* 0x000fce00078e0000 */
.L_x_9072:
[----:B------:R-:W-:Y:S05]  /*3310*/  BSYNC.RECONVERGENT B2 ;  /* 0x0000000000027941 */ /* 0x000fea0003800200 */
.L_x_9071:
        /* <DEDUP_REMOVED lines=46> */
.L_x_9074:
[----:B------:R-:W-:Y:S05]  /*3600*/  BSYNC.RECONVERGENT B2 ;  /* 0x0000000000027941 */ /* 0x000fea0003800200 */
.L_x_9073:
[----:B------:R-:W-:Y:S02]  /*3610*/  HFMA2 R5, -RZ, RZ, 0.89990234375, 10328 ;  /* 0x3b33710bff057431 */ /* 0x000fe400000001ff */
[----:B------:R-:W-:Y:S01]  /*3620*/  FMUL.FTZ R0, R4, R4 ;  /* 0x0000000404007220 */ /* 0x000fe20000410000 */
[----:B------:R-:W-:Y:S01]  /*3630*/  SHF.L.U32 R22, R11, 0x10, RZ ;  /* 0x000000100b167819 */ /* 0x000fe200000006ff */
[----:B------:R-:W-:Y:S01]  /*3640*/  IMAD.MOV.U32 R7, RZ, RZ, 0x3f6ee581 ;  /* 0x3f6ee581ff077424 */ /* 0x000fe200078e00ff */
[----:B------:R-:W-:Y:S01]  /*3650*/  ISETP.GE.AND P0, PT, R16, RZ, PT ;  /* 0x000000ff1000720c */ /* 0x000fe20003f06270 */
[----:B------:R-:W-:Y:S01]  /*3660*/  BSSY.RECONVERGENT B2, `(.L_x_9075) ;  /* 0x0000028000027945 */ /* 0x000fe20003800200 */
[----:B------:R-:W-:Y:S01]  /*3670*/  FSETP.GT.FTZ.AND P2, PT, |R13|, |R22|, PT ;  /* 0x400000160d00720b */ /* 0x000fe20003f54200 */
[----:B------:R-:W-:Y:S01]  /*3680*/  FADD.FTZ R18, |R22|, -RZ ;  /* 0x800000ff16127221 */ /* 0x000fe20000010200 */
[----:B------:R-:W-:Y:S01]  /*3690*/  FSETP.NEU.FTZ.AND P1, PT, |R16|, |R13|, PT ;  /* 0x4000000d1000720b */ /* 0x000fe20003f3d200 */
[----:B------:R-:W-:-:S03]  /*36a0*/  FFMA.FTZ R5, R0, R5, -0.015681877732276916504 ;  /* 0xbc80774800057423 */ /* 0x000fc60000010005 */
        /* <DEDUP_REMOVED lines=8> */
[----:B------:R-:W-:Y:S01]  /*3730*/  FMUL.FTZ R5, R0, R5 ;  /* 0x0000000500057220 */ /* 0x000fe20000410000 */
[----:B------:R-:W-:Y:S01]  /*3740*/  FSEL R0, R18, R3, P2 ;  /* 0x0000000312007208 */ /* 0x000fe20001000000 */
[----:B------:R-:W-:Y:S02]  /*3750*/  FADD.FTZ R3, |R13|, |R16| ;  /* 0x400000100d037221 */ /* 0x000fe40000010200 */
        /* <DEDUP_REMOVED lines=22> */
[----:B------:R-:W-:Y:S05]  /*38c0*/  CALL.REL.NOINC `($__internal_19_$__cuda_sm3x_div_rn_ftz_f32_slowpath) ;  /* 0x00000000009c7944 */ /* 0x000fea0003c00000 */
[----:B------:R-:W-:-:S07]  /*38d0*/  MOV R4, R0 ;  /* 0x0000000000047202 */ /* 0x000fce0000000f00 */
.L_x_9076:
[----:B------:R-:W-:Y:S05]  /*38e0*/  BSYNC.RECONVERGENT B2 ;  /* 0x0000000000027941 */ /* 0x000fea0003800200 */
.L_x_9075:
        /* <DEDUP_REMOVED lines=12> */
[----:B------:R-:W-:-:S03]  /*39b0*/  F2FP.BF16.F32.PACK_AB R9, R9, R14 ;  /* 0x0000000e0909723e */ /* 0x000fc600000010ff */
[----:B------:R-:W-:-:S04]  /*39c0*/  FFMA.FTZ R5, R0, R5, 0.10640415549278259277 ;  /* 0x3dd9ea6c00057423 */ /* 0x000fc80000010005 */
[----:B------:R-:W-:-:S04]  /*39d0*/  FFMA.FTZ R5, R0, R5, -0.14207722246646881104 ;  /* 0xbe117cb100057423 */ /* 0x000fc80000010005 */
[----:B------:R-:W-:-:S04]  /*39e0*/  FFMA.FTZ R5, R0, R5, 0.19993925094604492188 ;  /* 0x3e4cbce000057423 */ /* 0x000fc80000010005 */
[----:B------:R-:W-:-:S04]  /*39f0*/  FFMA.FTZ R5, R0, R5, -0.33333197236061096191 ;  /* 0xbeaaaa7d00057423 */ /* 0x000fc80000010005 */
[----:B------:R-:W-:-:S04]  /*3a00*/  FMUL.FTZ R5, R0, R5 ;  /* 0x0000000500057220 */ /* 0x000fc80000410000 */
[----:B------:R-:W-:Y:S02]  /*3a10*/  FFMA.FTZ R0, R5, R4, R4 ;  /* 0x0000000405007223 */ /* 0x000fe40000010004 */
[----:B------:R-:W0:Y:S02]  /*3a20*/  LDC.64 R4, c[0x0][0x388] ;  /* 0x0000e200ff047b82 */ /* 0x000e240000000a00 */
        /* <DEDUP_REMOVED lines=9> */
[----:B0-----:R-:W-:Y:S01]  /*3ac0*/  IMAD.WIDE.U32 R4, R2, 0x2, R4 ;  /* 0x0000000202047825 */ /* 0x001fe200078e0004 */
[----:B------:R-:W-:Y:S02]  /*3ad0*/  F2FP.BF16.F32.PACK_AB R2, R10, R21 ;  /* 0x000000150a02723e */ /* 0x000fe400000010ff */
[----:B------:R-:W-:Y:S01]  /*3ae0*/  FSEL R22, R22, R13, P0 ;  /* 0x0000000d16167208 */ /* 0x000fe20000000000 */
[----:B------:R-:W-:-:S03]  /*3af0*/  IMAD.WIDE.U32 R4, R12, 0x8, R4 ;  /* 0x000000080c047825 */ /* 0x000fc600078e0004 */
[----:B------:R-:W-:Y:S02]  /*3b00*/  F2FP.BF16.F32.PACK_AB R3, R22, R3 ;  /* 0x000000031603723e */ /* 0x000fe400000010ff */
[----:B------:R-:W-:Y:S04]  /*3b10*/  STG.E.64 desc[UR4][R4.64], R8 ;  /* 0x0000000804007986 */ /* 0x000fe8000c101b04 */
[----:B------:R-:W-:Y:S01]  /*3b20*/  STG.E.64 desc[UR4][R4.64+0x400], R2 ;  /* 0x0004000204007986 */ /* 0x000fe2000c101b04 */
[----:B------:R-:W-:Y:S05]  /*3b30*/  EXIT ;  /* 0x000000000000794d */ /* 0x000fea0003800000 */
        .weak           $__internal_19_$__cuda_sm3x_div_rn_ftz_f32_slowpath
        .type           $__internal_19_$__cuda_sm3x_div_rn_ftz_f32_slowpath,@function
        .size           $__internal_19_$__cuda_sm3x_div_rn_ftz_f32_slowpath,(.L_x_17841 - $__internal_19_$__cuda_sm3x_div_rn_ftz_f32_slowpath)
$__internal_19_$__cuda_sm3x_div_rn_ftz_f32_slowpath:
        /* <DEDUP_REMOVED lines=35> */
.L_x_9079:
[----:B------:R-:W-:Y:S05]  /*3d70*/  BSYNC.RELIABLE B1 ;  /* 0x0000000000017941 */ /* 0x000fea0003800100 */
.L_x_9078:
[----:B------:R-:W-:Y:S01]  /*3d80*/  IADD3 R6, PT, PT, R6, -0x7f, RZ ;  /* 0xffffff8106067810 */ /* 0x000fe20007ffe0ff */
[----:B------:R-:W-:Y:S01]  /*3d90*/  BSSY.RECONVERGENT B1, `(.L_x_9084) ;  /* 0x000001b000017945 */ /* 0x000fe20003800200 */
[----:B------:R-:W-:-:S03]  /*3da0*/  IADD3 R5, PT, PT, R5, -0x7f, RZ ;  /* 0xffffff8105057810 */ /* 0x000fc60007ffe0ff */
        /* <DEDUP_REMOVED lines=24> */
.L_x_9085:
[----:B------:R-:W-:-:S07]  /*3f30*/  LEA R0, R5, R0, 0x17 ;  /* 0x0000000005007211 */ /* 0x000fce00078eb8ff */
.L_x_9086:
[----:B------:R-:W-:Y:S05]  /*3f40*/  BSYNC.RECONVERGENT B1 ;  /* 0x0000000000017941 */ /* 0x000fea0003800200 */
.L_x_9084:
[----:B------:R-:W-:Y:S05]  /*3f50*/  BRA `(.L_x_9087) ;  /* 0x0000000000207947 */ /* 0x000fea0003800000 */
.L_x_9083:
[----:B------:R-:W-:-:S04]  /*3f60*/  LOP3.LUT R0, R19, 0x80000000, R0, 0x48, !PT ;  /* 0x8000000013007812 */ /* 0x000fc800078e4800 */
[----:B------:R-:W-:Y:S01]  /*3f70*/  LOP3.LUT R0, R0, 0x7f800000, RZ, 0xfc, !PT ;  /* 0x7f80000000007812 */ /* 0x000fe200078efcff */
[----:B------:R-:W-:Y:S06]  /*3f80*/  BRA `(.L_x_9087) ;  /* 0x0000000000147947 */ /* 0x000fec0003800000 */
.L_x_9082:
[----:B------:R-:W-:Y:S01]  /*3f90*/  LOP3.LUT R0, R19, 0x80000000, R0, 0x48, !PT ;  /* 0x8000000013007812 */ /* 0x000fe200078e4800 */
[----:B------:R-:W-:Y:S06]  /*3fa0*/  BRA `(.L_x_9087) ;  /* 0x00000000000c7947 */ /* 0x000fec0003800000 */
.L_x_9081:
[----:B------:R-:W0:Y:S01]  /*3fb0*/  MUFU.RSQ R0, -QNAN ;  /* 0xffc0000000007908 */ /* 0x000e220000001400 */
[----:B------:R-:W-:Y:S05]  /*3fc0*/  BRA `(.L_x_9087) ;  /* 0x0000000000047947 */ /* 0x000fea0003800000 */
.L_x_9080:
[----:B------:R-:W-:-:S07]  /*3fd0*/  FADD.FTZ R0, R0, R19 ;  /* 0x0000001300007221 */ /* 0x000fce0000010000 */
.L_x_9087:
[----:B------:R-:W-:Y:S05]  /*3fe0*/  BSYNC.RECONVERGENT B0 ;  /* 0x0000000000007941 */ /* 0x000fea0003800200 */
.L_x_9077:
[----:B------:R-:W-:-:S04]  /*3ff0*/  HFMA2 R5, -RZ, RZ, 0, 0 ;  /* 0x00000000ff057431 */ /* 0x000fc800000001ff */
[----:B0-----:R-:W-:Y:S05]  /*4000*/  RET.REL.NODEC R4 `(_ZN2at6native29vectorized_elementwise_kernelILi4ENS0_13AUnaryFunctorIN3c108BFloat16ES4_S4_ZZZNS0_17atan2_kernel_cudaERNS_18TensorIteratorBaseEENKUlvE_clEvENKUlvE2_clEvEUlS4_S4_E_EESt5arrayIPcLm2EEEEviT0_T1_) ;  /* 0xffffffbc04fc7950 */ /* 0x001fea0003c3ffff */
.L_x_9088:
        /* <DEDUP_REMOVED lines=15> */
.L_x_17841:


//--------------------- .text._ZN2at6native29vectorized_elementwise_kernelILi8ENS0_13AUnaryFunctorIN3c108BFloat16ES4_S4_ZZZNS0_17atan2_kernel_cudaERNS_18TensorIteratorBaseEENKUlvE_clEvENKUlvE2_clEvEUlS4_S4_E_EESt5arrayIPcLm2EEEEviT0_T1_ --------------------------
	.section	.text._ZN2at6native29vectorized_elementwise_kernelILi8ENS0_13AUnaryFunctorIN3c108BFloat16ES4_S4_ZZZNS0_17atan2_kernel_cudaERNS_18TensorIteratorBaseEENKUlvE_clEvENKUlvE2_clEvEUlS4_S4_E_EESt5arrayIPcLm2EEEEviT0_T1_,"ax",@progbits
	.align	128
        .global         _ZN2at6native29vectorized_elementwise_kernelILi8ENS0_13AUnaryFunctorIN3c108BFloat16ES4_S4_ZZZNS0_17atan2_kernel_cudaERNS_18TensorIteratorBaseEENKUlvE_clEvENKUlvE2_clEvEUlS4_S4_E_EESt5arrayIPcLm2EEEEviT0_T1_
        .type           _ZN2at6native29vectorized_elementwise_kernelILi8ENS0_13AUnaryFunctorIN3c108BFloat16ES4_S4_ZZZNS0_17atan2_kernel_cudaERNS_18TensorIteratorBaseEENKUlvE_clEvENKUlvE2_clEvEUlS4_S4_E_EESt5arrayIPcLm2EEEEviT0_T1_,@function
        .size           _ZN2at6native29vectorized_elementwise_kernelILi8ENS0_13AUnaryFunctorIN3c108BFloat16ES4_S4_ZZZNS0_17atan2_kernel_cudaERNS_18TensorIteratorBaseEENKUlvE_clEvENKUlvE2_clEvEUlS4_S4_E_EESt5arrayIPcLm2EEEEviT0_T1_,(.L_x_17842 - _ZN2at6native29vectorized_elementwise_kernelILi8ENS0_13AUnaryFunctorIN3c108BFloat16ES4_S4_ZZZNS0_17atan2_kernel_cudaERNS_18TensorIteratorBaseEENKUlvE_clEvENKUlvE2_clEvEUlS4_S4_E_EESt5arrayIPcLm2EEEEviT0_T1_)
        .other          _ZN2at6native29vectorized_elementwise_kernelILi8ENS0_13AUnaryFunctorIN3c108BFloat16ES4_S4_ZZZNS0_17atan2_kernel_cudaERNS_18TensorIteratorBaseEENKUlvE_clEvENKUlvE2_clEvEUlS4_S4_E_EESt5arrayIPcLm2EEEEviT0_T1_,@"STO_CUDA_ENTRY STV_DEFAULT"
_ZN2at6native29vectorized_elementwise_kernelILi8ENS0_13AUnaryFunctorIN3c108BFloat16ES4_S4_ZZZNS0_17atan2_kernel_cudaERNS_18TensorIteratorBaseEENKUlvE_clEvENKUlvE2_clEvEUlS4_S4_E_EESt5arrayIPcLm2EEEEviT0_T1_:
.text._ZN2at6native29vectorized_elementwise_kernelILi8ENS0_13AUnaryFunctorIN3c108BFloat16ES4_S4_ZZZNS0_17atan2_kernel_cudaERNS_18TensorIteratorBaseEENKUlvE_clEvENKUlvE2_clEvEUlS4_S4_E_EESt5arrayIPcLm2EEEEviT0_T1_:
        /* <DEDUP_REMOVED lines=41> */
[----:B---3--:R-:W-:Y:S01]  /*0290*/  @!P4 IMAD.WIDE.U32 R24, R14, 0x2, R24 ;  /* 0x000000020e18c825 */ /* 0x008fe200078e0018 */
[----:B------:R-:W-:Y:S01]  /*02a0*/  PRMT R22, RZ, 0x7610, R22 ;  /* 0x00007610ff167816 */ /* 0x000fe20000000016 */
[----:B------:R-:W3:Y:S01]  /*02b0*/  @!P0 LDC.64 R8, c[0x0][0x390] ;  /* 0x0000e400ff088b82 */ /* 0x000ee20000000a00 */
[----:B------:R-:W-:Y:S01]  /*02c0*/  ISETP.GE.U32.AND P6, PT, R27, R18, PT ;  /* 0x000000121b00720c */ /* 0x000fe20003fc6070 */
[----:B-1----:R-:W-:Y:S01]  /*02d0*/  @!P5 IMAD.WIDE.U32 R16, R20, 0x2, R16 ;  /* 0x000000021410d825 */ /* 0x002fe200078e0010 */
[----:B------:R-:W-:Y:S02]  /*02e0*/  PRMT R14, RZ, 0x7610, R14 ;  /* 0x00007610ff0e7816 */ /* 0x000fe4000000000e */
[----:B------:R-:W-:Y:S01]  /*02f0*/  PRMT R26, RZ, 0x7610, R26 ;  /* 0x00007610ff1a7816 */ /* 0x000fe2000000001a */
[----:B----4-:R-:W-:Y:S01]  /*0300*/  @!P3 IMAD.WIDE.U32 R12, R29, 0x2, R12 ;  /* 0x000000021d0cb825 */ /* 0x010fe200078e000c */
[----:B------:R-:W5:Y:S03]  /*0310*/  @!P4 LDG.E.U16 R22, desc[UR4][R24.64] ;  /* 0x000000041816c981 */ /* 0x000f66000c1e1500 */
[----:B--2---:R-:W-:Y:S01]  /*0320*/  @!P1 IMAD.WIDE.U32 R6, R21, 0x2, R6 ;  /* 0x0000000215069825 */ /* 0x004fe200078e0006 */
[----:B------:R1:W5:Y:S03]  /*0330*/  @!P5 LDG.E.U16 R14, desc[UR4][R16.64] ;  /* 0x00000004100ed981 */ /* 0x000366000c1e1500 */
[----:B------:R-:W2:Y:S01]  /*0340*/  @!P6 LDC.64 R10, c[0x0][0x390] ;  /* 0x0000e400ff0aeb82 */ /* 0x000ea20000000a00 */
[----:B------:R-:W-:Y:S01]  /*0350*/  @!P6 IADD3 R27, PT, PT, R2, R27, RZ ;  /* 0x0000001b021be210 */ /* 0x000fe20007ffe0ff */
[----:B0-----:R-:W-:Y:S01]  /*0360*/  @!P2 IMAD.WIDE.U32 R4, R23, 0x2, R4 ;  /* 0x000000021704a825 */ /* 0x001fe200078e0004 */
[----:B------:R-:W-:-:S02]  /*0370*/  PRMT R21, RZ, 0x7610, R21 ;  /* 0x00007610ff157816 */ /* 0x000fc40000000015 */
[----:B-1----:R-:W-:Y:S02]  /*0380*/  PRMT R17, RZ, 0x7610, R17 ;  /* 0x00007610ff117816 */ /* 0x002fe40000000011 */
[----:B------:R0:W5:Y:S04]  /*0390*/  @!P2 LDG.E.U16 R26, desc[UR4][R4.64] ;  /* 0x00000004041aa981 */ /* 0x000168000c1e1500 */
[----:B------:R0:W5:Y:S01]  /*03a0*/  @!P1 LDG.E.U16 R21, desc[UR4][R6.64] ;  /* 0x0000000406159981 */ /* 0x000162000c1e1500 */
[----:B--2---:R-:W-:Y:S01]  /*03b0*/  @!P6 IMAD.WIDE.U32 R28, R27, 0x2, R10 ;  /* 0x000000021b1ce825 */ /* 0x004fe200078e000a */
[----:B------:R-:W-:-:S04]  /*03c0*/  PRMT R10, RZ, 0x7610, R10 ;  /* 0x00007610ff0a7816 */ /* 0x000fc8000000000a */
[----:B------:R0:W5:Y:S04]  /*03d0*/  @!P6 LDG.E.U16 R17, desc[UR4][R28.64] ;  /* 0x000000041c11e981 */ /* 0x000168000c1e1500 */
[----:B------:R0:W5:Y:S01]  /*03e0*/  @!P3 LDG.E.U16 R10, desc[UR4][R12.64] ;  /* 0x000000040c0ab981 */ /* 0x000162000c1e1500 */
[----:B------:R-:W-:Y:S01]  /*03f0*/  PRMT R20, RZ, 0x7610, R20 ;  /* 0x00007610ff147816 */ /* 0x000fe20000000014 */
[----:B---3--:R-:W-:-:S05]  /*0400*/  @!P0 IMAD.WIDE.U32 R8, R15, 0x2, R8 ;  /* 0x000000020f088825 */ /* 0x008fca00078e0008 */
[----:B------:R0:W5:Y:S01]  /*0410*/  @!P0 LDG.E.U16 R20, desc[UR4][R8.64] ;  /* 0x0000000408148981 */ /* 0x000162000c1e1500 */
[----:B------:R-:W-:Y:S01]  /*0420*/  ISETP.GE.U32.AND P0, PT, R19, R18, PT ;  /* 0x000000121300720c */ /* 0x000fe20003f06070 */
[----:B------:R-:W-:-:S12]  /*0430*/  BSSY.RECONVERGENT B2, `(.L_x_9090) ;  /* 0x0000033000027945 */ /* 0x000fd80003800200 */
[----:B0-----:R-:W-:Y:S05]  /*0440*/  @P0 BRA `(.L_x_9091) ;  /* 0x0000000000c40947 */ /* 0x001fea0003800000 */
        /* <DEDUP_REMOVED lines=18> */
[----:B------:R-:W-:Y:S05]  /*0570*/  CALL.REL.NOINC `($__internal_20_$__cuda_sm3x_div_rn_ftz_f32_slowpath) ;  /* 0x0000003400687944 */ /* 0x000fea0003c00000 */
[----:B------:R-:W-:-:S07]  /*0580*/  IMAD.MOV.U32 R4, RZ, RZ, R0 ;  /* 0x000000ffff047224 */ /* 0x000fce00078e0000 */
.L_x_9093:
[----:B------:R-:W-:Y:S05]  /*0590*/  BSYNC.RECONVERGENT B3 ;  /* 0x0000000000037941 */ /* 0x000fea0003800200 */
.L_x_9092:
        /* <DEDUP_REMOVED lines=28> */
.L_x_9091:
[----:B------:R-:W-:Y:S05]  /*0760*/  BSYNC.RECONVERGENT B2 ;  /* 0x0000000000027941 */ /* 0x000fea0003800200 */
.L_x_9090:
        /* <DEDUP_REMOVED lines=23> */
[----:B------:R-:W-:-:S07]  /*08e0*/  MOV R4, R0 ;  /* 0x0000000000047202 */ /* 0x000fce0000000f00 */
.L_x_9097:
[----:B------:R-:W-:Y:S05]  /*08f0*/  BSYNC.RECONVERGENT B3 ;  /* 0x0000000000037941 */ /* 0x000fea0003800200 */
.L_x_9096:
        /* <DEDUP_REMOVED lines=28> */
.L_x_9095:
[----:B------:R-:W-:Y:S05]  /*0ac0*/  BSYNC.RECONVERGENT B2 ;  /* 0x0000000000027941 */ /* 0x000fea0003800200 */
.L_x_9094:
        /* <DEDUP_REMOVED lines=22> */
[----:B------:R-:W-:Y:S05]  /*0c30*/  CALL.REL.NOINC `($__internal_20_$__cuda_sm3x_div_rn_ftz_f32_slowpath) ;  /* 0x0000002c00b87944 */ /* 0x000fea0003c00000 */
[----:B------:R-:W-:-:S07]  /*0c40*/  MOV R4, R0 ;  /* 0x0000000000047202 */ /* 0x000fce0000000f00 */
.L_x_9101:
[----:B------:R-:W-:Y:S05]  /*0c50*/  BSYNC.RECONVERGENT B3 ;  /* 0x0000000000037941 */ /* 0x000fea0003800200 */
.L_x_9100:
        /* <DEDUP_REMOVED lines=28> */
.L_x_9099:
[----:B------:R-:W-:Y:S05]  /*0e20*/  BSYNC.RECONVERGENT B2 ;  /* 0x0000000000027941 */ /* 0x000fea0003800200 */
.L_x_9098:
        /* <DEDUP_REMOVED lines=24> */
.L_x_9105:
[----:B------:R-:W-:Y:S05]  /*0fb0*/  BSYNC.RECONVERGENT B3 ;  /* 0x0000000000037941 */ /* 0x000fea0003800200 */
.L_x_9104:
        /* <DEDUP_REMOVED lines=28> */
.L_x_9103:
[----:B------:R-:W-:Y:S05]  /*1180*/  BSYNC.RECONVERGENT B2 ;  /* 0x0000000000027941 */ /* 0x000fea0003800200 */
.L_x_9102:
        /* <DEDUP_REMOVED lines=24> */
.L_x_9109:
[----:B------:R-:W-:Y:S05]  /*1310*/  BSYNC.RECONVERGENT B3 ;  /* 0x0000000000037941 */ /* 0x000fea0003800200 */
.L_x_9108:
        /* <DEDUP_REMOVED lines=28> */
.L_x_9107:
[----:B------:R-:W-:Y:S05]  /*14e0*/  BSYNC.RECONVERGENT B2 ;  /* 0x0000000000027941 */ /* 0x000fea0003800200 */
.L_x_9106:
        /* <DEDUP_REMOVED lines=24> */
.L_x_9113:
[----:B------:R-:W-:Y:S05]  /*1670*/  BSYNC.RECONVERGENT B3 ;  /* 0x0000000000037941 */ /* 0x000fea0003800200 */
.L_x_9112:
        /* <DEDUP_REMOVED lines=28> */
.L_x_9111:
[----:B------:R-:W-:Y:S05]  /*1840*/  BSYNC.RECONVERGENT B2 ;  /* 0x0000000000027941 */ /* 0x000fea0003800200 */
.L_x_9110:
        /* <DEDUP_REMOVED lines=24> */
.L_x_9117:
[----:B------:R-:W-:Y:S05]  /*19d0*/  BSYNC.RECONVERGENT B3 ;  /* 0x0000000000037941 */ /* 0x000fea0003800200 */
.L_x_9116:
        /* <DEDUP_REMOVED lines=28> */
.L_x_9115:
[----:B------:R-:W-:Y:S05]  /*1ba0*/  BSYNC.RECONVERGENT B2 ;  /* 0x0000000000027941 */ /* 0x000fea0003800200 */
.L_x_9114:
        /* <DEDUP_REMOVED lines=24> */
.L_x_9121:
[----:B------:R-:W-:Y:S05]  /*1d30*/  BSYNC.RECONVERGENT B3 ;  /* 0x0000000000037941 */ /* 0x000fea0003800200 */
.L_x_9120:
        /* <DEDUP_REMOVED lines=28> */
.L_x_9119:
[----:B------:R-:W-:Y:S05]  /*1f00*/  BSYNC.RECONVERGENT B2 ;  /* 0x0000000000027941 */ /* 0x000fea0003800200 */
.L_x_9118:
        /* <DEDUP_REMOVED lines=16> */
.L_x_9124:
[----:B------:R-:W-:-:S13]  /*2010*/  ISETP.GE.U32.AND P0, PT, R19, R18, PT ;  /* 0x000000121300720c */ /* 0x000fda0003f06070 */
[----:B------:R-:W-:Y:S05]  /*2020*/  @P0 BRA `(.L_x_9126) ;  /* 0x0000000000300947 */ /* 0x000fea0003800000 */
[----:B0-----:R-:W0:Y:S01]  /*2030*/  LDC.64 R4, c[0x0][0x388] ;  /* 0x0000e200ff047b82 */ /* 0x001e220000000a00 */
[----:B------:R-:W-:Y:S02]  /*2040*/  IADD3 R3, PT, PT, R2, R19, RZ ;  /* 0x0000001302037210 */ /* 0x000fe40007ffe0ff */
[----:B------:R-:W-:-:S03]  /*2050*/  IADD3 R19, PT, PT, R19, 0x80, RZ ;  /* 0x0000008013137810 */ /* 0x000fc60007ffe0ff */
[----:B0-----:R-:W-:-:S05]  /*2060*/  IMAD.WIDE.U32 R4, R3, 0x2, R4 ;  /* 0x0000000203047825 */ /* 0x001fca00078e0004 */
[----:B------:R1:W-:Y:S02]  /*2070*/  STG.E.U16 desc[UR4][R4.64], R11 ;  /* 0x0000000b04007986 */ /* 0x0003e4000c101504 */
.L_x_9125:
[----:B------:R-:W-:-:S13]  /*2080*/  ISETP.GE.U32.AND P0, PT, R19, R18, PT ;  /* 0x000000121300720c */ /* 0x000fda0003f06070 */
[----:B------:R-:W-:Y:S05]  /*2090*/  @P0 BRA `(.L_x_9127) ;  /* 0x0000000000300947 */ /* 0x000fea0003800000 */
[----:B01----:R-:W0:Y:S01]  /*20a0*/  LDC.64 R4, c[0x0][0x388] ;  /* 0x0000e200ff047b82 */ /* 0x003e220000000a00 */
[----:B------:R-:W-:Y:S01]  /*20b0*/  IMAD.IADD R3, R2, 0x1, R19 ;  /* 0x0000000102037824 */ /* 0x000fe200078e0213 */
[----:B------:R-:W-:-:S03]  /*20c0*/  IADD3 R19, PT, PT, R19, 0x80, RZ ;  /* 0x0000008013137810 */ /* 0x000fc60007ffe0ff */
[----:B0-----:R-:W-:-:S05]  /*20d0*/  IMAD.WIDE.U32 R4, R3, 0x2, R4 ;  /* 0x0000000203047825 */ /* 0x001fca00078e0004 */
[----:B-----5:R1:W-:Y:S02]  /*20e0*/  STG.E.U16 desc[UR4][R4.64], R10 ;  /* 0x0000000a04007986 */ /* 0x0203e4000c101504 */
.L_x_9126:
[----:B------:R-:W-:-:S13]  /*20f0*/  ISETP.GE.U32.AND P0, PT, R19, R18, PT ;  /* 0x000000121300720c */ /* 0x000fda0003f06070 */
[----:B------:R-:W-:Y:S05]  /*2100*/  @P0 BRA `(.L_x_9128) ;  /* 0x0000000000340947 */ /* 0x000fea0003800000 */
[----:B01----:R-:W0:Y:S01]  /*2110*/  LDC.64 R4, c[0x0][0x388] ;  /* 0x0000e200ff047b82 */ /* 0x003e220000000a00 */
[----:B------:R-:W-:Y:S01]  /*2120*/  IADD3 R3, PT, PT, R2, R19, RZ ;  /* 0x0000001302037210 */ /* 0x000fe20007ffe0ff */
[----:B------:R-:W-:-:S04]  /*2130*/  VIADD R19, R19, 0x80 ;  /* 0x0000008013137836 */ /* 0x000fc80000000000 */
[----:B0-----:R-:W-:-:S05]  /*2140*/  IMAD.WIDE.U32 R4, R3, 0x2, R4 ;  /* 0x0000000203047825 */ /* 0x001fca00078e0004 */
[----:B------:R2:W-:Y:S02]  /*2150*/  STG.E.U16 desc[UR4][R4.64], R9 ;  /* 0x0000000904007986 */ /* 0x0005e4000c101504 */
.L_x_9127:
        /* <DEDUP_REMOVED lines=8> */
.L_x_9128:
[----:B------:R-:W-:Y:S05]  /*21e0*/  BSYNC.RELIABLE B1 ;  /* 0x0000000000017941 */ /* 0x000fea0003800100 */
.L_x_9123:
[----:B------:R-:W-:-:S13]  /*21f0*/  ISETP.GE.U32.AND P0, PT, R19, R18, PT ;  /* 0x000000121300720c */ /* 0x000fda0003f06070 */
[----:B012---:R-:W0:Y:S01]  /*2200*/  @!P0 LDC.64 R4, c[0x0][0x388] ;  /* 0x0000e200ff048b82 */ /* 0x007e220000000a00 */
[----:B------:R-:W-:Y:S01]  /*2210*/  @!P0 IMAD.IADD R3, R2, 0x1, R19 ;  /* 0x0000000102038824 */ /* 0x000fe200078e0213 */
[----:B------:R-:W-:-:S03]  /*2220*/  @!P0 IADD3 R19, PT, PT, R19, 0x80, RZ ;  /* 0x0000008013138810 */ /* 0x000fc60007ffe0ff */
[----:B0-----:R-:W-:-:S05]  /*2230*/  @!P0 IMAD.WIDE.U32 R4, R3, 0x2, R4 ;  /* 0x0000000203048825 */ /* 0x001fca00078e0004 */
[----:B-----5:R3:W-:Y:S02]  /*2240*/  @!P0 STG.E.U16 desc[UR4][R4.64], R20 ;  /* 0x0000001404008986 */ /* 0x0207e4000c101504 */
.L_x_9129:
[----:B------:R-:W-:Y:S05]  /*2250*/  BSYNC.RECONVERGENT B0 ;  /* 0x0000000000007941 */ /* 0x000fea0003800200 */
.L_x_9122:
[----:B------:R-:W-:Y:S05]  /*2260*/  WARPSYNC.ALL ;  /* 0x0000000000007948 */ /* 0x000fea0003800000 */
[----:B------:R-:W-:-:S13]  /*2270*/  ISETP.GE.U32.AND P0, PT, R19, R18, PT ;  /* 0x000000121300720c */ /* 0x000fda0003f06070 */
[----:B------:R-:W-:Y:S05]  /*2280*/  @P0 EXIT ;  /* 0x000000000000094d */ /* 0x000fea0003800000 */
[----:B0123--:R-:W0:Y:S01]  /*2290*/  LDC.64 R4, c[0x0][0x388] ;  /* 0x0000e200ff047b82 */ /* 0x00fe220000000a00 */
[----:B------:R-:W-:-:S05]  /*22a0*/  IADD3 R3, PT, PT, R2, R19, RZ ;  /* 0x0000001302037210 */ /* 0x000fca0007ffe0ff */
[----:B0-----:R-:W-:-:S05]  /*22b0*/  IMAD.WIDE.U32 R2, R3, 0x2, R4 ;  /* 0x0000000203027825 */ /* 0x001fca00078e0004 */
[----:B-----5:R-:W-:Y:S01]  /*22c0*/  STG.E.U16 desc[UR4][R2.64], R0 ;  /* 0x0000000002007986 */ /* 0x020fe2000c101504 */
[----:B------:R-:W-:Y:S05]  /*22d0*/  EXIT ;  /* 0x000000000000794d */ /* 0x000fea0003800000 */
.L_x_9089:
[----:B------:R-:W0:Y:S01]  /*22e0*/  S2R R14, SR_TID.X ;  /* 0x00000000000e7919 */ /* 0x000e220000002100 */
[----:B------:R-:W1:Y:S02]  /*22f0*/  LDC.64 R4, c[0x0][0x390] ;  /* 0x0000e400ff047b82 */ /* 0x000e640000000a00 */
[----:B-1----:R-:W-:-:S04]  /*2300*/  IMAD.WIDE.U32 R4, R2, 0x2, R4 ;  /* 0x0000000202047825 */ /* 0x002fc800078e0004 */
[----:B0-----:R-:W-:-:S05]  /*2310*/  IMAD.WIDE.U32 R4, R14, 0x10, R4 ;  /* 0x000000100e047825 */ /* 0x001fca00078e0004 */
[----:B------:R-:W3:Y:S01]  /*2320*/  LDG.E.128 R8, desc[UR4][R4.64] ;  /* 0x0000000404087981 */ /* 0x000ee2000c1e1d00 */
[----:B--2---:R-:W-:Y:S01]  /*2330*/  IMAD.U32 R15, R3, 0x10000, RZ ;  /* 0x00010000030f7824 */ /* 0x004fe200078e00ff */
[----:B------:R-:W-:Y:S03]  /*2340*/  BSSY.RECONVERGENT B2, `(.L_x_9130) ;  /* 0x0000014000027945 */ /* 0x000fe60003800200 */
[C---:B------:R-:W-:Y:S01]  /*2350*/  FADD.FTZ R3, |R15|.reuse, -RZ ;  /* 0x800000ff0f037221 */ /* 0x040fe20000010200 */
[C---:B---3--:R-:W-:Y:S02]  /*2360*/  SHF.L.U32 R18, R8.reuse, 0x10, RZ ;  /* 0x0000001008127819 */ /* 0x048fe400000006ff */
[----:B------:R-:W-:Y:S02]  /*2370*/  PRMT R16, R8, 0x7632, R16 ;  /* 0x0000763208107816 */ /* 0x000fe40000000010 */
        /* <DEDUP_REMOVED lines=16> */
.L_x_9131:
[----:B------:R-:W-:Y:S05]  /*2480*/  BSYNC.RECONVERGENT B2 ;  /* 0x0000000000027941 */ /* 0x000fea0003800200 */
.L_x_9130:
        /* <DEDUP_REMOVED lines=30> */
[----:B0-----:R-:W-:Y:S01]  /*2670*/  FFMA R4, -R20, R13, 1 ;  /* 0x3f80000014047423 */ /* 0x001fe2000000010d */
[----:B------:R-:W-:-:S03]  /*2680*/  FADD.FTZ R17, |R15|, |R18| ;  /* 0x400000120f117221 */ /* 0x000fc60000010200 */
        /* <DEDUP_REMOVED lines=11> */
[----:B------:R-:W-:Y:S05]  /*2740*/  CALL.REL.NOINC `($__internal_20_$__cuda_sm3x_div_rn_ftz_f32_slowpath) ;  /* 0x0000001000f47944 */ /* 0x000fea0003c00000 */
[----:B------:R-:W-:-:S07]  /*2750*/  IMAD.MOV.U32 R4, RZ, RZ, R0 ;  /* 0x000000ffff047224 */ /* 0x000fce00078e0000 */
.L_x_9133:
[----:B------:R-:W-:Y:S05]  /*2760*/  BSYNC.RECONVERGENT B2 ;  /* 0x0000000000027941 */ /* 0x000fea0003800200 */
.L_x_9132:
        /* <DEDUP_REMOVED lines=30> */
[----:B------:R-:W-:Y:S01]  /*2950*/  MOV R4, 0x4016cbe4 ;  /* 0x4016cbe400047802 */ /* 0x000fe20000000f00 */
[----:B------:R-:W-:-:S03]  /*2960*/  FFMA R7, R12, R5, R12 ;  /* 0x000000050c077223 */ /* 0x000fc6000000000c */
[----:B------:R-:W-:Y:S01]  /*2970*/  @!P4 FSEL R6, R4, 0.78539818525314331055, !P0 ;  /* 0x3f490fdb0406c808 */ /* 0x000fe20004000000 */
        /* <DEDUP_REMOVED lines=11> */
[----:B------:R-:W-:Y:S05]  /*2a30*/  CALL.REL.NOINC `($__internal_20_$__cuda_sm3x_div_rn_ftz_f32_slowpath) ;  /* 0x0000001000387944 */ /* 0x000fea0003c00000 */
[----:B------:R-:W-:-:S07]  /*2a40*/  IMAD.MOV.U32 R4, RZ, RZ, R0 ;  /* 0x000000ffff047224 */ /* 0x000fce00078e0000 */
.L_x_9135:
[----:B------:R-:W-:Y:S05]  /*2a50*/  BSYNC.RECONVERGENT B2 ;  /* 0x0000000000027941 */ /* 0x000fea0003800200 */
.L_x_9134:
        /* <DEDUP_REMOVED lines=43> */
[----:B------:R-:W-:Y:S05]  /*2d10*/  CALL.REL.NOINC `($__internal_20_$__cuda_sm3x_div_rn_ftz_f32_slowpath) ;  /* 0x0000000c00807944 */ /* 0x000fea0003c00000 */
[----:B------:R-:W-:-:S07]  /*2d20*/  IMAD.MOV.U32 R4, RZ, RZ, R0 ;  /* 0x000000ffff047224 */ /* 0x000fce00078e0000 */
.L_x_9137:
[----:B------:R-:W-:Y:S05]  /*2d30*/  BSYNC.RECONVERGENT B2 ;  /* 0x0000000000027941 */ /* 0x000fea0003800200 */
.L_x_9136:
        /* <DEDUP_REMOVED lines=11> */
[--C-:B------:R-:W-:Y:S01]  /*2df0*/  FADD.FTZ R9, |R15|, |R20|.reuse ;  /* 0x400000140f097221 */ /* 0x100fe20000010200 */
        /* <DEDUP_REMOVED lines=34> */
.L_x_9139:
[----:B------:R-:W-:Y:S05]  /*3020*/  BSYNC.RECONVERGENT B2 ;  /* 0x0000000000027941 */ /* 0x000fea0003800200 */
.L_x_9138:
        /* <DEDUP_REMOVED lines=29> */
[----:B------:R-:W-:Y:S01]  /*3200*/  FFMA R7, R10, R5, R10 ;  /* 0x000000050a077223 */ /* 0x000fe2000000000a */
[----:B------:R-:W-:Y:S02]  /*3210*/  FADD.FTZ R10, |R15|, |R22| ;  /* 0x400000160f0a7221 */ /* 0x000fe40000010200 */
        /* <DEDUP_REMOVED lines=14> */
.L_x_9141:
[----:B------:R-:W-:Y:S05]  /*3300*/  BSYNC.RECONVERGENT B2 ;  /* 0x0000000000027941 */ /* 0x000fea0003800200 */
.L_x_9140:
        /* <DEDUP_REMOVED lines=33> */
[----:B------:R-:W0:Y:S01]  /*3520*/  FCHK P1, R0, R23 ;  /* 0x0000001700007302 */ /* 0x000e220000020000 */
[----:B------:R-:W-:Y:S01]  /*3530*/  FFMA R4, R0, R5, RZ ;  /* 0x0000000500047223 */ /* 0x000fe200000000ff */
        /* <DEDUP_REMOVED lines=11> */
.L_x_9143:
[----:B------:R-:W-:Y:S05]  /*35f0*/  BSYNC.RECONVERGENT B2 ;  /* 0x0000000000027941 */ /* 0x000fea0003800200 */
.L_x_9142:
[----:B------:R-:W-:Y:S02]  /*3600*/  HFMA2 R5, -RZ, RZ, 0.89990234375, 10328 ;  /* 0x3b33710bff057431 */ /* 0x000fe400000001ff */
[----:B------:R-:W-:Y:S01]  /*3610*/  FMUL.FTZ R0, R4, R4 ;  /* 0x0000000404007220 */ /* 0x000fe20000410000 */
[----:B------:R-:W-:Y:S01]  /*3620*/  SHF.L.U32 R20, R20, 0x10, RZ ;  /* 0x0000001014147819 */ /* 0x000fe200000006ff */
[----:B------:R-:W-:Y:S01]  /*3630*/  IMAD.MOV.U32 R7, RZ, RZ, 0x3f6ee581 ;  /* 0x3f6ee581ff077424 */ /* 0x000fe200078e00ff */
[----:B------:R-:W-:Y:S01]  /*3640*/  ISETP.GE.AND P0, PT, R22, RZ, PT ;  /* 0x000000ff1600720c */ /* 0x000fe20003f06270 */
[C---:B------:R-:W-:Y:S01]  /*3650*/  FADD.FTZ R11, |R15|.reuse, |R22| ;  /* 0x400000160f0b7221 */ /* 0x040fe20000010200 */
[----:B------:R-:W-:Y:S01]  /*3660*/  FSETP.GT.FTZ.AND P2, PT, |R15|, |R20|, PT ;  /* 0x400000140f00720b */ /* 0x000fe20003f54200 */
[----:B------:R-:W-:Y:S01]  /*3670*/  FADD.FTZ R8, |R20|, -RZ ;  /* 0x800000ff14087221 */ /* 0x000fe20000010200 */
[----:B------:R-:W-:Y:S01]  /*3680*/  FSETP.NEU.FTZ.AND P1, PT, |R22|, |R15|, PT ;  /* 0x4000000f1600720b */ /* 0x000fe20003f3d200 */
        /* <DEDUP_REMOVED lines=35> */
[----:B------:R-:W-:-:S07]  /*38c0*/  MOV R3, R0 ;  /* 0x0000000000037202 */ /* 0x000fce0000000f00 */
.L_x_9145:
[----:B------:R-:W-:Y:S05]  /*38d0*/  BSYNC.RECONVERGENT B2 ;  /* 0x0000000000027941 */ /* 0x000fea0003800200 */
.L_x_9144:
        /* <DEDUP_REMOVED lines=10> */
[----:B------:R-:W-:Y:S01]  /*3980*/  F2FP.BF16.F32.PACK_AB R9, R9, R18 ;  /* 0x000000120909723e */ /* 0x000fe200000010ff */
[----:B------:R-:W-:Y:S01]  /*3990*/  FFMA.FTZ R5, R0, R5, -0.074792981147766113281 ;  /* 0xbd992d1000057423 */ /* 0x000fe20000010005 */
[----:B------:R-:W-:-:S03]  /*39a0*/  F2FP.BF16.F32.PACK_AB R8, R16, R17 ;  /* 0x000000111008723e */ /* 0x000fc600000010ff */
        /* <DEDUP_REMOVED lines=20> */
[----:B------:R-:W-:-:S05]  /*3af0*/  F2FP.BF16.F32.PACK_AB R11, R20, R11 ;  /* 0x0000000b140b723e */ /* 0x000fca00000010ff */
[----:B------:R-:W-:Y:S01]  /*3b00*/  STG.E.128 desc[UR4][R4.64], R8 ;  /* 0x0000000804007986 */ /* 0x000fe2000c101d04 */
[----:B------:R-:W-:Y:S05]  /*3b10*/  EXIT ;  /* 0x000000000000794d */ /* 0x000fea0003800000 */
        .weak           $__internal_20_$__cuda_sm3x_div_rn_ftz_f32_slowpath
        .type           $__internal_20_$__cuda_sm3x_div_rn_ftz_f32_slowpath,@function
        .size           $__internal_20_$__cuda_sm3x_div_rn_ftz_f32_slowpath,(.L_x_17842 - $__internal_20_$__cuda_sm3x_div_rn_ftz_f32_slowpath)
$__internal_20_$__cuda_sm3x_div_rn_ftz_f32_slowpath:
        /* <DEDUP_REMOVED lines=35> */
.L_x_9148:
[----:B------:R-:W-:Y:S05]  /*3d50*/  BSYNC.RELIABLE B1 ;  /* 0x0000000000017941 */ /* 0x000fea0003800100 */
.L_x_9147:
        /* <DEDUP_REMOVED lines=27> */
.L_x_9154:
[----:B------:R-:W-:-:S07]  /*3f10*/  LEA R0, R5, R0, 0x17 ;  /* 0x0000000005007211 */ /* 0x000fce00078eb8ff */
.L_x_9155:
[----:B------:R-:W-:Y:S05]  /*3f20*/  BSYNC.RECONVERGENT B1 ;  /* 0x0000000000017941 */ /* 0x000fea0003800200 */
.L_x_9153:
[----:B------:R-:W-:Y:S05]  /*3f30*/  BRA `(.L_x_9156) ;  /* 0x0000000000207947 */ /* 0x000fea0003800000 */
.L_x_9152:
[----:B------:R-:W-:-:S04]  /*3f40*/  LOP3.LUT R0, R13, 0x80000000, R0, 0x48, !PT ;  /* 0x800000000d007812 */ /* 0x000fc800078e4800 */
[----:B------:R-:W-:Y:S01]  /*3f50*/  LOP3.LUT R0, R0, 0x7f800000, RZ, 0xfc, !PT ;  /* 0x7f80000000007812 */ /* 0x000fe200078efcff */
[----:B------:R-:W-:Y:S06]  /*3f60*/  BRA `(.L_x_9156) ;  /* 0x0000000000147947 */ /* 0x000fec0003800000 */
.L_x_9151:
[----:B------:R-:W-:Y:S01]  /*3f70*/  LOP3.LUT R0, R13, 0x80000000, R0, 0x48, !PT ;  /* 0x800000000d007812 */ /* 0x000fe200078e4800 */
[----:B------:R-:W-:Y:S06]  /*3f80*/  BRA `(.L_x_9156) ;  /* 0x00000000000c7947 */ /* 0x000fec0003800000 */
.L_x_9150:
[----:B------:R-:W0:Y:S01]  /*3f90*/  MUFU.RSQ R0, -QNAN ;  /* 0xffc0000000007908 */ /* 0x000e220000001400 */
[----:B------:R-:W-:Y:S05]  /*3fa0*/  BRA `(.L_x_9156) ;  /* 0x0000000000047947 */ /* 0x000fea0003800000 */
.L_x_9149:
[----:B------:R-:W-:-:S07]  /*3fb0*/  FADD.FTZ R0, R0, R13 ;  /* 0x0000000d00007221 */ /* 0x000fce0000010000 */
.L_x_9156:
[----:B------:R-:W-:Y:S05]  /*3fc0*/  BSYNC.RECONVERGENT B0 ;  /* 0x0000000000007941 */ /* 0x000fea0003800200 */
.L_x_9146:
[----:B------:R-:W-:-:S04]  /*3fd0*/  HFMA2 R5, -RZ, RZ, 0, 0 ;  /* 0x00000000ff057431 */ /* 0x000fc800000001ff */
[----:B0-----:R-:W-:Y:S05]  /*3fe0*/  RET.REL.NODEC R4 `(_ZN2at6native29vectorized_elementwise_kernelILi8ENS0_13AUnaryFunctorIN3c108BFloat16ES4_S4_ZZZNS0_17atan2_kernel_cudaERNS_18TensorIteratorBaseEENKUlvE_clEvENKUlvE2_clEvEUlS4_S4_E_EESt5arrayIPcLm2EEEEviT0_T1_) ;  /* 0xffffffc004047950 */ /* 0x001fea0003c3ffff */
.L_x_9157:
        /* <DEDUP_REMOVED lines=9> */
.L_x_17842:


//--------------------- .text._ZN2at6native18elementwise_kernelILi128ELi4EZNS0_15gpu_kernel_implINS0_13BinaryFunctorIN3c104HalfES5_S5_ZZZNS0_17atan2_kernel_cudaERNS_18TensorIteratorBaseEENKUlvE_clEvENKUlvE1_clEvEUlS5_S5_E_EEEEvS7_RKT_EUliE_EEviT1_ --------------------------
	.section	.text._ZN2at6native18elementwise_kernelILi128ELi4EZNS0_15gpu_kernel_implINS0_13BinaryFunctorIN3c104HalfES5_S5_ZZZNS0_17atan2_kernel_cudaERNS_18TensorIteratorBaseEENKUlvE_clEvENKUlvE1_clEvEUlS5_S5_E_EEEEvS7_RKT_EUliE_EEviT1_,"ax",@progbits
	.align	128
        .global         _ZN2at6native18elementwise_kernelILi128ELi4EZNS0_15gpu_kernel_implINS0_13BinaryFunctorIN3c104HalfES5_S5_ZZZNS0_17atan2_kernel_cudaERNS_18TensorIteratorBaseEENKUlvE_clEvENKUlvE1_clEvEUlS5_S5_E_EEEEvS7_RKT_EUliE_EEviT1_
        .type           _ZN2at6native18elementwise_kernelILi128ELi4EZNS0_15gpu_kernel_implINS0_13BinaryFunctorIN3c104HalfES5_S5_ZZZNS0_17atan2_kernel_cudaERNS_18TensorIteratorBaseEENKUlvE_clEvENKUlvE1_clEvEUlS5_S5_E_EEEEvS7_RKT_EUliE_EEviT1_,@function
        .size           _ZN2at6native18elementwise_kernelILi128ELi4EZNS0_15gpu_kernel_implINS0_13BinaryFunctorIN3c104HalfES5_S5_ZZZNS0_17atan2_kernel_cudaERNS_18TensorIteratorBaseEENKUlvE_clEvENKUlvE1_clEvEUlS5_S5_E_EEEEvS7_RKT_EUliE_EEviT1_,(.L_x_17843 - _ZN2at6native18elementwise_kernelILi128ELi4EZNS0_15gpu_kernel_implINS0_13BinaryFunctorIN3c104HalfES5_S5_ZZZNS0_17atan2_kernel_cudaERNS_18TensorIteratorBaseEENKUlvE_clEvENKUlvE1_clEvEUlS5_S5_E_EEEEvS7_RKT_EUliE_EEviT1_)
        .other          _ZN2at6native18elementwise_kernelILi128ELi4EZNS0_15gpu_kernel_implINS0_13BinaryFunctorIN3c104HalfES5_S5_ZZZNS0_17atan2_kernel_cudaERNS_18TensorIteratorBaseEENKUlvE_clEvENKUlvE1_clEvEUlS5_S5_E_EEEEvS7_RKT_EUliE_EEviT1_,@"STO_CUDA_ENTRY STV_DEFAULT"
_ZN2at6native18elementwise_kernelILi128ELi4EZNS0_15gpu_kernel_implINS0_13BinaryFunctorIN3c104HalfES5_S5_ZZZNS0_17atan2_kernel_cudaERNS_18TensorIteratorBaseEENKUlvE_clEvENKUlvE1_clEvEUlS5_S5_E_EEEEvS7_RKT_EUliE_EEviT1_:
.text._ZN2at6native18elementwise_kernelILi128ELi4EZNS0_15gpu_kernel_implINS0_13BinaryFunctorIN3c104HalfES5_S5_ZZZNS0_17atan2_kernel_cudaERNS_18TensorIteratorBaseEENKUlvE_clEvENKUlvE1_clEvEUlS5_S5_E_EEEEvS7_RKT_EUliE_EEviT1_:
        /* <DEDUP_REMOVED lines=371> */
.L_x_9160:
        /* <DEDUP_REMOVED lines=19> */
.L_x_9164:
[----:B------:R-:W2:Y:S02]  /*1860*/  LDG.E.U8 R2, desc[UR36][R2.64] ;  /* 0x0000002402027981 */ /* 0x000ea4000c1e1100 */
[----:B--2---:R-:W-:-:S04]  /*1870*/  I2FP.F32.U32 R0, R2 ;  /* 0x0000000200007245 */ /* 0x004fc80000201000 */
[----:B------:R-:W-:-:S04]  /*1880*/  F2FP.F16.F32.PACK_AB R0, RZ, R0 ;  /* 0x00000000ff00723e */ /* 0x000fc800000000ff */
[----:B------:R-:W-:Y:S01]  /*1890*/  PRMT R19, R0, 0x7610, R19 ;  /* 0x0000761000137816 */ /* 0x000fe20000000013 */
[----:B------:R-:W-:Y:S06]  /*18a0*/  BRA `(.L_x_9166) ;  /* 0x0000000c00b47947 */ /* 0x000fec0003800000 */
.L_x_9163:
        /* <DEDUP_REMOVED lines=11> */
.L_x_9168:
[----:B------:R-:W2:Y:S02]  /*1960*/  LDG.E R2, desc[UR36][R2.64] ;  /* 0x0000002402027981 */ /* 0x000ea4000c1e1900 */
[----:B--2---:R-:W-:-:S04]  /*1970*/  I2FP.F32.S32 R0, R2 ;  /* 0x0000000200007245 */ /* 0x004fc80000201400 */
[----:B------:R-:W-:-:S04]  /*1980*/  F2FP.F16.F32.PACK_AB R0, RZ, R0 ;  /* 0x00000000ff00723e */ /* 0x000fc800000000ff */
[----:B------:R-:W-:Y:S01]  /*1990*/  PRMT R19, R0, 0x7610, R19 ;  /* 0x0000761000137816 */ /* 0x000fe20000000013 */
[----:B------:R-:W-:Y:S06]  /*19a0*/  BRA `(.L_x_9166) ;  /* 0x0000000c00747947 */ /* 0x000fec0003800000 */
.L_x_9167:
[----:B------:R-:W2:Y:S02]  /*19b0*/  LDG.E.U16 R2, desc[UR36][R2.64] ;  /* 0x0000002402027981 */ /* 0x000ea4000c1e1500 */
[----:B--2---:R-:W0:Y:S02]  /*19c0*/  I2F.S16 R0, R2 ;  /* 0x0000000200007306 */ /* 0x004e240000101400 */
[----:B0-----:R-:W-:-:S04]  /*19d0*/  F2FP.F16.F32.PACK_AB R0, RZ, R0 ;  /* 0x00000000ff00723e */ /* 0x001fc800000000ff */
[----:B------:R-:W-:Y:S01]  /*19e0*/  PRMT R19, R0, 0x7610, R19 ;  /* 0x0000761000137816 */ /* 0x000fe20000000013 */
[----:B------:R-:W-:Y:S06]  /*19f0*/  BRA `(.L_x_9166) ;  /* 0x0000000c00607947 */ /* 0x000fec0003800000 */
.L_x_9162:
        /* <DEDUP_REMOVED lines=9> */
.L_x_9170:
[----:B------:R0:W5:Y:S01]  /*1a90*/  LDG.E.U16 R19, desc[UR36][R2.64] ;  /* 0x0000002402137981 */ /* 0x000162000c1e1500 */
[----:B------:R-:W-:Y:S05]  /*1aa0*/  BRA `(.L_x_9166) ;  /* 0x0000000c00347947 */ /* 0x000fea0003800000 */
.L_x_9169:
        /* <DEDUP_REMOVED lines=9> */
.L_x_9172:
[----:B------:R1:W5:Y:S01]  /*1b40*/  LDG.E.U16 R19, desc[UR36][R2.64] ;  /* 0x0000002402137981 */ /* 0x000362000c1e1500 */
[----:B------:R-:W-:Y:S05]  /*1b50*/  BRA `(.L_x_9166) ;  /* 0x0000000c00087947 */ /* 0x000fea0003800000 */
.L_x_9171:
        /* <DEDUP_REMOVED lines=9> */
.L_x_9161:
        /* <DEDUP_REMOVED lines=14> */
.L_x_9175:
        /* <DEDUP_REMOVED lines=9> */
.L_x_9174:
        /* <DEDUP_REMOVED lines=27> */
.L_x_9177:
        /* <DEDUP_REMOVED lines=14> */
.L_x_9176:
[----:B------:R-:W2:Y:S02]  /*1ff0*/  LDG.E.U16 R0, desc[UR36][R2.64] ;  /* 0x0000002402007981 */ /* 0x000ea4000c1e1500 */
[----:B--2---:R-:W-:-:S05]  /*2000*/  IMAD.U32 R0, R0, 0x10000, RZ ;  /* 0x0001000000007824 */ /* 0x004fca00078e00ff */
[----:B------:R-:W-:-:S04]  /*2010*/  F2FP.F16.F32.PACK_AB R0, RZ, R0 ;  /* 0x00000000ff00723e */ /* 0x000fc800000000ff */
[----:B------:R-:W-:Y:S01]  /*2020*/  PRMT R19, R0, 0x7610, R19 ;  /* 0x0000761000137816 */ /* 0x000fe20000000013 */
[----:B------:R-:W-:Y:S06]  /*2030*/  BRA `(.L_x_9166) ;  /* 0x0000000400d07947 */ /* 0x000fec0003800000 */
.L_x_9173:
        /* <DEDUP_REMOVED lines=13> */
.L_x_9180:
        /* <DEDUP_REMOVED lines=21> */
.L_x_9184:
[----:B------:R-:W-:Y:S05]  /*2260*/  BSYNC.RECONVERGENT B1 ;  /* 0x0000000000017941 */ /* 0x000fea0003800200 */
.L_x_9183:
[----:B------:R-:W-:Y:S01]  /*2270*/  IMAD.SHL.U32 R0, R0, 0x100000, RZ ;  /* 0x0010000000007824 */ /* 0x000fe200078e00ff */
[----:B------:R-:W-:-:S04]  /*2280*/  LEA R2, R2, 0x3b800000, 0x17 ;  /* 0x3b80000002027811 */ /* 0x000fc800078eb8ff */
[----:B------:R-:W-:-:S07]  /*2290*/  LOP3.LUT R0, R2, R0, R7, 0xfe, !PT ;  /* 0x0000000002007212 */ /* 0x000fce00078efe07 */
.L_x_9182:
[----:B------:R-:W-:Y:S05]  /*22a0*/  BSYNC.RECONVERGENT B0 ;  /* 0x0000000000007941 */ /* 0x000fea0003800200 */
.L_x_9181:
[----:B------:R-:W-:-:S04]  /*22b0*/  F2FP.F16.F32.PACK_AB R0, RZ, R0 ;  /* 0x00000000ff00723e */ /* 0x000fc800000000ff */
[----:B------:R-:W-:Y:S01]  /*22c0*/  PRMT R19, R0, 0x7610, R19 ;  /* 0x0000761000137816 */ /* 0x000fe20000000013 */
[----:B------:R-:W-:Y:S06]  /*22d0*/  BRA `(.L_x_9166) ;  /* 0x0000000400287947 */ /* 0x000fec0003800000 */
.L_x_9179:
        /* <DEDUP_REMOVED lines=21> */
.L_x_9188:
[----:B------:R-:W-:Y:S05]  /*2430*/  BSYNC.RECONVERGENT B1 ;  /* 0x0000000000017941 */ /* 0x000fea0003800200 */
.L_x_9187:
[----:B------:R-:W-:Y:S01]  /*2440*/  IMAD.SHL.U32 R0, R0, 0x200000, RZ ;  /* 0x0020000000007824 */ /* 0x000fe200078e00ff */
[----:B------:R-:W-:-:S04]  /*2450*/  LEA R2, R2, 0x37800000, 0x17 ;  /* 0x3780000002027811 */ /* 0x000fc800078eb8ff */
[----:B------:R-:W-:-:S07]  /*2460*/  LOP3.LUT R0, R2, R0, R7, 0xfe, !PT ;  /* 0x0000000002007212 */ /* 0x000fce00078efe07 */
.L_x_9186:
[----:B------:R-:W-:Y:S05]  /*2470*/  BSYNC.RECONVERGENT B0 ;  /* 0x0000000000007941 */ /* 0x000fea0003800200 */
.L_x_9185:
[----:B------:R-:W-:-:S04]  /*2480*/  F2FP.F16.F32.PACK_AB R0, RZ, R0 ;  /* 0x00000000ff00723e */ /* 0x000fc800000000ff */
[----:B------:R-:W-:Y:S01]  /*2490*/  PRMT R19, R0, 0x7610, R19 ;  /* 0x0000761000137816 */ /* 0x000fe20000000013 */
[----:B------:R-:W-:Y:S06]  /*24a0*/  BRA `(.L_x_9166) ;  /* 0x0000000000b47947 */ /* 0x000fec0003800000 */
.L_x_9178:
[----:B------:R-:W-:-:S09]  /*24b0*/  UISETP.NE.AND UP0, UPT, UR4, 0x1c, UPT ;  /* 0x0000001c0400788c */ /* 0x000fd2000bf05270 */
[----:B------:R-:W-:Y:S05]  /*24c0*/  BRA.U !UP0, `(.L_x_9189) ;  /* 0x00000001089c7547 */ /* 0x000fea000b800000 */
[----:B------:R-:W-:-:S09]  /*24d0*/  UISETP.NE.AND UP0, UPT, UR4, 0x1d, UPT ;  /* 0x0000001d0400788c */ /* 0x000fd2000bf05270 */
[----:B------:R-:W-:Y:S05]  /*24e0*/  BRA.U !UP0, `(.L_x_9190) ;  /* 0x0000000108807547 */ /* 0x000fea000b800000 */
[----:B------:R-:W-:-:S09]  /*24f0*/  UISETP.NE.AND UP0, UPT, UR4, 0x2c, UPT ;  /* 0x0000002c0400788c */ /* 0x000fd2000bf05270 */
[----:B------:R-:W-:Y:S05]  /*2500*/  BRA.U !UP0, `(.L_x_9191) ;  /* 0x0000000108487547 */ /* 0x000fea000b800000 */
.L_x_9165:
        /* <DEDUP_REMOVED lines=16> */
.L_x_9192:
[----:B------:R-:W-:Y:S01]  /*2610*/  PRMT R19, RZ, 0x7610, R19 ;  /* 0x00007610ff137816 */ /* 0x000fe20000000013 */
[----:B------:R-:W-:Y:S06]  /*2620*/  BRA `(.L_x_9166) ;  /* 0x0000000000547947 */ /* 0x000fec0003800000 */
.L_x_9191:
        /* <DEDUP_REMOVED lines=8> */
.L_x_9194:
[----:B------:R-:W-:Y:S05]  /*26b0*/  BSYNC.RECONVERGENT B0 ;  /* 0x0000000000007941 */ /* 0x000fea0003800200 */
.L_x_9193:
[----:B------:R-:W-:-:S04]  /*26c0*/  F2FP.F16.F32.PACK_AB R0, RZ, R0 ;  /* 0x00000000ff00723e */ /* 0x000fc800000000ff */
[----:B------:R-:W-:Y:S01]  /*26d0*/  PRMT R19, R0, 0x7610, R19 ;  /* 0x0000761000137816 */ /* 0x000fe20000000013 */
[----:B------:R-:W-:Y:S06]  /*26e0*/  BRA `(.L_x_9166) ;  /* 0x0000000000247947 */ /* 0x000fec0003800000 */
.L_x_9190:
[----:B------:R-:W2:Y:S02]  /*26f0*/  LDG.E.64 R2, desc[UR36][R2.64] ;  /* 0x0000002402027981 */ /* 0x000ea4000c1e1b00 */
[----:B--2---:R-:W0:Y:S02]  /*2700*/  I2F.U64 R0, R2 ;  /* 0x0000000200007312 */ /* 0x004e240000301000 */
[----:B0-----:R-:W-:-:S04]  /*2710*/  F2FP.F16.F32.PACK_AB R0, RZ, R0 ;  /* 0x00000000ff00723e */ /* 0x001fc800000000ff */
[----:B------:R-:W-:Y:S01]  /*2720*/  PRMT R19, R0, 0x7610, R19 ;  /* 0x0000761000137816 */ /* 0x000fe20000000013 */
[----:B------:R-:W-:Y:S06]  /*2730*/  BRA `(.L_x_9166) ;  /* 0x0000000000107947 */ /* 0x000fec0003800000 */
.L_x_9189:
[----:B------:R-:W2:Y:S02]  /*2740*/  LDG.E R2, desc[UR36][R2.64] ;  /* 0x0000002402027981 */ /* 0x000ea4000c1e1900 */
[----:B--2---:R-:W-:-:S04]  /*2750*/  I2FP.F32.U32 R0, R2 ;  /* 0x0000000200007245 */ /* 0x004fc80000201000 */
[----:B------:R-:W-:-:S04]  /*2760*/  F2FP.F16.F32.PACK_AB R0, RZ, R0 ;  /* 0x00000000ff00723e */ /* 0x000fc800000000ff */
[----:B------:R-:W-:-:S07]  /*2770*/  PRMT R19, R0, 0x7610, R19 ;  /* 0x0000761000137816 */ /* 0x000fce0000000013 */
.L_x_9166:
        /* <DEDUP_REMOVED lines=19> */
.L_x_9198:
[----:B------:R-:W2:Y:S02]  /*28b0*/  LDG.E.U8 R2, desc[UR36][R2.64] ;  /* 0x0000002402027981 */ /* 0x000ea4000c1e1100 */
[----:B--2---:R-:W-:-:S04]  /*28c0*/  I2FP.F32.U32 R0, R2 ;  /* 0x0000000200007245 */ /* 0x004fc80000201000 */
[----:B------:R-:W-:-:S04]  /*28d0*/  F2FP.F16.F32.PACK_AB R0, RZ, R0 ;  /* 0x00000000ff00723e */ /* 0x000fc800000000ff */
[----:B------:R-:W-:Y:S01]  /*28e0*/  PRMT R8, R0, 0x7610, R8 ;  /* 0x0000761000087816 */ /* 0x000fe20000000008 */
[----:B------:R-:W-:Y:S06]  /*28f0*/  BRA `(.L_x_9200) ;  /* 0x0000000c00b47947 */ /* 0x000fec0003800000 */
.L_x_9197:
        /* <DEDUP_REMOVED lines=11> */
.L_x_9202:
[----:B------:R-:W2:Y:S02]  /*29b0*/  LDG.E R2, desc[UR36][R2.64] ;  /* 0x0000002402027981 */ /* 0x000ea4000c1e1900 */
[----:B--2---:R-:W-:-:S04]  /*29c0*/  I2FP.F32.S32 R0, R2 ;  /* 0x0000000200007245 */ /* 0x004fc80000201400 */
[----:B------:R-:W-:-:S04]  /*29d0*/  F2FP.F16.F32.PACK_AB R0, RZ, R0 ;  /* 0x00000000ff00723e */ /* 0x000fc800000000ff */
[----:B------:R-:W-:Y:S01]  /*29e0*/  PRMT R8, R0, 0x7610, R8 ;  /* 0x0000761000087816 */ /* 0x000fe20000000008 */
[----:B------:R-:W-:Y:S06]  /*29f0*/  BRA `(.L_x_9200) ;  /* 0x0000000c00747947 */ /* 0x000fec0003800000 */
.L_x_9201:
[----:B------:R-:W2:Y:S02]  /*2a00*/  LDG.E.U16 R2, desc[UR36][R2.64] ;  /* 0x0000002402027981 */ /* 0x000ea4000c1e1500 */
[----:B--2---:R-:W0:Y:S02]  /*2a10*/  I2F.S16 R0, R2 ;  /* 0x0000000200007306 */ /* 0x004e240000101400 */
[----:B0-----:R-:W-:-:S04]  /*2a20*/  F2FP.F16.F32.PACK_AB R0, RZ, R0 ;  /* 0x00000000ff00723e */ /* 0x001fc800000000ff */
[----:B------:R-:W-:Y:S01]  /*2a30*/  PRMT R8, R0, 0x7610, R8 ;  /* 0x0000761000087816 */ /* 0x000fe20000000008 */
[----:B------:R-:W-:Y:S06]  /*2a40*/  BRA `(.L_x_9200) ;  /* 0x0000000c00607947 */ /* 0x000fec0003800000 */
.L_x_9196:
        /* <DEDUP_REMOVED lines=9> */
.L_x_9204:
[----:B------:R1:W5:Y:S01]  /*2ae0*/  LDG.E.U16 R8, desc[UR36][R2.64] ;  /* 0x0000002402087981 */ /* 0x000362000c1e1500 */
[----:B------:R-:W-:Y:S05]  /*2af0*/  BRA `(.L_x_9200) ;  /* 0x0000000c00347947 */ /* 0x000fea0003800000 */
.L_x_9203:
        /* <DEDUP_REMOVED lines=9> */
.L_x_9206:
[----:B------:R0:W5:Y:S01]  /*2b90*/  LDG.E.U16 R8, desc[UR36][R2.64] ;  /* 0x0000002402087981 */ /* 0x000162000c1e1500 */
[----:B------:R-:W-:Y:S05]  /*2ba0*/  BRA `(.L_x_9200) ;  /* 0x0000000c00087947 */ /* 0x000fea0003800000 */
.L_x_9205:
        /* <DEDUP_REMOVED lines=9> */
.L_x_9195:
        /* <DEDUP_REMOVED lines=14> */
.L_x_9209:
        /* <DEDUP_REMOVED lines=9> */
.L_x_9208:
        /* <DEDUP_REMOVED lines=27> */
.L_x_9211:
        /* <DEDUP_REMOVED lines=14> */
.L_x_9210:
[----:B------:R-:W2:Y:S02]  /*3040*/  LDG.E.U16 R0, desc[UR36][R2.64] ;  /* 0x0000002402007981 */ /* 0x000ea4000c1e1500 */
[----:B--2---:R-:W-:-:S05]  /*3050*/  IMAD.U32 R0, R0, 0x10000, RZ ;  /* 0x0001000000007824 */ /* 0x004fca00078e00ff */
[----:B------:R-:W-:-:S04]  /*3060*/  F2FP.F16.F32.PACK_AB R0, RZ, R0 ;  /* 0x00000000ff00723e */ /* 0x000fc800000000ff */
[----:B------:R-:W-:Y:S01]  /*3070*/  PRMT R8, R0, 0x7610, R8 ;  /* 0x0000761000087816 */ /* 0x000fe20000000008 */
[----:B------:R-:W-:Y:S06]  /*3080*/  BRA `(.L_x_9200) ;  /* 0x0000000400d07947 */ /* 0x000fec0003800000 */
.L_x_9207:
        /* <DEDUP_REMOVED lines=13> */
.L_x_9214:
        /* <DEDUP_REMOVED lines=21> */
.L_x_9218:
[----:B------:R-:W-:Y:S05]  /*32b0*/  BSYNC.RECONVERGENT B1 ;  /* 0x0000000000017941 */ /* 0x000fea0003800200 */
.L_x_9217:
[----:B------:R-:W-:Y:S01]  /*32c0*/  IMAD.SHL.U32 R0, R0, 0x100000, RZ ;  /* 0x0010000000007824 */ /* 0x000fe200078e00ff */
[----:B------:R-:W-:-:S04]  /*32d0*/  LEA R2, R2, 0x3b800000, 0x17 ;  /* 0x3b80000002027811 */ /* 0x000fc800078eb8ff */
[----:B------:R-:W-:-:S07]  /*32e0*/  LOP3.LUT R0, R2, R0, R7, 0xfe, !PT ;  /* 0x0000000002007212 */ /* 0x000fce00078efe07 */
.L_x_9216:
[----:B------:R-:W-:Y:S05]  /*32f0*/  BSYNC.RECONVERGENT B0 ;  /* 0x0000000000007941 */ /* 0x000fea0003800200 */
.L_x_9215:
[----:B------:R-:W-:-:S04]  /*3300*/  F2FP.F16.F32.PACK_AB R0, RZ, R0 ;  /* 0x00000000ff00723e */ /* 0x000fc800000000ff */
[----:B------:R-:W-:Y:S01]  /*3310*/  PRMT R8, R0, 0x7610, R8 ;  /* 0x0000761000087816 */ /* 0x000fe20000000008 */
[----:B------:R-:W-:Y:S06]  /*3320*/  BRA `(.L_x_9200) ;  /* 0x0000000400287947 */ /* 0x000fec0003800000 */
.L_x_9213:
        /* <DEDUP_REMOVED lines=21> */
.L_x_9222:
[----:B------:R-:W-:Y:S05]  /*3480*/  BSYNC.RECONVERGENT B1 ;  /* 0x0000000000017941 */ /* 0x000fea0003800200 */
.L_x_9221:
[----:B------:R-:W-:Y:S01]  /*3490*/  IMAD.SHL.U32 R0, R0, 0x200000, RZ ;  /* 0x0020000000007824 */ /* 0x000fe200078e00ff */
[----:B------:R-:W-:-:S04]  /*34a0*/  LEA R2, R2, 0x37800000, 0x17 ;  /* 0x3780000002027811 */ /* 0x000fc800078eb8ff */
[----:B------:R-:W-:-:S07]  /*34b0*/  LOP3.LUT R0, R2, R0, R7, 0xfe, !PT ;  /* 0x0000000002007212 */ /* 0x000fce00078efe07 */
.L_x_9220:
[----:B------:R-:W-:Y:S05]  /*34c0*/  BSYNC.RECONVERGENT B0 ;  /* 0x0000000000007941 */ /* 0x000fea0003800200 */
.L_x_9219:
[----:B------:R-:W-:-:S04]  /*34d0*/  F2FP.F16.F32.PACK_AB R0, RZ, R0 ;  /* 0x00000000ff00723e */ /* 0x000fc800000000ff */
[----:B------:R-:W-:Y:S01]  /*34e0*/  PRMT R8, R0, 0x7610, R8 ;  /* 0x0000761000087816 */ /* 0x000fe20000000008 */
[----:B------:R-:W-:Y:S06]  /*34f0*/  BRA `(.L_x_9200) ;  /* 0x0000000000b47947 */ /* 0x000fec0003800000 */
.L_x_9212:
[----:B------:R-:W-:-:S09]  /*3500*/  UISETP.NE.AND UP0, UPT, UR4, 0x1c, UPT ;  /* 0x0000001c0400788c */ /* 0x000fd2000bf05270 */
[----:B------:R-:W-:Y:S05]  /*3510*/  BRA.U !UP0, `(.L_x_9223) ;  /* 0x00000001089c7547 */ /* 0x000fea000b800000 */
[----:B------:R-:W-:-:S09]  /*3520*/  UISETP.NE.AND UP0, UPT, UR4, 0x1d, UPT ;  /* 0x0000001d0400788c */ /* 0x000fd2000bf05270 */
[----:B------:R-:W-:Y:S05]  /*3530*/  BRA.U !UP0, `(.L_x_9224) ;  /* 0x0000000108807547 */ /* 0x000fea000b800000 */
[----:B------:R-:W-:-:S09]  /*3540*/  UISETP.NE.AND UP0, UPT, UR4, 0x2c, UPT ;  /* 0x0000002c0400788c */ /* 0x000fd2000bf05270 */
[----:B------:R-:W-:Y:S05]  /*3550*/  BRA.U !UP0, `(.L_x_9225) ;  /* 0x0000000108487547 */ /* 0x000fea000b800000 */
.L_x_9199:
        /* <DEDUP_REMOVED lines=16> */
.L_x_9226:
[----:B------:R-:W-:Y:S01]  /*3660*/  PRMT R8, RZ, 0x7610, R8 ;  /* 0x00007610ff087816 */ /* 0x000fe20000000008 */
[----:B------:R-:W-:Y:S06]  /*3670*/  BRA `(.L_x_9200) ;  /* 0x0000000000547947 */ /* 0x000fec0003800000 */
.L_x_9225:
        /* <DEDUP_REMOVED lines=8> */
.L_x_9228:
[----:B------:R-:W-:Y:S05]  /*3700*/  BSYNC.RECONVERGENT B0 ;  /* 0x0000000000007941 */ /* 0x000fea0003800200 */
.L_x_9227:
[----:B------:R-:W-:-:S04]  /*3710*/  F2FP.F16.F32.PACK_AB R0, RZ, R0 ;  /* 0x00000000ff00723e */ /* 0x000fc800000000ff */
[----:B------:R-:W-:Y:S01]  /*3720*/  PRMT R8, R0, 0x7610, R8 ;  /* 0x0000761000087816 */ /* 0x000fe20000000008 */
[----:B------:R-:W-:Y:S06]  /*3730*/  BRA `(.L_x_9200) ;  /* 0x0000000000247947 */ /* 0x000fec0003800000 */
.L_x_9224:
[----:B------:R-:W2:Y:S02]  /*3740*/  LDG.E.64 R2, desc[UR36][R2.64] ;  /* 0x0000002402027981 */ /* 0x000ea4000c1e1b00 */
[----:B--2---:R-:W0:Y:S02]  /*3750*/  I2F.U64 R0, R2 ;  /* 0x0000000200007312 */ /* 0x004e240000301000 */
[----:B0-----:R-:W-:-:S04]  /*3760*/  F2FP.F16.F32.PACK_AB R0, RZ, R0 ;  /* 0x00000000ff00723e */ /* 0x001fc800000000ff */
[----:B------:R-:W-:Y:S01]  /*3770*/  PRMT R8, R0, 0x7610, R8 ;  /* 0x0000761000087816 */ /* 0x000fe20000000008 */
[----:B------:R-:W-:Y:S06]  /*3780*/  BRA `(.L_x_9200) ;  /* 0x0000000000107947 */ /* 0x000fec0003800000 */
.L_x_9223:
[----:B------:R-:W2:Y:S02]  /*3790*/  LDG.E R2, desc[UR36][R2.64] ;  /* 0x0000002402027981 */ /* 0x000ea4000c1e1900 */
[----:B--2---:R-:W-:-:S04]  /*37a0*/  I2FP.F32.U32 R0, R2 ;  /* 0x0000000200007245 */ /* 0x004fc80000201000 */
[----:B------:R-:W-:-:S04]  /*37b0*/  F2FP.F16.F32.PACK_AB R0, RZ, R0 ;  /* 0x00000000ff00723e */ /* 0x000fc800000000ff */
[----:B------:R-:W-:-:S07]  /*37c0*/  PRMT R8, R0, 0x7610, R8 ;  /* 0x0000761000087816 */ /* 0x000fce0000000008 */
.L_x_9200:
[----:B-----5:R-:W-:Y:S01]  /*37d0*/  HADD2.F32 R8, -RZ, R8.H0_H0 ;  /* 0x20000008ff087230 */ /* 0x020fe20000004100 */
[----:B------:R-:W2:Y:S01]  /*37e0*/  LDCU.64 UR4, c[0x0][0x5e8] ;  /* 0x0000bd00ff0477ac */ /* 0x000ea20008000a00 */
[----:B------:R-:W-:Y:S01]  /*37f0*/  HADD2.F32 R19, -RZ, R19.H0_H0 ;  /* 0x20000013ff137230 */ /* 0x000fe20000004100 */
[----:B------:R-:W-:Y:S02]  /*3800*/  BSSY.RECONVERGENT B1, `(.L_x_9229) ;  /* 0x0000013000017945 */ /* 0x000fe40003800200 */
[----:B------:R-:W-:Y:S02]  /*3810*/  FADD.FTZ R0, |R8|, -RZ ;  /* 0x800000ff08007221 */ /* 0x000fe40000010200 */
[C---:B01----:R-:W-:Y:S01]  /*3820*/  FADD.FTZ R3, |R19|.reuse, -RZ ;  /* 0x800000ff13037221 */ /* 0x043fe20000010200 */
[----:B------:R-:W-:-:S04]  /*3830*/  FSETP.GT.FTZ.AND P5, PT, |R19|, |R8|, PT ;  /* 0x400000081300720b */ /* 0x000fc80003fb4200 */
[----:B------:R-:W-:Y:S02]  /*3840*/  FSEL R9, R3, R0, P5 ;  /* 0x0000000003097208 */ /* 0x000fe40002800000 */
[----:B------:R-:W-:Y:S02]  /*3850*/  FSEL R0, R0, R3, P5 ;  /* 0x0000000300007208 */ /* 0x000fe40002800000 */
[----:B------:R-:W0:Y:S01]  /*3860*/  MUFU.RCP R2, R9 ;  /* 0x0000000900027308 */ /* 0x000e220000001000 */
[----:B--2---:R-:W-:-:S07]  /*3870*/  IADD3 R4, P1, PT, R16, UR4, RZ ;  /* 0x0000000410047c10 */ /* 0x004fce000ff3e0ff */
        /* <DEDUP_REMOVED lines=9> */
[----:B------:R-:W-:Y:S05]  /*3910*/  CALL.REL.NOINC `($__internal_21_$__cuda_sm3x_div_rn_ftz_f32_slowpath) ;  /* 0x000000ec001c7944 */ /* 0x000fea0003c00000 */
[----:B------:R-:W-:-:S07]  /*3920*/  IMAD.MOV.U32 R2, RZ, RZ, R11 ;  /* 0x000000ffff027224 */ /* 0x000fce00078e000b */
.L_x_9230:
[----:B------:R-:W-:Y:S05]  /*3930*/  BSYNC.RECONVERGENT B1 ;  /* 0x0000000000017941 */ /* 0x000fea0003800200 */
.L_x_9229:
        /* <DEDUP_REMOVED lines=43> */
.L_x_9234:
[----:B------:R-:W-:-:S06]  /*3bf0*/  HADD2.F32 R3, -RZ, R19.H0_H0 ;  /* 0x20000013ff037230 */ /* 0x000fcc0000004100 */
[----:B------:R-:W0:Y:S02]  /*3c00*/  F2I.S64.TRUNC R2, R3 ;  /* 0x0000000300027311 */ /* 0x000e24000020d900 */
[----:B0-----:R0:W-:Y:S01]  /*3c10*/  STG.E.U8 desc[UR36][R4.64], R2 ;  /* 0x0000000204007986 */ /* 0x0011e2000c101124 */
[----:B------:R-:W-:Y:S05]  /*3c20*/  BRA `(.L_x_9236) ;  /* 0x0000000c00707947 */ /* 0x000fea0003800000 */
.L_x_9233:
        /* <DEDUP_REMOVED lines=10> */
.L_x_9238:
[----:B------:R-:W-:-:S06]  /*3cd0*/  HADD2.F32 R19, -RZ, R19.H0_H0 ;  /* 0x20000013ff137230 */ /* 0x000fcc0000004100 */
[----:B------:R-:W0:Y:S02]  /*3ce0*/  F2I.FTZ.TRUNC.NTZ R19, R19 ;  /* 0x0000001300137305 */ /* 0x000e24000021f100 */
[----:B0-----:R0:W-:Y:S01]  /*3cf0*/  STG.E desc[UR36][R4.64], R19 ;  /* 0x0000001304007986 */ /* 0x0011e2000c101924 */
[----:B------:R-:W-:Y:S05]  /*3d00*/  BRA `(.L_x_9236) ;  /* 0x0000000c00387947 */ /* 0x000fea0003800000 */
.L_x_9237:
[----:B------:R-:W-:-:S06]  /*3d10*/  HADD2.F32 R19, -RZ, R19.H0_H0 ;  /* 0x20000013ff137230 */ /* 0x000fcc0000004100 */
[----:B------:R-:W0:Y:S02]  /*3d20*/  F2I.FTZ.TRUNC.NTZ R19, R19 ;  /* 0x0000001300137305 */ /* 0x000e24000021f100 */
[----:B0-----:R0:W-:Y:S01]  /*3d30*/  STG.E.U16 desc[UR36][R4.64], R19 ;  /* 0x0000001304007986 */ /* 0x0011e2000c101524 */
[----:B------:R-:W-:Y:S05]  /*3d40*/  BRA `(.L_x_9236) ;  /* 0x0000000c00287947 */ /* 0x000fea0003800000 */
.L_x_9232:
        /* <DEDUP_REMOVED lines=9> */
.L_x_9240:
[----:B------:R0:W-:Y:S01]  /*3de0*/  STG.E.U16 desc[UR36][R4.64], R19 ;  /* 0x0000001304007986 */ /* 0x0001e2000c101524 */
[----:B------:R-:W-:Y:S05]  /*3df0*/  BRA `(.L_x_9236) ;  /* 0x0000000800fc7947 */ /* 0x000fea0003800000 */
.L_x_9239:
        /* <DEDUP_REMOVED lines=10> */
.L_x_9242:
[----:B------:R-:W-:-:S05]  /*3ea0*/  HADD2.F32 R0, -RZ, R19.H0_H0 ;  /* 0x20000013ff007230 */ /* 0x000fca0000004100 */
[----:B------:R-:W-:-:S04]  /*3eb0*/  F2FP.F16.F32.PACK_AB R0, RZ, R0 ;  /* 0x00000000ff00723e */ /* 0x000fc800000000ff */
[----:B------:R-:W-:-:S05]  /*3ec0*/  PRMT R0, R0, 0x5410, RZ ;  /* 0x0000541000007816 */ /* 0x000fca00000000ff */
[----:B------:R0:W-:Y:S01]  /*3ed0*/  STG.E desc[UR36][R4.64], R0 ;  /* 0x0000000004007986 */ /* 0x0001e2000c101924 */
[----:B------:R-:W-:Y:S05]  /*3ee0*/  BRA `(.L_x_9236) ;  /* 0x0000000800c07947 */ /* 0x000fea0003800000 */
.L_x_9241:
[----:B------:R-:W-:-:S05]  /*3ef0*/  HADD2.F32 R2, -RZ, R19.H0_H0 ;  /* 0x20000013ff027230 */ /* 0x000fca0000004100 */
[----:B------:R-:W-:-:S06]  /*3f00*/  FMUL.FTZ R2, R2, 1 ;  /* 0x3f80000002027820 */ /* 0x000fcc0000410000 */
[----:B------:R-:W0:Y:S02]  /*3f10*/  F2F.F64.F32 R2, R2 ;  /* 0x0000000200027310 */ /* 0x000e240000201800 */
[----:B0-----:R0:W-:Y:S01]  /*3f20*/  STG.E.64 desc[UR36][R4.64], R2 ;  /* 0x0000000204007986 */ /* 0x0011e2000c101b24 */
[----:B------:R-:W-:Y:S05]  /*3f30*/  BRA `(.L_x_9236) ;  /* 0x0000000800ac7947 */ /* 0x000fea0003800000 */
.L_x_9231:
        /* <DEDUP_REMOVED lines=13> */
.L_x_9245:
[----:B------:R-:W-:Y:S01]  /*4010*/  HADD2.F32 R19, -RZ, R19.H0_H0 ;  /* 0x20000013ff137230 */ /* 0x000fe20000004100 */
[----:B------:R-:W-:-:S04]  /*4020*/  CS2R R10, SRZ ;  /* 0x00000000000a7805 */ /* 0x000fc8000001ff00 */
[----:B------:R-:W-:-:S06]  /*4030*/  FMUL.FTZ R8, R19, 1 ;  /* 0x3f80000013087820 */ /* 0x000fcc0000410000 */
[----:B------:R-:W0:Y:S02]  /*4040*/  F2F.F64.F32 R8, R8 ;  /* 0x0000000800087310 */ /* 0x000e240000201800 */
[----:B0-----:R0:W-:Y:S01]  /*4050*/  STG.E.128 desc[UR36][R4.64], R8 ;  /* 0x0000000804007986 */ /* 0x0011e2000c101d24 */
[----:B------:R-:W-:Y:S05]  /*4060*/  BRA `(.L_x_9236) ;  /* 0x0000000800607947 */ /* 0x000fea0003800000 */
.L_x_9244:
        /* <DEDUP_REMOVED lines=8> */
[----:B------:R-:W-:-:S03]  /*40f0*/  HFMA2 R0, -RZ, RZ, 0, 7.569789886474609375e-06 ;  /* 0x0000007fff007431 */ /* 0x000fc600000001ff */
        /* <DEDUP_REMOVED lines=10> */
.L_x_9249:
[----:B------:R-:W-:Y:S05]  /*41a0*/  BSYNC.RECONVERGENT B0 ;  /* 0x0000000000007941 */ /* 0x000fea0003800200 */
.L_x_9248:
[----:B------:R-:W-:-:S05]  /*41b0*/  LOP3.LUT R3, R0, 0x80, R3, 0xf8, !PT ;  /* 0x0000008000037812 */ /* 0x000fca00078ef803 */
[----:B------:R0:W-:Y:S01]  /*41c0*/  STG.E.U8 desc[UR36][R4.64], R3 ;  /* 0x0000000304007986 */ /* 0x0001e2000c101124 */
[----:B------:R-:W-:Y:S05]  /*41d0*/  BRA `(.L_x_9236) ;  /* 0x0000000800047947 */ /* 0x000fea0003800000 */
.L_x_9247:
        /* <DEDUP_REMOVED lines=15> */
.L_x_9251:
[----:B------:R-:W-:Y:S05]  /*42d0*/  BSYNC.RECONVERGENT B0 ;  /* 0x0000000000007941 */ /* 0x000fea0003800200 */
.L_x_9250:
[----:B------:R-:W-:-:S05]  /*42e0*/  LOP3.LUT R3, R0, 0x80, R3, 0xf8, !PT ;  /* 0x0000008000037812 */ /* 0x000fca00078ef803 */
[----:B------:R0:W-:Y:S01]  /*42f0*/  STG.E.U8 desc[UR36][R4.64], R3 ;  /* 0x0000000304007986 */ /* 0x0001e2000c101124 */
[----:B------:R-:W-:Y:S05]  /*4300*/  BRA `(.L_x_9236) ;  /* 0x0000000400b87947 */ /* 0x000fea0003800000 */
.L_x_9246:
[----:B------:R-:W-:-:S05]  /*4310*/  HADD2.F32 R0, -RZ, R19.H0_H0 ;  /* 0x20000013ff007230 */ /* 0x000fca0000004100 */
[----:B------:R-:W-:-:S05]  /*4320*/  F2FP.BF16.F32.PACK_AB R0, RZ, R0 ;  /* 0x00000000ff00723e */ /* 0x000fca00000010ff */
[----:B------:R0:W-:Y:S01]  /*4330*/  STG.E.U16 desc[UR36][R4.64], R0 ;  /* 0x0000000004007986 */ /* 0x0001e2000c101524 */
[----:B------:R-:W-:Y:S05]  /*4340*/  BRA `(.L_x_9236) ;  /* 0x0000000400a87947 */ /* 0x000fea0003800000 */
.L_x_9243:
        /* <DEDUP_REMOVED lines=12> */
.L_x_9254:
        /* <DEDUP_REMOVED lines=13> */
.L_x_9257:
[----:B------:R-:W-:-:S04]  /*44e0*/  SHF.R.U32.HI R0, RZ, 0x14, R3 ;  /* 0x00000014ff007819 */ /* 0x000fc80000011603 */
[----:B------:R-:W-:-:S04]  /*44f0*/  LOP3.LUT R0, R0, 0x1, RZ, 0xc0, !PT ;  /* 0x0000000100007812 */ /* 0x000fc800078ec0ff */
[----:B------:R-:W-:-:S04]  /*4500*/  IADD3 R0, PT, PT, R3, 0x487ffff, R0 ;  /* 0x0487ffff03007810 */ /* 0x000fc80007ffe000 */
[----:B------:R-:W-:-:S04]  /*4510*/  SHF.R.U32.HI R0, RZ, 0x14, R0 ;  /* 0x00000014ff007819 */ /* 0x000fc80000011600 */
[----:B------:R-:W-:-:S07]  /*4520*/  LOP3.LUT R0, R0, 0xff, RZ, 0xc0, !PT ;  /* 0x000000ff00007812 */ /* 0x000fce00078ec0ff */
.L_x_9258:
[----:B------:R-:W-:-:S04]  /*4530*/  SHF.R.U32.HI R3, RZ, 0x18, R3 ;  /* 0x00000018ff037819 */ /* 0x000fc80000011603 */
[----:B------:R-:W-:-:S04]  /*4540*/  LOP3.LUT R0, R0, 0x80, R3, 0xf8, !PT ;  /* 0x0000008000007812 */ /* 0x000fc800078ef803 */
[----:B------:R-:W-:-:S07]  /*4550*/  PRMT R2, R0, 0x7610, R2 ;  /* 0x0000761000027816 */ /* 0x000fce0000000002 */
.L_x_9256:
[----:B------:R-:W-:Y:S05]  /*4560*/  BSYNC.RECONVERGENT B0 ;  /* 0x0000000000007941 */ /* 0x000fea0003800200 */
.L_x_9255:
[----:B------:R4:W-:Y:S01]  /*4570*/  STG.E.U8 desc[UR36][R4.64], R2 ;  /* 0x0000000204007986 */ /* 0x0009e2000c101124 */
[----:B------:R-:W-:Y:S05]  /*4580*/  BRA `(.L_x_9236) ;  /* 0x0000000400187947 */ /* 0x000fea0003800000 */
.L_x_9253:
        /* <DEDUP_REMOVED lines=13> */
.L_x_9261:
[----:B------:R-:W-:-:S04]  /*4660*/  SHF.R.U32.HI R0, RZ, 0x15, R3 ;  /* 0x00000015ff007819 */ /* 0x000fc80000011603 */
[----:B------:R-:W-:-:S04]  /*4670*/  LOP3.LUT R0, R0, 0x1, RZ, 0xc0, !PT ;  /* 0x0000000100007812 */ /* 0x000fc800078ec0ff */
[----:B------:R-:W-:-:S04]  /*4680*/  IADD3 R0, PT, PT, R3, 0x88fffff, R0 ;  /* 0x088fffff03007810 */ /* 0x000fc80007ffe000 */
[----:B------:R-:W-:-:S04]  /*4690*/  SHF.R.U32.HI R0, RZ, 0x15, R0 ;  /* 0x00000015ff007819 */ /* 0x000fc80000011600 */
[----:B------:R-:W-:-:S07]  /*46a0*/  LOP3.LUT R0, R0, 0xff, RZ, 0xc0, !PT ;  /* 0x000000ff00007812 */ /* 0x000fce00078ec0ff */
.L_x_9262:
[----:B------:R-:W-:-:S04]  /*46b0*/  SHF.R.U32.HI R3, RZ, 0x18, R3 ;  /* 0x00000018ff037819 */ /* 0x000fc80000011603 */
[----:B------:R-:W-:-:S04]  /*46c0*/  LOP3.LUT R0, R0, 0x80, R3, 0xf8, !PT ;  /* 0x0000008000007812 */ /* 0x000fc800078ef803 */
[----:B------:R-:W-:-:S07]  /*46d0*/  PRMT R2, R0, 0x7610, R2 ;  /* 0x0000761000027816 */ /* 0x000fce0000000002 */
.L_x_9260:
[----:B------:R-:W-:Y:S05]  /*46e0*/  BSYNC.RECONVERGENT B0 ;  /* 0x0000000000007941 */ /* 0x000fea0003800200 */
.L_x_9259:
[----:B------:R3:W-:Y:S01]  /*46f0*/  STG.E.U8 desc[UR36][R4.64], R2 ;  /* 0x0000000204007986 */ /* 0x0007e2000c101124 */
[----:B------:R-:W-:Y:S05]  /*4700*/  BRA `(.L_x_9236) ;  /* 0x0000000000b87947 */ /* 0x000fea0003800000 */
.L_x_9252:
[----:B------:R-:W-:-:S09]  /*4710*/  UISETP.NE.AND UP0, UPT, UR4, 0x1c, UPT ;  /* 0x0000001c0400788c */ /* 0x000fd2000bf05270 */
[----:B------:R-:W-:Y:S05]  /*4720*/  BRA.U !UP0, `(.L_x_9263) ;  /* 0x0000000108a47547 */ /* 0x000fea000b800000 */
[----:B------:R-:W-:-:S09]  /*4730*/  UISETP.NE.AND UP0, UPT, UR4, 0x1d, UPT ;  /* 0x0000001d0400788c */ /* 0x000fd2000bf05270 */
[----:B------:R-:W-:Y:S05]  /*4740*/  BRA.U !UP0, `(.L_x_9264) ;  /* 0x00000001088c7547 */ /* 0x000fea000b800000 */
[----:B------:R-:W-:-:S09]  /*4750*/  UISETP.NE.AND UP0, UPT, UR4, 0x2c, UPT ;  /* 0x0000002c0400788c */ /* 0x000fd2000bf05270 */
[----:B------:R-:W-:Y:S05]  /*4760*/  BRA.U !UP0, `(.L_x_9265) ;  /* 0x0000000108447547 */ /* 0x000fea000b800000 */
.L_x_9235:
        /* <DEDUP_REMOVED lines=10> */
[----:B---3--:R-:W-:Y:S01]  /*4810*/  IMAD.U32 R6, RZ, RZ, UR8 ;  /* 0x00000008ff067e24 */ /* 0x008fe2000f8e00ff */
[----:B------:R-:W-:Y:S01]  /*4820*/  MOV R7, UR9 ;  /* 0x0000000900077c02 */ /* 0x000fe20008000f00 */
[----:B----4-:R-:W-:Y:S02]  /*4830*/  IMAD.U32 R10, RZ, RZ, UR4 ;  /* 0x00000004ff0a7e24 */ /* 0x010fe4000f8e00ff */
[----:B-1----:R-:W-:-:S07]  /*4840*/  IMAD.U32 R11, RZ, RZ, UR5 ;  /* 0x00000005ff0b7e24 */ /* 0x002fce000f8e00ff */
[----:B------:R-:W-:-:S07]  /*4850*/  LEPC R20, `(.L_x_9266) ;  /* 0x000000001014794e */ /* 0x000fce0000000000 */
[----:B--2---:R-:W-:Y:S05]  /*4860*/  CALL.ABS.NOINC R2 ;  /* 0x0000000002007343 */ /* 0x004fea0003c00000 */
.L_x_9266:
[----:B------:R-:W-:Y:S05]  /*4870*/  BRA `(.L_x_9236) ;  /* 0x00000000005c7947 */ /* 0x000fea0003800000 */
.L_x_9265:
        /* <DEDUP_REMOVED lines=16> */
.L_x_9264:
[----:B------:R-:W-:-:S06]  /*4980*/  HADD2.F32 R2, -RZ, R19.H0_H0 ;  /* 0x20000013ff027230 */ /* 0x000fcc0000004100 */
[----:B------:R-:W0:Y:S02]  /*4990*/  F2I.U64.TRUNC R2, R2 ;  /* 0x0000000200027311 */ /* 0x000e24000020d800 */
[----:B0-----:R1:W-:Y:S01]  /*49a0*/  STG.E.64 desc[UR36][R4.64], R2 ;  /* 0x0000000204007986 */ /* 0x0013e2000c101b24 */
[----:B------:R-:W-:Y:S05]  /*49b0*/  BRA `(.L_x_9236) ;  /* 0x00000000000c7947 */ /* 0x000fea0003800000 */
.L_x_9263:
[----:B------:R-:W-:-:S06]  /*49c0*/  HADD2.F32 R19, -RZ, R19.H0_H0 ;  /* 0x20000013ff137230 */ /* 0x000fcc0000004100 */
[----:B------:R-:W0:Y:S02]  /*49d0*/  F2I.FTZ.U32.TRUNC.NTZ R19, R19 ;  /* 0x0000001300137305 */ /* 0x000e24000021f000 */
[----:B0-----:R0:W-:Y:S02]  /*49e0*/  STG.E desc[UR36][R4.64], R19 ;  /* 0x0000001304007986 */ /* 0x0011e4000c101924 */
.L_x_9236:
[----:B------:R-:W-:-:S07]  /*49f0*/  VIADD R17, R17, 0x80 ;  /* 0x0000008011117836 */ /* 0x000fce0000000000 */
.L_x_9159:
[----:B------:R-:W-:Y:S05]  /*4a00*/  BSYNC.RECONVERGENT B6 ;  /* 0x0000000000067941 */ /* 0x000fea0003800200 */
.L_x_9158:
        /* <DEDUP_REMOVED lines=358> */
.L_x_9269:
        /* <DEDUP_REMOVED lines=19> */
.L_x_9273:
[----:B------:R-:W2:Y:S02]  /*61a0*/  LDG.E.U8 R2, desc[UR36][R2.64] ;  /* 0x0000002402027981 */ /* 0x000ea4000c1e1100 */
[----:B--2---:R-:W-:-:S04]  /*61b0*/  I2FP.F32.U32 R0, R2 ;  /* 0x0000000200007245 */ /* 0x004fc80000201000 */
[----:B------:R-:W-:-:S04]  /*61c0*/  F2FP.F16.F32.PACK_AB R0, RZ, R0 ;  /* 0x00000000ff00723e */ /* 0x000fc800000000ff */
[----:B------:R-:W-:Y:S01]  /*61d0*/  PRMT R19, R0, 0x7610, R19 ;  /* 0x0000761000137816 */ /* 0x000fe20000000013 */
[----:B------:R-:W-:Y:S06]  /*61e0*/  BRA `(.L_x_9275) ;  /* 0x0000000c00b47947 */ /* 0x000fec0003800000 */
.L_x_9272:
        /* <DEDUP_REMOVED lines=11> */
.L_x_9277:
[----:B------:R-:W2:Y:S02]  /*62a0*/  LDG.E R2, desc[UR36][R2.64] ;  /* 0x0000002402027981 */ /* 0x000ea4000c1e1900 */
[----:B--2---:R-:W-:-:S04]  /*62b0*/  I2FP.F32.S32 R0, R2 ;  /* 0x0000000200007245 */ /* 0x004fc80000201400 */
[----:B------:R-:W-:-:S04]  /*62c0*/  F2FP.F16.F32.PACK_AB R0, RZ, R0 ;  /* 0x00000000ff00723e */ /* 0x000fc800000000ff */
[----:B------:R-:W-:Y:S01]  /*62d0*/  PRMT R19, R0, 0x7610, R19 ;  /* 0x0000761000137816 */ /* 0x000fe20000000013 */
[----:B------:R-:W-:Y:S06]  /*62e0*/  BRA `(.L_x_9275) ;  /* 0x0000000c00747947 */ /* 0x000fec0003800000 */
.L_x_9276:
[----:B------:R-:W2:Y:S02]  /*62f0*/  LDG.E.U16 R2, desc[UR36][R2.64] ;  /* 0x0000002402027981 */ /* 0x000ea4000c1e1500 */
[----:B--2---:R-:W0:Y:S02]  /*6300*/  I2F.S16 R0, R2 ;  /* 0x0000000200007306 */ /* 0x004e240000101400 */
[----:B0-----:R-:W-:-:S04]  /*6310*/  F2FP.F16.F32.PACK_AB R0, RZ, R0 ;  /* 0x00000000ff00723e */ /* 0x001fc800000000ff */
[----:B------:R-:W-:Y:S01]  /*6320*/  PRMT R19, R0, 0x7610, R19 ;  /* 0x0000761000137816 */ /* 0x000fe20000000013 */
[----:B------:R-:W-:Y:S06]  /*6330*/  BRA `(.L_x_9275) ;  /* 0x0000000c00607947 */ /* 0x000fec0003800000 */
.L_x_9271:
        /* <DEDUP_REMOVED lines=9> */
.L_x_9279:
[----:B------:R1:W5:Y:S01]  /*63d0*/  LDG.E.U16 R19, desc[UR36][R2.64] ;  /* 0x0000002402137981 */ /* 0x000362000c1e1500 */
[----:B------:R-:W-:Y:S05]  /*63e0*/  BRA `(.L_x_9275) ;  /* 0x0000000c00347947 */ /* 0x000fea0003800000 */
.L_x_9278:
        /* <DEDUP_REMOVED lines=9> */
.L_x_9281:
[----:B------:R0:W5:Y:S01]  /*6480*/  LDG.E.U16 R19, desc[UR36][R2.64] ;  /* 0x0000002402137981 */ /* 0x000162000c1e1500 */
[----:B------:R-:W-:Y:S05]  /*6490*/  BRA `(.L_x_9275) ;  /* 0x0000000c00087947 */ /* 0x000fea0003800000 */
.L_x_9280:
        /* <DEDUP_REMOVED lines=9> */
.L_x_9270:
        /* <DEDUP_REMOVED lines=14> */
.L_x_9284:
        /* <DEDUP_REMOVED lines=9> */
.L_x_9283:
        /* <DEDUP_REMOVED lines=27> */
.L_x_9286:
        /* <DEDUP_REMOVED lines=14> */
.L_x_9285:
[----:B------:R-:W2:Y:S02]  /*6930*/  LDG.E.U16 R0, desc[UR36][R2.64] ;  /* 0x0000002402007981 */ /* 0x000ea4000c1e1500 */
[----:B--2---:R-:W-:-:S05]  /*6940*/  IMAD.U32 R0, R0, 0x10000, RZ ;  /* 0x0001000000007824 */ /* 0x004fca00078e00ff */
[----:B------:R-:W-:-:S04]  /*6950*/  F2FP.F16.F32.PACK_AB R0, RZ, R0 ;  /* 0x00000000ff00723e */ /* 0x000fc800000000ff */
[----:B------:R-:W-:Y:S01]  /*6960*/  PRMT R19, R0, 0x7610, R19 ;  /* 0x0000761000137816 */ /* 0x000fe20000000013 */
[----:B------:R-:W-:Y:S06]  /*6970*/  BRA `(.L_x_9275) ;  /* 0x0000000400d07947 */ /* 0x000fec0003800000 */
.L_x_9282:
        /* <DEDUP_REMOVED lines=13> */
.L_x_9289:
        /* <DEDUP_REMOVED lines=21> */
.L_x_9293:
[----:B------:R-:W-:Y:S05]  /*6ba0*/  BSYNC.RECONVERGENT B1 ;  /* 0x0000000000017941 */ /* 0x000fea0003800200 */
.L_x_9292:
[----:B------:R-:W-:Y:S01]  /*6bb0*/  IMAD.SHL.U32 R0, R0, 0x100000, RZ ;  /* 0x0010000000007824 */ /* 0x000fe200078e00ff */
[----:B------:R-:W-:-:S04]  /*6bc0*/  LEA R2, R2, 0x3b800000, 0x17 ;  /* 0x3b80000002027811 */ /* 0x000fc800078eb8ff */
[----:B------:R-:W-:-:S07]  /*6bd0*/  LOP3.LUT R0, R2, R0, R7, 0xfe, !PT ;  /* 0x0000000002007212 */ /* 0x000fce00078efe07 */
.L_x_9291:
[----:B------:R-:W-:Y:S05]  /*6be0*/  BSYNC.RECONVERGENT B0 ;  /* 0x0000000000007941 */ /* 0x000fea0003800200 */
.L_x_9290:
[----:B------:R-:W-:-:S04]  /*6bf0*/  F2FP.F16.F32.PACK_AB R0, RZ, R0 ;  /* 0x00000000ff00723e */ /* 0x000fc800000000ff */
[----:B------:R-:W-:Y:S01]  /*6c00*/  PRMT R19, R0, 0x7610, R19 ;  /* 0x0000761000137816 */ /* 0x000fe20000000013 */
[----:B------:R-:W-:Y:S06]  /*6c10*/  BRA `(.L_x_9275) ;  /* 0x0000000400287947 */ /* 0x000fec0003800000 */
.L_x_9288:
        /* <DEDUP_REMOVED lines=21> */
.L_x_9297:
[----:B------:R-:W-:Y:S05]  /*6d70*/  BSYNC.RECONVERGENT B1 ;  /* 0x0000000000017941 */ /* 0x000fea0003800200 */
.L_x_9296:
[----:B------:R-:W-:Y:S02]  /*6d80*/  SHF.L.U32 R0, R0, 0x15, RZ ;  /* 0x0000001500007819 */ /* 0x000fe400000006ff */
[----:B------:R-:W-:-:S04]  /*6d90*/  LEA R2, R2, 0x37800000, 0x17 ;  /* 0x3780000002027811 */ /* 0x000fc800078eb8ff */
[----:B------:R-:W-:-:S07]  /*6da0*/  LOP3.LUT R0, R2, R0, R7, 0xfe, !PT ;  /* 0x0000000002007212 */ /* 0x000fce00078efe07 */
.L_x_9295:
[----:B------:R-:W-:Y:S05]  /*6db0*/  BSYNC.RECONVERGENT B0 ;  /* 0x0000000000007941 */ /* 0x000fea0003800200 */
.L_x_9294:
[----:B------:R-:W-:-:S04]  /*6dc0*/  F2FP.F16.F32.PACK_AB R0, RZ, R0 ;  /* 0x00000000ff00723e */ /* 0x000fc800000000ff */
[----:B------:R-:W-:Y:S01]  /*6dd0*/  PRMT R19, R0, 0x7610, R19 ;  /* 0x0000761000137816 */ /* 0x000fe20000000013 */
[----:B------:R-:W-:Y:S06]  /*6de0*/  BRA `(.L_x_9275) ;  /* 0x0000000000b47947 */ /* 0x000fec0003800000 */
.L_x_9287:
        /* <DEDUP_REMOVED lines=14> */
.L_x_9301:
[----:B------:R-:W-:Y:S05]  /*6ed0*/  BSYNC.RECONVERGENT B0 ;  /* 0x0000000000007941 */ /* 0x000fea0003800200 */
.L_x_9300:
[----:B------:R-:W-:-:S04]  /*6ee0*/  F2FP.F16.F32.PACK_AB R0, RZ, R0 ;  /* 0x00000000ff00723e */ /* 0x000fc800000000ff */
[----:B------:R-:W-:Y:S01]  /*6ef0*/  PRMT R19, R0, 0x7610, R19 ;  /* 0x0000761000137816 */ /* 0x000fe20000000013 */
[----:B------:R-:W-:Y:S06]  /*6f00*/  BRA `(.L_x_9275) ;  /* 0x00000000006c7947 */ /* 0x000fec0003800000 */
.L_x_9274:
        /* <DEDUP_REMOVED lines=16> */
.L_x_9302:
[----:B------:R-:W-:Y:S01]  /*7010*/  PRMT R19, RZ, 0x7610, R19 ;  /* 0x00007610ff137816 */ /* 0x000fe20000000013 */
[----:B------:R-:W-:Y:S06]  /*7020*/  BRA `(.L_x_9275) ;  /* 0x0000000000247947 */ /* 0x000fec0003800000 */
.L_x_9299:
[----:B------:R-:W2:Y:S02]  /*7030*/  LDG.E.64 R2, desc[UR36][R2.64] ;  /* 0x0000002402027981 */ /* 0x000ea4000c1e1b00 */
[----:B--2---:R-:W0:Y:S02]  /*7040*/  I2F.U64 R0, R2 ;  /* 0x0000000200007312 */ /* 0x004e240000301000 */
[----:B0-----:R-:W-:-:S04]  /*7050*/  F2FP.F16.F32.PACK_AB R0, RZ, R0 ;  /* 0x00000000ff00723e */ /* 0x001fc800000000ff */
[----:B------:R-:W-:Y:S01]  /*7060*/  PRMT R19, R0, 0x7610, R19 ;  /* 0x0000761000137816 */ /* 0x000fe20000000013 */
[----:B------:R-:W-:Y:S06]  /*7070*/  BRA `(.L_x_9275) ;  /* 0x0000000000107947 */ /* 0x000fec0003800000 */
.L_x_9298:
[----:B------:R-:W2:Y:S02]  /*7080*/  LDG.E R2, desc[UR36][R2.64] ;  /* 0x0000002402027981 */ /* 0x000ea4000c1e1900 */
[----:B--2---:R-:W-:-:S04]  /*7090*/  I2FP.F32.U32 R0, R2 ;  /* 0x0000000200007245 */ /* 0x004fc80000201000 */
[----:B------:R-:W-:-:S04]  /*70a0*/  F2FP.F16.F32.PACK_AB R0, RZ, R0 ;  /* 0x00000000ff00723e */ /* 0x000fc800000000ff */
[----:B------:R-:W-:-:S07]  /*70b0*/  PRMT R19, R0, 0x7610, R19 ;  /* 0x0000761000137816 */ /* 0x000fce0000000013 */
.L_x_9275:
        /* <DEDUP_REMOVED lines=19> */
.L_x_9306:
[----:B------:R-:W2:Y:S02]  /*71f0*/  LDG.E.U8 R2, desc[UR36][R2.64] ;  /* 0x0000002402027981 */ /* 0x000ea4000c1e1100 */
[----:B--2---:R-:W-:-:S04]  /*7200*/  I2FP.F32.U32 R0, R2 ;  /* 0x0000000200007245 */ /* 0x004fc80000201000 */
[----:B------:R-:W-:-:S04]  /*7210*/  F2FP.F16.F32.PACK_AB R0, RZ, R0 ;  /* 0x00000000ff00723e */ /* 0x000fc800000000ff */
[----:B------:R-:W-:Y:S01]  /*7220*/  PRMT R8, R0, 0x7610, R8 ;  /* 0x0000761000087816 */ /* 0x000fe20000000008 */
[----:B------:R-:W-:Y:S06]  /*7230*/  BRA `(.L_x_9308) ;  /* 0x0000000c00b47947 */ /* 0x000fec0003800000 */
.L_x_9305:
        /* <DEDUP_REMOVED lines=11> */
.L_x_9310:
[----:B------:R-:W2:Y:S02]  /*72f0*/  LDG.E R2, desc[UR36][R2.64] ;  /* 0x0000002402027981 */ /* 0x000ea4000c1e1900 */
[----:B--2---:R-:W-:-:S04]  /*7300*/  I2FP.F32.S32 R0, R2 ;  /* 0x0000000200007245 */ /* 0x004fc80000201400 */
[----:B------:R-:W-:-:S04]  /*7310*/  F2FP.F16.F32.PACK_AB R0, RZ, R0 ;  /* 0x00000000ff00723e */ /* 0x000fc800000000ff */
[----:B------:R-:W-:Y:S01]  /*7320*/  PRMT R8, R0, 0x7610, R8 ;  /* 0x0000761000087816 */ /* 0x000fe20000000008 */
[----:B------:R-:W-:Y:S06]  /*7330*/  BRA `(.L_x_9308) ;  /* 0x0000000c00747947 */ /* 0x000fec0003800000 */
.L_x_9309:
[----:B------:R-:W2:Y:S02]  /*7340*/  LDG.E.U16 R2, desc[UR36][R2.64] ;  /* 0x0000002402027981 */ /* 0x000ea4000c1e1500 */
[----:B--2---:R-:W0:Y:S02]  /*7350*/  I2F.S16 R0, R2 ;  /* 0x0000000200007306 */ /* 0x004e240000101400 */
[----:B0-----:R-:W-:-:S04]  /*7360*/  F2FP.F16.F32.PACK_AB R0, RZ, R0 ;  /* 0x00000000ff00723e */ /* 0x001fc800000000ff */
[----:B------:R-:W-:Y:S01]  /*7370*/  PRMT R8, R0, 0x7610, R8 ;  /* 0x0000761000087816 */ /* 0x000fe20000000008 */
[----:B------:R-:W-:Y:S06]  /*7380*/  BRA `(.L_x_9308) ;  /* 0x0000000c00607947 */ /* 0x000fec0003800000 */
.L_x_9304:
        /* <DEDUP_REMOVED lines=9> */
.L_x_9312:
[----:B------:R1:W5:Y:S01]  /*7420*/  LDG.E.U16 R8, desc[UR36][R2.64] ;  /* 0x0000002402087981 */ /* 0x000362000c1e1500 */
[----:B------:R-:W-:Y:S05]  /*7430*/  BRA `(.L_x_9308) ;  /* 0x0000000c00347947 */ /* 0x000fea0003800000 */
.L_x_9311:
        /* <DEDUP_REMOVED lines=9> */
.L_x_9314:
[----:B------:R0:W5:Y:S01]  /*74d0*/  LDG.E.U16 R8, desc[UR36][R2.64] ;  /* 0x0000002402087981 */ /* 0x000162000c1e1500 */
[----:B------:R-:W-:Y:S05]  /*74e0*/  BRA `(.L_x_9308) ;  /* 0x0000000c00087947 */ /* 0x000fea0003800000 */
.L_x_9313:
        /* <DEDUP_REMOVED lines=9> */
.L_x_9303:
        /* <DEDUP_REMOVED lines=14> */
.L_x_9317:
        /* <DEDUP_REMOVED lines=9> */
.L_x_9316:
        /* <DEDUP_REMOVED lines=27> */
.L_x_9319:
        /* <DEDUP_REMOVED lines=14> */
.L_x_9318:
[----:B------:R-:W2:Y:S02]  /*7980*/  LDG.E.U16 R0, desc[UR36][R2.64] ;  /* 0x0000002402007981 */ /* 0x000ea4000c1e1500 */
[----:B--2---:R-:W-:-:S05]  /*7990*/  IMAD.U32 R0, R0, 0x10000, RZ ;  /* 0x0001000000007824 */ /* 0x004fca00078e00ff */
[----:B------:R-:W-:-:S04]  /*79a0*/  F2FP.F16.F32.PACK_AB R0, RZ, R0 ;  /* 0x00000000ff00723e */ /* 0x000fc800000000ff */
[----:B------:R-:W-:Y:S01]  /*79b0*/  PRMT R8, R0, 0x7610, R8 ;  /* 0x0000761000087816 */ /* 0x000fe20000000008 */
[----:B------:R-:W-:Y:S06]  /*79c0*/  BRA `(.L_x_9308) ;  /* 0x0000000400d07947 */ /* 0x000fec0003800000 */
.L_x_9315:
        /* <DEDUP_REMOVED lines=13> */
.L_x_9322:
        /* <DEDUP_REMOVED lines=21> */
.L_x_9326:
[----:B------:R-:W-:Y:S05]  /*7bf0*/  BSYNC.RECONVERGENT B1 ;  /* 0x0000000000017941 */ /* 0x000fea0003800200 */
.L_x_9325:
[----:B------:R-:W-:Y:S02]  /*7c00*/  SHF.L.U32 R0, R0, 0x14, RZ ;  /* 0x0000001400007819 */ /* 0x000fe400000006ff */
[----:B------:R-:W-:-:S04]  /*7c10*/  LEA R2, R2, 0x3b800000, 0x17 ;  /* 0x3b80000002027811 */ /* 0x000fc800078eb8ff */
[----:B------:R-:W-:-:S07]  /*7c20*/  LOP3.LUT R0, R2, R0, R7, 0xfe, !PT ;  /* 0x0000000002007212 */ /* 0x000fce00078efe07 */
.L_x_9324:
[----:B------:R-:W-:Y:S05]  /*7c30*/  BSYNC.RECONVERGENT B0 ;  /* 0x0000000000007941 */ /* 0x000fea0003800200 */
.L_x_9323:
[----:B------:R-:W-:-:S04]  /*7c40*/  F2FP.F16.F32.PACK_AB R0, RZ, R0 ;  /* 0x00000000ff00723e */ /* 0x000fc800000000ff */
[----:B------:R-:W-:Y:S01]  /*7c50*/  PRMT R8, R0, 0x7610, R8 ;  /* 0x0000761000087816 */ /* 0x000fe20000000008 */
[----:B------:R-:W-:Y:S06]  /*7c60*/  BRA `(.L_x_9308) ;  /* 0x0000000400287947 */ /* 0x000fec0003800000 */
.L_x_9321:
        /* <DEDUP_REMOVED lines=21> */
.L_x_9330:
[----:B------:R-:W-:Y:S05]  /*7dc0*/  BSYNC.RECONVERGENT B1 ;  /* 0x0000000000017941 */ /* 0x000fea0003800200 */
.L_x_9329:
[----:B------:R-:W-:Y:S01]  /*7dd0*/  IMAD.SHL.U32 R0, R0, 0x200000, RZ ;  /* 0x0020000000007824 */ /* 0x000fe200078e00ff */
[----:B------:R-:W-:-:S04]  /*7de0*/  LEA R2, R2, 0x37800000, 0x17 ;  /* 0x3780000002027811 */ /* 0x000fc800078eb8ff */
[----:B------:R-:W-:-:S07]  /*7df0*/  LOP3.LUT R0, R2, R0, R7, 0xfe, !PT ;  /* 0x0000000002007212 */ /* 0x000fce00078efe07 */
.L_x_9328:
[----:B------:R-:W-:Y:S05]  /*7e00*/  BSYNC.RECONVERGENT B0 ;  /* 0x0000000000007941 */ /* 0x000fea0003800200 */
.L_x_9327:
[----:B------:R-:W-:-:S04]  /*7e10*/  F2FP.F16.F32.PACK_AB R0, RZ, R0 ;  /* 0x00000000ff00723e */ /* 0x000fc800000000ff */
[----:B------:R-:W-:Y:S01]  /*7e20*/  PRMT R8, R0, 0x7610, R8 ;  /* 0x0000761000087816 */ /* 0x000fe20000000008 */
[----:B------:R-:W-:Y:S06]  /*7e30*/  BRA `(.L_x_9308) ;  /* 0x0000000000b47947 */ /* 0x000fec0003800000 */
.L_x_9320:
        /* <DEDUP_REMOVED lines=14> */
.L_x_9334:
[----:B------:R-:W-:Y:S05]  /*7f20*/  BSYNC.RECONVERGENT B0 ;  /* 0x0000000000007941 */ /* 0x000fea0003800200 */
.L_x_9333:
[----:B------:R-:W-:-:S04]  /*7f30*/  F2FP.F16.F32.PACK_AB R0, RZ, R0 ;  /* 0x00000000ff00723e */ /* 0x000fc800000000ff */
[----:B------:R-:W-:Y:S01]  /*7f40*/  PRMT R8, R0, 0x7610, R8 ;  /* 0x0000761000087816 */ /* 0x000fe20000000008 */
[----:B------:R-:W-:Y:S06]  /*7f50*/  BRA `(.L_x_9308) ;  /* 0x00000000006c7947 */ /* 0x000fec0003800000 */
.L_x_9307:
        /* <DEDUP_REMOVED lines=15> */
[----:B--2--5:R-:W-:Y:S05]  /*8050*/  CALL.ABS.NOINC R2 ;  /* 0x0000000002007343 */ /* 0x024fea0003c00000 */
.L_x_9335:
[----:B------:R-:W-:Y:S01]  /*8060*/  PRMT R8, RZ, 0x7610, R8 ;  /* 0x00007610ff087816 */ /* 0x000fe20000000008 */
[----:B------:R-:W-:Y:S06]  /*8070*/  BRA `(.L_x_9308) ;  /* 0x0000000000247947 */ /* 0x000fec0003800000 */
.L_x_9332:
[----:B------:R-:W2:Y:S02]  /*8080*/  LDG.E.64 R2, desc[UR36][R2.64] ;  /* 0x0000002402027981 */ /* 0x000ea4000c1e1b00 */
[----:B--2---:R-:W0:Y:S02]  /*8090*/  I2F.U64 R0, R2 ;  /* 0x0000000200007312 */ /* 0x004e240000301000 */
[----:B0-----:R-:W-:-:S04]  /*80a0*/  F2FP.F16.F32.PACK_AB R0, RZ, R0 ;  /* 0x00000000ff00723e */ /* 0x001fc800000000ff */
[----:B------:R-:W-:Y:S01]  /*80b0*/  PRMT R8, R0, 0x7610, R8 ;  /* 0x0000761000087816 */ /* 0x000fe20000000008 */
[----:B------:R-:W-:Y:S06]  /*80c0*/  BRA `(.L_x_9308) ;  /* 0x0000000000107947 */ /* 0x000fec0003800000 */
.L_x_9331:
[----:B------:R-:W2:Y:S02]  /*80d0*/  LDG.E R2, desc[UR36][R2.64] ;  /* 0x0000002402027981 */ /* 0x000ea4000c1e1900 */
[----:B--2---:R-:W-:-:S04]  /*80e0*/  I2FP.F32.U32 R0, R2 ;  /* 0x0000000200007245 */ /* 0x004fc80000201000 */
[----:B------:R-:W-:-:S04]  /*80f0*/  F2FP.F16.F32.PACK_AB R0, RZ, R0 ;  /* 0x00000000ff00723e */ /* 0x000fc800000000ff */
[----:B------:R-:W-:-:S07]  /*8100*/  PRMT R8, R0, 0x7610, R8 ;  /* 0x0000761000087816 */ /* 0x000fce0000000008 */
.L_x_9308:
        /* <DEDUP_REMOVED lines=22> */
.L_x_9337:
[----:B------:R-:W-:Y:S05]  /*8270*/  BSYNC.RECONVERGENT B1 ;  /* 0x0000000000017941 */ /* 0x000fea0003800200 */
.L_x_9336:
[----:B------:R-:W-:Y:S02]  /*8280*/  IMAD.MOV.U32 R3, RZ, RZ, 0x3b33710b ;  /* 0x3b33710bff037424 */ /* 0x000fe400078e00ff */
[----:B------:R-:W-:Y:S01]  /*8290*/  FMUL.FTZ R0, R2, R2 ;  /* 0x0000000202007220 */ /* 0x000fe20000410000 */
[----:B------:R-:W-:Y:S01]  /*82a0*/  HFMA2 R7, -RZ, RZ, 1.857421875, -1409 ;  /* 0x3f6ee581ff077431 */ /* 0x000fe200000001ff */
        /* <DEDUP_REMOVED lines=40> */
.L_x_9341:
[----:B------:R-:W-:-:S06]  /*8530*/  HADD2.F32 R3, -RZ, R19.H0_H0 ;  /* 0x20000013ff037230 */ /* 0x000fcc0000004100 */
[----:B------:R-:W0:Y:S02]  /*8540*/  F2I.S64.TRUNC R2, R3 ;  /* 0x0000000300027311 */ /* 0x000e24000020d900 */
[----:B0-----:R3:W-:Y:S01]  /*8550*/  STG.E.U8 desc[UR36][R4.64], R2 ;  /* 0x0000000204007986 */ /* 0x0017e2000c101124 */
[----:B------:R-:W-:Y:S05]  /*8560*/  BRA `(.L_x_9343) ;  /* 0x0000000c006c7947 */ /* 0x000fea0003800000 */
.L_x_9340:
        /* <DEDUP_REMOVED lines=10> */
.L_x_9345:
[----:B------:R-:W-:-:S06]  /*8610*/  HADD2.F32 R19, -RZ, R19.H0_H0 ;  /* 0x20000013ff137230 */ /* 0x000fcc0000004100 */
[----:B------:R-:W0:Y:S02]  /*8620*/  F2I.FTZ.TRUNC.NTZ R19, R19 ;  /* 0x0000001300137305 */ /* 0x000e24000021f100 */
[----:B0-----:R2:W-:Y:S01]  /*8630*/  STG.E desc[UR36][R4.64], R19 ;  /* 0x0000001304007986 */ /* 0x0015e2000c101924 */
[----:B------:R-:W-:Y:S05]  /*8640*/  BRA `(.L_x_9343) ;  /* 0x0000000c00347947 */ /* 0x000fea0003800000 */
.L_x_9344:
[----:B------:R-:W-:-:S06]  /*8650*/  HADD2.F32 R19, -RZ, R19.H0_H0 ;  /* 0x20000013ff137230 */ /* 0x000fcc0000004100 */
[----:B------:R-:W0:Y:S02]  /*8660*/  F2I.FTZ.TRUNC.NTZ R19, R19 ;  /* 0x0000001300137305 */ /* 0x000e24000021f100 */
[----:B0-----:R0:W-:Y:S01]  /*8670*/  STG.E.U16 desc[UR36][R4.64], R19 ;  /* 0x0000001304007986 */ /* 0x0011e2000c101524 */
[----:B------:R-:W-:Y:S05]  /*8680*/  BRA `(.L_x_9343) ;  /* 0x0000000c00247947 */ /* 0x000fea0003800000 */
.L_x_9339:
        /* <DEDUP_REMOVED lines=9> */
.L_x_9347:
[----:B------:R0:W-:Y:S01]  /*8720*/  STG.E.U16 desc[UR36][R4.64], R19 ;  /* 0x0000001304007986 */ /* 0x0001e2000c101524 */
[----:B------:R-:W-:Y:S05]  /*8730*/  BRA `(.L_x_9343) ;  /* 0x0000000800f87947 */ /* 0x000fea0003800000 */
.L_x_9346:
        /* <DEDUP_REMOVED lines=10> */
.L_x_9349:
[----:B------:R-:W-:-:S05]  /*87e0*/  HADD2.F32 R0, -RZ, R19.H0_H0 ;  /* 0x20000013ff007230 */ /* 0x000fca0000004100 */
[----:B------:R-:W-:-:S04]  /*87f0*/  F2FP.F16.F32.PACK_AB R0, RZ, R0 ;  /* 0x00000000ff00723e */ /* 0x000fc800000000ff */
[----:B------:R-:W-:-:S05]  /*8800*/  PRMT R0, R0, 0x5410, RZ ;  /* 0x0000541000007816 */ /* 0x000fca00000000ff */
[----:B------:R0:W-:Y:S01]  /*8810*/  STG.E desc[UR36][R4.64], R0 ;  /* 0x0000000004007986 */ /* 0x0001e2000c101924 */
[----:B------:R-:W-:Y:S05]  /*8820*/  BRA `(.L_x_9343) ;  /* 0x0000000800bc7947 */ /* 0x000fea0003800000 */
.L_x_9348:
[----:B------:R-:W-:-:S05]  /*8830*/  HADD2.F32 R2, -RZ, R19.H0_H0 ;  /* 0x20000013ff027230 */ /* 0x000fca0000004100 */
[----:B------:R-:W-:-:S06]  /*8840*/  FMUL.FTZ R2, R2, 1 ;  /* 0x3f80000002027820 */ /* 0x000fcc0000410000 */
[----:B------:R-:W0:Y:S02]  /*8850*/  F2F.F64.F32 R2, R2 ;  /* 0x0000000200027310 */ /* 0x000e240000201800 */
[----:B0-----:R0:W-:Y:S01]  /*8860*/  STG.E.64 desc[UR36][R4.64], R2 ;  /* 0x0000000204007986 */ /* 0x0011e2000c101b24 */
[----:B------:R-:W-:Y:S05]  /*8870*/  BRA `(.L_x_9343) ;  /* 0x0000000800a87947 */ /* 0x000fea0003800000 */
.L_x_9338:
        /* <DEDUP_REMOVED lines=14> */
.L_x_9353:
        /* <DEDUP_REMOVED lines=17> */
.L_x_9356:
[----:B------:R-:W-:-:S04]  /*8a70*/  SHF.R.U32.HI R3, RZ, 0x18, R19 ;  /* 0x00000018ff037819 */ /* 0x000fc80000011613 */
[----:B------:R-:W-:-:S04]  /*8a80*/  LOP3.LUT R0, R0, 0x80, R3, 0xf8, !PT ;  /* 0x0000008000007812 */ /* 0x000fc800078ef803 */
[----:B------:R-:W-:-:S07]  /*8a90*/  PRMT R2, R0, 0x7610, R2 ;  /* 0x0000761000027816 */ /* 0x000fce0000000002 */
.L_x_9355:
[----:B------:R-:W-:Y:S05]  /*8aa0*/  BSYNC.RECONVERGENT B0 ;  /* 0x0000000000007941 */ /* 0x000fea0003800200 */
.L_x_9354:
[----:B------:R0:W-:Y:S01]  /*8ab0*/  STG.E.U8 desc[UR36][R4.64], R2 ;  /* 0x0000000204007986 */ /* 0x0001e2000c101124 */
[----:B------:R-:W-:Y:S05]  /*8ac0*/  BRA `(.L_x_9343) ;  /* 0x0000000800147947 */ /* 0x000fea0003800000 */
.L_x_9352:
        /* <DEDUP_REMOVED lines=17> */
.L_x_9359:
[----:B------:R-:W-:-:S04]  /*8be0*/  SHF.R.U32.HI R3, RZ, 0x18, R19 ;  /* 0x00000018ff037819 */ /* 0x000fc80000011613 */
[----:B------:R-:W-:-:S04]  /*8bf0*/  LOP3.LUT R0, R0, 0x80, R3, 0xf8, !PT ;  /* 0x0000008000007812 */ /* 0x000fc800078ef803 */
[----:B------:R-:W-:-:S07]  /*8c00*/  PRMT R2, R0, 0x7610, R2 ;  /* 0x0000761000027816 */ /* 0x000fce0000000002 */
.L_x_9358:
[----:B------:R-:W-:Y:S05]  /*8c10*/  BSYNC.RECONVERGENT B0 ;  /* 0x0000000000007941 */ /* 0x000fea0003800200 */
.L_x_9357:
[----:B------:R0:W-:Y:S01]  /*8c20*/  STG.E.U8 desc[UR36][R4.64], R2 ;  /* 0x0000000204007986 */ /* 0x0001e2000c101124 */
[----:B------:R-:W-:Y:S05]  /*8c30*/  BRA `(.L_x_9343) ;  /* 0x0000000400b87947 */ /* 0x000fea0003800000 */
.L_x_9351:
[----:B------:R-:W-:-:S09]  /*8c40*/  UISETP.NE.AND UP0, UPT, UR4, 0x1c, UPT ;  /* 0x0000001c0400788c */ /* 0x000fd2000bf05270 */
[----:B------:R-:W-:Y:S05]  /*8c50*/  BRA.U !UP0, `(.L_x_9360) ;  /* 0x0000000108607547 */ /* 0x000fea000b800000 */
[----:B------:R-:W-:-:S09]  /*8c60*/  UISETP.NE.AND UP0, UPT, UR4, 0x1d, UPT ;  /* 0x0000001d0400788c */ /* 0x000fd2000bf05270 */
[----:B------:R-:W-:Y:S05]  /*8c70*/  BRA.U !UP0, `(.L_x_9361) ;  /* 0x0000000108487547 */ /* 0x000fea000b800000 */
[----:B------:R-:W-:-:S09]  /*8c80*/  UISETP.NE.AND UP0, UPT, UR4, 0x2c, UPT ;  /* 0x0000002c0400788c */ /* 0x000fd2000bf05270 */
[----:B------:R-:W-:Y:S05]  /*8c90*/  BRA.U UP0, `(.L_x_9342) ;  /* 0x0000000100bc7547 */ /* 0x000fea000b800000 */
        /* <DEDUP_REMOVED lines=16> */
.L_x_9361:
[----:B------:R-:W-:-:S06]  /*8da0*/  HADD2.F32 R2, -RZ, R19.H0_H0 ;  /* 0x20000013ff027230 */ /* 0x000fcc0000004100 */
[----:B------:R-:W0:Y:S02]  /*8db0*/  F2I.U64.TRUNC R2, R2 ;  /* 0x0000000200027311 */ /* 0x000e24000020d800 */
[----:B0-----:R0:W-:Y:S01]  /*8dc0*/  STG.E.64 desc[UR36][R4.64], R2 ;  /* 0x0000000204007986 */ /* 0x0011e2000c101b24 */
[----:B------:R-:W-:Y:S05]  /*8dd0*/  BRA `(.L_x_9343) ;  /* 0x0000000400507947 */ /* 0x000fea0003800000 */
.L_x_9360:
[----:B------:R-:W-:-:S06]  /*8de0*/  HADD2.F32 R19, -RZ, R19.H0_H0 ;  /* 0x20000013ff137230 */ /* 0x000fcc0000004100 */
[----:B------:R-:W0:Y:S02]  /*8df0*/  F2I.FTZ.U32.TRUNC.NTZ R19, R19 ;  /* 0x0000001300137305 */ /* 0x000e24000021f000 */
[----:B0-----:R0:W-:Y:S01]  /*8e00*/  STG.E desc[UR36][R4.64], R19 ;  /* 0x0000001304007986 */ /* 0x0011e2000c101924 */
[----:B------:R-:W-:Y:S05]  /*8e10*/  BRA `(.L_x_9343) ;  /* 0x0000000400407947 */ /* 0x000fea0003800000 */
.L_x_9350:
        /* <DEDUP_REMOVED lines=11> */
.L_x_9363:
[----:B------:R-:W-:Y:S01]  /*8ed0*/  HADD2.F32 R19, -RZ, R19.H0_H0 ;  /* 0x20000013ff137230 */ /* 0x000fe20000004100 */
[----:B------:R-:W-:-:S04]  /*8ee0*/  CS2R R10, SRZ ;  /* 0x00000000000a7805 */ /* 0x000fc8000001ff00 */
[----:B------:R-:W-:-:S06]  /*8ef0*/  FMUL.FTZ R8, R19, 1 ;  /* 0x3f80000013087820 */ /* 0x000fcc0000410000 */
[----:B------:R-:W0:Y:S02]  /*8f00*/  F2F.F64.F32 R8, R8 ;  /* 0x0000000800087310 */ /* 0x000e240000201800 */
[----:B0-----:R0:W-:Y:S01]  /*8f10*/  STG.E.128 desc[UR36][R4.64], R8 ;  /* 0x0000000804007986 */ /* 0x0011e2000c101d24 */
[----:B------:R-:W-:Y:S05]  /*8f20*/  BRA `(.L_x_9343) ;  /* 0x0000000000fc7947 */ /* 0x000fea0003800000 */
.L_x_9362:
[----:B------:R-:W-:-:S09]  /*8f30*/  UISETP.NE.AND UP0, UPT, UR4, 0xf, UPT ;  /* 0x0000000f0400788c */ /* 0x000fd2000bf05270 */
[----:B------:R-:W-:Y:S05]  /*8f40*/  BRA.U !UP0, `(.L_x_9364) ;  /* 0x0000000108e87547 */ /* 0x000fea000b800000 */
[----:B------:R-:W-:-:S09]  /*8f50*/  UISETP.NE.AND UP0, UPT, UR4, 0x17, UPT ;  /* 0x000000170400788c */ /* 0x000fd2000bf05270 */
[----:B------:R-:W-:Y:S05]  /*8f60*/  BRA.U !UP0, `(.L_x_9365) ;  /* 0x0000000108907547 */ /* 0x000fea000b800000 */
[----:B------:R-:W-:-:S09]  /*8f70*/  UISETP.NE.AND UP0, UPT, UR4, 0x18, UPT ;  /* 0x000000180400788c */ /* 0x000fd2000bf05270 */
[----:B------:R-:W-:Y:S05]  /*8f80*/  BRA.U !UP0, `(.L_x_9366) ;  /* 0x0000000108447547 */ /* 0x000fea000b800000 */
.L_x_9342:
        /* <DEDUP_REMOVED lines=12> */
[----:B----4-:R-:W-:Y:S01]  /*9050*/  IMAD.U32 R10, RZ, RZ, UR8 ;  /* 0x00000008ff0a7e24 */ /* 0x010fe2000f8e00ff */
[----:B-1----:R-:W-:-:S07]  /*9060*/  MOV R11, UR9 ;  /* 0x00000009000b7c02 */ /* 0x002fce0008000f00 */
[----:B------:R-:W-:-:S07]  /*9070*/  LEPC R20, `(.L_x_9367) ;  /* 0x000000001014794e */ /* 0x000fce0000000000 */
[----:B--2---:R-:W-:Y:S05]  /*9080*/  CALL.ABS.NOINC R2 ;  /* 0x0000000002007343 */ /* 0x004fea0003c00000 */
.L_x_9367:
[----:B------:R-:W-:Y:S05]  /*9090*/  BRA `(.L_x_9343) ;  /* 0x0000000000a07947 */ /* 0x000fea0003800000 */
.L_x_9366:
        /* <DEDUP_REMOVED lines=13> */
.L_x_9369:
[----:B------:R-:W-:Y:S05]  /*9170*/  BSYNC.RECONVERGENT B0 ;  /* 0x0000000000007941 */ /* 0x000fea0003800200 */
.L_x_9368:
[----:B------:R-:W-:-:S05]  /*9180*/  LOP3.LUT R3, R0, 0x80, R3, 0xf8, !PT ;  /* 0x0000008000037812 */ /* 0x000fca00078ef803 */
[----:B------:R0:W-:Y:S01]  /*9190*/  STG.E.U8 desc[UR36][R4.64], R3 ;  /* 0x0000000304007986 */ /* 0x0001e2000c101124 */
[----:B------:R-:W-:Y:S05]  /*91a0*/  BRA `(.L_x_9343) ;  /* 0x00000000005c7947 */ /* 0x000fea0003800000 */
.L_x_9365:
        /* <DEDUP_REMOVED lines=12> */
.L_x_9371:
[----:B------:R-:W-:Y:S01]  /*9270*/  IMAD.MOV.U32 R0, RZ, RZ, 0x7f ;  /* 0x0000007fff007424 */ /* 0x000fe200078e00ff */
[----:B------:R-:W-:-:S04]  /*9280*/  ISETP.GT.U32.AND P0, PT, R2, 0x7f800000, PT ;  /* 0x7f8000000200780c */ /* 0x000fc80003f04070 */
[----:B------:R-:W-:-:S09]  /*9290*/  SEL R0, R0, 0x7c, P0 ;  /* 0x0000007c00007807 */ /* 0x000fd20000000000 */
.L_x_9372:
[----:B------:R-:W-:Y:S05]  /*92a0*/  BSYNC.RECONVERGENT B0 ;  /* 0x0000000000007941 */ /* 0x000fea0003800200 */
.L_x_9370:
[----:B------:R-:W-:-:S04]  /*92b0*/  SHF.R.U32.HI R3, RZ, 0x18, R3 ;  /* 0x00000018ff037819 */ /* 0x000fc80000011603 */
[----:B------:R-:W-:-:S05]  /*92c0*/  LOP3.LUT R3, R0, 0x80, R3, 0xf8, !PT ;  /* 0x0000008000037812 */ /* 0x000fca00078ef803 */
[----:B------:R0:W-:Y:S01]  /*92d0*/  STG.E.U8 desc[UR36][R4.64], R3 ;  /* 0x0000000304007986 */ /* 0x0001e2000c101124 */
[----:B------:R-:W-:Y:S05]  /*92e0*/  BRA `(.L_x_9343) ;  /* 0x00000000000c7947 */ /* 0x000fea0003800000 */
.L_x_9364:
[----:B------:R-:W-:-:S05]  /*92f0*/  HADD2.F32 R0, -RZ, R19.H0_H0 ;  /* 0x20000013ff007230 */ /* 0x000fca0000004100 */
[----:B------:R-:W-:-:S05]  /*9300*/  F2FP.BF16.F32.PACK_AB R0, RZ, R0 ;  /* 0x00000000ff00723e */ /* 0x000fca00000010ff */
[----:B------:R0:W-:Y:S02]  /*9310*/  STG.E.U16 desc[UR36][R4.64], R0 ;  /* 0x0000000004007986 */ /* 0x0001e4000c101524 */
.L_x_9343:
[----:B------:R-:W-:-:S07]  /*9320*/  VIADD R17, R17, 0x80 ;  /* 0x0000008011117836 */ /* 0x000fce0000000000 */
.L_x_9268:
[----:B------:R-:W-:Y:S05]  /*9330*/  BSYNC.RECONVERGENT B6 ;  /* 0x0000000000067941 */ /* 0x000fea0003800200 */
.L_x_9267:
        /* <DEDUP_REMOVED lines=358> */
.L_x_9375:
        /* <DEDUP_REMOVED lines=19> */
.L_x_9379:
[----:B------:R-:W2:Y:S02]  /*aad0*/  LDG.E.U8 R2, desc[UR36][R2.64] ;  /* 0x0000002402027981 */ /* 0x000ea4000c1e1100 */
[----:B--2---:R-:W-:-:S04]  /*aae0*/  I2FP.F32.U32 R0, R2 ;  /* 0x0000000200007245 */ /* 0x004fc80000201000 */
[----:B------:R-:W-:-:S04]  /*aaf0*/  F2FP.F16.F32.PACK_AB R0, RZ, R0 ;  /* 0x00000000ff00723e */ /* 0x000fc800000000ff */
[----:B------:R-:W-:Y:S01]  /*ab00*/  PRMT R19, R0, 0x7610, R19 ;  /* 0x0000761000137816 */ /* 0x000fe20000000013 */
[----:B------:R-:W-:Y:S06]  /*ab10*/  BRA `(.L_x_9381) ;  /* 0x0000000c00b47947 */ /* 0x000fec0003800000 */
.L_x_9378:
        /* <DEDUP_REMOVED lines=11> */
.L_x_9383:
[----:B------:R-:W2:Y:S02]  /*abd0*/  LDG.E R2, desc[UR36][R2.64] ;  /* 0x0000002402027981 */ /* 0x000ea4000c1e1900 */
[----:B--2---:R-:W-:-:S04]  /*abe0*/  I2FP.F32.S32 R0, R2 ;  /* 0x0000000200007245 */ /* 0x004fc80000201400 */
[----:B------:R-:W-:-:S04]  /*abf0*/  F2FP.F16.F32.PACK_AB R0, RZ, R0 ;  /* 0x00000000ff00723e */ /* 0x000fc800000000ff */
[----:B------:R-:W-:Y:S01]  /*ac00*/  PRMT R19, R0, 0x7610, R19 ;  /* 0x0000761000137816 */ /* 0x000fe20000000013 */
[----:B------:R-:W-:Y:S06]  /*ac10*/  BRA `(.L_x_9381) ;  /* 0x0000000c00747947 */ /* 0x000fec0003800000 */
.L_x_9382:
[----:B------:R-:W2:Y:S02]  /*ac20*/  LDG.E.U16 R2, desc[UR36][R2.64] ;  /* 0x0000002402027981 */ /* 0x000ea4000c1e1500 */
[----:B--2---:R-:W0:Y:S02]  /*ac30*/  I2F.S16 R0, R2 ;  /* 0x0000000200007306 */ /* 0x004e240000101400 */
[----:B0-----:R-:W-:-:S04]  /*ac40*/  F2FP.F16.F32.PACK_AB R0, RZ, R0 ;  /* 0x00000000ff00723e */ /* 0x001fc800000000ff */
[----:B------:R-:W-:Y:S01]  /*ac50*/  PRMT R19, R0, 0x7610, R19 ;  /* 0x0000761000137816 */ /* 0x000fe20000000013 */
[----:B------:R-:W-:Y:S06]  /*ac60*/  BRA `(.L_x_9381) ;  /* 0x0000000c00607947 */ /* 0x000fec0003800000 */
.L_x_9377:
        /* <DEDUP_REMOVED lines=9> */
.L_x_9385:
[----:B------:R1:W5:Y:S01]  /*ad00*/  LDG.E.U16 R19, desc[UR36][R2.64] ;  /* 0x0000002402137981 */ /* 0x000362000c1e1500 */
[----:B------:R-:W-:Y:S05]  /*ad10*/  BRA `(.L_x_9381) ;  /* 0x0000000c00347947 */ /* 0x000fea0003800000 */
.L_x_9384:
        /* <DEDUP_REMOVED lines=9> */
.L_x_9387:
[----:B------:R0:W5:Y:S01]  /*adb0*/  LDG.E.U16 R19, desc[UR36][R2.64] ;  /* 0x0000002402137981 */ /* 0x000162000c1e1500 */
[----:B------:R-:W-:Y:S05]  /*adc0*/  BRA `(.L_x_9381) ;  /* 0x0000000c00087947 */ /* 0x000fea0003800000 */
.L_x_9386:
        /* <DEDUP_REMOVED lines=9> */
.L_x_9376:
        /* <DEDUP_REMOVED lines=14> */
.L_x_9390:
        /* <DEDUP_REMOVED lines=9> */
.L_x_9389:
        /* <DEDUP_REMOVED lines=27> */
.L_x_9392:
        /* <DEDUP_REMOVED lines=14> */
.L_x_9391:
[----:B------:R-:W2:Y:S02]  /*b260*/  LDG.E.U16 R0, desc[UR36][R2.64] ;  /* 0x0000002402007981 */ /* 0x000ea4000c1e1500 */
[----:B--2---:R-:W-:-:S05]  /*b270*/  IMAD.U32 R0, R0, 0x10000, RZ ;  /* 0x0001000000007824 */ /* 0x004fca00078e00ff */
[----:B------:R-:W-:-:S04]  /*b280*/  F2FP.F16.F32.PACK_AB R0, RZ, R0 ;  /* 0x00000000ff00723e */ /* 0x000fc800000000ff */
[----:B------:R-:W-:Y:S01]  /*b290*/  PRMT R19, R0, 0x7610, R19 ;  /* 0x0000761000137816 */ /* 0x000fe20000000013 */
[----:B------:R-:W-:Y:S06]  /*b2a0*/  BRA `(.L_x_9381) ;  /* 0x0000000400d07947 */ /* 0x000fec0003800000 */
.L_x_9388:
        /* <DEDUP_REMOVED lines=13> */
.L_x_9395:
        /* <DEDUP_REMOVED lines=21> */
.L_x_9399:
[----:B------:R-:W-:Y:S05]  /*b4d0*/  BSYNC.RECONVERGENT B1 ;  /* 0x0000000000017941 */ /* 0x000fea0003800200 */
.L_x_9398:
[----:B------:R-:W-:Y:S02]  /*b4e0*/  SHF.L.U32 R0, R0, 0x14, RZ ;  /* 0x0000001400007819 */ /* 0x000fe400000006ff */
[----:B------:R-:W-:-:S04]  /*b4f0*/  LEA R2, R2, 0x3b800000, 0x17 ;  /* 0x3b80000002027811 */ /* 0x000fc800078eb8ff */
[----:B------:R-:W-:-:S07]  /*b500*/  LOP3.LUT R0, R2, R0, R7, 0xfe, !PT ;  /* 0x0000000002007212 */ /* 0x000fce00078efe07 */
.L_x_9397:
[----:B------:R-:W-:Y:S05]  /*b510*/  BSYNC.RECONVERGENT B0 ;  /* 0x0000000000007941 */ /* 0x000fea0003800200 */
.L_x_9396:
[----:B------:R-:W-:-:S04]  /*b520*/  F2FP.F16.F32.PACK_AB R0, RZ, R0 ;  /* 0x00000000ff00723e */ /* 0x000fc800000000ff */
[----:B------:R-:W-:Y:S01]  /*b530*/  PRMT R19, R0, 0x7610, R19 ;  /* 0x0000761000137816 */ /* 0x000fe20000000013 */
[----:B------:R-:W-:Y:S06]  /*b540*/  BRA `(.L_x_9381) ;  /* 0x0000000400287947 */ /* 0x000fec0003800000 */
.L_x_9394:
        /* <DEDUP_REMOVED lines=21> */
.L_x_9403:
[----:B------:R-:W-:Y:S05]  /*b6a0*/  BSYNC.RECONVERGENT B1 ;  /* 0x0000000000017941 */ /* 0x000fea0003800200 */
.L_x_9402:
[----:B------:R-:W-:Y:S01]  /*b6b0*/  IMAD.SHL.U32 R0, R0, 0x200000, RZ ;  /* 0x0020000000007824 */ /* 0x000fe200078e00ff */
[----:B------:R-:W-:-:S04]  /*b6c0*/  LEA R2, R2, 0x37800000, 0x17 ;  /* 0x3780000002027811 */ /* 0x000fc800078eb8ff */
[----:B------:R-:W-:-:S07]  /*b6d0*/  LOP3.LUT R0, R2, R0, R7, 0xfe, !PT ;  /* 0x0000000002007212 */ /* 0x000fce00078efe07 */
.L_x_9401:
[----:B------:R-:W-:Y:S05]  /*b6e0*/  BSYNC.RECONVERGENT B0 ;  /* 0x0000000000007941 */ /* 0x000fea0003800200 */
.L_x_9400:
[----:B------:R-:W-:-:S04]  /*b6f0*/  F2FP.F16.F32.PACK_AB R0, RZ, R0 ;  /* 0x00000000ff00723e */ /* 0x000fc800000000ff */
[----:B------:R-:W-:Y:S01]  /*b700*/  PRMT R19, R0, 0x7610, R19 ;  /* 0x0000761000137816 */ /* 0x000fe20000000013 */
[----:B------:R-:W-:Y:S06]  /*b710*/  BRA `(.L_x_9381) ;  /* 0x0000000000b47947 */ /* 0x000fec0003800000 */
.L_x_9393:
        /* <DEDUP_REMOVED lines=14> */
.L_x_9407:
[----:B------:R-:W-:Y:S05]  /*b800*/  BSYNC.RECONVERGENT B0 ;  /* 0x0000000000007941 */ /* 0x000fea0003800200 */
.L_x_9406:
[----:B------:R-:W-:-:S04]  /*b810*/  F2FP.F16.F32.PACK_AB R0, RZ, R0 ;  /* 0x00000000ff00723e */ /* 0x000fc800000000ff */
[----:B------:R-:W-:Y:S01]  /*b820*/  PRMT R19, R0, 0x7610, R19 ;  /* 0x0000761000137816 */ /* 0x000fe20000000013 */
[----:B------:R-:W-:Y:S06]  /*b830*/  BRA `(.L_x_9381) ;  /* 0x00000000006c7947 */ /* 0x000fec0003800000 */
.L_x_9380:
        /* <DEDUP_REMOVED lines=16> */
.L_x_9408:
[----:B------:R-:W-:Y:S01]  /*b940*/  PRMT R19, RZ, 0x7610, R19 ;  /* 0x00007610ff137816 */ /* 0x000fe20000000013 */
[----:B------:R-:W-:Y:S06]  /*b950*/  BRA `(.L_x_9381) ;  /* 0x0000000000247947 */ /* 0x000fec0003800000 */
.L_x_9405:
[----:B------:R-:W2:Y:S02]  /*b960*/  LDG.E.64 R2, desc[UR36][R2.64] ;  /* 0x0000002402027981 */ /* 0x000ea4000c1e1b00 */
[----:B--2---:R-:W0:Y:S02]  /*b970*/  I2F.U64 R0, R2 ;  /* 0x0000000200007312 */ /* 0x004e240000301000 */
[----:B0-----:R-:W-:-:S04]  /*b980*/  F2FP.F16.F32.PACK_AB R0, RZ, R0 ;  /* 0x00000000ff00723e */ /* 0x001fc800000000ff */
[----:B------:R-:W-:Y:S01]  /*b990*/  PRMT R19, R0, 0x7610, R19 ;  /* 0x0000761000137816 */ /* 0x000fe20000000013 */
[----:B------:R-:W-:Y:S06]  /*b9a0*/  BRA `(.L_x_9381) ;  /* 0x0000000000107947 */ /* 0x000fec0003800000 */
.L_x_9404:
[----:B------:R-:W2:Y:S02]  /*b9b0*/  LDG.E R2, desc[UR36][R2.64] ;  /* 0x0000002402027981 */ /* 0x000ea4000c1e1900 */
[----:B--2---:R-:W-:-:S04]  /*b9c0*/  I2FP.F32.U32 R0, R2 ;  /* 0x0000000200007245 */ /* 0x004fc80000201000 */
[----:B------:R-:W-:-:S04]  /*b9d0*/  F2FP.F16.F32.PACK_AB R0, RZ, R0 ;  /* 0x00000000ff00723e */ /* 0x000fc800000000ff */
[----:B------:R-:W-:-:S07]  /*b9e0*/  PRMT R19, R0, 0x7610, R19 ;  /* 0x0000761000137816 */ /* 0x000fce0000000013 */
.L_x_9381:
        /* <DEDUP_REMOVED lines=19> */
.L_x_9412:
[----:B------:R-:W2:Y:S02]  /*bb20*/  LDG.E.U8 R2, desc[UR36][R2.64] ;  /* 0x0000002402027981 */ /* 0x000ea4000c1e1100 */
[----:B--2---:R-:W-:-:S04]  /*bb30*/  I2FP.F32.U32 R0, R2 ;  /* 0x0000000200007245 */ /* 0x004fc80000201000 */
[----:B------:R-:W-:-:S04]  /*bb40*/  F2FP.F16.F32.PACK_AB R0, RZ, R0 ;  /* 0x00000000ff00723e */ /* 0x000fc800000000ff */
[----:B------:R-:W-:Y:S01]  /*bb50*/  PRMT R8, R0, 0x7610, R8 ;  /* 0x0000761000087816 */ /* 0x000fe20000000008 */
[----:B------:R-:W-:Y:S06]  /*bb60*/  BRA `(.L_x_9414) ;  /* 0x0000000c00b47947 */ /* 0x000fec0003800000 */
.L_x_9411:
        /* <DEDUP_REMOVED lines=11> */
.L_x_9416:
[----:B------:R-:W2:Y:S02]  /*bc20*/  LDG.E R2, desc[UR36][R2.64] ;  /* 0x0000002402027981 */ /* 0x000ea4000c1e1900 */
[----:B--2---:R-:W-:-:S04]  /*bc30*/  I2FP.F32.S32 R0, R2 ;  /* 0x0000000200007245 */ /* 0x004fc80000201400 */
[----:B------:R-:W-:-:S04]  /*bc40*/  F2FP.F16.F32.PACK_AB R0, RZ, R0 ;  /* 0x00000000ff00723e */ /* 0x000fc800000000ff */
[----:B------:R-:W-:Y:S01]  /*bc50*/  PRMT R8, R0, 0x7610, R8 ;  /* 0x0000761000087816 */ /* 0x000fe20000000008 */
[----:B------:R-:W-:Y:S06]  /*bc60*/  BRA `(.L_x_9414) ;  /* 0x0000000c00747947 */ /* 0x000fec0003800000 */
.L_x_9415:
[----:B------:R-:W2:Y:S02]  /*bc70*/  LDG.E.U16 R2, desc[UR36][R2.64] ;  /* 0x0000002402027981 */ /* 0x000ea4000c1e1500 */
[----:B--2---:R-:W0:Y:S02]  /*bc80*/  I2F.S16 R0, R2 ;  /* 0x0000000200007306 */ /* 0x004e240000101400 */
[----:B0-----:R-:W-:-:S04]  /*bc90*/  F2FP.F16.F32.PACK_AB R0, RZ, R0 ;  /* 0x00000000ff00723e */ /* 0x001fc800000000ff */
[----:B------:R-:W-:Y:S01]  /*bca0*/  PRMT R8, R0, 0x7610, R8 ;  /* 0x0000761000087816 */ /* 0x000fe20000000008 */
[----:B------:R-:W-:Y:S06]  /*bcb0*/  BRA `(.L_x_9414) ;  /* 0x0000000c00607947 */ /* 0x000fec0003800000 */
.L_x_9410:
        /* <DEDUP_REMOVED lines=9> */
.L_x_9418:
[----:B------:R0:W5:Y:S01]  /*bd50*/  LDG.E.U16 R8, desc[UR36][R2.64] ;  /* 0x0000002402087981 */ /* 0x000162000c1e1500 */
[----:B------:R-:W-:Y:S05]  /*bd60*/  BRA `(.L_x_9414) ;  /* 0x0000000c00347947 */ /* 0x000fea0003800000 */
.L_x_9417:
        /* <DEDUP_REMOVED lines=9> */
.L_x_9420:
[----:B------:R1:W5:Y:S01]  /*be00*/  LDG.E.U16 R8, desc[UR36][R2.64] ;  /* 0x0000002402087981 */ /* 0x000362000c1e1500 */
[----:B------:R-:W-:Y:S05]  /*be10*/  BRA `(.L_x_9414) ;  /* 0x0000000c00087947 */ /* 0x000fea0003800000 */
.L_x_9419:
        /* <DEDUP_REMOVED lines=9> */
.L_x_9409:
        /* <DEDUP_REMOVED lines=14> */
.L_x_9423:
        /* <DEDUP_REMOVED lines=9> */
.L_x_9422:
        /* <DEDUP_REMOVED lines=27> */
.L_x_9425:
        /* <DEDUP_REMOVED lines=14> */
.L_x_9424:
[----:B------:R-:W2:Y:S02]  /*c2b0*/  LDG.E.U16 R0, desc[UR36][R2.64] ;  /* 0x0000002402007981 */ /* 0x000ea4000c1e1500 */
[----:B--2---:R-:W-:-:S05]  /*c2c0*/  IMAD.U32 R0, R0, 0x10000, RZ ;  /* 0x0001000000007824 */ /* 0x004fca00078e00ff */
[----:B------:R-:W-:-:S04]  /*c2d0*/  F2FP.F16.F32.PACK_AB R0, RZ, R0 ;  /* 0x00000000ff00723e */ /* 0x000fc800000000ff */
[----:B------:R-:W-:Y:S01]  /*c2e0*/  PRMT R8, R0, 0x7610, R8 ;  /* 0x0000761000087816 */ /* 0x000fe20000000008 */
[----:B------:R-:W-:Y:S06]  /*c2f0*/  BRA `(.L_x_9414) ;  /* 0x0000000400d07947 */ /* 0x000fec0003800000 */
.L_x_9421:
        /* <DEDUP_REMOVED lines=13> */
.L_x_9428:
        /* <DEDUP_REMOVED lines=21> */
.L_x_9432:
[----:B------:R-:W-:Y:S05]  /*c520*/  BSYNC.RECONVERGENT B1 ;  /* 0x0000000000017941 */ /* 0x000fea0003800200 */
.L_x_9431:
[----:B------:R-:W-:Y:S01]  /*c530*/  IMAD.SHL.U32 R0, R0, 0x100000, RZ ;  /* 0x0010000000007824 */ /* 0x000fe200078e00ff */
[----:B------:R-:W-:-:S04]  /*c540*/  LEA R2, R2, 0x3b800000, 0x17 ;  /* 0x3b80000002027811 */ /* 0x000fc800078eb8ff */
[----:B------:R-:W-:-:S07]  /*c550*/  LOP3.LUT R0, R2, R0, R7, 0xfe, !PT ;  /* 0x0000000002007212 */ /* 0x000fce00078efe07 */
.L_x_9430:
[----:B------:R-:W-:Y:S05]  /*c560*/  BSYNC.RECONVERGENT B0 ;  /* 0x0000000000007941 */ /* 0x000fea0003800200 */
.L_x_9429:
[----:B------:R-:W-:-:S04]  /*c570*/  F2FP.F16.F32.PACK_AB R0, RZ, R0 ;  /* 0x00000000ff00723e */ /* 0x000fc800000000ff */
[----:B------:R-:W-:Y:S01]  /*c580*/  PRMT R8, R0, 0x7610, R8 ;  /* 0x0000761000087816 */ /* 0x000fe20000000008 */
[----:B------:R-:W-:Y:S06]  /*c590*/  BRA `(.L_x_9414) ;  /* 0x0000000400287947 */ /* 0x000fec0003800000 */
.L_x_9427:
        /* <DEDUP_REMOVED lines=21> */
.L_x_9436:
[----:B------:R-:W-:Y:S05]  /*c6f0*/  BSYNC.RECONVERGENT B1 ;  /* 0x0000000000017941 */ /* 0x000fea0003800200 */
.L_x_9435:
[----:B------:R-:W-:Y:S01]  /*c700*/  IMAD.SHL.U32 R0, R0, 0x200000, RZ ;  /* 0x0020000000007824 */ /* 0x000fe200078e00ff */
[----:B------:R-:W-:-:S04]  /*c710*/  LEA R2, R2, 0x37800000, 0x17 ;  /* 0x3780000002027811 */ /* 0x000fc800078eb8ff */
[----:B------:R-:W-:-:S07]  /*c720*/  LOP3.LUT R0, R2, R0, R7, 0xfe, !PT ;  /* 0x0000000002007212 */ /* 0x000fce00078efe07 */
.L_x_9434:
[----:B------:R-:W-:Y:S05]  /*c730*/  BSYNC.RECONVERGENT B0 ;  /* 0x0000000000007941 */ /* 0x000fea0003800200 */
.L_x_9433:
[----:B------:R-:W-:-:S04]  /*c740*/  F2FP.F16.F32.PACK_AB R0, RZ, R0 ;  /* 0x00000000ff00723e */ /* 0x000fc800000000ff */
[----:B------:R-:W-:Y:S01]  /*c750*/  PRMT R8, R0, 0x7610, R8 ;  /* 0x0000761000087816 */ /* 0x000fe20000000008 */
[----:B------:R-:W-:Y:S06]  /*c760*/  BRA `(.L_x_9414) ;  /* 0x0000000000b47947 */ /* 0x000fec0003800000 */
.L_x_9426:
        /* <DEDUP_REMOVED lines=14> */
.L_x_9440:
[----:B------:R-:W-:Y:S05]  /*c850*/  BSYNC.RECONVERGENT B0 ;  /* 0x0000000000007941 */ /* 0x000fea0003800200 */
.L_x_9439:
[----:B------:R-:W-:-:S04]  /*c860*/  F2FP.F16.F32.PACK_AB R0, RZ, R0 ;  /* 0x00000000ff00723e */ /* 0x000fc800000000ff */
[----:B------:R-:W-:Y:S01]  /*c870*/  PRMT R8, R0, 0x7610, R8 ;  /* 0x0000761000087816 */ /* 0x000fe20000000008 */
[----:B------:R-:W-:Y:S06]  /*c880*/  BRA `(.L_x_9414) ;  /* 0x00000000006c7947 */ /* 0x000fec0003800000 */
.L_x_9413:
        /* <DEDUP_REMOVED lines=16> */
.L_x_9441:
[----:B------:R-:W-:Y:S01]  /*c990*/  PRMT R8, RZ, 0x7610, R8 ;  /* 0x00007610ff087816 */ /* 0x000fe20000000008 */
[----:B------:R-:W-:Y:S06]  /*c9a0*/  BRA `(.L_x_9414) ;  /* 0x0000000000247947 */ /* 0x000fec0003800000 */
.L_x_9438:
[----:B------:R-:W2:Y:S02]  /*c9b0*/  LDG.E.64 R2, desc[UR36][R2.64] ;  /* 0x0000002402027981 */ /* 0x000ea4000c1e1b00 */
[----:B--2---:R-:W0:Y:S02]  /*c9c0*/  I2F.U64 R0, R2 ;  /* 0x0000000200007312 */ /* 0x004e240000301000 */
[----:B0-----:R-:W-:-:S04]  /*c9d0*/  F2FP.F16.F32.PACK_AB R0, RZ, R0 ;  /* 0x00000000ff00723e */ /* 0x001fc800000000ff */
[----:B------:R-:W-:Y:S01]  /*c9e0*/  PRMT R8, R0, 0x7610, R8 ;  /* 0x0000761000087816 */ /* 0x000fe20000000008 */
[----:B------:R-:W-:Y:S06]  /*c9f0*/  BRA `(.L_x_9414) ;  /* 0x0000000000107947 */ /* 0x000fec0003800000 */
.L_x_9437:
[----:B------:R-:W2:Y:S02]  /*ca00*/  LDG.E R2, desc[UR36][R2.64] ;  /* 0x0000002402027981 */ /* 0x000ea4000c1e1900 */
[----:B--2---:R-:W-:-:S04]  /*ca10*/  I2FP.F32.U32 R0, R2 ;  /* 0x0000000200007245 */ /* 0x004fc80000201000 */
[----:B------:R-:W-:-:S04]  /*ca20*/  F2FP.F16.F32.PACK_AB R0, RZ, R0 ;  /* 0x00000000ff00723e */ /* 0x000fc800000000ff */
[----:B------:R-:W-:-:S07]  /*ca30*/  PRMT R8, R0, 0x7610, R8 ;  /* 0x0000761000087816 */ /* 0x000fce0000000008 */
.L_x_9414:
        /* <DEDUP_REMOVED lines=22> */
.L_x_9443:
[----:B------:R-:W-:Y:S05]  /*cba0*/  BSYNC.RECONVERGENT B1 ;  /* 0x0000000000017941 */ /* 0x000fea0003800200 */
.L_x_9442:
[----:B------:R-:W-:Y:S02]  /*cbb0*/  IMAD.MOV.U32 R3, RZ, RZ, 0x3b33710b ;  /* 0x3b33710bff037424 */ /* 0x000fe400078e00ff */
[----:B------:R-:W-:Y:S01]  /*cbc0*/  FMUL.FTZ R0, R2, R2 ;  /* 0x0000000202007220 */ /* 0x000fe20000410000 */
[----:B------:R-:W-:Y:S01]  /*cbd0*/  MOV R7, 0x3f6ee581 ;  /* 0x3f6ee58100077802 */ /* 0x000fe20000000f00 */
[----:B------:R-:W-:Y:S01]  /*cbe0*/  UPRMT UR4, UR43, 0x9910, URZ ;  /* 0x000099102b047896 */ /* 0x000fe200080000ff */
[----:B------:R-:W-:Y:S01]  /*cbf0*/  ISETP.GE.AND P0, PT, R8, RZ, PT ;  /* 0x000000ff0800720c */ /* 0x000fe20003f06270 */
        /* <DEDUP_REMOVED lines=38> */
.L_x_9447:
[----:B------:R-:W-:-:S06]  /*ce60*/  HADD2.F32 R3, -RZ, R19.H0_H0 ;  /* 0x20000013ff037230 */ /* 0x000fcc0000004100 */
[----:B------:R-:W0:Y:S02]  /*ce70*/  F2I.S64.TRUNC R2, R3 ;  /* 0x0000000300027311 */ /* 0x000e24000020d900 */
[----:B0-----:R0:W-:Y:S01]  /*ce80*/  STG.E.U8 desc[UR36][R4.64], R2 ;  /* 0x0000000204007986 */ /* 0x0011e2000c101124 */
[----:B------:R-:W-:Y:S05]  /*ce90*/  BRA `(.L_x_9449) ;  /* 0x0000000c006c7947 */ /* 0x000fea0003800000 */
.L_x_9446:
        /* <DEDUP_REMOVED lines=10> */
.L_x_9451:
[----:B------:R-:W-:-:S06]  /*cf40*/  HADD2.F32 R19, -RZ, R19.H0_H0 ;  /* 0x20000013ff137230 */ /* 0x000fcc0000004100 */
[----:B------:R-:W0:Y:S02]  /*cf50*/  F2I.FTZ.TRUNC.NTZ R19, R19 ;  /* 0x0000001300137305 */ /* 0x000e24000021f100 */
[----:B0-----:R0:W-:Y:S01]  /*cf60*/  STG.E desc[UR36][R4.64], R19 ;  /* 0x0000001304007986 */ /* 0x0011e2000c101924 */
[----:B------:R-:W-:Y:S05]  /*cf70*/  BRA `(.L_x_9449) ;  /* 0x0000000c00347947 */ /* 0x000fea0003800000 */
.L_x_9450:
[----:B------:R-:W-:-:S06]  /*cf80*/  HADD2.F32 R19, -RZ, R19.H0_H0 ;  /* 0x20000013ff137230 */ /* 0x000fcc0000004100 */
[----:B------:R-:W0:Y:S02]  /*cf90*/  F2I.FTZ.TRUNC.NTZ R19, R19 ;  /* 0x0000001300137305 */ /* 0x000e24000021f100 */
[----:B0-----:R0:W-:Y:S01]  /*cfa0*/  STG.E.U16 desc[UR36][R4.64], R19 ;  /* 0x0000001304007986 */ /* 0x0011e2000c101524 */
[----:B------:R-:W-:Y:S05]  /*cfb0*/  BRA `(.L_x_9449) ;  /* 0x0000000c00247947 */ /* 0x000fea0003800000 */
.L_x_9445:
        /* <DEDUP_REMOVED lines=9> */
.L_x_9453:
[----:B------:R0:W-:Y:S01]  /*d050*/  STG.E.U16 desc[UR36][R4.64], R19 ;  /* 0x0000001304007986 */ /* 0x0001e2000c101524 */
[----:B------:R-:W-:Y:S05]  /*d060*/  BRA `(.L_x_9449) ;  /* 0x0000000800f87947 */ /* 0x000fea0003800000 */
.L_x_9452:
        /* <DEDUP_REMOVED lines=10> */
.L_x_9455:
[----:B------:R-:W-:-:S05]  /*d110*/  HADD2.F32 R0, -RZ, R19.H0_H0 ;  /* 0x20000013ff007230 */ /* 0x000fca0000004100 */
[----:B------:R-:W-:-:S04]  /*d120*/  F2FP.F16.F32.PACK_AB R0, RZ, R0 ;  /* 0x00000000ff00723e */ /* 0x000fc800000000ff */
[----:B------:R-:W-:-:S05]  /*d130*/  PRMT R0, R0, 0x5410, RZ ;  /* 0x0000541000007816 */ /* 0x000fca00000000ff */
[----:B------:R2:W-:Y:S01]  /*d140*/  STG.E desc[UR36][R4.64], R0 ;  /* 0x0000000004007986 */ /* 0x0005e2000c101924 */
[----:B------:R-:W-:Y:S05]  /*d150*/  BRA `(.L_x_9449) ;  /* 0x0000000800bc7947 */ /* 0x000fea0003800000 */
.L_x_9454:
[----:B------:R-:W-:-:S05]  /*d160*/  HADD2.F32 R2, -RZ, R19.H0_H0 ;  /* 0x20000013ff027230 */ /* 0x000fca0000004100 */
[----:B------:R-:W-:-:S06]  /*d170*/  FMUL.FTZ R2, R2, 1 ;  /* 0x3f80000002027820 */ /* 0x000fcc0000410000 */
[----:B------:R-:W0:Y:S02]  /*d180*/  F2F.F64.F32 R2, R2 ;  /* 0x0000000200027310 */ /* 0x000e240000201800 */
[----:B0-----:R4:W-:Y:S01]  /*d190*/  STG.E.64 desc[UR36][R4.64], R2 ;  /* 0x0000000204007986 */ /* 0x0019e2000c101b24 */
[----:B------:R-:W-:Y:S05]  /*d1a0*/  BRA `(.L_x_9449) ;  /* 0x0000000800a87947 */ /* 0x000fea0003800000 */
.L_x_9444:
        /* <DEDUP_REMOVED lines=14> */
.L_x_9459:
        /* <DEDUP_REMOVED lines=17> */
.L_x_9462:
[----:B------:R-:W-:-:S04]  /*d3a0*/  SHF.R.U32.HI R3, RZ, 0x18, R19 ;  /* 0x00000018ff037819 */ /* 0x000fc80000011613 */
[----:B------:R-:W-:-:S04]  /*d3b0*/  LOP3.LUT R0, R0, 0x80, R3, 0xf8, !PT ;  /* 0x0000008000007812 */ /* 0x000fc800078ef803 */
[----:B------:R-:W-:-:S07]  /*d3c0*/  PRMT R2, R0, 0x7610, R2 ;  /* 0x0000761000027816 */ /* 0x000fce0000000002 */
.L_x_9461:
[----:B------:R-:W-:Y:S05]  /*d3d0*/  BSYNC.RECONVERGENT B0 ;  /* 0x0000000000007941 */ /* 0x000fea0003800200 */
.L_x_9460:
[----:B------:R0:W-:Y:S01]  /*d3e0*/  STG.E.U8 desc[UR36][R4.64], R2 ;  /* 0x0000000204007986 */ /* 0x0001e2000c101124 */
[----:B------:R-:W-:Y:S05]  /*d3f0*/  BRA `(.L_x_9449) ;  /* 0x0000000800147947 */ /* 0x000fea0003800000 */
.L_x_9458:
        /* <DEDUP_REMOVED lines=17> */
.L_x_9465:
[----:B------:R-:W-:-:S04]  /*d510*/  SHF.R.U32.HI R3, RZ, 0x18, R19 ;  /* 0x00000018ff037819 */ /* 0x000fc80000011613 */
[----:B------:R-:W-:-:S04]  /*d520*/  LOP3.LUT R0, R0, 0x80, R3, 0xf8, !PT ;  /* 0x0000008000007812 */ /* 0x000fc800078ef803 */
[----:B------:R-:W-:-:S07]  /*d530*/  PRMT R2, R0, 0x7610, R2 ;  /* 0x0000761000027816 */ /* 0x000fce0000000002 */
.L_x_9464:
[----:B------:R-:W-:Y:S05]  /*d540*/  BSYNC.RECONVERGENT B0 ;  /* 0x0000000000007941 */ /* 0x000fea0003800200 */
.L_x_9463:
[----:B------:R0:W-:Y:S01]  /*d550*/  STG.E.U8 desc[UR36][R4.64], R2 ;  /* 0x0000000204007986 */ /* 0x0001e2000c101124 */
[----:B------:R-:W-:Y:S05]  /*d560*/  BRA `(.L_x_9449) ;  /* 0x0000000400b87947 */ /* 0x000fea0003800000 */
.L_x_9457:
        /* <DEDUP_REMOVED lines=22> */
.L_x_9467:
[----:B------:R-:W-:-:S06]  /*d6d0*/  HADD2.F32 R2, -RZ, R19.H0_H0 ;  /* 0x20000013ff027230 */ /* 0x000fcc0000004100 */
[----:B------:R-:W0:Y:S02]  /*d6e0*/  F2I.U64.TRUNC R2, R2 ;  /* 0x0000000200027311 */ /* 0x000e24000020d800 */
[----:B0-----:R0:W-:Y:S01]  /*d6f0*/  STG.E.64 desc[UR36][R4.64], R2 ;  /* 0x0000000204007986 */ /* 0x0011e2000c101b24 */
[----:B------:R-:W-:Y:S05]  /*d700*/  BRA `(.L_x_9449) ;  /* 0x0000000400507947 */ /* 0x000fea0003800000 */
.L_x_9466:
[----:B------:R-:W-:-:S06]  /*d710*/  HADD2.F32 R19, -RZ, R19.H0_H0 ;  /* 0x20000013ff137230 */ /* 0x000fcc0000004100 */
[----:B------:R-:W0:Y:S02]  /*d720*/  F2I.FTZ.U32.TRUNC.NTZ R19, R19 ;  /* 0x0000001300137305 */ /* 0x000e24000021f000 */
[----:B0-----:R0:W-:Y:S01]  /*d730*/  STG.E desc[UR36][R4.64], R19 ;  /* 0x0000001304007986 */ /* 0x0011e2000c101924 */
[----:B------:R-:W-:Y:S05]  /*d740*/  BRA `(.L_x_9449) ;  /* 0x0000000400407947 */ /* 0x000fea0003800000 */
.L_x_9456:
        /* <DEDUP_REMOVED lines=11> */
.L_x_9469:
[----:B------:R-:W-:Y:S01]  /*d800*/  HADD2.F32 R19, -RZ, R19.H0_H0 ;  /* 0x20000013ff137230 */ /* 0x000fe20000004100 */
[----:B------:R-:W-:-:S04]  /*d810*/  CS2R R10, SRZ ;  /* 0x00000000000a7805 */ /* 0x000fc8000001ff00 */
[----:B------:R-:W-:-:S06]  /*d820*/  FMUL.FTZ R8, R19, 1 ;  /* 0x3f80000013087820 */ /* 0x000fcc0000410000 */
[----:B------:R-:W0:Y:S02]  /*d830*/  F2F.F64.F32 R8, R8 ;  /* 0x0000000800087310 */ /* 0x000e240000201800 */
[----:B0-----:R0:W-:Y:S01]  /*d840*/  STG.E.128 desc[UR36][R4.64], R8 ;  /* 0x0000000804007986 */ /* 0x0011e2000c101d24 */
[----:B------:R-:W-:Y:S05]  /*d850*/  BRA `(.L_x_9449) ;  /* 0x0000000000fc7947 */ /* 0x000fea0003800000 */
.L_x_9468:
[----:B------:R-:W-:-:S09]  /*d860*/  UISETP.NE.AND UP0, UPT, UR4, 0xf, UPT ;  /* 0x0000000f0400788c */ /* 0x000fd2000bf05270 */
[----:B------:R-:W-:Y:S05]  /*d870*/  BRA.U !UP0, `(.L_x_9470) ;  /* 0x0000000108e87547 */ /* 0x000fea000b800000 */
[----:B------:R-:W-:-:S09]  /*d880*/  UISETP.NE.AND UP0, UPT, UR4, 0x17, UPT ;  /* 0x000000170400788c */ /* 0x000fd2000bf05270 */
[----:B------:R-:W-:Y:S05]  /*d890*/  BRA.U !UP0, `(.L_x_9471) ;  /* 0x0000000108907547 */ /* 0x000fea000b800000 */
[----:B------:R-:W-:-:S09]  /*d8a0*/  UISETP.NE.AND UP0, UPT, UR4, 0x18, UPT ;  /* 0x000000180400788c */ /* 0x000fd2000bf05270 */
[----:B------:R-:W-:Y:S05]  /*d8b0*/  BRA.U !UP0, `(.L_x_9472) ;  /* 0x0000000108447547 */ /* 0x000fea000b800000 */
.L_x_9448:
        /* <DEDUP_REMOVED lines=16> */
.L_x_9473:
[----:B------:R-:W-:Y:S05]  /*d9c0*/  BRA `(.L_x_9449) ;  /* 0x0000000000a07947 */ /* 0x000fea0003800000 */
.L_x_9472:
[----:B------:R-:W-:Y:S01]  /*d9d0*/  HADD2.F32 R19, -RZ, R19.H0_H0 ;  /* 0x20000013ff137230 */ /* 0x000fe20000004100 */
[----:B------:R-:W-:Y:S01]  /*d9e0*/  BSSY.RECONVERGENT B0, `(.L_x_9474) ;  /* 0x000000c000007945 */ /* 0x000fe20003800200 */
[----:B------:R-:W-:-:S03]  /*d9f0*/  HFMA2 R0, -RZ, RZ, 0, 7.569789886474609375e-06 ;  /* 0x0000007fff007431 */ /* 0x000fc600000001ff */
        /* <DEDUP_REMOVED lines=10> */
.L_x_9475:
[----:B------:R-:W-:Y:S05]  /*daa0*/  BSYNC.RECONVERGENT B0 ;  /* 0x0000000000007941 */ /* 0x000fea0003800200 */
.L_x_9474:
[----:B------:R-:W-:-:S05]  /*dab0*/  LOP3.LUT R3, R0, 0x80, R3, 0xf8, !PT ;  /* 0x0000008000037812 */ /* 0x000fca00078ef803 */
[----:B------:R0:W-:Y:S01]  /*dac0*/  STG.E.U8 desc[UR36][R4.64], R3 ;  /* 0x0000000304007986 */ /* 0x0001e2000c101124 */
[----:B------:R-:W-:Y:S05]  /*dad0*/  BRA `(.L_x_9449) ;  /* 0x00000000005c7947 */ /* 0x000fea0003800000 */
.L_x_9471:
        /* <DEDUP_REMOVED lines=12> */
.L_x_9477:
[----:B------:R-:W-:Y:S01]  /*dba0*/  IMAD.MOV.U32 R0, RZ, RZ, 0x7f ;  /* 0x0000007fff007424 */ /* 0x000fe200078e00ff */
[----:B------:R-:W-:-:S04]  /*dbb0*/  ISETP.GT.U32.AND P0, PT, R2, 0x7f800000, PT ;  /* 0x7f8000000200780c */ /* 0x000fc80003f04070 */
[----:B------:R-:W-:-:S09]  /*dbc0*/  SEL R0, R0, 0x7c, P0 ;  /* 0x0000007c00007807 */ /* 0x000fd20000000000 */
.L_x_9478:
[----:B------:R-:W-:Y:S05]  /*dbd0*/  BSYNC.RECONVERGENT B0 ;  /* 0x0000000000007941 */ /* 0x000fea0003800200 */
.L_x_9476:
[----:B------:R-:W-:-:S04]  /*dbe0*/  SHF.R.U32.HI R3, RZ, 0x18, R3 ;  /* 0x00000018ff037819 */ /* 0x000fc80000011603 */
[----:B------:R-:W-:-:S05]  /*dbf0*/  LOP3.LUT R3, R0, 0x80, R3, 0xf8, !PT ;  /* 0x0000008000037812 */ /* 0x000fca00078ef803 */
[----:B------:R0:W-:Y:S01]  /*dc00*/  STG.E.U8 desc[UR36][R4.64], R3 ;  /* 0x0000000304007986 */ /* 0x0001e2000c101124 */
[----:B------:R-:W-:Y:S05]  /*dc10*/  BRA `(.L_x_9449) ;  /* 0x00000000000c7947 */ /* 0x000fea0003800000 */
.L_x_9470:
[----:B------:R-:W-:-:S05]  /*dc20*/  HADD2.F32 R0, -RZ, R19.H0_H0 ;  /* 0x20000013ff007230 */ /* 0x000fca0000004100 */
[----:B------:R-:W-:-:S05]  /*dc30*/  F2FP.BF16.F32.PACK_AB R0, RZ, R0 ;  /* 0x00000000ff00723e */ /* 0x000fca00000010ff */
[----:B------:R0:W-:Y:S02]  /*dc40*/  STG.E.U16 desc[UR36][R4.64], R0 ;  /* 0x0000000004007986 */ /* 0x0001e4000c101524 */
.L_x_9449:
[----:B------:R-:W-:-:S07]  /*dc50*/  VIADD R17, R17, 0x80 ;  /* 0x0000008011117836 */ /* 0x000fce0000000000 */
.L_x_9374:
[----:B------:R-:W-:Y:S05]  /*dc60*/  BSYNC.RECONVERGENT B6 ;  /* 0x0000000000067941 */ /* 0x000fea0003800200 */
.L_x_9373:
[----:B------:R-:W5:Y:S02]  /*dc70*/  LDCU UR4, c[0x0][0x380] ;  /* 0x00007000ff0477ac */ /* 0x000f640008000800 */
[----:B-----5:R-:W-:-:S13]  /*dc80*/  ISETP.GE.AND P0, PT, R17, UR4, PT ;  /* 0x0000000411007c0c */ /* 0x020fda000bf06270 */
[----:B------:R-:W-:Y:S05]  /*dc90*/  @P0 EXIT ;  /* 0x000000000000094d */ /* 0x000fea0003800000 */
[----:B------:R-:W5:Y:S01]  /*dca0*/  LDCU UR4, c[0x0][0x388] ;  /* 0x00007100ff0477ac */ /* 0x000f620008000800 */
[----:B------:R-:W-:Y:S02]  /*dcb0*/  IMAD.MOV.U32 R18, RZ, RZ, RZ ;  /* 0x000000ffff127224 */ /* 0x000fe400078e00ff */
[----:B0-2---:R-:W-:Y:S02]  /*dcc0*/  IMAD.MOV.U32 R0, RZ, RZ, RZ ;  /* 0x000000ffff007224 */ /* 0x005fe400078e00ff */
[----:B------:R-:W-:Y:S01]  /*dcd0*/  IMAD.MOV.U32 R16, RZ, RZ, RZ ;  /* 0x000000ffff107224 */ /* 0x000fe200078e00ff */
[----:B-----5:R-:W-:-:S09]  /*dce0*/  UISETP.NE.AND UP0, UPT, UR4, URZ, UPT ;  /* 0x000000ff0400728c */ /* 0x020fd2000bf05270 */
[----:B------:R-:W-:Y:S05]  /*dcf0*/  BRA.U !UP0, `(.L_x_9479) ;  /* 0x0000001508707547 */ /* 0x000fea000b800000 */
[----:B------:R-:W1:Y:S01]  /*dd00*/  LDCU.64 UR4, c[0x0][0x390] ;  /* 0x00007200ff0477ac */ /* 0x000e620008000a00 */
[----:B------:R-:W-:Y:S01]  /*dd10*/  MOV R16, RZ ;  /* 0x000000ff00107202 */ /* 0x000fe20000000f00 */
[----:B------:R-:W0:Y:S01]  /*dd20*/  LDCU UR6, c[0x0][0x38c] ;  /* 0x00007180ff0677ac */ /* 0x000e220008000800 */
[----:B------:R-:W2:Y:S01]  /*dd30*/  LDCU.64 UR8, c[0x0][0x4b8] ;  /* 0x00009700ff0877ac */ /* 0x000ea20008000a00 */
[----:B------:R-:W-:Y:S02]  /*dd40*/  UISETP.NE.AND UP0, UPT, UR41, URZ, UPT ;  /* 0x000000ff2900728c */ /* 0x000fe4000bf05270 */
[----:B-1-34-:R-:W-:Y:S01]  /*dd50*/  IMAD.HI.U32 R2, R17, UR4, R16 ;  /* 0x0000000411027c27 */ /* 0x01afe2000f8e0010 */
[----:B------:R-:W1:Y:S04]  /*dd60*/  LDCU UR4, c[0x0][0x4c0] ;  /* 0x00009800ff0477ac */ /* 0x000e680008000800 */
[----:B------:R-:W-:-:S05]  /*dd70*/  SHF.R.U32.HI R3, RZ, UR5, R2 ;  /* 0x00000005ff037c19 */ /* 0x000fca0008011602 */
[----:B------:R-:W-:-:S04]  /*dd80*/  IMAD.MOV R0, RZ, RZ, -R3 ;  /* 0x000000ffff007224 */ /* 0x000fc800078e0a03 */
[----:B0-----:R-:W-:-:S04]  /*dd90*/  IMAD R17, R0, UR6, R17 ;  /* 0x0000000600117c24 */ /* 0x001fc8000f8e0211 */
[C---:B--2---:R-:W-:Y:S02]  /*dda0*/  IMAD R16, R17.reuse, UR8, RZ ;  /* 0x0000000811107c24 */ /* 0x044fe4000f8e02ff */
        /* <DEDUP_REMOVED lines=337> */
.L_x_9479:
[----:B------:R-:W0:Y:S01]  /*f2c0*/  LDCU.64 UR6, c[0x0][0x5e8] ;  /* 0x0000bd00ff0677ac */ /* 0x000e220008000a00 */
[----:B------:R-:W1:Y:S01]  /*f2d0*/  LDCU.64 UR8, c[0x0][0x5f0] ;  /* 0x0000be00ff0877ac */ /* 0x000e620008000a00 */
[----:B------:R-:W-:-:S04]  /*f2e0*/  UPRMT UR4, UR39, 0x9910, URZ ;  /* 0x0000991027047896 */ /* 0x000fc800080000ff */
[----:B------:R-:W-:Y:S01]  /*f2f0*/  UISETP.GT.AND UP0, UPT, UR4, 0x9, UPT ;  /* 0x000000090400788c */ /* 0x000fe2000bf04270 */
[----:B0-----:R-:W-:Y:S02]  /*f300*/  IADD3 R16, P0, PT, R16, UR6, RZ ;  /* 0x0000000610107c10 */ /* 0x001fe4000ff1e0ff */
[----:B-1-34-:R-:W-:-:S03]  /*f310*/  IADD3 R2, P1, PT, R0, UR8, RZ ;  /* 0x0000000800027c10 */ /* 0x01afc6000ff3e0ff */
        /* <DEDUP_REMOVED lines=16> */
.L_x_9483:
[----:B------:R-:W2:Y:S02]  /*f420*/  LDG.E.U8 R2, desc[UR36][R2.64] ;  /* 0x0000002402027981 */ /* 0x000ea4000c1e1100 */
[----:B--2---:R-:W-:-:S04]  /*f430*/  I2FP.F32.U32 R0, R2 ;  /* 0x0000000200007245 */ /* 0x004fc80000201000 */
[----:B------:R-:W-:-:S04]  /*f440*/  F2FP.F16.F32.PACK_AB R0, RZ, R0 ;  /* 0x00000000ff00723e */ /* 0x000fc800000000ff */
[----:B------:R-:W-:Y:S01]  /*f450*/  PRMT R19, R0, 0x7610, R19 ;  /* 0x0000761000137816 */ /* 0x000fe20000000013 */
[----:B------:R-:W-:Y:S06]  /*f460*/  BRA `(.L_x_9485) ;  /* 0x0000000c00b47947 */ /* 0x000fec0003800000 */
.L_x_9482:
        /* <DEDUP_REMOVED lines=11> */
.L_x_9487:
[----:B------:R-:W2:Y:S02]  /*f520*/  LDG.E R2, desc[UR36][R2.64] ;  /* 0x0000002402027981 */ /* 0x000ea4000c1e1900 */
[----:B--2---:R-:W-:-:S04]  /*f530*/  I2FP.F32.S32 R0, R2 ;  /* 0x0000000200007245 */ /* 0x004fc80000201400 */
[----:B------:R-:W-:-:S04]  /*f540*/  F2FP.F16.F32.PACK_AB R0, RZ, R0 ;  /* 0x00000000ff00723e */ /* 0x000fc800000000ff */
[----:B------:R-:W-:Y:S01]  /*f550*/  PRMT R19, R0, 0x7610, R19 ;  /* 0x0000761000137816 */ /* 0x000fe20000000013 */
[----:B------:R-:W-:Y:S06]  /*f560*/  BRA `(.L_x_9485) ;  /* 0x0000000c00747947 */ /* 0x000fec0003800000 */
.L_x_9486:
[----:B------:R-:W2:Y:S02]  /*f570*/  LDG.E.U16 R2, desc[UR36][R2.64] ;  /* 0x0000002402027981 */ /* 0x000ea4000c1e1500 */
[----:B--2---:R-:W0:Y:S02]  /*f580*/  I2F.S16 R0, R2 ;  /* 0x0000000200007306 */ /* 0x004e240000101400 */
[----:B0-----:R-:W-:-:S04]  /*f590*/  F2FP.F16.F32.PACK_AB R0, RZ, R0 ;  /* 0x00000000ff00723e */ /* 0x001fc800000000ff */
[----:B------:R-:W-:Y:S01]  /*f5a0*/  PRMT R19, R0, 0x7610, R19 ;  /* 0x0000761000137816 */ /* 0x000fe20000000013 */
[----:B------:R-:W-:Y:S06]  /*f5b0*/  BRA `(.L_x_9485) ;  /* 0x0000000c00607947 */ /* 0x000fec0003800000 */
.L_x_9481:
        /* <DEDUP_REMOVED lines=9> */
.L_x_9489:
[----:B------:R0:W5:Y:S01]  /*f650*/  LDG.E.U16 R19, desc[UR36][R2.64] ;  /* 0x0000002402137981 */ /* 0x000162000c1e1500 */
[----:B------:R-:W-:Y:S05]  /*f660*/  BRA `(.L_x_9485) ;  /* 0x0000000c00347947 */ /* 0x000fea0003800000 */
.L_x_9488:
        /* <DEDUP_REMOVED lines=9> */
.L_x_9491:
[----:B------:R1:W5:Y:S01]  /*f700*/  LDG.E.U16 R19, desc[UR36][R2.64] ;  /* 0x0000002402137981 */ /* 0x000362000c1e1500 */
[----:B------:R-:W-:Y:S05]  /*f710*/  BRA `(.L_x_9485) ;  /* 0x0000000c00087947 */ /* 0x000fea0003800000 */
.L_x_9490:
        /* <DEDUP_REMOVED lines=9> */
.L_x_9480:
        /* <DEDUP_REMOVED lines=14> */
.L_x_9494:
        /* <DEDUP_REMOVED lines=9> */
.L_x_9493:
        /* <DEDUP_REMOVED lines=27> */
.L_x_9496:
        /* <DEDUP_REMOVED lines=14> */
.L_x_9495:
[----:B------:R-:W2:Y:S02]  /*fbb0*/  LDG.E.U16 R0, desc[UR36][R2.64] ;  /* 0x0000002402007981 */ /* 0x000ea4000c1e1500 */
[----:B--2---:R-:W-:-:S05]  /*fbc0*/  IMAD.U32 R0, R0, 0x10000, RZ ;  /* 0x0001000000007824 */ /* 0x004fca00078e00ff */
[----:B------:R-:W-:-:S04]  /*fbd0*/  F2FP.F16.F32.PACK_AB R0, RZ, R0 ;  /* 0x00000000ff00723e */ /* 0x000fc800000000ff */
[----:B------:R-:W-:Y:S01]  /*fbe0*/  PRMT R19, R0, 0x7610, R19 ;  /* 0x0000761000137816 */ /* 0x000fe20000000013 */
[----:B------:R-:W-:Y:S06]  /*fbf0*/  BRA `(.L_x_9485) ;  /* 0x0000000400d07947 */ /* 0x000fec0003800000 */
.L_x_9492:
        /* <DEDUP_REMOVED lines=13> */
.L_x_9499:
        /* <DEDUP_REMOVED lines=21> */
.L_x_9503:
[----:B------:R-:W-:Y:S05]  /*fe20*/  BSYNC.RECONVERGENT B1 ;  /* 0x0000000000017941 */ /* 0x000fea0003800200 */
.L_x_9502:
[----:B------:R-:W-:Y:S02]  /*fe30*/  SHF.L.U32 R0, R0, 0x14, RZ ;  /* 0x0000001400007819 */ /* 0x000fe400000006ff */
[----:B------:R-:W-:-:S04]  /*fe40*/  LEA R2, R2, 0x3b800000, 0x17 ;  /* 0x3b80000002027811 */ /* 0x000fc800078eb8ff */
[----:B------:R-:W-:-:S07]  /*fe50*/  LOP3.LUT R0, R2, R0, R7, 0xfe, !PT ;  /* 0x0000000002007212 */ /* 0x000fce00078efe07 */
.L_x_9501:
[----:B------:R-:W-:Y:S05]  /*fe60*/  BSYNC.RECONVERGENT B0 ;  /* 0x0000000000007941 */ /* 0x000fea0003800200 */
.L_x_9500:
[----:B------:R-:W-:-:S04]  /*fe70*/  F2FP.F16.F32.PACK_AB R0, RZ, R0 ;  /* 0x00000000ff00723e */ /* 0x000fc800000000ff */
[----:B------:R-:W-:Y:S01]  /*fe80*/  PRMT R19, R0, 0x7610, R19 ;  /* 0x0000761000137816 */ /* 0x000fe20000000013 */
[----:B------:R-:W-:Y:S06]  /*fe90*/  BRA `(.L_x_9485) ;  /* 0x0000000400287947 */ /* 0x000fec0003800000 */
.L_x_9498:
        /* <DEDUP_REMOVED lines=21> */
.L_x_9507:
[----:B------:R-:W-:Y:S05]  /*fff0*/  BSYNC.RECONVERGENT B1 ;  /* 0x0000000000017941 */ /* 0x000fea0003800200 */
.L_x_9506:
[----:B------:R-:W-:Y:S01]  /*10000*/  IMAD.SHL.U32 R0, R0, 0x200000, RZ ;  /* 0x0020000000007824 */ /* 0x000fe200078e00ff */
[----:B------:R-:W-:-:S04]  /*10010*/  LEA R2, R2, 0x37800000, 0x17 ;  /* 0x3780000002027811 */ /* 0x000fc800078eb8ff */
[----:B------:R-:W-:-:S07]  /*10020*/  LOP3.LUT R0, R2, R0, R7, 0xfe, !PT ;  /* 0x0000000002007212 */ /* 0x000fce00078efe07 */
.L_x_9505:
[----:B------:R-:W-:Y:S05]  /*10030*/  BSYNC.RECONVERGENT B0 ;  /* 0x0000000000007941 */ /* 0x000fea0003800200 */
.L_x_9504:
[----:B------:R-:W-:-:S04]  /*10040*/  F2FP.F16.F32.PACK_AB R0, RZ, R0 ;  /* 0x00000000ff00723e */ /* 0x000fc800000000ff */
[----:B------:R-:W-:Y:S01]  /*10050*/  PRMT R19, R0, 0x7610, R19 ;  /* 0x0000761000137816 */ /* 0x000fe20000000013 */
[----:B------:R-:W-:Y:S06]  /*10060*/  BRA `(.L_x_9485) ;  /* 0x0000000000b47947 */ /* 0x000fec0003800000 */
.L_x_9497:
        /* <DEDUP_REMOVED lines=14> */
.L_x_9511:
[----:B------:R-:W-:Y:S05]  /*10150*/  BSYNC.RECONVERGENT B0 ;  /* 0x0000000000007941 */ /* 0x000fea0003800200 */
.L_x_9510:
[----:B------:R-:W-:-:S04]  /*10160*/  F2FP.F16.F32.PACK_AB R0, RZ, R0 ;  /* 0x00000000ff00723e */ /* 0x000fc800000000ff */
[----:B------:R-:W-:Y:S01]  /*10170*/  PRMT R19, R0, 0x7610, R19 ;  /* 0x0000761000137816 */ /* 0x000fe20000000013 */
[----:B------:R-:W-:Y:S06]  /*10180*/  BRA `(.L_x_9485) ;  /* 0x00000000006c7947 */ /* 0x000fec0003800000 */
.L_x_9484:
        /* <DEDUP_REMOVED lines=16> */
.L_x_9512:
[----:B------:R-:W-:Y:S01]  /*10290*/  PRMT R19, RZ, 0x7610, R19 ;  /* 0x00007610ff137816 */ /* 0x000fe20000000013 */
[----:B------:R-:W-:Y:S06]  /*102a0*/  BRA `(.L_x_9485) ;  /* 0x0000000000247947 */ /* 0x000fec0003800000 */
.L_x_9509:
[----:B------:R-:W2:Y:S02]  /*102b0*/  LDG.E.64 R2, desc[UR36][R2.64] ;  /* 0x0000002402027981 */ /* 0x000ea4000c1e1b00 */
[----:B--2---:R-:W0:Y:S02]  /*102c0*/  I2F.U64 R0, R2 ;  /* 0x0000000200007312 */ /* 0x004e240000301000 */
[----:B0-----:R-:W-:-:S04]  /*102d0*/  F2FP.F16.F32.PACK_AB R0, RZ, R0 ;  /* 0x00000000ff00723e */ /* 0x001fc800000000ff */
[----:B------:R-:W-:Y:S01]  /*102e0*/  PRMT R19, R0, 0x7610, R19 ;  /* 0x0000761000137816 */ /* 0x000fe20000000013 */
[----:B------:R-:W-:Y:S06]  /*102f0*/  BRA `(.L_x_9485) ;  /* 0x0000000000107947 */ /* 0x000fec0003800000 */
.L_x_9508:
[----:B------:R-:W2:Y:S02]  /*10300*/  LDG.E R2, desc[UR36][R2.64] ;  /* 0x0000002402027981 */ /* 0x000ea4000c1e1900 */
[----:B--2---:R-:W-:-:S04]  /*10310*/  I2FP.F32.U32 R0, R2 ;  /* 0x0000000200007245 */ /* 0x004fc80000201000 */
[----:B------:R-:W-:-:S04]  /*10320*/  F2FP.F16.F32.PACK_AB R0, RZ, R0 ;  /* 0x00000000ff00723e */ /* 0x000fc800000000ff */
[----:B------:R-:W-:-:S07]  /*10330*/  PRMT R19, R0, 0x7610, R19 ;  /* 0x0000761000137816 */ /* 0x000fce0000000013 */
.L_x_9485:
        /* <DEDUP_REMOVED lines=19> */
.L_x_9516:
[----:B------:R-:W2:Y:S02]  /*10470*/  LDG.E.U8 R2, desc[UR36][R2.64] ;  /* 0x0000002402027981 */ /* 0x000ea4000c1e1100 */
[----:B--2---:R-:W-:-:S04]  /*10480*/  I2FP.F32.U32 R0, R2 ;  /* 0x0000000200007245 */ /* 0x004fc80000201000 */
[----:B------:R-:W-:-:S04]  /*10490*/  F2FP.F16.F32.PACK_AB R0, RZ, R0 ;  /* 0x00000000ff00723e */ /* 0x000fc800000000ff */
[----:B------:R-:W-:Y:S01]  /*104a0*/  PRMT R4, R0, 0x7610, R4 ;  /* 0x0000761000047816 */ /* 0x000fe20000000004 */
[----:B------:R-:W-:Y:S06]  /*104b0*/  BRA `(.L_x_9518) ;  /* 0x0000000c00b47947 */ /* 0x000fec0003800000 */
.L_x_9515:
        /* <DEDUP_REMOVED lines=11> */
.L_x_9520:
[----:B------:R-:W2:Y:S02]  /*10570*/  LDG.E R2, desc[UR36][R2.64] ;  /* 0x0000002402027981 */ /* 0x000ea4000c1e1900 */
[----:B--2---:R-:W-:-:S04]  /*10580*/  I2FP.F32.S32 R0, R2 ;  /* 0x0000000200007245 */ /* 0x004fc80000201400 */
[----:B------:R-:W-:-:S04]  /*10590*/  F2FP.F16.F32.PACK_AB R0, RZ, R0 ;  /* 0x00000000ff00723e */ /* 0x000fc800000000ff */
[----:B------:R-:W-:Y:S01]  /*105a0*/  PRMT R4, R0, 0x7610, R4 ;  /* 0x0000761000047816 */ /* 0x000fe20000000004 */
[----:B------:R-:W-:Y:S06]  /*105b0*/  BRA `(.L_x_9518) ;  /* 0x0000000c00747947 */ /* 0x000fec0003800000 */
.L_x_9519:
[----:B------:R-:W2:Y:S02]  /*105c0*/  LDG.E.U16 R2, desc[UR36][R2.64] ;  /* 0x0000002402027981 */ /* 0x000ea4000c1e1500 */
[----:B--2---:R-:W0:Y:S02]  /*105d0*/  I2F.S16 R0, R2 ;  /* 0x0000000200007306 */ /* 0x004e240000101400 */
[----:B0-----:R-:W-:-:S04]  /*105e0*/  F2FP.F16.F32.PACK_AB R0, RZ, R0 ;  /* 0x00000000ff00723e */ /* 0x001fc800000000ff */
[----:B------:R-:W-:Y:S01]  /*105f0*/  PRMT R4, R0, 0x7610, R4 ;  /* 0x0000761000047816 */ /* 0x000fe20000000004 */
[----:B------:R-:W-:Y:S06]  /*10600*/  BRA `(.L_x_9518) ;  /* 0x0000000c00607947 */ /* 0x000fec0003800000 */
.L_x_9514:
        /* <DEDUP_REMOVED lines=9> */
.L_x_9522:
[----:B------:R0:W5:Y:S01]  /*106a0*/  LDG.E.U16 R4, desc[UR36][R2.64] ;  /* 0x0000002402047981 */ /* 0x000162000c1e1500 */
[----:B------:R-:W-:Y:S05]  /*106b0*/  BRA `(.L_x_9518) ;  /* 0x0000000c00347947 */ /* 0x000fea0003800000 */
.L_x_9521:
        /* <DEDUP_REMOVED lines=9> */
.L_x_9524:
[----:B------:R1:W5:Y:S01]  /*10750*/  LDG.E.U16 R4, desc[UR36][R2.64] ;  /* 0x0000002402047981 */ /* 0x000362000c1e1500 */
[----:B------:R-:W-:Y:S05]  /*10760*/  BRA `(.L_x_9518) ;  /* 0x0000000c00087947 */ /* 0x000fea0003800000 */
.L_x_9523:
        /* <DEDUP_REMOVED lines=9> */
.L_x_9513:
        /* <DEDUP_REMOVED lines=14> */
.L_x_9527:
        /* <DEDUP_REMOVED lines=9> */
.L_x_9526:
        /* <DEDUP_REMOVED lines=27> */
.L_x_9529:
        /* <DEDUP_REMOVED lines=14> */
.L_x_9528:
[----:B------:R-:W2:Y:S02]  /*10c00*/  LDG.E.U16 R0, desc[UR36][R2.64] ;  /* 0x0000002402007981 */ /* 0x000ea4000c1e1500 */
[----:B--2---:R-:W-:-:S05]  /*10c10*/  IMAD.U32 R0, R0, 0x10000, RZ ;  /* 0x0001000000007824 */ /* 0x004fca00078e00ff */
[----:B------:R-:W-:-:S04]  /*10c20*/  F2FP.F16.F32.PACK_AB R0, RZ, R0 ;  /* 0x00000000ff00723e */ /* 0x000fc800000000ff */
[----:B------:R-:W-:Y:S01]  /*10c30*/  PRMT R4, R0, 0x7610, R4 ;  /* 0x0000761000047816 */ /* 0x000fe20000000004 */
[----:B------:R-:W-:Y:S06]  /*10c40*/  BRA `(.L_x_9518) ;  /* 0x0000000400d07947 */ /* 0x000fec0003800000 */
.L_x_9525:
        /* <DEDUP_REMOVED lines=13> */
.L_x_9532:
        /* <DEDUP_REMOVED lines=21> */
.L_x_9536:
[----:B------:R-:W-:Y:S05]  /*10e70*/  BSYNC.RECONVERGENT B1 ;  /* 0x0000000000017941 */ /* 0x000fea0003800200 */
.L_x_9535:
[----:B------:R-:W-:Y:S01]  /*10e80*/  IMAD.SHL.U32 R0, R0, 0x100000, RZ ;  /* 0x0010000000007824 */ /* 0x000fe200078e00ff */
[----:B------:R-:W-:-:S04]  /*10e90*/  LEA R2, R2, 0x3b800000, 0x17 ;  /* 0x3b80000002027811 */ /* 0x000fc800078eb8ff */
[----:B------:R-:W-:-:S07]  /*10ea0*/  LOP3.LUT R0, R2, R0, R7, 0xfe, !PT ;  /* 0x0000000002007212 */ /* 0x000fce00078efe07 */
.L_x_9534:
[----:B------:R-:W-:Y:S05]  /*10eb0*/  BSYNC.RECONVERGENT B0 ;  /* 0x0000000000007941 */ /* 0x000fea0003800200 */
.L_x_9533:
[----:B------:R-:W-:-:S04]  /*10ec0*/  F2FP.F16.F32.PACK_AB R0, RZ, R0 ;  /* 0x00000000ff00723e */ /* 0x000fc800000000ff */
[----:B------:R-:W-:Y:S01]  /*10ed0*/  PRMT R4, R0, 0x7610, R4 ;  /* 0x0000761000047816 */ /* 0x000fe20000000004 */
[----:B------:R-:W-:Y:S06]  /*10ee0*/  BRA `(.L_x_9518) ;  /* 0x0000000400287947 */ /* 0x000fec0003800000 */
.L_x_9531:
        /* <DEDUP_REMOVED lines=21> */
.L_x_9540:
[----:B------:R-:W-:Y:S05]  /*11040*/  BSYNC.RECONVERGENT B1 ;  /* 0x0000000000017941 */ /* 0x000fea0003800200 */
.L_x_9539:
[----:B------:R-:W-:Y:S01]  /*11050*/  IMAD.SHL.U32 R0, R0, 0x200000, RZ ;  /* 0x0020000000007824 */ /* 0x000fe200078e00ff */
[----:B------:R-:W-:-:S04]  /*11060*/  LEA R2, R2, 0x37800000, 0x17 ;  /* 0x3780000002027811 */ /* 0x000fc800078eb8ff */
[----:B------:R-:W-:-:S07]  /*11070*/  LOP3.LUT R0, R2, R0, R7, 0xfe, !PT ;  /* 0x0000000002007212 */ /* 0x000fce00078efe07 */
.L_x_9538:
[----:B------:R-:W-:Y:S05]  /*11080*/  BSYNC.RECONVERGENT B0 ;  /* 0x0000000000007941 */ /* 0x000fea0003800200 */
.L_x_9537:
[----:B------:R-:W-:-:S04]  /*11090*/  F2FP.F16.F32.PACK_AB R0, RZ, R0 ;  /* 0x00000000ff00723e */ /* 0x000fc800000000ff */
[----:B------:R-:W-:Y:S01]  /*110a0*/  PRMT R4, R0, 0x7610, R4 ;  /* 0x0000761000047816 */ /* 0x000fe20000000004 */
[----:B------:R-:W-:Y:S06]  /*110b0*/  BRA `(.L_x_9518) ;  /* 0x0000000000b47947 */ /* 0x000fec0003800000 */
.L_x_9530:
        /* <DEDUP_REMOVED lines=14> */
.L_x_9544:
[----:B------:R-:W-:Y:S05]  /*111a0*/  BSYNC.RECONVERGENT B0 ;  /* 0x0000000000007941 */ /* 0x000fea0003800200 */
.L_x_9543:
[----:B------:R-:W-:-:S04]  /*111b0*/  F2FP.F16.F32.PACK_AB R0, RZ, R0 ;  /* 0x00000000ff00723e */ /* 0x000fc800000000ff */
[----:B------:R-:W-:Y:S01]  /*111c0*/  PRMT R4, R0, 0x7610, R4 ;  /* 0x0000761000047816 */ /* 0x000fe20000000004 */
[----:B------:R-:W-:Y:S06]  /*111d0*/  BRA `(.L_x_9518) ;  /* 0x00000000006c7947 */ /* 0x000fec0003800000 */
.L_x_9517:
        /* <DEDUP_REMOVED lines=16> */
.L_x_9545:
[----:B------:R-:W-:Y:S01]  /*112e0*/  PRMT R4, RZ, 0x7610, R4 ;  /* 0x00007610ff047816 */ /* 0x000fe20000000004 */
[----:B------:R-:W-:Y:S06]  /*112f0*/  BRA `(.L_x_9518) ;  /* 0x0000000000247947 */ /* 0x000fec0003800000 */
.L_x_9542:
[----:B------:R-:W2:Y:S02]  /*11300*/  LDG.E.64 R2, desc[UR36][R2.64] ;  /* 0x0000002402027981 */ /* 0x000ea4000c1e1b00 */
[----:B--2---:R-:W0:Y:S02]  /*11310*/  I2F.U64 R0, R2 ;  /* 0x0000000200007312 */ /* 0x004e240000301000 */
[----:B0-----:R-:W-:-:S04]  /*11320*/  F2FP.F16.F32.PACK_AB R0, RZ, R0 ;  /* 0x00000000ff00723e */ /* 0x001fc800000000ff */
[----:B------:R-:W-:Y:S01]  /*11330*/  PRMT R4, R0, 0x7610, R4 ;  /* 0x0000761000047816 */ /* 0x000fe20000000004 */
[----:B------:R-:W-:Y:S06]  /*11340*/  BRA `(.L_x_9518) ;  /* 0x0000000000107947 */ /* 0x000fec0003800000 */
.L_x_9541:
[----:B------:R-:W2:Y:S02]  /*11350*/  LDG.E R2, desc[UR36][R2.64] ;  /* 0x0000002402027981 */ /* 0x000ea4000c1e1900 */
[----:B--2---:R-:W-:-:S04]  /*11360*/  I2FP.F32.U32 R0, R2 ;  /* 0x0000000200007245 */ /* 0x004fc80000201000 */
[----:B------:R-:W-:-:S04]  /*11370*/  F2FP.F16.F32.PACK_AB R0, RZ, R0 ;  /* 0x00000000ff00723e */ /* 0x000fc800000000ff */
[----:B------:R-:W-:-:S07]  /*11380*/  PRMT R4, R0, 0x7610, R4 ;  /* 0x0000761000047816 */ /* 0x000fce0000000004 */
.L_x_9518:
[----:B-----5:R-:W-:Y:S01]  /*11390*/  HADD2.F32 R4, -RZ, R4.H0_H0 ;  /* 0x20000004ff047230 */ /* 0x020fe20000004100 */
[----:B------:R-:W-:Y:S01]  /*113a0*/  BSSY.RECONVERGENT B1, `(.L_x_9546) ;  /* 0x0000013000017945 */ /* 0x000fe20003800200 */
[----:B------:R-:W-:-:S03]  /*113b0*/  HADD2.F32 R19, -RZ, R19.H0_H0 ;  /* 0x20000013ff137230 */ /* 0x000fc60000004100 */
[----:B------:R-:W-:Y:S02]  /*113c0*/  FADD.FTZ R0, |R4|, -RZ ;  /* 0x800000ff04007221 */ /* 0x000fe40000010200 */
[C---:B01----:R-:W-:Y:S01]  /*113d0*/  FADD.FTZ R3, |R19|.reuse, -RZ ;  /* 0x800000ff13037221 */ /* 0x043fe20000010200 */
        /* <DEDUP_REMOVED lines=13> */
[----:B------:R-:W-:Y:S05]  /*114b0*/  CALL.REL.NOINC `($__internal_21_$__cuda_sm3x_div_rn_ftz_f32_slowpath) ;  /* 0x0000001000347944 */ /* 0x000fea0003c00000 */
[----:B------:R-:W-:-:S07]  /*114c0*/  IMAD.MOV.U32 R2, RZ, RZ, R11 ;  /* 0x000000ffff027224 */ /* 0x000fce00078e000b */
.L_x_9547:
[----:B------:R-:W-:Y:S05]  /*114d0*/  BSYNC.RECONVERGENT B1 ;  /* 0x0000000000017941 */ /* 0x000fea0003800200 */
.L_x_9546:
        /* <DEDUP_REMOVED lines=43> */
.L_x_9551:
[----:B------:R-:W-:-:S06]  /*11790*/  HADD2.F32 R3, -RZ, R19.H0_H0 ;  /* 0x20000013ff037230 */ /* 0x000fcc0000004100 */
[----:B------:R-:W0:Y:S02]  /*117a0*/  F2I.S64.TRUNC R2, R3 ;  /* 0x0000000300027311 */ /* 0x000e24000020d900 */
[----:B0-----:R-:W-:Y:S01]  /*117b0*/  STG.E.U8 desc[UR36][R16.64], R2 ;  /* 0x0000000210007986 */ /* 0x001fe2000c101124 */
[----:B------:R-:W-:Y:S05]  /*117c0*/  EXIT ;  /* 0x000000000000794d */ /* 0x000fea0003800000 */
.L_x_9550:
        /* <DEDUP_REMOVED lines=10> */
.L_x_9554:
[----:B------:R-:W-:-:S06]  /*11870*/  HADD2.F32 R19, -RZ, R19.H0_H0 ;  /* 0x20000013ff137230 */ /* 0x000fcc0000004100 */
[----:B------:R-:W0:Y:S02]  /*11880*/  F2I.FTZ.TRUNC.NTZ R19, R19 ;  /* 0x0000001300137305 */ /* 0x000e24000021f100 */
[----:B0-----:R-:W-:Y:S01]  /*11890*/  STG.E desc[UR36][R16.64], R19 ;  /* 0x0000001310007986 */ /* 0x001fe2000c101924 */
[----:B------:R-:W-:Y:S05]  /*118a0*/  EXIT ;  /* 0x000000000000794d */ /* 0x000fea0003800000 */
.L_x_9553:
[----:B------:R-:W-:-:S06]  /*118b0*/  HADD2.F32 R19, -RZ, R19.H0_H0 ;  /* 0x20000013ff137230 */ /* 0x000fcc0000004100 */
[----:B------:R-:W0:Y:S02]  /*118c0*/  F2I.FTZ.TRUNC.NTZ R19, R19 ;  /* 0x0000001300137305 */ /* 0x000e24000021f100 */
[----:B0-----:R-:W-:Y:S01]  /*118d0*/  STG.E.U16 desc[UR36][R16.64], R19 ;  /* 0x0000001310007986 */ /* 0x001fe2000c101524 */
[----:B------:R-:W-:Y:S05]  /*118e0*/  EXIT ;  /* 0x000000000000794d */ /* 0x000fea0003800000 */
.L_x_9549:
        /* <DEDUP_REMOVED lines=9> */
.L_x_9556:
[----:B------:R-:W-:Y:S01]  /*11980*/  STG.E.U16 desc[UR36][R16.64], R19 ;  /* 0x0000001310007986 */ /* 0x000fe2000c101524 */
[----:B------:R-:W-:Y:S05]  /*11990*/  EXIT ;  /* 0x000000000000794d */ /* 0x000fea0003800000 */
.L_x_9555:
        /* <DEDUP_REMOVED lines=10> */
.L_x_9558:
[----:B------:R-:W-:-:S05]  /*11a40*/  HADD2.F32 R0, -RZ, R19.H0_H0 ;  /* 0x20000013ff007230 */ /* 0x000fca0000004100 */
[----:B------:R-:W-:-:S04]  /*11a50*/  F2FP.F16.F32.PACK_AB R0, RZ, R0 ;  /* 0x00000000ff00723e */ /* 0x000fc800000000ff */
[----:B------:R-:W-:-:S05]  /*11a60*/  PRMT R0, R0, 0x5410, RZ ;  /* 0x0000541000007816 */ /* 0x000fca00000000ff */
[----:B------:R-:W-:Y:S01]  /*11a70*/  STG.E desc[UR36][R16.64], R0 ;  /* 0x0000000010007986 */ /* 0x000fe2000c101924 */
[----:B------:R-:W-:Y:S05]  /*11a80*/  EXIT ;  /* 0x000000000000794d */ /* 0x000fea0003800000 */
.L_x_9557:
[----:B------:R-:W-:-:S05]  /*11a90*/  HADD2.F32 R2, -RZ, R19.H0_H0 ;  /* 0x20000013ff027230 */ /* 0x000fca0000004100 */
[----:B------:R-:W-:-:S06]  /*11aa0*/  FMUL.FTZ R2, R2, 1 ;  /* 0x3f80000002027820 */ /* 0x000fcc0000410000 */
[----:B------:R-:W0:Y:S02]  /*11ab0*/  F2F.F64.F32 R2, R2 ;  /* 0x0000000200027310 */ /* 0x000e240000201800 */
[----:B0-----:R-:W-:Y:S01]  /*11ac0*/  STG.E.64 desc[UR36][R16.64], R2 ;  /* 0x0000000210007986 */ /* 0x001fe2000c101b24 */
[----:B------:R-:W-:Y:S05]  /*11ad0*/  EXIT ;  /* 0x000000000000794d */ /* 0x000fea0003800000 */
.L_x_9548:
        /* <DEDUP_REMOVED lines=14> */
.L_x_9562:
        /* <DEDUP_REMOVED lines=17> */
.L_x_9565:
[----:B------:R-:W-:-:S04]  /*11cd0*/  SHF.R.U32.HI R3, RZ, 0x18, R3 ;  /* 0x00000018ff037819 */ /* 0x000fc80000011603 */
[----:B------:R-:W-:-:S04]  /*11ce0*/  LOP3.LUT R0, R0, 0x80, R3, 0xf8, !PT ;  /* 0x0000008000007812 */ /* 0x000fc800078ef803 */
[----:B------:R-:W-:-:S07]  /*11cf0*/  PRMT R8, R0, 0x7610, R8 ;  /* 0x0000761000087816 */ /* 0x000fce0000000008 */
.L_x_9564:
[----:B------:R-:W-:Y:S05]  /*11d00*/  BSYNC.RECONVERGENT B0 ;  /* 0x0000000000007941 */ /* 0x000fea0003800200 */
.L_x_9563:
[----:B------:R-:W-:Y:S01]  /*11d10*/  STG.E.U8 desc[UR36][R16.64], R8 ;  /* 0x0000000810007986 */ /* 0x000fe2000c101124 */
[----:B------:R-:W-:Y:S05]  /*11d20*/  EXIT ;  /* 0x000000000000794d */ /* 0x000fea0003800000 */
.L_x_9561:
        /* <DEDUP_REMOVED lines=17> */
.L_x_9568:
[----:B------:R-:W-:-:S04]  /*11e40*/  SHF.R.U32.HI R3, RZ, 0x18, R3 ;  /* 0x00000018ff037819 */ /* 0x000fc80000011603 */
[----:B------:R-:W-:-:S04]  /*11e50*/  LOP3.LUT R0, R0, 0x80, R3, 0xf8, !PT ;  /* 0x0000008000007812 */ /* 0x000fc800078ef803 */
[----:B------:R-:W-:-:S07]  /*11e60*/  PRMT R8, R0, 0x7610, R8 ;  /* 0x0000761000087816 */ /* 0x000fce0000000008 */
.L_x_9567:
[----:B------:R-:W-:Y:S05]  /*11e70*/  BSYNC.RECONVERGENT B0 ;  /* 0x0000000000007941 */ /* 0x000fea0003800200 */
.L_x_9566:
[----:B------:R-:W-:Y:S01]  /*11e80*/  STG.E.U8 desc[UR36][R16.64], R8 ;  /* 0x0000000810007986 */ /* 0x000fe2000c101124 */
[----:B------:R-:W-:Y:S05]  /*11e90*/  EXIT ;  /* 0x000000000000794d */ /* 0x000fea0003800000 */
.L_x_9560:
        /* <DEDUP_REMOVED lines=22> */
.L_x_9570:
[----:B------:R-:W-:-:S06]  /*12000*/  HADD2.F32 R2, -RZ, R19.H0_H0 ;  /* 0x20000013ff027230 */ /* 0x000fcc0000004100 */
[----:B------:R-:W0:Y:S02]  /*12010*/  F2I.U64.TRUNC R2, R2 ;  /* 0x0000000200027311 */ /* 0x000e24000020d800 */
[----:B0-----:R-:W-:Y:S01]  /*12020*/  STG.E.64 desc[UR36][R16.64], R2 ;  /* 0x0000000210007986 */ /* 0x001fe2000c101b24 */
[----:B------:R-:W-:Y:S05]  /*12030*/  EXIT ;  /* 0x000000000000794d */ /* 0x000fea0003800000 */
.L_x_9569:
[----:B------:R-:W-:-:S06]  /*12040*/  HADD2.F32 R19, -RZ, R19.H0_H0 ;  /* 0x20000013ff137230 */ /* 0x000fcc0000004100 */
[----:B------:R-:W0:Y:S02]  /*12050*/  F2I.FTZ.U32.TRUNC.NTZ R19, R19 ;  /* 0x0000001300137305 */ /* 0x000e24000021f000 */
[----:B0-----:R-:W-:Y:S01]  /*12060*/  STG.E desc[UR36][R16.64], R19 ;  /* 0x0000001310007986 */ /* 0x001fe2000c101924 */
[----:B------:R-:W-:Y:S05]  /*12070*/  EXIT ;  /* 0x000000000000794d */ /* 0x000fea0003800000 */
.L_x_9559:
        /* <DEDUP_REMOVED lines=11> */
.L_x_9572:
[----:B------:R-:W-:Y:S01]  /*12130*/  HADD2.F32 R19, -RZ, R19.H0_H0 ;  /* 0x20000013ff137230 */ /* 0x000fe20000004100 */
[----:B------:R-:W-:-:S04]  /*12140*/  CS2R R6, SRZ ;  /* 0x0000000000067805 */ /* 0x000fc8000001ff00 */
[----:B------:R-:W-:-:S06]  /*12150*/  FMUL.FTZ R4, R19, 1 ;  /* 0x3f80000013047820 */ /* 0x000fcc0000410000 */
[----:B------:R-:W0:Y:S02]  /*12160*/  F2F.F64.F32 R4, R4 ;  /* 0x0000000400047310 */ /* 0x000e240000201800 */
[----:B0-----:R-:W-:Y:S01]  /*12170*/  STG.E.128 desc[UR36][R16.64], R4 ;  /* 0x0000000410007986 */ /* 0x001fe2000c101d24 */
[----:B------:R-:W-:Y:S05]  /*12180*/  EXIT ;  /* 0x000000000000794d */ /* 0x000fea0003800000 */
.L_x_9571:
[----:B------:R-:W-:-:S09]  /*12190*/  UISETP.NE.AND UP0, UPT, UR4, 0xf, UPT ;  /* 0x0000000f0400788c */ /* 0x000fd2000bf05270 */
[----:B------:R-:W-:Y:S05]  /*121a0*/  BRA.U !UP0, `(.L_x_9573) ;  /* 0x0000000108e87547 */ /* 0x000fea000b800000 */
[----:B------:R-:W-:-:S09]  /*121b0*/  UISETP.NE.AND UP0, UPT, UR4, 0x17, UPT ;  /* 0x000000170400788c */ /* 0x000fd2000bf05270 */
[----:B------:R-:W-:Y:S05]  /*121c0*/  BRA.U !UP0, `(.L_x_9574) ;  /* 0x0000000108907547 */ /* 0x000fea000b800000 */
[----:B------:R-:W-:-:S09]  /*121d0*/  UISETP.NE.AND UP0, UPT, UR4, 0x18, UPT ;  /* 0x000000180400788c */ /* 0x000fd2000bf05270 */
[----:B------:R-:W-:Y:S05]  /*121e0*/  BRA.U !UP0, `(.L_x_9575) ;  /* 0x0000000108447547 */ /* 0x000fea000b800000 */
.L_x_9552:
        /* <DEDUP_REMOVED lines=16> */
.L_x_9576:
[----:B------:R-:W-:Y:S05]  /*122f0*/  EXIT ;  /* 0x000000000000794d */ /* 0x000fea0003800000 */
.L_x_9575:
        /* <DEDUP_REMOVED lines=13> */
.L_x_9578:
[----:B------:R-:W-:Y:S05]  /*123d0*/  BSYNC.RECONVERGENT B0 ;  /* 0x0000000000007941 */ /* 0x000fea0003800200 */
.L_x_9577:
[----:B------:R-:W-:-:S05]  /*123e0*/  LOP3.LUT R3, R0, 0x80, R3, 0xf8, !PT ;  /* 0x0000008000037812 */ /* 0x000fca00078ef803 */
[----:B------:R-:W-:Y:S01]  /*123f0*/  STG.E.U8 desc[UR36][R16.64], R3 ;  /* 0x0000000310007986 */ /* 0x000fe2000c101124 */
[----:B------:R-:W-:Y:S05]  /*12400*/  EXIT ;  /* 0x000000000000794d */ /* 0x000fea0003800000 */
.L_x_9574:
        /* <DEDUP_REMOVED lines=12> */
.L_x_9580:
[----:B------:R-:W-:Y:S01]  /*124d0*/  IMAD.MOV.U32 R0, RZ, RZ, 0x7f ;  /* 0x0000007fff007424 */ /* 0x000fe200078e00ff */
[----:B------:R-:W-:-:S04]  /*124e0*/  ISETP.GT.U32.AND P0, PT, R2, 0x7f800000, PT ;  /* 0x7f8000000200780c */ /* 0x000fc80003f04070 */
[----:B------:R-:W-:-:S09]  /*124f0*/  SEL R0, R0, 0x7c, P0 ;  /* 0x0000007c00007807 */ /* 0x000fd20000000000 */
.L_x_9581:
[----:B------:R-:W-:Y:S05]  /*12500*/  BSYNC.RECONVERGENT B0 ;  /* 0x0000000000007941 */ /* 0x000fea0003800200 */
.L_x_9579:
[----:B------:R-:W-:-:S04]  /*12510*/  SHF.R.U32.HI R3, RZ, 0x18, R3 ;  /* 0x00000018ff037819 */ /* 0x000fc80000011603 */
[----:B------:R-:W-:-:S05]  /*12520*/  LOP3.LUT R3, R0, 0x80, R3, 0xf8, !PT ;  /* 0x0000008000037812 */ /* 0x000fca00078ef803 */
[----:B------:R-:W-:Y:S01]  /*12530*/  STG.E.U8 desc[UR36][R16.64], R3 ;  /* 0x0000000310007986 */ /* 0x000fe2000c101124 */
[----:B------:R-:W-:Y:S05]  /*12540*/  EXIT ;  /* 0x000000000000794d */ /* 0x000fea0003800000 */
.L_x_9573:
[----:B------:R-:W-:-:S05]  /*12550*/  HADD2.F32 R0, -RZ, R19.H0_H0 ;  /* 0x20000013ff007230 */ /* 0x000fca0000004100 */
[----:B------:R-:W-:-:S05]  /*12560*/  F2FP.BF16.F32.PACK_AB R0, RZ, R0 ;  /* 0x00000000ff00723e */ /* 0x000fca00000010ff */
[----:B------:R-:W-:Y:S01]  /*12570*/  STG.E.U16 desc[UR36][R16.64], R0 ;  /* 0x0000000010007986 */ /* 0x000fe2000c101524 */
[----:B------:R-:W-:Y:S05]  /*12580*/  EXIT ;  /* 0x000000000000794d */ /* 0x000fea0003800000 */
        .weak           $__internal_21_$__cuda_sm3x_div_rn_ftz_f32_slowpath
        .type           $__internal_21_$__cuda_sm3x_div_rn_ftz_f32_slowpath,@function
        .size           $__internal_21_$__cuda_sm3x_div_rn_ftz_f32_slowpath,(.L_x_17843 - $__internal_21_$__cuda_sm3x_div_rn_ftz_f32_slowpath)
$__internal_21_$__cuda_sm3x_div_rn_ftz_f32_slowpath:
        /* <DEDUP_REMOVED lines=32> */
.L_x_9584:
[----:B------:R-:W-:Y:S05]  /*12790*/  BSYNC.RELIABLE B2 ;  /* 0x0000000000027941 */ /* 0x000fea0003800100 */
.L_x_9583:
        /* <DEDUP_REMOVED lines=27> */
.L_x_9590:
[----:B------:R-:W-:-:S07]  /*12950*/  IMAD R11, R3, 0x800000, R11 ;  /* 0x00800000030b7824 */ /* 0x000fce00078e020b */
.L_x_9591:
[----:B------:R-:W-:Y:S05]  /*12960*/  BSYNC.RECONVERGENT B2 ;  /* 0x0000000000027941 */ /* 0x000fea0003800200 */
.L_x_9589:
[----:B------:R-:W-:Y:S05]  /*12970*/  BRA `(.L_x_9592) ;  /* 0x0000000000207947 */ /* 0x000fea0003800000 */
.L_x_9588:
[----:B------:R-:W-:-:S04]  /*12980*/  LOP3.LUT R0, R9, 0x80000000, R0, 0x48, !PT ;  /* 0x8000000009007812 */ /* 0x000fc800078e4800 */
[----:B------:R-:W-:Y:S01]  /*12990*/  LOP3.LUT R11, R0, 0x7f800000, RZ, 0xfc, !PT ;  /* 0x7f800000000b7812 */ /* 0x000fe200078efcff */
[----:B------:R-:W-:Y:S06]  /*129a0*/  BRA `(.L_x_9592) ;  /* 0x0000000000147947 */ /* 0x000fec0003800000 */
.L_x_9587:
[----:B------:R-:W-:Y:S01]  /*129b0*/  LOP3.LUT R11, R9, 0x80000000, R0, 0x48, !PT ;  /* 0x80000000090b7812 */ /* 0x000fe200078e4800 */
[----:B------:R-:W-:Y:S06]  /*129c0*/  BRA `(.L_x_9592) ;  /* 0x00000000000c7947 */ /* 0x000fec0003800000 */
.L_x_9586:
[----:B------:R-:W0:Y:S01]  /*129d0*/  MUFU.RSQ R11, -QNAN ;  /* 0xffc00000000b7908 */ /* 0x000e220000001400 */
[----:B------:R-:W-:Y:S05]  /*129e0*/  BRA `(.L_x_9592) ;  /* 0x0000000000047947 */ /* 0x000fea0003800000 */
.L_x_9585:
[----:B------:R-:W-:-:S07]  /*129f0*/  FADD.FTZ R11, R0, R9 ;  /* 0x00000009000b7221 */ /* 0x000fce0000010000 */
.L_x_9592:
[----:B------:R-:W-:Y:S05]  /*12a00*/  BSYNC.RECONVERGENT B0 ;  /* 0x0000000000007941 */ /* 0x000fea0003800200 */
.L_x_9582:
[----:B------:R-:W-:-:S04]  /*12a10*/  IMAD.MOV.U32 R3, RZ, RZ, 0x0 ;  /* 0x00000000ff037424 */ /* 0x000fc800078e00ff */
[----:B0-----:R-:W-:Y:S05]  /*12a20*/  RET.REL.NODEC R2 `(_ZN2at6native18elementwise_kernelILi128ELi4EZNS0_15gpu_kernel_implINS0_13BinaryFunctorIN3c104HalfES5_S5_ZZZNS0_17atan2_kernel_cudaERNS_18TensorIteratorBaseEENKUlvE_clEvENKUlvE1_clEvEUlS5_S5_E_EEEEvS7_RKT_EUliE_EEviT1_) ;  /* 0xfffffed402747950 */ /* 0x001fea0003c3ffff */
.L_x_9593:
        /* <DEDUP_REMOVED lines=13> */
.L_x_17843:


//--------------------- .text._ZN2at6native27unrolled_elementwise_kernelINS0_13BinaryFunctorIN3c104HalfES4_S4_ZZZNS0_17atan2_kernel_cudaERNS_18TensorIteratorBaseEENKUlvE_clEvENKUlvE1_clEvEUlS4_S4_E_EESt5arrayIPcLm3EELi4E23TrivialOffsetCalculatorILi2EjESE_ILi1EjENS0_6memory12LoadWithCastILi2EEENSH_13StoreWithCastILi1EEEEEviT_T0_T2_T3_T4_T5_ --------------------------
	.section	.text._ZN2at6native27unrolled_elementwise_kernelINS0_13BinaryFunctorIN3c104HalfES4_S4_ZZZNS0_17atan2_kernel_cudaERNS_18TensorIteratorBaseEENKUlvE_clEvENKUlvE1_clEvEUlS4_S4_E_EESt5arrayIPcLm3EELi4E23TrivialOffsetCalculatorILi2EjESE_ILi1EjENS0_6memory12LoadWithCastILi2EEENSH_13StoreWithCastILi1EEEEEviT_T0_T2_T3_T4_T5_,"ax",@progbits
	.align	128
        .global         _ZN2at6native27unrolled_elementwise_kernelINS0_13BinaryFunctorIN3c104HalfES4_S4_ZZZNS0_17atan2_kernel_cudaERNS_18TensorIteratorBaseEENKUlvE_clEvENKUlvE1_clEvEUlS4_S4_E_EESt5arrayIPcLm3EELi4E23TrivialOffsetCalculatorILi2EjESE_ILi1EjENS0_6memory12LoadWithCastILi2EEENSH_13StoreWithCastILi1EEEEEviT_T0_T2_T3_T4_T5_
        .type           _ZN2at6native27unrolled_elementwise_kernelINS0_13BinaryFunctorIN3c104HalfES4_S4_ZZZNS0_17atan2_kernel_cudaERNS_18TensorIteratorBaseEENKUlvE_clEvENKUlvE1_clEvEUlS4_S4_E_EESt5arrayIPcLm3EELi4E23TrivialOffsetCalculatorILi2EjESE_ILi1EjENS0_6memory12LoadWithCastILi2EEENSH_13StoreWithCastILi1EEEEEviT_T0_T2_T3_T4_T5_,@function
        .size           _ZN2at6native27unrolled_elementwise_kernelINS0_13BinaryFunctorIN3c104HalfES4_S4_ZZZNS0_17atan2_kernel_cudaERNS_18TensorIteratorBaseEENKUlvE_clEvENKUlvE1_clEvEUlS4_S4_E_EESt5arrayIPcLm3EELi4E23TrivialOffsetCalculatorILi2EjESE_ILi1EjENS0_6memory12LoadWithCastILi2EEENSH_13StoreWithCastILi1EEEEEviT_T0_T2_T3_T4_T5_,(.L_x_17844 - _ZN2at6native27unrolled_elementwise_kernelINS0_13BinaryFunctorIN3c104HalfES4_S4_ZZZNS0_17atan2_kernel_cudaERNS_18TensorIteratorBaseEENKUlvE_clEvENKUlvE1_clEvEUlS4_S4_E_EESt5arrayIPcLm3EELi4E23TrivialOffsetCalculatorILi2EjESE_ILi1EjENS0_6memory12LoadWithCastILi2EEENSH_13StoreWithCastILi1EEEEEviT_T0_T2_T3_T4_T5_)
        .other          _ZN2at6native27unrolled_elementwise_kernelINS0_13BinaryFunctorIN3c104HalfES4_S4_ZZZNS0_17atan2_kernel_cudaERNS_18TensorIteratorBaseEENKUlvE_clEvENKUlvE1_clEvEUlS4_S4_E_EESt5arrayIPcLm3EELi4E23TrivialOffsetCalculatorILi2EjESE_ILi1EjENS0_6memory12LoadWithCastILi2EEENSH_13StoreWithCastILi1EEEEEviT_T0_T2_T3_T4_T5_,@"STO_CUDA_ENTRY STV_DEFAULT"
_ZN2at6native27unrolled_elementwise_kernelINS0_13BinaryFunctorIN3c104HalfES4_S4_ZZZNS0_17atan2_kernel_cudaERNS_18TensorIteratorBaseEENKUlvE_clEvENKUlvE1_clEvEUlS4_S4_E_EESt5arrayIPcLm3EELi4E23TrivialOffsetCalculatorILi2EjESE_ILi1EjENS0_6memory12LoadWithCastILi2EEENSH_13StoreWithCastILi1EEEEEviT_T0_T2_T3_T4_T5_:
.text._ZN2at6native27unrolled_elementwise_kernelINS0_13BinaryFunctorIN3c104HalfES4_S4_ZZZNS0_17atan2_kernel_cudaERNS_18TensorIteratorBaseEENKUlvE_clEvENKUlvE1_clEvEUlS4_S4_E_EESt5arrayIPcLm3EELi4E23TrivialOffsetCalculatorILi2EjESE_ILi1EjENS0_6memory12LoadWithCastILi2EEENSH_13StoreWithCastILi1EEEEEviT_T0_T2_T3_T4_T5_:
        /* <DEDUP_REMOVED lines=36> */
.L_x_9599:
[----:B------:R-:W2:Y:S02]  /*0240*/  LDG.E.U8 R2, desc[UR36][R2.64] ;  /* 0x0000002402027981 */ /* 0x000ea4000c1e1100 */
[----:B--2---:R-:W-:-:S04]  /*0250*/  I2FP.F32.U32 R0, R2 ;  /* 0x0000000200007245 */ /* 0x004fc80000201000 */
[----:B------:R-:W-:-:S04]  /*0260*/  F2FP.F16.F32.PACK_AB R0, RZ, R0 ;  /* 0x00000000ff00723e */ /* 0x000fc800000000ff */
[----:B------:R-:W-:Y:S01]  /*0270*/  PRMT R26, R0, 0x7610, R26 ;  /* 0x00007610001a7816 */ /* 0x000fe2000000001a */
[----:B------:R-:W-:Y:S06]  /*0280*/  BRA `(.L_x_9601) ;  /* 0x0000000c00b47947 */ /* 0x000fec0003800000 */
.L_x_9598:
        /* <DEDUP_REMOVED lines=11> */
.L_x_9603:
[----:B------:R-:W2:Y:S02]  /*0340*/  LDG.E R2, desc[UR36][R2.64] ;  /* 0x0000002402027981 */ /* 0x000ea4000c1e1900 */
[----:B--2---:R-:W-:-:S04]  /*0350*/  I2FP.F32.S32 R0, R2 ;  /* 0x0000000200007245 */ /* 0x004fc80000201400 */
[----:B------:R-:W-:-:S04]  /*0360*/  F2FP.F16.F32.PACK_AB R0, RZ, R0 ;  /* 0x00000000ff00723e */ /* 0x000fc800000000ff */
[----:B------:R-:W-:Y:S01]  /*0370*/  PRMT R26, R0, 0x7610, R26 ;  /* 0x00007610001a7816 */ /* 0x000fe2000000001a */
[----:B------:R-:W-:Y:S06]  /*0380*/  BRA `(.L_x_9601) ;  /* 0x0000000c00747947 */ /* 0x000fec0003800000 */
.L_x_9602:
[----:B------:R-:W2:Y:S02]  /*0390*/  LDG.E.U16 R2, desc[UR36][R2.64] ;  /* 0x0000002402027981 */ /* 0x000ea4000c1e1500 */
[----:B--2---:R-:W0:Y:S02]  /*03a0*/  I2F.S16 R0, R2 ;  /* 0x0000000200007306 */ /* 0x004e240000101400 */
[----:B0-----:R-:W-:-:S04]  /*03b0*/  F2FP.F16.F32.PACK_AB R0, RZ, R0 ;  /* 0x00000000ff00723e */ /* 0x001fc800000000ff */
[----:B------:R-:W-:Y:S01]  /*03c0*/  PRMT R26, R0, 0x7610, R26 ;  /* 0x00007610001a7816 */ /* 0x000fe2000000001a */
[----:B------:R-:W-:Y:S06]  /*03d0*/  BRA `(.L_x_9601) ;  /* 0x0000000c00607947 */ /* 0x000fec0003800000 */
.L_x_9597:
        /* <DEDUP_REMOVED lines=9> */
.L_x_9605:
[----:B------:R1:W5:Y:S01]  /*0470*/  LDG.E.U16 R26, desc[UR36][R2.64] ;  /* 0x00000024021a7981 */ /* 0x000362000c1e1500 */
[----:B------:R-:W-:Y:S05]  /*0480*/  BRA `(.L_x_9601) ;  /* 0x0000000c00347947 */ /* 0x000fea0003800000 */
.L_x_9604:
        /* <DEDUP_REMOVED lines=9> */
.L_x_9607:
[----:B------:R0:W5:Y:S01]  /*0520*/  LDG.E.U16 R26, desc[UR36][R2.64] ;  /* 0x00000024021a7981 */ /* 0x000162000c1e1500 */
[----:B------:R-:W-:Y:S05]  /*0530*/  BRA `(.L_x_9601) ;  /* 0x0000000c00087947 */ /* 0x000fea0003800000 */
.L_x_9606:
        /* <DEDUP_REMOVED lines=9> */
.L_x_9596:
        /* <DEDUP_REMOVED lines=14> */
.L_x_9610:
        /* <DEDUP_REMOVED lines=9> */
.L_x_9609:
        /* <DEDUP_REMOVED lines=27> */
.L_x_9612:
        /* <DEDUP_REMOVED lines=14> */
.L_x_9611:
[----:B------:R-:W2:Y:S02]  /*09d0*/  LDG.E.U16 R0, desc[UR36][R2.64] ;  /* 0x0000002402007981 */ /* 0x000ea4000c1e1500 */
[----:B--2---:R-:W-:-:S05]  /*09e0*/  IMAD.U32 R0, R0, 0x10000, RZ ;  /* 0x0001000000007824 */ /* 0x004fca00078e00ff */
[----:B------:R-:W-:-:S04]  /*09f0*/  F2FP.F16.F32.PACK_AB R0, RZ, R0 ;  /* 0x00000000ff00723e */ /* 0x000fc800000000ff */
[----:B------:R-:W-:Y:S01]  /*0a00*/  PRMT R26, R0, 0x7610, R26 ;  /* 0x00007610001a7816 */ /* 0x000fe2000000001a */
[----:B------:R-:W-:Y:S06]  /*0a10*/  BRA `(.L_x_9601) ;  /* 0x0000000400d07947 */ /* 0x000fec0003800000 */
.L_x_9608:
        /* <DEDUP_REMOVED lines=13> */
.L_x_9615:
        /* <DEDUP_REMOVED lines=21> */
.L_x_9619:
[----:B------:R-:W-:Y:S05]  /*0c40*/  BSYNC.RECONVERGENT B1 ;  /* 0x0000000000017941 */ /* 0x000fea0003800200 */
.L_x_9618:
[----:B------:R-:W-:Y:S01]  /*0c50*/  IMAD.SHL.U32 R0, R0, 0x100000, RZ ;  /* 0x0010000000007824 */ /* 0x000fe200078e00ff */
[----:B------:R-:W-:-:S04]  /*0c60*/  LEA R2, R2, 0x3b800000, 0x17 ;  /* 0x3b80000002027811 */ /* 0x000fc800078eb8ff */
[----:B------:R-:W-:-:S07]  /*0c70*/  LOP3.LUT R0, R2, R0, R7, 0xfe, !PT ;  /* 0x0000000002007212 */ /* 0x000fce00078efe07 */
.L_x_9617:
[----:B------:R-:W-:Y:S05]  /*0c80*/  BSYNC.RECONVERGENT B0 ;  /* 0x0000000000007941 */ /* 0x000fea0003800200 */
.L_x_9616:
[----:B------:R-:W-:-:S04]  /*0c90*/  F2FP.F16.F32.PACK_AB R0, RZ, R0 ;  /* 0x00000000ff00723e */ /* 0x000fc800000000ff */
[----:B------:R-:W-:Y:S01]  /*0ca0*/  PRMT R26, R0, 0x7610, R26 ;  /* 0x00007610001a7816 */ /* 0x000fe2000000001a */
[----:B------:R-:W-:Y:S06]  /*0cb0*/  BRA `(.L_x_9601) ;  /* 0x0000000400287947 */ /* 0x000fec0003800000 */
.L_x_9614:
        /* <DEDUP_REMOVED lines=21> */
.L_x_9623:
[----:B------:R-:W-:Y:S05]  /*0e10*/  BSYNC.RECONVERGENT B1 ;  /* 0x0000000000017941 */ /* 0x000fea0003800200 */
.L_x_9622:
[----:B------:R-:W-:Y:S01]  /*0e20*/  IMAD.SHL.U32 R0, R0, 0x200000, RZ ;  /* 0x0020000000007824 */ /* 0x000fe200078e00ff */
[----:B------:R-:W-:-:S04]  /*0e30*/  LEA R2, R2, 0x37800000, 0x17 ;  /* 0x3780000002027811 */ /* 0x000fc800078eb8ff */
[----:B------:R-:W-:-:S07]  /*0e40*/  LOP3.LUT R0, R2, R0, R7, 0xfe, !PT ;  /* 0x0000000002007212 */ /* 0x000fce00078efe07 */
.L_x_9621:
[----:B------:R-:W-:Y:S05]  /*0e50*/  BSYNC.RECONVERGENT B0 ;  /* 0x0000000000007941 */ /* 0x000fea0003800200 */
.L_x_9620:
[----:B------:R-:W-:-:S04]  /*0e60*/  F2FP.F16.F32.PACK_AB R0, RZ, R0 ;  /* 0x00000000ff00723e */ /* 0x000fc800000000ff */
[----:B------:R-:W-:Y:S01]  /*0e70*/  PRMT R26, R0, 0x7610, R26 ;  /* 0x00007610001a7816 */ /* 0x000fe2000000001a */
[----:B------:R-:W-:Y:S06]  /*0e80*/  BRA `(.L_x_9601) ;  /* 0x0000000000b47947 */ /* 0x000fec0003800000 */
.L_x_9613:
[----:B------:R-:W-:-:S09]  /*0e90*/  UISETP.NE.AND UP0, UPT, UR4, 0x1c, UPT ;  /* 0x0000001c0400788c */ /* 0x000fd2000bf05270 */
[----:B------:R-:W-:Y:S05]  /*0ea0*/  BRA.U !UP0, `(.L_x_9624) ;  /* 0x00000001089c7547 */ /* 0x000fea000b800000 */
[----:B------:R-:W-:-:S09]  /*0eb0*/  UISETP.NE.AND UP0, UPT, UR4, 0x1d, UPT ;  /* 0x0000001d0400788c */ /* 0x000fd2000bf05270 */
[----:B------:R-:W-:Y:S05]  /*0ec0*/  BRA.U !UP0, `(.L_x_9625) ;  /* 0x0000000108807547 */ /* 0x000fea000b800000 */
[----:B------:R-:W-:-:S09]  /*0ed0*/  UISETP.NE.AND UP0, UPT, UR4, 0x2c, UPT ;  /* 0x0000002c0400788c */ /* 0x000fd2000bf05270 */
[----:B------:R-:W-:Y:S05]  /*0ee0*/  BRA.U !UP0, `(.L_x_9626) ;  /* 0x0000000108487547 */ /* 0x000fea000b800000 */
.L_x_9600:
        /* <DEDUP_REMOVED lines=16> */
.L_x_9627:
[----:B------:R-:W-:Y:S01]  /*0ff0*/  PRMT R26, RZ, 0x7610, R26 ;  /* 0x00007610ff1a7816 */ /* 0x000fe2000000001a */
[----:B------:R-:W-:Y:S06]  /*1000*/  BRA `(.L_x_9601) ;  /* 0x0000000000547947 */ /* 0x000fec0003800000 */
.L_x_9626:
        /* <DEDUP_REMOVED lines=8> */
.L_x_9629:
[----:B------:R-:W-:Y:S05]  /*1090*/  BSYNC.RECONVERGENT B0 ;  /* 0x0000000000007941 */ /* 0x000fea0003800200 */
.L_x_9628:
[----:B------:R-:W-:-:S04]  /*10a0*/  F2FP.F16.F32.PACK_AB R0, RZ, R0 ;  /* 0x00000000ff00723e */ /* 0x000fc800000000ff */
[----:B------:R-:W-:Y:S01]  /*10b0*/  PRMT R26, R0, 0x7610, R26 ;  /* 0x00007610001a7816 */ /* 0x000fe2000000001a */
[----:B------:R-:W-:Y:S06]  /*10c0*/  BRA `(.L_x_9601) ;  /* 0x0000000000247947 */ /* 0x000fec0003800000 */
.L_x_9625:
[----:B------:R-:W2:Y:S02]  /*10d0*/  LDG.E.64 R2, desc[UR36][R2.64] ;  /* 0x0000002402027981 */ /* 0x000ea4000c1e1b00 */
[----:B--2---:R-:W0:Y:S02]  /*10e0*/  I2F.U64 R0, R2 ;  /* 0x0000000200007312 */ /* 0x004e240000301000 */
[----:B0-----:R-:W-:-:S04]  /*10f0*/  F2FP.F16.F32.PACK_AB R0, RZ, R0 ;  /* 0x00000000ff00723e */ /* 0x001fc800000000ff */
[----:B------:R-:W-:Y:S01]  /*1100*/  PRMT R26, R0, 0x7610, R26 ;  /* 0x00007610001a7816 */ /* 0x000fe2000000001a */
[----:B------:R-:W-:Y:S06]  /*1110*/  BRA `(.L_x_9601) ;  /* 0x0000000000107947 */ /* 0x000fec0003800000 */
.L_x_9624:
[----:B------:R-:W2:Y:S02]  /*1120*/  LDG.E R2, desc[UR36][R2.64] ;  /* 0x0000002402027981 */ /* 0x000ea4000c1e1900 */
[----:B--2---:R-:W-:-:S04]  /*1130*/  I2FP.F32.U32 R0, R2 ;  /* 0x0000000200007245 */ /* 0x004fc80000201000 */
[----:B------:R-:W-:-:S04]  /*1140*/  F2FP.F16.F32.PACK_AB R0, RZ, R0 ;  /* 0x00000000ff00723e */ /* 0x000fc800000000ff */
[----:B------:R-:W-:-:S07]  /*1150*/  PRMT R26, R0, 0x7610, R26 ;  /* 0x00007610001a7816 */ /* 0x000fce000000001a */
.L_x_9601:
        /* <DEDUP_REMOVED lines=21> */
.L_x_9633:
[----:B------:R-:W2:Y:S02]  /*12b0*/  LDG.E.U8 R2, desc[UR36][R2.64] ;  /* 0x0000002402027981 */ /* 0x000ea4000c1e1100 */
[----:B--2---:R-:W-:-:S04]  /*12c0*/  I2FP.F32.U32 R0, R2 ;  /* 0x0000000200007245 */ /* 0x004fc80000201000 */
[----:B------:R-:W-:-:S04]  /*12d0*/  F2FP.F16.F32.PACK_AB R0, RZ, R0 ;  /* 0x00000000ff00723e */ /* 0x000fc800000000ff */
[----:B------:R-:W-:Y:S01]  /*12e0*/  PRMT R27, R0, 0x7610, R27 ;  /* 0x00007610001b7816 */ /* 0x000fe2000000001b */
[----:B------:R-:W-:Y:S06]  /*12f0*/  BRA `(.L_x_9635) ;  /* 0x0000000c00b47947 */ /* 0x000fec0003800000 */
.L_x_9632:
        /* <DEDUP_REMOVED lines=11> */
.L_x_9637:
[----:B------:R-:W2:Y:S02]  /*13b0*/  LDG.E R2, desc[UR36][R2.64] ;  /* 0x0000002402027981 */ /* 0x000ea4000c1e1900 */
[----:B--2---:R-:W-:-:S04]  /*13c0*/  I2FP.F32.S32 R0, R2 ;  /* 0x0000000200007245 */ /* 0x004fc80000201400 */
[----:B------:R-:W-:-:S04]  /*13d0*/  F2FP.F16.F32.PACK_AB R0, RZ, R0 ;  /* 0x00000000ff00723e */ /* 0x000fc800000000ff */
[----:B------:R-:W-:Y:S01]  /*13e0*/  PRMT R27, R0, 0x7610, R27 ;  /* 0x00007610001b7816 */ /* 0x000fe2000000001b */
[----:B------:R-:W-:Y:S06]  /*13f0*/  BRA `(.L_x_9635) ;  /* 0x0000000c00747947 */ /* 0x000fec0003800000 */
.L_x_9636:
[----:B------:R-:W2:Y:S02]  /*1400*/  LDG.E.U16 R2, desc[UR36][R2.64] ;  /* 0x0000002402027981 */ /* 0x000ea4000c1e1500 */
[----:B--2---:R-:W0:Y:S02]  /*1410*/  I2F.S16 R0, R2 ;  /* 0x0000000200007306 */ /* 0x004e240000101400 */
[----:B0-----:R-:W-:-:S04]  /*1420*/  F2FP.F16.F32.PACK_AB R0, RZ, R0 ;  /* 0x00000000ff00723e */ /* 0x001fc800000000ff */
[----:B------:R-:W-:Y:S01]  /*1430*/  PRMT R27, R0, 0x7610, R27 ;  /* 0x00007610001b7816 */ /* 0x000fe2000000001b */
[----:B------:R-:W-:Y:S06]  /*1440*/  BRA `(.L_x_9635) ;  /* 0x0000000c00607947 */ /* 0x000fec0003800000 */
.L_x_9631:
        /* <DEDUP_REMOVED lines=9> */
.L_x_9639:
[----:B------:R1:W5:Y:S01]  /*14e0*/  LDG.E.U16 R27, desc[UR36][R2.64] ;  /* 0x00000024021b7981 */ /* 0x000362000c1e1500 */
[----:B------:R-:W-:Y:S05]  /*14f0*/  BRA `(.L_x_9635) ;  /* 0x0000000c00347947 */ /* 0x000fea0003800000 */
.L_x_9638:
        /* <DEDUP_REMOVED lines=9> */
.L_x_9641:
[----:B------:R0:W5:Y:S01]  /*1590*/  LDG.E.U16 R27, desc[UR36][R2.64] ;  /* 0x00000024021b7981 */ /* 0x000162000c1e1500 */
[----:B------:R-:W-:Y:S05]  /*15a0*/  BRA `(.L_x_9635) ;  /* 0x0000000c00087947 */ /* 0x000fea0003800000 */
.L_x_9640:
        /* <DEDUP_REMOVED lines=9> */
.L_x_9630:
        /* <DEDUP_REMOVED lines=14> */
.L_x_9644:
        /* <DEDUP_REMOVED lines=9> */
.L_x_9643:
        /* <DEDUP_REMOVED lines=27> */
.L_x_9646:
        /* <DEDUP_REMOVED lines=14> */
.L_x_9645:
[----:B------:R-:W2:Y:S02]  /*1a40*/  LDG.E.U16 R0, desc[UR36][R2.64] ;  /* 0x0000002402007981 */ /* 0x000ea4000c1e1500 */
[----:B--2---:R-:W-:-:S05]  /*1a50*/  IMAD.U32 R0, R0, 0x10000, RZ ;  /* 0x0001000000007824 */ /* 0x004fca00078e00ff */
[----:B------:R-:W-:-:S04]  /*1a60*/  F2FP.F16.F32.PACK_AB R0, RZ, R0 ;  /* 0x00000000ff00723e */ /* 0x000fc800000000ff */
[----:B------:R-:W-:Y:S01]  /*1a70*/  PRMT R27, R0, 0x7610, R27 ;  /* 0x00007610001b7816 */ /* 0x000fe2000000001b */
[----:B------:R-:W-:Y:S06]  /*1a80*/  BRA `(.L_x_9635) ;  /* 0x0000000400d07947 */ /* 0x000fec0003800000 */
.L_x_9642:
        /* <DEDUP_REMOVED lines=13> */
.L_x_9649:
        /* <DEDUP_REMOVED lines=21> */
.L_x_9653:
[----:B------:R-:W-:Y:S05]  /*1cb0*/  BSYNC.RECONVERGENT B1 ;  /* 0x0000000000017941 */ /* 0x000fea0003800200 */
.L_x_9652:
[----:B------:R-:W-:Y:S01]  /*1cc0*/  IMAD.SHL.U32 R0, R0, 0x100000, RZ ;  /* 0x0010000000007824 */ /* 0x000fe200078e00ff */
[----:B------:R-:W-:-:S04]  /*1cd0*/  LEA R2, R2, 0x3b800000, 0x17 ;  /* 0x3b80000002027811 */ /* 0x000fc800078eb8ff */
[----:B------:R-:W-:-:S07]  /*1ce0*/  LOP3.LUT R0, R2, R0, R7, 0xfe, !PT ;  /* 0x0000000002007212 */ /* 0x000fce00078efe07 */
.L_x_9651:
[----:B------:R-:W-:Y:S05]  /*1cf0*/  BSYNC.RECONVERGENT B0 ;  /* 0x0000000000007941 */ /* 0x000fea0003800200 */
.L_x_9650:
[----:B------:R-:W-:-:S04]  /*1d00*/  F2FP.F16.F32.PACK_AB R0, RZ, R0 ;  /* 0x00000000ff00723e */ /* 0x000fc800000000ff */
[----:B------:R-:W-:Y:S01]  /*1d10*/  PRMT R27, R0, 0x7610, R27 ;  /* 0x00007610001b7816 */ /* 0x000fe2000000001b */
[----:B------:R-:W-:Y:S06]  /*1d20*/  BRA `(.L_x_9635) ;  /* 0x0000000400287947 */ /* 0x000fec0003800000 */
.L_x_9648:
        /* <DEDUP_REMOVED lines=21> */
.L_x_9657:
[----:B------:R-:W-:Y:S05]  /*1e80*/  BSYNC.RECONVERGENT B1 ;  /* 0x0000000000017941 */ /* 0x000fea0003800200 */
.L_x_9656:
[----:B------:R-:W-:Y:S01]  /*1e90*/  IMAD.SHL.U32 R0, R0, 0x200000, RZ ;  /* 0x0020000000007824 */ /* 0x000fe200078e00ff */
[----:B------:R-:W-:-:S04]  /*1ea0*/  LEA R2, R2, 0x37800000, 0x17 ;  /* 0x3780000002027811 */ /* 0x000fc800078eb8ff */
[----:B------:R-:W-:-:S07]  /*1eb0*/  LOP3.LUT R0, R2, R0, R7, 0xfe, !PT ;  /* 0x0000000002007212 */ /* 0x000fce00078efe07 */
.L_x_9655:
[----:B------:R-:W-:Y:S05]  /*1ec0*/  BSYNC.RECONVERGENT B0 ;  /* 0x0000000000007941 */ /* 0x000fea0003800200 */
.L_x_9654:
[----:B------:R-:W-:-:S04]  /*1ed0*/  F2FP.F16.F32.PACK_AB R0, RZ, R0 ;  /* 0x00000000ff00723e */ /* 0x000fc800000000ff */
[----:B------:R-:W-:Y:S01]  /*1ee0*/  PRMT R27, R0, 0x7610, R27 ;  /* 0x00007610001b7816 */ /* 0x000fe2000000001b */
[----:B------:R-:W-:Y:S06]  /*1ef0*/  BRA `(.L_x_9635) ;  /* 0x0000000000b47947 */ /* 0x000fec0003800000 */
.L_x_9647:
[----:B------:R-:W-:-:S09]  /*1f00*/  UISETP.NE.AND UP0, UPT, UR4, 0x1c, UPT ;  /* 0x0000001c0400788c */ /* 0x000fd2000bf05270 */
[----:B------:R-:W-:Y:S05]  /*1f10*/  BRA.U !UP0, `(.L_x_9658) ;  /* 0x00000001089c7547 */ /* 0x000fea000b800000 */
[----:B------:R-:W-:-:S09]  /*1f20*/  UISETP.NE.AND UP0, UPT, UR4, 0x1d, UPT ;  /* 0x0000001d0400788c */ /* 0x000fd2000bf05270 */
[----:B------:R-:W-:Y:S05]  /*1f30*/  BRA.U !UP0, `(.L_x_9659) ;  /* 0x0000000108807547 */ /* 0x000fea000b800000 */
[----:B------:R-:W-:-:S09]  /*1f40*/  UISETP.NE.AND UP0, UPT, UR4, 0x2c, UPT ;  /* 0x0000002c0400788c */ /* 0x000fd2000bf05270 */
[----:B------:R-:W-:Y:S05]  /*1f50*/  BRA.U !UP0, `(.L_x_9660) ;  /* 0x0000000108487547 */ /* 0x000fea000b800000 */
.L_x_9634:
        /* <DEDUP_REMOVED lines=16> */
.L_x_9661:
[----:B------:R-:W-:Y:S01]  /*2060*/  PRMT R27, RZ, 0x7610, R27 ;  /* 0x00007610ff1b7816 */ /* 0x000fe2000000001b */
[----:B------:R-:W-:Y:S06]  /*2070*/  BRA `(.L_x_9635) ;  /* 0x0000000000547947 */ /* 0x000fec0003800000 */
.L_x_9660:
        /* <DEDUP_REMOVED lines=8> */
.L_x_9663:
[----:B------:R-:W-:Y:S05]  /*2100*/  BSYNC.RECONVERGENT B0 ;  /* 0x0000000000007941 */ /* 0x000fea0003800200 */
.L_x_9662:
[----:B------:R-:W-:-:S04]  /*2110*/  F2FP.F16.F32.PACK_AB R0, RZ, R0 ;  /* 0x00000000ff00723e */ /* 0x000fc800000000ff */
[----:B------:R-:W-:Y:S01]  /*2120*/  PRMT R27, R0, 0x7610, R27 ;  /* 0x00007610001b7816 */ /* 0x000fe2000000001b */
[----:B------:R-:W-:Y:S06]  /*2130*/  BRA `(.L_x_9635) ;  /* 0x0000000000247947 */ /* 0x000fec0003800000 */
.L_x_9659:
[----:B------:R-:W2:Y:S02]  /*2140*/  LDG.E.64 R2, desc[UR36][R2.64] ;  /* 0x0000002402027981 */ /* 0x000ea4000c1e1b00 */
[----:B--2---:R-:W0:Y:S02]  /*2150*/  I2F.U64 R0, R2 ;  /* 0x0000000200007312 */ /* 0x004e240000301000 */
[----:B0-----:R-:W-:-:S04]  /*2160*/  F2FP.F16.F32.PACK_AB R0, RZ, R0 ;  /* 0x00000000ff00723e */ /* 0x001fc800000000ff */
[----:B------:R-:W-:Y:S01]  /*2170*/  PRMT R27, R0, 0x7610, R27 ;  /* 0x00007610001b7816 */ /* 0x000fe2000000001b */
[----:B------:R-:W-:Y:S06]  /*2180*/  BRA `(.L_x_9635) ;  /* 0x0000000000107947 */ /* 0x000fec0003800000 */
.L_x_9658:
[----:B------:R-:W2:Y:S02]  /*2190*/  LDG.E R2, desc[UR36][R2.64] ;  /* 0x0000002402027981 */ /* 0x000ea4000c1e1900 */
[----:B--2---:R-:W-:-:S04]  /*21a0*/  I2FP.F32.U32 R0, R2 ;  /* 0x0000000200007245 */ /* 0x004fc80000201000 */
[----:B------:R-:W-:-:S04]  /*21b0*/  F2FP.F16.F32.PACK_AB R0, RZ, R0 ;  /* 0x00000000ff00723e */ /* 0x000fc800000000ff */
[----:B------:R-:W-:-:S07]  /*21c0*/  PRMT R27, R0, 0x7610, R27 ;  /* 0x00007610001b7816 */ /* 0x000fce000000001b */
.L_x_9635:
[----:B01----:R-:W-:-:S07]  /*21d0*/  VIADD R2, R16, 0x80 ;  /* 0x0000008010027836 */ /* 0x003fce0000000000 */
.L_x_9595:
[----:B------:R-:W-:Y:S05]  /*21e0*/  BSYNC.RECONVERGENT B6 ;  /* 0x0000000000067941 */ /* 0x000fea0003800200 */
.L_x_9594:
[----:B------:R-:W-:Y:S01]  /*21f0*/  ISETP.GE.AND P0, PT, R2, R17, PT ;  /* 0x000000110200720c */ /* 0x000fe20003f06270 */
[----:B------:R-:W-:Y:S01]  /*2200*/  BSSY.RECONVERGENT B6, `(.L_x_9664) ;  /* 0x0000216000067945 */ /* 0x000fe20003800200 */
[----:B------:R-:W-:Y:S02]  /*2210*/  PRMT R25, RZ, 0x7610, R25 ;  /* 0x00007610ff197816 */ /* 0x000fe40000000019 */
[----:B------:R-:W-:-:S09]  /*2220*/  PRMT R24, RZ, 0x7610, R24 ;  /* 0x00007610ff187816 */ /* 0x000fd20000000018 */
        /* <DEDUP_REMOVED lines=23> */
.L_x_9669:
[----:B------:R-:W2:Y:S02]  /*23a0*/  LDG.E.U8 R4, desc[UR36][R4.64] ;  /* 0x0000002404047981 */ /* 0x000ea4000c1e1100 */
[----:B--2---:R-:W-:-:S04]  /*23b0*/  I2FP.F32.U32 R0, R4 ;  /* 0x0000000400007245 */ /* 0x004fc80000201000 */
[----:B------:R-:W-:-:S04]  /*23c0*/  F2FP.F16.F32.PACK_AB R0, RZ, R0 ;  /* 0x00000000ff00723e */ /* 0x000fc800000000ff */
[----:B------:R-:W-:Y:S01]  /*23d0*/  PRMT R25, R0, 0x7610, R25 ;  /* 0x0000761000197816 */ /* 0x000fe20000000019 */
[----:B------:R-:W-:Y:S06]  /*23e0*/  BRA `(.L_x_9671) ;  /* 0x0000000c00b87947 */ /* 0x000fec0003800000 */
.L_x_9668:
        /* <DEDUP_REMOVED lines=11> */
.L_x_9673:
[----:B------:R-:W2:Y:S02]  /*24a0*/  LDG.E R4, desc[UR36][R4.64] ;  /* 0x0000002404047981 */ /* 0x000ea4000c1e1900 */
[----:B--2---:R-:W-:-:S04]  /*24b0*/  I2FP.F32.S32 R0, R4 ;  /* 0x0000000400007245 */ /* 0x004fc80000201400 */
[----:B------:R-:W-:-:S04]  /*24c0*/  F2FP.F16.F32.PACK_AB R0, RZ, R0 ;  /* 0x00000000ff00723e */ /* 0x000fc800000000ff */
[----:B------:R-:W-:Y:S01]  /*24d0*/  PRMT R25, R0, 0x7610, R25 ;  /* 0x0000761000197816 */ /* 0x000fe20000000019 */
[----:B------:R-:W-:Y:S06]  /*24e0*/  BRA `(.L_x_9671) ;  /* 0x0000000c00787947 */ /* 0x000fec0003800000 */
.L_x_9672:
[----:B------:R-:W2:Y:S02]  /*24f0*/  LDG.E.U16 R4, desc[UR36][R4.64] ;  /* 0x0000002404047981 */ /* 0x000ea4000c1e1500 */
[----:B--2---:R-:W0:Y:S02]  /*2500*/  I2F.S16 R0, R4 ;  /* 0x0000000400007306 */ /* 0x004e240000101400 */
[----:B0-----:R-:W-:-:S04]  /*2510*/  F2FP.F16.F32.PACK_AB R0, RZ, R0 ;  /* 0x00000000ff00723e */ /* 0x001fc800000000ff */
[----:B------:R-:W-:Y:S01]  /*2520*/  PRMT R25, R0, 0x7610, R25 ;  /* 0x0000761000197816 */ /* 0x000fe20000000019 */
[----:B------:R-:W-:Y:S06]  /*2530*/  BRA `(.L_x_9671) ;  /* 0x0000000c00647947 */ /* 0x000fec0003800000 */
.L_x_9667:
        /* <DEDUP_REMOVED lines=9> */
.L_x_9675:
[----:B------:R1:W5:Y:S01]  /*25d0*/  LDG.E.U16 R25, desc[UR36][R4.64] ;  /* 0x0000002404197981 */ /* 0x000362000c1e1500 */
[----:B------:R-:W-:Y:S05]  /*25e0*/  BRA `(.L_x_9671) ;  /* 0x0000000c00387947 */ /* 0x000fea0003800000 */
.L_x_9674:
        /* <DEDUP_REMOVED lines=9> */
.L_x_9677:
[----:B------:R0:W5:Y:S01]  /*2680*/  LDG.E.U16 R25, desc[UR36][R4.64] ;  /* 0x0000002404197981 */ /* 0x000162000c1e1500 */
[----:B------:R-:W-:Y:S05]  /*2690*/  BRA `(.L_x_9671) ;  /* 0x0000000c000c7947 */ /* 0x000fea0003800000 */
.L_x_9676:
        /* <DEDUP_REMOVED lines=9> */
.L_x_9666:
        /* <DEDUP_REMOVED lines=14> */
.L_x_9680:
        /* <DEDUP_REMOVED lines=9> */
.L_x_9679:
        /* <DEDUP_REMOVED lines=27> */
.L_x_9682:
        /* <DEDUP_REMOVED lines=15> */
.L_x_9681:
[----:B------:R-:W2:Y:S02]  /*2b40*/  LDG.E.U16 R0, desc[UR36][R4.64] ;  /* 0x0000002404007981 */ /* 0x000ea4000c1e1500 */
[----:B--2---:R-:W-:-:S05]  /*2b50*/  IMAD.U32 R0, R0, 0x10000, RZ ;  /* 0x0001000000007824 */ /* 0x004fca00078e00ff */
[----:B------:R-:W-:-:S04]  /*2b60*/  F2FP.F16.F32.PACK_AB R0, RZ, R0 ;  /* 0x00000000ff00723e */ /* 0x000fc800000000ff */
[----:B------:R-:W-:Y:S01]  /*2b70*/  PRMT R25, R0, 0x7610, R25 ;  /* 0x0000761000197816 */ /* 0x000fe20000000019 */
[----:B------:R-:W-:Y:S06]  /*2b80*/  BRA `(.L_x_9671) ;  /* 0x0000000400d07947 */ /* 0x000fec0003800000 */
.L_x_9678:
        /* <DEDUP_REMOVED lines=13> */
.L_x_9685:
        /* <DEDUP_REMOVED lines=21> */
.L_x_9689:
[----:B------:R-:W-:Y:S05]  /*2db0*/  BSYNC.RECONVERGENT B1 ;  /* 0x0000000000017941 */ /* 0x000fea0003800200 */
.L_x_9688:
[----:B------:R-:W-:Y:S01]  /*2dc0*/  IMAD.SHL.U32 R0, R0, 0x100000, RZ ;  /* 0x0010000000007824 */ /* 0x000fe200078e00ff */
[----:B------:R-:W-:-:S04]  /*2dd0*/  LEA R3, R3, 0x3b800000, 0x17 ;  /* 0x3b80000003037811 */ /* 0x000fc800078eb8ff */
[----:B------:R-:W-:-:S07]  /*2de0*/  LOP3.LUT R0, R3, R0, R7, 0xfe, !PT ;  /* 0x0000000003007212 */ /* 0x000fce00078efe07 */
.L_x_9687:
[----:B------:R-:W-:Y:S05]  /*2df0*/  BSYNC.RECONVERGENT B0 ;  /* 0x0000000000007941 */ /* 0x000fea0003800200 */
.L_x_9686:
[----:B------:R-:W-:-:S04]  /*2e00*/  F2FP.F16.F32.PACK_AB R0, RZ, R0 ;  /* 0x00000000ff00723e */ /* 0x000fc800000000ff */
[----:B------:R-:W-:Y:S01]  /*2e10*/  PRMT R25, R0, 0x7610, R25 ;  /* 0x0000761000197816 */ /* 0x000fe20000000019 */
[----:B------:R-:W-:Y:S06]  /*2e20*/  BRA `(.L_x_9671) ;  /* 0x0000000400287947 */ /* 0x000fec0003800000 */
.L_x_9684:
        /* <DEDUP_REMOVED lines=21> */
.L_x_9693:
[----:B------:R-:W-:Y:S05]  /*2f80*/  BSYNC.RECONVERGENT B1 ;  /* 0x0000000000017941 */ /* 0x000fea0003800200 */
.L_x_9692:
[----:B------:R-:W-:Y:S01]  /*2f90*/  IMAD.SHL.U32 R0, R0, 0x200000, RZ ;  /* 0x0020000000007824 */ /* 0x000fe200078e00ff */
[----:B------:R-:W-:-:S04]  /*2fa0*/  LEA R3, R3, 0x37800000, 0x17 ;  /* 0x3780000003037811 */ /* 0x000fc800078eb8ff */
[----:B------:R-:W-:-:S07]  /*2fb0*/  LOP3.LUT R0, R3, R0, R7, 0xfe, !PT ;  /* 0x0000000003007212 */ /* 0x000fce00078efe07 */
.L_x_9691:
[----:B------:R-:W-:Y:S05]  /*2fc0*/  BSYNC.RECONVERGENT B0 ;  /* 0x0000000000007941 */ /* 0x000fea0003800200 */
.L_x_9690:
[----:B------:R-:W-:-:S04]  /*2fd0*/  F2FP.F16.F32.PACK_AB R0, RZ, R0 ;  /* 0x00000000ff00723e */ /* 0x000fc800000000ff */
[----:B------:R-:W-:Y:S01]  /*2fe0*/  PRMT R25, R0, 0x7610, R25 ;  /* 0x0000761000197816 */ /* 0x000fe20000000019 */
[----:B------:R-:W-:Y:S06]  /*2ff0*/  BRA `(.L_x_9671) ;  /* 0x0000000000b47947 */ /* 0x000fec0003800000 */
.L_x_9683:
        /* <DEDUP_REMOVED lines=14> */
.L_x_9697:
[----:B------:R-:W-:Y:S05]  /*30e0*/  BSYNC.RECONVERGENT B0 ;  /* 0x0000000000007941 */ /* 0x000fea0003800200 */
.L_x_9696:
[----:B------:R-:W-:-:S04]  /*30f0*/  F2FP.F16.F32.PACK_AB R0, RZ, R0 ;  /* 0x00000000ff00723e */ /* 0x000fc800000000ff */
[----:B------:R-:W-:Y:S01]  /*3100*/  PRMT R25, R0, 0x7610, R25 ;  /* 0x0000761000197816 */ /* 0x000fe20000000019 */
[----:B------:R-:W-:Y:S06]  /*3110*/  BRA `(.L_x_9671) ;  /* 0x00000000006c7947 */ /* 0x000fec0003800000 */
.L_x_9670:
        /* <DEDUP_REMOVED lines=16> */
.L_x_9698:
[----:B------:R-:W-:Y:S01]  /*3220*/  PRMT R25, RZ, 0x7610, R25 ;  /* 0x00007610ff197816 */ /* 0x000fe20000000019 */
[----:B------:R-:W-:Y:S06]  /*3230*/  BRA `(.L_x_9671) ;  /* 0x0000000000247947 */ /* 0x000fec0003800000 */
.L_x_9695:
[----:B------:R-:W2:Y:S02]  /*3240*/  LDG.E.64 R4, desc[UR36][R4.64] ;  /* 0x0000002404047981 */ /* 0x000ea4000c1e1b00 */
[----:B--2---:R-:W0:Y:S02]  /*3250*/  I2F.U64 R0, R4 ;  /* 0x0000000400007312 */ /* 0x004e240000301000 */
[----:B0-----:R-:W-:-:S04]  /*3260*/  F2FP.F16.F32.PACK_AB R0, RZ, R0 ;  /* 0x00000000ff00723e */ /* 0x001fc800000000ff */
[----:B------:R-:W-:Y:S01]  /*3270*/  PRMT R25, R0, 0x7610, R25 ;  /* 0x0000761000197816 */ /* 0x000fe20000000019 */
[----:B------:R-:W-:Y:S06]  /*3280*/  BRA `(.L_x_9671) ;  /* 0x0000000000107947 */ /* 0x000fec0003800000 */
.L_x_9694:
[----:B------:R-:W2:Y:S02]  /*3290*/  LDG.E R4, desc[UR36][R4.64] ;  /* 0x0000002404047981 */ /* 0x000ea4000c1e1900 */
[----:B--2---:R-:W-:-:S04]  /*32a0*/  I2FP.F32.U32 R0, R4 ;  /* 0x0000000400007245 */ /* 0x004fc80000201000 */
[----:B------:R-:W-:-:S04]  /*32b0*/  F2FP.F16.F32.PACK_AB R0, RZ, R0 ;  /* 0x00000000ff00723e */ /* 0x000fc800000000ff */
[----:B------:R-:W-:-:S07]  /*32c0*/  PRMT R25, R0, 0x7610, R25 ;  /* 0x0000761000197816 */ /* 0x000fce0000000019 */
.L_x_9671:
        /* <DEDUP_REMOVED lines=21> */
.L_x_9702:
[----:B------:R-:W2:Y:S02]  /*3420*/  LDG.E.U8 R4, desc[UR36][R4.64] ;  /* 0x0000002404047981 */ /* 0x000ea4000c1e1100 */
[----:B--2---:R-:W-:-:S04]  /*3430*/  I2FP.F32.U32 R0, R4 ;  /* 0x0000000400007245 */ /* 0x004fc80000201000 */
[----:B------:R-:W-:-:S04]  /*3440*/  F2FP.F16.F32.PACK_AB R0, RZ, R0 ;  /* 0x00000000ff00723e */ /* 0x000fc800000000ff */
[----:B------:R-:W-:Y:S01]  /*3450*/  PRMT R24, R0, 0x7610, R24 ;  /* 0x0000761000187816 */ /* 0x000fe20000000018 */
[----:B------:R-:W-:Y:S06]  /*3460*/  BRA `(.L_x_9704) ;  /* 0x0000000c00b87947 */ /* 0x000fec0003800000 */
.L_x_9701:
        /* <DEDUP_REMOVED lines=11> */
.L_x_9706:
[----:B------:R-:W2:Y:S02]  /*3520*/  LDG.E R4, desc[UR36][R4.64] ;  /* 0x0000002404047981 */ /* 0x000ea4000c1e1900 */
[----:B--2---:R-:W-:-:S04]  /*3530*/  I2FP.F32.S32 R0, R4 ;  /* 0x0000000400007245 */ /* 0x004fc80000201400 */
[----:B------:R-:W-:-:S04]  /*3540*/  F2FP.F16.F32.PACK_AB R0, RZ, R0 ;  /* 0x00000000ff00723e */ /* 0x000fc800000000ff */
[----:B------:R-:W-:Y:S01]  /*3550*/  PRMT R24, R0, 0x7610, R24 ;  /* 0x0000761000187816 */ /* 0x000fe20000000018 */
[----:B------:R-:W-:Y:S06]  /*3560*/  BRA `(.L_x_9704) ;  /* 0x0000000c00787947 */ /* 0x000fec0003800000 */
.L_x_9705:
[----:B------:R-:W2:Y:S02]  /*3570*/  LDG.E.U16 R4, desc[UR36][R4.64] ;  /* 0x0000002404047981 */ /* 0x000ea4000c1e1500 */
[----:B--2---:R-:W0:Y:S02]  /*3580*/  I2F.S16 R0, R4 ;  /* 0x0000000400007306 */ /* 0x004e240000101400 */
[----:B0-----:R-:W-:-:S04]  /*3590*/  F2FP.F16.F32.PACK_AB R0, RZ, R0 ;  /* 0x00000000ff00723e */ /* 0x001fc800000000ff */
[----:B------:R-:W-:Y:S01]  /*35a0*/  PRMT R24, R0, 0x7610, R24 ;  /* 0x0000761000187816 */ /* 0x000fe20000000018 */
[----:B------:R-:W-:Y:S06]  /*35b0*/  BRA `(.L_x_9704) ;  /* 0x0000000c00647947 */ /* 0x000fec0003800000 */
.L_x_9700:
        /* <DEDUP_REMOVED lines=9> */
.L_x_9708:
[----:B------:R1:W5:Y:S01]  /*3650*/  LDG.E.U16 R24, desc[UR36][R4.64] ;  /* 0x0000002404187981 */ /* 0x000362000c1e1500 */
[----:B------:R-:W-:Y:S05]  /*3660*/  BRA `(.L_x_9704) ;  /* 0x0000000c00387947 */ /* 0x000fea0003800000 */
.L_x_9707:
        /* <DEDUP_REMOVED lines=9> */
.L_x_9710:
[----:B------:R0:W5:Y:S01]  /*3700*/  LDG.E.U16 R24, desc[UR36][R4.64] ;  /* 0x0000002404187981 */ /* 0x000162000c1e1500 */
[----:B------:R-:W-:Y:S05]  /*3710*/  BRA `(.L_x_9704) ;  /* 0x0000000c000c7947 */ /* 0x000fea0003800000 */
.L_x_9709:
        /* <DEDUP_REMOVED lines=9> */
.L_x_9699:
        /* <DEDUP_REMOVED lines=14> */
.L_x_9713:
        /* <DEDUP_REMOVED lines=9> */
.L_x_9712:
        /* <DEDUP_REMOVED lines=27> */
.L_x_9715:
        /* <DEDUP_REMOVED lines=15> */
.L_x_9714:
[----:B------:R-:W2:Y:S02]  /*3bc0*/  LDG.E.U16 R0, desc[UR36][R4.64] ;  /* 0x0000002404007981 */ /* 0x000ea4000c1e1500 */
[----:B--2---:R-:W-:-:S05]  /*3bd0*/  IMAD.U32 R0, R0, 0x10000, RZ ;  /* 0x0001000000007824 */ /* 0x004fca00078e00ff */
[----:B------:R-:W-:-:S04]  /*3be0*/  F2FP.F16.F32.PACK_AB R0, RZ, R0 ;  /* 0x00000000ff00723e */ /* 0x000fc800000000ff */
[----:B------:R-:W-:Y:S01]  /*3bf0*/  PRMT R24, R0, 0x7610, R24 ;  /* 0x0000761000187816 */ /* 0x000fe20000000018 */
[----:B------:R-:W-:Y:S06]  /*3c00*/  BRA `(.L_x_9704) ;  /* 0x0000000400d07947 */ /* 0x000fec0003800000 */
.L_x_9711:
        /* <DEDUP_REMOVED lines=13> */
.L_x_9718:
        /* <DEDUP_REMOVED lines=21> */
.L_x_9722:
[----:B------:R-:W-:Y:S05]  /*3e30*/  BSYNC.RECONVERGENT B1 ;  /* 0x0000000000017941 */ /* 0x000fea0003800200 */
.L_x_9721:
[----:B------:R-:W-:Y:S01]  /*3e40*/  IMAD.SHL.U32 R0, R0, 0x100000, RZ ;  /* 0x0010000000007824 */ /* 0x000fe200078e00ff */
[----:B------:R-:W-:-:S04]  /*3e50*/  LEA R3, R3, 0x3b800000, 0x17 ;  /* 0x3b80000003037811 */ /* 0x000fc800078eb8ff */
[----:B------:R-:W-:-:S07]  /*3e60*/  LOP3.LUT R0, R3, R0, R7, 0xfe, !PT ;  /* 0x0000000003007212 */ /* 0x000fce00078efe07 */
.L_x_9720:
[----:B------:R-:W-:Y:S05]  /*3e70*/  BSYNC.RECONVERGENT B0 ;  /* 0x0000000000007941 */ /* 0x000fea0003800200 */
.L_x_9719:
[----:B------:R-:W-:-:S04]  /*3e80*/  F2FP.F16.F32.PACK_AB R0, RZ, R0 ;  /* 0x00000000ff00723e */ /* 0x000fc800000000ff */
[----:B------:R-:W-:Y:S01]  /*3e90*/  PRMT R24, R0, 0x7610, R24 ;  /* 0x0000761000187816 */ /* 0x000fe20000000018 */
[----:B------:R-:W-:Y:S06]  /*3ea0*/  BRA `(.L_x_9704) ;  /* 0x0000000400287947 */ /* 0x000fec0003800000 */
.L_x_9717:
        /* <DEDUP_REMOVED lines=21> */
.L_x_9726:
[----:B------:R-:W-:Y:S05]  /*4000*/  BSYNC.RECONVERGENT B1 ;  /* 0x0000000000017941 */ /* 0x000fea0003800200 */
.L_x_9725:
[----:B------:R-:W-:Y:S01]  /*4010*/  IMAD.SHL.U32 R0, R0, 0x200000, RZ ;  /* 0x0020000000007824 */ /* 0x000fe200078e00ff */
[----:B------:R-:W-:-:S04]  /*4020*/  LEA R3, R3, 0x37800000, 0x17 ;  /* 0x3780000003037811 */ /* 0x000fc800078eb8ff */
[----:B------:R-:W-:-:S07]  /*4030*/  LOP3.LUT R0, R3, R0, R7, 0xfe, !PT ;  /* 0x0000000003007212 */ /* 0x000fce00078efe07 */
.L_x_9724:
[----:B------:R-:W-:Y:S05]  /*4040*/  BSYNC.RECONVERGENT B0 ;  /* 0x0000000000007941 */ /* 0x000fea0003800200 */
.L_x_9723:
[----:B------:R-:W-:-:S04]  /*4050*/  F2FP.F16.F32.PACK_AB R0, RZ, R0 ;  /* 0x00000000ff00723e */ /* 0x000fc800000000ff */
[----:B------:R-:W-:Y:S01]  /*4060*/  PRMT R24, R0, 0x7610, R24 ;  /* 0x0000761000187816 */ /* 0x000fe20000000018 */
[----:B------:R-:W-:Y:S06]  /*4070*/  BRA `(.L_x_9704) ;  /* 0x0000000000b47947 */ /* 0x000fec0003800000 */
.L_x_9716:
        /* <DEDUP_REMOVED lines=14> */
.L_x_9730:
[----:B------:R-:W-:Y:S05]  /*4160*/  BSYNC.RECONVERGENT B0 ;  /* 0x0000000000007941 */ /* 0x000fea0003800200 */
.L_x_9729:
[----:B------:R-:W-:-:S04]  /*4170*/  F2FP.F16.F32.PACK_AB R0, RZ, R0 ;  /* 0x00000000ff00723e */ /* 0x000fc800000000ff */
[----:B------:R-:W-:Y:S01]  /*4180*/  PRMT R24, R0, 0x7610, R24 ;  /* 0x0000761000187816 */ /* 0x000fe20000000018 */
[----:B------:R-:W-:Y:S06]  /*4190*/  BRA `(.L_x_9704) ;  /* 0x00000000006c7947 */ /* 0x000fec0003800000 */
.L_x_9703:
        /* <DEDUP_REMOVED lines=16> */
.L_x_9731:
[----:B------:R-:W-:Y:S01]  /*42a0*/  PRMT R24, RZ, 0x7610, R24 ;  /* 0x00007610ff187816 */ /* 0x000fe20000000018 */
[----:B------:R-:W-:Y:S06]  /*42b0*/  BRA `(.L_x_9704) ;  /* 0x0000000000247947 */ /* 0x000fec0003800000 */
.L_x_9728:
[----:B------:R-:W2:Y:S02]  /*42c0*/  LDG.E.64 R4, desc[UR36][R4.64] ;  /* 0x0000002404047981 */ /* 0x000ea4000c1e1b00 */
[----:B--2---:R-:W0:Y:S02]  /*42d0*/  I2F.U64 R0, R4 ;  /* 0x0000000400007312 */ /* 0x004e240000301000 */
[----:B0-----:R-:W-:-:S04]  /*42e0*/  F2FP.F16.F32.PACK_AB R0, RZ, R0 ;  /* 0x00000000ff00723e */ /* 0x001fc800000000ff */
[----:B------:R-:W-:Y:S01]  /*42f0*/  PRMT R24, R0, 0x7610, R24 ;  /* 0x0000761000187816 */ /* 0x000fe20000000018 */
[----:B------:R-:W-:Y:S06]  /*4300*/  BRA `(.L_x_9704) ;  /* 0x0000000000107947 */ /* 0x000fec0003800000 */
.L_x_9727:
[----:B------:R-:W2:Y:S02]  /*4310*/  LDG.E R4, desc[UR36][R4.64] ;  /* 0x0000002404047981 */ /* 0x000ea4000c1e1900 */
[----:B--2---:R-:W-:-:S04]  /*4320*/  I2FP.F32.U32 R0, R4 ;  /* 0x0000000400007245 */ /* 0x004fc80000201000 */
[----:B------:R-:W-:-:S04]  /*4330*/  F2FP.F16.F32.PACK_AB R0, RZ, R0 ;  /* 0x00000000ff00723e */ /* 0x000fc800000000ff */
[----:B------:R-:W-:-:S07]  /*4340*/  PRMT R24, R0, 0x7610, R24 ;  /* 0x0000761000187816 */ /* 0x000fce0000000018 */
.L_x_9704:
[----:B------:R-:W-:-:S07]  /*4350*/  VIADD R2, R2, 0x80 ;  /* 0x0000008002027836 */ /* 0x000fce0000000000 */
.L_x_9665:
[----:B------:R-:W-:Y:S05]  /*4360*/  BSYNC.RECONVERGENT B6 ;  /* 0x0000000000067941 */ /* 0x000fea0003800200 */
.L_x_9664:
        /* <DEDUP_REMOVED lines=27> */
.L_x_9737:
[----:B------:R-:W2:Y:S02]  /*4520*/  LDG.E.U8 R4, desc[UR36][R4.64] ;  /* 0x0000002404047981 */ /* 0x000ea4000c1e1100 */
[----:B--2---:R-:W-:-:S04]  /*4530*/  I2FP.F32.U32 R0, R4 ;  /* 0x0000000400007245 */ /* 0x004fc80000201000 */
[----:B------:R-:W-:-:S04]  /*4540*/  F2FP.F16.F32.PACK_AB R0, RZ, R0 ;  /* 0x00000000ff00723e */ /* 0x000fc800000000ff */
[----:B------:R-:W-:Y:S01]  /*4550*/  PRMT R23, R0, 0x7610, R23 ;  /* 0x0000761000177816 */ /* 0x000fe20000000017 */
[----:B------:R-:W-:Y:S06]  /*4560*/  BRA `(.L_x_9739) ;  /* 0x0000000c00b87947 */ /* 0x000fec0003800000 */
.L_x_9736:
        /* <DEDUP_REMOVED lines=11> */
.L_x_9741:
[----:B------:R-:W2:Y:S02]  /*4620*/  LDG.E R4, desc[UR36][R4.64] ;  /* 0x0000002404047981 */ /* 0x000ea4000c1e1900 */
[----:B--2---:R-:W-:-:S04]  /*4630*/  I2FP.F32.S32 R0, R4 ;  /* 0x0000000400007245 */ /* 0x004fc80000201400 */
[----:B------:R-:W-:-:S04]  /*4640*/  F2FP.F16.F32.PACK_AB R0, RZ, R0 ;  /* 0x00000000ff00723e */ /* 0x000fc800000000ff */
[----:B------:R-:W-:Y:S01]  /*4650*/  PRMT R23, R0, 0x7610, R23 ;  /* 0x0000761000177816 */ /* 0x000fe20000000017 */
[----:B------:R-:W-:Y:S06]  /*4660*/  BRA `(.L_x_9739) ;  /* 0x0000000c00787947 */ /* 0x000fec0003800000 */
.L_x_9740:
[----:B------:R-:W2:Y:S02]  /*4670*/  LDG.E.U16 R4, desc[UR36][R4.64] ;  /* 0x0000002404047981 */ /* 0x000ea4000c1e1500 */
[----:B--2---:R-:W0:Y:S02]  /*4680*/  I2F.S16 R0, R4 ;  /* 0x0000000400007306 */ /* 0x004e240000101400 */
[----:B0-----:R-:W-:-:S04]  /*4690*/  F2FP.F16.F32.PACK_AB R0, RZ, R0 ;  /* 0x00000000ff00723e */ /* 0x001fc800000000ff */
[----:B------:R-:W-:Y:S01]  /*46a0*/  PRMT R23, R0, 0x7610, R23 ;  /* 0x0000761000177816 */ /* 0x000fe20000000017 */
[----:B------:R-:W-:Y:S06]  /*46b0*/  BRA `(.L_x_9739) ;  /* 0x0000000c00647947 */ /* 0x000fec0003800000 */
.L_x_9735:
        /* <DEDUP_REMOVED lines=9> */
.L_x_9743:
[----:B------:R1:W5:Y:S01]  /*4750*/  LDG.E.U16 R23, desc[UR36][R4.64] ;  /* 0x0000002404177981 */ /* 0x000362000c1e1500 */
[----:B------:R-:W-:Y:S05]  /*4760*/  BRA `(.L_x_9739) ;  /* 0x0000000c00387947 */ /* 0x000fea0003800000 */
.L_x_9742:
        /* <DEDUP_REMOVED lines=9> */
.L_x_9745:
[----:B------:R0:W5:Y:S01]  /*4800*/  LDG.E.U16 R23, desc[UR36][R4.64] ;  /* 0x0000002404177981 */ /* 0x000162000c1e1500 */
[----:B------:R-:W-:Y:S05]  /*4810*/  BRA `(.L_x_9739) ;  /* 0x0000000c000c7947 */ /* 0x000fea0003800000 */
.L_x_9744:
        /* <DEDUP_REMOVED lines=9> */
.L_x_9734:
        /* <DEDUP_REMOVED lines=14> */
.L_x_9748:
        /* <DEDUP_REMOVED lines=9> */
.L_x_9747:
        /* <DEDUP_REMOVED lines=27> */
.L_x_9750:
        /* <DEDUP_REMOVED lines=15> */
.L_x_9749:
[----:B------:R-:W2:Y:S02]  /*4cc0*/  LDG.E.U16 R0, desc[UR36][R4.64] ;  /* 0x0000002404007981 */ /* 0x000ea4000c1e1500 */
[----:B--2---:R-:W-:-:S05]  /*4cd0*/  IMAD.U32 R0, R0, 0x10000, RZ ;  /* 0x0001000000007824 */ /* 0x004fca00078e00ff */
[----:B------:R-:W-:-:S04]  /*4ce0*/  F2FP.F16.F32.PACK_AB R0, RZ, R0 ;  /* 0x00000000ff00723e */ /* 0x000fc800000000ff */
[----:B------:R-:W-:Y:S01]  /*4cf0*/  PRMT R23, R0, 0x7610, R23 ;  /* 0x0000761000177816 */ /* 0x000fe20000000017 */
[----:B------:R-:W-:Y:S06]  /*4d00*/  BRA `(.L_x_9739) ;  /* 0x0000000400d07947 */ /* 0x000fec0003800000 */
.L_x_9746:
        /* <DEDUP_REMOVED lines=13> */
.L_x_9753:
        /* <DEDUP_REMOVED lines=21> */
.L_x_9757:
[----:B------:R-:W-:Y:S05]  /*4f30*/  BSYNC.RECONVERGENT B1 ;  /* 0x0000000000017941 */ /* 0x000fea0003800200 */
.L_x_9756:
[----:B------:R-:W-:Y:S01]  /*4f40*/  IMAD.SHL.U32 R0, R0, 0x100000, RZ ;  /* 0x0010000000007824 */ /* 0x000fe200078e00ff */
[----:B------:R-:W-:-:S04]  /*4f50*/  LEA R3, R3, 0x3b800000, 0x17 ;  /* 0x3b80000003037811 */ /* 0x000fc800078eb8ff */
[----:B------:R-:W-:-:S07]  /*4f60*/  LOP3.LUT R0, R3, R0, R7, 0xfe, !PT ;  /* 0x0000000003007212 */ /* 0x000fce00078efe07 */
.L_x_9755:
[----:B------:R-:W-:Y:S05]  /*4f70*/  BSYNC.RECONVERGENT B0 ;  /* 0x0000000000007941 */ /* 0x000fea0003800200 */
.L_x_9754:
[----:B------:R-:W-:-:S04]  /*4f80*/  F2FP.F16.F32.PACK_AB R0, RZ, R0 ;  /* 0x00000000ff00723e */ /* 0x000fc800000000ff */
[----:B------:R-:W-:Y:S01]  /*4f90*/  PRMT R23, R0, 0x7610, R23 ;  /* 0x0000761000177816 */ /* 0x000fe20000000017 */
[----:B------:R-:W-:Y:S06]  /*4fa0*/  BRA `(.L_x_9739) ;  /* 0x0000000400287947 */ /* 0x000fec0003800000 */
.L_x_9752:
        /* <DEDUP_REMOVED lines=21> */
.L_x_9761:
[----:B------:R-:W-:Y:S05]  /*5100*/  BSYNC.RECONVERGENT B1 ;  /* 0x0000000000017941 */ /* 0x000fea0003800200 */
.L_x_9760:
[----:B------:R-:W-:Y:S01]  /*5110*/  IMAD.SHL.U32 R0, R0, 0x200000, RZ ;  /* 0x0020000000007824 */ /* 0x000fe200078e00ff */
[----:B------:R-:W-:-:S04]  /*5120*/  LEA R3, R3, 0x37800000, 0x17 ;  /* 0x3780000003037811 */ /* 0x000fc800078eb8ff */
[----:B------:R-:W-:-:S07]  /*5130*/  LOP3.LUT R0, R3, R0, R7, 0xfe, !PT ;  /* 0x0000000003007212 */ /* 0x000fce00078efe07 */
.L_x_9759:
[----:B------:R-:W-:Y:S05]  /*5140*/  BSYNC.RECONVERGENT B0 ;  /* 0x0000000000007941 */ /* 0x000fea0003800200 */
.L_x_9758:
[----:B------:R-:W-:-:S04]  /*5150*/  F2FP.F16.F32.PACK_AB R0, RZ, R0 ;  /* 0x00000000ff00723e */ /* 0x000fc800000000ff */
[----:B------:R-:W-:Y:S01]  /*5160*/  PRMT R23, R0, 0x7610, R23 ;  /* 0x0000761000177816 */ /* 0x000fe20000000017 */
[----:B------:R-:W-:Y:S06]  /*5170*/  BRA `(.L_x_9739) ;  /* 0x0000000000b47947 */ /* 0x000fec0003800000 */
.L_x_9751:
        /* <DEDUP_REMOVED lines=14> */
.L_x_9765:
[----:B------:R-:W-:Y:S05]  /*5260*/  BSYNC.RECONVERGENT B0 ;  /* 0x0000000000007941 */ /* 0x000fea0003800200 */
.L_x_9764:
[----:B------:R-:W-:-:S04]  /*5270*/  F2FP.F16.F32.PACK_AB R0, RZ, R0 ;  /* 0x00000000ff00723e */ /* 0x000fc800000000ff */
[----:B------:R-:W-:Y:S01]  /*5280*/  PRMT R23, R0, 0x7610, R23 ;  /* 0x0000761000177816 */ /* 0x000fe20000000017 */
[----:B------:R-:W-:Y:S06]  /*5290*/  BRA `(.L_x_9739) ;  /* 0x00000000006c7947 */ /* 0x000fec0003800000 */
.L_x_9738:
        /* <DEDUP_REMOVED lines=16> */
.L_x_9766:
[----:B------:R-:W-:Y:S01]  /*53a0*/  PRMT R23, RZ, 0x7610, R23 ;  /* 0x00007610ff177816 */ /* 0x000fe20000000017 */
[----:B------:R-:W-:Y:S06]  /*53b0*/  BRA `(.L_x_9739) ;  /* 0x0000000000247947 */ /* 0x000fec0003800000 */
.L_x_9763:
[----:B------:R-:W2:Y:S02]  /*53c0*/  LDG.E.64 R4, desc[UR36][R4.64] ;  /* 0x0000002404047981 */ /* 0x000ea4000c1e1b00 */
[----:B--2---:R-:W0:Y:S02]  /*53d0*/  I2F.U64 R0, R4 ;  /* 0x0000000400007312 */ /* 0x004e240000301000 */
[----:B0-----:R-:W-:-:S04]  /*53e0*/  F2FP.F16.F32.PACK_AB R0, RZ, R0 ;  /* 0x00000000ff00723e */ /* 0x001fc800000000ff */
[----:B------:R-:W-:Y:S01]  /*53f0*/  PRMT R23, R0, 0x7610, R23 ;  /* 0x0000761000177816 */ /* 0x000fe20000000017 */
[----:B------:R-:W-:Y:S06]  /*5400*/  BRA `(.L_x_9739) ;  /* 0x0000000000107947 */ /* 0x000fec0003800000 */
.L_x_9762:
[----:B------:R-:W2:Y:S02]  /*5410*/  LDG.E R4, desc[UR36][R4.64] ;  /* 0x0000002404047981 */ /* 0x000ea4000c1e1900 */
[----:B--2---:R-:W-:-:S04]  /*5420*/  I2FP.F32.U32 R0, R4 ;  /* 0x0000000400007245 */ /* 0x004fc80000201000 */
[----:B------:R-:W-:-:S04]  /*5430*/  F2FP.F16.F32.PACK_AB R0, RZ, R0 ;  /* 0x00000000ff00723e */ /* 0x000fc800000000ff */
[----:B------:R-:W-:-:S07]  /*5440*/  PRMT R23, R0, 0x7610, R23 ;  /* 0x0000761000177816 */ /* 0x000fce0000000017 */
.L_x_9739:
        /* <DEDUP_REMOVED lines=21> */
.L_x_9770:
[----:B------:R-:W2:Y:S02]  /*55a0*/  LDG.E.U8 R4, desc[UR36][R4.64] ;  /* 0x0000002404047981 */ /* 0x000ea4000c1e1100 */
[----:B--2---:R-:W-:-:S04]  /*55b0*/  I2FP.F32.U32 R0, R4 ;  /* 0x0000000400007245 */ /* 0x004fc80000201000 */
[----:B------:R-:W-:-:S04]  /*55c0*/  F2FP.F16.F32.PACK_AB R0, RZ, R0 ;  /* 0x00000000ff00723e */ /* 0x000fc800000000ff */
[----:B------:R-:W-:Y:S01]  /*55d0*/  PRMT R22, R0, 0x7610, R22 ;  /* 0x0000761000167816 */ /* 0x000fe20000000016 */
[----:B------:R-:W-:Y:S06]  /*55e0*/  BRA `(.L_x_9772) ;  /* 0x0000000c00b87947 */ /* 0x000fec0003800000 */
.L_x_9769:
        /* <DEDUP_REMOVED lines=11> */
.L_x_9774:
[----:B------:R-:W2:Y:S02]  /*56a0*/  LDG.E R4, desc[UR36][R4.64] ;  /* 0x0000002404047981 */ /* 0x000ea4000c1e1900 */
[----:B--2---:R-:W-:-:S04]  /*56b0*/  I2FP.F32.S32 R0, R4 ;  /* 0x0000000400007245 */ /* 0x004fc80000201400 */
[----:B------:R-:W-:-:S04]  /*56c0*/  F2FP.F16.F32.PACK_AB R0, RZ, R0 ;  /* 0x00000000ff00723e */ /* 0x000fc800000000ff */
[----:B------:R-:W-:Y:S01]  /*56d0*/  PRMT R22, R0, 0x7610, R22 ;  /* 0x0000761000167816 */ /* 0x000fe20000000016 */
[----:B------:R-:W-:Y:S06]  /*56e0*/  BRA `(.L_x_9772) ;  /* 0x0000000c00787947 */ /* 0x000fec0003800000 */
.L_x_9773:
[----:B------:R-:W2:Y:S02]  /*56f0*/  LDG.E.U16 R4, desc[UR36][R4.64] ;  /* 0x0000002404047981 */ /* 0x000ea4000c1e1500 */
[----:B--2---:R-:W0:Y:S02]  /*5700*/  I2F.S16 R0, R4 ;  /* 0x0000000400007306 */ /* 0x004e240000101400 */
[----:B0-----:R-:W-:-:S04]  /*5710*/  F2FP.F16.F32.PACK_AB R0, RZ, R0 ;  /* 0x00000000ff00723e */ /* 0x001fc800000000ff */
[----:B------:R-:W-:Y:S01]  /*5720*/  PRMT R22, R0, 0x7610, R22 ;  /* 0x0000761000167816 */ /* 0x000fe20000000016 */
[----:B------:R-:W-:Y:S06]  /*5730*/  BRA `(.L_x_9772) ;  /* 0x0000000c00647947 */ /* 0x000fec0003800000 */
.L_x_9768:
        /* <DEDUP_REMOVED lines=9> */
.L_x_9776:
[----:B------:R1:W5:Y:S01]  /*57d0*/  LDG.E.U16 R22, desc[UR36][R4.64] ;  /* 0x0000002404167981 */ /* 0x000362000c1e1500 */
[----:B------:R-:W-:Y:S05]  /*57e0*/  BRA `(.L_x_9772) ;  /* 0x0000000c00387947 */ /* 0x000fea0003800000 */
.L_x_9775:
        /* <DEDUP_REMOVED lines=9> */
.L_x_9778:
[----:B------:R0:W5:Y:S01]  /*5880*/  LDG.E.U16 R22, desc[UR36][R4.64] ;  /* 0x0000002404167981 */ /* 0x000162000c1e1500 */
[----:B------:R-:W-:Y:S05]  /*5890*/  BRA `(.L_x_9772) ;  /* 0x0000000c000c7947 */ /* 0x000fea0003800000 */
.L_x_9777:
        /* <DEDUP_REMOVED lines=9> */
.L_x_9767:
        /* <DEDUP_REMOVED lines=14> */
.L_x_9781:
        /* <DEDUP_REMOVED lines=9> */
.L_x_9780:
        /* <DEDUP_REMOVED lines=27> */
.L_x_9783:
        /* <DEDUP_REMOVED lines=15> */
.L_x_9782:
[----:B------:R-:W2:Y:S02]  /*5d40*/  LDG.E.U16 R0, desc[UR36][R4.64] ;  /* 0x0000002404007981 */ /* 0x000ea4000c1e1500 */
[----:B--2---:R-:W-:-:S05]  /*5d50*/  IMAD.U32 R0, R0, 0x10000, RZ ;  /* 0x0001000000007824 */ /* 0x004fca00078e00ff */
[----:B------:R-:W-:-:S04]  /*5d60*/  F2FP.F16.F32.PACK_AB R0, RZ, R0 ;  /* 0x00000000ff00723e */ /* 0x000fc800000000ff */
[----:B------:R-:W-:Y:S01]  /*5d70*/  PRMT R22, R0, 0x7610, R22 ;  /* 0x0000761000167816 */ /* 0x000fe20000000016 */
[----:B------:R-:W-:Y:S06]  /*5d80*/  BRA `(.L_x_9772) ;  /* 0x0000000400d07947 */ /* 0x000fec0003800000 */
.L_x_9779:
        /* <DEDUP_REMOVED lines=13> */
.L_x_9786:
        /* <DEDUP_REMOVED lines=21> */
.L_x_9790:
[----:B------:R-:W-:Y:S05]  /*5fb0*/  BSYNC.RECONVERGENT B1 ;  /* 0x0000000000017941 */ /* 0x000fea0003800200 */
.L_x_9789:
[----:B------:R-:W-:Y:S01]  /*5fc0*/  IMAD.SHL.U32 R0, R0, 0x100000, RZ ;  /* 0x0010000000007824 */ /* 0x000fe200078e00ff */
[----:B------:R-:W-:-:S04]  /*5fd0*/  LEA R3, R3, 0x3b800000, 0x17 ;  /* 0x3b80000003037811 */ /* 0x000fc800078eb8ff */
[----:B------:R-:W-:-:S07]  /*5fe0*/  LOP3.LUT R0, R3, R0, R7, 0xfe, !PT ;  /* 0x0000000003007212 */ /* 0x000fce00078efe07 */
.L_x_9788:
[----:B------:R-:W-:Y:S05]  /*5ff0*/  BSYNC.RECONVERGENT B0 ;  /* 0x0000000000007941 */ /* 0x000fea0003800200 */
.L_x_9787:
[----:B------:R-:W-:-:S04]  /*6000*/  F2FP.F16.F32.PACK_AB R0, RZ, R0 ;  /* 0x00000000ff00723e */ /* 0x000fc800000000ff */
[----:B------:R-:W-:Y:S01]  /*6010*/  PRMT R22, R0, 0x7610, R22 ;  /* 0x0000761000167816 */ /* 0x000fe20000000016 */
[----:B------:R-:W-:Y:S06]  /*6020*/  BRA `(.L_x_9772) ;  /* 0x0000000400287947 */ /* 0x000fec0003800000 */
.L_x_9785:
        /* <DEDUP_REMOVED lines=21> */
.L_x_9794:
[----:B------:R-:W-:Y:S05]  /*6180*/  BSYNC.RECONVERGENT B1 ;  /* 0x0000000000017941 */ /* 0x000fea0003800200 */
.L_x_9793:
[----:B------:R-:W-:Y:S01]  /*6190*/  IMAD.SHL.U32 R0, R0, 0x200000, RZ ;  /* 0x0020000000007824 */ /* 0x000fe200078e00ff */
[----:B------:R-:W-:-:S04]  /*61a0*/  LEA R3, R3, 0x37800000, 0x17 ;  /* 0x3780000003037811 */ /* 0x000fc800078eb8ff */
[----:B------:R-:W-:-:S07]  /*61b0*/  LOP3.LUT R0, R3, R0, R7, 0xfe, !PT ;  /* 0x0000000003007212 */ /* 0x000fce00078efe07 */
.L_x_9792:
[----:B------:R-:W-:Y:S05]  /*61c0*/  BSYNC.RECONVERGENT B0 ;  /* 0x0000000000007941 */ /* 0x000fea0003800200 */
.L_x_9791:
[----:B------:R-:W-:-:S04]  /*61d0*/  F2FP.F16.F32.PACK_AB R0, RZ, R0 ;  /* 0x00000000ff00723e */ /* 0x000fc800000000ff */
[----:B------:R-:W-:Y:S01]  /*61e0*/  PRMT R22, R0, 0x7610, R22 ;  /* 0x0000761000167816 */ /* 0x000fe20000000016 */
[----:B------:R-:W-:Y:S06]  /*61f0*/  BRA `(.L_x_9772) ;  /* 0x0000000000b47947 */ /* 0x000fec0003800000 */
.L_x_9784:
        /* <DEDUP_REMOVED lines=14> */
.L_x_9798:
[----:B------:R-:W-:Y:S05]  /*62e0*/  BSYNC.RECONVERGENT B0 ;  /* 0x0000000000007941 */ /* 0x000fea0003800200 */
.L_x_9797:
[----:B------:R-:W-:-:S04]  /*62f0*/  F2FP.F16.F32.PACK_AB R0, RZ, R0 ;  /* 0x00000000ff00723e */ /* 0x000fc800000000ff */
[----:B------:R-:W-:Y:S01]  /*6300*/  PRMT R22, R0, 0x7610, R22 ;  /* 0x0000761000167816 */ /* 0x000fe20000000016 */
[----:B------:R-:W-:Y:S06]  /*6310*/  BRA `(.L_x_9772) ;  /* 0x00000000006c7947 */ /* 0x000fec0003800000 */
.L_x_9771:
        /* <DEDUP_REMOVED lines=16> */
.L_x_9799:
[----:B------:R-:W-:Y:S01]  /*6420*/  PRMT R22, RZ, 0x7610, R22 ;  /* 0x00007610ff167816 */ /* 0x000fe20000000016 */
[----:B------:R-:W-:Y:S06]  /*6430*/  BRA `(.L_x_9772) ;  /* 0x0000000000247947 */ /* 0x000fec0003800000 */
.L_x_9796:
[----:B------:R-:W2:Y:S02]  /*6440*/  LDG.E.64 R4, desc[UR36][R4.64] ;  /* 0x0000002404047981 */ /* 0x000ea4000c1e1b00 */
[----:B--2---:R-:W0:Y:S02]  /*6450*/  I2F.U64 R0, R4 ;  /* 0x0000000400007312 */ /* 0x004e240000301000 */
[----:B0-----:R-:W-:-:S04]  /*6460*/  F2FP.F16.F32.PACK_AB R0, RZ, R0 ;  /* 0x00000000ff00723e */ /* 0x001fc800000000ff */
[----:B------:R-:W-:Y:S01]  /*6470*/  PRMT R22, R0, 0x7610, R22 ;  /* 0x0000761000167816 */ /* 0x000fe20000000016 */
[----:B------:R-:W-:Y:S06]  /*6480*/  BRA `(.L_x_9772) ;  /* 0x0000000000107947 */ /* 0x000fec0003800000 */
.L_x_9795:
[----:B------:R-:W2:Y:S02]  /*6490*/  LDG.E R4, desc[UR36][R4.64] ;  /* 0x0000002404047981 */ /* 0x000ea4000c1e1900 */
[----:B--2---:R-:W-:-:S04]  /*64a0*/  I2FP.F32.U32 R0, R4 ;  /* 0x0000000400007245 */ /* 0x004fc80000201000 */
[----:B------:R-:W-:-:S04]  /*64b0*/  F2FP.F16.F32.PACK_AB R0, RZ, R0 ;  /* 0x00000000ff00723e */ /* 0x000fc800000000ff */
[----:B------:R-:W-:-:S07]  /*64c0*/  PRMT R22, R0, 0x7610, R22 ;  /* 0x0000761000167816 */ /* 0x000fce0000000016 */
.L_x_9772:
[----:B------:R-:W-:-:S07]  /*64d0*/  VIADD R2, R2, 0x80 ;  /* 0x0000008002027836 */ /* 0x000fce0000000000 */
.L_x_9733:
[----:B------:R-:W-:Y:S05]  /*64e0*/  BSYNC.RECONVERGENT B6 ;  /* 0x0000000000067941 */ /* 0x000fea0003800200 */
.L_x_9732:
[----:B------:R-:W-:Y:S01]  /*64f0*/  ISETP.GE.AND P0, PT, R2, R17, PT ;  /* 0x000000110200720c */ /* 0x000fe20003f06270 */
[----:B------:R-:W-:Y:S01]  /*6500*/  BSSY.RECONVERGENT B6, `(.L_x_9800) ;  /* 0x0000214000067945 */ /* 0x000fe20003800200 */
[----:B------:R-:W-:Y:S02]  /*6510*/  PRMT R18, RZ, 0x7610, R18 ;  /* 0x00007610ff127816 */ /* 0x000fe40000000012 */
[----:B01----:R-:W-:-:S09]  /*6520*/  PRMT R4, RZ, 0x7610, R4 ;  /* 0x00007610ff047816 */ /* 0x003fd20000000004 */
        /* <DEDUP_REMOVED lines=23> */
.L_x_9805:
[----:B------:R-:W2:Y:S02]  /*66a0*/  LDG.E.U8 R4, desc[UR36][R4.64] ;  /* 0x0000002404047981 */ /* 0x000ea4000c1e1100 */
[----:B--2---:R-:W-:-:S04]  /*66b0*/  I2FP.F32.U32 R0, R4 ;  /* 0x0000000400007245 */ /* 0x004fc80000201000 */
[----:B------:R-:W-:-:S04]  /*66c0*/  F2FP.F16.F32.PACK_AB R0, RZ, R0 ;  /* 0x00000000ff00723e */ /* 0x000fc800000000ff */
[----:B------:R-:W-:Y:S01]  /*66d0*/  PRMT R18, R0, 0x7610, R18 ;  /* 0x0000761000127816 */ /* 0x000fe20000000012 */
[----:B------:R-:W-:Y:S06]  /*66e0*/  BRA `(.L_x_9807) ;  /* 0x0000000c00b87947 */ /* 0x000fec0003800000 */
.L_x_9804:
        /* <DEDUP_REMOVED lines=11> */
.L_x_9809:
[----:B------:R-:W2:Y:S02]  /*67a0*/  LDG.E R4, desc[UR36][R4.64] ;  /* 0x0000002404047981 */ /* 0x000ea4000c1e1900 */
[----:B--2---:R-:W-:-:S04]  /*67b0*/  I2FP.F32.S32 R0, R4 ;  /* 0x0000000400007245 */ /* 0x004fc80000201400 */
[----:B------:R-:W-:-:S04]  /*67c0*/  F2FP.F16.F32.PACK_AB R0, RZ, R0 ;  /* 0x00000000ff00723e */ /* 0x000fc800000000ff */
[----:B------:R-:W-:Y:S01]  /*67d0*/  PRMT R18, R0, 0x7610, R18 ;  /* 0x0000761000127816 */ /* 0x000fe20000000012 */
[----:B------:R-:W-:Y:S06]  /*67e0*/  BRA `(.L_x_9807) ;  /* 0x0000000c00787947 */ /* 0x000fec0003800000 */
.L_x_9808:
[----:B------:R-:W2:Y:S02]  /*67f0*/  LDG.E.U16 R4, desc[UR36][R4.64] ;  /* 0x0000002404047981 */ /* 0x000ea4000c1e1500 */
[----:B--2---:R-:W0:Y:S02]  /*6800*/  I2F.S16 R0, R4 ;  /* 0x0000000400007306 */ /* 0x004e240000101400 */
[----:B0-----:R-:W-:-:S04]  /*6810*/  F2FP.F16.F32.PACK_AB R0, RZ, R0 ;  /* 0x00000000ff00723e */ /* 0x001fc800000000ff */
[----:B------:R-:W-:Y:S01]  /*6820*/  PRMT R18, R0, 0x7610, R18 ;  /* 0x0000761000127816 */ /* 0x000fe20000000012 */
[----:B------:R-:W-:Y:S06]  /*6830*/  BRA `(.L_x_9807) ;  /* 0x0000000c00647947 */ /* 0x000fec0003800000 */
.L_x_9803:
        /* <DEDUP_REMOVED lines=9> */
.L_x_9811:
[----:B------:R0:W5:Y:S01]  /*68d0*/  LDG.E.U16 R18, desc[UR36][R4.64] ;  /* 0x0000002404127981 */ /* 0x000162000c1e1500 */
[----:B------:R-:W-:Y:S05]  /*68e0*/  BRA `(.L_x_9807) ;  /* 0x0000000c00387947 */ /* 0x000fea0003800000 */
.L_x_9810:
        /* <DEDUP_REMOVED lines=9> */
.L_x_9813:
[----:B------:R1:W5:Y:S01]  /*6980*/  LDG.E.U16 R18, desc[UR36][R4.64] ;  /* 0x0000002404127981 */ /* 0x000362000c1e1500 */
[----:B------:R-:W-:Y:S05]  /*6990*/  BRA `(.L_x_9807) ;  /* 0x0000000c000c7947 */ /* 0x000fea0003800000 */
.L_x_9812:
        /* <DEDUP_REMOVED lines=9> */
.L_x_9802:
        /* <DEDUP_REMOVED lines=14> */
.L_x_9816:
        /* <DEDUP_REMOVED lines=9> */
.L_x_9815:
        /* <DEDUP_REMOVED lines=27> */
.L_x_9818:
        /* <DEDUP_REMOVED lines=15> */
.L_x_9817:
[----:B------:R-:W2:Y:S02]  /*6e40*/  LDG.E.U16 R0, desc[UR36][R4.64] ;  /* 0x0000002404007981 */ /* 0x000ea4000c1e1500 */
[----:B--2---:R-:W-:-:S05]  /*6e50*/  IMAD.U32 R0, R0, 0x10000, RZ ;  /* 0x0001000000007824 */ /* 0x004fca00078e00ff */
[----:B------:R-:W-:-:S04]  /*6e60*/  F2FP.F16.F32.PACK_AB R0, RZ, R0 ;  /* 0x00000000ff00723e */ /* 0x000fc800000000ff */
[----:B------:R-:W-:Y:S01]  /*6e70*/  PRMT R18, R0, 0x7610, R18 ;  /* 0x0000761000127816 */ /* 0x000fe20000000012 */
[----:B------:R-:W-:Y:S06]  /*6e80*/  BRA `(.L_x_9807) ;  /* 0x0000000400d07947 */ /* 0x000fec0003800000 */
.L_x_9814:
        /* <DEDUP_REMOVED lines=13> */
.L_x_9821:
        /* <DEDUP_REMOVED lines=21> */
.L_x_9825:
[----:B------:R-:W-:Y:S05]  /*70b0*/  BSYNC.RECONVERGENT B1 ;  /* 0x0000000000017941 */ /* 0x000fea0003800200 */
.L_x_9824:
[----:B------:R-:W-:Y:S01]  /*70c0*/  IMAD.SHL.U32 R0, R0, 0x100000, RZ ;  /* 0x0010000000007824 */ /* 0x000fe200078e00ff */
[----:B------:R-:W-:-:S04]  /*70d0*/  LEA R3, R3, 0x3b800000, 0x17 ;  /* 0x3b80000003037811 */ /* 0x000fc800078eb8ff */
[----:B------:R-:W-:-:S07]  /*70e0*/  LOP3.LUT R0, R3, R0, R7, 0xfe, !PT ;  /* 0x0000000003007212 */ /* 0x000fce00078efe07 */
.L_x_9823:
[----:B------:R-:W-:Y:S05]  /*70f0*/  BSYNC.RECONVERGENT B0 ;  /* 0x0000000000007941 */ /* 0x000fea0003800200 */
.L_x_9822:
[----:B------:R-:W-:-:S04]  /*7100*/  F2FP.F16.F32.PACK_AB R0, RZ, R0 ;  /* 0x00000000ff00723e */ /* 0x000fc800000000ff */
[----:B------:R-:W-:Y:S01]  /*7110*/  PRMT R18, R0, 0x7610, R18 ;  /* 0x0000761000127816 */ /* 0x000fe20000000012 */
[----:B------:R-:W-:Y:S06]  /*7120*/  BRA `(.L_x_9807) ;  /* 0x0000000400287947 */ /* 0x000fec0003800000 */
.L_x_9820:
        /* <DEDUP_REMOVED lines=21> */
.L_x_9829:
[----:B------:R-:W-:Y:S05]  /*7280*/  BSYNC.RECONVERGENT B1 ;  /* 0x0000000000017941 */ /* 0x000fea0003800200 */
.L_x_9828:
[----:B------:R-:W-:Y:S01]  /*7290*/  IMAD.SHL.U32 R0, R0, 0x200000, RZ ;  /* 0x0020000000007824 */ /* 0x000fe200078e00ff */
[----:B------:R-:W-:-:S04]  /*72a0*/  LEA R3, R3, 0x37800000, 0x17 ;  /* 0x3780000003037811 */ /* 0x000fc800078eb8ff */
[----:B------:R-:W-:-:S07]  /*72b0*/  LOP3.LUT R0, R3, R0, R7, 0xfe, !PT ;  /* 0x0000000003007212 */ /* 0x000fce00078efe07 */
.L_x_9827:
[----:B------:R-:W-:Y:S05]  /*72c0*/  BSYNC.RECONVERGENT B0 ;  /* 0x0000000000007941 */ /* 0x000fea0003800200 */
.L_x_9826:
[----:B------:R-:W-:-:S04]  /*72d0*/  F2FP.F16.F32.PACK_AB R0, RZ, R0 ;  /* 0x00000000ff00723e */ /* 0x000fc800000000ff */
[----:B------:R-:W-:Y:S01]  /*72e0*/  PRMT R18, R0, 0x7610, R18 ;  /* 0x0000761000127816 */ /* 0x000fe20000000012 */
[----:B------:R-:W-:Y:S06]  /*72f0*/  BRA `(.L_x_9807) ;  /* 0x0000000000b47947 */ /* 0x000fec0003800000 */
.L_x_9819:
        /* <DEDUP_REMOVED lines=14> */
.L_x_9833:
[----:B------:R-:W-:Y:S05]  /*73e0*/  BSYNC.RECONVERGENT B0 ;  /* 0x0000000000007941 */ /* 0x000fea0003800200 */
.L_x_9832:
[----:B------:R-:W-:-:S04]  /*73f0*/  F2FP.F16.F32.PACK_AB R0, RZ, R0 ;  /* 0x00000000ff00723e */ /* 0x000fc800000000ff */
[----:B------:R-:W-:Y:S01]  /*7400*/  PRMT R18, R0, 0x7610, R18 ;  /* 0x0000761000127816 */ /* 0x000fe20000000012 */
[----:B------:R-:W-:Y:S06]  /*7410*/  BRA `(.L_x_9807) ;  /* 0x00000000006c7947 */ /* 0x000fec0003800000 */
.L_x_9806:
        /* <DEDUP_REMOVED lines=16> */
.L_x_9834:
[----:B------:R-:W-:Y:S01]  /*7520*/  PRMT R18, RZ, 0x7610, R18 ;  /* 0x00007610ff127816 */ /* 0x000fe20000000012 */
[----:B------:R-:W-:Y:S06]  /*7530*/  BRA `(.L_x_9807) ;  /* 0x0000000000247947 */ /* 0x000fec0003800000 */
.L_x_9831:
[----:B------:R-:W2:Y:S02]  /*7540*/  LDG.E.64 R4, desc[UR36][R4.64] ;  /* 0x0000002404047981 */ /* 0x000ea4000c1e1b00 */
[----:B--2---:R-:W0:Y:S02]  /*7550*/  I2F.U64 R0, R4 ;  /* 0x0000000400007312 */ /* 0x004e240000301000 */
[----:B0-----:R-:W-:-:S04]  /*7560*/  F2FP.F16.F32.PACK_AB R0, RZ, R0 ;  /* 0x00000000ff00723e */ /* 0x001fc800000000ff */
[----:B------:R-:W-:Y:S01]  /*7570*/  PRMT R18, R0, 0x7610, R18 ;  /* 0x0000761000127816 */ /* 0x000fe20000000012 */
[----:B------:R-:W-:Y:S06]  /*7580*/  BRA `(.L_x_9807) ;  /* 0x0000000000107947 */ /* 0x000fec0003800000 */
.L_x_9830:
[----:B------:R-:W2:Y:S02]  /*7590*/  LDG.E R4, desc[UR36][R4.64] ;  /* 0x0000002404047981 */ /* 0x000ea4000c1e1900 */
[----:B--2---:R-:W-:-:S04]  /*75a0*/  I2FP.F32.U32 R0, R4 ;  /* 0x0000000400007245 */ /* 0x004fc80000201000 */
[----:B------:R-:W-:-:S04]  /*75b0*/  F2FP.F16.F32.PACK_AB R0, RZ, R0 ;  /* 0x00000000ff00723e */ /* 0x000fc800000000ff */
[----:B------:R-:W-:-:S07]  /*75c0*/  PRMT R18, R0, 0x7610, R18 ;  /* 0x0000761000127816 */ /* 0x000fce0000000012 */
.L_x_9807:
        /* <DEDUP_REMOVED lines=21> */
.L_x_9838:
[----:B------:R-:W2:Y:S02]  /*7720*/  LDG.E.U8 R2, desc[UR36][R2.64] ;  /* 0x0000002402027981 */ /* 0x000ea4000c1e1100 */
[----:B--2---:R-:W-:-:S04]  /*7730*/  I2FP.F32.U32 R0, R2 ;  /* 0x0000000200007245 */ /* 0x004fc80000201000 */
[----:B------:R-:W-:-:S04]  /*7740*/  F2FP.F16.F32.PACK_AB R0, RZ, R0 ;  /* 0x00000000ff00723e */ /* 0x000fc800000000ff */
[----:B------:R-:W-:Y:S01]  /*7750*/  PRMT R4, R0, 0x7610, R4 ;  /* 0x0000761000047816 */ /* 0x000fe20000000004 */
[----:B------:R-:W-:Y:S06]  /*7760*/  BRA `(.L_x_9801) ;  /* 0x0000000c00b47947 */ /* 0x000fec0003800000 */
.L_x_9837:
        /* <DEDUP_REMOVED lines=11> */
.L_x_9841:
[----:B------:R-:W2:Y:S02]  /*7820*/  LDG.E R2, desc[UR36][R2.64] ;  /* 0x0000002402027981 */ /* 0x000ea4000c1e1900 */
[----:B--2---:R-:W-:-:S04]  /*7830*/  I2FP.F32.S32 R0, R2 ;  /* 0x0000000200007245 */ /* 0x004fc80000201400 */
[----:B------:R-:W-:-:S04]  /*7840*/  F2FP.F16.F32.PACK_AB R0, RZ, R0 ;  /* 0x00000000ff00723e */ /* 0x000fc800000000ff */
[----:B------:R-:W-:Y:S01]  /*7850*/  PRMT R4, R0, 0x7610, R4 ;  /* 0x0000761000047816 */ /* 0x000fe20000000004 */
[----:B------:R-:W-:Y:S06]  /*7860*/  BRA `(.L_x_9801) ;  /* 0x0000000c00747947 */ /* 0x000fec0003800000 */
.L_x_9840:
[----:B------:R-:W2:Y:S02]  /*7870*/  LDG.E.U16 R2, desc[UR36][R2.64] ;  /* 0x0000002402027981 */ /* 0x000ea4000c1e1500 */
[----:B--2---:R-:W0:Y:S02]  /*7880*/  I2F.S16 R0, R2 ;  /* 0x0000000200007306 */ /* 0x004e240000101400 */
[----:B0-----:R-:W-:-:S04]  /*7890*/  F2FP.F16.F32.PACK_AB R0, RZ, R0 ;  /* 0x00000000ff00723e */ /* 0x001fc800000000ff */
[----:B------:R-:W-:Y:S01]  /*78a0*/  PRMT R4, R0, 0x7610, R4 ;  /* 0x0000761000047816 */ /* 0x000fe20000000004 */
[----:B------:R-:W-:Y:S06]  /*78b0*/  BRA `(.L_x_9801) ;  /* 0x0000000c00607947 */ /* 0x000fec0003800000 */
.L_x_9836:
        /* <DEDUP_REMOVED lines=9> */
.L_x_9843:
[----:B------:R0:W5:Y:S01]  /*7950*/  LDG.E.U16 R4, desc[UR36][R2.64] ;  /* 0x0000002402047981 */ /* 0x000162000c1e1500 */
[----:B------:R-:W-:Y:S05]  /*7960*/  BRA `(.L_x_9801) ;  /* 0x0000000c00347947 */ /* 0x000fea0003800000 */
.L_x_9842:
        /* <DEDUP_REMOVED lines=9> */
.L_x_9845:
[----:B------:R1:W5:Y:S01]  /*7a00*/  LDG.E.U16 R4, desc[UR36][R2.64] ;  /* 0x0000002402047981 */ /* 0x000362000c1e1500 */
[----:B------:R-:W-:Y:S05]  /*7a10*/  BRA `(.L_x_9801) ;  /* 0x0000000c00087947 */ /* 0x000fea0003800000 */
.L_x_9844:
        /* <DEDUP_REMOVED lines=9> */
.L_x_9835:
        /* <DEDUP_REMOVED lines=14> */
.L_x_9848:
        /* <DEDUP_REMOVED lines=9> */
.L_x_9847:
        /* <DEDUP_REMOVED lines=27> */
.L_x_9850:
        /* <DEDUP_REMOVED lines=14> */
.L_x_9849:
[----:B------:R-:W2:Y:S02]  /*7eb0*/  LDG.E.U16 R0, desc[UR36][R2.64] ;  /* 0x0000002402007981 */ /* 0x000ea4000c1e1500 */
[----:B--2---:R-:W-:-:S05]  /*7ec0*/  IMAD.U32 R0, R0, 0x10000, RZ ;  /* 0x0001000000007824 */ /* 0x004fca00078e00ff */
[----:B------:R-:W-:-:S04]  /*7ed0*/  F2FP.F16.F32.PACK_AB R0, RZ, R0 ;  /* 0x00000000ff00723e */ /* 0x000fc800000000ff */
[----:B------:R-:W-:Y:S01]  /*7ee0*/  PRMT R4, R0, 0x7610, R4 ;  /* 0x0000761000047816 */ /* 0x000fe20000000004 */
[----:B------:R-:W-:Y:S06]  /*7ef0*/  BRA `(.L_x_9801) ;  /* 0x0000000400d07947 */ /* 0x000fec0003800000 */
.L_x_9846:
        /* <DEDUP_REMOVED lines=13> */
.L_x_9853:
        /* <DEDUP_REMOVED lines=21> */
.L_x_9857:
[----:B------:R-:W-:Y:S05]  /*8120*/  BSYNC.RECONVERGENT B1 ;  /* 0x0000000000017941 */ /* 0x000fea0003800200 */
.L_x_9856:
[----:B------:R-:W-:Y:S01]  /*8130*/  IMAD.SHL.U32 R0, R0, 0x100000, RZ ;  /* 0x0010000000007824 */ /* 0x000fe200078e00ff */
[----:B------:R-:W-:-:S04]  /*8140*/  LEA R2, R2, 0x3b800000, 0x17 ;  /* 0x3b80000002027811 */ /* 0x000fc800078eb8ff */
[----:B------:R-:W-:-:S07]  /*8150*/  LOP3.LUT R0, R2, R0, R7, 0xfe, !PT ;  /* 0x0000000002007212 */ /* 0x000fce00078efe07 */
.L_x_9855:
[----:B------:R-:W-:Y:S05]  /*8160*/  BSYNC.RECONVERGENT B0 ;  /* 0x0000000000007941 */ /* 0x000fea0003800200 */
.L_x_9854:
[----:B------:R-:W-:-:S04]  /*8170*/  F2FP.F16.F32.PACK_AB R0, RZ, R0 ;  /* 0x00000000ff00723e */ /* 0x000fc800000000ff */
[----:B------:R-:W-:Y:S01]  /*8180*/  PRMT R4, R0, 0x7610, R4 ;  /* 0x0000761000047816 */ /* 0x000fe20000000004 */
[----:B------:R-:W-:Y:S06]  /*8190*/  BRA `(.L_x_9801) ;  /* 0x0000000400287947 */ /* 0x000fec0003800000 */
.L_x_9852:
        /* <DEDUP_REMOVED lines=21> */
.L_x_9861:
[----:B------:R-:W-:Y:S05]  /*82f0*/  BSYNC.RECONVERGENT B1 ;  /* 0x0000000000017941 */ /* 0x000fea0003800200 */
.L_x_9860:
[----:B------:R-:W-:Y:S01]  /*8300*/  IMAD.SHL.U32 R0, R0, 0x200000, RZ ;  /* 0x0020000000007824 */ /* 0x000fe200078e00ff */
[----:B------:R-:W-:-:S04]  /*8310*/  LEA R2, R2, 0x37800000, 0x17 ;  /* 0x3780000002027811 */ /* 0x000fc800078eb8ff */
[----:B------:R-:W-:-:S07]  /*8320*/  LOP3.LUT R0, R2, R0, R7, 0xfe, !PT ;  /* 0x0000000002007212 */ /* 0x000fce00078efe07 */
.L_x_9859:
[----:B------:R-:W-:Y:S05]  /*8330*/  BSYNC.RECONVERGENT B0 ;  /* 0x0000000000007941 */ /* 0x000fea0003800200 */
.L_x_9858:
[----:B------:R-:W-:-:S04]  /*8340*/  F2FP.F16.F32.PACK_AB R0, RZ, R0 ;  /* 0x00000000ff00723e */ /* 0x000fc800000000ff */
[----:B------:R-:W-:Y:S01]  /*8350*/  PRMT R4, R0, 0x7610, R4 ;  /* 0x0000761000047816 */ /* 0x000fe20000000004 */
[----:B------:R-:W-:Y:S06]  /*8360*/  BRA `(.L_x_9801) ;  /* 0x0000000000b47947 */ /* 0x000fec0003800000 */
.L_x_9851:
        /* <DEDUP_REMOVED lines=14> */
.L_x_9865:
[----:B------:R-:W-:Y:S05]  /*8450*/  BSYNC.RECONVERGENT B0 ;  /* 0x0000000000007941 */ /* 0x000fea0003800200 */
.L_x_9864:
[----:B------:R-:W-:-:S04]  /*8460*/  F2FP.F16.F32.PACK_AB R0, RZ, R0 ;  /* 0x00000000ff00723e */ /* 0x000fc800000000ff */
[----:B------:R-:W-:Y:S01]  /*8470*/  PRMT R4, R0, 0x7610, R4 ;  /* 0x0000761000047816 */ /* 0x000fe20000000004 */
[----:B------:R-:W-:Y:S06]  /*8480*/  BRA `(.L_x_9801) ;  /* 0x00000000006c7947 */ /* 0x000fec0003800000 */
.L_x_9839:
        /* <DEDUP_REMOVED lines=16> */
.L_x_9866:
[----:B------:R-:W-:Y:S01]  /*8590*/  PRMT R4, RZ, 0x7610, R4 ;  /* 0x00007610ff047816 */ /* 0x000fe20000000004 */
[----:B------:R-:W-:Y:S06]  /*85a0*/  BRA `(.L_x_9801) ;  /* 0x0000000000247947 */ /* 0x000fec0003800000 */
.L_x_9863:
[----:B------:R-:W2:Y:S02]  /*85b0*/  LDG.E.64 R2, desc[UR36][R2.64] ;  /* 0x0000002402027981 */ /* 0x000ea4000c1e1b00 */
[----:B--2---:R-:W0:Y:S02]  /*85c0*/  I2F.U64 R0, R2 ;  /* 0x0000000200007312 */ /* 0x004e240000301000 */
[----:B0-----:R-:W-:-:S04]  /*85d0*/  F2FP.F16.F32.PACK_AB R0, RZ, R0 ;  /* 0x00000000ff00723e */ /* 0x001fc800000000ff */
[----:B------:R-:W-:Y:S01]  /*85e0*/  PRMT R4, R0, 0x7610, R4 ;  /* 0x0000761000047816 */ /* 0x000fe20000000004 */
[----:B------:R-:W-:Y:S06]  /*85f0*/  BRA `(.L_x_9801) ;  /* 0x0000000000107947 */ /* 0x000fec0003800000 */
.L_x_9862:
[----:B------:R-:W2:Y:S02]  /*8600*/  LDG.E R2, desc[UR36][R2.64] ;  /* 0x0000002402027981 */ /* 0x000ea4000c1e1900 */
[----:B--2---:R-:W-:-:S04]  /*8610*/  I2FP.F32.U32 R0, R2 ;  /* 0x0000000200007245 */ /* 0x004fc80000201000 */
[----:B------:R-:W-:-:S04]  /*8620*/  F2FP.F16.F32.PACK_AB R0, RZ, R0 ;  /* 0x00000000ff00723e */ /* 0x000fc800000000ff */
[----:B------:R-:W-:-:S07]  /*8630*/  PRMT R4, R0, 0x7610, R4 ;  /* 0x0000761000047816 */ /* 0x000fce0000000004 */
.L_x_9801:
[----:B------:R-:W-:Y:S05]  /*8640*/  BSYNC.RECONVERGENT B6 ;  /* 0x0000000000067941 */ /* 0x000fea0003800200 */
.L_x_9800:
[----:B------:R-:W-:Y:S01]  /*8650*/  ISETP.GE.AND P0, PT, R16, R17, PT ;  /* 0x000000111000720c */ /* 0x000fe20003f06270 */
[----:B------:R-:W-:-:S12]  /*8660*/  BSSY.RECONVERGENT B1, `(.L_x_9867) ;  /* 0x0000031000017945 */ /* 0x000fd80003800200 */
[----:B------:R-:W-:Y:S05]  /*8670*/  @P0 BRA `(.L_x_9868) ;  /* 0x0000000000bc0947 */ /* 0x000fea0003800000 */
[----:B01---5:R-:W-:Y:S01]  /*8680*/  HADD2.F32 R2, -RZ, R27.H0_H0 ;  /* 0x2000001bff027230 */ /* 0x023fe20000004100 */
[----:B------:R-:W-:Y:S01]  /*8690*/  BSSY.RECONVERGENT B2, `(.L_x_9869) ;  /* 0x0000011000027945 */ /* 0x000fe20003800200 */
[----:B------:R-:W-:-:S03]  /*86a0*/  HADD2.F32 R3, -RZ, R26.H0_H0 ;  /* 0x2000001aff037230 */ /* 0x000fc60000004100 */
        /* <DEDUP_REMOVED lines=14> */
[----:B------:R-:W-:Y:S05]  /*8790*/  CALL.REL.NOINC `($__internal_22_$__cuda_sm3x_div_rn_ftz_f32_slowpath) ;  /* 0x0000004800d87944 */ /* 0x000fea0003c00000 */
.L_x_9870:
[----:B------:R-:W-:Y:S05]  /*87a0*/  BSYNC.RECONVERGENT B2 ;  /* 0x0000000000027941 */ /* 0x000fea0003800200 */
.L_x_9869:
        /* <DEDUP_REMOVED lines=27> */
[----:B------:R-:W-:-:S07]  /*8960*/  F2FP.F16.F32.PACK_AB R3, RZ, R3 ;  /* 0x00000003ff03723e */ /* 0x000fce00000000ff */
.L_x_9868:
[----:B------:R-:W-:Y:S05]  /*8970*/  BSYNC.RECONVERGENT B1 ;  /* 0x0000000000017941 */ /* 0x000fea0003800200 */
.L_x_9867:
[----:B01----:R-:W-:Y:S01]  /*8980*/  VIADD R2, R16, 0x80 ;  /* 0x0000008010027836 */ /* 0x003fe20000000000 */
[----:B------:R-:W-:Y:S04]  /*8990*/  BSSY.RECONVERGENT B1, `(.L_x_9871) ;  /* 0x0000032000017945 */ /* 0x000fe80003800200 */
[----:B------:R-:W-:-:S13]  /*89a0*/  ISETP.GE.AND P0, PT, R2, R17, PT ;  /* 0x000000110200720c */ /* 0x000fda0003f06270 */
[----:B------:R-:W-:Y:S05]  /*89b0*/  @P0 BRA `(.L_x_9872) ;  /* 0x0000000000bc0947 */ /* 0x000fea0003800000 */
[----:B-----5:R-:W-:Y:S01]  /*89c0*/  HADD2.F32 R24, -RZ, R24.H0_H0 ;  /* 0x20000018ff187230 */ /* 0x020fe20000004100 */
        /* <DEDUP_REMOVED lines=17> */
.L_x_9874:
[----:B------:R-:W-:Y:S05]  /*8ae0*/  BSYNC.RECONVERGENT B2 ;  /* 0x0000000000027941 */ /* 0x000fea0003800200 */
.L_x_9873:
        /* <DEDUP_REMOVED lines=28> */
.L_x_9872:
[----:B------:R-:W-:Y:S05]  /*8cb0*/  BSYNC.RECONVERGENT B1 ;  /* 0x0000000000017941 */ /* 0x000fea0003800200 */
.L_x_9871:
[----:B------:R-:W-:Y:S01]  /*8cc0*/  VIADD R0, R16, 0x100 ;  /* 0x0000010010007836 */ /* 0x000fe20000000000 */
        /* <DEDUP_REMOVED lines=21> */
.L_x_9878:
[----:B------:R-:W-:Y:S05]  /*8e20*/  BSYNC.RECONVERGENT B2 ;  /* 0x0000000000027941 */ /* 0x000fea0003800200 */
.L_x_9877:
        /* <DEDUP_REMOVED lines=28> */
.L_x_9876:
[----:B------:R-:W-:Y:S05]  /*8ff0*/  BSYNC.RECONVERGENT B1 ;  /* 0x0000000000017941 */ /* 0x000fea0003800200 */
.L_x_9875:
        /* <DEDUP_REMOVED lines=22> */
.L_x_9882:
[----:B------:R-:W-:Y:S05]  /*9160*/  BSYNC.RECONVERGENT B2 ;  /* 0x0000000000027941 */ /* 0x000fea0003800200 */
.L_x_9881:
        /* <DEDUP_REMOVED lines=28> */
.L_x_9880:
[----:B------:R-:W-:Y:S05]  /*9330*/  BSYNC.RECONVERGENT B1 ;  /* 0x0000000000017941 */ /* 0x000fea0003800200 */
.L_x_9879:
[----:B-----5:R-:W0:Y:S01]  /*9340*/  LDC.U8 R18, c[0x0][0x3b0] ;  /* 0x0000ec00ff127b82 */ /* 0x020e220000000000 */
[----:B------:R-:W-:Y:S01]  /*9350*/  ISETP.GE.AND P0, PT, R16, R17, PT ;  /* 0x000000111000720c */ /* 0x000fe20003f06270 */
[----:B------:R-:W-:Y:S04]  /*9360*/  BSSY.RECONVERGENT B7, `(.L_x_9883) ;  /* 0x0000302000077945 */ /* 0x000fe80003800200 */
[----:B------:R-:W-:Y:S08]  /*9370*/  BSSY.RELIABLE B6, `(.L_x_9884) ;  /* 0x000020a000067945 */ /* 0x000ff00003800100 */
[----:B------:R-:W-:Y:S05]  /*9380*/  @P0 BRA `(.L_x_9885) ;  /* 0x0000002000140947 */ /* 0x000fea0003800000 */
[----:B------:R-:W1:Y:S01]  /*9390*/  LDCU UR4, c[0x0][0x3b4] ;  /* 0x00007680ff0477ac */ /* 0x000e620008000800 */
[----:B------:R-:W2:Y:S01]  /*93a0*/  LDC.64 R8, c[0x0][0x388] ;  /* 0x0000e200ff087b82 */ /* 0x000ea20000000a00 */
[----:B------:R-:W-:Y:S01]  /*93b0*/  IMAD R0, R19, 0x200, R16 ;  /* 0x0000020013007824 */ /* 0x000fe200078e0210 */
[----:B0-----:R-:W-:-:S03]  /*93c0*/  PRMT R4, R18, 0x9910, RZ ;  /* 0x0000991012047816 */ /* 0x001fc600000000ff */
[----:B-1----:R-:W-:Y:S02]  /*93d0*/  IMAD R5, R0, UR4, RZ ;  /* 0x0000000400057c24 */ /* 0x002fe4000f8e02ff */
        /* <DEDUP_REMOVED lines=18> */
.L_x_9889:
[----:B------:R-:W-:Y:S02]  /*9500*/  HADD2.F32 R5, -RZ, R3.H0_H0 ;  /* 0x20000003ff057230 */ /* 0x000fe40000004100 */
[----:B------:R-:W-:-:S04]  /*9510*/  IMAD.MOV.U32 R16, RZ, RZ, R2 ;  /* 0x000000ffff107224 */ /* 0x000fc800078e0002 */
[----:B------:R-:W0:Y:S02]  /*9520*/  F2I.S64.TRUNC R4, R5 ;  /* 0x0000000500047311 */ /* 0x000e24000020d900 */
[----:B0-----:R0:W-:Y:S01]  /*9530*/  STG.E.U8 desc[UR36][R8.64], R4 ;  /* 0x0000000408007986 */ /* 0x0011e2000c101124 */
[----:B------:R-:W-:Y:S05]  /*9540*/  BRA `(.L_x_9891) ;  /* 0x0000000c00c07947 */ /* 0x000fea0003800000 */
.L_x_9888:
        /* <DEDUP_REMOVED lines=11> */
.L_x_9893:
[----:B------:R-:W-:Y:S02]  /*9600*/  HADD2.F32 R3, -RZ, R3.H0_H0 ;  /* 0x20000003ff037230 */ /* 0x000fe40000004100 */
[----:B------:R-:W-:-:S04]  /*9610*/  IMAD.MOV.U32 R16, RZ, RZ, R2 ;  /* 0x000000ffff107224 */ /* 0x000fc800078e0002 */
[----:B------:R-:W0:Y:S02]  /*9620*/  F2I.FTZ.TRUNC.NTZ R3, R3 ;  /* 0x0000000300037305 */ /* 0x000e24000021f100 */
[----:B0-----:R0:W-:Y:S01]  /*9630*/  STG.E desc[UR36][R8.64], R3 ;  /* 0x0000000308007986 */ /* 0x0011e2000c101924 */
[----:B------:R-:W-:Y:S05]  /*9640*/  BRA `(.L_x_9891) ;  /* 0x0000000c00807947 */ /* 0x000fea0003800000 */
.L_x_9892:
[----:B------:R-:W-:Y:S02]  /*9650*/  HADD2.F32 R3, -RZ, R3.H0_H0 ;  /* 0x20000003ff037230 */ /* 0x000fe40000004100 */
[----:B------:R-:W-:-:S04]  /*9660*/  IMAD.MOV.U32 R16, RZ, RZ, R2 ;  /* 0x000000ffff107224 */ /* 0x000fc800078e0002 */
[----:B------:R-:W0:Y:S02]  /*9670*/  F2I.FTZ.TRUNC.NTZ R3, R3 ;  /* 0x0000000300037305 */ /* 0x000e24000021f100 */
[----:B0-----:R0:W-:Y:S01]  /*9680*/  STG.E.U16 desc[UR36][R8.64], R3 ;  /* 0x0000000308007986 */ /* 0x0011e2000c101524 */
[----:B------:R-:W-:Y:S05]  /*9690*/  BRA `(.L_x_9891) ;  /* 0x0000000c006c7947 */ /* 0x000fea0003800000 */
.L_x_9887:
        /* <DEDUP_REMOVED lines=10> */
.L_x_9895:
[----:B------:R0:W-:Y:S01]  /*9740*/  STG.E.U16 desc[UR36][R8.64], R3 ;  /* 0x0000000308007986 */ /* 0x0001e2000c101524 */
[----:B------:R-:W-:Y:S01]  /*9750*/  IMAD.MOV.U32 R16, RZ, RZ, R2 ;  /* 0x000000ffff107224 */ /* 0x000fe200078e0002 */
[----:B------:R-:W-:Y:S06]  /*9760*/  BRA `(.L_x_9891) ;  /* 0x0000000c00387947 */ /* 0x000fec0003800000 */
.L_x_9894:
        /* <DEDUP_REMOVED lines=11> */
.L_x_9897:
[----:B------:R-:W-:Y:S02]  /*9820*/  HADD2.F32 R0, -RZ, R3.H0_H0 ;  /* 0x20000003ff007230 */ /* 0x000fe40000004100 */
[----:B------:R-:W-:-:S03]  /*9830*/  IMAD.MOV.U32 R16, RZ, RZ, R2 ;  /* 0x000000ffff107224 */ /* 0x000fc600078e0002 */
[----:B------:R-:W-:-:S04]  /*9840*/  F2FP.F16.F32.PACK_AB R0, RZ, R0 ;  /* 0x00000000ff00723e */ /* 0x000fc800000000ff */
[----:B------:R-:W-:-:S05]  /*9850*/  PRMT R0, R0, 0x5410, RZ ;  /* 0x0000541000007816 */ /* 0x000fca00000000ff */
[----:B------:R0:W-:Y:S01]  /*9860*/  STG.E desc[UR36][R8.64], R0 ;  /* 0x0000000008007986 */ /* 0x0001e2000c101924 */
[----:B------:R-:W-:Y:S05]  /*9870*/  BRA `(.L_x_9891) ;  /* 0x0000000800f47947 */ /* 0x000fea0003800000 */
.L_x_9896:
[----:B------:R-:W-:Y:S02]  /*9880*/  HADD2.F32 R4, -RZ, R3.H0_H0 ;  /* 0x20000003ff047230 */ /* 0x000fe40000004100 */
[----:B------:R-:W-:-:S03]  /*9890*/  IMAD.MOV.U32 R16, RZ, RZ, R2 ;  /* 0x000000ffff107224 */ /* 0x000fc600078e0002 */
[----:B------:R-:W-:-:S06]  /*98a0*/  FMUL.FTZ R4, R4, 1 ;  /* 0x3f80000004047820 */ /* 0x000fcc0000410000 */
[----:B------:R-:W0:Y:S02]  /*98b0*/  F2F.F64.F32 R4, R4 ;  /* 0x0000000400047310 */ /* 0x000e240000201800 */
[----:B0-----:R0:W-:Y:S01]  /*98c0*/  STG.E.64 desc[UR36][R8.64], R4 ;  /* 0x0000000408007986 */ /* 0x0011e2000c101b24 */
[----:B------:R-:W-:Y:S05]  /*98d0*/  BRA `(.L_x_9891) ;  /* 0x0000000800dc7947 */ /* 0x000fea0003800000 */
.L_x_9886:
        /* <DEDUP_REMOVED lines=14> */
.L_x_9900:
[----:B------:R-:W-:Y:S01]  /*99c0*/  HADD2.F32 R3, -RZ, R3.H0_H0 ;  /* 0x20000003ff037230 */ /* 0x000fe20000004100 */
[----:B------:R-:W-:Y:S01]  /*99d0*/  CS2R R6, SRZ ;  /* 0x0000000000067805 */ /* 0x000fe2000001ff00 */
[----:B------:R-:W-:-:S03]  /*99e0*/  IMAD.MOV.U32 R16, RZ, RZ, R2 ;  /* 0x000000ffff107224 */ /* 0x000fc600078e0002 */
[----:B------:R-:W-:-:S04]  /*99f0*/  FMUL.FTZ R3, R3, 1 ;  /* 0x3f80000003037820 */ /* 0x000fc80000410000 */
[----:B------:R-:W0:Y:S02]  /*9a00*/  F2F.F64.F32 R4, R3 ;  /* 0x0000000300047310 */ /* 0x000e240000201800 */
[----:B0-----:R0:W-:Y:S01]  /*9a10*/  STG.E.128 desc[UR36][R8.64], R4 ;  /* 0x0000000408007986 */ /* 0x0011e2000c101d24 */
[----:B------:R-:W-:Y:S05]  /*9a20*/  BRA `(.L_x_9891) ;  /* 0x0000000800887947 */ /* 0x000fea0003800000 */
.L_x_9899:
        /* <DEDUP_REMOVED lines=19> */
.L_x_9904:
[----:B------:R-:W-:Y:S05]  /*9b60*/  BSYNC.RECONVERGENT B0 ;  /* 0x0000000000007941 */ /* 0x000fea0003800200 */
.L_x_9903:
[----:B------:R-:W-:Y:S01]  /*9b70*/  LOP3.LUT R5, R0, 0x80, R5, 0xf8, !PT ;  /* 0x0000008000057812 */ /* 0x000fe200078ef805 */
[----:B------:R-:W-:-:S04]  /*9b80*/  IMAD.MOV.U32 R16, RZ, RZ, R2 ;  /* 0x000000ffff107224 */ /* 0x000fc800078e0002 */
[----:B------:R0:W-:Y:S01]  /*9b90*/  STG.E.U8 desc[UR36][R8.64], R5 ;  /* 0x0000000508007986 */ /* 0x0001e2000c101124 */
[----:B------:R-:W-:Y:S05]  /*9ba0*/  BRA `(.L_x_9891) ;  /* 0x0000000800287947 */ /* 0x000fea0003800000 */
.L_x_9902:
        /* <DEDUP_REMOVED lines=15> */
.L_x_9906:
[----:B------:R-:W-:Y:S05]  /*9ca0*/  BSYNC.RECONVERGENT B0 ;  /* 0x0000000000007941 */ /* 0x000fea0003800200 */
.L_x_9905:
[----:B------:R-:W-:Y:S01]  /*9cb0*/  LOP3.LUT R5, R0, 0x80, R5, 0xf8, !PT ;  /* 0x0000008000057812 */ /* 0x000fe200078ef805 */
[----:B------:R-:W-:-:S04]  /*9cc0*/  IMAD.MOV.U32 R16, RZ, RZ, R2 ;  /* 0x000000ffff107224 */ /* 0x000fc800078e0002 */
[----:B------:R0:W-:Y:S01]  /*9cd0*/  STG.E.U8 desc[UR36][R8.64], R5 ;  /* 0x0000000508007986 */ /* 0x0001e2000c101124 */
[----:B------:R-:W-:Y:S05]  /*9ce0*/  BRA `(.L_x_9891) ;  /* 0x0000000400d87947 */ /* 0x000fea0003800000 */
.L_x_9901:
[----:B------:R-:W-:Y:S02]  /*9cf0*/  HADD2.F32 R0, -RZ, R3.H0_H0 ;  /* 0x20000003ff007230 */ /* 0x000fe40000004100 */
[----:B------:R-:W-:-:S03]  /*9d00*/  IMAD.MOV.U32 R16, RZ, RZ, R2 ;  /* 0x000000ffff107224 */ /* 0x000fc600078e0002 */
[----:B------:R-:W-:-:S05]  /*9d10*/  F2FP.BF16.F32.PACK_AB R0, RZ, R0 ;  /* 0x00000000ff00723e */ /* 0x000fca00000010ff */
[----:B------:R0:W-:Y:S01]  /*9d20*/  STG.E.U16 desc[UR36][R8.64], R0 ;  /* 0x0000000008007986 */ /* 0x0001e2000c101524 */
[----:B------:R-:W-:Y:S05]  /*9d30*/  BRA `(.L_x_9891) ;  /* 0x0000000400c47947 */ /* 0x000fea0003800000 */
.L_x_9898:
        /* <DEDUP_REMOVED lines=13> */
.L_x_9909:
        /* <DEDUP_REMOVED lines=13> */
.L_x_9912:
[----:B------:R-:W-:-:S04]  /*9ee0*/  SHF.R.U32.HI R0, RZ, 0x14, R3 ;  /* 0x00000014ff007819 */ /* 0x000fc80000011603 */
[----:B------:R-:W-:-:S04]  /*9ef0*/  LOP3.LUT R0, R0, 0x1, RZ, 0xc0, !PT ;  /* 0x0000000100007812 */ /* 0x000fc800078ec0ff */
[----:B------:R-:W-:-:S04]  /*9f00*/  IADD3 R0, PT, PT, R3, 0x487ffff, R0 ;  /* 0x0487ffff03007810 */ /* 0x000fc80007ffe000 */
[----:B------:R-:W-:-:S04]  /*9f10*/  SHF.R.U32.HI R0, RZ, 0x14, R0 ;  /* 0x00000014ff007819 */ /* 0x000fc80000011600 */
[----:B------:R-:W-:-:S07]  /*9f20*/  LOP3.LUT R0, R0, 0xff, RZ, 0xc0, !PT ;  /* 0x000000ff00007812 */ /* 0x000fce00078ec0ff */
.L_x_9913:
[----:B------:R-:W-:-:S04]  /*9f30*/  SHF.R.U32.HI R3, RZ, 0x18, R3 ;  /* 0x00000018ff037819 */ /* 0x000fc80000011603 */
[----:B------:R-:W-:-:S04]  /*9f40*/  LOP3.LUT R0, R0, 0x80, R3, 0xf8, !PT ;  /* 0x0000008000007812 */ /* 0x000fc800078ef803 */
[----:B------:R-:W-:-:S07]  /*9f50*/  PRMT R4, R0, 0x7610, R4 ;  /* 0x0000761000047816 */ /* 0x000fce0000000004 */
.L_x_9911:
[----:B------:R-:W-:Y:S05]  /*9f60*/  BSYNC.RECONVERGENT B0 ;  /* 0x0000000000007941 */ /* 0x000fea0003800200 */
.L_x_9910:
[----:B------:R0:W-:Y:S01]  /*9f70*/  STG.E.U8 desc[UR36][R8.64], R4 ;  /* 0x0000000408007986 */ /* 0x0001e2000c101124 */
[----:B------:R-:W-:Y:S01]  /*9f80*/  IMAD.MOV.U32 R16, RZ, RZ, R2 ;  /* 0x000000ffff107224 */ /* 0x000fe200078e0002 */
[----:B------:R-:W-:Y:S06]  /*9f90*/  BRA `(.L_x_9891) ;  /* 0x00000004002c7947 */ /* 0x000fec0003800000 */
.L_x_9908:
        /* <DEDUP_REMOVED lines=13> */
.L_x_9916:
[----:B------:R-:W-:-:S04]  /*a070*/  SHF.R.U32.HI R0, RZ, 0x15, R3 ;  /* 0x00000015ff007819 */ /* 0x000fc80000011603 */
[----:B------:R-:W-:-:S04]  /*a080*/  LOP3.LUT R0, R0, 0x1, RZ, 0xc0, !PT ;  /* 0x0000000100007812 */ /* 0x000fc800078ec0ff */
[----:B------:R-:W-:-:S04]  /*a090*/  IADD3 R0, PT, PT, R3, 0x88fffff, R0 ;  /* 0x088fffff03007810 */ /* 0x000fc80007ffe000 */
[----:B------:R-:W-:-:S04]  /*a0a0*/  SHF.R.U32.HI R0, RZ, 0x15, R0 ;  /* 0x00000015ff007819 */ /* 0x000fc80000011600 */
[----:B------:R-:W-:-:S07]  /*a0b0*/  LOP3.LUT R0, R0, 0xff, RZ, 0xc0, !PT ;  /* 0x000000ff00007812 */ /* 0x000fce00078ec0ff */
.L_x_9917:
[----:B------:R-:W-:-:S04]  /*a0c0*/  SHF.R.U32.HI R3, RZ, 0x18, R3 ;  /* 0x00000018ff037819 */ /* 0x000fc80000011603 */
[----:B------:R-:W-:-:S04]  /*a0d0*/  LOP3.LUT R0, R0, 0x80, R3, 0xf8, !PT ;  /* 0x0000008000007812 */ /* 0x000fc800078ef803 */
[----:B------:R-:W-:-:S07]  /*a0e0*/  PRMT R4, R0, 0x7610, R4 ;  /* 0x0000761000047816 */ /* 0x000fce0000000004 */
.L_x_9915:
[----:B------:R-:W-:Y:S05]  /*a0f0*/  BSYNC.RECONVERGENT B0 ;  /* 0x0000000000007941 */ /* 0x000fea0003800200 */
.L_x_9914:
[----:B------:R3:W-:Y:S01]  /*a100*/  STG.E.U8 desc[UR36][R8.64], R4 ;  /* 0x0000000408007986 */ /* 0x0007e2000c101124 */
[----:B------:R-:W-:Y:S01]  /*a110*/  IMAD.MOV.U32 R16, RZ, RZ, R2 ;  /* 0x000000ffff107224 */ /* 0x000fe200078e0002 */
[----:B------:R-:W-:Y:S06]  /*a120*/  BRA `(.L_x_9891) ;  /* 0x0000000000c87947 */ /* 0x000fec0003800000 */
.L_x_9907:
[----:B------:R-:W-:-:S13]  /*a130*/  ISETP.NE.AND P0, PT, R0, 0x1c, PT ;  /* 0x0000001c0000780c */ /* 0x000fda0003f05270 */
[----:B------:R-:W-:Y:S05]  /*a140*/  @!P0 BRA `(.L_x_9918) ;  /* 0x0000000000b08947 */ /* 0x000fea0003800000 */
[----:B------:R-:W-:-:S13]  /*a150*/  ISETP.NE.AND P0, PT, R0, 0x1d, PT ;  /* 0x0000001d0000780c */ /* 0x000fda0003f05270 */
[----:B------:R-:W-:Y:S05]  /*a160*/  @!P0 BRA `(.L_x_9919) ;  /* 0x0000000000948947 */ /* 0x000fea0003800000 */
[----:B------:R-:W-:-:S13]  /*a170*/  ISETP.NE.AND P0, PT, R0, 0x2c, PT ;  /* 0x0000002c0000780c */ /* 0x000fda0003f05270 */
[----:B------:R-:W-:Y:S05]  /*a180*/  @!P0 BRA `(.L_x_9920) ;  /* 0x0000000000488947 */ /* 0x000fea0003800000 */
.L_x_9890:
        /* <DEDUP_REMOVED lines=16> */
.L_x_9921:
[----:B------:R-:W-:Y:S01]  /*a290*/  IMAD.MOV.U32 R16, RZ, RZ, R2 ;  /* 0x000000ffff107224 */ /* 0x000fe200078e0002 */
[----:B------:R-:W-:Y:S06]  /*a2a0*/  BRA `(.L_x_9891) ;  /* 0x0000000000687947 */ /* 0x000fec0003800000 */
.L_x_9920:
        /* <DEDUP_REMOVED lines=17> */
.L_x_9919:
[----:B------:R-:W-:Y:S02]  /*a3c0*/  HADD2.F32 R4, -RZ, R3.H0_H0 ;  /* 0x20000003ff047230 */ /* 0x000fe40000004100 */
[----:B------:R-:W-:-:S04]  /*a3d0*/  IMAD.MOV.U32 R16, RZ, RZ, R2 ;  /* 0x000000ffff107224 */ /* 0x000fc800078e0002 */
[----:B------:R-:W0:Y:S02]  /*a3e0*/  F2I.U64.TRUNC R4, R4 ;  /* 0x0000000400047311 */ /* 0x000e24000020d800 */
[----:B0-----:R1:W-:Y:S01]  /*a3f0*/  STG.E.64 desc[UR36][R8.64], R4 ;  /* 0x0000000408007986 */ /* 0x0013e2000c101b24 */
[----:B------:R-:W-:Y:S05]  /*a400*/  BRA `(.L_x_9891) ;  /* 0x0000000000107947 */ /* 0x000fea0003800000 */
.L_x_9918:
[----:B------:R-:W-:Y:S02]  /*a410*/  HADD2.F32 R3, -RZ, R3.H0_H0 ;  /* 0x20000003ff037230 */ /* 0x000fe40000004100 */
[----:B------:R-:W-:-:S04]  /*a420*/  IMAD.MOV.U32 R16, RZ, RZ, R2 ;  /* 0x000000ffff107224 */ /* 0x000fc800078e0002 */
[----:B------:R-:W0:Y:S02]  /*a430*/  F2I.FTZ.U32.TRUNC.NTZ R3, R3 ;  /* 0x0000000300037305 */ /* 0x000e24000021f000 */
[----:B0-----:R0:W-:Y:S02]  /*a440*/  STG.E desc[UR36][R8.64], R3 ;  /* 0x0000000308007986 */ /* 0x0011e4000c101924 */
.L_x_9891:
[----:B------:R-:W-:-:S13]  /*a450*/  ISETP.GE.AND P0, PT, R16, R17, PT ;  /* 0x000000111000720c */ /* 0x000fda0003f06270 */
[----:B------:R-:W-:Y:S05]  /*a460*/  @P0 BREAK.RELIABLE B6 ;  /* 0x0000000000060942 */ /* 0x000fea0003800100 */
[----:B------:R-:W-:Y:S05]  /*a470*/  @P0 BRA `(.L_x_9922) ;  /* 0x0000001c00c00947 */ /* 0x000fea0003800000 */
[----:B------:R-:W5:Y:S01]  /*a480*/  LDCU UR4, c[0x0][0x3b4] ;  /* 0x00007680ff0477ac */ /* 0x000f620008000800 */
[----:B0-2-4-:R-:W0:Y:S01]  /*a490*/  LDC.64 R2, c[0x0][0x388] ;  /* 0x0000e200ff027b82 */ /* 0x015e220000000a00 */
[----:B------:R-:W-:Y:S01]  /*a4a0*/  IMAD R0, R19, 0x200, R16 ;  /* 0x0000020013007824 */ /* 0x000fe200078e0210 */
[----:B-1-3--:R-:W-:-:S03]  /*a4b0*/  PRMT R4, R18, 0x9910, RZ ;  /* 0x0000991012047816 */ /* 0x00afc600000000ff */
        /* <DEDUP_REMOVED lines=18> */
.L_x_9926:
[----:B------:R-:W-:-:S06]  /*a5e0*/  HADD2.F32 R5, -RZ, R24.H0_H0 ;  /* 0x20000018ff057230 */ /* 0x000fcc0000004100 */
[----:B------:R-:W0:Y:S02]  /*a5f0*/  F2I.S64.TRUNC R4, R5 ;  /* 0x0000000500047311 */ /* 0x000e24000020d900 */
[----:B0-----:R0:W-:Y:S01]  /*a600*/  STG.E.U8 desc[UR36][R2.64], R4 ;  /* 0x0000000402007986 */ /* 0x0011e2000c101124 */
[----:B------:R-:W-:Y:S05]  /*a610*/  BRA `(.L_x_9928) ;  /* 0x0000000c006c7947 */ /* 0x000fea0003800000 */
.L_x_9925:
        /* <DEDUP_REMOVED lines=10> */
.L_x_9930:
[----:B------:R-:W-:-:S04]  /*a6c0*/  HADD2.F32 R24, -RZ, R24.H0_H0 ;  /* 0x20000018ff187230 */ /* 0x000fc80000004100 */
[----:B------:R-:W0:Y:S02]  /*a6d0*/  F2I.FTZ.TRUNC.NTZ R5, R24 ;  /* 0x0000001800057305 */ /* 0x000e24000021f100 */
[----:B0-----:R0:W-:Y:S01]  /*a6e0*/  STG.E desc[UR36][R2.64], R5 ;  /* 0x0000000502007986 */ /* 0x0011e2000c101924 */
[----:B------:R-:W-:Y:S05]  /*a6f0*/  BRA `(.L_x_9928) ;  /* 0x0000000c00347947 */ /* 0x000fea0003800000 */
.L_x_9929:
[----:B------:R-:W-:-:S04]  /*a700*/  HADD2.F32 R24, -RZ, R24.H0_H0 ;  /* 0x20000018ff187230 */ /* 0x000fc80000004100 */
[----:B------:R-:W0:Y:S02]  /*a710*/  F2I.FTZ.TRUNC.NTZ R5, R24 ;  /* 0x0000001800057305 */ /* 0x000e24000021f100 */
[----:B0-----:R0:W-:Y:S01]  /*a720*/  STG.E.U16 desc[UR36][R2.64], R5 ;  /* 0x0000000502007986 */ /* 0x0011e2000c101524 */
[----:B------:R-:W-:Y:S05]  /*a730*/  BRA `(.L_x_9928) ;  /* 0x0000000c00247947 */ /* 0x000fea0003800000 */
.L_x_9924:
        /* <DEDUP_REMOVED lines=9> */
.L_x_9932:
[----:B------:R0:W-:Y:S01]  /*a7d0*/  STG.E.U16 desc[UR36][R2.64], R24 ;  /* 0x0000001802007986 */ /* 0x0001e2000c101524 */
[----:B------:R-:W-:Y:S05]  /*a7e0*/  BRA `(.L_x_9928) ;  /* 0x0000000800f87947 */ /* 0x000fea0003800000 */
.L_x_9931:
        /* <DEDUP_REMOVED lines=10> */
.L_x_9934:
[----:B------:R-:W-:-:S05]  /*a890*/  HADD2.F32 R0, -RZ, R24.H0_H0 ;  /* 0x20000018ff007230 */ /* 0x000fca0000004100 */
[----:B------:R-:W-:-:S04]  /*a8a0*/  F2FP.F16.F32.PACK_AB R0, RZ, R0 ;  /* 0x00000000ff00723e */ /* 0x000fc800000000ff */
[----:B------:R-:W-:-:S05]  /*a8b0*/  PRMT R0, R0, 0x5410, RZ ;  /* 0x0000541000007816 */ /* 0x000fca00000000ff */
[----:B------:R0:W-:Y:S01]  /*a8c0*/  STG.E desc[UR36][R2.64], R0 ;  /* 0x0000000002007986 */ /* 0x0001e2000c101924 */
[----:B------:R-:W-:Y:S05]  /*a8d0*/  BRA `(.L_x_9928) ;  /* 0x0000000800bc7947 */ /* 0x000fea0003800000 */
.L_x_9933:
[----:B------:R-:W-:-:S05]  /*a8e0*/  HADD2.F32 R4, -RZ, R24.H0_H0 ;  /* 0x20000018ff047230 */ /* 0x000fca0000004100 */
[----:B------:R-:W-:-:S06]  /*a8f0*/  FMUL.FTZ R4, R4, 1 ;  /* 0x3f80000004047820 */ /* 0x000fcc0000410000 */
[----:B------:R-:W0:Y:S02]  /*a900*/  F2F.F64.F32 R4, R4 ;  /* 0x0000000400047310 */ /* 0x000e240000201800 */
[----:B0-----:R0:W-:Y:S01]  /*a910*/  STG.E.64 desc[UR36][R2.64], R4 ;  /* 0x0000000402007986 */ /* 0x0011e2000c101b24 */
[----:B------:R-:W-:Y:S05]  /*a920*/  BRA `(.L_x_9928) ;  /* 0x0000000800a87947 */ /* 0x000fea0003800000 */
.L_x_9923:
        /* <DEDUP_REMOVED lines=14> */
.L_x_9938:
        /* <DEDUP_REMOVED lines=18> */
.L_x_9941:
[----:B------:R-:W-:-:S04]  /*ab30*/  SHF.R.U32.HI R5, RZ, 0x18, R5 ;  /* 0x00000018ff057819 */ /* 0x000fc80000011605 */
[----:B------:R-:W-:-:S07]  /*ab40*/  LOP3.LUT R0, R0, 0x80, R5, 0xf8, !PT ;  /* 0x0000008000007812 */ /* 0x000fce00078ef805 */
.L_x_9940:
[----:B------:R-:W-:Y:S05]  /*ab50*/  BSYNC.RECONVERGENT B0 ;  /* 0x0000000000007941 */ /* 0x000fea0003800200 */
.L_x_9939:
[----:B------:R0:W-:Y:S01]  /*ab60*/  STG.E.U8 desc[UR36][R2.64], R0 ;  /* 0x0000000002007986 */ /* 0x0001e2000c101124 */
[----:B------:R-:W-:Y:S05]  /*ab70*/  BRA `(.L_x_9928) ;  /* 0x0000000800147947 */ /* 0x000fea0003800000 */
.L_x_9937:
        /* <DEDUP_REMOVED lines=18> */
.L_x_9944:
[----:B------:R-:W-:-:S04]  /*aca0*/  SHF.R.U32.HI R5, RZ, 0x18, R5 ;  /* 0x00000018ff057819 */ /* 0x000fc80000011605 */
[----:B------:R-:W-:-:S07]  /*acb0*/  LOP3.LUT R0, R0, 0x80, R5, 0xf8, !PT ;  /* 0x0000008000007812 */ /* 0x000fce00078ef805 */
.L_x_9943:
[----:B------:R-:W-:Y:S05]  /*acc0*/  BSYNC.RECONVERGENT B0 ;  /* 0x0000000000007941 */ /* 0x000fea0003800200 */
.L_x_9942:
[----:B------:R0:W-:Y:S01]  /*acd0*/  STG.E.U8 desc[UR36][R2.64], R0 ;  /* 0x0000000002007986 */ /* 0x0001e2000c101124 */
[----:B------:R-:W-:Y:S05]  /*ace0*/  BRA `(.L_x_9928) ;  /* 0x0000000400b87947 */ /* 0x000fea0003800000 */
.L_x_9936:
        /* <DEDUP_REMOVED lines=22> */
.L_x_9946:
[----:B------:R-:W-:-:S06]  /*ae50*/  HADD2.F32 R4, -RZ, R24.H0_H0 ;  /* 0x20000018ff047230 */ /* 0x000fcc0000004100 */
[----:B------:R-:W0:Y:S02]  /*ae60*/  F2I.U64.TRUNC R4, R4 ;  /* 0x0000000400047311 */ /* 0x000e24000020d800 */
[----:B0-----:R0:W-:Y:S01]  /*ae70*/  STG.E.64 desc[UR36][R2.64], R4 ;  /* 0x0000000402007986 */ /* 0x0011e2000c101b24 */
[----:B------:R-:W-:Y:S05]  /*ae80*/  BRA `(.L_x_9928) ;  /* 0x0000000400507947 */ /* 0x000fea0003800000 */
.L_x_9945:
[----:B------:R-:W-:-:S04]  /*ae90*/  HADD2.F32 R24, -RZ, R24.H0_H0 ;  /* 0x20000018ff187230 */ /* 0x000fc80000004100 */
[----:B------:R-:W0:Y:S02]  /*aea0*/  F2I.FTZ.U32.TRUNC.NTZ R5, R24 ;  /* 0x0000001800057305 */ /* 0x000e24000021f000 */
[----:B0-----:R0:W-:Y:S01]  /*aeb0*/  STG.E desc[UR36][R2.64], R5 ;  /* 0x0000000502007986 */ /* 0x0011e2000c101924 */
[----:B------:R-:W-:Y:S05]  /*aec0*/  BRA `(.L_x_9928) ;  /* 0x0000000400407947 */ /* 0x000fea0003800000 */
.L_x_9935:
        /* <DEDUP_REMOVED lines=11> */
.L_x_9948:
[----:B------:R-:W-:Y:S01]  /*af80*/  HADD2.F32 R24, -RZ, R24.H0_H0 ;  /* 0x20000018ff187230 */ /* 0x000fe20000004100 */
[----:B------:R-:W-:-:S04]  /*af90*/  CS2R R6, SRZ ;  /* 0x0000000000067805 */ /* 0x000fc8000001ff00 */
[----:B------:R-:W-:-:S06]  /*afa0*/  FMUL.FTZ R4, R24, 1 ;  /* 0x3f80000018047820 */ /* 0x000fcc0000410000 */
[----:B------:R-:W0:Y:S02]  /*afb0*/  F2F.F64.F32 R4, R4 ;  /* 0x0000000400047310 */ /* 0x000e240000201800 */
[----:B0-----:R0:W-:Y:S01]  /*afc0*/  STG.E.128 desc[UR36][R2.64], R4 ;  /* 0x0000000402007986 */ /* 0x0011e2000c101d24 */
[----:B------:R-:W-:Y:S05]  /*afd0*/  BRA `(.L_x_9928) ;  /* 0x0000000000fc7947 */ /* 0x000fea0003800000 */
.L_x_9947:
[----:B------:R-:W-:-:S13]  /*afe0*/  ISETP.NE.AND P0, PT, R0, 0xf, PT ;  /* 0x0000000f0000780c */ /* 0x000fda0003f05270 */
[----:B------:R-:W-:Y:S05]  /*aff0*/  @!P0 BRA `(.L_x_9949) ;  /* 0x0000000000e88947 */ /* 0x000fea0003800000 */
[----:B------:R-:W-:-:S13]  /*b000*/  ISETP.NE.AND P0, PT, R0, 0x17, PT ;  /* 0x000000170000780c */ /* 0x000fda0003f05270 */
[----:B------:R-:W-:Y:S05]  /*b010*/  @!P0 BRA `(.L_x_9950) ;  /* 0x0000000000908947 */ /* 0x000fea0003800000 */
[----:B------:R-:W-:-:S13]  /*b020*/  ISETP.NE.AND P0, PT, R0, 0x18, PT ;  /* 0x000000180000780c */ /* 0x000fda0003f05270 */
[----:B------:R-:W-:Y:S05]  /*b030*/  @!P0 BRA `(.L_x_9951) ;  /* 0x0000000000448947 */ /* 0x000fea0003800000 */
.L_x_9927:
        /* <DEDUP_REMOVED lines=16> */
.L_x_9952:
[----:B------:R-:W-:Y:S05]  /*b140*/  BRA `(.L_x_9928) ;  /* 0x0000000000a07947 */ /* 0x000fea0003800000 */
.L_x_9951:
        /* <DEDUP_REMOVED lines=13> */
.L_x_9954:
[----:B------:R-:W-:Y:S05]  /*b220*/  BSYNC.RECONVERGENT B0 ;  /* 0x0000000000007941 */ /* 0x000fea0003800200 */
.L_x_9953:
[----:B------:R-:W-:-:S05]  /*b230*/  LOP3.LUT R5, R0, 0x80, R5, 0xf8, !PT ;  /* 0x0000008000057812 */ /* 0x000fca00078ef805 */
[----:B------:R3:W-:Y:S01]  /*b240*/  STG.E.U8 desc[UR36][R2.64], R5 ;  /* 0x0000000502007986 */ /* 0x0007e2000c101124 */
[----:B------:R-:W-:Y:S05]  /*b250*/  BRA `(.L_x_9928) ;  /* 0x00000000005c7947 */ /* 0x000fea0003800000 */
.L_x_9950:
        /* <DEDUP_REMOVED lines=12> */
.L_x_9956:
[----:B------:R-:W-:Y:S01]  /*b320*/  IMAD.MOV.U32 R0, RZ, RZ, 0x7f ;  /* 0x0000007fff007424 */ /* 0x000fe200078e00ff */
[----:B------:R-:W-:-:S04]  /*b330*/  ISETP.GT.U32.AND P0, PT, R4, 0x7f800000, PT ;  /* 0x7f8000000400780c */ /* 0x000fc80003f04070 */
[----:B------:R-:W-:-:S09]  /*b340*/  SEL R0, R0, 0x7c, P0 ;  /* 0x0000007c00007807 */ /* 0x000fd20000000000 */
.L_x_9957:
[----:B------:R-:W-:Y:S05]  /*b350*/  BSYNC.RECONVERGENT B0 ;  /* 0x0000000000007941 */ /* 0x000fea0003800200 */
.L_x_9955:
[----:B------:R-:W-:-:S04]  /*b360*/  SHF.R.U32.HI R5, RZ, 0x18, R5 ;  /* 0x00000018ff057819 */ /* 0x000fc80000011605 */
[----:B------:R-:W-:-:S05]  /*b370*/  LOP3.LUT R5, R0, 0x80, R5, 0xf8, !PT ;  /* 0x0000008000057812 */ /* 0x000fca00078ef805 */
[----:B------:R2:W-:Y:S01]  /*b380*/  STG.E.U8 desc[UR36][R2.64], R5 ;  /* 0x0000000502007986 */ /* 0x0005e2000c101124 */
[----:B------:R-:W-:Y:S05]  /*b390*/  BRA `(.L_x_9928) ;  /* 0x00000000000c7947 */ /* 0x000fea0003800000 */
.L_x_9949:
[----:B------:R-:W-:-:S05]  /*b3a0*/  HADD2.F32 R0, -RZ, R24.H0_H0 ;  /* 0x20000018ff007230 */ /* 0x000fca0000004100 */
[----:B------:R-:W-:-:S05]  /*b3b0*/  F2FP.BF16.F32.PACK_AB R0, RZ, R0 ;  /* 0x00000000ff00723e */ /* 0x000fca00000010ff */
[----:B------:R4:W-:Y:S02]  /*b3c0*/  STG.E.U16 desc[UR36][R2.64], R0 ;  /* 0x0000000002007986 */ /* 0x0009e4000c101524 */
.L_x_9928:
[----:B------:R-:W-:-:S07]  /*b3d0*/  VIADD R16, R16, 0x80 ;  /* 0x0000008010107836 */ /* 0x000fce0000000000 */
.L_x_9885:
[----:B------:R-:W-:-:S13]  /*b3e0*/  ISETP.GE.AND P0, PT, R16, R17, PT ;  /* 0x000000111000720c */ /* 0x000fda0003f06270 */
[----:B------:R-:W-:Y:S05]  /*b3f0*/  @P0 BREAK.RELIABLE B6 ;  /* 0x0000000000060942 */ /* 0x000fea0003800100 */
[----:B------:R-:W-:Y:S05]  /*b400*/  @P0 BRA `(.L_x_9922) ;  /* 0x0000000c00dc0947 */ /* 0x000fea0003800000 */
[----:B------:R-:W-:Y:S05]  /*b410*/  BSYNC.RELIABLE B6 ;  /* 0x0000000000067941 */ /* 0x000fea0003800100 */
.L_x_9884:
        /* <DEDUP_REMOVED lines=22> */
.L_x_9961:
[----:B------:R-:W-:-:S06]  /*b580*/  HADD2.F32 R5, -RZ, R22.H0_H0 ;  /* 0x20000016ff057230 */ /* 0x000fcc0000004100 */
[----:B------:R-:W0:Y:S02]  /*b590*/  F2I.S64.TRUNC R4, R5 ;  /* 0x0000000500047311 */ /* 0x000e24000020d900 */
[----:B0-----:R0:W-:Y:S01]  /*b5a0*/  STG.E.U8 desc[UR36][R2.64], R4 ;  /* 0x0000000402007986 */ /* 0x0011e2000c101124 */
[----:B------:R-:W-:Y:S05]  /*b5b0*/  BRA `(.L_x_9963) ;  /* 0x0000000c006c7947 */ /* 0x000fea0003800000 */
.L_x_9960:
        /* <DEDUP_REMOVED lines=10> */
.L_x_9965:
[----:B------:R-:W-:-:S04]  /*b660*/  HADD2.F32 R22, -RZ, R22.H0_H0 ;  /* 0x20000016ff167230 */ /* 0x000fc80000004100 */
[----:B------:R-:W0:Y:S02]  /*b670*/  F2I.FTZ.TRUNC.NTZ R5, R22 ;  /* 0x0000001600057305 */ /* 0x000e24000021f100 */
[----:B0-----:R0:W-:Y:S01]  /*b680*/  STG.E desc[UR36][R2.64], R5 ;  /* 0x0000000502007986 */ /* 0x0011e2000c101924 */
[----:B------:R-:W-:Y:S05]  /*b690*/  BRA `(.L_x_9963) ;  /* 0x0000000c00347947 */ /* 0x000fea0003800000 */
.L_x_9964:
[----:B------:R-:W-:-:S04]  /*b6a0*/  HADD2.F32 R22, -RZ, R22.H0_H0 ;  /* 0x20000016ff167230 */ /* 0x000fc80000004100 */
[----:B------:R-:W0:Y:S02]  /*b6b0*/  F2I.FTZ.TRUNC.NTZ R5, R22 ;  /* 0x0000001600057305 */ /* 0x000e24000021f100 */
[----:B0-----:R0:W-:Y:S01]  /*b6c0*/  STG.E.U16 desc[UR36][R2.64], R5 ;  /* 0x0000000502007986 */ /* 0x0011e2000c101524 */
[----:B------:R-:W-:Y:S05]  /*b6d0*/  BRA `(.L_x_9963) ;  /* 0x0000000c00247947 */ /* 0x000fea0003800000 */
.L_x_9959:
        /* <DEDUP_REMOVED lines=9> */
.L_x_9967:
[----:B------:R0:W-:Y:S01]  /*b770*/  STG.E.U16 desc[UR36][R2.64], R22 ;  /* 0x0000001602007986 */ /* 0x0001e2000c101524 */
[----:B------:R-:W-:Y:S05]  /*b780*/  BRA `(.L_x_9963) ;  /* 0x0000000800f87947 */ /* 0x000fea0003800000 */
.L_x_9966:
        /* <DEDUP_REMOVED lines=10> */
.L_x_9969:
[----:B------:R-:W-:-:S05]  /*b830*/  HADD2.F32 R0, -RZ, R22.H0_H0 ;  /* 0x20000016ff007230 */ /* 0x000fca0000004100 */
[----:B------:R-:W-:-:S04]  /*b840*/  F2FP.F16.F32.PACK_AB R0, RZ, R0 ;  /* 0x00000000ff00723e */ /* 0x000fc800000000ff */
[----:B------:R-:W-:-:S05]  /*b850*/  PRMT R0, R0, 0x5410, RZ ;  /* 0x0000541000007816 */ /* 0x000fca00000000ff */
[----:B------:R0:W-:Y:S01]  /*b860*/  STG.E desc[UR36][R2.64], R0 ;  /* 0x0000000002007986 */ /* 0x0001e2000c101924 */
[----:B------:R-:W-:Y:S05]  /*b870*/  BRA `(.L_x_9963) ;  /* 0x0000000800bc7947 */ /* 0x000fea0003800000 */
.L_x_9968:
[----:B------:R-:W-:-:S05]  /*b880*/  HADD2.F32 R4, -RZ, R22.H0_H0 ;  /* 0x20000016ff047230 */ /* 0x000fca0000004100 */
[----:B------:R-:W-:-:S06]  /*b890*/  FMUL.FTZ R4, R4, 1 ;  /* 0x3f80000004047820 */ /* 0x000fcc0000410000 */
[----:B------:R-:W0:Y:S02]  /*b8a0*/  F2F.F64.F32 R4, R4 ;  /* 0x0000000400047310 */ /* 0x000e240000201800 */
[----:B0-----:R0:W-:Y:S01]  /*b8b0*/  STG.E.64 desc[UR36][R2.64], R4 ;  /* 0x0000000402007986 */ /* 0x0011e2000c101b24 */
[----:B------:R-:W-:Y:S05]  /*b8c0*/  BRA `(.L_x_9963) ;  /* 0x0000000800a87947 */ /* 0x000fea0003800000 */
.L_x_9958:
        /* <DEDUP_REMOVED lines=14> */
.L_x_9973:
        /* <DEDUP_REMOVED lines=18> */
.L_x_9976:
[----:B------:R-:W-:-:S04]  /*bad0*/  SHF.R.U32.HI R5, RZ, 0x18, R5 ;  /* 0x00000018ff057819 */ /* 0x000fc80000011605 */
[----:B------:R-:W-:-:S07]  /*bae0*/  LOP3.LUT R0, R0, 0x80, R5, 0xf8, !PT ;  /* 0x0000008000007812 */ /* 0x000fce00078ef805 */
.L_x_9975:
[----:B------:R-:W-:Y:S05]  /*baf0*/  BSYNC.RECONVERGENT B0 ;  /* 0x0000000000007941 */ /* 0x000fea0003800200 */
.L_x_9974:
[----:B------:R0:W-:Y:S01]  /*bb00*/  STG.E.U8 desc[UR36][R2.64], R0 ;  /* 0x0000000002007986 */ /* 0x0001e2000c101124 */
[----:B------:R-:W-:Y:S05]  /*bb10*/  BRA `(.L_x_9963) ;  /* 0x0000000800147947 */ /* 0x000fea0003800000 */
.L_x_9972:
        /* <DEDUP_REMOVED lines=18> */
.L_x_9979:
[----:B------:R-:W-:-:S04]  /*bc40*/  SHF.R.U32.HI R5, RZ, 0x18, R5 ;  /* 0x00000018ff057819 */ /* 0x000fc80000011605 */
[----:B------:R-:W-:-:S07]  /*bc50*/  LOP3.LUT R0, R0, 0x80, R5, 0xf8, !PT ;  /* 0x0000008000007812 */ /* 0x000fce00078ef805 */
.L_x_9978:
[----:B------:R-:W-:Y:S05]  /*bc60*/  BSYNC.RECONVERGENT B0 ;  /* 0x0000000000007941 */ /* 0x000fea0003800200 */
.L_x_9977:
[----:B------:R0:W-:Y:S01]  /*bc70*/  STG.E.U8 desc[UR36][R2.64], R0 ;  /* 0x0000000002007986 */ /* 0x0001e2000c101124 */
[----:B------:R-:W-:Y:S05]  /*bc80*/  BRA `(.L_x_9963) ;  /* 0x0000000400b87947 */ /* 0x000fea0003800000 */
.L_x_9971:
        /* <DEDUP_REMOVED lines=22> */
.L_x_9981:
[----:B------:R-:W-:-:S06]  /*bdf0*/  HADD2.F32 R4, -RZ, R22.H0_H0 ;  /* 0x20000016ff047230 */ /* 0x000fcc0000004100 */
[----:B------:R-:W0:Y:S02]  /*be00*/  F2I.U64.TRUNC R4, R4 ;  /* 0x0000000400047311 */ /* 0x000e24000020d800 */
[----:B0-----:R0:W-:Y:S01]  /*be10*/  STG.E.64 desc[UR36][R2.64], R4 ;  /* 0x0000000402007986 */ /* 0x0011e2000c101b24 */
[----:B------:R-:W-:Y:S05]  /*be20*/  BRA `(.L_x_9963) ;  /* 0x0000000400507947 */ /* 0x000fea0003800000 */
.L_x_9980:
[----:B------:R-:W-:-:S04]  /*be30*/  HADD2.F32 R22, -RZ, R22.H0_H0 ;  /* 0x20000016ff167230 */ /* 0x000fc80000004100 */
[----:B------:R-:W0:Y:S02]  /*be40*/  F2I.FTZ.U32.TRUNC.NTZ R5, R22 ;  /* 0x0000001600057305 */ /* 0x000e24000021f000 */
[----:B0-----:R0:W-:Y:S01]  /*be50*/  STG.E desc[UR36][R2.64], R5 ;  /* 0x0000000502007986 */ /* 0x0011e2000c101924 */
[----:B------:R-:W-:Y:S05]  /*be60*/  BRA `(.L_x_9963) ;  /* 0x0000000400407947 */ /* 0x000fea0003800000 */
.L_x_9970:
        /* <DEDUP_REMOVED lines=11> */
.L_x_9983:
[----:B------:R-:W-:Y:S01]  /*bf20*/  HADD2.F32 R22, -RZ, R22.H0_H0 ;  /* 0x20000016ff167230 */ /* 0x000fe20000004100 */
[----:B------:R-:W-:-:S04]  /*bf30*/  CS2R R6, SRZ ;  /* 0x0000000000067805 */ /* 0x000fc8000001ff00 */
[----:B------:R-:W-:-:S06]  /*bf40*/  FMUL.FTZ R4, R22, 1 ;  /* 0x3f80000016047820 */ /* 0x000fcc0000410000 */
[----:B------:R-:W0:Y:S02]  /*bf50*/  F2F.F64.F32 R4, R4 ;  /* 0x0000000400047310 */ /* 0x000e240000201800 */
[----:B0-----:R1:W-:Y:S01]  /*bf60*/  STG.E.128 desc[UR36][R2.64], R4 ;  /* 0x0000000402007986 */ /* 0x0013e2000c101d24 */
[----:B------:R-:W-:Y:S05]  /*bf70*/  BRA `(.L_x_9963) ;  /* 0x0000000000fc7947 */ /* 0x000fea0003800000 */
.L_x_9982:
[----:B------:R-:W-:-:S13]  /*bf80*/  ISETP.NE.AND P0, PT, R0, 0xf, PT ;  /* 0x0000000f0000780c */ /* 0x000fda0003f05270 */
[----:B------:R-:W-:Y:S05]  /*bf90*/  @!P0 BRA `(.L_x_9984) ;  /* 0x0000000000e88947 */ /* 0x000fea0003800000 */
[----:B------:R-:W-:-:S13]  /*bfa0*/  ISETP.NE.AND P0, PT, R0, 0x17, PT ;  /* 0x000000170000780c */ /* 0x000fda0003f05270 */
[----:B------:R-:W-:Y:S05]  /*bfb0*/  @!P0 BRA `(.L_x_9985) ;  /* 0x0000000000908947 */ /* 0x000fea0003800000 */
[----:B------:R-:W-:-:S13]  /*bfc0*/  ISETP.NE.AND P0, PT, R0, 0x18, PT ;  /* 0x000000180000780c */ /* 0x000fda0003f05270 */
[----:B------:R-:W-:Y:S05]  /*bfd0*/  @!P0 BRA `(.L_x_9986) ;  /* 0x0000000000448947 */ /* 0x000fea0003800000 */
.L_x_9962:
        /* <DEDUP_REMOVED lines=16> */
.L_x_9987:
[----:B------:R-:W-:Y:S05]  /*c0e0*/  BRA `(.L_x_9963) ;  /* 0x0000000000a07947 */ /* 0x000fea0003800000 */
.L_x_9986:
        /* <DEDUP_REMOVED lines=13> */
.L_x_9989:
[----:B------:R-:W-:Y:S05]  /*c1c0*/  BSYNC.RECONVERGENT B0 ;  /* 0x0000000000007941 */ /* 0x000fea0003800200 */
.L_x_9988:
[----:B------:R-:W-:-:S05]  /*c1d0*/  LOP3.LUT R5, R0, 0x80, R5, 0xf8, !PT ;  /* 0x0000008000057812 */ /* 0x000fca00078ef805 */
[----:B------:R3:W-:Y:S01]  /*c1e0*/  STG.E.U8 desc[UR36][R2.64], R5 ;  /* 0x0000000502007986 */ /* 0x0007e2000c101124 */
[----:B------:R-:W-:Y:S05]  /*c1f0*/  BRA `(.L_x_9963) ;  /* 0x00000000005c7947 */ /* 0x000fea0003800000 */
.L_x_9985:
        /* <DEDUP_REMOVED lines=12> */
.L_x_9991:
[----:B------:R-:W-:Y:S01]  /*c2c0*/  IMAD.MOV.U32 R0, RZ, RZ, 0x7f ;  /* 0x0000007fff007424 */ /* 0x000fe200078e00ff */
[----:B------:R-:W-:-:S04]  /*c2d0*/  ISETP.GT.U32.AND P0, PT, R4, 0x7f800000, PT ;  /* 0x7f8000000400780c */ /* 0x000fc80003f04070 */
[----:B------:R-:W-:-:S09]  /*c2e0*/  SEL R0, R0, 0x7c, P0 ;  /* 0x0000007c00007807 */ /* 0x000fd20000000000 */
.L_x_9992:
[----:B------:R-:W-:Y:S05]  /*c2f0*/  BSYNC.RECONVERGENT B0 ;  /* 0x0000000000007941 */ /* 0x000fea0003800200 */
.L_x_9990:
[----:B------:R-:W-:-:S04]  /*c300*/  SHF.R.U32.HI R5, RZ, 0x18, R5 ;  /* 0x00000018ff057819 */ /* 0x000fc80000011605 */
[----:B------:R-:W-:-:S05]  /*c310*/  LOP3.LUT R5, R0, 0x80, R5, 0xf8, !PT ;  /* 0x0000008000057812 */ /* 0x000fca00078ef805 */
[----:B------:R2:W-:Y:S01]  /*c320*/  STG.E.U8 desc[UR36][R2.64], R5 ;  /* 0x0000000502007986 */ /* 0x0005e2000c101124 */
[----:B------:R-:W-:Y:S05]  /*c330*/  BRA `(.L_x_9963) ;  /* 0x00000000000c7947 */ /* 0x000fea0003800000 */
.L_x_9984:
[----:B------:R-:W-:-:S05]  /*c340*/  HADD2.F32 R0, -RZ, R22.H0_H0 ;  /* 0x20000016ff007230 */ /* 0x000fca0000004100 */
[----:B------:R-:W-:-:S05]  /*c350*/  F2FP.BF16.F32.PACK_AB R0, RZ, R0 ;  /* 0x00000000ff00723e */ /* 0x000fca00000010ff */
[----:B------:R4:W-:Y:S02]  /*c360*/  STG.E.U16 desc[UR36][R2.64], R0 ;  /* 0x0000000002007986 */ /* 0x0009e4000c101524 */
.L_x_9963:
[----:B------:R-:W-:-:S07]  /*c370*/  VIADD R16, R16, 0x80 ;  /* 0x0000008010107836 */ /* 0x000fce0000000000 */
.L_x_9922:
[----:B------:R-:W-:Y:S05]  /*c380*/  BSYNC.RECONVERGENT B7 ;  /* 0x0000000000077941 */ /* 0x000fea0003800200 */
.L_x_9883:
        /* <DEDUP_REMOVED lines=23> */
.L_x_9996:
[----:B------:R-:W-:-:S06]  /*c500*/  HADD2.F32 R5, -RZ, R23.H0_H0 ;  /* 0x20000017ff057230 */ /* 0x000fcc0000004100 */
[----:B------:R-:W0:Y:S02]  /*c510*/  F2I.S64.TRUNC R4, R5 ;  /* 0x0000000500047311 */ /* 0x000e24000020d900 */
[----:B0-----:R-:W-:Y:S01]  /*c520*/  STG.E.U8 desc[UR36][R2.64], R4 ;  /* 0x0000000402007986 */ /* 0x001fe2000c101124 */
[----:B------:R-:W-:Y:S05]  /*c530*/  EXIT ;  /* 0x000000000000794d */ /* 0x000fea0003800000 */
.L_x_9995:
        /* <DEDUP_REMOVED lines=10> */
.L_x_9999:
[----:B------:R-:W-:-:S06]  /*c5e0*/  HADD2.F32 R23, -RZ, R23.H0_H0 ;  /* 0x20000017ff177230 */ /* 0x000fcc0000004100 */
[----:B------:R-:W0:Y:S02]  /*c5f0*/  F2I.FTZ.TRUNC.NTZ R23, R23 ;  /* 0x0000001700177305 */ /* 0x000e24000021f100 */
[----:B0-----:R-:W-:Y:S01]  /*c600*/  STG.E desc[UR36][R2.64], R23 ;  /* 0x0000001702007986 */ /* 0x001fe2000c101924 */
[----:B------:R-:W-:Y:S05]  /*c610*/  EXIT ;  /* 0x000000000000794d */ /* 0x000fea0003800000 */
.L_x_9998:
[----:B------:R-:W-:-:S06]  /*c620*/  HADD2.F32 R23, -RZ, R23.H0_H0 ;  /* 0x20000017ff177230 */ /* 0x000fcc0000004100 */
[----:B------:R-:W0:Y:S02]  /*c630*/  F2I.FTZ.TRUNC.NTZ R23, R23 ;  /* 0x0000001700177305 */ /* 0x000e24000021f100 */
[----:B0-----:R-:W-:Y:S01]  /*c640*/  STG.E.U16 desc[UR36][R2.64], R23 ;  /* 0x0000001702007986 */ /* 0x001fe2000c101524 */
[----:B------:R-:W-:Y:S05]  /*c650*/  EXIT ;  /* 0x000000000000794d */ /* 0x000fea0003800000 */
.L_x_9994:
        /* <DEDUP_REMOVED lines=9> */
.L_x_10001:
[----:B------:R-:W-:Y:S01]  /*c6f0*/  STG.E.U16 desc[UR36][R2.64], R23 ;  /* 0x0000001702007986 */ /* 0x000fe2000c101524 */
[----:B------:R-:W-:Y:S05]  /*c700*/  EXIT ;  /* 0x000000000000794d */ /* 0x000fea0003800000 */
.L_x_10000:
        /* <DEDUP_REMOVED lines=10> */
.L_x_10003:
[----:B------:R-:W-:-:S05]  /*c7b0*/  HADD2.F32 R0, -RZ, R23.H0_H0 ;  /* 0x20000017ff007230 */ /* 0x000fca0000004100 */
[----:B------:R-:W-:-:S04]  /*c7c0*/  F2FP.F16.F32.PACK_AB R0, RZ, R0 ;  /* 0x00000000ff00723e */ /* 0x000fc800000000ff */
[----:B------:R-:W-:-:S05]  /*c7d0*/  PRMT R0, R0, 0x5410, RZ ;  /* 0x0000541000007816 */ /* 0x000fca00000000ff */
[----:B------:R-:W-:Y:S01]  /*c7e0*/  STG.E desc[UR36][R2.64], R0 ;  /* 0x0000000002007986 */ /* 0x000fe2000c101924 */
[----:B------:R-:W-:Y:S05]  /*c7f0*/  EXIT ;  /* 0x000000000000794d */ /* 0x000fea0003800000 */
.L_x_10002:
[----:B------:R-:W-:-:S05]  /*c800*/  HADD2.F32 R4, -RZ, R23.H0_H0 ;  /* 0x20000017ff047230 */ /* 0x000fca0000004100 */
[----:B------:R-:W-:-:S06]  /*c810*/  FMUL.FTZ R4, R4, 1 ;  /* 0x3f80000004047820 */ /* 0x000fcc0000410000 */
[----:B------:R-:W0:Y:S02]  /*c820*/  F2F.F64.F32 R4, R4 ;  /* 0x0000000400047310 */ /* 0x000e240000201800 */
[----:B0-----:R-:W-:Y:S01]  /*c830*/  STG.E.64 desc[UR36][R2.64], R4 ;  /* 0x0000000402007986 */ /* 0x001fe2000c101b24 */
[----:B------:R-:W-:Y:S05]  /*c840*/  EXIT ;  /* 0x000000000000794d */ /* 0x000fea0003800000 */
.L_x_9993:
        /* <DEDUP_REMOVED lines=14> */
.L_x_10007:
        /* <DEDUP_REMOVED lines=18> */
.L_x_10010:
[----:B------:R-:W-:-:S04]  /*ca50*/  SHF.R.U32.HI R5, RZ, 0x18, R5 ;  /* 0x00000018ff057819 */ /* 0x000fc80000011605 */
[----:B------:R-:W-:-:S07]  /*ca60*/  LOP3.LUT R0, R0, 0x80, R5, 0xf8, !PT ;  /* 0x0000008000007812 */ /* 0x000fce00078ef805 */
.L_x_10009:
[----:B------:R-:W-:Y:S05]  /*ca70*/  BSYNC.RECONVERGENT B0 ;  /* 0x0000000000007941 */ /* 0x000fea0003800200 */
.L_x_10008:
[----:B------:R-:W-:Y:S01]  /*ca80*/  STG.E.U8 desc[UR36][R2.64], R0 ;  /* 0x0000000002007986 */ /* 0x000fe2000c101124 */
[----:B------:R-:W-:Y:S05]  /*ca90*/  EXIT ;  /* 0x000000000000794d */ /* 0x000fea0003800000 */
.L_x_10006:
        /* <DEDUP_REMOVED lines=18> */
.L_x_10013:
[----:B------:R-:W-:-:S04]  /*cbc0*/  SHF.R.U32.HI R5, RZ, 0x18, R5 ;  /* 0x00000018ff057819 */ /* 0x000fc80000011605 */
[----:B------:R-:W-:-:S07]  /*cbd0*/  LOP3.LUT R0, R0, 0x80, R5, 0xf8, !PT ;  /* 0x0000008000007812 */ /* 0x000fce00078ef805 */
.L_x_10012:
[----:B------:R-:W-:Y:S05]  /*cbe0*/  BSYNC.RECONVERGENT B0 ;  /* 0x0000000000007941 */ /* 0x000fea0003800200 */
.L_x_10011:
[----:B------:R-:W-:Y:S01]  /*cbf0*/  STG.E.U8 desc[UR36][R2.64], R0 ;  /* 0x0000000002007986 */ /* 0x000fe2000c101124 */
[----:B------:R-:W-:Y:S05]  /*cc00*/  EXIT ;  /* 0x000000000000794d */ /* 0x000fea0003800000 */
.L_x_10005:
        /* <DEDUP_REMOVED lines=22> */
.L_x_10015:
[----:B------:R-:W-:-:S06]  /*cd70*/  HADD2.F32 R4, -RZ, R23.H0_H0 ;  /* 0x20000017ff047230 */ /* 0x000fcc0000004100 */
[----:B------:R-:W0:Y:S02]  /*cd80*/  F2I.U64.TRUNC R4, R4 ;  /* 0x0000000400047311 */ /* 0x000e24000020d800 */
[----:B0-----:R-:W-:Y:S01]  /*cd90*/  STG.E.64 desc[UR36][R2.64], R4 ;  /* 0x0000000402007986 */ /* 0x001fe2000c101b24 */
[----:B------:R-:W-:Y:S05]  /*cda0*/  EXIT ;  /* 0x000000000000794d */ /* 0x000fea0003800000 */
.L_x_10014:
[----:B------:R-:W-:-:S06]  /*cdb0*/  HADD2.F32 R23, -RZ, R23.H0_H0 ;  /* 0x20000017ff177230 */ /* 0x000fcc0000004100 */
[----:B------:R-:W0:Y:S02]  /*cdc0*/  F2I.FTZ.U32.TRUNC.NTZ R23, R23 ;  /* 0x0000001700177305 */ /* 0x000e24000021f000 */
[----:B0-----:R-:W-:Y:S01]  /*cdd0*/  STG.E desc[UR36][R2.64], R23 ;  /* 0x0000001702007986 */ /* 0x001fe2000c101924 */
[----:B------:R-:W-:Y:S05]  /*cde0*/  EXIT ;  /* 0x000000000000794d */ /* 0x000fea0003800000 */
.L_x_10004:
        /* <DEDUP_REMOVED lines=11> */
.L_x_10017:
[----:B------:R-:W-:Y:S01]  /*cea0*/  HADD2.F32 R23, -RZ, R23.H0_H0 ;  /* 0x20000017ff177230 */ /* 0x000fe20000004100 */
[----:B------:R-:W-:-:S04]  /*ceb0*/  CS2R R6, SRZ ;  /* 0x0000000000067805 */ /* 0x000fc8000001ff00 */
[----:B------:R-:W-:-:S06]  /*cec0*/  FMUL.FTZ R4, R23, 1 ;  /* 0x3f80000017047820 */ /* 0x000fcc0000410000 */
[----:B------:R-:W0:Y:S02]  /*ced0*/  F2F.F64.F32 R4, R4 ;  /* 0x0000000400047310 */ /* 0x000e240000201800 */
[----:B0-----:R-:W-:Y:S01]  /*cee0*/  STG.E.128 desc[UR36][R2.64], R4 ;  /* 0x0000000402007986 */ /* 0x001fe2000c101d24 */
[----:B------:R-:W-:Y:S05]  /*cef0*/  EXIT ;  /* 0x000000000000794d */ /* 0x000fea0003800000 */
.L_x_10016:
[----:B------:R-:W-:-:S13]  /*cf00*/  ISETP.NE.AND P0, PT, R0, 0xf, PT ;  /* 0x0000000f0000780c */ /* 0x000fda0003f05270 */
[----:B------:R-:W-:Y:S05]  /*cf10*/  @!P0 BRA `(.L_x_10018) ;  /* 0x0000000000e88947 */ /* 0x000fea0003800000 */
[----:B------:R-:W-:-:S13]  /*cf20*/  ISETP.NE.AND P0, PT, R0, 0x17, PT ;  /* 0x000000170000780c */ /* 0x000fda0003f05270 */
[----:B------:R-:W-:Y:S05]  /*cf30*/  @!P0 BRA `(.L_x_10019) ;  /* 0x0000000000908947 */ /* 0x000fea0003800000 */
[----:B------:R-:W-:-:S13]  /*cf40*/  ISETP.NE.AND P0, PT, R0, 0x18, PT ;  /* 0x000000180000780c */ /* 0x000fda0003f05270 */
[----:B------:R-:W-:Y:S05]  /*cf50*/  @!P0 BRA `(.L_x_10020) ;  /* 0x0000000000448947 */ /* 0x000fea0003800000 */
.L_x_9997:
        /* <DEDUP_REMOVED lines=16> */
.L_x_10021:
[----:B------:R-:W-:Y:S05]  /*d060*/  EXIT ;  /* 0x000000000000794d */ /* 0x000fea0003800000 */
.L_x_10020:
        /* <DEDUP_REMOVED lines=13> */
.L_x_10023:
[----:B------:R-:W-:Y:S05]  /*d140*/  BSYNC.RECONVERGENT B0 ;  /* 0x0000000000007941 */ /* 0x000fea0003800200 */
.L_x_10022:
[----:B------:R-:W-:-:S05]  /*d150*/  LOP3.LUT R5, R0, 0x80, R5, 0xf8, !PT ;  /* 0x0000008000057812 */ /* 0x000fca00078ef805 */
[----:B------:R-:W-:Y:S01]  /*d160*/  STG.E.U8 desc[UR36][R2.64], R5 ;  /* 0x0000000502007986 */ /* 0x000fe2000c101124 */
[----:B------:R-:W-:Y:S05]  /*d170*/  EXIT ;  /* 0x000000000000794d */ /* 0x000fea0003800000 */
.L_x_10019:
        /* <DEDUP_REMOVED lines=12> */
.L_x_10025:
[----:B------:R-:W-:Y:S01]  /*d240*/  IMAD.MOV.U32 R0, RZ, RZ, 0x7f ;  /* 0x0000007fff007424 */ /* 0x000fe200078e00ff */
[----:B------:R-:W-:-:S04]  /*d250*/  ISETP.GT.U32.AND P0, PT, R4, 0x7f800000, PT ;  /* 0x7f8000000400780c */ /* 0x000fc80003f04070 */
[----:B------:R-:W-:-:S09]  /*d260*/  SEL R0, R0, 0x7c, P0 ;  /* 0x0000007c00007807 */ /* 0x000fd20000000000 */
.L_x_10026:
[----:B------:R-:W-:Y:S05]  /*d270*/  BSYNC.RECONVERGENT B0 ;  /* 0x0000000000007941 */ /* 0x000fea0003800200 */
.L_x_10024:
[----:B------:R-:W-:-:S04]  /*d280*/  SHF.R.U32.HI R5, RZ, 0x18, R5 ;  /* 0x00000018ff057819 */ /* 0x000fc80000011605 */
[----:B------:R-:W-:-:S05]  /*d290*/  LOP3.LUT R5, R0, 0x80, R5, 0xf8, !PT ;  /* 0x0000008000057812 */ /* 0x000fca00078ef805 */
[----:B------:R-:W-:Y:S01]  /*d2a0*/  STG.E.U8 desc[UR36][R2.64], R5 ;  /* 0x0000000502007986 */ /* 0x000fe2000c101124 */
[----:B------:R-:W-:Y:S05]  /*d2b0*/  EXIT ;  /* 0x000000000000794d */ /* 0x000fea0003800000 */
.L_x_10018:
[----:B------:R-:W-:-:S05]  /*d2c0*/  HADD2.F32 R0, -RZ, R23.H0_H0 ;  /* 0x20000017ff007230 */ /* 0x000fca0000004100 */
[----:B------:R-:W-:-:S05]  /*d2d0*/  F2FP.BF16.F32.PACK_AB R0, RZ, R0 ;  /* 0x00000000ff00723e */ /* 0x000fca00000010ff */
[----:B------:R-:W-:Y:S01]  /*d2e0*/  STG.E.U16 desc[UR36][R2.64], R0 ;  /* 0x0000000002007986 */ /* 0x000fe2000c101524 */
[----:B------:R-:W-:Y:S05]  /*d2f0*/  EXIT ;  /* 0x000000000000794d */ /* 0x000fea0003800000 */
        .weak           $__internal_22_$__cuda_sm3x_div_rn_ftz_f32_slowpath
        .type           $__internal_22_$__cuda_sm3x_div_rn_ftz_f32_slowpath,@function
        .size           $__internal_22_$__cuda_sm3x_div_rn_ftz_f32_slowpath,(.L_x_17844 - $__internal_22_$__cuda_sm3x_div_rn_ftz_f32_slowpath)
$__internal_22_$__cuda_sm3x_div_rn_ftz_f32_slowpath:
        /* <DEDUP_REMOVED lines=32> */
.L_x_10029:
[----:B------:R-:W-:Y:S05]  /*d500*/  BSYNC.RELIABLE B3 ;  /* 0x0000000000037941 */ /* 0x000fea0003800100 */
.L_x_10028:
[----:B------:R-:W-:Y:S01]  /*d510*/  VIADD R5, R5, 0xffffff81 ;  /* 0xffffff8105057836 */ /* 0x000fe20000000000 */
[----:B------:R-:W-:Y:S01]  /*d520*/  BSSY.RECONVERGENT B3, `(.L_x_10034) ;  /* 0x000001b000037945 */ /* 0x000fe20003800200 */
[----:B------:R-:W-:Y:S02]  /*d530*/  VIADD R8, R8, 0xffffff81 ;  /* 0xffffff8108087836 */ /* 0x000fe40000000000 */
[----:B------:R-:W-:Y:S02]  /*d540*/  IMAD R13, R5, -0x800000, R12 ;  /* 0xff800000050d7824 */ /* 0x000fe400078e020c */
[C---:B------:R-:W-:Y:S02]  /*d550*/  IMAD R0, R8.reuse, -0x800000, R11 ;  /* 0xff80000008007824 */ /* 0x040fe400078e020b */
        /* <DEDUP_REMOVED lines=22> */
.L_x_10035:
[----:B------:R-:W-:-:S07]  /*d6c0*/  IMAD R0, R5, 0x800000, R0 ;  /* 0x0080000005007824 */ /* 0x000fce00078e0200 */
.L_x_10036:
[----:B------:R-:W-:Y:S05]  /*d6d0*/  BSYNC.RECONVERGENT B3 ;  /* 0x0000000000037941 */ /* 0x000fea0003800200 */
.L_x_10034:
[----:B------:R-:W-:Y:S05]  /*d6e0*/  BRA `(.L_x_10037) ;  /* 0x0000000000207947 */ /* 0x000fea0003800000 */
.L_x_10033:
[----:B------:R-:W-:-:S04]  /*d6f0*/  LOP3.LUT R0, R12, 0x80000000, R11, 0x48, !PT ;  /* 0x800000000c007812 */ /* 0x000fc800078e480b */
[----:B------:R-:W-:Y:S01]  /*d700*/  LOP3.LUT R0, R0, 0x7f800000, RZ, 0xfc, !PT ;  /* 0x7f80000000007812 */ /* 0x000fe200078efcff */
[----:B------:R-:W-:Y:S06]  /*d710*/  BRA `(.L_x_10037) ;  /* 0x0000000000147947 */ /* 0x000fec0003800000 */
.L_x_10032:
[----:B------:R-:W-:Y:S01]  /*d720*/  LOP3.LUT R0, R12, 0x80000000, R11, 0x48, !PT ;  /* 0x800000000c007812 */ /* 0x000fe200078e480b */
[----:B------:R-:W-:Y:S06]  /*d730*/  BRA `(.L_x_10037) ;  /* 0x00000000000c7947 */ /* 0x000fec0003800000 */
.L_x_10031:
[----:B------:R-:W0:Y:S01]  /*d740*/  MUFU.RSQ R0, -QNAN ;  /* 0xffc0000000007908 */ /* 0x000e220000001400 */
[----:B------:R-:W-:Y:S05]  /*d750*/  BRA `(.L_x_10037) ;  /* 0x0000000000047947 */ /* 0x000fea0003800000 */
.L_x_10030:
[----:B------:R-:W-:-:S07]  /*d760*/  FADD.FTZ R0, R11, R12 ;  /* 0x0000000c0b007221 */ /* 0x000fce0000010000 */
.L_x_10037:
[----:B------:R-:W-:Y:S05]  /*d770*/  BSYNC.RECONVERGENT B0 ;  /* 0x0000000000007941 */ /* 0x000fea0003800200 */
.L_x_10027:
[----:B------:R-:W-:-:S04]  /*d780*/  IMAD.MOV.U32 R7, RZ, RZ, 0x0 ;  /* 0x00000000ff077424 */ /* 0x000fc800078e00ff */
[----:B0-----:R-:W-:Y:S05]  /*d790*/  RET.REL.NODEC R6 `(_ZN2at6native27unrolled_elementwise_kernelINS0_13BinaryFunctorIN3c104HalfES4_S4_ZZZNS0_17atan2_kernel_cudaERNS_18TensorIteratorBaseEENKUlvE_clEvENKUlvE1_clEvEUlS4_S4_E_EESt5arrayIPcLm3EELi4E23TrivialOffsetCalculatorILi2EjESE_ILi1EjENS0_6memory12LoadWithCastILi2EEENSH_13StoreWithCastILi1EEEEEviT_T0_T2_T3_T4_T5_) ;  /* 0xffffff2806187950 */ /* 0x001fea0003c3ffff */
.L_x_10038:
        /* <DEDUP_REMOVED lines=14> */
.L_x_17844:


//--------------------- .text._ZN2at6native18elementwise_kernelILi128ELi4EZNS0_22gpu_kernel_impl_nocastINS0_13BinaryFunctorIN3c104HalfES5_S5_ZZZNS0_17atan2_kernel_cudaERNS_18TensorIteratorBaseEENKUlvE_clEvENKUlvE1_clEvEUlS5_S5_E_EEEEvS7_RKT_EUliE_EEviT1_ --------------------------
	.section	.text._ZN2at6native18elementwise_kernelILi128ELi4EZNS0_22gpu_kernel_impl_nocastINS0_13BinaryFunctorIN3c104HalfES5_S5_ZZZNS0_17atan2_kernel_cudaERNS_18TensorIteratorBaseEENKUlvE_clEvENKUlvE1_clEvEUlS5_S5_E_EEEEvS7_RKT_EUliE_EEviT1_,"ax",@progbits
	.align	128
        .global         _ZN2at6native18elementwise_kernelILi128ELi4EZNS0_22gpu_kernel_impl_nocastINS0_13BinaryFunctorIN3c104HalfES5_S5_ZZZNS0_17atan2_kernel_cudaERNS_18TensorIteratorBaseEENKUlvE_clEvENKUlvE1_clEvEUlS5_S5_E_EEEEvS7_RKT_EUliE_EEviT1_
        .type           _ZN2at6native18elementwise_kernelILi128ELi4EZNS0_22gpu_kernel_impl_nocastINS0_13BinaryFunctorIN3c104HalfES5_S5_ZZZNS0_17atan2_kernel_cudaERNS_18TensorIteratorBaseEENKUlvE_clEvENKUlvE1_clEvEUlS5_S5_E_EEEEvS7_RKT_EUliE_EEviT1_,@function
        .size           _ZN2at6native18elementwise_kernelILi128ELi4EZNS0_22gpu_kernel_impl_nocastINS0_13BinaryFunctorIN3c104HalfES5_S5_ZZZNS0_17atan2_kernel_cudaERNS_18TensorIteratorBaseEENKUlvE_clEvENKUlvE1_clEvEUlS5_S5_E_EEEEvS7_RKT_EUliE_EEviT1_,(.L_x_17845 - _ZN2at6native18elementwise_kernelILi128ELi4EZNS0_22gpu_kernel_impl_nocastINS0_13BinaryFunctorIN3c104HalfES5_S5_ZZZNS0_17atan2_kernel_cudaERNS_18TensorIteratorBaseEENKUlvE_clEvENKUlvE1_clEvEUlS5_S5_E_EEEEvS7_RKT_EUliE_EEviT1_)
        .other          _ZN2at6native18elementwise_kernelILi128ELi4EZNS0_22gpu_kernel_impl_nocastINS0_13BinaryFunctorIN3c104HalfES5_S5_ZZZNS0_17atan2_kernel_cudaERNS_18TensorIteratorBaseEENKUlvE_clEvENKUlvE1_clEvEUlS5_S5_E_EEEEvS7_RKT_EUliE_EEviT1_,@"STO_CUDA_ENTRY STV_DEFAULT"
_ZN2at6native18elementwise_kernelILi128ELi4EZNS0_22gpu_kernel_impl_nocastINS0_13BinaryFunctorIN3c104HalfES5_S5_ZZZNS0_17atan2_kernel_cudaERNS_18TensorIteratorBaseEENKUlvE_clEvENKUlvE1_clEvEUlS5_S5_E_EEEEvS7_RKT_EUliE_EEviT1_:
.text._ZN2at6native18elementwise_kernelILi128ELi4EZNS0_22gpu_kernel_impl_nocastINS0_13BinaryFunctorIN3c104HalfES5_S5_ZZZNS0_17atan2_kernel_cudaERNS_18TensorIteratorBaseEENKUlvE_clEvENKUlvE1_clEvEUlS5_S5_E_EEEEvS7_RKT_EUliE_EEviT1_:
        /* <DEDUP_REMOVED lines=17> */
[----:B--2---:R-:W-:-:S05]  /*0110*/  HADD2.F32 R13, -RZ, R2.H0_H0 ;  /* 0x20000002ff0d7230 */ /* 0x004fca0000004100 */
[----:B------:R-:W-:Y:S01]  /*0120*/  FADD.FTZ R0, |R13|, -RZ ;  /* 0x800000ff0d007221 */ /* 0x000fe20000010200 */
[----:B---3--:R-:W-:-:S05]  /*0130*/  HADD2.F32 R4, -RZ, R4.H0_H0 ;  /* 0x20000004ff047230 */ /* 0x008fca0000004100 */
        /* <DEDUP_REMOVED lines=13> */
[----:B------:R-:W-:Y:S05]  /*0210*/  CALL.REL.NOINC `($__internal_23_$__cuda_sm3x_div_rn_ftz_f32_slowpath) ;  /* 0x0000007000e87944 */ /* 0x000fea0003c00000 */
.L_x_10042:
        /* <DEDUP_REMOVED lines=29> */
[----:B------:R-:W-:-:S05]  /*03f0*/  F2FP.F16.F32.PACK_AB R13, RZ, R13 ;  /* 0x0000000dff0d723e */ /* 0x000fca00000000ff */
[----:B0-----:R0:W-:Y:S02]  /*0400*/  STG.E.U16 desc[UR6][R2.64], R13 ;  /* 0x0000000d02007986 */ /* 0x0011e4000c101506 */
.L_x_10041:
[----:B------:R-:W-:Y:S05]  /*0410*/  BSYNC.RECONVERGENT B1 ;  /* 0x0000000000017941 */ /* 0x000fea0003800200 */
.L_x_10040:
        /* <DEDUP_REMOVED lines=25> */
.L_x_10045:
        /* <DEDUP_REMOVED lines=31> */
.L_x_10044:
[----:B------:R-:W-:Y:S05]  /*07a0*/  BSYNC.RECONVERGENT B1 ;  /* 0x0000000000017941 */ /* 0x000fea0003800200 */
.L_x_10043:
        /* <DEDUP_REMOVED lines=25> */
.L_x_10048:
        /* <DEDUP_REMOVED lines=31> */
.L_x_10047:
[----:B------:R-:W-:Y:S05]  /*0b30*/  BSYNC.RECONVERGENT B1 ;  /* 0x0000000000017941 */ /* 0x000fea0003800200 */
.L_x_10046:
[----:B------:R-:W3:Y:S02]  /*0b40*/  LDCU UR4, c[0x0][0x380] ;  /* 0x00007000ff0477ac */ /* 0x000ee40008000800 */
[----:B---3--:R-:W-:-:S13]  /*0b50*/  ISETP.GE.AND P0, PT, R7, UR4, PT ;  /* 0x0000000407007c0c */ /* 0x008fda000bf06270 */
[----:B------:R-:W-:Y:S05]  /*0b60*/  @P0 EXIT ;  /* 0x000000000000094d */ /* 0x000fea0003800000 */
[----:B012---:R-:W0:Y:S08]  /*0b70*/  LDC.64 R2, c[0x0][0x5f0] ;  /* 0x00017c00ff027b82 */ /* 0x007e300000000a00 */
        /* <DEDUP_REMOVED lines=20> */
.L_x_10049:
        /* <DEDUP_REMOVED lines=29> */
[----:B0-----:R-:W-:Y:S01]  /*0e90*/  STG.E.U16 desc[UR6][R2.64], R7 ;  /* 0x0000000702007986 */ /* 0x001fe2000c101506 */
[----:B------:R-:W-:Y:S05]  /*0ea0*/  EXIT ;  /* 0x000000000000794d */ /* 0x000fea0003800000 */
.L_x_10039:
        /* <DEDUP_REMOVED lines=355> */
.L_x_10052:
        /* <DEDUP_REMOVED lines=10> */
[----:B------:R-:W-:Y:S01]  /*2580*/  IADD3.X R13, PT, PT, RZ, UR5, RZ, P1, !PT ;  /* 0x00000005ff0d7c10 */ /* 0x000fe20008ffe4ff */
[----:B--2---:R-:W-:-:S02]  /*2590*/  HADD2.F32 R14, -RZ, R2.H0_H0 ;  /* 0x20000002ff0e7230 */ /* 0x004fc40000004100 */
[----:B---3--:R-:W-:-:S03]  /*25a0*/  HADD2.F32 R15, -RZ, R8.H0_H0 ;  /* 0x20000008ff0f7230 */ /* 0x008fc60000004100 */
[C---:B------:R-:W-:Y:S02]  /*25b0*/  FADD.FTZ R0, |R14|.reuse, -RZ ;  /* 0x800000ff0e007221 */ /* 0x040fe40000010200 */
        /* <DEDUP_REMOVED lines=14> */
.L_x_10054:
[----:B------:R-:W-:Y:S05]  /*26a0*/  BSYNC.RECONVERGENT B2 ;  /* 0x0000000000027941 */ /* 0x000fea0003800200 */
.L_x_10053:
        /* <DEDUP_REMOVED lines=29> */
[----:B------:R0:W-:Y:S02]  /*2880*/  STG.E.U16 desc[UR6][R12.64], R14 ;  /* 0x0000000e0c007986 */ /* 0x0001e4000c101506 */
.L_x_10051:
[----:B------:R-:W-:Y:S05]  /*2890*/  BSYNC.RECONVERGENT B1 ;  /* 0x0000000000017941 */ /* 0x000fea0003800200 */
.L_x_10050:
        /* <DEDUP_REMOVED lines=352> */
.L_x_10057:
        /* <DEDUP_REMOVED lines=28> */
.L_x_10059:
[----:B------:R-:W-:Y:S05]  /*4060*/  BSYNC.RECONVERGENT B2 ;  /* 0x0000000000027941 */ /* 0x000fea0003800200 */
.L_x_10058:
        /* <DEDUP_REMOVED lines=28> */
[----:B------:R-:W-:-:S05]  /*4230*/  F2FP.F16.F32.PACK_AB R14, RZ, R14 ;  /* 0x0000000eff0e723e */ /* 0x000fca00000000ff */
[----:B------:R1:W-:Y:S02]  /*4240*/  STG.E.U16 desc[UR6][R12.64], R14 ;  /* 0x0000000e0c007986 */ /* 0x0003e4000c101506 */
.L_x_10056:
[----:B------:R-:W-:Y:S05]  /*4250*/  BSYNC.RECONVERGENT B1 ;  /* 0x0000000000017941 */ /* 0x000fea0003800200 */
.L_x_10055:
        /* <DEDUP_REMOVED lines=352> */
.L_x_10062:
        /* <DEDUP_REMOVED lines=28> */
.L_x_10064:
[----:B------:R-:W-:Y:S05]  /*5a20*/  BSYNC.RECONVERGENT B2 ;  /* 0x0000000000027941 */ /* 0x000fea0003800200 */
.L_x_10063:
        /* <DEDUP_REMOVED lines=30> */
.L_x_10061:
[----:B------:R-:W-:Y:S05]  /*5c10*/  BSYNC.RECONVERGENT B1 ;  /* 0x0000000000017941 */ /* 0x000fea0003800200 */
.L_x_10060:
        /* <DEDUP_REMOVED lines=351> */
.L_x_10065:
        /* <DEDUP_REMOVED lines=9> */
[----:B012---:R-:W-:Y:S02]  /*72a0*/  HADD2.F32 R13, -RZ, R2.H0_H0 ;  /* 0x20000002ff0d7230 */ /* 0x007fe40000004100 */
        /* <DEDUP_REMOVED lines=17> */
[----:B------:R-:W-:Y:S05]  /*73c0*/  CALL.REL.NOINC `($__internal_23_$__cuda_sm3x_div_rn_ftz_f32_slowpath) ;  /* 0x00000000007c7944 */ /* 0x000fea0003c00000 */
.L_x_10067:
[----:B------:R-:W-:Y:S05]  /*73d0*/  BSYNC.RECONVERGENT B1 ;  /* 0x0000000000017941 */ /* 0x000fea0003800200 */
.L_x_10066:
        /* <DEDUP_REMOVED lines=28> */
[----:B------:R-:W-:Y:S01]  /*75a0*/  STG.E.U16 desc[UR6][R6.64], R13 ;  /* 0x0000000d06007986 */ /* 0x000fe2000c101506 */
[----:B------:R-:W-:Y:S05]  /*75b0*/  EXIT ;  /* 0x000000000000794d */ /* 0x000fea0003800000 */
        .weak           $__internal_23_$__cuda_sm3x_div_rn_ftz_f32_slowpath
        .type           $__internal_23_$__cuda_sm3x_div_rn_ftz_f32_slowpath,@function
        .size           $__internal_23_$__cuda_sm3x_div_rn_ftz_f32_slowpath,(.L_x_17845 - $__internal_23_$__cuda_sm3x_div_rn_ftz_f32_slowpath)
$__internal_23_$__cuda_sm3x_div_rn_ftz_f32_slowpath:
        /* <DEDUP_REMOVED lines=32> */
.L_x_10070:
[----:B------:R-:W-:Y:S05]  /*77c0*/  BSYNC.RELIABLE B3 ;  /* 0x0000000000037941 */ /* 0x000fea0003800100 */
.L_x_10069:
        /* <DEDUP_REMOVED lines=27> */
.L_x_10076:
[----:B------:R-:W-:-:S07]  /*7980*/  LEA R0, R3, R0, 0x17 ;  /* 0x0000000003007211 */ /* 0x000fce00078eb8ff */
.L_x_10077:
[----:B------:R-:W-:Y:S05]  /*7990*/  BSYNC.RECONVERGENT B3 ;  /* 0x0000000000037941 */ /* 0x000fea0003800200 */
.L_x_10075:
[----:B------:R-:W-:Y:S05]  /*79a0*/  BRA `(.L_x_10078) ;  /* 0x0000000000207947 */ /* 0x000fea0003800000 */
.L_x_10074:
[----:B------:R-:W-:-:S04]  /*79b0*/  LOP3.LUT R11, R16, 0x80000000, R11, 0x48, !PT ;  /* 0x80000000100b7812 */ /* 0x000fc800078e480b */
[----:B------:R-:W-:Y:S01]  /*79c0*/  LOP3.LUT R0, R11, 0x7f800000, RZ, 0xfc, !PT ;  /* 0x7f8000000b007812 */ /* 0x000fe200078efcff */
[----:B------:R-:W-:Y:S06]  /*79d0*/  BRA `(.L_x_10078) ;  /* 0x0000000000147947 */ /* 0x000fec0003800000 */
.L_x_10073:
[----:B------:R-:W-:Y:S01]  /*79e0*/  LOP3.LUT R0, R16, 0x80000000, R11, 0x48, !PT ;  /* 0x8000000010007812 */ /* 0x000fe200078e480b */
[----:B------:R-:W-:Y:S06]  /*79f0*/  BRA `(.L_x_10078) ;  /* 0x00000000000c7947 */ /* 0x000fec0003800000 */
.L_x_10072:
[----:B------:R-:W0:Y:S01]  /*7a00*/  MUFU.RSQ R0, -QNAN ;  /* 0xffc0000000007908 */ /* 0x000e220000001400 */
[----:B------:R-:W-:Y:S05]  /*7a10*/  BRA `(.L_x_10078) ;  /* 0x0000000000047947 */ /* 0x000fea0003800000 */
.L_x_10071:
[----:B------:R-:W-:-:S07]  /*7a20*/  FADD.FTZ R0, R11, R16 ;  /* 0x000000100b007221 */ /* 0x000fce0000010000 */
.L_x_10078:
[----:B------:R-:W-:Y:S05]  /*7a30*/  BSYNC.RECONVERGENT B0 ;  /* 0x0000000000007941 */ /* 0x000fea0003800200 */
.L_x_10068:
[----:B------:R-:W-:-:S04]  /*7a40*/  HFMA2 R3, -RZ, RZ, 0, 0 ;  /* 0x00000000ff037431 */ /* 0x000fc800000001ff */
[----:B0-----:R-:W-:Y:S05]  /*7a50*/  RET.REL.NODEC R2 `(_ZN2at6native18elementwise_kernelILi128ELi4EZNS0_22gpu_kernel_impl_nocastINS0_13BinaryFunctorIN3c104HalfES5_S5_ZZZNS0_17atan2_kernel_cudaERNS_18TensorIteratorBaseEENKUlvE_clEvENKUlvE1_clEvEUlS5_S5_E_EEEEvS7_RKT_EUliE_EEviT1_) ;  /* 0xffffff8402687950 */ /* 0x001fea0003c3ffff */
.L_x_10079:
        /* <DEDUP_REMOVED lines=10> */
.L_x_17845:


//--------------------- .text._ZN2at6native27unrolled_elementwise_kernelINS0_13BinaryFunctorIN3c104HalfES4_S4_ZZZNS0_17atan2_kernel_cudaERNS_18TensorIteratorBaseEENKUlvE_clEvENKUlvE1_clEvEUlS4_S4_E_EESt5arrayIPcLm3EELi4E23TrivialOffsetCalculatorILi2EjESE_ILi1EjENS0_6memory15LoadWithoutCastENSH_16StoreWithoutCastEEEviT_T0_T2_T3_T4_T5_ --------------------------
	.section	.text._ZN2at6native27unrolled_elementwise_kernelINS0_13BinaryFunctorIN3c104HalfES4_S4_ZZZNS0_17atan2_kernel_cudaERNS_18TensorIteratorBaseEENKUlvE_clEvENKUlvE1_clEvEUlS4_S4_E_EESt5arrayIPcLm3EELi4E23TrivialOffsetCalculatorILi2EjESE_ILi1EjENS0_6memory15LoadWithoutCastENSH_16StoreWithoutCastEEEviT_T0_T2_T3_T4_T5_,"ax",@progbits
	.align	128
        .global         _ZN2at6native27unrolled_elementwise_kernelINS0_13BinaryFunctorIN3c104HalfES4_S4_ZZZNS0_17atan2_kernel_cudaERNS_18TensorIteratorBaseEENKUlvE_clEvENKUlvE1_clEvEUlS4_S4_E_EESt5arrayIPcLm3EELi4E23TrivialOffsetCalculatorILi2EjESE_ILi1EjENS0_6memory15LoadWithoutCastENSH_16StoreWithoutCastEEEviT_T0_T2_T3_T4_T5_
        .type           _ZN2at6native27unrolled_elementwise_kernelINS0_13BinaryFunctorIN3c104HalfES4_S4_ZZZNS0_17atan2_kernel_cudaERNS_18TensorIteratorBaseEENKUlvE_clEvENKUlvE1_clEvEUlS4_S4_E_EESt5arrayIPcLm3EELi4E23TrivialOffsetCalculatorILi2EjESE_ILi1EjENS0_6memory15LoadWithoutCastENSH_16StoreWithoutCastEEEviT_T0_T2_T3_T4_T5_,@function
        .size           _ZN2at6native27unrolled_elementwise_kernelINS0_13BinaryFunctorIN3c104HalfES4_S4_ZZZNS0_17atan2_kernel_cudaERNS_18TensorIteratorBaseEENKUlvE_clEvENKUlvE1_clEvEUlS4_S4_E_EESt5arrayIPcLm3EELi4E23TrivialOffsetCalculatorILi2EjESE_ILi1EjENS0_6memory15LoadWithoutCastENSH_16StoreWithoutCastEEEviT_T0_T2_T3_T4_T5_,(.L_x_17846 - _ZN2at6native27unrolled_elementwise_kernelINS0_13BinaryFunctorIN3c104HalfES4_S4_ZZZNS0_17atan2_kernel_cudaERNS_18TensorIteratorBaseEENKUlvE_clEvENKUlvE1_clEvEUlS4_S4_E_EESt5arrayIPcLm3EELi4E23TrivialOffsetCalculatorILi2EjESE_ILi1EjENS0_6memory15LoadWithoutCastENSH_16StoreWithoutCastEEEviT_T0_T2_T3_T4_T5_)
        .other          _ZN2at6native27unrolled_elementwise_kernelINS0_13BinaryFunctorIN3c104HalfES4_S4_ZZZNS0_17atan2_kernel_cudaERNS_18TensorIteratorBaseEENKUlvE_clEvENKUlvE1_clEvEUlS4_S4_E_EESt5arrayIPcLm3EELi4E23TrivialOffsetCalculatorILi2EjESE_ILi1EjENS0_6memory15LoadWithoutCastENSH_16StoreWithoutCastEEEviT_T0_T2_T3_T4_T5_,@"STO_CUDA_ENTRY STV_DEFAULT"
_ZN2at6native27unrolled_elementwise_kernelINS0_13BinaryFunctorIN3c104HalfES4_S4_ZZZNS0_17atan2_kernel_cudaERNS_18TensorIteratorBaseEENKUlvE_clEvENKUlvE1_clEvEUlS4_S4_E_EESt5arrayIPcLm3EELi4E23TrivialOffsetCalculatorILi2EjESE_ILi1EjENS0_6memory15LoadWithoutCastENSH_16StoreWithoutCastEEEviT_T0_T2_T3_T4_T5_:
.text._ZN2at6native27unrolled_elementwise_kernelINS0_13BinaryFunctorIN3c104HalfES4_S4_ZZZNS0_17atan2_kernel_cudaERNS_18TensorIteratorBaseEENKUlvE_clEvENKUlvE1_clEvEUlS4_S4_E_EESt5arrayIPcLm3EELi4E23TrivialOffsetCalculatorILi2EjESE_ILi1EjENS0_6memory15LoadWithoutCastENSH_16StoreWithoutCastEEEviT_T0_T2_T3_T4_T5_:
        /* <DEDUP_REMOVED lines=17> */
[----:B------:R-:W-:Y:S01]  /*0110*/  @!P0 VIADD R4, R6, 0x80 ;  /* 0x0000008006048836 */ /* 0x000fe20000000000 */
[----:B------:R-:W-:-:S04]  /*0120*/  @!P0 LEA R15, R9, R6, 0x9 ;  /* 0x00000006090f8211 */ /* 0x000fc800078e48ff */
[----:B------:R-:W-:Y:S01]  /*0130*/  ISETP.GE.AND P1, PT, R4, R7, PT ;  /* 0x000000070400720c */ /* 0x000fe20003f26270 */
[----:B------:R-:W0:Y:S01]  /*0140*/  LDC.64 R20, c[0x0][0x390] ;  /* 0x0000e400ff147b82 */ /* 0x000e220000000a00 */
[----:B---3--:R-:W-:-:S04]  /*0150*/  @!P0 IMAD.WIDE.U32 R2, R15, 0x2, R2 ;  /* 0x000000020f028825 */ /* 0x008fc800078e0002 */
[----:B----4-:R-:W-:Y:S01]  /*0160*/  @!P0 IMAD.WIDE.U32 R24, R15, 0x2, R24 ;  /* 0x000000020f188825 */ /* 0x010fe200078e0018 */
[----:B-1----:R1:W5:Y:S02]  /*0170*/  @!P0 LDG.E.U16 R0, desc[UR4][R2.64] ;  /* 0x0000000402008981 */ /* 0x002364000c1e1500 */
[----:B------:R-:W3:Y:S01]  /*0180*/  LDC.64 R22, c[0x0][0x398] ;  /* 0x0000e600ff167b82 */ /* 0x000ee20000000a00 */
[----:B------:R-:W-:Y:S01]  /*0190*/  PRMT R14, RZ, 0x7610, R14 ;  /* 0x00007610ff0e7816 */ /* 0x000fe2000000000e */
[----:B------:R4:W5:Y:S02]  /*01a0*/  @!P0 LDG.E.U16 R8, desc[UR4][R24.64] ;  /* 0x0000000418088981 */ /* 0x000964000c1e1500 */
[----:B------:R-:W-:Y:S01]  /*01b0*/  @!P1 LEA R13, R9, R4, 0x9 ;  /* 0x00000004090d9211 */ /* 0x000fe200078e48ff */
[----:B------:R-:W-:Y:S01]  /*01c0*/  @!P1 VIADD R4, R4, 0x80 ;  /* 0x0000008004049836 */ /* 0x000fe20000000000 */
[----:B-1----:R-:W-:-:S03]  /*01d0*/  PRMT R3, RZ, 0x7610, R3 ;  /* 0x00007610ff037816 */ /* 0x002fc60000000003 */
[C---:B--2---:R-:W-:Y:S01]  /*01e0*/  @!P1 IMAD.WIDE.U32 R26, R13.reuse, 0x2, R26 ;  /* 0x000000020d1a9825 */ /* 0x044fe200078e001a */
[C---:B------:R-:W-:Y:S02]  /*01f0*/  ISETP.GE.AND P3, PT, R4.reuse, R7, PT ;  /* 0x000000070400720c */ /* 0x040fe40003f66270 */
[----:B------:R-:W-:Y:S01]  /*0200*/  PRMT R2, RZ, 0x7610, R2 ;  /* 0x00007610ff027816 */ /* 0x000fe20000000002 */
[----:B0-----:R-:W-:Y:S01]  /*0210*/  @!P1 IMAD.WIDE.U32 R10, R13, 0x2, R10 ;  /* 0x000000020d0a9825 */ /* 0x001fe200078e000a */
[----:B------:R4:W5:Y:S04]  /*0220*/  @!P1 LDG.E.U16 R12, desc[UR4][R26.64] ;  /* 0x000000041a0c9981 */ /* 0x000968000c1e1500 */
[----:B------:R4:W5:Y:S05]  /*0230*/  @!P1 LDG.E.U16 R14, desc[UR4][R10.64] ;  /* 0x000000040a0e9981 */ /* 0x00096a000c1e1500 */
[----:B------:R-:W-:Y:S01]  /*0240*/  @!P3 LEA R5, R9, R4, 0x9 ;  /* 0x000000040905b211 */ /* 0x000fe200078e48ff */
[----:B------:R-:W-:-:S05]  /*0250*/  @!P3 VIADD R4, R4, 0x80 ;  /* 0x000000800404b836 */ /* 0x000fca0000000000 */
[----:B------:R-:W-:Y:S01]  /*0260*/  ISETP.GE.AND P2, PT, R4, R7, PT ;  /* 0x000000070400720c */ /* 0x000fe20003f46270 */
[----:B------:R-:W-:-:S04]  /*0270*/  @!P3 IMAD.WIDE.U32 R16, R5, 0x2, R16 ;  /* 0x000000020510b825 */ /* 0x000fc800078e0010 */
[----:B------:R-:W-:Y:S01]  /*0280*/  @!P3 IMAD.WIDE.U32 R18, R5, 0x2, R18 ;  /* 0x000000020512b825 */ /* 0x000fe200078e0012 */
[----:B------:R-:W-:-:S06]  /*0290*/  PRMT R5, RZ, 0x7610, R5 ;  /* 0x00007610ff057816 */ /* 0x000fcc0000000005 */
[----:B------:R4:W5:Y:S01]  /*02a0*/  @!P3 LDG.E.U16 R5, desc[UR4][R16.64] ;  /* 0x000000041005b981 */ /* 0x000962000c1e1500 */
[--C-:B------:R-:W-:Y:S01]  /*02b0*/  @!P2 IMAD R15, R9, 0x200, R4.reuse ;  /* 0x00000200090fa824 */ /* 0x100fe200078e0204 */
[----:B------:R-:W-:-:S03]  /*02c0*/  PRMT R4, RZ, 0x7610, R4 ;  /* 0x00007610ff047816 */ /* 0x000fc60000000004 */
[----:B------:R-:W-:-:S03]  /*02d0*/  @!P2 IMAD.WIDE.U32 R20, R15, 0x2, R20 ;  /* 0x000000020f14a825 */ /* 0x000fc600078e0014 */
[----:B------:R4:W5:Y:S01]  /*02e0*/  @!P3 LDG.E.U16 R4, desc[UR4][R18.64] ;  /* 0x000000041204b981 */ /* 0x000962000c1e1500 */
[----:B---3--:R-:W-:-:S03]  /*02f0*/  @!P2 IMAD.WIDE.U32 R22, R15, 0x2, R22 ;  /* 0x000000020f16a825 */ /* 0x008fc600078e0016 */
[----:B------:R4:W5:Y:S04]  /*0300*/  @!P2 LDG.E.U16 R3, desc[UR4][R20.64] ;  /* 0x000000041403a981 */ /* 0x000968000c1e1500 */
[----:B------:R4:W5:Y:S01]  /*0310*/  @!P2 LDG.E.U16 R2, desc[UR4][R22.64] ;  /* 0x000000041602a981 */ /* 0x000962000c1e1500 */
[----:B------:R-:W-:Y:S01]  /*0320*/  ISETP.GE.AND P0, PT, R6, R7, PT ;  /* 0x000000070600720c */ /* 0x000fe20003f06270 */
[----:B------:R-:W-:-:S12]  /*0330*/  BSSY.RECONVERGENT B1, `(.L_x_10080) ;  /* 0x0000032000017945 */ /* 0x000fd80003800200 */
[----:B----4-:R-:W-:Y:S05]  /*0340*/  @P0 BRA `(.L_x_10081) ;  /* 0x0000000000c00947 */ /* 0x010fea0003800000 */
        /* <DEDUP_REMOVED lines=17> */
[----:B------:R-:W-:Y:S05]  /*0460*/  CALL.REL.NOINC `($__internal_24_$__cuda_sm3x_div_rn_ftz_f32_slowpath) ;  /* 0x0000000c00887944 */ /* 0x000fea0003c00000 */
[----:B------:R-:W-:-:S07]  /*0470*/  MOV R8, R0 ;  /* 0x0000000000087202 */ /* 0x000fce0000000f00 */
.L_x_10083:
[----:B------:R-:W-:Y:S05]  /*0480*/  BSYNC.RECONVERGENT B2 ;  /* 0x0000000000027941 */ /* 0x000fea0003800200 */
.L_x_10082:
        /* <DEDUP_REMOVED lines=28> */
.L_x_10081:
[----:B------:R-:W-:Y:S05]  /*0650*/  BSYNC.RECONVERGENT B1 ;  /* 0x0000000000017941 */ /* 0x000fea0003800200 */
.L_x_10080:
[----:B------:R-:W-:Y:S01]  /*0660*/  IADD3 R16, PT, PT, R6, 0x80, RZ ;  /* 0x0000008006107810 */ /* 0x000fe20007ffe0ff */
[----:B------:R-:W-:Y:S03]  /*0670*/  BSSY.RECONVERGENT B1, `(.L_x_10084) ;  /* 0x0000034000017945 */ /* 0x000fe60003800200 */
        /* <DEDUP_REMOVED lines=20> */
[----:B------:R-:W-:Y:S05]  /*07c0*/  CALL.REL.NOINC `($__internal_24_$__cuda_sm3x_div_rn_ftz_f32_slowpath) ;  /* 0x0000000800b07944 */ /* 0x000fea0003c00000 */
[----:B------:R-:W-:-:S07]  /*07d0*/  MOV R8, R0 ;  /* 0x0000000000087202 */ /* 0x000fce0000000f00 */
.L_x_10087:
[----:B------:R-:W-:Y:S05]  /*07e0*/  BSYNC.RECONVERGENT B2 ;  /* 0x0000000000027941 */ /* 0x000fea0003800200 */
.L_x_10086:
        /* <DEDUP_REMOVED lines=28> */
.L_x_10085:
[----:B------:R-:W-:Y:S05]  /*09b0*/  BSYNC.RECONVERGENT B1 ;  /* 0x0000000000017941 */ /* 0x000fea0003800200 */
.L_x_10084:
[----:B-----5:R-:W-:Y:S01]  /*09c0*/  IADD3 R0, PT, PT, R6, 0x100, RZ ;  /* 0x0000010006007810 */ /* 0x020fe20007ffe0ff */
[----:B------:R-:W-:Y:S03]  /*09d0*/  BSSY.RECONVERGENT B1, `(.L_x_10088) ;  /* 0x0000034000017945 */ /* 0x000fe60003800200 */
[----:B------:R-:W-:-:S13]  /*09e0*/  ISETP.GE.AND P0, PT, R0, R7, PT ;  /* 0x000000070000720c */ /* 0x000fda0003f06270 */
[----:B------:R-:W-:Y:S05]  /*09f0*/  @P0 BRA `(.L_x_10089) ;  /* 0x0000000000c40947 */ /* 0x000fea0003800000 */
[----:B------:R-:W-:Y:S01]  /*0a00*/  HADD2.F32 R4, -RZ, R4.H0_H0 ;  /* 0x20000004ff047230 */ /* 0x000fe20000004100 */
        /* <DEDUP_REMOVED lines=19> */
.L_x_10091:
[----:B------:R-:W-:Y:S05]  /*0b40*/  BSYNC.RECONVERGENT B2 ;  /* 0x0000000000027941 */ /* 0x000fea0003800200 */
.L_x_10090:
        /* <DEDUP_REMOVED lines=28> */
.L_x_10089:
[----:B------:R-:W-:Y:S05]  /*0d10*/  BSYNC.RECONVERGENT B1 ;  /* 0x0000000000017941 */ /* 0x000fea0003800200 */
.L_x_10088:
[----:B------:R-:W-:Y:S01]  /*0d20*/  IADD3 R0, PT, PT, R6, 0x180, RZ ;  /* 0x0000018006007810 */ /* 0x000fe20007ffe0ff */
        /* <DEDUP_REMOVED lines=21> */
[----:B------:R-:W-:Y:S05]  /*0e80*/  CALL.REL.NOINC `($__internal_24_$__cuda_sm3x_div_rn_ftz_f32_slowpath) ;  /* 0x0000000400007944 */ /* 0x000fea0003c00000 */
[----:B------:R-:W-:-:S07]  /*0e90*/  IMAD.MOV.U32 R8, RZ, RZ, R0 ;  /* 0x000000ffff087224 */ /* 0x000fce00078e0000 */
.L_x_10095:
[----:B------:R-:W-:Y:S05]  /*0ea0*/  BSYNC.RECONVERGENT B2 ;  /* 0x0000000000027941 */ /* 0x000fea0003800200 */
.L_x_10094:
        /* <DEDUP_REMOVED lines=28> */
.L_x_10093:
[----:B------:R-:W-:Y:S05]  /*1070*/  BSYNC.RECONVERGENT B1 ;  /* 0x0000000000017941 */ /* 0x000fea0003800200 */
.L_x_10092:
[----:B------:R-:W-:Y:S01]  /*1080*/  ISETP.GE.AND P0, PT, R6, R7, PT ;  /* 0x000000070600720c */ /* 0x000fe20003f06270 */
[----:B------:R-:W-:Y:S04]  /*1090*/  BSSY.RECONVERGENT B0, `(.L_x_10096) ;  /* 0x0000017000007945 */ /* 0x000fe80003800200 */
[----:B------:R-:W-:Y:S08]  /*10a0*/  BSSY.RELIABLE B1, `(.L_x_10097) ;  /* 0x000000f000017945 */ /* 0x000ff00003800100 */
[----:B------:R-:W-:Y:S05]  /*10b0*/  @P0 BRA `(.L_x_10098) ;  /* 0x0000000000340947 */ /* 0x000fea0003800000 */
[----:B------:R-:W0:Y:S01]  /*10c0*/  LDC.64 R2, c[0x0][0x388] ;  /* 0x0000e200ff027b82 */ /* 0x000e220000000a00 */
[----:B------:R-:W-:Y:S02]  /*10d0*/  LEA R5, R9, R6, 0x9 ;  /* 0x0000000609057211 */ /* 0x000fe400078e48ff */
        /* <DEDUP_REMOVED lines=11> */
.L_x_10098:
[----:B------:R-:W-:Y:S05]  /*1190*/  BSYNC.RELIABLE B1 ;  /* 0x0000000000017941 */ /* 0x000fea0003800100 */
.L_x_10097:
[----:B------:R-:W-:-:S13]  /*11a0*/  ISETP.GE.AND P0, PT, R6, R7, PT ;  /* 0x000000070600720c */ /* 0x000fda0003f06270 */
[----:B0-----:R-:W0:Y:S01]  /*11b0*/  @!P0 LDC.64 R2, c[0x0][0x388] ;  /* 0x0000e200ff028b82 */ /* 0x001e220000000a00 */
[----:B------:R-:W-:Y:S01]  /*11c0*/  @!P0 LEA R5, R9, R6, 0x9 ;  /* 0x0000000609058211 */ /* 0x000fe200078e48ff */
[----:B------:R-:W-:-:S04]  /*11d0*/  @!P0 VIADD R6, R6, 0x80 ;  /* 0x0000008006068836 */ /* 0x000fc80000000000 */
[----:B0-----:R-:W-:-:S05]  /*11e0*/  @!P0 IMAD.WIDE.U32 R2, R5, 0x2, R2 ;  /* 0x0000000205028825 */ /* 0x001fca00078e0002 */
[----:B------:R1:W-:Y:S02]  /*11f0*/  @!P0 STG.E.U16 desc[UR4][R2.64], R4 ;  /* 0x0000000402008986 */ /* 0x0003e4000c101504 */
.L_x_10099:
[----:B------:R-:W-:Y:S05]  /*1200*/  BSYNC.RECONVERGENT B0 ;  /* 0x0000000000007941 */ /* 0x000fea0003800200 */
.L_x_10096:
        /* <DEDUP_REMOVED lines=8> */
        .weak           $__internal_24_$__cuda_sm3x_div_rn_ftz_f32_slowpath
        .type           $__internal_24_$__cuda_sm3x_div_rn_ftz_f32_slowpath,@function
        .size           $__internal_24_$__cuda_sm3x_div_rn_ftz_f32_slowpath,(.L_x_17846 - $__internal_24_$__cuda_sm3x_div_rn_ftz_f32_slowpath)
$__internal_24_$__cuda_sm3x_div_rn_ftz_f32_slowpath:
        /* <DEDUP_REMOVED lines=32> */
.L_x_10102:
[----:B------:R-:W-:Y:S05]  /*1490*/  BSYNC.RELIABLE B3 ;  /* 0x0000000000037941 */ /* 0x000fea0003800100 */
.L_x_10101:
[----:B------:R-:W-:Y:S01]  /*14a0*/  IADD3 R10, PT, PT, R10, -0x7f, RZ ;  /* 0xffffff810a0a7810 */ /* 0x000fe20007ffe0ff */
[----:B------:R-:W-:Y:S01]  /*14b0*/  BSSY.RECONVERGENT B3, `(.L_x_10107) ;  /* 0x000001b000037945 */ /* 0x000fe20003800200 */
[----:B------:R-:W-:-:S03]  /*14c0*/  IADD3 R13, PT, PT, R13, -0x7f, RZ ;  /* 0xffffff810d0d7810 */ /* 0x000fc60007ffe0ff */
        /* <DEDUP_REMOVED lines=24> */
.L_x_10108:
[----:B------:R-:W-:-:S07]  /*1650*/  IMAD R0, R13, 0x800000, R0 ;  /* 0x008000000d007824 */ /* 0x000fce00078e0200 */
.L_x_10109:
[----:B------:R-:W-:Y:S05]  /*1660*/  BSYNC.RECONVERGENT B3 ;  /* 0x0000000000037941 */ /* 0x000fea0003800200 */
.L_x_10107:
[----:B------:R-:W-:Y:S05]  /*1670*/  BRA `(.L_x_10110) ;  /* 0x0000000000207947 */ /* 0x000fea0003800000 */
.L_x_10106:
[----:B------:R-:W-:-:S04]  /*1680*/  LOP3.LUT R0, R18, 0x80000000, R0, 0x48, !PT ;  /* 0x8000000012007812 */ /* 0x000fc800078e4800 */
[----:B------:R-:W-:Y:S01]  /*1690*/  LOP3.LUT R0, R0, 0x7f800000, RZ, 0xfc, !PT ;  /* 0x7f80000000007812 */ /* 0x000fe200078efcff */
[----:B------:R-:W-:Y:S06]  /*16a0*/  BRA `(.L_x_10110) ;  /* 0x0000000000147947 */ /* 0x000fec0003800000 */
.L_x_10105:
[----:B------:R-:W-:Y:S01]  /*16b0*/  LOP3.LUT R0, R18, 0x80000000, R0, 0x48, !PT ;  /* 0x8000000012007812 */ /* 0x000fe200078e4800 */
[----:B------:R-:W-:Y:S06]  /*16c0*/  BRA `(.L_x_10110) ;  /* 0x00000000000c7947 */ /* 0x000fec0003800000 */
.L_x_10104:
[----:B------:R-:W0:Y:S01]  /*16d0*/  MUFU.RSQ R0, -QNAN ;  /* 0xffc0000000007908 */ /* 0x000e220000001400 */
[----:B------:R-:W-:Y:S05]  /*16e0*/  BRA `(.L_x_10110) ;  /* 0x0000000000047947 */ /* 0x000fea0003800000 */
.L_x_10103:
[----:B------:R-:W-:-:S07]  /*16f0*/  FADD.FTZ R0, R0, R18 ;  /* 0x0000001200007221 */ /* 0x000fce0000010000 */
.L_x_10110:
[----:B------:R-:W-:Y:S05]  /*1700*/  BSYNC.RECONVERGENT B0 ;  /* 0x0000000000007941 */ /* 0x000fea0003800200 */
.L_x_10100:
[----:B------:R-:W-:Y:S01]  /*1710*/  HFMA2 R11, -RZ, RZ, 0, 0 ;  /* 0x00000000ff0b7431 */ /* 0x000fe200000001ff */
[----:B------:R-:W-:-:S04]  /*1720*/  MOV R10, R8 ;  /* 0x00000008000a7202 */ /* 0x000fc80000000f00 */
[----:B0-----:R-:W-:Y:S05]  /*1730*/  RET.REL.NODEC R10 `(_ZN2at6native27unrolled_elementwise_kernelINS0_13BinaryFunctorIN3c104HalfES4_S4_ZZZNS0_17atan2_kernel_cudaERNS_18TensorIteratorBaseEENKUlvE_clEvENKUlvE1_clEvEUlS4_S4_E_EESt5arrayIPcLm3EELi4E23TrivialOffsetCalculatorILi2EjESE_ILi1EjENS0_6memory15LoadWithoutCastENSH_16StoreWithoutCastEEEviT_T0_T2_T3_T4_T5_) ;  /* 0xffffffe80a307950 */ /* 0x001fea0003c3ffff */
.L_x_10111:
        /* <DEDUP_REMOVED lines=12> */
.L_x_17846:


//--------------------- .text._ZN2at6native29vectorized_elementwise_kernelILi2ENS0_13BinaryFunctorIN3c104HalfES4_S4_ZZZNS0_17atan2_kernel_cudaERNS_18TensorIteratorBaseEENKUlvE_clEvENKUlvE1_clEvEUlS4_S4_E_EESt5arrayIPcLm3EEEEviT0_T1_ --------------------------
	.section	.text._ZN2at6native29vectorized_elementwise_kernelILi2ENS0_13BinaryFunctorIN3c104HalfES4_S4_ZZZNS0_17atan2_kernel_cudaERNS_18TensorIteratorBaseEENKUlvE_clEvENKUlvE1_clEvEUlS4_S4_E_EESt5arrayIPcLm3EEEEviT0_T1_,"ax",@progbits
	.align	128
        .global         _ZN2at6native29vectorized_elementwise_kernelILi2ENS0_13BinaryFunctorIN3c104HalfES4_S4_ZZZNS0_17atan2_kernel_cudaERNS_18TensorIteratorBaseEENKUlvE_clEvENKUlvE1_clEvEUlS4_S4_E_EESt5arrayIPcLm3EEEEviT0_T1_
        .type           _ZN2at6native29vectorized_elementwise_kernelILi2ENS0_13BinaryFunctorIN3c104HalfES4_S4_ZZZNS0_17atan2_kernel_cudaERNS_18TensorIteratorBaseEENKUlvE_clEvENKUlvE1_clEvEUlS4_S4_E_EESt5arrayIPcLm3EEEEviT0_T1_,@function
        .size           _ZN2at6native29vectorized_elementwise_kernelILi2ENS0_13BinaryFunctorIN3c104HalfES4_S4_ZZZNS0_17atan2_kernel_cudaERNS_18TensorIteratorBaseEENKUlvE_clEvENKUlvE1_clEvEUlS4_S4_E_EESt5arrayIPcLm3EEEEviT0_T1_,(.L_x_17847 - _ZN2at6native29vectorized_elementwise_kernelILi2ENS0_13BinaryFunctorIN3c104HalfES4_S4_ZZZNS0_17atan2_kernel_cudaERNS_18TensorIteratorBaseEENKUlvE_clEvENKUlvE1_clEvEUlS4_S4_E_EESt5arrayIPcLm3EEEEviT0_T1_)
        .other          _ZN2at6native29vectorized_elementwise_kernelILi2ENS0_13BinaryFunctorIN3c104HalfES4_S4_ZZZNS0_17atan2_kernel_cudaERNS_18TensorIteratorBaseEENKUlvE_clEvENKUlvE1_clEvEUlS4_S4_E_EESt5arrayIPcLm3EEEEviT0_T1_,@"STO_CUDA_ENTRY STV_DEFAULT"
_ZN2at6native29vectorized_elementwise_kernelILi2ENS0_13BinaryFunctorIN3c104HalfES4_S4_ZZZNS0_17atan2_kernel_cudaERNS_18TensorIteratorBaseEENKUlvE_clEvENKUlvE1_clEvEUlS4_S4_E_EESt5arrayIPcLm3EEEEviT0_T1_:
.text._ZN2at6native29vectorized_elementwise_kernelILi2ENS0_13BinaryFunctorIN3c104HalfES4_S4_ZZZNS0_17atan2_kernel_cudaERNS_18TensorIteratorBaseEENKUlvE_clEvENKUlvE1_clEvEUlS4_S4_E_EESt5arrayIPcLm3EEEEviT0_T1_:
        /* <DEDUP_REMOVED lines=21> */
[----:B------:R-:W-:Y:S02]  /*0150*/  @!P2 IADD3 R4, PT, PT, R14, 0x80, RZ ;  /* 0x000000800e04a810 */ /* 0x000fe40007ffe0ff */
[----:B------:R-:W-:Y:S02]  /*0160*/  @!P2 IADD3 R7, PT, PT, R17, R14, RZ ;  /* 0x0000000e1107a210 */ /* 0x000fe40007ffe0ff */
[----:B------:R-:W-:-:S03]  /*0170*/  ISETP.GE.U32.AND P3, PT, R4, R15, PT ;  /* 0x0000000f0400720c */ /* 0x000fc60003f66070 */
[----:B------:R-:W0:Y:S01]  /*0180*/  LDC.64 R8, c[0x0][0x390] ;  /* 0x0000e400ff087b82 */ /* 0x000e220000000a00 */
[----:B-1----:R-:W-:-:S04]  /*0190*/  @!P2 IMAD.WIDE.U32 R2, R7, 0x2, R2 ;  /* 0x000000020702a825 */ /* 0x002fc800078e0002 */
[----:B--2---:R-:W-:-:S03]  /*01a0*/  @!P2 IMAD.WIDE.U32 R10, R7, 0x2, R10 ;  /* 0x00000002070aa825 */ /* 0x004fc600078e000a */
[----:B------:R-:W1:Y:S01]  /*01b0*/  LDC.64 R36, c[0x0][0x398] ;  /* 0x0000e600ff247b82 */ /* 0x000e620000000a00 */
[----:B------:R-:W-:Y:S01]  /*01c0*/  PRMT R12, RZ, 0x7610, R12 ;  /* 0x00007610ff0c7816 */ /* 0x000fe2000000000c */
[----:B------:R2:W5:Y:S01]  /*01d0*/  @!P2 LDG.E.U16 R0, desc[UR4][R2.64] ;  /* 0x000000040200a981 */ /* 0x000562000c1e1500 */
[----:B------:R-:W-:Y:S02]  /*01e0*/  @!P3 IADD3 R21, PT, PT, R17, R4, RZ ;  /* 0x000000041115b210 */ /* 0x000fe40007ffe0ff */
[----:B------:R-:W-:Y:S01]  /*01f0*/  @!P3 IADD3 R4, PT, PT, R4, 0x80, RZ ;  /* 0x000000800404b810 */ /* 0x000fe20007ffe0ff */
[----:B------:R-:W5:Y:S02]  /*0200*/  @!P2 LDG.E.U16 R16, desc[UR4][R10.64] ;  /* 0x000000040a10a981 */ /* 0x000f64000c1e1500 */
[----:B------:R-:W1:Y:S01]  /*0210*/  LDC.64 R34, c[0x0][0x390] ;  /* 0x0000e400ff227b82 */ /* 0x000e620000000a00 */
[----:B---3--:R-:W-:Y:S01]  /*0220*/  @!P3 IMAD.WIDE.U32 R26, R21, 0x2, R26 ;  /* 0x00000002151ab825 */ /* 0x008fe200078e001a */
[----:B------:R-:W-:-:S03]  /*0230*/  ISETP.GE.U32.AND P4, PT, R4, R15, PT ;  /* 0x0000000f0400720c */ /* 0x000fc60003f86070 */
[----:B----4-:R-:W-:Y:S01]  /*0240*/  @!P3 IMAD.WIDE.U32 R28, R21, 0x2, R28 ;  /* 0x00000002151cb825 */ /* 0x010fe200078e001c */
[----:B------:R3:W5:Y:S02]  /*0250*/  @!P3 LDG.E.U16 R20, desc[UR4][R26.64] ;  /* 0x000000041a14b981 */ /* 0x000764000c1e1500 */
[----:B--2---:R-:W2:Y:S02]  /*0260*/  LDC.64 R2, c[0x0][0x398] ;  /* 0x0000e600ff027b82 */ /* 0x004ea40000000a00 */
[----:B------:R4:W5:Y:S05]  /*0270*/  @!P3 LDG.E.U16 R22, desc[UR4][R28.64] ;  /* 0x000000041c16b981 */ /* 0x00096a000c1e1500 */
[----:B------:R-:W-:Y:S01]  /*0280*/  @!P4 IADD3 R13, PT, PT, R17, R4, RZ ;  /* 0x00000004110dc210 */ /* 0x000fe20007ffe0ff */
[----:B------:R-:W2:Y:S01]  /*0290*/  LDC.64 R32, c[0x0][0x390] ;  /* 0x0000e400ff207b82 */ /* 0x000ea20000000a00 */
[----:B------:R-:W-:-:S04]  /*02a0*/  @!P4 IADD3 R4, PT, PT, R4, 0x80, RZ ;  /* 0x000000800404c810 */ /* 0x000fc80007ffe0ff */
[----:B------:R-:W-:-:S03]  /*02b0*/  ISETP.GE.U32.AND P5, PT, R4, R15, PT ;  /* 0x0000000f0400720c */ /* 0x000fc60003fa6070 */
[----:B---3--:R-:W3:Y:S08]  /*02c0*/  LDC.64 R26, c[0x0][0x398] ;  /* 0x0000e600ff1a7b82 */ /* 0x008ef00000000a00 */
[----:B------:R-:W3:Y:S02]  /*02d0*/  LDC.64 R30, c[0x0][0x390] ;  /* 0x0000e400ff1e7b82 */ /* 0x000ee40000000a00 */
[----:B------:R-:W-:-:S02]  /*02e0*/  @!P5 IADD3 R5, PT, PT, R17, R4, RZ ;  /* 0x000000041105d210 */ /* 0x000fc40007ffe0ff */
[----:B------:R-:W-:-:S04]  /*02f0*/  @!P5 IADD3 R4, PT, PT, R4, 0x80, RZ ;  /* 0x000000800404d810 */ /* 0x000fc80007ffe0ff */
[----:B------:R-:W-:Y:S01]  /*0300*/  ISETP.GE.U32.AND P0, PT, R4, R15, PT ;  /* 0x0000000f0400720c */ /* 0x000fe20003f06070 */
[----:B----4-:R-:W4:-:S12]  /*0310*/  LDC.64 R28, c[0x0][0x398] ;  /* 0x0000e600ff1c7b82 */ /* 0x010f180000000a00 */
[----:B------:R-:W-:Y:S02]  /*0320*/  @!P0 IADD3 R7, PT, PT, R17, R4, RZ ;  /* 0x0000000411078210 */ /* 0x000fe40007ffe0ff */
[----:B------:R-:W-:-:S04]  /*0330*/  @!P0 IADD3 R4, PT, PT, R4, 0x80, RZ ;  /* 0x0000008004048810 */ /* 0x000fc80007ffe0ff */
[----:B------:R-:W-:Y:S01]  /*0340*/  ISETP.GE.U32.AND P1, PT, R4, R15, PT ;  /* 0x0000000f0400720c */ /* 0x000fe20003f26070 */
[----:B0-----:R-:W-:-:S04]  /*0350*/  @!P4 IMAD.WIDE.U32 R24, R13, 0x2, R24 ;  /* 0x000000020d18c825 */ /* 0x001fc800078e0018 */
[----:B------:R-:W-:-:S08]  /*0360*/  @!P4 IMAD.WIDE.U32 R18, R13, 0x2, R18 ;  /* 0x000000020d12c825 */ /* 0x000fd000078e0012 */
[----:B------:R-:W-:Y:S01]  /*0370*/  @!P1 IMAD.IADD R21, R17, 0x1, R4 ;  /* 0x0000000111159824 */ /* 0x000fe200078e0204 */
[----:B------:R-:W-:Y:S01]  /*0380*/  @!P1 IADD3 R4, PT, PT, R4, 0x80, RZ ;  /* 0x0000008004049810 */ /* 0x000fe20007ffe0ff */
[----:B------:R0:W5:Y:S03]  /*0390*/  @!P4 LDG.E.U16 R12, desc[UR4][R18.64] ;  /* 0x00000004120cc981 */ /* 0x000166000c1e1500 */
[----:B------:R-:W-:Y:S02]  /*03a0*/  ISETP.GE.U32.AND P3, PT, R4, R15, PT ;  /* 0x0000000f0400720c */ /* 0x000fe40003f66070 */
[----:B------:R-:W-:Y:S01]  /*03b0*/  PRMT R13, RZ, 0x7610, R13 ;  /* 0x00007610ff0d7816 */ /* 0x000fe2000000000d */
[C---:B------:R-:W-:Y:S01]  /*03c0*/  @!P5 IMAD.WIDE.U32 R8, R5.reuse, 0x2, R8 ;  /* 0x000000020508d825 */ /* 0x040fe200078e0008 */
[----:B0-----:R-:W0:Y:S04]  /*03d0*/  LDC.64 R18, c[0x0][0x398] ;  /* 0x0000e600ff127b82 */ /* 0x001e280000000a00 */
[----:B------:R2:W5:Y:S01]  /*03e0*/  @!P4 LDG.E.U16 R13, desc[UR4][R24.64] ;  /* 0x00000004180dc981 */ /* 0x000562000c1e1500 */
[----:B-1----:R-:W-:-:S04]  /*03f0*/  @!P5 IMAD.WIDE.U32 R36, R5, 0x2, R36 ;  /* 0x000000020524d825 */ /* 0x002fc800078e0024 */
[----:B------:R-:W-:Y:S01]  /*0400*/  @!P3 IADD3 R5, PT, PT, R17, R4, RZ ;  /* 0x000000041105b210 */ /* 0x000fe20007ffe0ff */
[----:B--2---:R-:W1:Y:S01]  /*0410*/  LDC.64 R24, c[0x0][0x390] ;  /* 0x0000e400ff187b82 */ /* 0x004e620000000a00 */
[----:B------:R-:W-:-:S04]  /*0420*/  @!P3 IADD3 R4, PT, PT, R4, 0x80, RZ ;  /* 0x000000800404b810 */ /* 0x000fc80007ffe0ff */
[----:B------:R-:W-:Y:S02]  /*0430*/  ISETP.GE.U32.AND P2, PT, R4, R15, PT ;  /* 0x0000000f0400720c */ /* 0x000fe40003f46070 */
[----:B------:R-:W-:Y:S01]  /*0440*/  PRMT R11, RZ, 0x7610, R11 ;  /* 0x00007610ff0b7816 */ /* 0x000fe2000000000b */
[----:B------:R-:W-:-:S05]  /*0450*/  @!P0 IMAD.WIDE.U32 R2, R7, 0x2, R2 ;  /* 0x0000000207028825 */ /* 0x000fca00078e0002 */
[----:B------:R2:W5:Y:S01]  /*0460*/  @!P5 LDG.E.U16 R11, desc[UR4][R8.64] ;  /* 0x00000004080bd981 */ /* 0x000562000c1e1500 */
[----:B------:R-:W-:-:S04]  /*0470*/  @!P0 IMAD.WIDE.U32 R34, R7, 0x2, R34 ;  /* 0x0000000207228825 */ /* 0x000fc800078e0022 */
[----:B------:R-:W-:Y:S02]  /*0480*/  @!P2 IADD3 R23, PT, PT, R17, R4, RZ ;  /* 0x000000041117a210 */ /* 0x000fe40007ffe0ff */
[----:B--2---:R-:W-:Y:S01]  /*0490*/  PRMT R8, RZ, 0x7610, R8 ;  /* 0x00007610ff087816 */ /* 0x004fe20000000008 */
[C---:B-1----:R-:W-:Y:S01]  /*04a0*/  @!P3 IMAD.WIDE.U32 R24, R5.reuse, 0x2, R24 ;  /* 0x000000020518b825 */ /* 0x042fe200078e0018 */
[----:B------:R-:W-:Y:S02]  /*04b0*/  PRMT R10, RZ, 0x7610, R10 ;  /* 0x00007610ff0a7816 */ /* 0x000fe4000000000a */
[----:B------:R-:W-:Y:S01]  /*04c0*/  PRMT R7, RZ, 0x7610, R7 ;  /* 0x00007610ff077816 */ /* 0x000fe20000000007 */
[----:B0-----:R-:W-:Y:S01]  /*04d0*/  @!P3 IMAD.WIDE.U32 R18, R5, 0x2, R18 ;  /* 0x000000020512b825 */ /* 0x001fe200078e0012 */
        /* <DEDUP_REMOVED lines=39> */
[----:B------:R-:W-:Y:S05]  /*0750*/  CALL.REL.NOINC `($__internal_25_$__cuda_sm3x_div_rn_ftz_f32_slowpath) ;  /* 0x0000003400a07944 */ /* 0x000fea0003c00000 */
[----:B------:R-:W-:-:S07]  /*0760*/  MOV R16, R0 ;  /* 0x0000000000107202 */ /* 0x000fce0000000f00 */
.L_x_10116:
[----:B------:R-:W-:Y:S05]  /*0770*/  BSYNC.RECONVERGENT B3 ;  /* 0x0000000000037941 */ /* 0x000fea0003800200 */
.L_x_10115:
        /* <DEDUP_REMOVED lines=27> */
[----:B------:R-:W-:-:S07]  /*0930*/  F2FP.F16.F32.PACK_AB R25, RZ, R25 ;  /* 0x00000019ff19723e */ /* 0x000fce00000000ff */
.L_x_10114:
[----:B------:R-:W-:Y:S05]  /*0940*/  BSYNC.RECONVERGENT B2 ;  /* 0x0000000000027941 */ /* 0x000fea0003800200 */
.L_x_10113:
[----:B------:R-:W-:Y:S01]  /*0950*/  IADD3 R24, PT, PT, R14, 0x80, RZ ;  /* 0x000000800e187810 */ /* 0x000fe20007ffe0ff */
[----:B------:R-:W-:Y:S03]  /*0960*/  BSSY.RECONVERGENT B2, `(.L_x_10117) ;  /* 0x0000034000027945 */ /* 0x000fe60003800200 */
[----:B------:R-:W-:-:S13]  /*0970*/  ISETP.GE.U32.AND P0, PT, R24, R15, PT ;  /* 0x0000000f1800720c */ /* 0x000fda0003f06070 */
        /* <DEDUP_REMOVED lines=19> */
[----:B------:R-:W-:Y:S05]  /*0ab0*/  CALL.REL.NOINC `($__internal_25_$__cuda_sm3x_div_rn_ftz_f32_slowpath) ;  /* 0x0000003000c87944 */ /* 0x000fea0003c00000 */
[----:B------:R-:W-:-:S07]  /*0ac0*/  IMAD.MOV.U32 R16, RZ, RZ, R0 ;  /* 0x000000ffff107224 */ /* 0x000fce00078e0000 */
.L_x_10120:
[----:B------:R-:W-:Y:S05]  /*0ad0*/  BSYNC.RECONVERGENT B3 ;  /* 0x0000000000037941 */ /* 0x000fea0003800200 */
.L_x_10119:
        /* <DEDUP_REMOVED lines=28> */
.L_x_10118:
[----:B------:R-:W-:Y:S05]  /*0ca0*/  BSYNC.RECONVERGENT B2 ;  /* 0x0000000000027941 */ /* 0x000fea0003800200 */
.L_x_10117:
[----:B-----5:R-:W-:Y:S01]  /*0cb0*/  IADD3 R0, PT, PT, R14, 0x100, RZ ;  /* 0x000001000e007810 */ /* 0x020fe20007ffe0ff */
[----:B------:R-:W-:Y:S03]  /*0cc0*/  BSSY.RECONVERGENT B2, `(.L_x_10121) ;  /* 0x0000034000027945 */ /* 0x000fe60003800200 */
[----:B------:R-:W-:-:S13]  /*0cd0*/  ISETP.GE.U32.AND P0, PT, R0, R15, PT ;  /* 0x0000000f0000720c */ /* 0x000fda0003f06070 */
        /* <DEDUP_REMOVED lines=20> */
[----:B------:R-:W-:-:S07]  /*0e20*/  MOV R16, R0 ;  /* 0x0000000000107202 */ /* 0x000fce0000000f00 */
.L_x_10124:
[----:B------:R-:W-:Y:S05]  /*0e30*/  BSYNC.RECONVERGENT B3 ;  /* 0x0000000000037941 */ /* 0x000fea0003800200 */
.L_x_10123:
        /* <DEDUP_REMOVED lines=28> */
.L_x_10122:
[----:B------:R-:W-:Y:S05]  /*1000*/  BSYNC.RECONVERGENT B2 ;  /* 0x0000000000027941 */ /* 0x000fea0003800200 */
.L_x_10121:
[----:B------:R-:W-:Y:S01]  /*1010*/  IADD3 R0, PT, PT, R14, 0x180, RZ ;  /* 0x000001800e007810 */ /* 0x000fe20007ffe0ff */
        /* <DEDUP_REMOVED lines=22> */
.L_x_10128:
[----:B------:R-:W-:Y:S05]  /*1180*/  BSYNC.RECONVERGENT B3 ;  /* 0x0000000000037941 */ /* 0x000fea0003800200 */
.L_x_10127:
        /* <DEDUP_REMOVED lines=27> */
[----:B------:R-:W-:-:S07]  /*1340*/  F2FP.F16.F32.PACK_AB R10, RZ, R10 ;  /* 0x0000000aff0a723e */ /* 0x000fce00000000ff */
.L_x_10126:
[----:B------:R-:W-:Y:S05]  /*1350*/  BSYNC.RECONVERGENT B2 ;  /* 0x0000000000027941 */ /* 0x000fea0003800200 */
.L_x_10125:
        /* <DEDUP_REMOVED lines=23> */
.L_x_10132:
[----:B------:R-:W-:Y:S05]  /*14d0*/  BSYNC.RECONVERGENT B3 ;  /* 0x0000000000037941 */ /* 0x000fea0003800200 */
.L_x_10131:
        /* <DEDUP_REMOVED lines=28> */
.L_x_10130:
[----:B------:R-:W-:Y:S05]  /*16a0*/  BSYNC.RECONVERGENT B2 ;  /* 0x0000000000027941 */ /* 0x000fea0003800200 */
.L_x_10129:
        /* <DEDUP_REMOVED lines=23> */
.L_x_10136:
[----:B------:R-:W-:Y:S05]  /*1820*/  BSYNC.RECONVERGENT B3 ;  /* 0x0000000000037941 */ /* 0x000fea0003800200 */
.L_x_10135:
        /* <DEDUP_REMOVED lines=28> */
.L_x_10134:
[----:B------:R-:W-:Y:S05]  /*19f0*/  BSYNC.RECONVERGENT B2 ;  /* 0x0000000000027941 */ /* 0x000fea0003800200 */
.L_x_10133:
        /* <DEDUP_REMOVED lines=23> */
.L_x_10140:
[----:B------:R-:W-:Y:S05]  /*1b70*/  BSYNC.RECONVERGENT B3 ;  /* 0x0000000000037941 */ /* 0x000fea0003800200 */
.L_x_10139:
        /* <DEDUP_REMOVED lines=28> */
.L_x_10138:
[----:B------:R-:W-:Y:S05]  /*1d40*/  BSYNC.RECONVERGENT B2 ;  /* 0x0000000000027941 */ /* 0x000fea0003800200 */
.L_x_10137:
        /* <DEDUP_REMOVED lines=23> */
.L_x_10144:
[----:B------:R-:W-:Y:S05]  /*1ec0*/  BSYNC.RECONVERGENT B3 ;  /* 0x0000000000037941 */ /* 0x000fea0003800200 */
.L_x_10143:
        /* <DEDUP_REMOVED lines=28> */
.L_x_10142:
[----:B------:R-:W-:Y:S05]  /*2090*/  BSYNC.RECONVERGENT B2 ;  /* 0x0000000000027941 */ /* 0x000fea0003800200 */
.L_x_10141:
[----:B------:R-:W-:Y:S01]  /*20a0*/  ISETP.GE.U32.AND P0, PT, R14, R15, PT ;  /* 0x0000000f0e00720c */ /* 0x000fe20003f06070 */
[----:B------:R-:W-:Y:S04]  /*20b0*/  BSSY.RECONVERGENT B0, `(.L_x_10145) ;  /* 0x0000033000007945 */ /* 0x000fe80003800200 */
[----:B------:R-:W-:Y:S08]  /*20c0*/  BSSY.RELIABLE B1, `(.L_x_10146) ;  /* 0x000002b000017945 */ /* 0x000ff00003800100 */
[----:B------:R-:W-:Y:S05]  /*20d0*/  @P0 BRA `(.L_x_10147) ;  /* 0x0000000000300947 */ /* 0x000fea0003800000 */
[----:B------:R-:W0:Y:S01]  /*20e0*/  LDC.64 R2, c[0x0][0x388] ;  /* 0x0000e200ff027b82 */ /* 0x000e220000000a00 */
[----:B------:R-:W-:Y:S01]  /*20f0*/  IADD3 R5, PT, PT, R17, R14, RZ ;  /* 0x0000000e11057210 */ /* 0x000fe20007ffe0ff */
[----:B------:R-:W-:-:S05]  /*2100*/  IMAD.MOV.U32 R14, RZ, RZ, R24 ;  /* 0x000000ffff0e7224 */ /* 0x000fca00078e0018 */
[----:B------:R-:W-:Y:S01]  /*2110*/  ISETP.GE.U32.AND P0, PT, R14, R15, PT ;  /* 0x0000000f0e00720c */ /* 0x000fe20003f06070 */
[----:B0-----:R-:W-:-:S05]  /*2120*/  IMAD.WIDE.U32 R2, R5, 0x2, R2 ;  /* 0x0000000205027825 */ /* 0x001fca00078e0002 */
[----:B------:R0:W-:Y:S07]  /*2130*/  STG.E.U16 desc[UR4][R2.64], R25 ;  /* 0x0000001902007986 */ /* 0x0001ee000c101504 */
[----:B------:R-:W-:Y:S05]  /*2140*/  @P0 BRA `(.L_x_10148) ;  /* 0x0000000000300947 */ /* 0x000fea0003800000 */
[----:B0-----:R-:W0:Y:S01]  /*2150*/  LDC.64 R2, c[0x0][0x388] ;  /* 0x0000e200ff027b82 */ /* 0x001e220000000a00 */
[----:B------:R-:W-:Y:S02]  /*2160*/  IADD3 R5, PT, PT, R17, R14, RZ ;  /* 0x0000000e11057210 */ /* 0x000fe40007ffe0ff */
[----:B------:R-:W-:-:S03]  /*2170*/  IADD3 R14, PT, PT, R14, 0x80, RZ ;  /* 0x000000800e0e7810 */ /* 0x000fc60007ffe0ff */
[----:B0-----:R-:W-:-:S05]  /*2180*/  IMAD.WIDE.U32 R2, R5, 0x2, R2 ;  /* 0x0000000205027825 */ /* 0x001fca00078e0002 */
[----:B------:R0:W-:Y:S02]  /*2190*/  STG.E.U16 desc[UR4][R2.64], R20 ;  /* 0x0000001402007986 */ /* 0x0001e4000c101504 */
.L_x_10147:
[----:B------:R-:W-:-:S13]  /*21a0*/  ISETP.GE.U32.AND P0, PT, R14, R15, PT ;  /* 0x0000000f0e00720c */ /* 0x000fda0003f06070 */
[----:B------:R-:W-:Y:S05]  /*21b0*/  @P0 BRA `(.L_x_10149) ;  /* 0x0000000000300947 */ /* 0x000fea0003800000 */
[----:B0-----:R-:W0:Y:S01]  /*21c0*/  LDC.64 R2, c[0x0][0x388] ;  /* 0x0000e200ff027b82 */ /* 0x001e220000000a00 */
[----:B------:R-:W-:Y:S02]  /*21d0*/  IADD3 R5, PT, PT, R17, R14, RZ ;  /* 0x0000000e11057210 */ /* 0x000fe40007ffe0ff */
[----:B------:R-:W-:-:S03]  /*21e0*/  IADD3 R14, PT, PT, R14, 0x80, RZ ;  /* 0x000000800e0e7810 */ /* 0x000fc60007ffe0ff */
[----:B0-----:R-:W-:-:S05]  /*21f0*/  IMAD.WIDE.U32 R2, R5, 0x2, R2 ;  /* 0x0000000205027825 */ /* 0x001fca00078e0002 */
[----:B------:R1:W-:Y:S02]  /*2200*/  STG.E.U16 desc[UR4][R2.64], R12 ;  /* 0x0000000c02007986 */ /* 0x0003e4000c101504 */
.L_x_10148:
[----:B------:R-:W-:-:S13]  /*2210*/  ISETP.GE.U32.AND P0, PT, R14, R15, PT ;  /* 0x0000000f0e00720c */ /* 0x000fda0003f06070 */
[----:B------:R-:W-:Y:S05]  /*2220*/  @P0 BRA `(.L_x_10150) ;  /* 0x0000000000300947 */ /* 0x000fea0003800000 */
[----:B01----:R-:W0:Y:S01]  /*2230*/  LDC.64 R2, c[0x0][0x388] ;  /* 0x0000e200ff027b82 */ /* 0x003e220000000a00 */
[----:B------:R-:W-:Y:S02]  /*2240*/  IADD3 R5, PT, PT, R17, R14, RZ ;  /* 0x0000000e11057210 */ /* 0x000fe40007ffe0ff */
[----:B------:R-:W-:-:S03]  /*2250*/  IADD3 R14, PT, PT, R14, 0x80, RZ ;  /* 0x000000800e0e7810 */ /* 0x000fc60007ffe0ff */
[----:B0-----:R-:W-:-:S05]  /*2260*/  IMAD.WIDE.U32 R2, R5, 0x2, R2 ;  /* 0x0000000205027825 */ /* 0x001fca00078e0002 */
[----:B------:R1:W-:Y:S02]  /*2270*/  STG.E.U16 desc[UR4][R2.64], R10 ;  /* 0x0000000a02007986 */ /* 0x0003e4000c101504 */
.L_x_10149:
[----:B------:R-:W-:-:S13]  /*2280*/  ISETP.GE.U32.AND P0, PT, R14, R15, PT ;  /* 0x0000000f0e00720c */ /* 0x000fda0003f06070 */
[----:B------:R-:W-:Y:S05]  /*2290*/  @P0 BRA `(.L_x_10151) ;  /* 0x0000000000340947 */ /* 0x000fea0003800000 */
[----:B01----:R-:W0:Y:S01]  /*22a0*/  LDC.64 R2, c[0x0][0x388] ;  /* 0x0000e200ff027b82 */ /* 0x003e220000000a00 */
[----:B------:R-:W-:Y:S02]  /*22b0*/  IADD3 R5, PT, PT, R17, R14, RZ ;  /* 0x0000000e11057210 */ /* 0x000fe40007ffe0ff */
[----:B------:R-:W-:-:S03]  /*22c0*/  IADD3 R14, PT, PT, R14, 0x80, RZ ;  /* 0x000000800e0e7810 */ /* 0x000fc60007ffe0ff */
[----:B0-----:R-:W-:-:S05]  /*22d0*/  IMAD.WIDE.U32 R2, R5, 0x2, R2 ;  /* 0x0000000205027825 */ /* 0x001fca00078e0002 */
[----:B------:R2:W-:Y:S02]  /*22e0*/  STG.E.U16 desc[UR4][R2.64], R8 ;  /* 0x0000000802007986 */ /* 0x0005e4000c101504 */
.L_x_10150:
        /* <DEDUP_REMOVED lines=8> */
.L_x_10151:
[----:B------:R-:W-:Y:S05]  /*2370*/  BSYNC.RELIABLE B1 ;  /* 0x0000000000017941 */ /* 0x000fea0003800100 */
.L_x_10146:
[----:B------:R-:W-:-:S13]  /*2380*/  ISETP.GE.U32.AND P0, PT, R14, R15, PT ;  /* 0x0000000f0e00720c */ /* 0x000fda0003f06070 */
[----:B012---:R-:W0:Y:S01]  /*2390*/  @!P0 LDC.64 R2, c[0x0][0x388] ;  /* 0x0000e200ff028b82 */ /* 0x007e220000000a00 */
[----:B------:R-:W-:Y:S01]  /*23a0*/  @!P0 IADD3 R5, PT, PT, R17, R14, RZ ;  /* 0x0000000e11058210 */ /* 0x000fe20007ffe0ff */
[----:B------:R-:W-:-:S04]  /*23b0*/  @!P0 VIADD R14, R14, 0x80 ;  /* 0x000000800e0e8836 */ /* 0x000fc80000000000 */
[----:B0-----:R-:W-:-:S05]  /*23c0*/  @!P0 IMAD.WIDE.U32 R2, R5, 0x2, R2 ;  /* 0x0000000205028825 */ /* 0x001fca00078e0002 */
[----:B------:R3:W-:Y:S02]  /*23d0*/  @!P0 STG.E.U16 desc[UR4][R2.64], R4 ;  /* 0x0000000402008986 */ /* 0x0007e4000c101504 */
.L_x_10152:
[----:B------:R-:W-:Y:S05]  /*23e0*/  BSYNC.RECONVERGENT B0 ;  /* 0x0000000000007941 */ /* 0x000fea0003800200 */
.L_x_10145:
        /* <DEDUP_REMOVED lines=8> */
.L_x_10112:
[----:B------:R-:W0:Y:S01]  /*2470*/  S2R R2, SR_TID.X ;  /* 0x0000000000027919 */ /* 0x000e220000002100 */
[----:B------:R-:W1:Y:S08]  /*2480*/  LDC.64 R4, c[0x0][0x390] ;  /* 0x0000e400ff047b82 */ /* 0x000e700000000a00 */
[----:B------:R-:W2:Y:S01]  /*2490*/  LDC.64 R6, c[0x0][0x398] ;  /* 0x0000e600ff067b82 */ /* 0x000ea20000000a00 */
[----:B-1----:R-:W-:-:S04]  /*24a0*/  IMAD.WIDE.U32 R4, R17, 0x2, R4 ;  /* 0x0000000211047825 */ /* 0x002fc800078e0004 */
[----:B0-----:R-:W-:-:S04]  /*24b0*/  IMAD.WIDE.U32 R14, R2, 0x4, R4 ;  /* 0x00000004020e7825 */ /* 0x001fc800078e0004 */
[----:B--2---:R-:W-:Y:S01]  /*24c0*/  IMAD.WIDE.U32 R6, R17, 0x2, R6 ;  /* 0x0000000211067825 */ /* 0x004fe200078e0006 */
[----:B------:R-:W5:Y:S04]  /*24d0*/  LDG.E R9, desc[UR4][R14.64+0x200] ;  /* 0x000200040e097981 */ /* 0x000f68000c1e1900 */
[----:B------:R-:W5:Y:S01]  /*24e0*/  LDG.E R11, desc[UR4][R14.64+0x400] ;  /* 0x000400040e0b7981 */ /* 0x000f62000c1e1900 */
[----:B------:R-:W-:-:S03]  /*24f0*/  IMAD.WIDE.U32 R18, R2, 0x4, R6 ;  /* 0x0000000402127825 */ /* 0x000fc600078e0006 */
[----:B------:R-:W2:Y:S04]  /*2500*/  LDG.E R6, desc[UR4][R14.64] ;  /* 0x000000040e067981 */ /* 0x000ea8000c1e1900 */
[----:B------:R-:W3:Y:S04]  /*2510*/  LDG.E R5, desc[UR4][R18.64] ;  /* 0x0000000412057981 */ /* 0x000ee8000c1e1900 */
[----:B------:R-:W5:Y:S04]  /*2520*/  LDG.E R4, desc[UR4][R18.64+0x200] ;  /* 0x0002000412047981 */ /* 0x000f68000c1e1900 */
[----:B------:R-:W5:Y:S04]  /*2530*/  LDG.E R10, desc[UR4][R18.64+0x400] ;  /* 0x00040004120a7981 */ /* 0x000f68000c1e1900 */
[----:B------:R-:W5:Y:S04]  /*2540*/  LDG.E R12, desc[UR4][R18.64+0x600] ;  /* 0x00060004120c7981 */ /* 0x000f68000c1e1900 */
[----:B------:R0:W5:Y:S01]  /*2550*/  LDG.E R13, desc[UR4][R14.64+0x600] ;  /* 0x000600040e0d7981 */ /* 0x000162000c1e1900 */
[----:B------:R-:W-:Y:S01]  /*2560*/  BSSY.RECONVERGENT B2, `(.L_x_10153) ;  /* 0x0000013000027945 */ /* 0x000fe20003800200 */
[----:B--2---:R-:W-:-:S02]  /*2570*/  HADD2.F32 R8, -RZ, R6.H0_H0 ;  /* 0x20000006ff087230 */ /* 0x004fc40000004100 */
[----:B---3--:R-:W-:-:S03]  /*2580*/  HADD2.F32 R3, -RZ, R5.H0_H0 ;  /* 0x20000005ff037230 */ /* 0x008fc60000004100 */
[C---:B------:R-:W-:Y:S02]  /*2590*/  FADD.FTZ R7, |R8|.reuse, -RZ ;  /* 0x800000ff08077221 */ /* 0x040fe40000010200 */
        /* <DEDUP_REMOVED lines=13> */
[----:B-----5:R-:W-:Y:S05]  /*2670*/  CALL.REL.NOINC `($__internal_25_$__cuda_sm3x_div_rn_ftz_f32_slowpath) ;  /* 0x0000001400d87944 */ /* 0x020fea0003c00000 */
[----:B------:R-:W-:-:S07]  /*2680*/  MOV R7, R0 ;  /* 0x0000000000077202 */ /* 0x000fce0000000f00 */
.L_x_10154:
[----:B------:R-:W-:Y:S05]  /*2690*/  BSYNC.RECONVERGENT B2 ;  /* 0x0000000000027941 */ /* 0x000fea0003800200 */
.L_x_10153:
[----:B------:R-:W-:Y:S02]  /*26a0*/  HFMA2 R15, -RZ, RZ, 0.89990234375, 10328 ;  /* 0x3b33710bff0f7431 */ /* 0x000fe400000001ff */
[----:B------:R-:W-:Y:S01]  /*26b0*/  FMUL.FTZ R0, R7, R7 ;  /* 0x0000000707007220 */ /* 0x000fe20000410000 */
[----:B------:R-:W-:Y:S01]  /*26c0*/  HADD2.F32 R5, -RZ, R5.H1_H1 ;  /* 0x30000005ff057230 */ /* 0x000fe20000004100 */
[C---:B------:R-:W-:Y:S01]  /*26d0*/  ISETP.GE.AND P0, PT, R3.reuse, RZ, PT ;  /* 0x000000ff0300720c */ /* 0x040fe20003f06270 */
[----:B------:R-:W-:Y:S01]  /*26e0*/  HADD2.F32 R6, -RZ, R6.H1_H1 ;  /* 0x30000006ff067230 */ /* 0x000fe20000004100 */
[----:B------:R-:W-:Y:S01]  /*26f0*/  FSETP.NEU.FTZ.AND P1, PT, |R3|, |R8|, PT ;  /* 0x400000080300720b */ /* 0x000fe20003f3d200 */
[----:B------:R-:W-:Y:S01]  /*2700*/  FADD.FTZ R3, |R8|, |R3| ;  /* 0x4000000308037221 */ /* 0x000fe20000010200 */
[----:B------:R-:W-:Y:S01]  /*2710*/  FADD.FTZ R16, |R5|, -RZ ;  /* 0x800000ff05107221 */ /* 0x000fe20000010200 */
[----:B------:R-:W-:Y:S01]  /*2720*/  BSSY.RECONVERGENT B2, `(.L_x_10155) ;  /* 0x0000027000027945 */ /* 0x000fe20003800200 */
[----:B------:R-:W-:Y:S01]  /*2730*/  FADD.FTZ R19, |R6|, -RZ ;  /* 0x800000ff06137221 */ /* 0x000fe20000010200 */
[----:B------:R-:W-:Y:S01]  /*2740*/  FFMA.FTZ R15, R0, R15, -0.015681877732276916504 ;  /* 0xbc807748000f7423 */ /* 0x000fe2000001000f */
[----:B------:R-:W-:-:S03]  /*2750*/  FSETP.GT.FTZ.AND P3, PT, |R6|, |R5|, PT ;  /* 0x400000050600720b */ /* 0x000fc60003f74200 */
[----:B------:R-:W-:Y:S01]  /*2760*/  FFMA.FTZ R15, R0, R15, 0.042200751602649688721 ;  /* 0x3d2cdab2000f7423 */ /* 0x000fe2000001000f */
[----:B------:R-:W-:-:S03]  /*2770*/  FSEL R14, R19, R16, P3 ;  /* 0x00000010130e7208 */ /* 0x000fc60001800000 */
[C---:B------:R-:W-:Y:S01]  /*2780*/  FFMA.FTZ R15, R0.reuse, R15, -0.074792981147766113281 ;  /* 0xbd992d10000f7423 */ /* 0x040fe2000001000f */
[----:B------:R-:W0:Y:S03]  /*2790*/  MUFU.RCP R21, R14 ;  /* 0x0000000e00157308 */ /* 0x000e260000001000 */
[----:B------:R-:W-:-:S04]  /*27a0*/  FFMA.FTZ R15, R0, R15, 0.10640415549278259277 ;  /* 0x3dd9ea6c000f7423 */ /* 0x000fc8000001000f */
[----:B------:R-:W-:-:S04]  /*27b0*/  FFMA.FTZ R15, R0, R15, -0.14207722246646881104 ;  /* 0xbe117cb1000f7423 */ /* 0x000fc8000001000f */
[----:B------:R-:W-:-:S04]  /*27c0*/  FFMA.FTZ R15, R0, R15, 0.19993925094604492188 ;  /* 0x3e4cbce0000f7423 */ /* 0x000fc8000001000f */
[----:B------:R-:W-:Y:S01]  /*27d0*/  FFMA.FTZ R15, R0, R15, -0.33333197236061096191 ;  /* 0xbeaaaa7d000f7423 */ /* 0x000fe2000001000f */
[----:B0-----:R-:W-:-:S03]  /*27e0*/  FFMA R18, -R14, R21, 1 ;  /* 0x3f8000000e127423 */ /* 0x001fc60000000115 */
[----:B------:R-:W-:Y:S01]  /*27f0*/  FMUL.FTZ R0, R0, R15 ;  /* 0x0000000f00007220 */ /* 0x000fe20000410000 */
[----:B------:R-:W-:Y:S01]  /*2800*/  MOV R15, 0x3f6ee581 ;  /* 0x3f6ee581000f7802 */ /* 0x000fe20000000f00 */
[----:B------:R-:W-:Y:S02]  /*2810*/  FFMA R21, R21, R18, R21 ;  /* 0x0000001215157223 */ /* 0x000fe40000000015 */
[----:B------:R-:W-:-:S04]  /*2820*/  FFMA.FTZ R0, R0, R7, R7 ;  /* 0x0000000700007223 */ /* 0x000fc80000010007 */
        /* <DEDUP_REMOVED lines=20> */
[----:B-----5:R-:W-:Y:S05]  /*2970*/  CALL.REL.NOINC `($__internal_25_$__cuda_sm3x_div_rn_ftz_f32_slowpath) ;  /* 0x0000001400187944 */ /* 0x020fea0003c00000 */
[----:B------:R-:W-:-:S07]  /*2980*/  MOV R15, R0 ;  /* 0x00000000000f7202 */ /* 0x000fce0000000f00 */
.L_x_10156:
[----:B------:R-:W-:Y:S05]  /*2990*/  BSYNC.RECONVERGENT B2 ;  /* 0x0000000000027941 */ /* 0x000fea0003800200 */
.L_x_10155:
[----:B------:R-:W-:Y:S02]  /*29a0*/  HFMA2 R3, -RZ, RZ, 0.89990234375, 10328 ;  /* 0x3b33710bff037431 */ /* 0x000fe400000001ff */
[----:B------:R-:W-:Y:S01]  /*29b0*/  FMUL.FTZ R0, R15, R15 ;  /* 0x0000000f0f007220 */ /* 0x000fe20000410000 */
[----:B-----5:R-:W-:Y:S01]  /*29c0*/  HADD2.F32 R8, -RZ, R9.H0_H0 ;  /* 0x20000009ff087230 */ /* 0x020fe20000004100 */
[C---:B------:R-:W-:Y:S01]  /*29d0*/  ISETP.GE.AND P0, PT, R5.reuse, RZ, PT ;  /* 0x000000ff0500720c */ /* 0x040fe20003f06270 */
[----:B------:R-:W-:Y:S01]  /*29e0*/  HFMA2 R18, -RZ, RZ, 2.04296875, -15.78125 ;  /* 0x4016cbe4ff127431 */ /* 0x000fe200000001ff */
[----:B------:R-:W-:Y:S01]  /*29f0*/  FSETP.NEU.FTZ.AND P1, PT, |R5|, |R6|, PT ;  /* 0x400000060500720b */ /* 0x000fe20003f3d200 */
[----:B------:R-:W-:Y:S01]  /*2a00*/  FADD.FTZ R5, |R6|, |R5| ;  /* 0x4000000506057221 */ /* 0x000fe20000010200 */
[----:B------:R-:W-:Y:S01]  /*2a10*/  FADD.FTZ R21, |R8|, -RZ ;  /* 0x800000ff08157221 */ /* 0x000fe20000010200 */
[----:B------:R-:W-:Y:S01]  /*2a20*/  BSSY.RECONVERGENT B2, `(.L_x_10157) ;  /* 0x0000026000027945 */ /* 0x000fe20003800200 */
[----:B------:R-:W-:-:S04]  /*2a30*/  FFMA.FTZ R3, R0, R3, -0.015681877732276916504 ;  /* 0xbc80774800037423 */ /* 0x000fc80000010003 */
[----:B------:R-:W-:-:S04]  /*2a40*/  FFMA.FTZ R3, R0, R3, 0.042200751602649688721 ;  /* 0x3d2cdab200037423 */ /* 0x000fc80000010003 */
[----:B------:R-:W-:-:S04]  /*2a50*/  FFMA.FTZ R3, R0, R3, -0.074792981147766113281 ;  /* 0xbd992d1000037423 */ /* 0x000fc80000010003 */
[----:B------:R-:W-:Y:S01]  /*2a60*/  FFMA.FTZ R19, R0, R3, 0.10640415549278259277 ;  /* 0x3dd9ea6c00137423 */ /* 0x000fe20000010003 */
[----:B------:R-:W-:-:S03]  /*2a70*/  HADD2.F32 R3, -RZ, R4.H0_H0 ;  /* 0x20000004ff037230 */ /* 0x000fc60000004100 */
[----:B------:R-:W-:Y:S02]  /*2a80*/  FFMA.FTZ R19, R0, R19, -0.14207722246646881104 ;  /* 0xbe117cb100137423 */ /* 0x000fe40000010013 */
[----:B------:R-:W-:Y:S01]  /*2a90*/  FADD.FTZ R16, |R3|, -RZ ;  /* 0x800000ff03107221 */ /* 0x000fe20000010200 */
[----:B------:R-:W-:Y:S01]  /*2aa0*/  FSETP.GT.FTZ.AND P2, PT, |R8|, |R3|, PT ;  /* 0x400000030800720b */ /* 0x000fe20003f54200 */
[----:B------:R-:W-:-:S03]  /*2ab0*/  FFMA.FTZ R19, R0, R19, 0.19993925094604492188 ;  /* 0x3e4cbce000137423 */ /* 0x000fc60000010013 */
[----:B------:R-:W-:Y:S01]  /*2ac0*/  FSEL R28, R21, R16, P2 ;  /* 0x00000010151c7208 */ /* 0x000fe20001000000 */
[----:B------:R-:W-:-:S03]  /*2ad0*/  FFMA.FTZ R19, R0, R19, -0.33333197236061096191 ;  /* 0xbeaaaa7d00137423 */ /* 0x000fc60000010013 */
[----:B------:R-:W0:Y:S01]  /*2ae0*/  MUFU.RCP R23, R28 ;  /* 0x0000001c00177308 */ /* 0x000e220000001000 */
[----:B------:R-:W-:Y:S01]  /*2af0*/  FMUL.FTZ R0, R0, R19 ;  /* 0x0000001300007220 */ /* 0x000fe20000410000 */
[----:B------:R-:W-:-:S03]  /*2b00*/  MOV R19, 0x3f6ee581 ;  /* 0x3f6ee58100137802 */ /* 0x000fc60000000f00 */
        /* <DEDUP_REMOVED lines=8> */
[----:B------:R-:W-:Y:S01]  /*2b90*/  FSEL R0, R16, R21, P2 ;  /* 0x0000001510007208 */ /* 0x000fe20001000000 */
[----:B------:R-:W-:Y:S01]  /*2ba0*/  FFMA R23, R23, R14, R23 ;  /* 0x0000000e17177223 */ /* 0x000fe20000000017 */
[----:B------:R-:W-:Y:S02]  /*2bb0*/  @!P1 FSEL R15, R18, 0.78539818525314331055, !P0 ;  /* 0x3f490fdb120f9808 */ /* 0x000fe40004000000 */
[----:B------:R-:W0:Y:S01]  /*2bc0*/  FCHK P1, R0, R28 ;  /* 0x0000001c00007302 */ /* 0x000e220000020000 */
[----:B------:R-:W-:-:S04]  /*2bd0*/  FFMA R14, R0, R23, RZ ;  /* 0x00000017000e7223 */ /* 0x000fc800000000ff */
[----:B------:R-:W-:Y:S01]  /*2be0*/  @!P3 FSEL R15, RZ, 3.1415927410125732422, P0 ;  /* 0x40490fdbff0fb808 */ /* 0x000fe20000000000 */
[----:B------:R-:W-:Y:S01]  /*2bf0*/  FFMA R16, -R28, R14, R0 ;  /* 0x0000000e1c107223 */ /* 0x000fe20000000100 */
[----:B------:R-:W-:Y:S02]  /*2c00*/  FSETP.NAN.FTZ.AND P0, PT, |R5|, |R5|, PT ;  /* 0x400000050500720b */ /* 0x000fe40003f18200 */
[----:B------:R-:W-:Y:S01]  /*2c10*/  LOP3.LUT R6, R15, 0x80000000, R6, 0xb8, !PT ;  /* 0x800000000f067812 */ /* 0x000fe200078eb806 */
[----:B------:R-:W-:-:S03]  /*2c20*/  FFMA R16, R23, R16, R14 ;  /* 0x0000001017107223 */ /* 0x000fc6000000000e */
[----:B------:R-:W-:Y:S01]  /*2c30*/  FSEL R6, R5, R6, P0 ;  /* 0x0000000605067208 */ /* 0x000fe20000000000 */
[----:B0-----:R-:W-:Y:S06]  /*2c40*/  @!P1 BRA `(.L_x_10158) ;  /* 0x00000000000c9947 */ /* 0x001fec0003800000 */
[----:B------:R-:W-:-:S07]  /*2c50*/  MOV R16, 0x2c70 ;  /* 0x00002c7000107802 */ /* 0x000fce0000000f00 */
[----:B------:R-:W-:Y:S05]  /*2c60*/  CALL.REL.NOINC `($__internal_25_$__cuda_sm3x_div_rn_ftz_f32_slowpath) ;  /* 0x00000010005c7944 */ /* 0x000fea0003c00000 */
[----:B------:R-:W-:-:S07]  /*2c70*/  MOV R16, R0 ;  /* 0x0000000000107202 */ /* 0x000fce0000000f00 */
.L_x_10158:
[----:B------:R-:W-:Y:S05]  /*2c80*/  BSYNC.RECONVERGENT B2 ;  /* 0x0000000000027941 */ /* 0x000fea0003800200 */
.L_x_10157:
[----:B------:R-:W-:Y:S02]  /*2c90*/  IMAD.MOV.U32 R5, RZ, RZ, 0x3b33710b ;  /* 0x3b33710bff057424 */ /* 0x000fe400078e00ff */
[----:B------:R-:W-:Y:S01]  /*2ca0*/  FMUL.FTZ R0, R16, R16 ;  /* 0x0000001010007220 */ /* 0x000fe20000410000 */
[----:B------:R-:W-:Y:S02]  /*2cb0*/  HADD2.F32 R4, -RZ, R4.H1_H1 ;  /* 0x30000004ff047230 */ /* 0x000fe40000004100 */
[----:B------:R-:W-:Y:S02]  /*2cc0*/  HFMA2 R20, -RZ, RZ, 1.857421875, -1409 ;  /* 0x3f6ee581ff147431 */ /* 0x000fe400000001ff */
[----:B------:R-:W-:Y:S02]  /*2cd0*/  HADD2.F32 R9, -RZ, R9.H1_H1 ;  /* 0x30000009ff097230 */ /* 0x000fe40000004100 */
[----:B------:R-:W-:Y:S01]  /*2ce0*/  FFMA.FTZ R5, R0, R5, -0.015681877732276916504 ;  /* 0xbc80774800057423 */ /* 0x000fe20000010005 */
[C---:B------:R-:W-:Y:S01]  /*2cf0*/  ISETP.GE.AND P0, PT, R3.reuse, RZ, PT ;  /* 0x000000ff0300720c */ /* 0x040fe20003f06270 */
[----:B------:R-:W-:Y:S01]  /*2d00*/  FADD.FTZ R18, |R4|, -RZ ;  /* 0x800000ff04127221 */ /* 0x000fe20000010200 */
[----:B------:R-:W-:Y:S01]  /*2d10*/  FSETP.NEU.FTZ.AND P1, PT, |R3|, |R8|, PT ;  /* 0x400000080300720b */ /* 0x000fe20003f3d200 */
[----:B------:R-:W-:Y:S01]  /*2d20*/  FFMA.FTZ R5, R0, R5, 0.042200751602649688721 ;  /* 0x3d2cdab200057423 */ /* 0x000fe20000010005 */
[C---:B------:R-:W-:Y:S01]  /*2d30*/  FADD.FTZ R19, |R9|.reuse, -RZ ;  /* 0x800000ff09137221 */ /* 0x040fe20000010200 */
[----:B------:R-:W-:Y:S01]  /*2d40*/  FSETP.GT.FTZ.AND P3, PT, |R9|, |R4|, PT ;  /* 0x400000040900720b */ /* 0x000fe20003f74200 */
[----:B------:R-:W-:Y:S01]  /*2d50*/  FADD.FTZ R3, |R8|, |R3| ;  /* 0x4000000308037221 */ /* 0x000fe20000010200 */
[----:B------:R-:W-:Y:S01]  /*2d60*/  FFMA.FTZ R5, R0, R5, -0.074792981147766113281 ;  /* 0xbd992d1000057423 */ /* 0x000fe20000010005 */
[----:B------:R-:W-:Y:S01]  /*2d70*/  BSSY.RECONVERGENT B2, `(.L_x_10159) ;  /* 0x0000021000027945 */ /* 0x000fe20003800200 */
[----:B------:R-:W-:-:S02]  /*2d80*/  FSEL R14, R19, R18, P3 ;  /* 0x00000012130e7208 */ /* 0x000fc40001800000 */
[C---:B------:R-:W-:Y:S02]  /*2d90*/  FFMA.FTZ R5, R0.reuse, R5, 0.10640415549278259277 ;  /* 0x3dd9ea6c00057423 */ /* 0x040fe40000010005 */
[----:B------:R-:W0:Y:S02]  /*2da0*/  MUFU.RCP R21, R14 ;  /* 0x0000000e00157308 */ /* 0x000e240000001000 */
        /* <DEDUP_REMOVED lines=12> */
[----:B------:R-:W-:Y:S01]  /*2e70*/  MOV R5, 0x4016cbe4 ;  /* 0x4016cbe400057802 */ /* 0x000fe20000000f00 */
[----:B0-----:R-:W-:-:S03]  /*2e80*/  FFMA R16, -R14, R21, 1 ;  /* 0x3f8000000e107423 */ /* 0x001fc60000000115 */
[----:B------:R-:W-:Y:S01]  /*2e90*/  @!P1 FSEL R15, R5, 0.78539818525314331055, !P0 ;  /* 0x3f490fdb050f9808 */ /* 0x000fe20004000000 */
[----:B------:R-:W0:Y:S01]  /*2ea0*/  FCHK P1, R0, R14 ;  /* 0x0000000e00007302 */ /* 0x000e220000020000 */
[----:B------:R-:W-:-:S03]  /*2eb0*/  FFMA R21, R21, R16, R21 ;  /* 0x0000001015157223 */ /* 0x000fc60000000015 */
[----:B------:R-:W-:Y:S01]  /*2ec0*/  @!P2 FSEL R15, RZ, 3.1415927410125732422, P0 ;  /* 0x40490fdbff0fa808 */ /* 0x000fe20000000000 */
[----:B------:R-:W-:Y:S01]  /*2ed0*/  FFMA R16, R0, R21, RZ ;  /* 0x0000001500107223 */ /* 0x000fe200000000ff */
[----:B------:R-:W-:Y:S02]  /*2ee0*/  FSETP.NAN.FTZ.AND P0, PT, |R3|, |R3|, PT ;  /* 0x400000030300720b */ /* 0x000fe40003f18200 */
[----:B------:R-:W-:Y:S01]  /*2ef0*/  LOP3.LUT R8, R15, 0x80000000, R8, 0xb8, !PT ;  /* 0x800000000f087812 */ /* 0x000fe200078eb808 */
[----:B------:R-:W-:-:S04]  /*2f00*/  FFMA R5, -R14, R16, R0 ;  /* 0x000000100e057223 */ /* 0x000fc80000000100 */
[----:B------:R-:W-:Y:S01]  /*2f10*/  FFMA R16, R21, R5, R16 ;  /* 0x0000000515107223 */ /* 0x000fe20000000010 */
[----:B------:R-:W-:Y:S01]  /*2f20*/  FSEL R5, R3, R8, P0 ;  /* 0x0000000803057208 */ /* 0x000fe20000000000 */
[----:B0-----:R-:W-:Y:S06]  /*2f30*/  @!P1 BRA `(.L_x_10160) ;  /* 0x0000000000109947 */ /* 0x001fec0003800000 */
[----:B------:R-:W-:Y:S02]  /*2f40*/  MOV R28, R14 ;  /* 0x0000000e001c7202 */ /* 0x000fe40000000f00 */
[----:B------:R-:W-:-:S07]  /*2f50*/  MOV R16, 0x2f70 ;  /* 0x00002f7000107802 */ /* 0x000fce0000000f00 */
[----:B------:R-:W-:Y:S05]  /*2f60*/  CALL.REL.NOINC `($__internal_25_$__cuda_sm3x_div_rn_ftz_f32_slowpath) ;  /* 0x0000000c009c7944 */ /* 0x000fea0003c00000 */
[----:B------:R-:W-:-:S07]  /*2f70*/  MOV R16, R0 ;  /* 0x0000000000107202 */ /* 0x000fce0000000f00 */
.L_x_10160:
[----:B------:R-:W-:Y:S05]  /*2f80*/  BSYNC.RECONVERGENT B2 ;  /* 0x0000000000027941 */ /* 0x000fea0003800200 */
.L_x_10159:
[----:B------:R-:W-:Y:S02]  /*2f90*/  HFMA2 R3, -RZ, RZ, 0.89990234375, 10328 ;  /* 0x3b33710bff037431 */ /* 0x000fe400000001ff */
[----:B------:R-:W-:Y:S01]  /*2fa0*/  FMUL.FTZ R0, R16, R16 ;  /* 0x0000001010007220 */ /* 0x000fe20000410000 */
[----:B------:R-:W-:Y:S01]  /*2fb0*/  HADD2.F32 R8, -RZ, R11.H0_H0 ;  /* 0x2000000bff087230 */ /* 0x000fe20000004100 */
[----:B------:R-:W-:Y:S01]  /*2fc0*/  MOV R18, 0x3f6ee581 ;  /* 0x3f6ee58100127802 */ /* 0x000fe20000000f00 */
[----:B------:R-:W-:Y:S01]  /*2fd0*/  BSSY.RECONVERGENT B2, `(.L_x_10161) ;  /* 0x000002a000027945 */ /* 0x000fe20003800200 */
[----:B------:R-:W-:Y:S02]  /*2fe0*/  ISETP.GE.AND P0, PT, R4, RZ, PT ;  /* 0x000000ff0400720c */ /* 0x000fe40003f06270 */
[----:B------:R-:W-:Y:S01]  /*2ff0*/  FADD.FTZ R20, |R8|, -RZ ;  /* 0x800000ff08147221 */ /* 0x000fe20000010200 */
[----:B------:R-:W-:Y:S01]  /*3000*/  FSETP.NEU.FTZ.AND P1, PT, |R4|, |R9|, PT ;  /* 0x400000090400720b */ /* 0x000fe20003f3d200 */
[----:B------:R-:W-:Y:S01]  /*3010*/  FADD.FTZ R4, |R9|, |R4| ;  /* 0x4000000409047221 */ /* 0x000fe20000010200 */
        /* <DEDUP_REMOVED lines=12> */
[----:B------:R-:W-:-:S04]  /*30e0*/  FMUL.FTZ R15, R0, R15 ;  /* 0x0000000f000f7220 */ /* 0x000fc80000410000 */
[----:B------:R-:W-:Y:S01]  /*30f0*/  FFMA.FTZ R15, R15, R16, R16 ;  /* 0x000000100f0f7223 */ /* 0x000fe20000010010 */
[----:B------:R-:W-:-:S03]  /*3100*/  FSEL R16, R18, 1.8663789033889770508, P3 ;  /* 0x3feee58112107808 */ /* 0x000fc60001800000 */
[----:B------:R-:W-:-:S05]  /*3110*/  FFMA.FTZ R0, R18, 1.6832555532455444336, -R15 ;  /* 0x3fd774eb12007823 */ /* 0x000fca000001080f */
[----:B------:R-:W-:Y:S01]  /*3120*/  FSEL R18, R0, R15, P3 ;  /* 0x0000000f00127208 */ /* 0x000fe20001800000 */
[----:B------:R-:W-:Y:S01]  /*3130*/  @!P3 FADD.FTZ R15, -R15, -RZ ;  /* 0x800000ff0f0fb221 */ /* 0x000fe20000010100 */
[----:B------:R-:W-:Y:S01]  /*3140*/  FSETP.NEU.FTZ.AND P3, PT, R14, RZ, PT ;  /* 0x000000ff0e00720b */ /* 0x000fe20003f7d000 */
[----:B0-----:R-:W-:Y:S01]  /*3150*/  FFMA R14, -R28, R21, 1 ;  /* 0x3f8000001c0e7423 */ /* 0x001fe20000000115 */
[----:B------:R-:W-:Y:S01]  /*3160*/  FSEL R0, R19, R20, P2 ;  /* 0x0000001413007208 */ /* 0x000fe20001000000 */
        /* <DEDUP_REMOVED lines=16> */
.L_x_10162:
[----:B------:R-:W-:Y:S05]  /*3270*/  BSYNC.RECONVERGENT B2 ;  /* 0x0000000000027941 */ /* 0x000fea0003800200 */
.L_x_10161:
[----:B------:R-:W-:Y:S02]  /*3280*/  HFMA2 R9, -RZ, RZ, 0.89990234375, 10328 ;  /* 0x3b33710bff097431 */ /* 0x000fe400000001ff */
[----:B------:R-:W-:Y:S01]  /*3290*/  FMUL.FTZ R0, R15, R15 ;  /* 0x0000000f0f007220 */ /* 0x000fe20000410000 */
[----:B------:R-:W-:Y:S01]  /*32a0*/  HADD2.F32 R10, -RZ, R10.H1_H1 ;  /* 0x3000000aff0a7230 */ /* 0x000fe20000004100 */
[----:B------:R-:W-:Y:S01]  /*32b0*/  MOV R23, 0x3f6ee581 ;  /* 0x3f6ee58100177802 */ /* 0x000fe20000000f00 */
[----:B------:R-:W-:Y:S01]  /*32c0*/  HADD2.F32 R11, -RZ, R11.H1_H1 ;  /* 0x3000000bff0b7230 */ /* 0x000fe20000004100 */
[C---:B------:R-:W-:Y:S01]  /*32d0*/  ISETP.GE.AND P0, PT, R3.reuse, RZ, PT ;  /* 0x000000ff0300720c */ /* 0x040fe20003f06270 */
[----:B------:R-:W-:Y:S01]  /*32e0*/  BSSY.RECONVERGENT B2, `(.L_x_10163) ;  /* 0x0000029000027945 */ /* 0x000fe20003800200 */
[----:B------:R-:W-:Y:S01]  /*32f0*/  FADD.FTZ R16, |R10|, -RZ ;  /* 0x800000ff0a107221 */ /* 0x000fe20000010200 */
[----:B------:R-:W-:Y:S01]  /*3300*/  FSETP.NEU.FTZ.AND P1, PT, |R3|, |R8|, PT ;  /* 0x400000080300720b */ /* 0x000fe20003f3d200 */
[C---:B------:R-:W-:Y:S01]  /*3310*/  FADD.FTZ R19, |R11|.reuse, -RZ ;  /* 0x800000ff0b137221 */ /* 0x040fe20000010200 */
[----:B------:R-:W-:Y:S01]  /*3320*/  FFMA.FTZ R9, R0, R9, -0.015681877732276916504 ;  /* 0xbc80774800097423 */ /* 0x000fe20000010009 */
[----:B------:R-:W-:Y:S01]  /*3330*/  FSETP.GT.FTZ.AND P4, PT, |R11|, |R10|, PT ;  /* 0x4000000a0b00720b */ /* 0x000fe20003f94200 */
[----:B------:R-:W-:-:S02]  /*3340*/  FADD.FTZ R3, |R8|, |R3| ;  /* 0x4000000308037221 */ /* 0x000fc40000010200 */
        /* <DEDUP_REMOVED lines=32> */
[----:B------:R-:W-:Y:S05]  /*3550*/  CALL.REL.NOINC `($__internal_25_$__cuda_sm3x_div_rn_ftz_f32_slowpath) ;  /* 0x0000000800207944 */ /* 0x000fea0003c00000 */
[----:B------:R-:W-:-:S07]  /*3560*/  MOV R15, R0 ;  /* 0x00000000000f7202 */ /* 0x000fce0000000f00 */
.L_x_10164:
[----:B------:R-:W-:Y:S05]  /*3570*/  BSYNC.RECONVERGENT B2 ;  /* 0x0000000000027941 */ /* 0x000fea0003800200 */
.L_x_10163:
[----:B------:R-:W-:Y:S02]  /*3580*/  HFMA2 R9, -RZ, RZ, 0.89990234375, 10328 ;  /* 0x3b33710bff097431 */ /* 0x000fe400000001ff */
[----:B------:R-:W-:Y:S01]  /*3590*/  FMUL.FTZ R0, R15, R15 ;  /* 0x0000000f0f007220 */ /* 0x000fe20000410000 */
[----:B------:R-:W-:Y:S01]  /*35a0*/  HADD2.F32 R8, -RZ, R12.H0_H0 ;  /* 0x2000000cff087230 */ /* 0x000fe20000004100 */
[C---:B------:R-:W-:Y:S01]  /*35b0*/  ISETP.GE.AND P0, PT, R10.reuse, RZ, PT ;  /* 0x000000ff0a00720c */ /* 0x040fe20003f06270 */
[----:B------:R-:W-:Y:S01]  /*35c0*/  BSSY.RECONVERGENT B2, `(.L_x_10165) ;  /* 0x000002a000027945 */ /* 0x000fe20003800200 */
[----:B------:R-:W-:Y:S01]  /*35d0*/  FSETP.NEU.FTZ.AND P1, PT, |R10|, |R11|, PT ;  /* 0x4000000b0a00720b */ /* 0x000fe20003f3d200 */
[----:B------:R-:W-:Y:S01]  /*35e0*/  FADD.FTZ R10, |R11|, |R10| ;  /* 0x4000000a0b0a7221 */ /* 0x000fe20000010200 */
[----:B------:R-:W-:Y:S01]  /*35f0*/  FADD.FTZ R18, |R8|, -RZ ;  /* 0x800000ff08127221 */ /* 0x000fe20000010200 */
[----:B------:R-:W-:Y:S01]  /*3600*/  FSETP.NEU.FTZ.AND P2, PT, R14, RZ, PT ;  /* 0x000000ff0e00720b */ /* 0x000fe20003f5d000 */
[----:B------:R-:W-:-:S04]  /*3610*/  FFMA.FTZ R9, R0, R9, -0.015681877732276916504 ;  /* 0xbc80774800097423 */ /* 0x000fc80000010009 */
[----:B------:R-:W-:-:S04]  /*3620*/  FFMA.FTZ R9, R0, R9, 0.042200751602649688721 ;  /* 0x3d2cdab200097423 */ /* 0x000fc80000010009 */
[----:B------:R-:W-:-:S04]  /*3630*/  FFMA.FTZ R9, R0, R9, -0.074792981147766113281 ;  /* 0xbd992d1000097423 */ /* 0x000fc80000010009 */
[----:B------:R-:W-:Y:S01]  /*3640*/  FFMA.FTZ R19, R0, R9, 0.10640415549278259277 ;  /* 0x3dd9ea6c00137423 */ /* 0x000fe20000010009 */
[----:B------:R-:W-:-:S03]  /*3650*/  HADD2.F32 R9, -RZ, R13.H0_H0 ;  /* 0x2000000dff097230 */ /* 0x000fc60000004100 */
[C---:B------:R-:W-:Y:S02]  /*3660*/  FFMA.FTZ R19, R0.reuse, R19, -0.14207722246646881104 ;  /* 0xbe117cb100137423 */ /* 0x040fe40000010013 */
[C---:B------:R-:W-:Y:S01]  /*3670*/  FADD.FTZ R21, |R9|.reuse, -RZ ;  /* 0x800000ff09157221 */ /* 0x040fe20000010200 */
        /* <DEDUP_REMOVED lines=11> */
[----:B------:R-:W-:Y:S02]  /*3730*/  HFMA2 R15, -RZ, RZ, 2.04296875, -15.78125 ;  /* 0x4016cbe4ff0f7431 */ /* 0x000fe400000001ff */
[----:B------:R-:W-:Y:S01]  /*3740*/  @!P4 FADD.FTZ R0, -R0, -RZ ;  /* 0x800000ff0000c221 */ /* 0x000fe20000010100 */
[----:B0-----:R-:W-:-:S03]  /*3750*/  FFMA R14, -R28, R23, 1 ;  /* 0x3f8000001c0e7423 */ /* 0x001fc60000000117 */
[----:B------:R-:W-:Y:S01]  /*3760*/  @!P0 FFMA.FTZ R16, R19, 1.6832555532455444336, R0 ;  /* 0x3fd774eb13108823 */ /* 0x000fe20000010000 */
[----:B------:R-:W-:Y:S01]  /*3770*/  FSEL R0, R18, R21, P3 ;  /* 0x0000001512007208 */ /* 0x000fe20001800000 */
[----:B------:R-:W-:Y:S01]  /*3780*/  FFMA R23, R23, R14, R23 ;  /* 0x0000000e17177223 */ /* 0x000fe20000000017 */
[----:B------:R-:W-:Y:S02]  /*3790*/  @!P1 FSEL R16, R15, 0.78539818525314331055, !P0 ;  /* 0x3f490fdb0f109808 */ /* 0x000fe40004000000 */
        /* <DEDUP_REMOVED lines=9> */
[----:B------:R-:W-:-:S07]  /*3830*/  MOV R16, 0x3850 ;  /* 0x0000385000107802 */ /* 0x000fce0000000f00 */
[----:B------:R-:W-:Y:S05]  /*3840*/  CALL.REL.NOINC `($__internal_25_$__cuda_sm3x_div_rn_ftz_f32_slowpath) ;  /* 0x0000000400647944 */ /* 0x000fea0003c00000 */
[----:B------:R-:W-:-:S07]  /*3850*/  MOV R14, R0 ;  /* 0x00000000000e7202 */ /* 0x000fce0000000f00 */
.L_x_10166:
[----:B------:R-:W-:Y:S05]  /*3860*/  BSYNC.RECONVERGENT B2 ;  /* 0x0000000000027941 */ /* 0x000fea0003800200 */
.L_x_10165:
[----:B------:R-:W-:Y:S02]  /*3870*/  HFMA2 R11, -RZ, RZ, 0.89990234375, 10328 ;  /* 0x3b33710bff0b7431 */ /* 0x000fe400000001ff */
[----:B------:R-:W-:Y:S01]  /*3880*/  FMUL.FTZ R0, R14, R14 ;  /* 0x0000000e0e007220 */ /* 0x000fe20000410000 */
[----:B------:R-:W-:Y:S01]  /*3890*/  HADD2.F32 R12, -RZ, R12.H1_H1 ;  /* 0x3000000cff0c7230 */ /* 0x000fe20000004100 */
[----:B------:R-:W-:Y:S01]  /*38a0*/  MOV R19, 0x3f6ee581 ;  /* 0x3f6ee58100137802 */ /* 0x000fe20000000f00 */
[----:B------:R-:W-:Y:S01]  /*38b0*/  HADD2.F32 R13, -RZ, R13.H1_H1 ;  /* 0x3000000dff0d7230 */ /* 0x000fe20000004100 */
[----:B------:R-:W-:Y:S01]  /*38c0*/  ISETP.GE.AND P0, PT, R8, RZ, PT ;  /* 0x000000ff0800720c */ /* 0x000fe20003f06270 */
[----:B------:R-:W-:Y:S01]  /*38d0*/  BSSY.RECONVERGENT B2, `(.L_x_10167) ;  /* 0x0000029000027945 */ /* 0x000fe20003800200 */
[----:B------:R-:W-:Y:S01]  /*38e0*/  FADD.FTZ R18, |R12|, -RZ ;  /* 0x800000ff0c127221 */ /* 0x000fe20000010200 */
[----:B------:R-:W-:Y:S01]  /*38f0*/  FSETP.NEU.FTZ.AND P1, PT, |R8|, |R9|, PT ;  /* 0x400000090800720b */ /* 0x000fe20003f3d200 */
[C---:B------:R-:W-:Y:S01]  /*3900*/  FADD.FTZ R21, |R13|.reuse, -RZ ;  /* 0x800000ff0d157221 */ /* 0x040fe20000010200 */
[----:B------:R-:W-:Y:S01]  /*3910*/  FFMA.FTZ R11, R0, R11, -0.015681877732276916504 ;  /* 0xbc807748000b7423 */ /* 0x000fe2000001000b */
[----:B------:R-:W-:Y:S01]  /*3920*/  FSETP.GT.FTZ.AND P2, PT, |R13|, |R12|, PT ;  /* 0x4000000c0d00720b */ /* 0x000fe20003f54200 */
[----:B------:R-:W-:-:S02]  /*3930*/  FADD.FTZ R8, |R9|, |R8| ;  /* 0x4000000809087221 */ /* 0x000fc40000010200 */
[----:B------:R-:W-:-:S04]  /*3940*/  FFMA.FTZ R11, R0, R11, 0.042200751602649688721 ;  /* 0x3d2cdab2000b7423 */ /* 0x000fc8000001000b */
[----:B------:R-:W-:-:S04]  /*3950*/  FFMA.FTZ R11, R0, R11, -0.074792981147766113281 ;  /* 0xbd992d10000b7423 */ /* 0x000fc8000001000b */
        /* <DEDUP_REMOVED lines=17> */
[----:B------:R-:W-:Y:S01]  /*3a70*/  FFMA R15, R20, R15, R20 ;  /* 0x0000000f140f7223 */ /* 0x000fe20000000014 */
[----:B------:R-:W-:Y:S01]  /*3a80*/  @!P1 FSEL R16, R14, 0.78539818525314331055, !P0 ;  /* 0x3f490fdb0e109808 */ /* 0x000fe20004000000 */
[----:B------:R-:W0:Y:S02]  /*3a90*/  FCHK P1, R0, R11 ;  /* 0x0000000b00007302 */ /* 0x000e240000020000 */
        /* <DEDUP_REMOVED lines=10> */
[----:B------:R-:W-:Y:S05]  /*3b40*/  CALL.REL.NOINC `($__internal_25_$__cuda_sm3x_div_rn_ftz_f32_slowpath) ;  /* 0x0000000000a47944 */ /* 0x000fea0003c00000 */
[----:B------:R-:W-:-:S07]  /*3b50*/  MOV R14, R0 ;  /* 0x00000000000e7202 */ /* 0x000fce0000000f00 */
.L_x_10168:
[----:B------:R-:W-:Y:S05]  /*3b60*/  BSYNC.RECONVERGENT B2 ;  /* 0x0000000000027941 */ /* 0x000fea0003800200 */
.L_x_10167:
[----:B------:R-:W-:Y:S02]  /*3b70*/  HFMA2 R9, -RZ, RZ, 0.89990234375, 10328 ;  /* 0x3b33710bff097431 */ /* 0x000fe400000001ff */
[----:B------:R-:W-:Y:S01]  /*3b80*/  FMUL.FTZ R0, R14, R14 ;  /* 0x0000000e0e007220 */ /* 0x000fe20000410000 */
[----:B------:R-:W-:Y:S01]  /*3b90*/  IMAD.MOV.U32 R16, RZ, RZ, 0x3f6ee581 ;  /* 0x3f6ee581ff107424 */ /* 0x000fe200078e00ff */
[C---:B------:R-:W-:Y:S02]  /*3ba0*/  ISETP.GE.AND P0, PT, R12.reuse, RZ, PT ;  /* 0x000000ff0c00720c */ /* 0x040fe40003f06270 */
[----:B------:R-:W-:Y:S01]  /*3bb0*/  FSETP.NEU.FTZ.AND P3, PT, |R12|, |R13|, PT ;  /* 0x4000000d0c00720b */ /* 0x000fe20003f7d200 */
[----:B------:R-:W-:Y:S01]  /*3bc0*/  FADD.FTZ R12, |R13|, |R12| ;  /* 0x4000000c0d0c7221 */ /* 0x000fe20000010200 */
[----:B------:R-:W-:Y:S02]  /*3bd0*/  FSETP.NEU.FTZ.AND P1, PT, R11, RZ, PT ;  /* 0x000000ff0b00720b */ /* 0x000fe40003f3d000 */
[----:B------:R-:W-:Y:S01]  /*3be0*/  F2FP.F16.F32.PACK_AB R7, R6, R7 ;  /* 0x000000070607723e */ /* 0x000fe200000000ff */
[----:B------:R-:W-:Y:S01]  /*3bf0*/  FFMA.FTZ R9, R0, R9, -0.015681877732276916504 ;  /* 0xbc80774800097423 */ /* 0x000fe20000010009 */
[----:B------:R-:W-:-:S02]  /*3c00*/  F2FP.F16.F32.PACK_AB R5, R4, R5 ;  /* 0x000000050405723e */ /* 0x000fc400000000ff */
[----:B------:R-:W-:Y:S01]  /*3c10*/  F2FP.F16.F32.PACK_AB R3, R10, R3 ;  /* 0x000000030a03723e */ /* 0x000fe200000000ff */
        /* <DEDUP_REMOVED lines=22> */
[----:B------:R-:W-:Y:S02]  /*3d80*/  F2FP.F16.F32.PACK_AB R13, R13, R8 ;  /* 0x000000080d0d723e */ /* 0x000fe400000000ff */
[----:B------:R-:W-:Y:S04]  /*3d90*/  STG.E desc[UR4][R14.64], R7 ;  /* 0x000000070e007986 */ /* 0x000fe8000c101904 */
[----:B------:R-:W-:Y:S04]  /*3da0*/  STG.E desc[UR4][R14.64+0x200], R5 ;  /* 0x000200050e007986 */ /* 0x000fe8000c101904 */
[----:B------:R-:W-:Y:S04]  /*3db0*/  STG.E desc[UR4][R14.64+0x400], R3 ;  /* 0x000400030e007986 */ /* 0x000fe8000c101904 */
[----:B------:R-:W-:Y:S01]  /*3dc0*/  STG.E desc[UR4][R14.64+0x600], R13 ;  /* 0x0006000d0e007986 */ /* 0x000fe2000c101904 */
[----:B------:R-:W-:Y:S05]  /*3dd0*/  EXIT ;  /* 0x000000000000794d */ /* 0x000fea0003800000 */
        .weak           $__internal_25_$__cuda_sm3x_div_rn_ftz_f32_slowpath
        .type           $__internal_25_$__cuda_sm3x_div_rn_ftz_f32_slowpath,@function
        .size           $__internal_25_$__cuda_sm3x_div_rn_ftz_f32_slowpath,(.L_x_17847 - $__internal_25_$__cuda_sm3x_div_rn_ftz_f32_slowpath)
$__internal_25_$__cuda_sm3x_div_rn_ftz_f32_slowpath:
        /* <DEDUP_REMOVED lines=35> */
.L_x_10171:
[----:B------:R-:W-:Y:S05]  /*4010*/  BSYNC.RELIABLE B1 ;  /* 0x0000000000017941 */ /* 0x000fea0003800100 */
.L_x_10170:
        /* <DEDUP_REMOVED lines=27> */
.L_x_10177:
[----:B------:R-:W-:-:S07]  /*41d0*/  LEA R0, R21, R0, 0x17 ;  /* 0x0000000015007211 */ /* 0x000fce00078eb8ff */
.L_x_10178:
[----:B------:R-:W-:Y:S05]  /*41e0*/  BSYNC.RECONVERGENT B1 ;  /* 0x0000000000017941 */ /* 0x000fea0003800200 */
.L_x_10176:
[----:B------:R-:W-:Y:S05]  /*41f0*/  BRA `(.L_x_10179) ;  /* 0x0000000000207947 */ /* 0x000fea0003800000 */
.L_x_10175:
[----:B------:R-:W-:-:S04]  /*4200*/  LOP3.LUT R0, R28, 0x80000000, R0, 0x48, !PT ;  /* 0x800000001c007812 */ /* 0x000fc800078e4800 */
[----:B------:R-:W-:Y:S01]  /*4210*/  LOP3.LUT R0, R0, 0x7f800000, RZ, 0xfc, !PT ;  /* 0x7f80000000007812 */ /* 0x000fe200078efcff */
[----:B------:R-:W-:Y:S06]  /*4220*/  BRA `(.L_x_10179) ;  /* 0x0000000000147947 */ /* 0x000fec0003800000 */
.L_x_10174:
[----:B------:R-:W-:Y:S01]  /*4230*/  LOP3.LUT R0, R28, 0x80000000, R0, 0x48, !PT ;  /* 0x800000001c007812 */ /* 0x000fe200078e4800 */
[----:B------:R-:W-:Y:S06]  /*4240*/  BRA `(.L_x_10179) ;  /* 0x00000000000c7947 */ /* 0x000fec0003800000 */
.L_x_10173:
[----:B------:R-:W0:Y:S01]  /*4250*/  MUFU.RSQ R0, -QNAN ;  /* 0xffc0000000007908 */ /* 0x000e220000001400 */
[----:B------:R-:W-:Y:S05]  /*4260*/  BRA `(.L_x_10179) ;  /* 0x0000000000047947 */ /* 0x000fea0003800000 */
.L_x_10172:
[----:B------:R-:W-:-:S07]  /*4270*/  FADD.FTZ R0, R0, R28 ;  /* 0x0000001c00007221 */ /* 0x000fce0000010000 */
.L_x_10179:
[----:B------:R-:W-:Y:S05]  /*4280*/  BSYNC.RECONVERGENT B0 ;  /* 0x0000000000007941 */ /* 0x000fea0003800200 */
.L_x_10169:
[----:B------:R-:W-:Y:S01]  /*4290*/  HFMA2 R19, -RZ, RZ, 0, 0 ;  /* 0x00000000ff137431 */ /* 0x000fe200000001ff */
[----:B------:R-:W-:-:S04]  /*42a0*/  MOV R18, R16 ;  /* 0x0000001000127202 */ /* 0x000fc80000000f00 */
[----:B0-----:R-:W-:Y:S05]  /*42b0*/  RET.REL.NODEC R18 `(_ZN2at6native29vectorized_elementwise_kernelILi2ENS0_13BinaryFunctorIN3c104HalfES4_S4_ZZZNS0_17atan2_kernel_cudaERNS_18TensorIteratorBaseEENKUlvE_clEvENKUlvE1_clEvEUlS4_S4_E_EESt5arrayIPcLm3EEEEviT0_T1_) ;  /* 0xffffffbc12507950 */ /* 0x001fea0003c3ffff */
.L_x_10180:
        /* <DEDUP_REMOVED lines=12> */
.L_x_17847:


//--------------------- .text._ZN2at6native29vectorized_elementwise_kernelILi4ENS0_13BinaryFunctorIN3c104HalfES4_S4_ZZZNS0_17atan2_kernel_cudaERNS_18TensorIteratorBaseEENKUlvE_clEvENKUlvE1_clEvEUlS4_S4_E_EESt5arrayIPcLm3EEEEviT0_T1_ --------------------------
	.section	.text._ZN2at6native29vectorized_elementwise_kernelILi4ENS0_13BinaryFunctorIN3c104HalfES4_S4_ZZZNS0_17atan2_kernel_cudaERNS_18TensorIteratorBaseEENKUlvE_clEvENKUlvE1_clEvEUlS4_S4_E_EESt5arrayIPcLm3EEEEviT0_T1_,"ax",@progbits
	.align	128
        .global         _ZN2at6native29vectorized_elementwise_kernelILi4ENS0_13BinaryFunctorIN3c104HalfES4_S4_ZZZNS0_17atan2_kernel_cudaERNS_18TensorIteratorBaseEENKUlvE_clEvENKUlvE1_clEvEUlS4_S4_E_EESt5arrayIPcLm3EEEEviT0_T1_
        .type           _ZN2at6native29vectorized_elementwise_kernelILi4ENS0_13BinaryFunctorIN3c104HalfES4_S4_ZZZNS0_17atan2_kernel_cudaERNS_18TensorIteratorBaseEENKUlvE_clEvENKUlvE1_clEvEUlS4_S4_E_EESt5arrayIPcLm3EEEEviT0_T1_,@function
        .size           _ZN2at6native29vectorized_elementwise_kernelILi4ENS0_13BinaryFunctorIN3c104HalfES4_S4_ZZZNS0_17atan2_kernel_cudaERNS_18TensorIteratorBaseEENKUlvE_clEvENKUlvE1_clEvEUlS4_S4_E_EESt5arrayIPcLm3EEEEviT0_T1_,(.L_x_17848 - _ZN2at6native29vectorized_elementwise_kernelILi4ENS0_13BinaryFunctorIN3c104HalfES4_S4_ZZZNS0_17atan2_kernel_cudaERNS_18TensorIteratorBaseEENKUlvE_clEvENKUlvE1_clEvEUlS4_S4_E_EESt5arrayIPcLm3EEEEviT0_T1_)
        .other          _ZN2at6native29vectorized_elementwise_kernelILi4ENS0_13BinaryFunctorIN3c104HalfES4_S4_ZZZNS0_17atan2_kernel_cudaERNS_18TensorIteratorBaseEENKUlvE_clEvENKUlvE1_clEvEUlS4_S4_E_EESt5arrayIPcLm3EEEEviT0_T1_,@"STO_CUDA_ENTRY STV_DEFAULT"
_ZN2at6native29vectorized_elementwise_kernelILi4ENS0_13BinaryFunctorIN3c104HalfES4_S4_ZZZNS0_17atan2_kernel_cudaERNS_18TensorIteratorBaseEENKUlvE_clEvENKUlvE1_clEvEUlS4_S4_E_EESt5arrayIPcLm3EEEEviT0_T1_:
.text._ZN2at6native29vectorized_elementwise_kernelILi4ENS0_13BinaryFunctorIN3c104HalfES4_S4_ZZZNS0_17atan2_kernel_cudaERNS_18TensorIteratorBaseEENKUlvE_clEvENKUlvE1_clEvEUlS4_S4_E_EESt5arrayIPcLm3EEEEviT0_T1_:
        /* <DEDUP_REMOVED lines=29> */
[----:B------:R-:W5:Y:S01]  /*01d0*/  @!P2 LDG.E.U16 R8, desc[UR4][R16.64] ;  /* 0x000000041008a981 */ /* 0x000f62000c1e1500 */
[----:B------:R-:W-:Y:S02]  /*01e0*/  @!P3 IADD3 R23, PT, PT, R2, R9, RZ ;  /* 0x000000090217b210 */ /* 0x000fe40007ffe0ff */
[----:B------:R-:W-:Y:S01]  /*01f0*/  @!P3 IADD3 R9, PT, PT, R9, 0x80, RZ ;  /* 0x000000800909b810 */ /* 0x000fe20007ffe0ff */
[----:B------:R-:W5:Y:S02]  /*0200*/  @!P2 LDG.E.U16 R0, desc[UR4][R18.64] ;  /* 0x000000041200a981 */ /* 0x000f64000c1e1500 */
[----:B------:R-:W2:Y:S01]  /*0210*/  LDC.64 R32, c[0x0][0x390] ;  /* 0x0000e400ff207b82 */ /* 0x000ea20000000a00 */
[----:B---3--:R-:W-:Y:S01]  /*0220*/  @!P3 IMAD.WIDE.U32 R28, R23, 0x2, R28 ;  /* 0x00000002171cb825 */ /* 0x008fe200078e001c */
[----:B------:R-:W-:-:S03]  /*0230*/  ISETP.GE.U32.AND P4, PT, R9, R22, PT ;  /* 0x000000160900720c */ /* 0x000fc60003f86070 */
[----:B----4-:R-:W-:Y:S01]  /*0240*/  @!P3 IMAD.WIDE.U32 R30, R23, 0x2, R30 ;  /* 0x00000002171eb825 */ /* 0x010fe200078e001e */
[----:B------:R3:W5:Y:S02]  /*0250*/  @!P3 LDG.E.U16 R24, desc[UR4][R28.64] ;  /* 0x000000041c18b981 */ /* 0x000764000c1e1500 */
[----:B------:R-:W4:Y:S02]  /*0260*/  LDC.64 R34, c[0x0][0x398] ;  /* 0x0000e600ff227b82 */ /* 0x000f240000000a00 */
[----:B------:R3:W5:Y:S05]  /*0270*/  @!P3 LDG.E.U16 R25, desc[UR4][R30.64] ;  /* 0x000000041e19b981 */ /* 0x00076a000c1e1500 */
[----:B------:R-:W-:Y:S01]  /*0280*/  @!P4 IADD3 R11, PT, PT, R2, R9, RZ ;  /* 0x00000009020bc210 */ /* 0x000fe20007ffe0ff */
[----:B---3--:R-:W3:Y:S01]  /*0290*/  LDC.64 R28, c[0x0][0x398] ;  /* 0x0000e600ff1c7b82 */ /* 0x008ee20000000a00 */
[----:B------:R-:W-:-:S04]  /*02a0*/  @!P4 IADD3 R9, PT, PT, R9, 0x80, RZ ;  /* 0x000000800909c810 */ /* 0x000fc80007ffe0ff */
[----:B------:R-:W-:Y:S02]  /*02b0*/  ISETP.GE.U32.AND P5, PT, R9, R22, PT ;  /* 0x000000160900720c */ /* 0x000fe40003fa6070 */
[----:B------:R-:W-:Y:S01]  /*02c0*/  PRMT R19, RZ, 0x7610, R19 ;  /* 0x00007610ff137816 */ /* 0x000fe20000000013 */
[----:B------:R-:W4:Y:S10]  /*02d0*/  LDC.64 R30, c[0x0][0x390] ;  /* 0x0000e400ff1e7b82 */ /* 0x000f340000000a00 */
[----:B------:R-:W-:-:S02]  /*02e0*/  @!P5 IADD3 R3, PT, PT, R2, R9, RZ ;  /* 0x000000090203d210 */ /* 0x000fc40007ffe0ff */
[----:B------:R-:W-:-:S04]  /*02f0*/  @!P5 IADD3 R9, PT, PT, R9, 0x80, RZ ;  /* 0x000000800909d810 */ /* 0x000fc80007ffe0ff */
[----:B------:R-:W-:-:S13]  /*0300*/  ISETP.GE.U32.AND P0, PT, R9, R22, PT ;  /* 0x000000160900720c */ /* 0x000fda0003f06070 */
[----:B------:R-:W-:Y:S02]  /*0310*/  @!P0 IADD3 R15, PT, PT, R2, R9, RZ ;  /* 0x00000009020f8210 */ /* 0x000fe40007ffe0ff */
[----:B------:R-:W-:-:S04]  /*0320*/  @!P0 IADD3 R9, PT, PT, R9, 0x80, RZ ;  /* 0x0000008009098810 */ /* 0x000fc80007ffe0ff */
[----:B------:R-:W-:Y:S01]  /*0330*/  ISETP.GE.U32.AND P1, PT, R9, R22, PT ;  /* 0x000000160900720c */ /* 0x000fe20003f26070 */
[----:B0-----:R-:W-:Y:S01]  /*0340*/  @!P4 IMAD.WIDE.U32 R26, R11, 0x2, R26 ;  /* 0x000000020b1ac825 */ /* 0x001fe200078e001a */
[----:B------:R-:W-:-:S03]  /*0350*/  PRMT R18, RZ, 0x7610, R18 ;  /* 0x00007610ff127816 */ /* 0x000fc60000000012 */
[----:B------:R-:W-:Y:S01]  /*0360*/  @!P4 IMAD.WIDE.U32 R6, R11, 0x2, R6 ;  /* 0x000000020b06c825 */ /* 0x000fe200078e0006 */
[----:B------:R0:W5:Y:S01]  /*0370*/  @!P4 LDG.E.U16 R20, desc[UR4][R26.64] ;  /* 0x000000041a14c981 */ /* 0x000162000c1e1500 */
[----:B------:R-:W2:Y:S02]  /*0380*/  LDC.64 R10, c[0x0][0x390] ;  /* 0x0000e400ff0a7b82 */ /* 0x000ea40000000a00 */
[C---:B------:R-:W-:Y:S01]  /*0390*/  @!P5 IMAD.WIDE.U32 R4, R3.reuse, 0x2, R4 ;  /* 0x000000020304d825 */ /* 0x040fe200078e0004 */
[----:B------:R3:W5:Y:S03]  /*03a0*/  @!P4 LDG.E.U16 R19, desc[UR4][R6.64] ;  /* 0x000000040613c981 */ /* 0x000766000c1e1500 */
[----:B------:R-:W-:Y:S01]  /*03b0*/  @!P1 IADD3 R13, PT, PT, R2, R9, RZ ;  /* 0x00000009020d9210 */ /* 0x000fe20007ffe0ff */
[----:B-1----:R-:W-:Y:S01]  /*03c0*/  @!P5 IMAD.WIDE.U32 R36, R3, 0x2, R36 ;  /* 0x000000020324d825 */ /* 0x002fe200078e0024 */
[----:B------:R-:W-:Y:S01]  /*03d0*/  @!P1 IADD3 R9, PT, PT, R9, 0x80, RZ ;  /* 0x0000008009099810 */ /* 0x000fe20007ffe0ff */
[----:B0-----:R-:W0:Y:S01]  /*03e0*/  LDC.64 R26, c[0x0][0x398] ;  /* 0x0000e600ff1a7b82 */ /* 0x001e220000000a00 */
[----:B------:R1:W5:Y:S02]  /*03f0*/  @!P5 LDG.E.U16 R18, desc[UR4][R4.64] ;  /* 0x000000040412d981 */ /* 0x000364000c1e1500 */
[----:B------:R-:W-:-:S05]  /*0400*/  ISETP.GE.U32.AND P3, PT, R9, R22, PT ;  /* 0x000000160900720c */ /* 0x000fca0003f66070 */
[----:B---3--:R-:W3:Y:S08]  /*0410*/  LDC.64 R6, c[0x0][0x390] ;  /* 0x0000e400ff067b82 */ /* 0x008ef00000000a00 */
[----:B------:R-:W-:Y:S01]  /*0420*/  @!P3 IADD3 R3, PT, PT, R2, R9, RZ ;  /* 0x000000090203b210 */ /* 0x000fe20007ffe0ff */
[----:B-1----:R-:W1:Y:S01]  /*0430*/  LDC.64 R4, c[0x0][0x398] ;  /* 0x0000e600ff047b82 */ /* 0x002e620000000a00 */
[----:B------:R-:W-:-:S04]  /*0440*/  @!P3 IADD3 R9, PT, PT, R9, 0x80, RZ ;  /* 0x000000800909b810 */ /* 0x000fc80007ffe0ff */
[----:B------:R-:W-:Y:S01]  /*0450*/  ISETP.GE.U32.AND P2, PT, R9, R22, PT ;  /* 0x000000160900720c */ /* 0x000fe20003f46070 */
[----:B--2---:R-:W-:Y:S01]  /*0460*/  @!P0 IMAD.WIDE.U32 R10, R15, 0x2, R10 ;  /* 0x000000020f0a8825 */ /* 0x004fe200078e000a */
[----:B------:R-:W-:Y:S02]  /*0470*/  PRMT R16, RZ, 0x7610, R16 ;  /* 0x00007610ff107816 */ /* 0x000fe40000000010 */
[----:B------:R-:W-:Y:S01]  /*0480*/  PRMT R17, RZ, 0x7610, R17 ;  /* 0x00007610ff117816 */ /* 0x000fe20000000011 */
[C---:B------:R-:W-:Y:S01]  /*0490*/  @!P1 IMAD.WIDE.U32 R32, R13.reuse, 0x2, R32 ;  /* 0x000000020d209825 */ /* 0x040fe200078e0020 */
[----:B------:R-:W-:Y:S02]  /*04a0*/  PRMT R14, RZ, 0x7610, R14 ;  /* 0x00007610ff0e7816 */ /* 0x000fe4000000000e */
[----:B------:R2:W5:Y:S01]  /*04b0*/  @!P0 LDG.E.U16 R16, desc[UR4][R10.64] ;  /* 0x000000040a108981 */ /* 0x000562000c1e1500 */
[----:B0-----:R-:W-:-:S04]  /*04c0*/  @!P1 IMAD.WIDE.U32 R26, R13, 0x2, R26 ;  /* 0x000000020d1a9825 */ /* 0x001fc800078e001a */
[----:B------:R-:W-:Y:S01]  /*04d0*/  @!P2 IADD3 R9, PT, PT, R2, R9, RZ ;  /* 0x000000090209a210 */ /* 0x000fe20007ffe0ff */
[----:B---3--:R-:W-:Y:S01]  /*04e0*/  @!P3 IMAD.WIDE.U32 R6, R3, 0x2, R6 ;  /* 0x000000020306b825 */ /* 0x008fe200078e0006 */
[----:B------:R-:W-:Y:S01]  /*04f0*/  PRMT R13, RZ, 0x7610, R13 ;  /* 0x00007610ff0d7816 */ /* 0x000fe2000000000d */
[----:B------:R0:W5:Y:S01]  /*0500*/  @!P5 LDG.E.U16 R17, desc[UR4][R36.64] ;  /* 0x000000042411d981 */ /* 0x000162000c1e1500 */
[----:B------:R-:W-:Y:S01]  /*0510*/  PRMT R12, RZ, 0x7610, R12 ;  /* 0x00007610ff0c7816 */ /* 0x000fe2000000000c */
[C---:B----4-:R-:W-:Y:S01]  /*0520*/  @!P2 IMAD.WIDE.U32 R30, R9.reuse, 0x2, R30 ;  /* 0x00000002091ea825 */ /* 0x050fe200078e001e */
[----:B--2---:R-:W-:Y:S01]  /*0530*/  PRMT R11, RZ, 0x7610, R11 ;  /* 0x00007610ff0b7816 */ /* 0x004fe2000000000b */
[----:B------:R0:W5:Y:S01]  /*0540*/  @!P1 LDG.E.U16 R14, desc[UR4][R32.64] ;  /* 0x00000004200e9981 */ /* 0x000162000c1e1500 */
[----:B------:R-:W-:Y:S01]  /*0550*/  PRMT R10, RZ, 0x7610, R10 ;  /* 0x00007610ff0a7816 */ /* 0x000fe2000000000a */
[----:B------:R-:W-:Y:S01]  /*0560*/  @!P2 IMAD.WIDE.U32 R28, R9, 0x2, R28 ;  /* 0x00000002091ca825 */ /* 0x000fe200078e001c */
[----:B------:R-:W-:Y:S01]  /*0570*/  PRMT R9, RZ, 0x7610, R9 ;  /* 0x00007610ff097816 */ /* 0x000fe20000000009 */
[----:B------:R0:W5:Y:S02]  /*0580*/  @!P1 LDG.E.U16 R13, desc[UR4][R26.64] ;  /* 0x000000041a0d9981 */ /* 0x000164000c1e1500 */
[----:B-1----:R-:W-:-:S02]  /*0590*/  @!P3 IMAD.WIDE.U32 R4, R3, 0x2, R4 ;  /* 0x000000020304b825 */ /* 0x002fc400078e0004 */
[----:B------:R0:W5:Y:S04]  /*05a0*/  @!P3 LDG.E.U16 R12, desc[UR4][R6.64] ;  /* 0x00000004060cb981 */ /* 0x000168000c1e1500 */
[----:B------:R0:W5:Y:S04]  /*05b0*/  @!P3 LDG.E.U16 R11, desc[UR4][R4.64] ;  /* 0x00000004040bb981 */ /* 0x000168000c1e1500 */
[----:B------:R0:W5:Y:S04]  /*05c0*/  @!P2 LDG.E.U16 R10, desc[UR4][R30.64] ;  /* 0x000000041e0aa981 */ /* 0x000168000c1e1500 */
[----:B------:R0:W5:Y:S01]  /*05d0*/  @!P2 LDG.E.U16 R9, desc[UR4][R28.64] ;  /* 0x000000041c09a981 */ /* 0x000162000c1e1500 */
[----:B------:R-:W-:Y:S01]  /*05e0*/  @!P0 IMAD.WIDE.U32 R34, R15, 0x2, R34 ;  /* 0x000000020f228825 */ /* 0x000fe200078e0022 */
[----:B------:R-:W-:-:S06]  /*05f0*/  PRMT R15, RZ, 0x7610, R15 ;  /* 0x00007610ff0f7816 */ /* 0x000fcc000000000f */
[----:B------:R0:W5:Y:S01]  /*0600*/  @!P0 LDG.E.U16 R15, desc[UR4][R34.64] ;  /* 0x00000004220f8981 */ /* 0x000162000c1e1500 */
[----:B------:R-:W-:Y:S01]  /*0610*/  ISETP.GE.U32.AND P0, PT, R21, R22, PT ;  /* 0x000000161500720c */ /* 0x000fe20003f06070 */
[----:B------:R-:W-:-:S12]  /*0620*/  BSSY.RECONVERGENT B2, `(.L_x_10182) ;  /* 0x0000032000027945 */ /* 0x000fd80003800200 */
[----:B0-----:R-:W-:Y:S05]  /*0630*/  @P0 BRA `(.L_x_10183) ;  /* 0x0000000000c00947 */ /* 0x001fea0003800000 */
        /* <DEDUP_REMOVED lines=18> */
[----:B------:R-:W-:Y:S05]  /*0760*/  CALL.REL.NOINC `($__internal_26_$__cuda_sm3x_div_rn_ftz_f32_slowpath) ;  /* 0x00000034006c7944 */ /* 0x000fea0003c00000 */
.L_x_10185:
[----:B------:R-:W-:Y:S05]  /*0770*/  BSYNC.RECONVERGENT B3 ;  /* 0x0000000000037941 */ /* 0x000fea0003800200 */
.L_x_10184:
        /* <DEDUP_REMOVED lines=28> */
.L_x_10183:
[----:B------:R-:W-:Y:S05]  /*0940*/  BSYNC.RECONVERGENT B2 ;  /* 0x0000000000027941 */ /* 0x000fea0003800200 */
.L_x_10182:
        /* <DEDUP_REMOVED lines=22> */
[----:B------:R-:W-:Y:S05]  /*0ab0*/  CALL.REL.NOINC `($__internal_26_$__cuda_sm3x_div_rn_ftz_f32_slowpath) ;  /* 0x0000003000987944 */ /* 0x000fea0003c00000 */
.L_x_10189:
[----:B------:R-:W-:Y:S05]  /*0ac0*/  BSYNC.RECONVERGENT B3 ;  /* 0x0000000000037941 */ /* 0x000fea0003800200 */
.L_x_10188:
        /* <DEDUP_REMOVED lines=28> */
.L_x_10187:
[----:B------:R-:W-:Y:S05]  /*0c90*/  BSYNC.RECONVERGENT B2 ;  /* 0x0000000000027941 */ /* 0x000fea0003800200 */
.L_x_10186:
        /* <DEDUP_REMOVED lines=23> */
.L_x_10193:
[----:B------:R-:W-:Y:S05]  /*0e10*/  BSYNC.RECONVERGENT B3 ;  /* 0x0000000000037941 */ /* 0x000fea0003800200 */
.L_x_10192:
        /* <DEDUP_REMOVED lines=28> */
.L_x_10191:
[----:B------:R-:W-:Y:S05]  /*0fe0*/  BSYNC.RECONVERGENT B2 ;  /* 0x0000000000027941 */ /* 0x000fea0003800200 */
.L_x_10190:
        /* <DEDUP_REMOVED lines=23> */
.L_x_10197:
[----:B------:R-:W-:Y:S05]  /*1160*/  BSYNC.RECONVERGENT B3 ;  /* 0x0000000000037941 */ /* 0x000fea0003800200 */
.L_x_10196:
        /* <DEDUP_REMOVED lines=28> */
.L_x_10195:
[----:B------:R-:W-:Y:S05]  /*1330*/  BSYNC.RECONVERGENT B2 ;  /* 0x0000000000027941 */ /* 0x000fea0003800200 */
.L_x_10194:
        /* <DEDUP_REMOVED lines=23> */
.L_x_10201:
[----:B------:R-:W-:Y:S05]  /*14b0*/  BSYNC.RECONVERGENT B3 ;  /* 0x0000000000037941 */ /* 0x000fea0003800200 */
.L_x_10200:
        /* <DEDUP_REMOVED lines=28> */
.L_x_10199:
[----:B------:R-:W-:Y:S05]  /*1680*/  BSYNC.RECONVERGENT B2 ;  /* 0x0000000000027941 */ /* 0x000fea0003800200 */
.L_x_10198:
        /* <DEDUP_REMOVED lines=23> */
.L_x_10205:
[----:B------:R-:W-:Y:S05]  /*1800*/  BSYNC.RECONVERGENT B3 ;  /* 0x0000000000037941 */ /* 0x000fea0003800200 */
.L_x_10204:
        /* <DEDUP_REMOVED lines=28> */
.L_x_10203:
[----:B------:R-:W-:Y:S05]  /*19d0*/  BSYNC.RECONVERGENT B2 ;  /* 0x0000000000027941 */ /* 0x000fea0003800200 */
.L_x_10202:
        /* <DEDUP_REMOVED lines=23> */
.L_x_10209:
[----:B------:R-:W-:Y:S05]  /*1b50*/  BSYNC.RECONVERGENT B3 ;  /* 0x0000000000037941 */ /* 0x000fea0003800200 */
.L_x_10208:
        /* <DEDUP_REMOVED lines=28> */
.L_x_10207:
[----:B------:R-:W-:Y:S05]  /*1d20*/  BSYNC.RECONVERGENT B2 ;  /* 0x0000000000027941 */ /* 0x000fea0003800200 */
.L_x_10206:
        /* <DEDUP_REMOVED lines=23> */
.L_x_10213:
[----:B------:R-:W-:Y:S05]  /*1ea0*/  BSYNC.RECONVERGENT B3 ;  /* 0x0000000000037941 */ /* 0x000fea0003800200 */
.L_x_10212:
        /* <DEDUP_REMOVED lines=28> */
.L_x_10211:
[----:B------:R-:W-:Y:S05]  /*2070*/  BSYNC.RECONVERGENT B2 ;  /* 0x0000000000027941 */ /* 0x000fea0003800200 */
.L_x_10210:
        /* <DEDUP_REMOVED lines=9> */
[----:B-----5:R0:W-:Y:S07]  /*2110*/  STG.E.U16 desc[UR4][R4.64], R8 ;  /* 0x0000000804007986 */ /* 0x0201ee000c101504 */
[----:B------:R-:W-:Y:S05]  /*2120*/  @P0 BRA `(.L_x_10217) ;  /* 0x0000000000300947 */ /* 0x000fea0003800000 */
[----:B0-----:R-:W0:Y:S01]  /*2130*/  LDC.64 R4, c[0x0][0x388] ;  /* 0x0000e200ff047b82 */ /* 0x001e220000000a00 */
[----:B------:R-:W-:Y:S02]  /*2140*/  IADD3 R3, PT, PT, R2, R21, RZ ;  /* 0x0000001502037210 */ /* 0x000fe40007ffe0ff */
[----:B------:R-:W-:-:S03]  /*2150*/  IADD3 R21, PT, PT, R21, 0x80, RZ ;  /* 0x0000008015157810 */ /* 0x000fc60007ffe0ff */
[----:B0-----:R-:W-:-:S05]  /*2160*/  IMAD.WIDE.U32 R4, R3, 0x2, R4 ;  /* 0x0000000203047825 */ /* 0x001fca00078e0004 */
[----:B------:R0:W-:Y:S02]  /*2170*/  STG.E.U16 desc[UR4][R4.64], R24 ;  /* 0x0000001804007986 */ /* 0x0001e4000c101504 */
.L_x_10216:
[----:B------:R-:W-:-:S13]  /*2180*/  ISETP.GE.U32.AND P0, PT, R21, R22, PT ;  /* 0x000000161500720c */ /* 0x000fda0003f06070 */
[----:B------:R-:W-:Y:S05]  /*2190*/  @P0 BRA `(.L_x_10218) ;  /* 0x0000000000300947 */ /* 0x000fea0003800000 */
[----:B0-----:R-:W0:Y:S01]  /*21a0*/  LDC.64 R4, c[0x0][0x388] ;  /* 0x0000e200ff047b82 */ /* 0x001e220000000a00 */
[----:B------:R-:W-:Y:S02]  /*21b0*/  IADD3 R3, PT, PT, R2, R21, RZ ;  /* 0x0000001502037210 */ /* 0x000fe40007ffe0ff */
[----:B------:R-:W-:-:S03]  /*21c0*/  IADD3 R21, PT, PT, R21, 0x80, RZ ;  /* 0x0000008015157810 */ /* 0x000fc60007ffe0ff */
[----:B0-----:R-:W-:-:S05]  /*21d0*/  IMAD.WIDE.U32 R4, R3, 0x2, R4 ;  /* 0x0000000203047825 */ /* 0x001fca00078e0004 */
[----:B-----5:R1:W-:Y:S02]  /*21e0*/  STG.E.U16 desc[UR4][R4.64], R19 ;  /* 0x0000001304007986 */ /* 0x0203e4000c101504 */
.L_x_10217:
[----:B------:R-:W-:-:S13]  /*21f0*/  ISETP.GE.U32.AND P0, PT, R21, R22, PT ;  /* 0x000000161500720c */ /* 0x000fda0003f06070 */
[----:B------:R-:W-:Y:S05]  /*2200*/  @P0 BRA `(.L_x_10219) ;  /* 0x0000000000300947 */ /* 0x000fea0003800000 */
[----:B01----:R-:W0:Y:S01]  /*2210*/  LDC.64 R4, c[0x0][0x388] ;  /* 0x0000e200ff047b82 */ /* 0x003e220000000a00 */
[----:B------:R-:W-:Y:S02]  /*2220*/  IADD3 R3, PT, PT, R2, R21, RZ ;  /* 0x0000001502037210 */ /* 0x000fe40007ffe0ff */
[----:B------:R-:W-:-:S03]  /*2230*/  IADD3 R21, PT, PT, R21, 0x80, RZ ;  /* 0x0000008015157810 */ /* 0x000fc60007ffe0ff */
[----:B0-----:R-:W-:-:S05]  /*2240*/  IMAD.WIDE.U32 R4, R3, 0x2, R4 ;  /* 0x0000000203047825 */ /* 0x001fca00078e0004 */
[----:B------:R1:W-:Y:S02]  /*2250*/  STG.E.U16 desc[UR4][R4.64], R17 ;  /* 0x0000001104007986 */ /* 0x0003e4000c101504 */
.L_x_10218:
[----:B------:R-:W-:-:S13]  /*2260*/  ISETP.GE.U32.AND P0, PT, R21, R22, PT ;  /* 0x000000161500720c */ /* 0x000fda0003f06070 */
[----:B------:R-:W-:Y:S05]  /*2270*/  @P0 BRA `(.L_x_10220) ;  /* 0x0000000000340947 */ /* 0x000fea0003800000 */
[----:B01----:R-:W0:Y:S01]  /*2280*/  LDC.64 R4, c[0x0][0x388] ;  /* 0x0000e200ff047b82 */ /* 0x003e220000000a00 */
[----:B------:R-:W-:Y:S01]  /*2290*/  IMAD.IADD R3, R2, 0x1, R21 ;  /* 0x0000000102037824 */ /* 0x000fe200078e0215 */
[----:B------:R-:W-:-:S03]  /*22a0*/  IADD3 R21, PT, PT, R21, 0x80, RZ ;  /* 0x0000008015157810 */ /* 0x000fc60007ffe0ff */
[----:B0-----:R-:W-:-:S05]  /*22b0*/  IMAD.WIDE.U32 R4, R3, 0x2, R4 ;  /* 0x0000000203047825 */ /* 0x001fca00078e0004 */
[----:B-----5:R2:W-:Y:S02]  /*22c0*/  STG.E.U16 desc[UR4][R4.64], R15 ;  /* 0x0000000f04007986 */ /* 0x0205e4000c101504 */
.L_x_10219:
        /* <DEDUP_REMOVED lines=8> */
.L_x_10220:
[----:B------:R-:W-:Y:S05]  /*2350*/  BSYNC.RELIABLE B1 ;  /* 0x0000000000017941 */ /* 0x000fea0003800100 */
.L_x_10215:
[----:B------:R-:W-:-:S13]  /*2360*/  ISETP.GE.U32.AND P0, PT, R21, R22, PT ;  /* 0x000000161500720c */ /* 0x000fda0003f06070 */
[----:B012---:R-:W0:Y:S01]  /*2370*/  @!P0 LDC.64 R4, c[0x0][0x388] ;  /* 0x0000e200ff048b82 */ /* 0x007e220000000a00 */
[----:B------:R-:W-:Y:S02]  /*2380*/  @!P0 IADD3 R3, PT, PT, R2, R21, RZ ;  /* 0x0000001502038210 */ /* 0x000fe40007ffe0ff */
[----:B------:R-:W-:-:S03]  /*2390*/  @!P0 IADD3 R21, PT, PT, R21, 0x80, RZ ;  /* 0x0000008015158810 */ /* 0x000fc60007ffe0ff */
[----:B0-----:R-:W-:-:S05]  /*23a0*/  @!P0 IMAD.WIDE.U32 R4, R3, 0x2, R4 ;  /* 0x0000000203048825 */ /* 0x001fca00078e0004 */
[----:B-----5:R3:W-:Y:S02]  /*23b0*/  @!P0 STG.E.U16 desc[UR4][R4.64], R11 ;  /* 0x0000000b04008986 */ /* 0x0207e4000c101504 */
.L_x_10221:
[----:B------:R-:W-:Y:S05]  /*23c0*/  BSYNC.RECONVERGENT B0 ;  /* 0x0000000000007941 */ /* 0x000fea0003800200 */
.L_x_10214:
        /* <DEDUP_REMOVED lines=8> */
.L_x_10181:
[----:B------:R-:W0:Y:S01]  /*2450*/  S2R R7, SR_TID.X ;  /* 0x0000000000077919 */ /* 0x000e220000002100 */
[----:B------:R-:W1:Y:S08]  /*2460*/  LDC.64 R4, c[0x0][0x390] ;  /* 0x0000e400ff047b82 */ /* 0x000e700000000a00 */
[----:B------:R-:W2:Y:S01]  /*2470*/  LDC.64 R8, c[0x0][0x398] ;  /* 0x0000e600ff087b82 */ /* 0x000ea20000000a00 */
[----:B-1----:R-:W-:-:S04]  /*2480*/  IMAD.WIDE.U32 R4, R2, 0x2, R4 ;  /* 0x0000000202047825 */ /* 0x002fc800078e0004 */
[----:B0-----:R-:W-:-:S04]  /*2490*/  IMAD.WIDE.U32 R4, R7, 0x8, R4 ;  /* 0x0000000807047825 */ /* 0x001fc800078e0004 */
[----:B--2---:R-:W-:Y:S01]  /*24a0*/  IMAD.WIDE.U32 R8, R2, 0x2, R8 ;  /* 0x0000000202087825 */ /* 0x004fe200078e0008 */
[----:B------:R0:W5:Y:S03]  /*24b0*/  LDG.E.64 R12, desc[UR4][R4.64+0x400] ;  /* 0x00040004040c7981 */ /* 0x000166000c1e1b00 */
[----:B------:R-:W-:Y:S02]  /*24c0*/  IMAD.WIDE.U32 R20, R7, 0x8, R8 ;  /* 0x0000000807147825 */ /* 0x000fe400078e0008 */
[----:B------:R-:W2:Y:S04]  /*24d0*/  LDG.E.64 R8, desc[UR4][R4.64] ;  /* 0x0000000404087981 */ /* 0x000ea8000c1e1b00 */
[----:B------:R-:W3:Y:S04]  /*24e0*/  LDG.E.64 R10, desc[UR4][R20.64] ;  /* 0x00000004140a7981 */ /* 0x000ee8000c1e1b00 */
[----:B------:R0:W5:Y:S01]  /*24f0*/  LDG.E.64 R14, desc[UR4][R20.64+0x400] ;  /* 0x00040004140e7981 */ /* 0x000162000c1e1b00 */
[----:B------:R-:W-:Y:S01]  /*2500*/  BSSY.RECONVERGENT B2, `(.L_x_10222) ;  /* 0x0000013000027945 */ /* 0x000fe20003800200 */
[----:B--2---:R-:W-:-:S02]  /*2510*/  HADD2.F32 R17, -RZ, R8.H0_H0 ;  /* 0x20000008ff117230 */ /* 0x004fc40000004100 */
[----:B---3--:R-:W-:-:S03]  /*2520*/  HADD2.F32 R16, -RZ, R10.H0_H0 ;  /* 0x2000000aff107230 */ /* 0x008fc60000004100 */
[C---:B------:R-:W-:Y:S02]  /*2530*/  FADD.FTZ R0, |R17|.reuse, -RZ ;  /* 0x800000ff11007221 */ /* 0x040fe40000010200 */
        /* <DEDUP_REMOVED lines=8> */
[----:B------:R-:W-:-:S04]  /*25c0*/  FFMA R3, R27, R6, RZ ;  /* 0x000000061b037223 */ /* 0x000fc800000000ff */
[----:B------:R-:W-:-:S04]  /*25d0*/  FFMA R0, -R18, R3, R27 ;  /* 0x0000000312007223 */ /* 0x000fc8000000011b */
[----:B------:R-:W-:Y:S01]  /*25e0*/  FFMA R0, R6, R0, R3 ;  /* 0x0000000006007223 */ /* 0x000fe20000000003 */
[----:B0-2---:R-:W-:Y:S06]  /*25f0*/  @!P0 BRA `(.L_x_10223) ;  /* 0x00000000000c8947 */ /* 0x005fec0003800000 */
[----:B------:R-:W-:Y:S02]  /*2600*/  MOV R0, R18 ;  /* 0x0000001200007202 */ /* 0x000fe40000000f00 */
[----:B------:R-:W-:-:S07]  /*2610*/  MOV R4, 0x2630 ;  /* 0x0000263000047802 */ /* 0x000fce0000000f00 */
[----:B-----5:R-:W-:Y:S05]  /*2620*/  CALL.REL.NOINC `($__internal_26_$__cuda_sm3x_div_rn_ftz_f32_slowpath) ;  /* 0x0000001400bc7944 */ /* 0x020fea0003c00000 */
.L_x_10223:
[----:B------:R-:W-:Y:S05]  /*2630*/  BSYNC.RECONVERGENT B2 ;  /* 0x0000000000027941 */ /* 0x000fea0003800200 */
.L_x_10222:
        /* <DEDUP_REMOVED lines=9> */
[----:B------:R-:W-:Y:S01]  /*26d0*/  FADD.FTZ R6, |R19|, -RZ ;  /* 0x800000ff13067221 */ /* 0x000fe20000010200 */
[----:B------:R-:W-:Y:S01]  /*26e0*/  FFMA.FTZ R4, R3, R4, -0.015681877732276916504 ;  /* 0xbc80774803047423 */ /* 0x000fe20000010004 */
[----:B------:R-:W-:Y:S01]  /*26f0*/  FSETP.GT.FTZ.AND P3, PT, |R19|, |R10|, PT ;  /* 0x4000000a1300720b */ /* 0x000fe20003f74200 */
[----:B------:R-:W-:-:S02]  /*2700*/  FADD.FTZ R16, |R17|, |R16| ;  /* 0x4000001011107221 */ /* 0x000fc40000010200 */
[----:B------:R-:W-:Y:S01]  /*2710*/  FFMA.FTZ R4, R3, R4, 0.042200751602649688721 ;  /* 0x3d2cdab203047423 */ /* 0x000fe20000010004 */
[----:B------:R-:W-:Y:S02]  /*2720*/  FSEL R8, R6, R27, P3 ;  /* 0x0000001b06087208 */ /* 0x000fe40001800000 */
[----:B------:R-:W-:Y:S01]  /*2730*/  FSEL R27, R27, R6, P3 ;  /* 0x000000061b1b7208 */ /* 0x000fe20001800000 */
[C---:B------:R-:W-:Y:S01]  /*2740*/  FFMA.FTZ R4, R3.reuse, R4, -0.074792981147766113281 ;  /* 0xbd992d1003047423 */ /* 0x040fe20000010004 */
[----:B------:R-:W0:Y:S03]  /*2750*/  MUFU.RCP R21, R8 ;  /* 0x0000000800157308 */ /* 0x000e260000001000 */
        /* <DEDUP_REMOVED lines=9> */
[----:B------:R-:W-:Y:S02]  /*27f0*/  HFMA2 R3, -RZ, RZ, 2.04296875, -15.78125 ;  /* 0x4016cbe4ff037431 */ /* 0x000fe400000001ff */
[----:B------:R-:W-:Y:S01]  /*2800*/  @!P2 FADD.FTZ R0, -R0, -RZ ;  /* 0x800000ff0000a221 */ /* 0x000fe20000010100 */
[----:B------:R-:W-:-:S03]  /*2810*/  FSETP.NEU.FTZ.AND P2, PT, R18, RZ, PT ;  /* 0x000000ff1200720b */ /* 0x000fc60003f5d000 */
[----:B------:R-:W-:Y:S01]  /*2820*/  @!P0 FFMA.FTZ R4, R5, 1.6832555532455444336, R0 ;  /* 0x3fd774eb05048823 */ /* 0x000fe20000010000 */
[----:B0-----:R-:W-:Y:S01]  /*2830*/  FFMA R0, -R8, R21, 1 ;  /* 0x3f80000008007423 */ /* 0x001fe20000000115 */
[----:B------:R-:W-:Y:S01]  /*2840*/  @!P1 FSEL R4, R3, 0.78539818525314331055, !P0 ;  /* 0x3f490fdb03049808 */ /* 0x000fe20004000000 */
[----:B------:R-:W0:Y:S02]  /*2850*/  FCHK P1, R27, R8 ;  /* 0x000000081b007302 */ /* 0x000e240000020000 */
[----:B------:R-:W-:-:S05]  /*2860*/  FFMA R0, R21, R0, R21 ;  /* 0x0000000015007223 */ /* 0x000fca0000000015 */
[----:B------:R-:W-:Y:S01]  /*2870*/  @!P2 FSEL R4, RZ, 3.1415927410125732422, P0 ;  /* 0x40490fdbff04a808 */ /* 0x000fe20000000000 */
        /* <DEDUP_REMOVED lines=9> */
[----:B-----5:R-:W-:Y:S05]  /*2910*/  CALL.REL.NOINC `($__internal_26_$__cuda_sm3x_div_rn_ftz_f32_slowpath) ;  /* 0x0000001400007944 */ /* 0x020fea0003c00000 */
.L_x_10225:
[----:B------:R-:W-:Y:S05]  /*2920*/  BSYNC.RECONVERGENT B2 ;  /* 0x0000000000027941 */ /* 0x000fea0003800200 */
.L_x_10224:
[----:B------:R-:W-:Y:S01]  /*2930*/  MOV R4, 0x3b33710b ;  /* 0x3b33710b00047802 */ /* 0x000fe20000000f00 */
[----:B------:R-:W-:Y:S01]  /*2940*/  FMUL.FTZ R3, R0, R0 ;  /* 0x0000000000037220 */ /* 0x000fe20000410000 */
[----:B------:R-:W-:Y:S02]  /*2950*/  HADD2.F32 R17, -RZ, R11.H0_H0 ;  /* 0x2000000bff117230 */ /* 0x000fe40000004100 */
[----:B------:R-:W-:Y:S02]  /*2960*/  HFMA2 R5, -RZ, RZ, 1.857421875, -1409 ;  /* 0x3f6ee581ff057431 */ /* 0x000fe400000001ff */
[----:B------:R-:W-:Y:S02]  /*2970*/  HADD2.F32 R18, -RZ, R9.H0_H0 ;  /* 0x20000009ff127230 */ /* 0x000fe40000004100 */
        /* <DEDUP_REMOVED lines=11> */
[----:B------:R-:W-:Y:S01]  /*2a30*/  FFMA.FTZ R4, R3, R4, 0.10640415549278259277 ;  /* 0x3dd9ea6c03047423 */ /* 0x000fe20000010004 */
[----:B------:R-:W-:Y:S01]  /*2a40*/  FSEL R27, R27, R6, P2 ;  /* 0x000000061b1b7208 */ /* 0x000fe20001000000 */
[----:B------:R-:W0:Y:S02]  /*2a50*/  MUFU.RCP R21, R20 ;  /* 0x0000001400157308 */ /* 0x000e240000001000 */
        /* <DEDUP_REMOVED lines=26> */
[----:B-----5:R-:W-:Y:S05]  /*2c00*/  CALL.REL.NOINC `($__internal_26_$__cuda_sm3x_div_rn_ftz_f32_slowpath) ;  /* 0x0000001000447944 */ /* 0x020fea0003c00000 */
.L_x_10227:
[----:B------:R-:W-:Y:S05]  /*2c10*/  BSYNC.RECONVERGENT B2 ;  /* 0x0000000000027941 */ /* 0x000fea0003800200 */
.L_x_10226:
[----:B------:R-:W-:Y:S02]  /*2c20*/  IMAD.MOV.U32 R4, RZ, RZ, 0x3b33710b ;  /* 0x3b33710bff047424 */ /* 0x000fe400078e00ff */
[----:B------:R-:W-:Y:S01]  /*2c30*/  FMUL.FTZ R3, R0, R0 ;  /* 0x0000000000037220 */ /* 0x000fe20000410000 */
[----:B------:R-:W-:Y:S02]  /*2c40*/  HADD2.F32 R11, -RZ, R11.H1_H1 ;  /* 0x3000000bff0b7230 */ /* 0x000fe40000004100 */
[----:B------:R-:W-:Y:S02]  /*2c50*/  HFMA2 R5, -RZ, RZ, 1.857421875, -1409 ;  /* 0x3f6ee581ff057431 */ /* 0x000fe400000001ff */
[----:B------:R-:W-:Y:S02]  /*2c60*/  HADD2.F32 R8, -RZ, R9.H1_H1 ;  /* 0x30000009ff087230 */ /* 0x000fe40000004100 */
[----:B------:R-:W-:Y:S01]  /*2c70*/  FFMA.FTZ R4, R3, R4, -0.015681877732276916504 ;  /* 0xbc80774803047423 */ /* 0x000fe20000010004 */
[----:B------:R-:W-:Y:S01]  /*2c80*/  ISETP.GE.AND P0, PT, R17, RZ, PT ;  /* 0x000000ff1100720c */ /* 0x000fe20003f06270 */
[----:B------:R-:W-:Y:S01]  /*2c90*/  FADD.FTZ R27, |R11|, -RZ ;  /* 0x800000ff0b1b7221 */ /* 0x000fe20000010200 */
[----:B------:R-:W-:Y:S01]  /*2ca0*/  FSETP.NEU.FTZ.AND P1, PT, |R17|, |R18|, PT ;  /* 0x400000121100720b */ /* 0x000fe20003f3d200 */
[C---:B------:R-:W-:Y:S01]  /*2cb0*/  FFMA.FTZ R4, R3.reuse, R4, 0.042200751602649688721 ;  /* 0x3d2cdab203047423 */ /* 0x040fe20000010004 */
[C---:B------:R-:W-:Y:S01]  /*2cc0*/  FADD.FTZ R6, |R8|.reuse, -RZ ;  /* 0x800000ff08067221 */ /* 0x040fe20000010200 */
[----:B------:R-:W-:Y:S01]  /*2cd0*/  FSETP.GT.FTZ.AND P3, PT, |R8|, |R11|, PT ;  /* 0x4000000b0800720b */ /* 0x000fe20003f74200 */
[----:B------:R-:W-:Y:S01]  /*2ce0*/  FADD.FTZ R10, |R18|, |R17| ;  /* 0x40000011120a7221 */ /* 0x000fe20000010200 */
[----:B------:R-:W-:Y:S01]  /*2cf0*/  FFMA.FTZ R4, R3, R4, -0.074792981147766113281 ;  /* 0xbd992d1003047423 */ /* 0x000fe20000010004 */
[----:B------:R-:W-:Y:S01]  /*2d00*/  BSSY.RECONVERGENT B2, `(.L_x_10228) ;  /* 0x0000020000027945 */ /* 0x000fe20003800200 */
[----:B------:R-:W-:-:S02]  /*2d10*/  FSEL R9, R6, R27, P3 ;  /* 0x0000001b06097208 */ /* 0x000fc40001800000 */
[----:B------:R-:W-:Y:S01]  /*2d20*/  FFMA.FTZ R4, R3, R4, 0.10640415549278259277 ;  /* 0x3dd9ea6c03047423 */ /* 0x000fe20000010004 */
[----:B------:R-:W-:-:S03]  /*2d30*/  FSEL R27, R27, R6, P3 ;  /* 0x000000061b1b7208 */ /* 0x000fc60001800000 */
        /* <DEDUP_REMOVED lines=28> */
.L_x_10229:
[----:B------:R-:W-:Y:S05]  /*2f00*/  BSYNC.RECONVERGENT B2 ;  /* 0x0000000000027941 */ /* 0x000fea0003800200 */
.L_x_10228:
[----:B------:R-:W-:Y:S02]  /*2f10*/  HFMA2 R4, -RZ, RZ, 0.89990234375, 10328 ;  /* 0x3b33710bff047431 */ /* 0x000fe400000001ff */
[----:B------:R-:W-:Y:S01]  /*2f20*/  FMUL.FTZ R3, R0, R0 ;  /* 0x0000000000037220 */ /* 0x000fe20000410000 */
[----:B-----5:R-:W-:Y:S01]  /*2f30*/  HADD2.F32 R17, -RZ, R14.H0_H0 ;  /* 0x2000000eff117230 */ /* 0x020fe20000004100 */
[----:B------:R-:W-:Y:S01]  /*2f40*/  MOV R5, 0x3f6ee581 ;  /* 0x3f6ee58100057802 */ /* 0x000fe20000000f00 */
[----:B------:R-:W-:Y:S01]  /*2f50*/  HADD2.F32 R18, -RZ, R12.H0_H0 ;  /* 0x2000000cff127230 */ /* 0x000fe20000004100 */
[----:B------:R-:W-:Y:S01]  /*2f60*/  ISETP.GE.AND P0, PT, R11, RZ, PT ;  /* 0x000000ff0b00720c */ /* 0x000fe20003f06270 */
[----:B------:R-:W-:Y:S01]  /*2f70*/  BSSY.RECONVERGENT B2, `(.L_x_10230) ;  /* 0x0000028000027945 */ /* 0x000fe20003800200 */
[----:B------:R-:W-:Y:S01]  /*2f80*/  FADD.FTZ R27, |R17|, -RZ ;  /* 0x800000ff111b7221 */ /* 0x000fe20000010200 */
[----:B------:R-:W-:Y:S01]  /*2f90*/  FSETP.NEU.FTZ.AND P1, PT, |R11|, |R8|, PT ;  /* 0x400000080b00720b */ /* 0x000fe20003f3d200 */
[C---:B------:R-:W-:Y:S01]  /*2fa0*/  FADD.FTZ R6, |R18|.reuse, -RZ ;  /* 0x800000ff12067221 */ /* 0x040fe20000010200 */
[----:B------:R-:W-:Y:S01]  /*2fb0*/  FFMA.FTZ R4, R3, R4, -0.015681877732276916504 ;  /* 0xbc80774803047423 */ /* 0x000fe20000010004 */
[----:B------:R-:W-:-:S03]  /*2fc0*/  FSETP.GT.FTZ.AND P2, PT, |R18|, |R17|, PT ;  /* 0x400000111200720b */ /* 0x000fc60003f54200 */
        /* <DEDUP_REMOVED lines=16> */
[----:B------:R-:W-:Y:S01]  /*30d0*/  FSETP.NEU.FTZ.AND P3, PT, R9, RZ, PT ;  /* 0x000000ff0900720b */ /* 0x000fe20003f7d000 */
[----:B------:R-:W-:Y:S02]  /*30e0*/  FADD.FTZ R9, |R8|, |R11| ;  /* 0x4000000b08097221 */ /* 0x000fe40000010200 */
        /* <DEDUP_REMOVED lines=15> */
[----:B------:R-:W-:Y:S05]  /*31e0*/  CALL.REL.NOINC `($__internal_26_$__cuda_sm3x_div_rn_ftz_f32_slowpath) ;  /* 0x0000000800cc7944 */ /* 0x000fea0003c00000 */
.L_x_10231:
[----:B------:R-:W-:Y:S05]  /*31f0*/  BSYNC.RECONVERGENT B2 ;  /* 0x0000000000027941 */ /* 0x000fea0003800200 */
.L_x_10230:
[----:B------:R-:W-:Y:S01]  /*3200*/  MOV R4, 0x3b33710b ;  /* 0x3b33710b00047802 */ /* 0x000fe20000000f00 */
        /* <DEDUP_REMOVED lines=45> */
.L_x_10233:
[----:B------:R-:W-:Y:S05]  /*34e0*/  BSYNC.RECONVERGENT B2 ;  /* 0x0000000000027941 */ /* 0x000fea0003800200 */
.L_x_10232:
[----:B------:R-:W-:Y:S02]  /*34f0*/  HFMA2 R4, -RZ, RZ, 0.89990234375, 10328 ;  /* 0x3b33710bff047431 */ /* 0x000fe400000001ff */
[----:B------:R-:W-:Y:S01]  /*3500*/  FMUL.FTZ R3, R0, R0 ;  /* 0x0000000000037220 */ /* 0x000fe20000410000 */
[----:B------:R-:W-:Y:S01]  /*3510*/  HADD2.F32 R17, -RZ, R15.H0_H0 ;  /* 0x2000000fff117230 */ /* 0x000fe20000004100 */
[----:B------:R-:W-:Y:S01]  /*3520*/  MOV R5, 0x3f6ee581 ;  /* 0x3f6ee58100057802 */ /* 0x000fe20000000f00 */
[----:B------:R-:W-:Y:S01]  /*3530*/  HADD2.F32 R18, -RZ, R13.H0_H0 ;  /* 0x2000000dff127230 */ /* 0x000fe20000004100 */
[C---:B------:R-:W-:Y:S01]  /*3540*/  ISETP.GE.AND P0, PT, R14.reuse, RZ, PT ;  /* 0x000000ff0e00720c */ /* 0x040fe20003f06270 */
[----:B------:R-:W-:Y:S01]  /*3550*/  BSSY.RECONVERGENT B2, `(.L_x_10234) ;  /* 0x0000028000027945 */ /* 0x000fe20003800200 */
[----:B------:R-:W-:Y:S01]  /*3560*/  FADD.FTZ R27, |R17|, -RZ ;  /* 0x800000ff111b7221 */ /* 0x000fe20000010200 */
[----:B------:R-:W-:Y:S01]  /*3570*/  FSETP.NEU.FTZ.AND P1, PT, |R14|, |R11|, PT ;  /* 0x4000000b0e00720b */ /* 0x000fe20003f3d200 */
[C---:B------:R-:W-:Y:S01]  /*3580*/  FADD.FTZ R6, |R18|.reuse, -RZ ;  /* 0x800000ff12067221 */ /* 0x040fe20000010200 */
[----:B------:R-:W-:Y:S01]  /*3590*/  FFMA.FTZ R4, R3, R4, -0.015681877732276916504 ;  /* 0xbc80774803047423 */ /* 0x000fe20000010004 */
[----:B------:R-:W-:Y:S01]  /*35a0*/  FSETP.GT.FTZ.AND P3, PT, |R18|, |R17|, PT ;  /* 0x400000111200720b */ /* 0x000fe20003f74200 */
[----:B------:R-:W-:Y:S01]  /*35b0*/  FADD.FTZ R14, |R11|, |R14| ;  /* 0x4000000e0b0e7221 */ /* 0x000fe20000010200 */
[----:B------:R-:W-:Y:S01]  /*35c0*/  FSETP.NEU.FTZ.AND P2, PT, R8, RZ, PT ;  /* 0x000000ff0800720b */ /* 0x000fe20003f5d000 */
[----:B------:R-:W-:Y:S01]  /*35d0*/  FFMA.FTZ R4, R3, R4, 0.042200751602649688721 ;  /* 0x3d2cdab203047423 */ /* 0x000fe20000010004 */
[----:B------:R-:W-:-:S02]  /*35e0*/  FSEL R20, R6, R27, P3 ;  /* 0x0000001b06147208 */ /* 0x000fc40001800000 */
        /* <DEDUP_REMOVED lines=13> */
[----:B------:R-:W-:-:S04]  /*36c0*/  @!P4 FADD.FTZ R0, -R0, -RZ ;  /* 0x800000ff0000c221 */ /* 0x000fc80000010100 */
[----:B------:R-:W-:Y:S01]  /*36d0*/  @!P0 FFMA.FTZ R4, R5, 1.6832555532455444336, R0 ;  /* 0x3fd774eb05048823 */ /* 0x000fe20000010000 */
[----:B0-----:R-:W-:Y:S01]  /*36e0*/  FFMA R0, -R20, R21, 1 ;  /* 0x3f80000014007423 */ /* 0x001fe20000000115 */
[----:B------:R-:W-:Y:S01]  /*36f0*/  @!P1 FSEL R4, R3, 0.78539818525314331055, !P0 ;  /* 0x3f490fdb03049808 */ /* 0x000fe20004000000 */
[----:B------:R-:W0:Y:S02]  /*3700*/  FCHK P1, R27, R20 ;  /* 0x000000141b007302 */ /* 0x000e240000020000 */
[----:B------:R-:W-:Y:S01]  /*3710*/  FFMA R0, R21, R0, R21 ;  /* 0x0000000015007223 */ /* 0x000fe20000000015 */
[----:B------:R-:W-:Y:S02]  /*3720*/  @!P2 FSEL R4, RZ, 3.1415927410125732422, P0 ;  /* 0x40490fdbff04a808 */ /* 0x000fe40000000000 */
        /* <DEDUP_REMOVED lines=9> */
[----:B------:R-:W-:Y:S05]  /*37c0*/  CALL.REL.NOINC `($__internal_26_$__cuda_sm3x_div_rn_ftz_f32_slowpath) ;  /* 0x0000000400547944 */ /* 0x000fea0003c00000 */
.L_x_10235:
[----:B------:R-:W-:Y:S05]  /*37d0*/  BSYNC.RECONVERGENT B2 ;  /* 0x0000000000027941 */ /* 0x000fea0003800200 */
.L_x_10234:
[----:B------:R-:W-:Y:S02]  /*37e0*/  IMAD.MOV.U32 R4, RZ, RZ, 0x3b33710b ;  /* 0x3b33710bff047424 */ /* 0x000fe400078e00ff */
[----:B------:R-:W-:Y:S01]  /*37f0*/  FMUL.FTZ R3, R0, R0 ;  /* 0x0000000000037220 */ /* 0x000fe20000410000 */
[----:B------:R-:W-:Y:S01]  /*3800*/  HADD2.F32 R15, -RZ, R15.H1_H1 ;  /* 0x3000000fff0f7230 */ /* 0x000fe20000004100 */
[----:B------:R-:W-:Y:S01]  /*3810*/  MOV R5, 0x3f6ee581 ;  /* 0x3f6ee58100057802 */ /* 0x000fe20000000f00 */
        /* <DEDUP_REMOVED lines=41> */
[----:B------:R-:W-:Y:S05]  /*3ab0*/  CALL.REL.NOINC `($__internal_26_$__cuda_sm3x_div_rn_ftz_f32_slowpath) ;  /* 0x0000000000987944 */ /* 0x000fea0003c00000 */
.L_x_10237:
[----:B------:R-:W-:Y:S05]  /*3ac0*/  BSYNC.RECONVERGENT B2 ;  /* 0x0000000000027941 */ /* 0x000fea0003800200 */
.L_x_10236:
        /* <DEDUP_REMOVED lines=9> */
[----:B------:R-:W-:-:S02]  /*3b60*/  F2FP.F16.F32.PACK_AB R16, R19, R16 ;  /* 0x000000101310723e */ /* 0x000fc400000000ff */
[----:B------:R-:W-:Y:S01]  /*3b70*/  FSEL R13, R17, 1.8663789033889770508, P2 ;  /* 0x3feee581110d7808 */ /* 0x000fe20001000000 */
[----:B------:R-:W-:Y:S01]  /*3b80*/  FFMA.FTZ R4, R3, R4, -0.074792981147766113281 ;  /* 0xbd992d1003047423 */ /* 0x000fe20000010004 */
[----:B------:R-:W-:-:S03]  /*3b90*/  F2FP.F16.F32.PACK_AB R12, R11, R12 ;  /* 0x0000000c0b0c723e */ /* 0x000fc600000000ff */
[----:B------:R-:W-:-:S04]  /*3ba0*/  FFMA.FTZ R4, R3, R4, 0.10640415549278259277 ;  /* 0x3dd9ea6c03047423 */ /* 0x000fc80000010004 */
[----:B------:R-:W-:-:S04]  /*3bb0*/  FFMA.FTZ R4, R3, R4, -0.14207722246646881104 ;  /* 0xbe117cb103047423 */ /* 0x000fc80000010004 */
[----:B------:R-:W-:-:S04]  /*3bc0*/  FFMA.FTZ R4, R3, R4, 0.19993925094604492188 ;  /* 0x3e4cbce003047423 */ /* 0x000fc80000010004 */
[----:B------:R-:W-:-:S04]  /*3bd0*/  FFMA.FTZ R4, R3, R4, -0.33333197236061096191 ;  /* 0xbeaaaa7d03047423 */ /* 0x000fc80000010004 */
[----:B------:R-:W-:Y:S02]  /*3be0*/  FMUL.FTZ R3, R3, R4 ;  /* 0x0000000403037220 */ /* 0x000fe40000410000 */
[----:B------:R-:W0:Y:S02]  /*3bf0*/  LDC.64 R4, c[0x0][0x388] ;  /* 0x0000e200ff047b82 */ /* 0x000e240000000a00 */
[----:B------:R-:W-:-:S04]  /*3c00*/  FFMA.FTZ R0, R3, R0, R0 ;  /* 0x0000000003007223 */ /* 0x000fc80000010000 */
[----:B------:R-:W-:Y:S01]  /*3c10*/  FFMA.FTZ R3, R17, 1.6832555532455444336, -R0 ;  /* 0x3fd774eb11037823 */ /* 0x000fe20000010800 */
[----:B------:R-:W-:-:S04]  /*3c20*/  F2FP.F16.F32.PACK_AB R17, R9, R10 ;  /* 0x0000000a0911723e */ /* 0x000fc800000000ff */
        /* <DEDUP_REMOVED lines=11> */
[----:B------:R-:W-:Y:S01]  /*3ce0*/  F2FP.F16.F32.PACK_AB R13, R15, R14 ;  /* 0x0000000e0f0d723e */ /* 0x000fe200000000ff */
[----:B------:R-:W-:Y:S04]  /*3cf0*/  STG.E.64 desc[UR4][R4.64], R16 ;  /* 0x0000001004007986 */ /* 0x000fe8000c101b04 */
[----:B------:R-:W-:Y:S01]  /*3d00*/  STG.E.64 desc[UR4][R4.64+0x400], R12 ;  /* 0x0004000c04007986 */ /* 0x000fe2000c101b04 */
[----:B------:R-:W-:Y:S05]  /*3d10*/  EXIT ;  /* 0x000000000000794d */ /* 0x000fea0003800000 */
        .weak           $__internal_26_$__cuda_sm3x_div_rn_ftz_f32_slowpath
        .type           $__internal_26_$__cuda_sm3x_div_rn_ftz_f32_slowpath,@function
        .size           $__internal_26_$__cuda_sm3x_div_rn_ftz_f32_slowpath,(.L_x_17848 - $__internal_26_$__cuda_sm3x_div_rn_ftz_f32_slowpath)
$__internal_26_$__cuda_sm3x_div_rn_ftz_f32_slowpath:
        /* <DEDUP_REMOVED lines=35> */
.L_x_10240:
[----:B------:R-:W-:Y:S05]  /*3f50*/  BSYNC.RELIABLE B1 ;  /* 0x0000000000017941 */ /* 0x000fea0003800100 */
.L_x_10239:
        /* <DEDUP_REMOVED lines=27> */
.L_x_10246:
[----:B------:R-:W-:-:S07]  /*4110*/  LEA R0, R3, R0, 0x17 ;  /* 0x0000000003007211 */ /* 0x000fce00078eb8ff */
.L_x_10247:
[----:B------:R-:W-:Y:S05]  /*4120*/  BSYNC.RECONVERGENT B1 ;  /* 0x0000000000017941 */ /* 0x000fea0003800200 */
.L_x_10245:
[----:B------:R-:W-:Y:S05]  /*4130*/  BRA `(.L_x_10248) ;  /* 0x0000000000207947 */ /* 0x000fea0003800000 */
.L_x_10244:
[----:B------:R-:W-:-:S04]  /*4140*/  LOP3.LUT R27, R0, 0x80000000, R27, 0x48, !PT ;  /* 0x80000000001b7812 */ /* 0x000fc800078e481b */
[----:B------:R-:W-:Y:S01]  /*4150*/  LOP3.LUT R0, R27, 0x7f800000, RZ, 0xfc, !PT ;  /* 0x7f8000001b007812 */ /* 0x000fe200078efcff */
[----:B------:R-:W-:Y:S06]  /*4160*/  BRA `(.L_x_10248) ;  /* 0x0000000000147947 */ /* 0x000fec0003800000 */
.L_x_10243:
[----:B------:R-:W-:Y:S01]  /*4170*/  LOP3.LUT R0, R0, 0x80000000, R27, 0x48, !PT ;  /* 0x8000000000007812 */ /* 0x000fe200078e481b */
[----:B------:R-:W-:Y:S06]  /*4180*/  BRA `(.L_x_10248) ;  /* 0x00000000000c7947 */ /* 0x000fec0003800000 */
.L_x_10242:
[----:B------:R-:W0:Y:S01]  /*4190*/  MUFU.RSQ R0, -QNAN ;  /* 0xffc0000000007908 */ /* 0x000e220000001400 */
[----:B------:R-:W-:Y:S05]  /*41a0*/  BRA `(.L_x_10248) ;  /* 0x0000000000047947 */ /* 0x000fea0003800000 */
.L_x_10241:
[----:B------:R-:W-:-:S07]  /*41b0*/  FADD.FTZ R0, R27, R0 ;  /* 0x000000001b007221 */ /* 0x000fce0000010000 */
.L_x_10248:
[----:B------:R-:W-:Y:S05]  /*41c0*/  BSYNC.RECONVERGENT B0 ;  /* 0x0000000000007941 */ /* 0x000fea0003800200 */
.L_x_10238:
[----:B------:R-:W-:-:S04]  /*41d0*/  HFMA2 R5, -RZ, RZ, 0, 0 ;  /* 0x00000000ff057431 */ /* 0x000fc800000001ff */
[----:B0-----:R-:W-:Y:S05]  /*41e0*/  RET.REL.NODEC R4 `(_ZN2at6native29vectorized_elementwise_kernelILi4ENS0_13BinaryFunctorIN3c104HalfES4_S4_ZZZNS0_17atan2_kernel_cudaERNS_18TensorIteratorBaseEENKUlvE_clEvENKUlvE1_clEvEUlS4_S4_E_EESt5arrayIPcLm3EEEEviT0_T1_) ;  /* 0xffffffbc04847950 */ /* 0x001fea0003c3ffff */
.L_x_10249:
        /* <DEDUP_REMOVED lines=9> */
.L_x_17848:


//--------------------- .text._ZN2at6native29vectorized_elementwise_kernelILi8ENS0_13BinaryFunctorIN3c104HalfES4_S4_ZZZNS0_17atan2_kernel_cudaERNS_18TensorIteratorBaseEENKUlvE_clEvENKUlvE1_clEvEUlS4_S4_E_EESt5arrayIPcLm3EEEEviT0_T1_ --------------------------
	.section	.text._ZN2at6native29vectorized_elementwise_kernelILi8ENS0_13BinaryFunctorIN3c104HalfES4_S4_ZZZNS0_17atan2_kernel_cudaERNS_18TensorIteratorBaseEENKUlvE_clEvENKUlvE1_clEvEUlS4_S4_E_EESt5arrayIPcLm3EEEEviT0_T1_,"ax",@progbits
	.align	128
        .global         _ZN2at6native29vectorized_elementwise_kernelILi8ENS0_13BinaryFunctorIN3c104HalfES4_S4_ZZZNS0_17atan2_kernel_cudaERNS_18TensorIteratorBaseEENKUlvE_clEvENKUlvE1_clEvEUlS4_S4_E_EESt5arrayIPcLm3EEEEviT0_T1_
        .type           _ZN2at6native29vectorized_elementwise_kernelILi8ENS0_13BinaryFunctorIN3c104HalfES4_S4_ZZZNS0_17atan2_kernel_cudaERNS_18TensorIteratorBaseEENKUlvE_clEvENKUlvE1_clEvEUlS4_S4_E_EESt5arrayIPcLm3EEEEviT0_T1_,@function
        .size           _ZN2at6native29vectorized_elementwise_kernelILi8ENS0_13BinaryFunctorIN3c104HalfES4_S4_ZZZNS0_17atan2_kernel_cudaERNS_18TensorIteratorBaseEENKUlvE_clEvENKUlvE1_clEvEUlS4_S4_E_EESt5arrayIPcLm3EEEEviT0_T1_,(.L_x_17849 - _ZN2at6native29vectorized_elementwise_kernelILi8ENS0_13BinaryFunctorIN3c104HalfES4_S4_ZZZNS0_17atan2_kernel_cudaERNS_18TensorIteratorBaseEENKUlvE_clEvENKUlvE1_clEvEUlS4_S4_E_EESt5arrayIPcLm3EEEEviT0_T1_)
        .other          _ZN2at6native29vectorized_elementwise_kernelILi8ENS0_13BinaryFunctorIN3c104HalfES4_S4_ZZZNS0_17atan2_kernel_cudaERNS_18TensorIteratorBaseEENKUlvE_clEvENKUlvE1_clEvEUlS4_S4_E_EESt5arrayIPcLm3EEEEviT0_T1_,@"STO_CUDA_ENTRY STV_DEFAULT"
_ZN2at6native29vectorized_elementwise_kernelILi8ENS0_13BinaryFunctorIN3c104HalfES4_S4_ZZZNS0_17atan2_kernel_cudaERNS_18TensorIteratorBaseEENKUlvE_clEvENKUlvE1_clEvEUlS4_S4_E_EESt5arrayIPcLm3EEEEviT0_T1_:
.text._ZN2at6native29vectorized_elementwise_kernelILi8ENS0_13BinaryFunctorIN3c104HalfES4_S4_ZZZNS0_17atan2_kernel_cudaERNS_18TensorIteratorBaseEENKUlvE_clEvENKUlvE1_clEvEUlS4_S4_E_EESt5arrayIPcLm3EEEEviT0_T1_:
        /* <DEDUP_REMOVED lines=11> */
[----:B------:R-:W-:-:S05]  /*00b0*/  PRMT R0, RZ, 0x7610, R0 ;  /* 0x00007610ff007816 */ /* 0x000fca0000000000 */
[----:B------:R-:W2:Y:S08]  /*00c0*/  LDC.64 R28, c[0x0][0x398] ;  /* 0x0000e600ff1c7b82 */ /* 0x000eb00000000a00 */
[----:B------:R-:W3:Y:S08]  /*00d0*/  LDC.64 R10, c[0x0][0x390] ;  /* 0x0000e400ff0a7b82 */ /* 0x000ef00000000a00 */
[----:B------:R-:W4:Y:S01]  /*00e0*/  LDC.64 R8, c[0x0][0x390] ;  /* 0x0000e400ff087b82 */ /* 0x000f220000000a00 */
[----:B0-----:R-:W-:-:S07]  /*00f0*/  ISETP.GE.U32.AND P2, PT, R35, R24, PT ;  /* 0x000000182300720c */ /* 0x001fce0003f46070 */
[----:B------:R-:W0:Y:S01]  /*0100*/  LDC.64 R6, c[0x0][0x398] ;  /* 0x0000e600ff067b82 */ /* 0x000e220000000a00 */
[----:B------:R-:W-:-:S07]  /*0110*/  MOV R25, R35 ;  /* 0x0000002300197202 */ /* 0x000fce0000000f00 */
[----:B------:R-:W0:Y:S01]  /*0120*/  LDC.64 R4, c[0x0][0x398] ;  /* 0x0000e600ff047b82 */ /* 0x000e220000000a00 */
[----:B------:R-:W-:Y:S02]  /*0130*/  @!P2 IADD3 R35, PT, PT, R25, 0x80, RZ ;  /* 0x000000801923a810 */ /* 0x000fe40007ffe0ff */
[----:B------:R-:W-:Y:S02]  /*0140*/  @!P2 IADD3 R3, PT, PT, R2, R25, RZ ;  /* 0x000000190203a210 */ /* 0x000fe40007ffe0ff */
[----:B------:R-:W-:-:S03]  /*0150*/  ISETP.GE.U32.AND P3, PT, R35, R24, PT ;  /* 0x000000182300720c */ /* 0x000fc60003f66070 */
[----:B------:R-:W4:Y:S01]  /*0160*/  LDC.64 R12, c[0x0][0x398] ;  /* 0x0000e600ff0c7b82 */ /* 0x000f220000000a00 */
[----:B---3--:R-:W-:-:S07]  /*0170*/  @!P2 IMAD.WIDE.U32 R10, R3, 0x2, R10 ;  /* 0x00000002030aa825 */ /* 0x008fce00078e000a */
[----:B------:R-:W3:Y:S01]  /*0180*/  LDC.64 R18, c[0x0][0x390] ;  /* 0x0000e400ff127b82 */ /* 0x000ee20000000a00 */
[----:B------:R-:W-:Y:S01]  /*0190*/  PRMT R22, RZ, 0x7610, R22 ;  /* 0x00007610ff167816 */ /* 0x000fe20000000016 */
[----:B------:R4:W5:Y:S01]  /*01a0*/  @!P2 LDG.E.U16 R0, desc[UR4][R10.64] ;  /* 0x000000040a00a981 */ /* 0x000962000c1e1500 */
[C---:B------:R-:W-:Y:S02]  /*01b0*/  @!P3 IADD3 R27, PT, PT, R2.reuse, R35, RZ ;  /* 0x00000023021bb210 */ /* 0x040fe40007ffe0ff */
[----:B------:R-:W-:Y:S02]  /*01c0*/  @!P3 IADD3 R35, PT, PT, R35, 0x80, RZ ;  /* 0x000000802323b810 */ /* 0x000fe40007ffe0ff */
[----:B------:R-:W-:Y:S01]  /*01d0*/  PRMT R20, RZ, 0x7610, R20 ;  /* 0x00007610ff147816 */ /* 0x000fe20000000014 */
[----:B-1----:R-:W-:Y:S01]  /*01e0*/  @!P3 IMAD.WIDE.U32 R16, R27, 0x2, R16 ;  /* 0x000000021b10b825 */ /* 0x002fe200078e0010 */
[----:B------:R-:W-:Y:S01]  /*01f0*/  ISETP.GE.U32.AND P4, PT, R35, R24, PT ;  /* 0x000000182300720c */ /* 0x000fe20003f86070 */
[----:B------:R-:W1:Y:S02]  /*0200*/  LDC.64 R32, c[0x0][0x390] ;  /* 0x0000e400ff207b82 */ /* 0x000e640000000a00 */
[----:B--2---:R-:W-:Y:S01]  /*0210*/  @!P3 IMAD.WIDE.U32 R28, R27, 0x2, R28 ;  /* 0x000000021b1cb825 */ /* 0x004fe200078e001c */
[----:B------:R-:W-:Y:S01]  /*0220*/  PRMT R27, RZ, 0x7610, R27 ;  /* 0x00007610ff1b7816 */ /* 0x000fe2000000001b */
[----:B------:R-:W5:Y:S02]  /*0230*/  @!P3 LDG.E.U16 R26, desc[UR4][R16.64] ;  /* 0x00000004101ab981 */ /* 0x000f64000c1e1500 */
[----:B----4-:R-:W-:Y:S01]  /*0240*/  @!P2 IMAD.WIDE.U32 R12, R3, 0x2, R12 ;  /* 0x00000002030ca825 */ /* 0x010fe200078e000c */
[----:B------:R-:W-:Y:S01]  /*0250*/  PRMT R3, RZ, 0x7610, R3 ;  /* 0x00007610ff037816 */ /* 0x000fe20000000003 */
[----:B------:R-:W2:Y:S01]  /*0260*/  LDC.64 R10, c[0x0][0x398] ;  /* 0x0000e600ff0a7b82 */ /* 0x000ea20000000a00 */
[----:B------:R4:W5:Y:S03]  /*0270*/  @!P3 LDG.E.U16 R27, desc[UR4][R28.64] ;  /* 0x000000041c1bb981 */ /* 0x000966000c1e1500 */
[----:B------:R-:W-:Y:S01]  /*0280*/  @!P4 IADD3 R23, PT, PT, R2, R35, RZ ;  /* 0x000000230217c210 */ /* 0x000fe20007ffe0ff */
[----:B------:R-:W5:Y:S01]  /*0290*/  @!P2 LDG.E.U16 R3, desc[UR4][R12.64] ;  /* 0x000000040c03a981 */ /* 0x000f62000c1e1500 */
[----:B------:R-:W-:-:S02]  /*02a0*/  @!P4 IADD3 R35, PT, PT, R35, 0x80, RZ ;  /* 0x000000802323c810 */ /* 0x000fc40007ffe0ff */
[----:B------:R-:W1:Y:S02]  /*02b0*/  LDC.64 R30, c[0x0][0x390] ;  /* 0x0000e400ff1e7b82 */ /* 0x000e640000000a00 */
[----:B------:R-:W-:-:S06]  /*02c0*/  ISETP.GE.U32.AND P5, PT, R35, R24, PT ;  /* 0x000000182300720c */ /* 0x000fcc0003fa6070 */
[----:B----4-:R-:W4:Y:S07]  /*02d0*/  LDC.64 R28, c[0x0][0x390] ;  /* 0x0000e400ff1c7b82 */ /* 0x010f2e0000000a00 */
[----:B------:R-:W-:Y:S01]  /*02e0*/  @!P5 IADD3 R21, PT, PT, R2, R35, RZ ;  /* 0x000000230215d210 */ /* 0x000fe20007ffe0ff */
[----:B------:R-:W4:Y:S01]  /*02f0*/  LDC.64 R16, c[0x0][0x398] ;  /* 0x0000e600ff107b82 */ /* 0x000f220000000a00 */
[----:B------:R-:W-:-:S04]  /*0300*/  @!P5 IADD3 R35, PT, PT, R35, 0x80, RZ ;  /* 0x000000802323d810 */ /* 0x000fc80007ffe0ff */
[----:B------:R-:W-:-:S13]  /*0310*/  ISETP.GE.U32.AND P0, PT, R35, R24, PT ;  /* 0x000000182300720c */ /* 0x000fda0003f06070 */
[----:B------:R-:W-:Y:S02]  /*0320*/  @!P0 IADD3 R15, PT, PT, R2, R35, RZ ;  /* 0x00000023020f8210 */ /* 0x000fe40007ffe0ff */
[----:B------:R-:W-:-:S04]  /*0330*/  @!P0 IADD3 R35, PT, PT, R35, 0x80, RZ ;  /* 0x0000008023238810 */ /* 0x000fc80007ffe0ff */
[----:B------:R-:W-:Y:S01]  /*0340*/  ISETP.GE.U32.AND P1, PT, R35, R24, PT ;  /* 0x000000182300720c */ /* 0x000fe20003f26070 */
[----:B------:R-:W-:-:S12]  /*0350*/  @!P4 IMAD.WIDE.U32 R8, R23, 0x2, R8 ;  /* 0x000000021708c825 */ /* 0x000fd800078e0008 */
[----:B------:R-:W-:Y:S02]  /*0360*/  @!P1 IADD3 R37, PT, PT, R2, R35, RZ ;  /* 0x0000002302259210 */ /* 0x000fe40007ffe0ff */
[----:B------:R-:W-:-:S04]  /*0370*/  @!P1 IADD3 R35, PT, PT, R35, 0x80, RZ ;  /* 0x0000008023239810 */ /* 0x000fc80007ffe0ff */
[----:B------:R-:W-:Y:S01]  /*0380*/  ISETP.GE.U32.AND P3, PT, R35, R24, PT ;  /* 0x000000182300720c */ /* 0x000fe20003f66070 */
[----:B0-----:R-:W-:Y:S01]  /*0390*/  @!P4 IMAD.WIDE.U32 R6, R23, 0x2, R6 ;  /* 0x000000021706c825 */ /* 0x001fe200078e0006 */
[----:B------:R-:W-:-:S03]  /*03a0*/  PRMT R23, RZ, 0x7610, R23 ;  /* 0x00007610ff177816 */ /* 0x000fc60000000017 */
[----:B------:R-:W-:Y:S01]  /*03b0*/  @!P5 IMAD.WIDE.U32 R4, R21, 0x2, R4 ;  /* 0x000000021504d825 */ /* 0x000fe200078e0004 */
[----:B------:R0:W5:Y:S04]  /*03c0*/  @!P4 LDG.E.U16 R22, desc[UR4][R6.64] ;  /* 0x000000040616c981 */ /* 0x000168000c1e1500 */
[----:B------:R3:W5:Y:S04]  /*03d0*/  @!P5 LDG.E.U16 R20, desc[UR4][R4.64] ;  /* 0x000000040414d981 */ /* 0x000768000c1e1500 */
[----:B------:R2:W5:Y:S01]  /*03e0*/  @!P4 LDG.E.U16 R23, desc[UR4][R8.64] ;  /* 0x000000040817c981 */ /* 0x000562000c1e1500 */
[----:B0-----:R-:W0:Y:S01]  /*03f0*/  LDC.64 R6, c[0x0][0x390] ;  /* 0x0000e400ff067b82 */ /* 0x001e220000000a00 */
[----:B------:R-:W-:-:S02]  /*0400*/  @!P3 IADD3 R13, PT, PT, R2, R35, RZ ;  /* 0x00000023020db210 */ /* 0x000fc40007ffe0ff */
[----:B------:R-:W-:-:S05]  /*0410*/  @!P3 IADD3 R35, PT, PT, R35, 0x80, RZ ;  /* 0x000000802323b810 */ /* 0x000fca0007ffe0ff */
[----:B---3--:R-:W3:Y:S01]  /*0420*/  LDC.64 R4, c[0x0][0x398] ;  /* 0x0000e600ff047b82 */ /* 0x008ee20000000a00 */
[----:B------:R-:W-:-:S07]  /*0430*/  ISETP.GE.U32.AND P2, PT, R35, R24, PT ;  /* 0x000000182300720c */ /* 0x000fce0003f46070 */
[----:B--2---:R-:W2:Y:S01]  /*0440*/  LDC.64 R8, c[0x0][0x398] ;  /* 0x0000e600ff087b82 */ /* 0x004ea20000000a00 */
[----:B------:R-:W-:Y:S01]  /*0450*/  @!P5 IMAD.WIDE.U32 R18, R21, 0x2, R18 ;  /* 0x000000021512d825 */ /* 0x000fe200078e0012 */
[----:B------:R-:W-:-:S03]  /*0460*/  PRMT R21, RZ, 0x7610, R21 ;  /* 0x00007610ff157816 */ /* 0x000fc60000000015 */
[----:B------:R-:W-:-:S03]  /*0470*/  @!P0 IMAD.WIDE.U32 R10, R15, 0x2, R10 ;  /* 0x000000020f0a8825 */ /* 0x000fc600078e000a */
[----:B------:R4:W5:Y:S01]  /*0480*/  @!P5 LDG.E.U16 R21, desc[UR4][R18.64] ;  /* 0x000000041215d981 */ /* 0x000962000c1e1500 */
[----:B------:R-:W-:Y:S01]  /*0490*/  @!P2 IADD3 R35, PT, PT, R2, R35, RZ ;  /* 0x000000230223a210 */ /* 0x000fe20007ffe0ff */
[----:B-1----:R-:W-:Y:S01]  /*04a0*/  @!P0 IMAD.WIDE.U32 R32, R15, 0x2, R32 ;  /* 0x000000020f208825 */ /* 0x002fe200078e0020 */
[----:B------:R-:W-:Y:S02]  /*04b0*/  PRMT R15, RZ, 0x7610, R15 ;  /* 0x00007610ff0f7816 */ /* 0x000fe4000000000f */
[----:B----4-:R-:W-:Y:S01]  /*04c0*/  PRMT R18, RZ, 0x7610, R18 ;  /* 0x00007610ff127816 */ /* 0x010fe20000000012 */
[C---:B0-----:R-:W-:Y:S01]  /*04d0*/  @!P3 IMAD.WIDE.U32 R6, R13.reuse, 0x2, R6 ;  /* 0x000000020d06b825 */ /* 0x041fe200078e0006 */
[----:B------:R-:W-:Y:S02]  /*04e0*/  PRMT R14, RZ, 0x7610, R14 ;  /* 0x00007610ff0e7816 */ /* 0x000fe4000000000e */
[----:B------:R-:W-:Y:S01]  /*04f0*/  PRMT R12, RZ, 0x7610, R12 ;  /* 0x00007610ff0c7816 */ /* 0x000fe2000000000c */
[----:B---3--:R-:W-:Y:S01]  /*0500*/  @!P3 IMAD.WIDE.U32 R4, R13, 0x2, R4 ;  /* 0x000000020d04b825 */ /* 0x008fe200078e0004 */
[----:B------:R0:W5:Y:S01]  /*0510*/  @!P0 LDG.E.U16 R18, desc[UR4][R10.64] ;  /* 0x000000040a128981 */ /* 0x000162000c1e1500 */
[----:B------:R-:W-:-:S02]  /*0520*/  PRMT R13, RZ, 0x7610, R13 ;  /* 0x00007610ff0d7816 */ /* 0x000fc4000000000d */
[C---:B------:R-:W-:Y:S01]  /*0530*/  @!P1 IMAD.WIDE.U32 R30, R37.reuse, 0x2, R30 ;  /* 0x00000002251e9825 */ /* 0x040fe200078e001e */
[----:B------:R1:W5:Y:S03]  /*0540*/  @!P3 LDG.E.U16 R12, desc[UR4][R4.64] ;  /* 0x00000004040cb981 */ /* 0x000366000c1e1500 */
[----:B--2---:R-:W-:Y:S01]  /*0550*/  @!P1 IMAD.WIDE.U32 R8, R37, 0x2, R8 ;  /* 0x0000000225089825 */ /* 0x004fe200078e0008 */
[----:B------:R1:W5:Y:S01]  /*0560*/  @!P1 LDG.E.U16 R15, desc[UR4][R30.64] ;  /* 0x000000041e0f9981 */ /* 0x000362000c1e1500 */
[----:B0-----:R-:W-:Y:S02]  /*0570*/  PRMT R11, RZ, 0x7610, R11 ;  /* 0x00007610ff0b7816 */ /* 0x001fe4000000000b */
[C---:B------:R-:W-:Y:S01]  /*0580*/  @!P2 IMAD.WIDE.U32 R28, R35.reuse, 0x2, R28 ;  /* 0x00000002231ca825 */ /* 0x040fe200078e001c */
[----:B------:R-:W-:Y:S01]  /*0590*/  PRMT R10, RZ, 0x7610, R10 ;  /* 0x00007610ff0a7816 */ /* 0x000fe2000000000a */
[----:B------:R1:W5:Y:S02]  /*05a0*/  @!P1 LDG.E.U16 R14, desc[UR4][R8.64] ;  /* 0x00000004080e9981 */ /* 0x000364000c1e1500 */
[----:B------:R-:W-:-:S02]  /*05b0*/  @!P2 IMAD.WIDE.U32 R16, R35, 0x2, R16 ;  /* 0x000000022310a825 */ /* 0x000fc400078e0010 */
        /* <DEDUP_REMOVED lines=26> */
[----:B------:R-:W-:Y:S05]  /*0760*/  CALL.REL.NOINC `($__internal_27_$__cuda_sm3x_div_rn_ftz_f32_slowpath) ;  /* 0x0000003400607944 */ /* 0x000fea0003c00000 */
.L_x_10254:
[----:B------:R-:W-:Y:S05]  /*0770*/  BSYNC.RECONVERGENT B3 ;  /* 0x0000000000037941 */ /* 0x000fea0003800200 */
.L_x_10253:
        /* <DEDUP_REMOVED lines=28> */
.L_x_10252:
[----:B------:R-:W-:Y:S05]  /*0940*/  BSYNC.RECONVERGENT B2 ;  /* 0x0000000000027941 */ /* 0x000fea0003800200 */
.L_x_10251:
        /* <DEDUP_REMOVED lines=22> */
[----:B------:R-:W-:Y:S05]  /*0ab0*/  CALL.REL.NOINC `($__internal_27_$__cuda_sm3x_div_rn_ftz_f32_slowpath) ;  /* 0x00000030008c7944 */ /* 0x000fea0003c00000 */
.L_x_10258:
[----:B------:R-:W-:Y:S05]  /*0ac0*/  BSYNC.RECONVERGENT B3 ;  /* 0x0000000000037941 */ /* 0x000fea0003800200 */
.L_x_10257:
        /* <DEDUP_REMOVED lines=28> */
.L_x_10256:
[----:B------:R-:W-:Y:S05]  /*0c90*/  BSYNC.RECONVERGENT B2 ;  /* 0x0000000000027941 */ /* 0x000fea0003800200 */
.L_x_10255:
        /* <DEDUP_REMOVED lines=23> */
.L_x_10262:
[----:B------:R-:W-:Y:S05]  /*0e10*/  BSYNC.RECONVERGENT B3 ;  /* 0x0000000000037941 */ /* 0x000fea0003800200 */
.L_x_10261:
        /* <DEDUP_REMOVED lines=28> */
.L_x_10260:
[----:B------:R-:W-:Y:S05]  /*0fe0*/  BSYNC.RECONVERGENT B2 ;  /* 0x0000000000027941 */ /* 0x000fea0003800200 */
.L_x_10259:
        /* <DEDUP_REMOVED lines=23> */
.L_x_10266:
[----:B------:R-:W-:Y:S05]  /*1160*/  BSYNC.RECONVERGENT B3 ;  /* 0x0000000000037941 */ /* 0x000fea0003800200 */
.L_x_10265:
        /* <DEDUP_REMOVED lines=28> */
.L_x_10264:
[----:B------:R-:W-:Y:S05]  /*1330*/  BSYNC.RECONVERGENT B2 ;  /* 0x0000000000027941 */ /* 0x000fea0003800200 */
.L_x_10263:
        /* <DEDUP_REMOVED lines=23> */
.L_x_10270:
[----:B------:R-:W-:Y:S05]  /*14b0*/  BSYNC.RECONVERGENT B3 ;  /* 0x0000000000037941 */ /* 0x000fea0003800200 */
.L_x_10269:
        /* <DEDUP_REMOVED lines=28> */
.L_x_10268:
[----:B------:R-:W-:Y:S05]  /*1680*/  BSYNC.RECONVERGENT B2 ;  /* 0x0000000000027941 */ /* 0x000fea0003800200 */
.L_x_10267:
        /* <DEDUP_REMOVED lines=23> */
.L_x_10274:
[----:B------:R-:W-:Y:S05]  /*1800*/  BSYNC.RECONVERGENT B3 ;  /* 0x0000000000037941 */ /* 0x000fea0003800200 */
.L_x_10273:
        /* <DEDUP_REMOVED lines=28> */
.L_x_10272:
[----:B------:R-:W-:Y:S05]  /*19d0*/  BSYNC.RECONVERGENT B2 ;  /* 0x0000000000027941 */ /* 0x000fea0003800200 */
.L_x_10271:
        /* <DEDUP_REMOVED lines=23> */
.L_x_10278:
[----:B------:R-:W-:Y:S05]  /*1b50*/  BSYNC.RECONVERGENT B3 ;  /* 0x0000000000037941 */ /* 0x000fea0003800200 */
.L_x_10277:
        /* <DEDUP_REMOVED lines=28> */
.L_x_10276:
[----:B------:R-:W-:Y:S05]  /*1d20*/  BSYNC.RECONVERGENT B2 ;  /* 0x0000000000027941 */ /* 0x000fea0003800200 */
.L_x_10275:
        /* <DEDUP_REMOVED lines=23> */
.L_x_10282:
[----:B------:R-:W-:Y:S05]  /*1ea0*/  BSYNC.RECONVERGENT B3 ;  /* 0x0000000000037941 */ /* 0x000fea0003800200 */
.L_x_10281:
        /* <DEDUP_REMOVED lines=28> */
.L_x_10280:
[----:B------:R-:W-:Y:S05]  /*2070*/  BSYNC.RECONVERGENT B2 ;  /* 0x0000000000027941 */ /* 0x000fea0003800200 */
.L_x_10279:
        /* <DEDUP_REMOVED lines=16> */
.L_x_10285:
[----:B------:R-:W-:-:S13]  /*2180*/  ISETP.GE.U32.AND P0, PT, R25, R24, PT ;  /* 0x000000181900720c */ /* 0x000fda0003f06070 */
[----:B------:R-:W-:Y:S05]  /*2190*/  @P0 BRA `(.L_x_10287) ;  /* 0x0000000000300947 */ /* 0x000fea0003800000 */
[----:B0-----:R-:W0:Y:S01]  /*21a0*/  LDC.64 R4, c[0x0][0x388] ;  /* 0x0000e200ff047b82 */ /* 0x001e220000000a00 */
[----:B------:R-:W-:Y:S02]  /*21b0*/  IADD3 R3, PT, PT, R2, R25, RZ ;  /* 0x0000001902037210 */ /* 0x000fe40007ffe0ff */
[----:B------:R-:W-:-:S03]  /*21c0*/  IADD3 R25, PT, PT, R25, 0x80, RZ ;  /* 0x0000008019197810 */ /* 0x000fc60007ffe0ff */
[----:B0-----:R-:W-:-:S05]  /*21d0*/  IMAD.WIDE.U32 R4, R3, 0x2, R4 ;  /* 0x0000000203047825 */ /* 0x001fca00078e0004 */
[----:B------:R1:W-:Y:S02]  /*21e0*/  STG.E.U16 desc[UR4][R4.64], R22 ;  /* 0x0000001604007986 */ /* 0x0003e4000c101504 */
.L_x_10286:
[----:B------:R-:W-:-:S13]  /*21f0*/  ISETP.GE.U32.AND P0, PT, R25, R24, PT ;  /* 0x000000181900720c */ /* 0x000fda0003f06070 */
[----:B------:R-:W-:Y:S05]  /*2200*/  @P0 BRA `(.L_x_10288) ;  /* 0x0000000000300947 */ /* 0x000fea0003800000 */
[----:B01----:R-:W0:Y:S01]  /*2210*/  LDC.64 R4, c[0x0][0x388] ;  /* 0x0000e200ff047b82 */ /* 0x003e220000000a00 */
[----:B------:R-:W-:Y:S02]  /*2220*/  IADD3 R3, PT, PT, R2, R25, RZ ;  /* 0x0000001902037210 */ /* 0x000fe40007ffe0ff */
[----:B------:R-:W-:-:S03]  /*2230*/  IADD3 R25, PT, PT, R25, 0x80, RZ ;  /* 0x0000008019197810 */ /* 0x000fc60007ffe0ff */
[----:B0-----:R-:W-:-:S05]  /*2240*/  IMAD.WIDE.U32 R4, R3, 0x2, R4 ;  /* 0x0000000203047825 */ /* 0x001fca00078e0004 */
[----:B------:R1:W-:Y:S02]  /*2250*/  STG.E.U16 desc[UR4][R4.64], R20 ;  /* 0x0000001404007986 */ /* 0x0003e4000c101504 */
.L_x_10287:
[----:B------:R-:W-:-:S13]  /*2260*/  ISETP.GE.U32.AND P0, PT, R25, R24, PT ;  /* 0x000000181900720c */ /* 0x000fda0003f06070 */
[----:B------:R-:W-:Y:S05]  /*2270*/  @P0 BRA `(.L_x_10289) ;  /* 0x0000000000340947 */ /* 0x000fea0003800000 */
[----:B01----:R-:W0:Y:S01]  /*2280*/  LDC.64 R4, c[0x0][0x388] ;  /* 0x0000e200ff047b82 */ /* 0x003e220000000a00 */
[----:B------:R-:W-:Y:S01]  /*2290*/  IMAD.IADD R3, R2, 0x1, R25 ;  /* 0x0000000102037824 */ /* 0x000fe200078e0219 */
[----:B------:R-:W-:-:S03]  /*22a0*/  IADD3 R25, PT, PT, R25, 0x80, RZ ;  /* 0x0000008019197810 */ /* 0x000fc60007ffe0ff */
[----:B0-----:R-:W-:-:S05]  /*22b0*/  IMAD.WIDE.U32 R4, R3, 0x2, R4 ;  /* 0x0000000203047825 */ /* 0x001fca00078e0004 */
[----:B------:R2:W-:Y:S02]  /*22c0*/  STG.E.U16 desc[UR4][R4.64], R18 ;  /* 0x0000001204007986 */ /* 0x0005e4000c101504 */
.L_x_10288:
        /* <DEDUP_REMOVED lines=8> */
.L_x_10289:
[----:B------:R-:W-:Y:S05]  /*2350*/  BSYNC.RELIABLE B1 ;  /* 0x0000000000017941 */ /* 0x000fea0003800100 */
.L_x_10284:
[----:B------:R-:W-:-:S13]  /*2360*/  ISETP.GE.U32.AND P0, PT, R25, R24, PT ;  /* 0x000000181900720c */ /* 0x000fda0003f06070 */
[----:B012---:R-:W0:Y:S01]  /*2370*/  @!P0 LDC.64 R4, c[0x0][0x388] ;  /* 0x0000e200ff048b82 */ /* 0x007e220000000a00 */
[----:B------:R-:W-:Y:S02]  /*2380*/  @!P0 IADD3 R3, PT, PT, R2, R25, RZ ;  /* 0x0000001902038210 */ /* 0x000fe40007ffe0ff */
[----:B------:R-:W-:-:S03]  /*2390*/  @!P0 IADD3 R25, PT, PT, R25, 0x80, RZ ;  /* 0x0000008019198810 */ /* 0x000fc60007ffe0ff */
[----:B0-----:R-:W-:-:S05]  /*23a0*/  @!P0 IMAD.WIDE.U32 R4, R3, 0x2, R4 ;  /* 0x0000000203048825 */ /* 0x001fca00078e0004 */
[----:B------:R3:W-:Y:S02]  /*23b0*/  @!P0 STG.E.U16 desc[UR4][R4.64], R12 ;  /* 0x0000000c04008986 */ /* 0x0007e4000c101504 */
.L_x_10290:
[----:B------:R-:W-:Y:S05]  /*23c0*/  BSYNC.RECONVERGENT B0 ;  /* 0x0000000000007941 */ /* 0x000fea0003800200 */
.L_x_10283:
        /* <DEDUP_REMOVED lines=8> */
.L_x_10250:
        /* <DEDUP_REMOVED lines=10> */
[----:B--2---:R-:W-:-:S05]  /*24f0*/  HADD2.F32 R20, -RZ, R8.H0_H0 ;  /* 0x20000008ff147230 */ /* 0x004fca0000004100 */
[----:B------:R-:W-:Y:S01]  /*2500*/  FADD.FTZ R0, |R20|, -RZ ;  /* 0x800000ff14007221 */ /* 0x000fe20000010200 */
[----:B---3--:R-:W-:-:S05]  /*2510*/  HADD2.F32 R19, -RZ, R12.H0_H0 ;  /* 0x2000000cff137230 */ /* 0x008fca0000004100 */
        /* <DEDUP_REMOVED lines=15> */
.L_x_10292:
[----:B------:R-:W-:Y:S05]  /*2610*/  BSYNC.RECONVERGENT B2 ;  /* 0x0000000000027941 */ /* 0x000fea0003800200 */
.L_x_10291:
        /* <DEDUP_REMOVED lines=45> */
[----:B------:R-:W-:Y:S05]  /*28f0*/  CALL.REL.NOINC `($__internal_27_$__cuda_sm3x_div_rn_ftz_f32_slowpath) ;  /* 0x0000001000fc7944 */ /* 0x000fea0003c00000 */
.L_x_10294:
[----:B------:R-:W-:Y:S05]  /*2900*/  BSYNC.RECONVERGENT B2 ;  /* 0x0000000000027941 */ /* 0x000fea0003800200 */
.L_x_10293:
[----:B------:R-:W-:Y:S01]  /*2910*/  MOV R4, 0x3b33710b ;  /* 0x3b33710b00047802 */ /* 0x000fe20000000f00 */
[----:B------:R-:W-:Y:S01]  /*2920*/  FMUL.FTZ R3, R0, R0 ;  /* 0x0000000000037220 */ /* 0x000fe20000410000 */
[----:B------:R-:W-:Y:S02]  /*2930*/  HADD2.F32 R20, -RZ, R13.H0_H0 ;  /* 0x2000000dff147230 */ /* 0x000fe40000004100 */
[----:B------:R-:W-:Y:S02]  /*2940*/  HFMA2 R5, -RZ, RZ, 1.857421875, -1409 ;  /* 0x3f6ee581ff057431 */ /* 0x000fe400000001ff */
[----:B------:R-:W-:Y:S02]  /*2950*/  HADD2.F32 R21, -RZ, R9.H0_H0 ;  /* 0x20000009ff157230 */ /* 0x000fe40000004100 */
[C---:B------:R-:W-:Y:S01]  /*2960*/  FFMA.FTZ R4, R3.reuse, R4, -0.015681877732276916504 ;  /* 0xbc80774803047423 */ /* 0x040fe20000010004 */
[----:B------:R-:W-:Y:S01]  /*2970*/  ISETP.GE.AND P0, PT, R12, RZ, PT ;  /* 0x000000ff0c00720c */ /* 0x000fe20003f06270 */
[----:B------:R-:W-:Y:S01]  /*2980*/  FADD.FTZ R17, |R20|, -RZ ;  /* 0x800000ff14117221 */ /* 0x000fe20000010200 */
[----:B------:R-:W-:Y:S01]  /*2990*/  FSETP.NEU.FTZ.AND P1, PT, |R12|, |R23|, PT ;  /* 0x400000170c00720b */ /* 0x000fe20003f3d200 */
[----:B------:R-:W-:Y:S01]  /*29a0*/  FFMA.FTZ R4, R3, R4, 0.042200751602649688721 ;  /* 0x3d2cdab203047423 */ /* 0x000fe20000010004 */
[C---:B------:R-:W-:Y:S01]  /*29b0*/  FADD.FTZ R6, |R21|.reuse, -RZ ;  /* 0x800000ff15067221 */ /* 0x040fe20000010200 */
[----:B------:R-:W-:Y:S01]  /*29c0*/  FSETP.GT.FTZ.AND P2, PT, |R21|, |R20|, PT ;  /* 0x400000141500720b */ /* 0x000fe20003f54200 */
[----:B------:R-:W-:Y:S01]  /*29d0*/  BSSY.RECONVERGENT B2, `(.L_x_10295) ;  /* 0x0000022000027945 */ /* 0x000fe20003800200 */
[----:B------:R-:W-:-:S02]  /*29e0*/  FFMA.FTZ R4, R3, R4, -0.074792981147766113281 ;  /* 0xbd992d1003047423 */ /* 0x000fc40000010004 */
[----:B------:R-:W-:Y:S02]  /*29f0*/  FSEL R22, R6, R17, P2 ;  /* 0x0000001106167208 */ /* 0x000fe40001000000 */
        /* <DEDUP_REMOVED lines=30> */
[----:B------:R-:W-:Y:S05]  /*2be0*/  CALL.REL.NOINC `($__internal_27_$__cuda_sm3x_div_rn_ftz_f32_slowpath) ;  /* 0x0000001000407944 */ /* 0x000fea0003c00000 */
.L_x_10296:
[----:B------:R-:W-:Y:S05]  /*2bf0*/  BSYNC.RECONVERGENT B2 ;  /* 0x0000000000027941 */ /* 0x000fea0003800200 */
.L_x_10295:
        /* <DEDUP_REMOVED lines=45> */
[----:B------:R-:W-:Y:S05]  /*2ed0*/  CALL.REL.NOINC `($__internal_27_$__cuda_sm3x_div_rn_ftz_f32_slowpath) ;  /* 0x0000000c00847944 */ /* 0x000fea0003c00000 */
.L_x_10298:
[----:B------:R-:W-:Y:S05]  /*2ee0*/  BSYNC.RECONVERGENT B2 ;  /* 0x0000000000027941 */ /* 0x000fea0003800200 */
.L_x_10297:
[----:B------:R-:W-:Y:S02]  /*2ef0*/  HFMA2 R4, -RZ, RZ, 0.89990234375, 10328 ;  /* 0x3b33710bff047431 */ /* 0x000fe400000001ff */
[----:B------:R-:W-:Y:S01]  /*2f00*/  FMUL.FTZ R3, R0, R0 ;  /* 0x0000000000037220 */ /* 0x000fe20000410000 */
[----:B------:R-:W-:Y:S01]  /*2f10*/  HADD2.F32 R21, -RZ, R14.H0_H0 ;  /* 0x2000000eff157230 */ /* 0x000fe20000004100 */
        /* <DEDUP_REMOVED lines=43> */
.L_x_10300:
[----:B------:R-:W-:Y:S05]  /*31d0*/  BSYNC.RECONVERGENT B2 ;  /* 0x0000000000027941 */ /* 0x000fea0003800200 */
.L_x_10299:
        /* <DEDUP_REMOVED lines=46> */
.L_x_10302:
[----:B------:R-:W-:Y:S05]  /*34c0*/  BSYNC.RECONVERGENT B2 ;  /* 0x0000000000027941 */ /* 0x000fea0003800200 */
.L_x_10301:
        /* <DEDUP_REMOVED lines=29> */
[----:B0-----:R-:W-:-:S03]  /*36a0*/  FFMA R3, -R23, R16, 1 ;  /* 0x3f80000017037423 */ /* 0x001fc60000000110 */
        /* <DEDUP_REMOVED lines=16> */
.L_x_10304:
[----:B------:R-:W-:Y:S05]  /*37b0*/  BSYNC.RECONVERGENT B2 ;  /* 0x0000000000027941 */ /* 0x000fea0003800200 */
.L_x_10303:
        /* <DEDUP_REMOVED lines=46> */
.L_x_10306:
[----:B------:R-:W-:Y:S05]  /*3aa0*/  BSYNC.RECONVERGENT B2 ;  /* 0x0000000000027941 */ /* 0x000fea0003800200 */
.L_x_10305:
        /* <DEDUP_REMOVED lines=10> */
[----:B------:R-:W-:Y:S01]  /*3b50*/  F2FP.F16.F32.PACK_AB R8, R8, R19 ;  /* 0x000000130808723e */ /* 0x000fe200000000ff */
        /* <DEDUP_REMOVED lines=18> */
[----:B------:R-:W-:Y:S02]  /*3c80*/  LOP3.LUT R0, R3, 0x80000000, R10, 0xb8, !PT ;  /* 0x8000000003007812 */ /* 0x000fe400078eb80a */
[----:B------:R-:W-:Y:S01]  /*3c90*/  F2FP.F16.F32.PACK_AB R10, R13, R12 ;  /* 0x0000000c0d0a723e */ /* 0x000fe200000000ff */
[----:B------:R-:W-:Y:S01]  /*3ca0*/  IMAD.WIDE.U32 R4, R18, 0x10, R4 ;  /* 0x0000001012047825 */ /* 0x000fe200078e0004 */
[----:B------:R-:W-:-:S04]  /*3cb0*/  FSEL R11, R15, R0, P0 ;  /* 0x000000000f0b7208 */ /* 0x000fc80000000000 */
[----:B------:R-:W-:-:S05]  /*3cc0*/  F2FP.F16.F32.PACK_AB R11, R11, R14 ;  /* 0x0000000e0b0b723e */ /* 0x000fca00000000ff */
[----:B------:R-:W-:Y:S01]  /*3cd0*/  STG.E.128 desc[UR4][R4.64], R8 ;  /* 0x0000000804007986 */ /* 0x000fe2000c101d04 */
[----:B------:R-:W-:Y:S05]  /*3ce0*/  EXIT ;  /* 0x000000000000794d */ /* 0x000fea0003800000 */
        .weak           $__internal_27_$__cuda_sm3x_div_rn_ftz_f32_slowpath
        .type           $__internal_27_$__cuda_sm3x_div_rn_ftz_f32_slowpath,@function
        .size           $__internal_27_$__cuda_sm3x_div_rn_ftz_f32_slowpath,(.L_x_17849 - $__internal_27_$__cuda_sm3x_div_rn_ftz_f32_slowpath)
$__internal_27_$__cuda_sm3x_div_rn_ftz_f32_slowpath:
        /* <DEDUP_REMOVED lines=35> */
.L_x_10309:
[----:B------:R-:W-:Y:S05]  /*3f20*/  BSYNC.RELIABLE B1 ;  /* 0x0000000000017941 */ /* 0x000fea0003800100 */
.L_x_10308:
        /* <DEDUP_REMOVED lines=27> */
.L_x_10315:
[----:B------:R-:W-:-:S07]  /*40e0*/  LEA R0, R3, R0, 0x17 ;  /* 0x0000000003007211 */ /* 0x000fce00078eb8ff */
.L_x_10316:
[----:B------:R-:W-:Y:S05]  /*40f0*/  BSYNC.RECONVERGENT B1 ;  /* 0x0000000000017941 */ /* 0x000fea0003800200 */
.L_x_10314:
[----:B------:R-:W-:Y:S05]  /*4100*/  BRA `(.L_x_10317) ;  /* 0x0000000000207947 */ /* 0x000fea0003800000 */
.L_x_10313:
[----:B------:R-:W-:-:S04]  /*4110*/  LOP3.LUT R17, R0, 0x80000000, R17, 0x48, !PT ;  /* 0x8000000000117812 */ /* 0x000fc800078e4811 */
[----:B------:R-:W-:Y:S01]  /*4120*/  LOP3.LUT R0, R17, 0x7f800000, RZ, 0xfc, !PT ;  /* 0x7f80000011007812 */ /* 0x000fe200078efcff */
[----:B------:R-:W-:Y:S06]  /*4130*/  BRA `(.L_x_10317) ;  /* 0x0000000000147947 */ /* 0x000fec0003800000 */
.L_x_10312:
[----:B------:R-:W-:Y:S01]  /*4140*/  LOP3.LUT R0, R0, 0x80000000, R17, 0x48, !PT ;  /* 0x8000000000007812 */ /* 0x000fe200078e4811 */
[----:B------:R-:W-:Y:S06]  /*4150*/  BRA `(.L_x_10317) ;  /* 0x00000000000c7947 */ /* 0x000fec0003800000 */
.L_x_10311:
[----:B------:R-:W0:Y:S01]  /*4160*/  MUFU.RSQ R0, -QNAN ;  /* 0xffc0000000007908 */ /* 0x000e220000001400 */
[----:B------:R-:W-:Y:S05]  /*4170*/  BRA `(.L_x_10317) ;  /* 0x0000000000047947 */ /* 0x000fea0003800000 */
.L_x_10310:
[----:B------:R-:W-:-:S07]  /*4180*/  FADD.FTZ R0, R17, R0 ;  /* 0x0000000011007221 */ /* 0x000fce0000010000 */
.L_x_10317:
[----:B------:R-:W-:Y:S05]  /*4190*/  BSYNC.RECONVERGENT B0 ;  /* 0x0000000000007941 */ /* 0x000fea0003800200 */
.L_x_10307:
[----:B------:R-:W-:-:S04]  /*41a0*/  HFMA2 R5, -RZ, RZ, 0, 0 ;  /* 0x00000000ff057431 */ /* 0x000fc800000001ff */
[----:B0-----:R-:W-:Y:S05]  /*41b0*/  RET.REL.NODEC R4 `(_ZN2at6native29vectorized_elementwise_kernelILi8ENS0_13BinaryFunctorIN3c104HalfES4_S4_ZZZNS0_17atan2_kernel_cudaERNS_18TensorIteratorBaseEENKUlvE_clEvENKUlvE1_clEvEUlS4_S4_E_EESt5arrayIPcLm3EEEEviT0_T1_) ;  /* 0xffffffbc04907950 */ /* 0x001fea0003c3ffff */
.L_x_10318:
        /* <DEDUP_REMOVED lines=12> */
.L_x_17849:


//--------------------- .text._ZN2at6native18elementwise_kernelILi128ELi4EZNS0_15gpu_kernel_implINS0_13BUnaryFunctorIN3c104HalfES5_S5_ZZZNS0_17atan2_kernel_cudaERNS_18TensorIteratorBaseEENKUlvE_clEvENKUlvE1_clEvEUlS5_S5_E_EEEEvS7_RKT_EUliE_EEviT1_ --------------------------
	.section	.text._ZN2at6native18elementwise_kernelILi128ELi4EZNS0_15gpu_kernel_implINS0_13BUnaryFunctorIN3c104HalfES5_S5_ZZZNS0_17atan2_kernel_cudaERNS_18TensorIteratorBaseEENKUlvE_clEvENKUlvE1_clEvEUlS5_S5_E_EEEEvS7_RKT_EUliE_EEviT1_,"ax",@progbits
	.align	128
        .global         _ZN2at6native18elementwise_kernelILi128ELi4EZNS0_15gpu_kernel_implINS0_13BUnaryFunctorIN3c104HalfES5_S5_ZZZNS0_17atan2_kernel_cudaERNS_18TensorIteratorBaseEENKUlvE_clEvENKUlvE1_clEvEUlS5_S5_E_EEEEvS7_RKT_EUliE_EEviT1_
        .type           _ZN2at6native18elementwise_kernelILi128ELi4EZNS0_15gpu_kernel_implINS0_13BUnaryFunctorIN3c104HalfES5_S5_ZZZNS0_17atan2_kernel_cudaERNS_18TensorIteratorBaseEENKUlvE_clEvENKUlvE1_clEvEUlS5_S5_E_EEEEvS7_RKT_EUliE_EEviT1_,@function
        .size           _ZN2at6native18elementwise_kernelILi128ELi4EZNS0_15gpu_kernel_implINS0_13BUnaryFunctorIN3c104HalfES5_S5_ZZZNS0_17atan2_kernel_cudaERNS_18TensorIteratorBaseEENKUlvE_clEvENKUlvE1_clEvEUlS5_S5_E_EEEEvS7_RKT_EUliE_EEviT1_,(.L_x_17850 - _ZN2at6native18elementwise_kernelILi128ELi4EZNS0_15gpu_kernel_implINS0_13BUnaryFunctorIN3c104HalfES5_S5_ZZZNS0_17atan2_kernel_cudaERNS_18TensorIteratorBaseEENKUlvE_clEvENKUlvE1_clEvEUlS5_S5_E_EEEEvS7_RKT_EUliE_EEviT1_)
        .other          _ZN2at6native18elementwise_kernelILi128ELi4EZNS0_15gpu_kernel_implINS0_13BUnaryFunctorIN3c104HalfES5_S5_ZZZNS0_17atan2_kernel_cudaERNS_18TensorIteratorBaseEENKUlvE_clEvENKUlvE1_clEvEUlS5_S5_E_EEEEvS7_RKT_EUliE_EEviT1_,@"STO_CUDA_ENTRY STV_DEFAULT"
_ZN2at6native18elementwise_kernelILi128ELi4EZNS0_15gpu_kernel_implINS0_13BUnaryFunctorIN3c104HalfES5_S5_ZZZNS0_17atan2_kernel_cudaERNS_18TensorIteratorBaseEENKUlvE_clEvENKUlvE1_clEvEUlS5_S5_E_EEEEvS7_RKT_EUliE_EEviT1_:
.text._ZN2at6native18elementwise_kernelILi128ELi4EZNS0_15gpu_kernel_implINS0_13BUnaryFunctorIN3c104HalfES5_S5_ZZZNS0_17atan2_kernel_cudaERNS_18TensorIteratorBaseEENKUlvE_clEvENKUlvE1_clEvEUlS5_S5_E_EEEEvS7_RKT_EUliE_EEviT1_:
        /* <DEDUP_REMOVED lines=319> */
.L_x_10321:
        /* <DEDUP_REMOVED lines=19> */
.L_x_10325:
[----:B------:R-:W2:Y:S02]  /*1520*/  LDG.E.U8 R2, desc[UR36][R2.64] ;  /* 0x0000002402027981 */ /* 0x000ea4000c1e1100 */
[----:B--2---:R-:W-:-:S04]  /*1530*/  I2FP.F32.U32 R0, R2 ;  /* 0x0000000200007245 */ /* 0x004fc80000201000 */
[----:B------:R-:W-:-:S04]  /*1540*/  F2FP.F16.F32.PACK_AB R0, RZ, R0 ;  /* 0x00000000ff00723e */ /* 0x000fc800000000ff */
[----:B------:R-:W-:Y:S01]  /*1550*/  PRMT R8, R0, 0x7610, R8 ;  /* 0x0000761000087816 */ /* 0x000fe20000000008 */
[----:B------:R-:W-:Y:S06]  /*1560*/  BRA `(.L_x_10327) ;  /* 0x0000000c00b47947 */ /* 0x000fec0003800000 */
.L_x_10324:
        /* <DEDUP_REMOVED lines=11> */
.L_x_10329:
[----:B------:R-:W2:Y:S02]  /*1620*/  LDG.E R2, desc[UR36][R2.64] ;  /* 0x0000002402027981 */ /* 0x000ea4000c1e1900 */
[----:B--2---:R-:W-:-:S04]  /*1630*/  I2FP.F32.S32 R0, R2 ;  /* 0x0000000200007245 */ /* 0x004fc80000201400 */
[----:B------:R-:W-:-:S04]  /*1640*/  F2FP.F16.F32.PACK_AB R0, RZ, R0 ;  /* 0x00000000ff00723e */ /* 0x000fc800000000ff */
[----:B------:R-:W-:Y:S01]  /*1650*/  PRMT R8, R0, 0x7610, R8 ;  /* 0x0000761000087816 */ /* 0x000fe20000000008 */
[----:B------:R-:W-:Y:S06]  /*1660*/  BRA `(.L_x_10327) ;  /* 0x0000000c00747947 */ /* 0x000fec0003800000 */
.L_x_10328:
[----:B------:R-:W2:Y:S02]  /*1670*/  LDG.E.U16 R2, desc[UR36][R2.64] ;  /* 0x0000002402027981 */ /* 0x000ea4000c1e1500 */
[----:B--2---:R-:W0:Y:S02]  /*1680*/  I2F.S16 R0, R2 ;  /* 0x0000000200007306 */ /* 0x004e240000101400 */
[----:B0-----:R-:W-:-:S04]  /*1690*/  F2FP.F16.F32.PACK_AB R0, RZ, R0 ;  /* 0x00000000ff00723e */ /* 0x001fc800000000ff */
[----:B------:R-:W-:Y:S01]  /*16a0*/  PRMT R8, R0, 0x7610, R8 ;  /* 0x0000761000087816 */ /* 0x000fe20000000008 */
[----:B------:R-:W-:Y:S06]  /*16b0*/  BRA `(.L_x_10327) ;  /* 0x0000000c00607947 */ /* 0x000fec0003800000 */
.L_x_10323:
        /* <DEDUP_REMOVED lines=9> */
.L_x_10331:
[----:B------:R0:W5:Y:S01]  /*1750*/  LDG.E.U16 R8, desc[UR36][R2.64] ;  /* 0x0000002402087981 */ /* 0x000162000c1e1500 */
[----:B------:R-:W-:Y:S05]  /*1760*/  BRA `(.L_x_10327) ;  /* 0x0000000c00347947 */ /* 0x000fea0003800000 */
.L_x_10330:
        /* <DEDUP_REMOVED lines=9> */
.L_x_10333:
[----:B------:R1:W5:Y:S01]  /*1800*/  LDG.E.U16 R8, desc[UR36][R2.64] ;  /* 0x0000002402087981 */ /* 0x000362000c1e1500 */
[----:B------:R-:W-:Y:S05]  /*1810*/  BRA `(.L_x_10327) ;  /* 0x0000000c00087947 */ /* 0x000fea0003800000 */
.L_x_10332:
        /* <DEDUP_REMOVED lines=9> */
.L_x_10322:
        /* <DEDUP_REMOVED lines=14> */
.L_x_10336:
        /* <DEDUP_REMOVED lines=9> */
.L_x_10335:
        /* <DEDUP_REMOVED lines=27> */
.L_x_10338:
        /* <DEDUP_REMOVED lines=14> */
.L_x_10337:
[----:B------:R-:W2:Y:S02]  /*1cb0*/  LDG.E.U16 R0, desc[UR36][R2.64] ;  /* 0x0000002402007981 */ /* 0x000ea4000c1e1500 */
[----:B--2---:R-:W-:-:S05]  /*1cc0*/  IMAD.U32 R0, R0, 0x10000, RZ ;  /* 0x0001000000007824 */ /* 0x004fca00078e00ff */
[----:B------:R-:W-:-:S04]  /*1cd0*/  F2FP.F16.F32.PACK_AB R0, RZ, R0 ;  /* 0x00000000ff00723e */ /* 0x000fc800000000ff */
[----:B------:R-:W-:Y:S01]  /*1ce0*/  PRMT R8, R0, 0x7610, R8 ;  /* 0x0000761000087816 */ /* 0x000fe20000000008 */
[----:B------:R-:W-:Y:S06]  /*1cf0*/  BRA `(.L_x_10327) ;  /* 0x0000000400d07947 */ /* 0x000fec0003800000 */
.L_x_10334:
        /* <DEDUP_REMOVED lines=13> */
.L_x_10341:
        /* <DEDUP_REMOVED lines=21> */
.L_x_10345:
[----:B------:R-:W-:Y:S05]  /*1f20*/  BSYNC.RECONVERGENT B1 ;  /* 0x0000000000017941 */ /* 0x000fea0003800200 */
.L_x_10344:
[----:B------:R-:W-:Y:S02]  /*1f30*/  SHF.L.U32 R0, R0, 0x14, RZ ;  /* 0x0000001400007819 */ /* 0x000fe400000006ff */
[----:B------:R-:W-:-:S04]  /*1f40*/  LEA R2, R2, 0x3b800000, 0x17 ;  /* 0x3b80000002027811 */ /* 0x000fc800078eb8ff */
[----:B------:R-:W-:-:S07]  /*1f50*/  LOP3.LUT R0, R2, R0, R7, 0xfe, !PT ;  /* 0x0000000002007212 */ /* 0x000fce00078efe07 */
.L_x_10343:
[----:B------:R-:W-:Y:S05]  /*1f60*/  BSYNC.RECONVERGENT B0 ;  /* 0x0000000000007941 */ /* 0x000fea0003800200 */
.L_x_10342:
[----:B------:R-:W-:-:S04]  /*1f70*/  F2FP.F16.F32.PACK_AB R0, RZ, R0 ;  /* 0x00000000ff00723e */ /* 0x000fc800000000ff */
[----:B------:R-:W-:Y:S01]  /*1f80*/  PRMT R8, R0, 0x7610, R8 ;  /* 0x0000761000087816 */ /* 0x000fe20000000008 */
[----:B------:R-:W-:Y:S06]  /*1f90*/  BRA `(.L_x_10327) ;  /* 0x0000000400287947 */ /* 0x000fec0003800000 */
.L_x_10340:
        /* <DEDUP_REMOVED lines=21> */
.L_x_10349:
[----:B------:R-:W-:Y:S05]  /*20f0*/  BSYNC.RECONVERGENT B1 ;  /* 0x0000000000017941 */ /* 0x000fea0003800200 */
.L_x_10348:
[----:B------:R-:W-:Y:S01]  /*2100*/  IMAD.SHL.U32 R0, R0, 0x200000, RZ ;  /* 0x0020000000007824 */ /* 0x000fe200078e00ff */
[----:B------:R-:W-:-:S04]  /*2110*/  LEA R2, R2, 0x37800000, 0x17 ;  /* 0x3780000002027811 */ /* 0x000fc800078eb8ff */
[----:B------:R-:W-:-:S07]  /*2120*/  LOP3.LUT R0, R2, R0, R7, 0xfe, !PT ;  /* 0x0000000002007212 */ /* 0x000fce00078efe07 */
.L_x_10347:
[----:B------:R-:W-:Y:S05]  /*2130*/  BSYNC.RECONVERGENT B0 ;  /* 0x0000000000007941 */ /* 0x000fea0003800200 */
.L_x_10346:
[----:B------:R-:W-:-:S04]  /*2140*/  F2FP.F16.F32.PACK_AB R0, RZ, R0 ;  /* 0x00000000ff00723e */ /* 0x000fc800000000ff */
[----:B------:R-:W-:Y:S01]  /*2150*/  PRMT R8, R0, 0x7610, R8 ;  /* 0x0000761000087816 */ /* 0x000fe20000000008 */
[----:B------:R-:W-:Y:S06]  /*2160*/  BRA `(.L_x_10327) ;  /* 0x0000000000b47947 */ /* 0x000fec0003800000 */
.L_x_10339:
[----:B------:R-:W-:-:S09]  /*2170*/  UISETP.NE.AND UP0, UPT, UR4, 0x1c, UPT ;  /* 0x0000001c0400788c */ /* 0x000fd2000bf05270 */
[----:B------:R-:W-:Y:S05]  /*2180*/  BRA.U !UP0, `(.L_x_10350) ;  /* 0x00000001089c7547 */ /* 0x000fea000b800000 */
[----:B------:R-:W-:-:S09]  /*2190*/  UISETP.NE.AND UP0, UPT, UR4, 0x1d, UPT ;  /* 0x0000001d0400788c */ /* 0x000fd2000bf05270 */
[----:B------:R-:W-:Y:S05]  /*21a0*/  BRA.U !UP0, `(.L_x_10351) ;  /* 0x0000000108807547 */ /* 0x000fea000b800000 */
[----:B------:R-:W-:-:S09]  /*21b0*/  UISETP.NE.AND UP0, UPT, UR4, 0x2c, UPT ;  /* 0x0000002c0400788c */ /* 0x000fd2000bf05270 */
[----:B------:R-:W-:Y:S05]  /*21c0*/  BRA.U !UP0, `(.L_x_10352) ;  /* 0x0000000108487547 */ /* 0x000fea000b800000 */
.L_x_10326:
        /* <DEDUP_REMOVED lines=16> */
.L_x_10353:
[----:B------:R-:W-:Y:S01]  /*22d0*/  PRMT R8, RZ, 0x7610, R8 ;  /* 0x00007610ff087816 */ /* 0x000fe20000000008 */
[----:B------:R-:W-:Y:S06]  /*22e0*/  BRA `(.L_x_10327) ;  /* 0x0000000000547947 */ /* 0x000fec0003800000 */
.L_x_10352:
        /* <DEDUP_REMOVED lines=8> */
.L_x_10355:
[----:B------:R-:W-:Y:S05]  /*2370*/  BSYNC.RECONVERGENT B0 ;  /* 0x0000000000007941 */ /* 0x000fea0003800200 */
.L_x_10354:
[----:B------:R-:W-:-:S04]  /*2380*/  F2FP.F16.F32.PACK_AB R0, RZ, R0 ;  /* 0x00000000ff00723e */ /* 0x000fc800000000ff */
[----:B------:R-:W-:Y:S01]  /*2390*/  PRMT R8, R0, 0x7610, R8 ;  /* 0x0000761000087816 */ /* 0x000fe20000000008 */
[----:B------:R-:W-:Y:S06]  /*23a0*/  BRA `(.L_x_10327) ;  /* 0x0000000000247947 */ /* 0x000fec0003800000 */
.L_x_10351:
[----:B------:R-:W2:Y:S02]  /*23b0*/  LDG.E.64 R2, desc[UR36][R2.64] ;  /* 0x0000002402027981 */ /* 0x000ea4000c1e1b00 */
[----:B--2---:R-:W0:Y:S02]  /*23c0*/  I2F.U64 R0, R2 ;  /* 0x0000000200007312 */ /* 0x004e240000301000 */
[----:B0-----:R-:W-:-:S04]  /*23d0*/  F2FP.F16.F32.PACK_AB R0, RZ, R0 ;  /* 0x00000000ff00723e */ /* 0x001fc800000000ff */
[----:B------:R-:W-:Y:S01]  /*23e0*/  PRMT R8, R0, 0x7610, R8 ;  /* 0x0000761000087816 */ /* 0x000fe20000000008 */
[----:B------:R-:W-:Y:S06]  /*23f0*/  BRA `(.L_x_10327) ;  /* 0x0000000000107947 */ /* 0x000fec0003800000 */
.L_x_10350:
[----:B------:R-:W2:Y:S02]  /*2400*/  LDG.E R2, desc[UR36][R2.64] ;  /* 0x0000002402027981 */ /* 0x000ea4000c1e1900 */
[----:B--2---:R-:W-:-:S04]  /*2410*/  I2FP.F32.U32 R0, R2 ;  /* 0x0000000200007245 */ /* 0x004fc80000201000 */
[----:B------:R-:W-:-:S04]  /*2420*/  F2FP.F16.F32.PACK_AB R0, RZ, R0 ;  /* 0x00000000ff00723e */ /* 0x000fc800000000ff */
[----:B------:R-:W-:-:S07]  /*2430*/  PRMT R8, R0, 0x7610, R8 ;  /* 0x0000761000087816 */ /* 0x000fce0000000008 */
.L_x_10327:
[----:B------:R-:W2:Y:S01]  /*2440*/  LDC.U16 R9, c[0x0][0x592] ;  /* 0x00016480ff097b82 */ /* 0x000ea20000000400 */
[----:B-----5:R-:W-:Y:S01]  /*2450*/  HADD2.F32 R8, -RZ, R8.H0_H0 ;  /* 0x20000008ff087230 */ /* 0x020fe20000004100 */
[----:B------:R-:W3:Y:S01]  /*2460*/  LDCU.64 UR4, c[0x0][0x580] ;  /* 0x0000b000ff0477ac */ /* 0x000ee20008000a00 */
[----:B------:R-:W-:Y:S03]  /*2470*/  BSSY.RECONVERGENT B1, `(.L_x_10356) ;  /* 0x0000014000017945 */ /* 0x000fe60003800200 */
[----:B01----:R-:W-:Y:S01]  /*2480*/  FADD.FTZ R3, |R8|, -RZ ;  /* 0x800000ff08037221 */ /* 0x003fe20000010200 */
[----:B---3--:R-:W-:Y:S01]  /*2490*/  IADD3 R4, P1, PT, R16, UR4, RZ ;  /* 0x0000000410047c10 */ /* 0x008fe2000ff3e0ff */
[----:B--2---:R-:W-:-:S05]  /*24a0*/  HADD2.F32 R9, -RZ, R9.H0_H0 ;  /* 0x20000009ff097230 */ /* 0x004fca0000004100 */
        /* <DEDUP_REMOVED lines=14> */
[----:B------:R-:W-:Y:S05]  /*2590*/  CALL.REL.NOINC `($__internal_28_$__cuda_sm3x_div_rn_ftz_f32_slowpath) ;  /* 0x000000b000847944 */ /* 0x000fea0003c00000 */
[----:B------:R-:W-:-:S07]  /*25a0*/  IMAD.MOV.U32 R2, RZ, RZ, R13 ;  /* 0x000000ffff027224 */ /* 0x000fce00078e000d */
.L_x_10357:
[----:B------:R-:W-:Y:S05]  /*25b0*/  BSYNC.RECONVERGENT B1 ;  /* 0x0000000000017941 */ /* 0x000fea0003800200 */
.L_x_10356:
[----:B------:R-:W-:Y:S02]  /*25c0*/  HFMA2 R3, -RZ, RZ, 0.89990234375, 10328 ;  /* 0x3b33710bff037431 */ /* 0x000fe400000001ff */
[----:B------:R-:W-:Y:S01]  /*25d0*/  FMUL.FTZ R0, R2, R2 ;  /* 0x0000000202007220 */ /* 0x000fe20000410000 */
[----:B------:R-:W-:Y:S01]  /*25e0*/  IMAD.MOV.U32 R7, RZ, RZ, 0x3f6ee581 ;  /* 0x3f6ee581ff077424 */ /* 0x000fe200078e00ff */
[C---:B------:R-:W-:Y:S01]  /*25f0*/  ISETP.GE.AND P0, PT, R9.reuse, RZ, PT ;  /* 0x000000ff0900720c */ /* 0x040fe20003f06270 */
[----:B------:R-:W-:Y:S01]  /*2600*/  UPRMT UR4, UR41, 0x9910, URZ ;  /* 0x0000991029047896 */ /* 0x000fe200080000ff */
[----:B------:R-:W-:Y:S01]  /*2610*/  FSETP.NEU.FTZ.AND P2, PT, |R9|, |R8|, PT ;  /* 0x400000080900720b */ /* 0x000fe20003f5d200 */
[----:B------:R-:W-:Y:S01]  /*2620*/  FADD.FTZ R9, |R8|, |R9| ;  /* 0x4000000908097221 */ /* 0x000fe20000010200 */
[----:B------:R-:W-:Y:S01]  /*2630*/  FSETP.NEU.FTZ.AND P1, PT, R11, RZ, PT ;  /* 0x000000ff0b00720b */ /* 0x000fe20003f3d000 */
[----:B------:R-:W-:Y:S01]  /*2640*/  UISETP.GT.AND UP0, UPT, UR4, 0x9, UPT ;  /* 0x000000090400788c */ /* 0x000fe2000bf04270 */
        /* <DEDUP_REMOVED lines=34> */
.L_x_10361:
[----:B------:R-:W-:-:S06]  /*2870*/  HADD2.F32 R3, -RZ, R8.H0_H0 ;  /* 0x20000008ff037230 */ /* 0x000fcc0000004100 */
[----:B------:R-:W0:Y:S02]  /*2880*/  F2I.S64.TRUNC R2, R3 ;  /* 0x0000000300027311 */ /* 0x000e24000020d900 */
[----:B0-----:R0:W-:Y:S01]  /*2890*/  STG.E.U8 desc[UR36][R4.64], R2 ;  /* 0x0000000204007986 */ /* 0x0011e2000c101124 */
[----:B------:R-:W-:Y:S05]  /*28a0*/  BRA `(.L_x_10363) ;  /* 0x0000000c00707947 */ /* 0x000fea0003800000 */
.L_x_10360:
        /* <DEDUP_REMOVED lines=10> */
.L_x_10365:
[----:B------:R-:W-:-:S04]  /*2950*/  HADD2.F32 R8, -RZ, R8.H0_H0 ;  /* 0x20000008ff087230 */ /* 0x000fc80000004100 */
[----:B------:R-:W0:Y:S02]  /*2960*/  F2I.FTZ.TRUNC.NTZ R3, R8 ;  /* 0x0000000800037305 */ /* 0x000e24000021f100 */
[----:B0-----:R0:W-:Y:S01]  /*2970*/  STG.E desc[UR36][R4.64], R3 ;  /* 0x0000000304007986 */ /* 0x0011e2000c101924 */
[----:B------:R-:W-:Y:S05]  /*2980*/  BRA `(.L_x_10363) ;  /* 0x0000000c00387947 */ /* 0x000fea0003800000 */
.L_x_10364:
[----:B------:R-:W-:-:S04]  /*2990*/  HADD2.F32 R8, -RZ, R8.H0_H0 ;  /* 0x20000008ff087230 */ /* 0x000fc80000004100 */
[----:B------:R-:W0:Y:S02]  /*29a0*/  F2I.FTZ.TRUNC.NTZ R3, R8 ;  /* 0x0000000800037305 */ /* 0x000e24000021f100 */
[----:B0-----:R0:W-:Y:S01]  /*29b0*/  STG.E.U16 desc[UR36][R4.64], R3 ;  /* 0x0000000304007986 */ /* 0x0011e2000c101524 */
[----:B------:R-:W-:Y:S05]  /*29c0*/  BRA `(.L_x_10363) ;  /* 0x0000000c00287947 */ /* 0x000fea0003800000 */
.L_x_10359:
        /* <DEDUP_REMOVED lines=9> */
.L_x_10367:
[----:B------:R0:W-:Y:S01]  /*2a60*/  STG.E.U16 desc[UR36][R4.64], R8 ;  /* 0x0000000804007986 */ /* 0x0001e2000c101524 */
[----:B------:R-:W-:Y:S05]  /*2a70*/  BRA `(.L_x_10363) ;  /* 0x0000000800fc7947 */ /* 0x000fea0003800000 */
.L_x_10366:
        /* <DEDUP_REMOVED lines=10> */
.L_x_10369:
[----:B------:R-:W-:-:S05]  /*2b20*/  HADD2.F32 R0, -RZ, R8.H0_H0 ;  /* 0x20000008ff007230 */ /* 0x000fca0000004100 */
[----:B------:R-:W-:-:S04]  /*2b30*/  F2FP.F16.F32.PACK_AB R0, RZ, R0 ;  /* 0x00000000ff00723e */ /* 0x000fc800000000ff */
[----:B------:R-:W-:-:S05]  /*2b40*/  PRMT R0, R0, 0x5410, RZ ;  /* 0x0000541000007816 */ /* 0x000fca00000000ff */
[----:B------:R0:W-:Y:S01]  /*2b50*/  STG.E desc[UR36][R4.64], R0 ;  /* 0x0000000004007986 */ /* 0x0001e2000c101924 */
[----:B------:R-:W-:Y:S05]  /*2b60*/  BRA `(.L_x_10363) ;  /* 0x0000000800c07947 */ /* 0x000fea0003800000 */
.L_x_10368:
[----:B------:R-:W-:-:S05]  /*2b70*/  HADD2.F32 R2, -RZ, R8.H0_H0 ;  /* 0x20000008ff027230 */ /* 0x000fca0000004100 */
[----:B------:R-:W-:-:S06]  /*2b80*/  FMUL.FTZ R2, R2, 1 ;  /* 0x3f80000002027820 */ /* 0x000fcc0000410000 */
[----:B------:R-:W0:Y:S02]  /*2b90*/  F2F.F64.F32 R2, R2 ;  /* 0x0000000200027310 */ /* 0x000e240000201800 */
[----:B0-----:R0:W-:Y:S01]  /*2ba0*/  STG.E.64 desc[UR36][R4.64], R2 ;  /* 0x0000000204007986 */ /* 0x0011e2000c101b24 */
[----:B------:R-:W-:Y:S05]  /*2bb0*/  BRA `(.L_x_10363) ;  /* 0x0000000800ac7947 */ /* 0x000fea0003800000 */
.L_x_10358:
        /* <DEDUP_REMOVED lines=13> */
.L_x_10372:
[----:B------:R-:W-:Y:S01]  /*2c90*/  HADD2.F32 R8, -RZ, R8.H0_H0 ;  /* 0x20000008ff087230 */ /* 0x000fe20000004100 */
[----:B------:R-:W-:-:S04]  /*2ca0*/  CS2R R10, SRZ ;  /* 0x00000000000a7805 */ /* 0x000fc8000001ff00 */
[----:B------:R-:W-:-:S06]  /*2cb0*/  FMUL.FTZ R8, R8, 1 ;  /* 0x3f80000008087820 */ /* 0x000fcc0000410000 */
[----:B------:R-:W0:Y:S02]  /*2cc0*/  F2F.F64.F32 R8, R8 ;  /* 0x0000000800087310 */ /* 0x000e240000201800 */
[----:B0-----:R0:W-:Y:S01]  /*2cd0*/  STG.E.128 desc[UR36][R4.64], R8 ;  /* 0x0000000804007986 */ /* 0x0011e2000c101d24 */
[----:B------:R-:W-:Y:S05]  /*2ce0*/  BRA `(.L_x_10363) ;  /* 0x0000000800607947 */ /* 0x000fea0003800000 */
.L_x_10371:
        /* <DEDUP_REMOVED lines=8> */
[----:B------:R-:W-:-:S03]  /*2d70*/  MOV R0, 0x7f ;  /* 0x0000007f00007802 */ /* 0x000fc60000000f00 */
        /* <DEDUP_REMOVED lines=10> */
.L_x_10376:
[----:B------:R-:W-:Y:S05]  /*2e20*/  BSYNC.RECONVERGENT B0 ;  /* 0x0000000000007941 */ /* 0x000fea0003800200 */
.L_x_10375:
[----:B------:R-:W-:-:S05]  /*2e30*/  LOP3.LUT R3, R0, 0x80, R3, 0xf8, !PT ;  /* 0x0000008000037812 */ /* 0x000fca00078ef803 */
[----:B------:R0:W-:Y:S01]  /*2e40*/  STG.E.U8 desc[UR36][R4.64], R3 ;  /* 0x0000000304007986 */ /* 0x0001e2000c101124 */
[----:B------:R-:W-:Y:S05]  /*2e50*/  BRA `(.L_x_10363) ;  /* 0x0000000800047947 */ /* 0x000fea0003800000 */
.L_x_10374:
        /* <DEDUP_REMOVED lines=15> */
.L_x_10378:
[----:B------:R-:W-:Y:S05]  /*2f50*/  BSYNC.RECONVERGENT B0 ;  /* 0x0000000000007941 */ /* 0x000fea0003800200 */
.L_x_10377:
[----:B------:R-:W-:-:S05]  /*2f60*/  LOP3.LUT R3, R0, 0x80, R3, 0xf8, !PT ;  /* 0x0000008000037812 */ /* 0x000fca00078ef803 */
[----:B------:R0:W-:Y:S01]  /*2f70*/  STG.E.U8 desc[UR36][R4.64], R3 ;  /* 0x0000000304007986 */ /* 0x0001e2000c101124 */
[----:B------:R-:W-:Y:S05]  /*2f80*/  BRA `(.L_x_10363) ;  /* 0x0000000400b87947 */ /* 0x000fea0003800000 */
.L_x_10373:
[----:B------:R-:W-:-:S05]  /*2f90*/  HADD2.F32 R0, -RZ, R8.H0_H0 ;  /* 0x20000008ff007230 */ /* 0x000fca0000004100 */
[----:B------:R-:W-:-:S05]  /*2fa0*/  F2FP.BF16.F32.PACK_AB R0, RZ, R0 ;  /* 0x00000000ff00723e */ /* 0x000fca00000010ff */
[----:B------:R0:W-:Y:S01]  /*2fb0*/  STG.E.U16 desc[UR36][R4.64], R0 ;  /* 0x0000000004007986 */ /* 0x0001e2000c101524 */
[----:B------:R-:W-:Y:S05]  /*2fc0*/  BRA `(.L_x_10363) ;  /* 0x0000000400a87947 */ /* 0x000fea0003800000 */
.L_x_10370:
        /* <DEDUP_REMOVED lines=12> */
.L_x_10381:
        /* <DEDUP_REMOVED lines=13> */
.L_x_10384:
[----:B------:R-:W-:-:S04]  /*3160*/  SHF.R.U32.HI R0, RZ, 0x14, R3 ;  /* 0x00000014ff007819 */ /* 0x000fc80000011603 */
[----:B------:R-:W-:-:S04]  /*3170*/  LOP3.LUT R0, R0, 0x1, RZ, 0xc0, !PT ;  /* 0x0000000100007812 */ /* 0x000fc800078ec0ff */
[----:B------:R-:W-:-:S04]  /*3180*/  IADD3 R0, PT, PT, R3, 0x487ffff, R0 ;  /* 0x0487ffff03007810 */ /* 0x000fc80007ffe000 */
[----:B------:R-:W-:-:S04]  /*3190*/  SHF.R.U32.HI R0, RZ, 0x14, R0 ;  /* 0x00000014ff007819 */ /* 0x000fc80000011600 */
[----:B------:R-:W-:-:S07]  /*31a0*/  LOP3.LUT R0, R0, 0xff, RZ, 0xc0, !PT ;  /* 0x000000ff00007812 */ /* 0x000fce00078ec0ff */
.L_x_10385:
[----:B------:R-:W-:-:S04]  /*31b0*/  SHF.R.U32.HI R3, RZ, 0x18, R3 ;  /* 0x00000018ff037819 */ /* 0x000fc80000011603 */
[----:B------:R-:W-:-:S04]  /*31c0*/  LOP3.LUT R0, R0, 0x80, R3, 0xf8, !PT ;  /* 0x0000008000007812 */ /* 0x000fc800078ef803 */
[----:B------:R-:W-:-:S07]  /*31d0*/  PRMT R2, R0, 0x7610, R2 ;  /* 0x0000761000027816 */ /* 0x000fce0000000002 */
.L_x_10383:
[----:B------:R-:W-:Y:S05]  /*31e0*/  BSYNC.RECONVERGENT B0 ;  /* 0x0000000000007941 */ /* 0x000fea0003800200 */
.L_x_10382:
[----:B------:R1:W-:Y:S01]  /*31f0*/  STG.E.U8 desc[UR36][R4.64], R2 ;  /* 0x0000000204007986 */ /* 0x0003e2000c101124 */
[----:B------:R-:W-:Y:S05]  /*3200*/  BRA `(.L_x_10363) ;  /* 0x0000000400187947 */ /* 0x000fea0003800000 */
.L_x_10380:
        /* <DEDUP_REMOVED lines=13> */
.L_x_10388:
[----:B------:R-:W-:-:S04]  /*32e0*/  SHF.R.U32.HI R0, RZ, 0x15, R3 ;  /* 0x00000015ff007819 */ /* 0x000fc80000011603 */
[----:B------:R-:W-:-:S04]  /*32f0*/  LOP3.LUT R0, R0, 0x1, RZ, 0xc0, !PT ;  /* 0x0000000100007812 */ /* 0x000fc800078ec0ff */
[----:B------:R-:W-:-:S04]  /*3300*/  IADD3 R0, PT, PT, R3, 0x88fffff, R0 ;  /* 0x088fffff03007810 */ /* 0x000fc80007ffe000 */
[----:B------:R-:W-:-:S04]  /*3310*/  SHF.R.U32.HI R0, RZ, 0x15, R0 ;  /* 0x00000015ff007819 */ /* 0x000fc80000011600 */
[----:B------:R-:W-:-:S07]  /*3320*/  LOP3.LUT R0, R0, 0xff, RZ, 0xc0, !PT ;  /* 0x000000ff00007812 */ /* 0x000fce00078ec0ff */
.L_x_10389:
[----:B------:R-:W-:-:S04]  /*3330*/  SHF.R.U32.HI R3, RZ, 0x18, R3 ;  /* 0x00000018ff037819 */ /* 0x000fc80000011603 */
[----:B------:R-:W-:-:S04]  /*3340*/  LOP3.LUT R0, R0, 0x80, R3, 0xf8, !PT ;  /* 0x0000008000007812 */ /* 0x000fc800078ef803 */
[----:B------:R-:W-:-:S07]  /*3350*/  PRMT R2, R0, 0x7610, R2 ;  /* 0x0000761000027816 */ /* 0x000fce0000000002 */
.L_x_10387:
[----:B------:R-:W-:Y:S05]  /*3360*/  BSYNC.RECONVERGENT B0 ;  /* 0x0000000000007941 */ /* 0x000fea0003800200 */
.L_x_10386:
[----:B------:R2:W-:Y:S01]  /*3370*/  STG.E.U8 desc[UR36][R4.64], R2 ;  /* 0x0000000204007986 */ /* 0x0005e2000c101124 */
[----:B------:R-:W-:Y:S05]  /*3380*/  BRA `(.L_x_10363) ;  /* 0x0000000000b87947 */ /* 0x000fea0003800000 */
.L_x_10379:
[----:B------:R-:W-:-:S09]  /*3390*/  UISETP.NE.AND UP0, UPT, UR4, 0x1c, UPT ;  /* 0x0000001c0400788c */ /* 0x000fd2000bf05270 */
[----:B------:R-:W-:Y:S05]  /*33a0*/  BRA.U !UP0, `(.L_x_10390) ;  /* 0x0000000108a47547 */ /* 0x000fea000b800000 */
[----:B------:R-:W-:-:S09]  /*33b0*/  UISETP.NE.AND UP0, UPT, UR4, 0x1d, UPT ;  /* 0x0000001d0400788c */ /* 0x000fd2000bf05270 */
[----:B------:R-:W-:Y:S05]  /*33c0*/  BRA.U !UP0, `(.L_x_10391) ;  /* 0x00000001088c7547 */ /* 0x000fea000b800000 */
[----:B------:R-:W-:-:S09]  /*33d0*/  UISETP.NE.AND UP0, UPT, UR4, 0x2c, UPT ;  /* 0x0000002c0400788c */ /* 0x000fd2000bf05270 */
[----:B------:R-:W-:Y:S05]  /*33e0*/  BRA.U !UP0, `(.L_x_10392) ;  /* 0x0000000108447547 */ /* 0x000fea000b800000 */
.L_x_10362:
        /* <DEDUP_REMOVED lines=8> */
[----:B0-----:R-:W-:Y:S01]  /*3470*/  MOV R4, UR6 ;  /* 0x0000000600047c02 */ /* 0x001fe20008000f00 */
[----:B------:R-:W-:-:S02]  /*3480*/  IMAD.U32 R5, RZ, RZ, UR7 ;  /* 0x00000007ff057e24 */ /* 0x000fc4000f8e00ff */
[----:B---3--:R-:W-:Y:S02]  /*3490*/  IMAD.U32 R6, RZ, RZ, UR8 ;  /* 0x00000008ff067e24 */ /* 0x008fe4000f8e00ff */
[----:B------:R-:W-:Y:S01]  /*34a0*/  IMAD.U32 R7, RZ, RZ, UR9 ;  /* 0x00000009ff077e24 */ /* 0x000fe2000f8e00ff */
[----:B----4-:R-:W-:Y:S01]  /*34b0*/  MOV R10, UR4 ;  /* 0x00000004000a7c02 */ /* 0x010fe20008000f00 */
[----:B-1----:R-:W-:-:S07]  /*34c0*/  IMAD.U32 R11, RZ, RZ, UR5 ;  /* 0x00000005ff0b7e24 */ /* 0x002fce000f8e00ff */
[----:B------:R-:W-:-:S07]  /*34d0*/  LEPC R20, `(.L_x_10393) ;  /* 0x000000001014794e */ /* 0x000fce0000000000 */
[----:B--2---:R-:W-:Y:S05]  /*34e0*/  CALL.ABS.NOINC R2 ;  /* 0x0000000002007343 */ /* 0x004fea0003c00000 */
.L_x_10393:
[----:B------:R-:W-:Y:S05]  /*34f0*/  BRA `(.L_x_10363) ;  /* 0x00000000005c7947 */ /* 0x000fea0003800000 */
.L_x_10392:
        /* <DEDUP_REMOVED lines=16> */
.L_x_10391:
[----:B------:R-:W-:-:S06]  /*3600*/  HADD2.F32 R2, -RZ, R8.H0_H0 ;  /* 0x20000008ff027230 */ /* 0x000fcc0000004100 */
[----:B------:R-:W0:Y:S02]  /*3610*/  F2I.U64.TRUNC R2, R2 ;  /* 0x0000000200027311 */ /* 0x000e24000020d800 */
[----:B0-----:R0:W-:Y:S01]  /*3620*/  STG.E.64 desc[UR36][R4.64], R2 ;  /* 0x0000000204007986 */ /* 0x0011e2000c101b24 */
[----:B------:R-:W-:Y:S05]  /*3630*/  BRA `(.L_x_10363) ;  /* 0x00000000000c7947 */ /* 0x000fea0003800000 */
.L_x_10390:
[----:B------:R-:W-:-:S04]  /*3640*/  HADD2.F32 R8, -RZ, R8.H0_H0 ;  /* 0x20000008ff087230 */ /* 0x000fc80000004100 */
[----:B------:R-:W0:Y:S02]  /*3650*/  F2I.FTZ.U32.TRUNC.NTZ R3, R8 ;  /* 0x0000000800037305 */ /* 0x000e24000021f000 */
[----:B0-----:R3:W-:Y:S02]  /*3660*/  STG.E desc[UR36][R4.64], R3 ;  /* 0x0000000304007986 */ /* 0x0017e4000c101924 */
.L_x_10363:
[----:B------:R-:W-:-:S07]  /*3670*/  VIADD R17, R17, 0x80 ;  /* 0x0000008011117836 */ /* 0x000fce0000000000 */
.L_x_10320:
[----:B------:R-:W-:Y:S05]  /*3680*/  BSYNC.RECONVERGENT B6 ;  /* 0x0000000000067941 */ /* 0x000fea0003800200 */
.L_x_10319:
        /* <DEDUP_REMOVED lines=14> */
[----:B-12---:R-:W-:-:S05]  /*3770*/  IMAD.HI.U32 R2, R17, UR4, R16 ;  /* 0x0000000411027c27 */ /* 0x006fca000f8e0010 */
[----:B---34-:R-:W-:-:S05]  /*3780*/  SHF.R.U32.HI R3, RZ, UR5, R2 ;  /* 0x00000005ff037c19 */ /* 0x018fca0008011602 */
        /* <DEDUP_REMOVED lines=291> */
.L_x_10396:
[----:B------:R-:W1:Y:S01]  /*49c0*/  LDCU.64 UR6, c[0x0][0x588] ;  /* 0x0000b100ff0677ac */ /* 0x000e620008000a00 */
[----:B------:R-:W-:-:S04]  /*49d0*/  UPRMT UR4, UR42, 0x9910, URZ ;  /* 0x000099102a047896 */ /* 0x000fc800080000ff */
[----:B------:R-:W-:Y:S01]  /*49e0*/  UISETP.GT.AND UP0, UPT, UR4, 0x9, UPT ;  /* 0x000000090400788c */ /* 0x000fe2000bf04270 */
[----:B-12---:R-:W-:-:S04]  /*49f0*/  IADD3 R2, P0, PT, R0, UR6, RZ ;  /* 0x0000000600027c10 */ /* 0x006fc8000ff1e0ff */
[----:B---34-:R-:W-:-:S04]  /*4a00*/  IADD3.X R3, PT, PT, RZ, UR7, RZ, P0, !PT ;  /* 0x00000007ff037c10 */ /* 0x018fc800087fe4ff */
        /* <DEDUP_REMOVED lines=14> */
.L_x_10400:
[----:B------:R-:W2:Y:S02]  /*4af0*/  LDG.E.U8 R2, desc[UR36][R2.64] ;  /* 0x0000002402027981 */ /* 0x000ea4000c1e1100 */
[----:B--2---:R-:W-:-:S04]  /*4b00*/  I2FP.F32.U32 R0, R2 ;  /* 0x0000000200007245 */ /* 0x004fc80000201000 */
[----:B------:R-:W-:-:S04]  /*4b10*/  F2FP.F16.F32.PACK_AB R0, RZ, R0 ;  /* 0x00000000ff00723e */ /* 0x000fc800000000ff */
[----:B------:R-:W-:Y:S01]  /*4b20*/  PRMT R8, R0, 0x7610, R8 ;  /* 0x0000761000087816 */ /* 0x000fe20000000008 */
[----:B------:R-:W-:Y:S06]  /*4b30*/  BRA `(.L_x_10402) ;  /* 0x0000000c00b47947 */ /* 0x000fec0003800000 */
.L_x_10399:
        /* <DEDUP_REMOVED lines=11> */
.L_x_10404:
[----:B------:R-:W2:Y:S02]  /*4bf0*/  LDG.E R2, desc[UR36][R2.64] ;  /* 0x0000002402027981 */ /* 0x000ea4000c1e1900 */
[----:B--2---:R-:W-:-:S04]  /*4c00*/  I2FP.F32.S32 R0, R2 ;  /* 0x0000000200007245 */ /* 0x004fc80000201400 */
[----:B------:R-:W-:-:S04]  /*4c10*/  F2FP.F16.F32.PACK_AB R0, RZ, R0 ;  /* 0x00000000ff00723e */ /* 0x000fc800000000ff */
[----:B------:R-:W-:Y:S01]  /*4c20*/  PRMT R8, R0, 0x7610, R8 ;  /* 0x0000761000087816 */ /* 0x000fe20000000008 */
[----:B------:R-:W-:Y:S06]  /*4c30*/  BRA `(.L_x_10402) ;  /* 0x0000000c00747947 */ /* 0x000fec0003800000 */
.L_x_10403:
[----:B------:R-:W2:Y:S02]  /*4c40*/  LDG.E.U16 R2, desc[UR36][R2.64] ;  /* 0x0000002402027981 */ /* 0x000ea4000c1e1500 */
[----:B--2---:R-:W0:Y:S02]  /*4c50*/  I2F.S16 R0, R2 ;  /* 0x0000000200007306 */ /* 0x004e240000101400 */
[----:B0-----:R-:W-:-:S04]  /*4c60*/  F2FP.F16.F32.PACK_AB R0, RZ, R0 ;  /* 0x00000000ff00723e */ /* 0x001fc800000000ff */
[----:B------:R-:W-:Y:S01]  /*4c70*/  PRMT R8, R0, 0x7610, R8 ;  /* 0x0000761000087816 */ /* 0x000fe20000000008 */
[----:B------:R-:W-:Y:S06]  /*4c80*/  BRA `(.L_x_10402) ;  /* 0x0000000c00607947 */ /* 0x000fec0003800000 */
.L_x_10398:
        /* <DEDUP_REMOVED lines=9> */
.L_x_10406:
[----:B------:R0:W5:Y:S01]  /*4d20*/  LDG.E.U16 R8, desc[UR36][R2.64] ;  /* 0x0000002402087981 */ /* 0x000162000c1e1500 */
[----:B------:R-:W-:Y:S05]  /*4d30*/  BRA `(.L_x_10402) ;  /* 0x0000000c00347947 */ /* 0x000fea0003800000 */
.L_x_10405:
        /* <DEDUP_REMOVED lines=9> */
.L_x_10408:
[----:B------:R1:W5:Y:S01]  /*4dd0*/  LDG.E.U16 R8, desc[UR36][R2.64] ;  /* 0x0000002402087981 */ /* 0x000362000c1e1500 */
[----:B------:R-:W-:Y:S05]  /*4de0*/  BRA `(.L_x_10402) ;  /* 0x0000000c00087947 */ /* 0x000fea0003800000 */
.L_x_10407:
        /* <DEDUP_REMOVED lines=9> */
.L_x_10397:
        /* <DEDUP_REMOVED lines=14> */
.L_x_10411:
        /* <DEDUP_REMOVED lines=9> */
.L_x_10410:
        /* <DEDUP_REMOVED lines=27> */
.L_x_10413:
        /* <DEDUP_REMOVED lines=14> */
.L_x_10412:
[----:B------:R-:W2:Y:S02]  /*5280*/  LDG.E.U16 R0, desc[UR36][R2.64] ;  /* 0x0000002402007981 */ /* 0x000ea4000c1e1500 */
[----:B--2---:R-:W-:-:S05]  /*5290*/  IMAD.U32 R0, R0, 0x10000, RZ ;  /* 0x0001000000007824 */ /* 0x004fca00078e00ff */
[----:B------:R-:W-:-:S04]  /*52a0*/  F2FP.F16.F32.PACK_AB R0, RZ, R0 ;  /* 0x00000000ff00723e */ /* 0x000fc800000000ff */
[----:B------:R-:W-:Y:S01]  /*52b0*/  PRMT R8, R0, 0x7610, R8 ;  /* 0x0000761000087816 */ /* 0x000fe20000000008 */
[----:B------:R-:W-:Y:S06]  /*52c0*/  BRA `(.L_x_10402) ;  /* 0x0000000400d07947 */ /* 0x000fec0003800000 */
.L_x_10409:
        /* <DEDUP_REMOVED lines=13> */
.L_x_10416:
        /* <DEDUP_REMOVED lines=21> */
.L_x_10420:
[----:B------:R-:W-:Y:S05]  /*54f0*/  BSYNC.RECONVERGENT B1 ;  /* 0x0000000000017941 */ /* 0x000fea0003800200 */
.L_x_10419:
[----:B------:R-:W-:Y:S02]  /*5500*/  SHF.L.U32 R0, R0, 0x14, RZ ;  /* 0x0000001400007819 */ /* 0x000fe400000006ff */
[----:B------:R-:W-:-:S04]  /*5510*/  LEA R2, R2, 0x3b800000, 0x17 ;  /* 0x3b80000002027811 */ /* 0x000fc800078eb8ff */
[----:B------:R-:W-:-:S07]  /*5520*/  LOP3.LUT R0, R2, R0, R7, 0xfe, !PT ;  /* 0x0000000002007212 */ /* 0x000fce00078efe07 */
.L_x_10418:
[----:B------:R-:W-:Y:S05]  /*5530*/  BSYNC.RECONVERGENT B0 ;  /* 0x0000000000007941 */ /* 0x000fea0003800200 */
.L_x_10417:
[----:B------:R-:W-:-:S04]  /*5540*/  F2FP.F16.F32.PACK_AB R0, RZ, R0 ;  /* 0x00000000ff00723e */ /* 0x000fc800000000ff */
[----:B------:R-:W-:Y:S01]  /*5550*/  PRMT R8, R0, 0x7610, R8 ;  /* 0x0000761000087816 */ /* 0x000fe20000000008 */
[----:B------:R-:W-:Y:S06]  /*5560*/  BRA `(.L_x_10402) ;  /* 0x0000000400287947 */ /* 0x000fec0003800000 */
.L_x_10415:
        /* <DEDUP_REMOVED lines=21> */
.L_x_10424:
[----:B------:R-:W-:Y:S05]  /*56c0*/  BSYNC.RECONVERGENT B1 ;  /* 0x0000000000017941 */ /* 0x000fea0003800200 */
.L_x_10423:
[----:B------:R-:W-:Y:S01]  /*56d0*/  IMAD.SHL.U32 R0, R0, 0x200000, RZ ;  /* 0x0020000000007824 */ /* 0x000fe200078e00ff */
[----:B------:R-:W-:-:S04]  /*56e0*/  LEA R2, R2, 0x37800000, 0x17 ;  /* 0x3780000002027811 */ /* 0x000fc800078eb8ff */
[----:B------:R-:W-:-:S07]  /*56f0*/  LOP3.LUT R0, R2, R0, R7, 0xfe, !PT ;  /* 0x0000000002007212 */ /* 0x000fce00078efe07 */
.L_x_10422:
[----:B------:R-:W-:Y:S05]  /*5700*/  BSYNC.RECONVERGENT B0 ;  /* 0x0000000000007941 */ /* 0x000fea0003800200 */
.L_x_10421:
[----:B------:R-:W-:-:S04]  /*5710*/  F2FP.F16.F32.PACK_AB R0, RZ, R0 ;  /* 0x00000000ff00723e */ /* 0x000fc800000000ff */
[----:B------:R-:W-:Y:S01]  /*5720*/  PRMT R8, R0, 0x7610, R8 ;  /* 0x0000761000087816 */ /* 0x000fe20000000008 */
[----:B------:R-:W-:Y:S06]  /*5730*/  BRA `(.L_x_10402) ;  /* 0x0000000000b47947 */ /* 0x000fec0003800000 */
.L_x_10414:
        /* <DEDUP_REMOVED lines=14> */
.L_x_10428:
[----:B------:R-:W-:Y:S05]  /*5820*/  BSYNC.RECONVERGENT B0 ;  /* 0x0000000000007941 */ /* 0x000fea0003800200 */
.L_x_10427:
[----:B------:R-:W-:-:S04]  /*5830*/  F2FP.F16.F32.PACK_AB R0, RZ, R0 ;  /* 0x00000000ff00723e */ /* 0x000fc800000000ff */
[----:B------:R-:W-:Y:S01]  /*5840*/  PRMT R8, R0, 0x7610, R8 ;  /* 0x0000761000087816 */ /* 0x000fe20000000008 */
[----:B------:R-:W-:Y:S06]  /*5850*/  BRA `(.L_x_10402) ;  /* 0x00000000006c7947 */ /* 0x000fec0003800000 */
.L_x_10401:
        /* <DEDUP_REMOVED lines=16> */
.L_x_10429:
[----:B------:R-:W-:Y:S01]  /*5960*/  PRMT R8, RZ, 0x7610, R8 ;  /* 0x00007610ff087816 */ /* 0x000fe20000000008 */
[----:B------:R-:W-:Y:S06]  /*5970*/  BRA `(.L_x_10402) ;  /* 0x0000000000247947 */ /* 0x000fec0003800000 */
.L_x_10426:
[----:B------:R-:W2:Y:S02]  /*5980*/  LDG.E.64 R2, desc[UR36][R2.64] ;  /* 0x0000002402027981 */ /* 0x000ea4000c1e1b00 */
[----:B--2---:R-:W0:Y:S02]  /*5990*/  I2F.U64 R0, R2 ;  /* 0x0000000200007312 */ /* 0x004e240000301000 */
[----:B0-----:R-:W-:-:S04]  /*59a0*/  F2FP.F16.F32.PACK_AB R0, RZ, R0 ;  /* 0x00000000ff00723e */ /* 0x001fc800000000ff */
[----:B------:R-:W-:Y:S01]  /*59b0*/  PRMT R8, R0, 0x7610, R8 ;  /* 0x0000761000087816 */ /* 0x000fe20000000008 */
[----:B------:R-:W-:Y:S06]  /*59c0*/  BRA `(.L_x_10402) ;  /* 0x0000000000107947 */ /* 0x000fec0003800000 */
.L_x_10425:
[----:B------:R-:W2:Y:S02]  /*59d0*/  LDG.E R2, desc[UR36][R2.64] ;  /* 0x0000002402027981 */ /* 0x000ea4000c1e1900 */
[----:B--2---:R-:W-:-:S04]  /*59e0*/  I2FP.F32.U32 R0, R2 ;  /* 0x0000000200007245 */ /* 0x004fc80000201000 */
[----:B------:R-:W-:-:S04]  /*59f0*/  F2FP.F16.F32.PACK_AB R0, RZ, R0 ;  /* 0x00000000ff00723e */ /* 0x000fc800000000ff */
[----:B------:R-:W-:-:S07]  /*5a00*/  PRMT R8, R0, 0x7610, R8 ;  /* 0x0000761000087816 */ /* 0x000fce0000000008 */
.L_x_10402:
[----:B------:R-:W2:Y:S01]  /*5a10*/  LDC.U16 R9, c[0x0][0x592] ;  /* 0x00016480ff097b82 */ /* 0x000ea20000000400 */
[----:B-----5:R-:W-:Y:S01]  /*5a20*/  HADD2.F32 R8, -RZ, R8.H0_H0 ;  /* 0x20000008ff087230 */ /* 0x020fe20000004100 */
[----:B------:R-:W3:Y:S01]  /*5a30*/  LDCU.64 UR4, c[0x0][0x580] ;  /* 0x0000b000ff0477ac */ /* 0x000ee20008000a00 */
[----:B------:R-:W-:Y:S03]  /*5a40*/  BSSY.RECONVERGENT B1, `(.L_x_10430) ;  /* 0x0000014000017945 */ /* 0x000fe60003800200 */
[----:B------:R-:W-:Y:S01]  /*5a50*/  FADD.FTZ R0, |R8|, -RZ ;  /* 0x800000ff08007221 */ /* 0x000fe20000010200 */
[----:B---3--:R-:W-:Y:S01]  /*5a60*/  IADD3 R4, P1, PT, R16, UR4, RZ ;  /* 0x0000000410047c10 */ /* 0x008fe2000ff3e0ff */
[----:B--2---:R-:W-:-:S05]  /*5a70*/  HADD2.F32 R9, -RZ, R9.H0_H0 ;  /* 0x20000009ff097230 */ /* 0x004fca0000004100 */
[----:B------:R-:W-:Y:S01]  /*5a80*/  FADD.FTZ R5, |R9|, -RZ ;  /* 0x800000ff09057221 */ /* 0x000fe20000010200 */
[----:B------:R-:W-:-:S04]  /*5a90*/  FSETP.GT.FTZ.AND P5, PT, |R8|, |R9|, PT ;  /* 0x400000090800720b */ /* 0x000fc80003fb4200 */
[----:B------:R-:W-:Y:S02]  /*5aa0*/  FSEL R11, R0, R5, P5 ;  /* 0x00000005000b7208 */ /* 0x000fe40002800000 */
[----:B------:R-:W-:Y:S02]  /*5ab0*/  FSEL R0, R5, R0, P5 ;  /* 0x0000000005007208 */ /* 0x000fe40002800000 */
[----:B01----:R-:W0:Y:S01]  /*5ac0*/  MUFU.RCP R2, R11 ;  /* 0x0000000b00027308 */ /* 0x003e220000001000 */
[----:B------:R-:W-:-:S07]  /*5ad0*/  IADD3.X R5, PT, PT, RZ, UR5, RZ, P1, !PT ;  /* 0x00000005ff057c10 */ /* 0x000fce0008ffe4ff */
        /* <DEDUP_REMOVED lines=8> */
[----:B------:R-:W-:Y:S05]  /*5b60*/  CALL.REL.NOINC `($__internal_28_$__cuda_sm3x_div_rn_ftz_f32_slowpath) ;  /* 0x0000007c00107944 */ /* 0x000fea0003c00000 */
[----:B------:R-:W-:-:S07]  /*5b70*/  IMAD.MOV.U32 R2, RZ, RZ, R13 ;  /* 0x000000ffff027224 */ /* 0x000fce00078e000d */
.L_x_10431:
[----:B------:R-:W-:Y:S05]  /*5b80*/  BSYNC.RECONVERGENT B1 ;  /* 0x0000000000017941 */ /* 0x000fea0003800200 */
.L_x_10430:
        /* <DEDUP_REMOVED lines=43> */
.L_x_10435:
[----:B------:R-:W-:-:S06]  /*5e40*/  HADD2.F32 R3, -RZ, R8.H0_H0 ;  /* 0x20000008ff037230 */ /* 0x000fcc0000004100 */
[----:B------:R-:W0:Y:S02]  /*5e50*/  F2I.S64.TRUNC R2, R3 ;  /* 0x0000000300027311 */ /* 0x000e24000020d900 */
[----:B0-----:R0:W-:Y:S01]  /*5e60*/  STG.E.U8 desc[UR36][R4.64], R2 ;  /* 0x0000000204007986 */ /* 0x0011e2000c101124 */
[----:B------:R-:W-:Y:S05]  /*5e70*/  BRA `(.L_x_10437) ;  /* 0x0000000c006c7947 */ /* 0x000fea0003800000 */
.L_x_10434:
        /* <DEDUP_REMOVED lines=10> */
.L_x_10439:
[----:B------:R-:W-:-:S04]  /*5f20*/  HADD2.F32 R8, -RZ, R8.H0_H0 ;  /* 0x20000008ff087230 */ /* 0x000fc80000004100 */
[----:B------:R-:W0:Y:S02]  /*5f30*/  F2I.FTZ.TRUNC.NTZ R3, R8 ;  /* 0x0000000800037305 */ /* 0x000e24000021f100 */
[----:B0-----:R0:W-:Y:S01]  /*5f40*/  STG.E desc[UR36][R4.64], R3 ;  /* 0x0000000304007986 */ /* 0x0011e2000c101924 */
[----:B------:R-:W-:Y:S05]  /*5f50*/  BRA `(.L_x_10437) ;  /* 0x0000000c00347947 */ /* 0x000fea0003800000 */
.L_x_10438:
[----:B------:R-:W-:-:S04]  /*5f60*/  HADD2.F32 R8, -RZ, R8.H0_H0 ;  /* 0x20000008ff087230 */ /* 0x000fc80000004100 */
[----:B------:R-:W0:Y:S02]  /*5f70*/  F2I.FTZ.TRUNC.NTZ R3, R8 ;  /* 0x0000000800037305 */ /* 0x000e24000021f100 */
[----:B0-----:R0:W-:Y:S01]  /*5f80*/  STG.E.U16 desc[UR36][R4.64], R3 ;  /* 0x0000000304007986 */ /* 0x0011e2000c101524 */
[----:B------:R-:W-:Y:S05]  /*5f90*/  BRA `(.L_x_10437) ;  /* 0x0000000c00247947 */ /* 0x000fea0003800000 */
.L_x_10433:
        /* <DEDUP_REMOVED lines=9> */
.L_x_10441:
[----:B------:R0:W-:Y:S01]  /*6030*/  STG.E.U16 desc[UR36][R4.64], R8 ;  /* 0x0000000804007986 */ /* 0x0001e2000c101524 */
[----:B------:R-:W-:Y:S05]  /*6040*/  BRA `(.L_x_10437) ;  /* 0x0000000800f87947 */ /* 0x000fea0003800000 */
.L_x_10440:
        /* <DEDUP_REMOVED lines=10> */
.L_x_10443:
[----:B------:R-:W-:-:S05]  /*60f0*/  HADD2.F32 R0, -RZ, R8.H0_H0 ;  /* 0x20000008ff007230 */ /* 0x000fca0000004100 */
[----:B------:R-:W-:-:S04]  /*6100*/  F2FP.F16.F32.PACK_AB R0, RZ, R0 ;  /* 0x00000000ff00723e */ /* 0x000fc800000000ff */
[----:B------:R-:W-:-:S05]  /*6110*/  PRMT R0, R0, 0x5410, RZ ;  /* 0x0000541000007816 */ /* 0x000fca00000000ff */
[----:B------:R0:W-:Y:S01]  /*6120*/  STG.E desc[UR36][R4.64], R0 ;  /* 0x0000000004007986 */ /* 0x0001e2000c101924 */
[----:B------:R-:W-:Y:S05]  /*6130*/  BRA `(.L_x_10437) ;  /* 0x0000000800bc7947 */ /* 0x000fea0003800000 */
.L_x_10442:
[----:B------:R-:W-:-:S05]  /*6140*/  HADD2.F32 R2, -RZ, R8.H0_H0 ;  /* 0x20000008ff027230 */ /* 0x000fca0000004100 */
[----:B------:R-:W-:-:S06]  /*6150*/  FMUL.FTZ R2, R2, 1 ;  /* 0x3f80000002027820 */ /* 0x000fcc0000410000 */
[----:B------:R-:W0:Y:S02]  /*6160*/  F2F.F64.F32 R2, R2 ;  /* 0x0000000200027310 */ /* 0x000e240000201800 */
[----:B0-----:R0:W-:Y:S01]  /*6170*/  STG.E.64 desc[UR36][R4.64], R2 ;  /* 0x0000000204007986 */ /* 0x0011e2000c101b24 */
[----:B------:R-:W-:Y:S05]  /*6180*/  BRA `(.L_x_10437) ;  /* 0x0000000800a87947 */ /* 0x000fea0003800000 */
.L_x_10432:
        /* <DEDUP_REMOVED lines=14> */
.L_x_10447:
        /* <DEDUP_REMOVED lines=17> */
.L_x_10450:
[----:B------:R-:W-:-:S04]  /*6380*/  SHF.R.U32.HI R3, RZ, 0x18, R7 ;  /* 0x00000018ff037819 */ /* 0x000fc80000011607 */
[----:B------:R-:W-:-:S04]  /*6390*/  LOP3.LUT R0, R0, 0x80, R3, 0xf8, !PT ;  /* 0x0000008000007812 */ /* 0x000fc800078ef803 */
[----:B------:R-:W-:-:S07]  /*63a0*/  PRMT R2, R0, 0x7610, R2 ;  /* 0x0000761000027816 */ /* 0x000fce0000000002 */
.L_x_10449:
[----:B------:R-:W-:Y:S05]  /*63b0*/  BSYNC.RECONVERGENT B0 ;  /* 0x0000000000007941 */ /* 0x000fea0003800200 */
.L_x_10448:
[----:B------:R0:W-:Y:S01]  /*63c0*/  STG.E.U8 desc[UR36][R4.64], R2 ;  /* 0x0000000204007986 */ /* 0x0001e2000c101124 */
[----:B------:R-:W-:Y:S05]  /*63d0*/  BRA `(.L_x_10437) ;  /* 0x0000000800147947 */ /* 0x000fea0003800000 */
.L_x_10446:
        /* <DEDUP_REMOVED lines=17> */
.L_x_10453:
[----:B------:R-:W-:-:S04]  /*64f0*/  SHF.R.U32.HI R3, RZ, 0x18, R7 ;  /* 0x00000018ff037819 */ /* 0x000fc80000011607 */
[----:B------:R-:W-:-:S04]  /*6500*/  LOP3.LUT R0, R0, 0x80, R3, 0xf8, !PT ;  /* 0x0000008000007812 */ /* 0x000fc800078ef803 */
[----:B------:R-:W-:-:S07]  /*6510*/  PRMT R2, R0, 0x7610, R2 ;  /* 0x0000761000027816 */ /* 0x000fce0000000002 */
.L_x_10452:
[----:B------:R-:W-:Y:S05]  /*6520*/  BSYNC.RECONVERGENT B0 ;  /* 0x0000000000007941 */ /* 0x000fea0003800200 */
.L_x_10451:
[----:B------:R0:W-:Y:S01]  /*6530*/  STG.E.U8 desc[UR36][R4.64], R2 ;  /* 0x0000000204007986 */ /* 0x0001e2000c101124 */
[----:B------:R-:W-:Y:S05]  /*6540*/  BRA `(.L_x_10437) ;  /* 0x0000000400b87947 */ /* 0x000fea0003800000 */
.L_x_10445:
        /* <DEDUP_REMOVED lines=22> */
.L_x_10455:
[----:B------:R-:W-:-:S06]  /*66b0*/  HADD2.F32 R2, -RZ, R8.H0_H0 ;  /* 0x20000008ff027230 */ /* 0x000fcc0000004100 */
[----:B------:R-:W0:Y:S02]  /*66c0*/  F2I.U64.TRUNC R2, R2 ;  /* 0x0000000200027311 */ /* 0x000e24000020d800 */
[----:B0-----:R0:W-:Y:S01]  /*66d0*/  STG.E.64 desc[UR36][R4.64], R2 ;  /* 0x0000000204007986 */ /* 0x0011e2000c101b24 */
[----:B------:R-:W-:Y:S05]  /*66e0*/  BRA `(.L_x_10437) ;  /* 0x0000000400507947 */ /* 0x000fea0003800000 */
.L_x_10454:
[----:B------:R-:W-:-:S04]  /*66f0*/  HADD2.F32 R8, -RZ, R8.H0_H0 ;  /* 0x20000008ff087230 */ /* 0x000fc80000004100 */
[----:B------:R-:W0:Y:S02]  /*6700*/  F2I.FTZ.U32.TRUNC.NTZ R3, R8 ;  /* 0x0000000800037305 */ /* 0x000e24000021f000 */
[----:B0-----:R0:W-:Y:S01]  /*6710*/  STG.E desc[UR36][R4.64], R3 ;  /* 0x0000000304007986 */ /* 0x0011e2000c101924 */
[----:B------:R-:W-:Y:S05]  /*6720*/  BRA `(.L_x_10437) ;  /* 0x0000000400407947 */ /* 0x000fea0003800000 */
.L_x_10444:
        /* <DEDUP_REMOVED lines=11> */
.L_x_10457:
[----:B------:R-:W-:Y:S01]  /*67e0*/  HADD2.F32 R8, -RZ, R8.H0_H0 ;  /* 0x20000008ff087230 */ /* 0x000fe20000004100 */
[----:B------:R-:W-:-:S04]  /*67f0*/  CS2R R10, SRZ ;  /* 0x00000000000a7805 */ /* 0x000fc8000001ff00 */
[----:B------:R-:W-:-:S06]  /*6800*/  FMUL.FTZ R8, R8, 1 ;  /* 0x3f80000008087820 */ /* 0x000fcc0000410000 */
[----:B------:R-:W0:Y:S02]  /*6810*/  F2F.F64.F32 R8, R8 ;  /* 0x0000000800087310 */ /* 0x000e240000201800 */
[----:B0-----:R4:W-:Y:S01]  /*6820*/  STG.E.128 desc[UR36][R4.64], R8 ;  /* 0x0000000804007986 */ /* 0x0019e2000c101d24 */
[----:B------:R-:W-:Y:S05]  /*6830*/  BRA `(.L_x_10437) ;  /* 0x0000000000fc7947 */ /* 0x000fea0003800000 */
.L_x_10456:
[----:B------:R-:W-:-:S09]  /*6840*/  UISETP.NE.AND UP0, UPT, UR4, 0xf, UPT ;  /* 0x0000000f0400788c */ /* 0x000fd2000bf05270 */
[----:B------:R-:W-:Y:S05]  /*6850*/  BRA.U !UP0, `(.L_x_10458) ;  /* 0x0000000108e87547 */ /* 0x000fea000b800000 */
[----:B------:R-:W-:-:S09]  /*6860*/  UISETP.NE.AND UP0, UPT, UR4, 0x17, UPT ;  /* 0x000000170400788c */ /* 0x000fd2000bf05270 */
[----:B------:R-:W-:Y:S05]  /*6870*/  BRA.U !UP0, `(.L_x_10459) ;  /* 0x0000000108907547 */ /* 0x000fea000b800000 */
[----:B------:R-:W-:-:S09]  /*6880*/  UISETP.NE.AND UP0, UPT, UR4, 0x18, UPT ;  /* 0x000000180400788c */ /* 0x000fd2000bf05270 */
[----:B------:R-:W-:Y:S05]  /*6890*/  BRA.U !UP0, `(.L_x_10460) ;  /* 0x0000000108447547 */ /* 0x000fea000b800000 */
.L_x_10436:
        /* <DEDUP_REMOVED lines=16> */
.L_x_10461:
[----:B------:R-:W-:Y:S05]  /*69a0*/  BRA `(.L_x_10437) ;  /* 0x0000000000a07947 */ /* 0x000fea0003800000 */
.L_x_10460:
        /* <DEDUP_REMOVED lines=13> */
.L_x_10463:
[----:B------:R-:W-:Y:S05]  /*6a80*/  BSYNC.RECONVERGENT B0 ;  /* 0x0000000000007941 */ /* 0x000fea0003800200 */
.L_x_10462:
[----:B------:R-:W-:-:S05]  /*6a90*/  LOP3.LUT R3, R0, 0x80, R3, 0xf8, !PT ;  /* 0x0000008000037812 */ /* 0x000fca00078ef803 */
[----:B------:R2:W-:Y:S01]  /*6aa0*/  STG.E.U8 desc[UR36][R4.64], R3 ;  /* 0x0000000304007986 */ /* 0x0005e2000c101124 */
[----:B------:R-:W-:Y:S05]  /*6ab0*/  BRA `(.L_x_10437) ;  /* 0x00000000005c7947 */ /* 0x000fea0003800000 */
.L_x_10459:
        /* <DEDUP_REMOVED lines=12> */
.L_x_10465:
[----:B------:R-:W-:Y:S01]  /*6b80*/  IMAD.MOV.U32 R0, RZ, RZ, 0x7f ;  /* 0x0000007fff007424 */ /* 0x000fe200078e00ff */
[----:B------:R-:W-:-:S04]  /*6b90*/  ISETP.GT.U32.AND P0, PT, R2, 0x7f800000, PT ;  /* 0x7f8000000200780c */ /* 0x000fc80003f04070 */
[----:B------:R-:W-:-:S09]  /*6ba0*/  SEL R0, R0, 0x7c, P0 ;  /* 0x0000007c00007807 */ /* 0x000fd20000000000 */
.L_x_10466:
[----:B------:R-:W-:Y:S05]  /*6bb0*/  BSYNC.RECONVERGENT B0 ;  /* 0x0000000000007941 */ /* 0x000fea0003800200 */
.L_x_10464:
[----:B------:R-:W-:-:S04]  /*6bc0*/  SHF.R.U32.HI R3, RZ, 0x18, R3 ;  /* 0x00000018ff037819 */ /* 0x000fc80000011603 */
[----:B------:R-:W-:-:S05]  /*6bd0*/  LOP3.LUT R3, R0, 0x80, R3, 0xf8, !PT ;  /* 0x0000008000037812 */ /* 0x000fca00078ef803 */
[----:B------:R1:W-:Y:S01]  /*6be0*/  STG.E.U8 desc[UR36][R4.64], R3 ;  /* 0x0000000304007986 */ /* 0x0003e2000c101124 */
[----:B------:R-:W-:Y:S05]  /*6bf0*/  BRA `(.L_x_10437) ;  /* 0x00000000000c7947 */ /* 0x000fea0003800000 */
.L_x_10458:
[----:B------:R-:W-:-:S05]  /*6c00*/  HADD2.F32 R0, -RZ, R8.H0_H0 ;  /* 0x20000008ff007230 */ /* 0x000fca0000004100 */
[----:B------:R-:W-:-:S05]  /*6c10*/  F2FP.BF16.F32.PACK_AB R0, RZ, R0 ;  /* 0x00000000ff00723e */ /* 0x000fca00000010ff */
[----:B------:R0:W-:Y:S02]  /*6c20*/  STG.E.U16 desc[UR36][R4.64], R0 ;  /* 0x0000000004007986 */ /* 0x0001e4000c101524 */
.L_x_10437:
[----:B------:R-:W-:-:S07]  /*6c30*/  VIADD R17, R17, 0x80 ;  /* 0x0000008011117836 */ /* 0x000fce0000000000 */
.L_x_10395:
[----:B------:R-:W-:Y:S05]  /*6c40*/  BSYNC.RECONVERGENT B6 ;  /* 0x0000000000067941 */ /* 0x000fea0003800200 */
.L_x_10394:
        /* <DEDUP_REMOVED lines=14> */
[----:B-12---:R-:W-:-:S05]  /*6d30*/  IMAD.HI.U32 R2, R17, UR4, R16 ;  /* 0x0000000411027c27 */ /* 0x006fca000f8e0010 */
[----:B---34-:R-:W-:-:S04]  /*6d40*/  SHF.R.U32.HI R3, RZ, UR5, R2 ;  /* 0x00000005ff037c19 */ /* 0x018fc80008011602 */
        /* <DEDUP_REMOVED lines=291> */
.L_x_10469:
[----:B------:R-:W1:Y:S01]  /*7f80*/  LDCU.64 UR6, c[0x0][0x588] ;  /* 0x0000b100ff0677ac */ /* 0x000e620008000a00 */
[----:B------:R-:W-:-:S04]  /*7f90*/  UPRMT UR4, UR42, 0x9910, URZ ;  /* 0x000099102a047896 */ /* 0x000fc800080000ff */
[----:B------:R-:W-:Y:S01]  /*7fa0*/  UISETP.GT.AND UP0, UPT, UR4, 0x9, UPT ;  /* 0x000000090400788c */ /* 0x000fe2000bf04270 */
[----:B-12---:R-:W-:-:S05]  /*7fb0*/  IADD3 R2, P0, PT, R0, UR6, RZ ;  /* 0x0000000600027c10 */ /* 0x006fca000ff1e0ff */
[----:B---34-:R-:W-:-:S03]  /*7fc0*/  IMAD.X R3, RZ, RZ, UR7, P0 ;  /* 0x00000007ff037e24 */ /* 0x018fc600080e06ff */
        /* <DEDUP_REMOVED lines=14> */
.L_x_10473:
[----:B------:R-:W2:Y:S02]  /*80b0*/  LDG.E.U8 R2, desc[UR36][R2.64] ;  /* 0x0000002402027981 */ /* 0x000ea4000c1e1100 */
[----:B--2---:R-:W-:-:S04]  /*80c0*/  I2FP.F32.U32 R0, R2 ;  /* 0x0000000200007245 */ /* 0x004fc80000201000 */
[----:B------:R-:W-:-:S04]  /*80d0*/  F2FP.F16.F32.PACK_AB R0, RZ, R0 ;  /* 0x00000000ff00723e */ /* 0x000fc800000000ff */
[----:B------:R-:W-:Y:S01]  /*80e0*/  PRMT R8, R0, 0x7610, R8 ;  /* 0x0000761000087816 */ /* 0x000fe20000000008 */
[----:B------:R-:W-:Y:S06]  /*80f0*/  BRA `(.L_x_10475) ;  /* 0x0000000c00b47947 */ /* 0x000fec0003800000 */
.L_x_10472:
        /* <DEDUP_REMOVED lines=11> */
.L_x_10477:
[----:B------:R-:W2:Y:S02]  /*81b0*/  LDG.E R2, desc[UR36][R2.64] ;  /* 0x0000002402027981 */ /* 0x000ea4000c1e1900 */
[----:B--2---:R-:W-:-:S04]  /*81c0*/  I2FP.F32.S32 R0, R2 ;  /* 0x0000000200007245 */ /* 0x004fc80000201400 */
[----:B------:R-:W-:-:S04]  /*81d0*/  F2FP.F16.F32.PACK_AB R0, RZ, R0 ;  /* 0x00000000ff00723e */ /* 0x000fc800000000ff */
[----:B------:R-:W-:Y:S01]  /*81e0*/  PRMT R8, R0, 0x7610, R8 ;  /* 0x0000761000087816 */ /* 0x000fe20000000008 */
[----:B------:R-:W-:Y:S06]  /*81f0*/  BRA `(.L_x_10475) ;  /* 0x0000000c00747947 */ /* 0x000fec0003800000 */
.L_x_10476:
[----:B------:R-:W2:Y:S02]  /*8200*/  LDG.E.U16 R2, desc[UR36][R2.64] ;  /* 0x0000002402027981 */ /* 0x000ea4000c1e1500 */
[----:B--2---:R-:W0:Y:S02]  /*8210*/  I2F.S16 R0, R2 ;  /* 0x0000000200007306 */ /* 0x004e240000101400 */
[----:B0-----:R-:W-:-:S04]  /*8220*/  F2FP.F16.F32.PACK_AB R0, RZ, R0 ;  /* 0x00000000ff00723e */ /* 0x001fc800000000ff */
[----:B------:R-:W-:Y:S01]  /*8230*/  PRMT R8, R0, 0x7610, R8 ;  /* 0x0000761000087816 */ /* 0x000fe20000000008 */
[----:B------:R-:W-:Y:S06]  /*8240*/  BRA `(.L_x_10475) ;  /* 0x0000000c00607947 */ /* 0x000fec0003800000 */
.L_x_10471:
        /* <DEDUP_REMOVED lines=9> */
.L_x_10479:
[----:B------:R1:W5:Y:S01]  /*82e0*/  LDG.E.U16 R8, desc[UR36][R2.64] ;  /* 0x0000002402087981 */ /* 0x000362000c1e1500 */
[----:B------:R-:W-:Y:S05]  /*82f0*/  BRA `(.L_x_10475) ;  /* 0x0000000c00347947 */ /* 0x000fea0003800000 */
.L_x_10478:
        /* <DEDUP_REMOVED lines=9> */
.L_x_10481:
[----:B------:R0:W5:Y:S01]  /*8390*/  LDG.E.U16 R8, desc[UR36][R2.64] ;  /* 0x0000002402087981 */ /* 0x000162000c1e1500 */
[----:B------:R-:W-:Y:S05]  /*83a0*/  BRA `(.L_x_10475) ;  /* 0x0000000c00087947 */ /* 0x000fea0003800000 */
.L_x_10480:
        /* <DEDUP_REMOVED lines=9> */
.L_x_10470:
        /* <DEDUP_REMOVED lines=14> */
.L_x_10484:
        /* <DEDUP_REMOVED lines=9> */
.L_x_10483:
        /* <DEDUP_REMOVED lines=27> */
.L_x_10486:
        /* <DEDUP_REMOVED lines=14> */
.L_x_10485:
[----:B------:R-:W2:Y:S02]  /*8840*/  LDG.E.U16 R0, desc[UR36][R2.64] ;  /* 0x0000002402007981 */ /* 0x000ea4000c1e1500 */
[----:B--2---:R-:W-:-:S05]  /*8850*/  IMAD.U32 R0, R0, 0x10000, RZ ;  /* 0x0001000000007824 */ /* 0x004fca00078e00ff */
[----:B------:R-:W-:-:S04]  /*8860*/  F2FP.F16.F32.PACK_AB R0, RZ, R0 ;  /* 0x00000000ff00723e */ /* 0x000fc800000000ff */
[----:B------:R-:W-:Y:S01]  /*8870*/  PRMT R8, R0, 0x7610, R8 ;  /* 0x0000761000087816 */ /* 0x000fe20000000008 */
[----:B------:R-:W-:Y:S06]  /*8880*/  BRA `(.L_x_10475) ;  /* 0x0000000400d07947 */ /* 0x000fec0003800000 */
.L_x_10482:
        /* <DEDUP_REMOVED lines=13> */
.L_x_10489:
        /* <DEDUP_REMOVED lines=21> */
.L_x_10493:
[----:B------:R-:W-:Y:S05]  /*8ab0*/  BSYNC.RECONVERGENT B1 ;  /* 0x0000000000017941 */ /* 0x000fea0003800200 */
.L_x_10492:
[----:B------:R-:W-:Y:S01]  /*8ac0*/  IMAD.SHL.U32 R0, R0, 0x100000, RZ ;  /* 0x0010000000007824 */ /* 0x000fe200078e00ff */
[----:B------:R-:W-:-:S04]  /*8ad0*/  LEA R2, R2, 0x3b800000, 0x17 ;  /* 0x3b80000002027811 */ /* 0x000fc800078eb8ff */
[----:B------:R-:W-:-:S07]  /*8ae0*/  LOP3.LUT R0, R2, R0, R7, 0xfe, !PT ;  /* 0x0000000002007212 */ /* 0x000fce00078efe07 */
.L_x_10491:
[----:B------:R-:W-:Y:S05]  /*8af0*/  BSYNC.RECONVERGENT B0 ;  /* 0x0000000000007941 */ /* 0x000fea0003800200 */
.L_x_10490:
[----:B------:R-:W-:-:S04]  /*8b00*/  F2FP.F16.F32.PACK_AB R0, RZ, R0 ;  /* 0x00000000ff00723e */ /* 0x000fc800000000ff */
[----:B------:R-:W-:Y:S01]  /*8b10*/  PRMT R8, R0, 0x7610, R8 ;  /* 0x0000761000087816 */ /* 0x000fe20000000008 */
[----:B------:R-:W-:Y:S06]  /*8b20*/  BRA `(.L_x_10475) ;  /* 0x0000000400287947 */ /* 0x000fec0003800000 */
.L_x_10488:
        /* <DEDUP_REMOVED lines=21> */
.L_x_10497:
[----:B------:R-:W-:Y:S05]  /*8c80*/  BSYNC.RECONVERGENT B1 ;  /* 0x0000000000017941 */ /* 0x000fea0003800200 */
.L_x_10496:
[----:B------:R-:W-:Y:S02]  /*8c90*/  SHF.L.U32 R0, R0, 0x15, RZ ;  /* 0x0000001500007819 */ /* 0x000fe400000006ff */
[----:B------:R-:W-:-:S04]  /*8ca0*/  LEA R2, R2, 0x37800000, 0x17 ;  /* 0x3780000002027811 */ /* 0x000fc800078eb8ff */
[----:B------:R-:W-:-:S07]  /*8cb0*/  LOP3.LUT R0, R2, R0, R7, 0xfe, !PT ;  /* 0x0000000002007212 */ /* 0x000fce00078efe07 */
.L_x_10495:
[----:B------:R-:W-:Y:S05]  /*8cc0*/  BSYNC.RECONVERGENT B0 ;  /* 0x0000000000007941 */ /* 0x000fea0003800200 */
.L_x_10494:
[----:B------:R-:W-:-:S04]  /*8cd0*/  F2FP.F16.F32.PACK_AB R0, RZ, R0 ;  /* 0x00000000ff00723e */ /* 0x000fc800000000ff */
[----:B------:R-:W-:Y:S01]  /*8ce0*/  PRMT R8, R0, 0x7610, R8 ;  /* 0x0000761000087816 */ /* 0x000fe20000000008 */
[----:B------:R-:W-:Y:S06]  /*8cf0*/  BRA `(.L_x_10475) ;  /* 0x0000000000b47947 */ /* 0x000fec0003800000 */
.L_x_10487:
        /* <DEDUP_REMOVED lines=14> */
.L_x_10501:
[----:B------:R-:W-:Y:S05]  /*8de0*/  BSYNC.RECONVERGENT B0 ;  /* 0x0000000000007941 */ /* 0x000fea0003800200 */
.L_x_10500:
[----:B------:R-:W-:-:S04]  /*8df0*/  F2FP.F16.F32.PACK_AB R0, RZ, R0 ;  /* 0x00000000ff00723e */ /* 0x000fc800000000ff */
[----:B------:R-:W-:Y:S01]  /*8e00*/  PRMT R8, R0, 0x7610, R8 ;  /* 0x0000761000087816 */ /* 0x000fe20000000008 */
[----:B------:R-:W-:Y:S06]  /*8e10*/  BRA `(.L_x_10475) ;  /* 0x00000000006c7947 */ /* 0x000fec0003800000 */
.L_x_10474:
        /* <DEDUP_REMOVED lines=16> */
.L_x_10502:
[----:B------:R-:W-:Y:S01]  /*8f20*/  PRMT R8, RZ, 0x7610, R8 ;  /* 0x00007610ff087816 */ /* 0x000fe20000000008 */
[----:B------:R-:W-:Y:S06]  /*8f30*/  BRA `(.L_x_10475) ;  /* 0x0000000000247947 */ /* 0x000fec0003800000 */
.L_x_10499:
[----:B------:R-:W2:Y:S02]  /*8f40*/  LDG.E.64 R2, desc[UR36][R2.64] ;  /* 0x0000002402027981 */ /* 0x000ea4000c1e1b00 */
[----:B--2---:R-:W0:Y:S02]  /*8f50*/  I2F.U64 R0, R2 ;  /* 0x0000000200007312 */ /* 0x004e240000301000 */
[----:B0-----:R-:W-:-:S04]  /*8f60*/  F2FP.F16.F32.PACK_AB R0, RZ, R0 ;  /* 0x00000000ff00723e */ /* 0x001fc800000000ff */
[----:B------:R-:W-:Y:S01]  /*8f70*/  PRMT R8, R0, 0x7610, R8 ;  /* 0x0000761000087816 */ /* 0x000fe20000000008 */
[----:B------:R-:W-:Y:S06]  /*8f80*/  BRA `(.L_x_10475) ;  /* 0x0000000000107947 */ /* 0x000fec0003800000 */
.L_x_10498:
[----:B------:R-:W2:Y:S02]  /*8f90*/  LDG.E R2, desc[UR36][R2.64] ;  /* 0x0000002402027981 */ /* 0x000ea4000c1e1900 */
[----:B--2---:R-:W-:-:S04]  /*8fa0*/  I2FP.F32.U32 R0, R2 ;  /* 0x0000000200007245 */ /* 0x004fc80000201000 */
[----:B------:R-:W-:-:S04]  /*8fb0*/  F2FP.F16.F32.PACK_AB R0, RZ, R0 ;  /* 0x00000000ff00723e */ /* 0x000fc800000000ff */
[----:B------:R-:W-:-:S07]  /*8fc0*/  PRMT R8, R0, 0x7610, R8 ;  /* 0x0000761000087816 */ /* 0x000fce0000000008 */
.L_x_10475:
        /* <DEDUP_REMOVED lines=10> */
[----:B------:R-:W-:Y:S01]  /*9070*/  FSEL R0, R5, R0, P5 ;  /* 0x0000000005007208 */ /* 0x000fe20002800000 */
[----:B------:R-:W-:Y:S01]  /*9080*/  IMAD.X R5, RZ, RZ, UR5, P1 ;  /* 0x00000005ff057e24 */ /* 0x000fe200088e06ff */
[----:B01----:R-:W0:Y:S08]  /*9090*/  MUFU.RCP R2, R11 ;  /* 0x0000000b00027308 */ /* 0x003e300000001000 */
        /* <DEDUP_REMOVED lines=10> */
.L_x_10504:
[----:B------:R-:W-:Y:S05]  /*9140*/  BSYNC.RECONVERGENT B1 ;  /* 0x0000000000017941 */ /* 0x000fea0003800200 */
.L_x_10503:
[----:B------:R-:W-:Y:S01]  /*9150*/  MOV R3, 0x3b33710b ;  /* 0x3b33710b00037802 */ /* 0x000fe20000000f00 */
[----:B------:R-:W-:Y:S01]  /*9160*/  FMUL.FTZ R0, R2, R2 ;  /* 0x0000000202007220 */ /* 0x000fe20000410000 */
[----:B------:R-:W-:Y:S01]  /*9170*/  IMAD.MOV.U32 R7, RZ, RZ, 0x3f6ee581 ;  /* 0x3f6ee581ff077424 */ /* 0x000fe200078e00ff */
[C---:B------:R-:W-:Y:S01]  /*9180*/  ISETP.GE.AND P2, PT, R9.reuse, RZ, PT ;  /* 0x000000ff0900720c */ /* 0x040fe20003f46270 */
[----:B------:R-:W-:Y:S01]  /*9190*/  UPRMT UR4, UR41, 0x9910, URZ ;  /* 0x0000991029047896 */ /* 0x000fe200080000ff */
        /* <DEDUP_REMOVED lines=38> */
.L_x_10508:
[----:B------:R-:W-:-:S06]  /*9400*/  HADD2.F32 R3, -RZ, R8.H0_H0 ;  /* 0x20000008ff037230 */ /* 0x000fcc0000004100 */
[----:B------:R-:W0:Y:S02]  /*9410*/  F2I.S64.TRUNC R2, R3 ;  /* 0x0000000300027311 */ /* 0x000e24000020d900 */
[----:B0-----:R0:W-:Y:S01]  /*9420*/  STG.E.U8 desc[UR36][R4.64], R2 ;  /* 0x0000000204007986 */ /* 0x0011e2000c101124 */
[----:B------:R-:W-:Y:S05]  /*9430*/  BRA `(.L_x_10510) ;  /* 0x0000000c006c7947 */ /* 0x000fea0003800000 */
.L_x_10507:
        /* <DEDUP_REMOVED lines=10> */
.L_x_10512:
[----:B------:R-:W-:-:S04]  /*94e0*/  HADD2.F32 R8, -RZ, R8.H0_H0 ;  /* 0x20000008ff087230 */ /* 0x000fc80000004100 */
[----:B------:R-:W0:Y:S02]  /*94f0*/  F2I.FTZ.TRUNC.NTZ R3, R8 ;  /* 0x0000000800037305 */ /* 0x000e24000021f100 */
[----:B0-----:R0:W-:Y:S01]  /*9500*/  STG.E desc[UR36][R4.64], R3 ;  /* 0x0000000304007986 */ /* 0x0011e2000c101924 */
[----:B------:R-:W-:Y:S05]  /*9510*/  BRA `(.L_x_10510) ;  /* 0x0000000c00347947 */ /* 0x000fea0003800000 */
.L_x_10511:
[----:B------:R-:W-:-:S04]  /*9520*/  HADD2.F32 R8, -RZ, R8.H0_H0 ;  /* 0x20000008ff087230 */ /* 0x000fc80000004100 */
[----:B------:R-:W0:Y:S02]  /*9530*/  F2I.FTZ.TRUNC.NTZ R3, R8 ;  /* 0x0000000800037305 */ /* 0x000e24000021f100 */
[----:B0-----:R0:W-:Y:S01]  /*9540*/  STG.E.U16 desc[UR36][R4.64], R3 ;  /* 0x0000000304007986 */ /* 0x0011e2000c101524 */
[----:B------:R-:W-:Y:S05]  /*9550*/  BRA `(.L_x_10510) ;  /* 0x0000000c00247947 */ /* 0x000fea0003800000 */
.L_x_10506:
        /* <DEDUP_REMOVED lines=9> */
.L_x_10514:
[----:B------:R0:W-:Y:S01]  /*95f0*/  STG.E.U16 desc[UR36][R4.64], R8 ;  /* 0x0000000804007986 */ /* 0x0001e2000c101524 */
[----:B------:R-:W-:Y:S05]  /*9600*/  BRA `(.L_x_10510) ;  /* 0x0000000800f87947 */ /* 0x000fea0003800000 */
.L_x_10513:
        /* <DEDUP_REMOVED lines=10> */
.L_x_10516:
[----:B------:R-:W-:-:S05]  /*96b0*/  HADD2.F32 R0, -RZ, R8.H0_H0 ;  /* 0x20000008ff007230 */ /* 0x000fca0000004100 */
[----:B------:R-:W-:-:S04]  /*96c0*/  F2FP.F16.F32.PACK_AB R0, RZ, R0 ;  /* 0x00000000ff00723e */ /* 0x000fc800000000ff */
[----:B------:R-:W-:-:S05]  /*96d0*/  PRMT R0, R0, 0x5410, RZ ;  /* 0x0000541000007816 */ /* 0x000fca00000000ff */
[----:B------:R0:W-:Y:S01]  /*96e0*/  STG.E desc[UR36][R4.64], R0 ;  /* 0x0000000004007986 */ /* 0x0001e2000c101924 */
[----:B------:R-:W-:Y:S05]  /*96f0*/  BRA `(.L_x_10510) ;  /* 0x0000000800bc7947 */ /* 0x000fea0003800000 */
.L_x_10515:
[----:B------:R-:W-:-:S05]  /*9700*/  HADD2.F32 R2, -RZ, R8.H0_H0 ;  /* 0x20000008ff027230 */ /* 0x000fca0000004100 */
[----:B------:R-:W-:-:S06]  /*9710*/  FMUL.FTZ R2, R2, 1 ;  /* 0x3f80000002027820 */ /* 0x000fcc0000410000 */
[----:B------:R-:W0:Y:S02]  /*9720*/  F2F.F64.F32 R2, R2 ;  /* 0x0000000200027310 */ /* 0x000e240000201800 */
[----:B0-----:R0:W-:Y:S01]  /*9730*/  STG.E.64 desc[UR36][R4.64], R2 ;  /* 0x0000000204007986 */ /* 0x0011e2000c101b24 */
[----:B------:R-:W-:Y:S05]  /*9740*/  BRA `(.L_x_10510) ;  /* 0x0000000800a87947 */ /* 0x000fea0003800000 */
.L_x_10505:
        /* <DEDUP_REMOVED lines=14> */
.L_x_10520:
        /* <DEDUP_REMOVED lines=17> */
.L_x_10523:
[----:B------:R-:W-:-:S04]  /*9940*/  SHF.R.U32.HI R3, RZ, 0x18, R7 ;  /* 0x00000018ff037819 */ /* 0x000fc80000011607 */
[----:B------:R-:W-:-:S04]  /*9950*/  LOP3.LUT R0, R0, 0x80, R3, 0xf8, !PT ;  /* 0x0000008000007812 */ /* 0x000fc800078ef803 */
[----:B------:R-:W-:-:S07]  /*9960*/  PRMT R2, R0, 0x7610, R2 ;  /* 0x0000761000027816 */ /* 0x000fce0000000002 */
.L_x_10522:
[----:B------:R-:W-:Y:S05]  /*9970*/  BSYNC.RECONVERGENT B0 ;  /* 0x0000000000007941 */ /* 0x000fea0003800200 */
.L_x_10521:
[----:B------:R0:W-:Y:S01]  /*9980*/  STG.E.U8 desc[UR36][R4.64], R2 ;  /* 0x0000000204007986 */ /* 0x0001e2000c101124 */
[----:B------:R-:W-:Y:S05]  /*9990*/  BRA `(.L_x_10510) ;  /* 0x0000000800147947 */ /* 0x000fea0003800000 */
.L_x_10519:
        /* <DEDUP_REMOVED lines=17> */
.L_x_10526:
[----:B------:R-:W-:-:S04]  /*9ab0*/  SHF.R.U32.HI R3, RZ, 0x18, R7 ;  /* 0x00000018ff037819 */ /* 0x000fc80000011607 */
[----:B------:R-:W-:-:S04]  /*9ac0*/  LOP3.LUT R0, R0, 0x80, R3, 0xf8, !PT ;  /* 0x0000008000007812 */ /* 0x000fc800078ef803 */
[----:B------:R-:W-:-:S07]  /*9ad0*/  PRMT R2, R0, 0x7610, R2 ;  /* 0x0000761000027816 */ /* 0x000fce0000000002 */
.L_x_10525:
[----:B------:R-:W-:Y:S05]  /*9ae0*/  BSYNC.RECONVERGENT B0 ;  /* 0x0000000000007941 */ /* 0x000fea0003800200 */
.L_x_10524:
[----:B------:R0:W-:Y:S01]  /*9af0*/  STG.E.U8 desc[UR36][R4.64], R2 ;  /* 0x0000000204007986 */ /* 0x0001e2000c101124 */
[----:B------:R-:W-:Y:S05]  /*9b00*/  BRA `(.L_x_10510) ;  /* 0x0000000400b87947 */ /* 0x000fea0003800000 */
.L_x_10518:
        /* <DEDUP_REMOVED lines=22> */
.L_x_10528:
[----:B------:R-:W-:-:S06]  /*9c70*/  HADD2.F32 R2, -RZ, R8.H0_H0 ;  /* 0x20000008ff027230 */ /* 0x000fcc0000004100 */
[----:B------:R-:W0:Y:S02]  /*9c80*/  F2I.U64.TRUNC R2, R2 ;  /* 0x0000000200027311 */ /* 0x000e24000020d800 */
[----:B0-----:R0:W-:Y:S01]  /*9c90*/  STG.E.64 desc[UR36][R4.64], R2 ;  /* 0x0000000204007986 */ /* 0x0011e2000c101b24 */
[----:B------:R-:W-:Y:S05]  /*9ca0*/  BRA `(.L_x_10510) ;  /* 0x0000000400507947 */ /* 0x000fea0003800000 */
.L_x_10527:
[----:B------:R-:W-:-:S04]  /*9cb0*/  HADD2.F32 R8, -RZ, R8.H0_H0 ;  /* 0x20000008ff087230 */ /* 0x000fc80000004100 */
[----:B------:R-:W0:Y:S02]  /*9cc0*/  F2I.FTZ.U32.TRUNC.NTZ R3, R8 ;  /* 0x0000000800037305 */ /* 0x000e24000021f000 */
[----:B0-----:R0:W-:Y:S01]  /*9cd0*/  STG.E desc[UR36][R4.64], R3 ;  /* 0x0000000304007986 */ /* 0x0011e2000c101924 */
[----:B------:R-:W-:Y:S05]  /*9ce0*/  BRA `(.L_x_10510) ;  /* 0x0000000400407947 */ /* 0x000fea0003800000 */
.L_x_10517:
        /* <DEDUP_REMOVED lines=11> */
.L_x_10530:
[----:B------:R-:W-:Y:S01]  /*9da0*/  HADD2.F32 R8, -RZ, R8.H0_H0 ;  /* 0x20000008ff087230 */ /* 0x000fe20000004100 */
[----:B------:R-:W-:-:S04]  /*9db0*/  CS2R R10, SRZ ;  /* 0x00000000000a7805 */ /* 0x000fc8000001ff00 */
[----:B------:R-:W-:-:S06]  /*9dc0*/  FMUL.FTZ R8, R8, 1 ;  /* 0x3f80000008087820 */ /* 0x000fcc0000410000 */
[----:B------:R-:W0:Y:S02]  /*9dd0*/  F2F.F64.F32 R8, R8 ;  /* 0x0000000800087310 */ /* 0x000e240000201800 */
[----:B0-----:R3:W-:Y:S01]  /*9de0*/  STG.E.128 desc[UR36][R4.64], R8 ;  /* 0x0000000804007986 */ /* 0x0017e2000c101d24 */
[----:B------:R-:W-:Y:S05]  /*9df0*/  BRA `(.L_x_10510) ;  /* 0x0000000000fc7947 */ /* 0x000fea0003800000 */
.L_x_10529:
[----:B------:R-:W-:-:S09]  /*9e00*/  UISETP.NE.AND UP0, UPT, UR4, 0xf, UPT ;  /* 0x0000000f0400788c */ /* 0x000fd2000bf05270 */
[----:B------:R-:W-:Y:S05]  /*9e10*/  BRA.U !UP0, `(.L_x_10531) ;  /* 0x0000000108e87547 */ /* 0x000fea000b800000 */
[----:B------:R-:W-:-:S09]  /*9e20*/  UISETP.NE.AND UP0, UPT, UR4, 0x17, UPT ;  /* 0x000000170400788c */ /* 0x000fd2000bf05270 */
[----:B------:R-:W-:Y:S05]  /*9e30*/  BRA.U !UP0, `(.L_x_10532) ;  /* 0x0000000108907547 */ /* 0x000fea000b800000 */
[----:B------:R-:W-:-:S09]  /*9e40*/  UISETP.NE.AND UP0, UPT, UR4, 0x18, UPT ;  /* 0x000000180400788c */ /* 0x000fd2000bf05270 */
[----:B------:R-:W-:Y:S05]  /*9e50*/  BRA.U !UP0, `(.L_x_10533) ;  /* 0x0000000108447547 */ /* 0x000fea000b800000 */
.L_x_10509:
        /* <DEDUP_REMOVED lines=16> */
.L_x_10534:
[----:B------:R-:W-:Y:S05]  /*9f60*/  BRA `(.L_x_10510) ;  /* 0x0000000000a07947 */ /* 0x000fea0003800000 */
.L_x_10533:
        /* <DEDUP_REMOVED lines=13> */
.L_x_10536:
[----:B------:R-:W-:Y:S05]  /*a040*/  BSYNC.RECONVERGENT B0 ;  /* 0x0000000000007941 */ /* 0x000fea0003800200 */
.L_x_10535:
[----:B------:R-:W-:-:S05]  /*a050*/  LOP3.LUT R3, R0, 0x80, R3, 0xf8, !PT ;  /* 0x0000008000037812 */ /* 0x000fca00078ef803 */
[----:B------:R2:W-:Y:S01]  /*a060*/  STG.E.U8 desc[UR36][R4.64], R3 ;  /* 0x0000000304007986 */ /* 0x0005e2000c101124 */
[----:B------:R-:W-:Y:S05]  /*a070*/  BRA `(.L_x_10510) ;  /* 0x00000000005c7947 */ /* 0x000fea0003800000 */
.L_x_10532:
        /* <DEDUP_REMOVED lines=12> */
.L_x_10538:
[----:B------:R-:W-:Y:S01]  /*a140*/  IMAD.MOV.U32 R0, RZ, RZ, 0x7f ;  /* 0x0000007fff007424 */ /* 0x000fe200078e00ff */
[----:B------:R-:W-:-:S04]  /*a150*/  ISETP.GT.U32.AND P0, PT, R2, 0x7f800000, PT ;  /* 0x7f8000000200780c */ /* 0x000fc80003f04070 */
[----:B------:R-:W-:-:S09]  /*a160*/  SEL R0, R0, 0x7c, P0 ;  /* 0x0000007c00007807 */ /* 0x000fd20000000000 */
.L_x_10539:
[----:B------:R-:W-:Y:S05]  /*a170*/  BSYNC.RECONVERGENT B0 ;  /* 0x0000000000007941 */ /* 0x000fea0003800200 */
.L_x_10537:
[----:B------:R-:W-:-:S04]  /*a180*/  SHF.R.U32.HI R3, RZ, 0x18, R3 ;  /* 0x00000018ff037819 */ /* 0x000fc80000011603 */
[----:B------:R-:W-:-:S05]  /*a190*/  LOP3.LUT R3, R0, 0x80, R3, 0xf8, !PT ;  /* 0x0000008000037812 */ /* 0x000fca00078ef803 */
[----:B------:R1:W-:Y:S01]  /*a1a0*/  STG.E.U8 desc[UR36][R4.64], R3 ;  /* 0x0000000304007986 */ /* 0x0003e2000c101124 */
[----:B------:R-:W-:Y:S05]  /*a1b0*/  BRA `(.L_x_10510) ;  /* 0x00000000000c7947 */ /* 0x000fea0003800000 */
.L_x_10531:
[----:B------:R-:W-:-:S05]  /*a1c0*/  HADD2.F32 R0, -RZ, R8.H0_H0 ;  /* 0x20000008ff007230 */ /* 0x000fca0000004100 */
[----:B------:R-:W-:-:S05]  /*a1d0*/  F2FP.BF16.F32.PACK_AB R0, RZ, R0 ;  /* 0x00000000ff00723e */ /* 0x000fca00000010ff */
[----:B------:R0:W-:Y:S02]  /*a1e0*/  STG.E.U16 desc[UR36][R4.64], R0 ;  /* 0x0000000004007986 */ /* 0x0001e4000c101524 */
.L_x_10510:
[----:B------:R-:W-:-:S07]  /*a1f0*/  IADD3 R17, PT, PT, R17, 0x80, RZ ;  /* 0x0000008011117810 */ /* 0x000fce0007ffe0ff */
.L_x_10468:
[----:B------:R-:W-:Y:S05]  /*a200*/  BSYNC.RECONVERGENT B6 ;  /* 0x0000000000067941 */ /* 0x000fea0003800200 */
.L_x_10467:
        /* <DEDUP_REMOVED lines=306> */
.L_x_10540:
[----:B------:R-:W0:Y:S01]  /*b530*/  LDCU.128 UR8, c[0x0][0x580] ;  /* 0x0000b000ff0877ac */ /* 0x000e220008000c00 */
[----:B------:R-:W-:-:S04]  /*b540*/  UPRMT UR4, UR42, 0x9910, URZ ;  /* 0x000099102a047896 */ /* 0x000fc800080000ff */
[----:B------:R-:W-:Y:S01]  /*b550*/  UISETP.GT.AND UP0, UPT, UR4, 0x9, UPT ;  /* 0x000000090400788c */ /* 0x000fe2000bf04270 */
[----:B0-----:R-:W-:Y:S02]  /*b560*/  IADD3 R16, P0, PT, R16, UR8, RZ ;  /* 0x0000000810107c10 */ /* 0x001fe4000ff1e0ff */
[----:B-12---:R-:W-:-:S03]  /*b570*/  IADD3 R2, P1, PT, R0, UR10, RZ ;  /* 0x0000000a00027c10 */ /* 0x006fc6000ff3e0ff */
[----:B------:R-:W-:Y:S01]  /*b580*/  IMAD.X R17, RZ, RZ, UR9, P0 ;  /* 0x00000009ff117e24 */ /* 0x000fe200080e06ff */
[----:B---34-:R-:W-:Y:S02]  /*b590*/  IADD3.X R3, PT, PT, RZ, UR11, RZ, P1, !PT ;  /* 0x0000000bff037c10 */ /* 0x018fe40008ffe4ff */
        /* <DEDUP_REMOVED lines=14> */
.L_x_10544:
[----:B------:R-:W2:Y:S02]  /*b680*/  LDG.E.U8 R2, desc[UR36][R2.64] ;  /* 0x0000002402027981 */ /* 0x000ea4000c1e1100 */
[----:B--2---:R-:W-:-:S04]  /*b690*/  I2FP.F32.U32 R0, R2 ;  /* 0x0000000200007245 */ /* 0x004fc80000201000 */
[----:B------:R-:W-:-:S04]  /*b6a0*/  F2FP.F16.F32.PACK_AB R0, RZ, R0 ;  /* 0x00000000ff00723e */ /* 0x000fc800000000ff */
[----:B------:R-:W-:Y:S01]  /*b6b0*/  PRMT R4, R0, 0x7610, R4 ;  /* 0x0000761000047816 */ /* 0x000fe20000000004 */
[----:B------:R-:W-:Y:S06]  /*b6c0*/  BRA `(.L_x_10546) ;  /* 0x0000000c00b47947 */ /* 0x000fec0003800000 */
.L_x_10543:
        /* <DEDUP_REMOVED lines=11> */
.L_x_10548:
[----:B------:R-:W2:Y:S02]  /*b780*/  LDG.E R2, desc[UR36][R2.64] ;  /* 0x0000002402027981 */ /* 0x000ea4000c1e1900 */
[----:B--2---:R-:W-:-:S04]  /*b790*/  I2FP.F32.S32 R0, R2 ;  /* 0x0000000200007245 */ /* 0x004fc80000201400 */
[----:B------:R-:W-:-:S04]  /*b7a0*/  F2FP.F16.F32.PACK_AB R0, RZ, R0 ;  /* 0x00000000ff00723e */ /* 0x000fc800000000ff */
[----:B------:R-:W-:Y:S01]  /*b7b0*/  PRMT R4, R0, 0x7610, R4 ;  /* 0x0000761000047816 */ /* 0x000fe20000000004 */
[----:B------:R-:W-:Y:S06]  /*b7c0*/  BRA `(.L_x_10546) ;  /* 0x0000000c00747947 */ /* 0x000fec0003800000 */
.L_x_10547:
[----:B------:R-:W2:Y:S02]  /*b7d0*/  LDG.E.U16 R2, desc[UR36][R2.64] ;  /* 0x0000002402027981 */ /* 0x000ea4000c1e1500 */
[----:B--2---:R-:W0:Y:S02]  /*b7e0*/  I2F.S16 R0, R2 ;  /* 0x0000000200007306 */ /* 0x004e240000101400 */
[----:B0-----:R-:W-:-:S04]  /*b7f0*/  F2FP.F16.F32.PACK_AB R0, RZ, R0 ;  /* 0x00000000ff00723e */ /* 0x001fc800000000ff */
[----:B------:R-:W-:Y:S01]  /*b800*/  PRMT R4, R0, 0x7610, R4 ;  /* 0x0000761000047816 */ /* 0x000fe20000000004 */
[----:B------:R-:W-:Y:S06]  /*b810*/  BRA `(.L_x_10546) ;  /* 0x0000000c00607947 */ /* 0x000fec0003800000 */
.L_x_10542:
        /* <DEDUP_REMOVED lines=9> */
.L_x_10550:
[----:B------:R1:W5:Y:S01]  /*b8b0*/  LDG.E.U16 R4, desc[UR36][R2.64] ;  /* 0x0000002402047981 */ /* 0x000362000c1e1500 */
[----:B------:R-:W-:Y:S05]  /*b8c0*/  BRA `(.L_x_10546) ;  /* 0x0000000c00347947 */ /* 0x000fea0003800000 */
.L_x_10549:
        /* <DEDUP_REMOVED lines=9> */
.L_x_10552:
[----:B------:R0:W5:Y:S01]  /*b960*/  LDG.E.U16 R4, desc[UR36][R2.64] ;  /* 0x0000002402047981 */ /* 0x000162000c1e1500 */
[----:B------:R-:W-:Y:S05]  /*b970*/  BRA `(.L_x_10546) ;  /* 0x0000000c00087947 */ /* 0x000fea0003800000 */
.L_x_10551:
        /* <DEDUP_REMOVED lines=9> */
.L_x_10541:
        /* <DEDUP_REMOVED lines=14> */
.L_x_10555:
        /* <DEDUP_REMOVED lines=9> */
.L_x_10554:
        /* <DEDUP_REMOVED lines=27> */
.L_x_10557:
        /* <DEDUP_REMOVED lines=14> */
.L_x_10556:
[----:B------:R-:W2:Y:S02]  /*be10*/  LDG.E.U16 R0, desc[UR36][R2.64] ;  /* 0x0000002402007981 */ /* 0x000ea4000c1e1500 */
[----:B--2---:R-:W-:-:S05]  /*be20*/  IMAD.U32 R0, R0, 0x10000, RZ ;  /* 0x0001000000007824 */ /* 0x004fca00078e00ff */
[----:B------:R-:W-:-:S04]  /*be30*/  F2FP.F16.F32.PACK_AB R0, RZ, R0 ;  /* 0x00000000ff00723e */ /* 0x000fc800000000ff */
[----:B------:R-:W-:Y:S01]  /*be40*/  PRMT R4, R0, 0x7610, R4 ;  /* 0x0000761000047816 */ /* 0x000fe20000000004 */
[----:B------:R-:W-:Y:S06]  /*be50*/  BRA `(.L_x_10546) ;  /* 0x0000000400d07947 */ /* 0x000fec0003800000 */
.L_x_10553:
        /* <DEDUP_REMOVED lines=13> */
.L_x_10560:
        /* <DEDUP_REMOVED lines=21> */
.L_x_10564:
[----:B------:R-:W-:Y:S05]  /*c080*/  BSYNC.RECONVERGENT B1 ;  /* 0x0000000000017941 */ /* 0x000fea0003800200 */
.L_x_10563:
[----:B------:R-:W-:Y:S02]  /*c090*/  SHF.L.U32 R0, R0, 0x14, RZ ;  /* 0x0000001400007819 */ /* 0x000fe400000006ff */
[----:B------:R-:W-:-:S04]  /*c0a0*/  LEA R2, R2, 0x3b800000, 0x17 ;  /* 0x3b80000002027811 */ /* 0x000fc800078eb8ff */
[----:B------:R-:W-:-:S07]  /*c0b0*/  LOP3.LUT R0, R2, R0, R7, 0xfe, !PT ;  /* 0x0000000002007212 */ /* 0x000fce00078efe07 */
.L_x_10562:
[----:B------:R-:W-:Y:S05]  /*c0c0*/  BSYNC.RECONVERGENT B0 ;  /* 0x0000000000007941 */ /* 0x000fea0003800200 */
.L_x_10561:
[----:B------:R-:W-:-:S04]  /*c0d0*/  F2FP.F16.F32.PACK_AB R0, RZ, R0 ;  /* 0x00000000ff00723e */ /* 0x000fc800000000ff */
[----:B------:R-:W-:Y:S01]  /*c0e0*/  PRMT R4, R0, 0x7610, R4 ;  /* 0x0000761000047816 */ /* 0x000fe20000000004 */
[----:B------:R-:W-:Y:S06]  /*c0f0*/  BRA `(.L_x_10546) ;  /* 0x0000000400287947 */ /* 0x000fec0003800000 */
.L_x_10559:
        /* <DEDUP_REMOVED lines=21> */
.L_x_10568:
[----:B------:R-:W-:Y:S05]  /*c250*/  BSYNC.RECONVERGENT B1 ;  /* 0x0000000000017941 */ /* 0x000fea0003800200 */
.L_x_10567:
[----:B------:R-:W-:Y:S01]  /*c260*/  IMAD.SHL.U32 R0, R0, 0x200000, RZ ;  /* 0x0020000000007824 */ /* 0x000fe200078e00ff */
[----:B------:R-:W-:-:S04]  /*c270*/  LEA R2, R2, 0x37800000, 0x17 ;  /* 0x3780000002027811 */ /* 0x000fc800078eb8ff */
[----:B------:R-:W-:-:S07]  /*c280*/  LOP3.LUT R0, R2, R0, R7, 0xfe, !PT ;  /* 0x0000000002007212 */ /* 0x000fce00078efe07 */
.L_x_10566:
[----:B------:R-:W-:Y:S05]  /*c290*/  BSYNC.RECONVERGENT B0 ;  /* 0x0000000000007941 */ /* 0x000fea0003800200 */
.L_x_10565:
[----:B------:R-:W-:-:S04]  /*c2a0*/  F2FP.F16.F32.PACK_AB R0, RZ, R0 ;  /* 0x00000000ff00723e */ /* 0x000fc800000000ff */
[----:B------:R-:W-:Y:S01]  /*c2b0*/  PRMT R4, R0, 0x7610, R4 ;  /* 0x0000761000047816 */ /* 0x000fe20000000004 */
[----:B------:R-:W-:Y:S06]  /*c2c0*/  BRA `(.L_x_10546) ;  /* 0x0000000000b47947 */ /* 0x000fec0003800000 */
.L_x_10558:
        /* <DEDUP_REMOVED lines=14> */
.L_x_10572:
[----:B------:R-:W-:Y:S05]  /*c3b0*/  BSYNC.RECONVERGENT B0 ;  /* 0x0000000000007941 */ /* 0x000fea0003800200 */
.L_x_10571:
[----:B------:R-:W-:-:S04]  /*c3c0*/  F2FP.F16.F32.PACK_AB R0, RZ, R0 ;  /* 0x00000000ff00723e */ /* 0x000fc800000000ff */
[----:B------:R-:W-:Y:S01]  /*c3d0*/  PRMT R4, R0, 0x7610, R4 ;  /* 0x0000761000047816 */ /* 0x000fe20000000004 */
[----:B------:R-:W-:Y:S06]  /*c3e0*/  BRA `(.L_x_10546) ;  /* 0x00000000006c7947 */ /* 0x000fec0003800000 */
.L_x_10545:
[----:B------:R-:W-:Y:S01]  /*c3f0*/  MOV R0, 0x0 ;  /* 0x0000000000007802 */ /* 0x000fe20000000f00 */
[----:B------:R-:W0:Y:S01]  /*c400*/  LDCU.64 UR4, c[0x4][0x128] ;  /* 0x01002500ff0477ac */ /* 0x000e220008000a00 */
[----:B------:R-:W-:Y:S02]  /*c410*/  HFMA2 R8, -RZ, RZ, 0, 4.64916229248046875e-06 ;  /* 0x0000004eff087431 */ /* 0x000fe400000001ff */
        /* <DEDUP_REMOVED lines=13> */
.L_x_10573:
[----:B------:R-:W-:Y:S01]  /*c4f0*/  PRMT R4, RZ, 0x7610, R4 ;  /* 0x00007610ff047816 */ /* 0x000fe20000000004 */
[----:B------:R-:W-:Y:S06]  /*c500*/  BRA `(.L_x_10546) ;  /* 0x0000000000247947 */ /* 0x000fec0003800000 */
.L_x_10570:
[----:B------:R-:W2:Y:S02]  /*c510*/  LDG.E.64 R2, desc[UR36][R2.64] ;  /* 0x0000002402027981 */ /* 0x000ea4000c1e1b00 */
[----:B--2---:R-:W0:Y:S02]  /*c520*/  I2F.U64 R0, R2 ;  /* 0x0000000200007312 */ /* 0x004e240000301000 */
[----:B0-----:R-:W-:-:S04]  /*c530*/  F2FP.F16.F32.PACK_AB R0, RZ, R0 ;  /* 0x00000000ff00723e */ /* 0x001fc800000000ff */
[----:B------:R-:W-:Y:S01]  /*c540*/  PRMT R4, R0, 0x7610, R4 ;  /* 0x0000761000047816 */ /* 0x000fe20000000004 */
[----:B------:R-:W-:Y:S06]  /*c550*/  BRA `(.L_x_10546) ;  /* 0x0000000000107947 */ /* 0x000fec0003800000 */
.L_x_10569:
[----:B------:R-:W2:Y:S02]  /*c560*/  LDG.E R2, desc[UR36][R2.64] ;  /* 0x0000002402027981 */ /* 0x000ea4000c1e1900 */
[----:B--2---:R-:W-:-:S04]  /*c570*/  I2FP.F32.U32 R0, R2 ;  /* 0x0000000200007245 */ /* 0x004fc80000201000 */
[----:B------:R-:W-:-:S04]  /*c580*/  F2FP.F16.F32.PACK_AB R0, RZ, R0 ;  /* 0x00000000ff00723e */ /* 0x000fc800000000ff */
[----:B------:R-:W-:-:S07]  /*c590*/  PRMT R4, R0, 0x7610, R4 ;  /* 0x0000761000047816 */ /* 0x000fce0000000004 */
.L_x_10546:
[----:B------:R-:W2:Y:S01]  /*c5a0*/  LDC.U16 R5, c[0x0][0x592] ;  /* 0x00016480ff057b82 */ /* 0x000ea20000000400 */
[----:B-----5:R-:W-:Y:S01]  /*c5b0*/  HADD2.F32 R4, -RZ, R4.H0_H0 ;  /* 0x20000004ff047230 */ /* 0x020fe20000004100 */
[----:B------:R-:W-:Y:S04]  /*c5c0*/  BSSY.RECONVERGENT B1, `(.L_x_10574) ;  /* 0x0000013000017945 */ /* 0x000fe80003800200 */
[----:B------:R-:W-:Y:S01]  /*c5d0*/  FADD.FTZ R0, |R4|, -RZ ;  /* 0x800000ff04007221 */ /* 0x000fe20000010200 */
[----:B--2---:R-:W-:-:S05]  /*c5e0*/  HADD2.F32 R5, -RZ, R5.H0_H0 ;  /* 0x20000005ff057230 */ /* 0x004fca0000004100 */
[----:B------:R-:W-:Y:S01]  /*c5f0*/  FADD.FTZ R7, |R5|, -RZ ;  /* 0x800000ff05077221 */ /* 0x000fe20000010200 */
[----:B------:R-:W-:-:S04]  /*c600*/  FSETP.GT.FTZ.AND P5, PT, |R4|, |R5|, PT ;  /* 0x400000050400720b */ /* 0x000fc80003fb4200 */
[----:B------:R-:W-:Y:S02]  /*c610*/  FSEL R9, R0, R7, P5 ;  /* 0x0000000700097208 */ /* 0x000fe40002800000 */
[----:B------:R-:W-:Y:S02]  /*c620*/  FSEL R0, R7, R0, P5 ;  /* 0x0000000007007208 */ /* 0x000fe40002800000 */
        /* <DEDUP_REMOVED lines=10> */
[----:B------:R-:W-:Y:S05]  /*c6d0*/  CALL.REL.NOINC `($__internal_28_$__cuda_sm3x_div_rn_ftz_f32_slowpath) ;  /* 0x0000001000347944 */ /* 0x000fea0003c00000 */
[----:B------:R-:W-:-:S07]  /*c6e0*/  IMAD.MOV.U32 R2, RZ, RZ, R13 ;  /* 0x000000ffff027224 */ /* 0x000fce00078e000d */
.L_x_10575:
[----:B------:R-:W-:Y:S05]  /*c6f0*/  BSYNC.RECONVERGENT B1 ;  /* 0x0000000000017941 */ /* 0x000fea0003800200 */
.L_x_10574:
[----:B------:R-:W-:Y:S02]  /*c700*/  IMAD.MOV.U32 R3, RZ, RZ, 0x3b33710b ;  /* 0x3b33710bff037424 */ /* 0x000fe400078e00ff */
[----:B------:R-:W-:Y:S01]  /*c710*/  FMUL.FTZ R0, R2, R2 ;  /* 0x0000000202007220 */ /* 0x000fe20000410000 */
[----:B------:R-:W-:Y:S01]  /*c720*/  HFMA2 R7, -RZ, RZ, 1.857421875, -1409 ;  /* 0x3f6ee581ff077431 */ /* 0x000fe200000001ff */
        /* <DEDUP_REMOVED lines=40> */
.L_x_10579:
[----:B------:R-:W-:-:S06]  /*c9b0*/  HADD2.F32 R3, -RZ, R4.H0_H0 ;  /* 0x20000004ff037230 */ /* 0x000fcc0000004100 */
[----:B------:R-:W0:Y:S02]  /*c9c0*/  F2I.S64.TRUNC R2, R3 ;  /* 0x0000000300027311 */ /* 0x000e24000020d900 */
[----:B0-----:R-:W-:Y:S01]  /*c9d0*/  STG.E.U8 desc[UR36][R16.64], R2 ;  /* 0x0000000210007986 */ /* 0x001fe2000c101124 */
[----:B------:R-:W-:Y:S05]  /*c9e0*/  EXIT ;  /* 0x000000000000794d */ /* 0x000fea0003800000 */
.L_x_10578:
        /* <DEDUP_REMOVED lines=10> */
.L_x_10582:
[----:B------:R-:W-:-:S04]  /*ca90*/  HADD2.F32 R4, -RZ, R4.H0_H0 ;  /* 0x20000004ff047230 */ /* 0x000fc80000004100 */
[----:B------:R-:W0:Y:S02]  /*caa0*/  F2I.FTZ.TRUNC.NTZ R3, R4 ;  /* 0x0000000400037305 */ /* 0x000e24000021f100 */
[----:B0-----:R-:W-:Y:S01]  /*cab0*/  STG.E desc[UR36][R16.64], R3 ;  /* 0x0000000310007986 */ /* 0x001fe2000c101924 */
[----:B------:R-:W-:Y:S05]  /*cac0*/  EXIT ;  /* 0x000000000000794d */ /* 0x000fea0003800000 */
.L_x_10581:
[----:B------:R-:W-:-:S04]  /*cad0*/  HADD2.F32 R4, -RZ, R4.H0_H0 ;  /* 0x20000004ff047230 */ /* 0x000fc80000004100 */
[----:B------:R-:W0:Y:S02]  /*cae0*/  F2I.FTZ.TRUNC.NTZ R3, R4 ;  /* 0x0000000400037305 */ /* 0x000e24000021f100 */
[----:B0-----:R-:W-:Y:S01]  /*caf0*/  STG.E.U16 desc[UR36][R16.64], R3 ;  /* 0x0000000310007986 */ /* 0x001fe2000c101524 */
[----:B------:R-:W-:Y:S05]  /*cb00*/  EXIT ;  /* 0x000000000000794d */ /* 0x000fea0003800000 */
.L_x_10577:
        /* <DEDUP_REMOVED lines=9> */
.L_x_10584:
[----:B------:R-:W-:Y:S01]  /*cba0*/  STG.E.U16 desc[UR36][R16.64], R4 ;  /* 0x0000000410007986 */ /* 0x000fe2000c101524 */
[----:B------:R-:W-:Y:S05]  /*cbb0*/  EXIT ;  /* 0x000000000000794d */ /* 0x000fea0003800000 */
.L_x_10583:
        /* <DEDUP_REMOVED lines=10> */
.L_x_10586:
[----:B------:R-:W-:-:S05]  /*cc60*/  HADD2.F32 R0, -RZ, R4.H0_H0 ;  /* 0x20000004ff007230 */ /* 0x000fca0000004100 */
[----:B------:R-:W-:-:S04]  /*cc70*/  F2FP.F16.F32.PACK_AB R0, RZ, R0 ;  /* 0x00000000ff00723e */ /* 0x000fc800000000ff */
[----:B------:R-:W-:-:S05]  /*cc80*/  PRMT R0, R0, 0x5410, RZ ;  /* 0x0000541000007816 */ /* 0x000fca00000000ff */
[----:B------:R-:W-:Y:S01]  /*cc90*/  STG.E desc[UR36][R16.64], R0 ;  /* 0x0000000010007986 */ /* 0x000fe2000c101924 */
[----:B------:R-:W-:Y:S05]  /*cca0*/  EXIT ;  /* 0x000000000000794d */ /* 0x000fea0003800000 */
.L_x_10585:
[----:B------:R-:W-:-:S05]  /*ccb0*/  HADD2.F32 R2, -RZ, R4.H0_H0 ;  /* 0x20000004ff027230 */ /* 0x000fca0000004100 */
[----:B------:R-:W-:-:S06]  /*ccc0*/  FMUL.FTZ R2, R2, 1 ;  /* 0x3f80000002027820 */ /* 0x000fcc0000410000 */
[----:B------:R-:W0:Y:S02]  /*ccd0*/  F2F.F64.F32 R2, R2 ;  /* 0x0000000200027310 */ /* 0x000e240000201800 */
[----:B0-----:R-:W-:Y:S01]  /*cce0*/  STG.E.64 desc[UR36][R16.64], R2 ;  /* 0x0000000210007986 */ /* 0x001fe2000c101b24 */
[----:B------:R-:W-:Y:S05]  /*ccf0*/  EXIT ;  /* 0x000000000000794d */ /* 0x000fea0003800000 */
.L_x_10576:
        /* <DEDUP_REMOVED lines=14> */
.L_x_10590:
        /* <DEDUP_REMOVED lines=17> */
.L_x_10593:
[----:B------:R-:W-:-:S04]  /*cef0*/  SHF.R.U32.HI R3, RZ, 0x18, R3 ;  /* 0x00000018ff037819 */ /* 0x000fc80000011603 */
[----:B------:R-:W-:-:S04]  /*cf00*/  LOP3.LUT R0, R0, 0x80, R3, 0xf8, !PT ;  /* 0x0000008000007812 */ /* 0x000fc800078ef803 */
[----:B------:R-:W-:-:S07]  /*cf10*/  PRMT R8, R0, 0x7610, R8 ;  /* 0x0000761000087816 */ /* 0x000fce0000000008 */
.L_x_10592:
[----:B------:R-:W-:Y:S05]  /*cf20*/  BSYNC.RECONVERGENT B0 ;  /* 0x0000000000007941 */ /* 0x000fea0003800200 */
.L_x_10591:
[----:B------:R-:W-:Y:S01]  /*cf30*/  STG.E.U8 desc[UR36][R16.64], R8 ;  /* 0x0000000810007986 */ /* 0x000fe2000c101124 */
[----:B------:R-:W-:Y:S05]  /*cf40*/  EXIT ;  /* 0x000000000000794d */ /* 0x000fea0003800000 */
.L_x_10589:
        /* <DEDUP_REMOVED lines=17> */
.L_x_10596:
[----:B------:R-:W-:-:S04]  /*d060*/  SHF.R.U32.HI R3, RZ, 0x18, R3 ;  /* 0x00000018ff037819 */ /* 0x000fc80000011603 */
[----:B------:R-:W-:-:S04]  /*d070*/  LOP3.LUT R0, R0, 0x80, R3, 0xf8, !PT ;  /* 0x0000008000007812 */ /* 0x000fc800078ef803 */
[----:B------:R-:W-:-:S07]  /*d080*/  PRMT R8, R0, 0x7610, R8 ;  /* 0x0000761000087816 */ /* 0x000fce0000000008 */
.L_x_10595:
[----:B------:R-:W-:Y:S05]  /*d090*/  BSYNC.RECONVERGENT B0 ;  /* 0x0000000000007941 */ /* 0x000fea0003800200 */
.L_x_10594:
[----:B------:R-:W-:Y:S01]  /*d0a0*/  STG.E.U8 desc[UR36][R16.64], R8 ;  /* 0x0000000810007986 */ /* 0x000fe2000c101124 */
[----:B------:R-:W-:Y:S05]  /*d0b0*/  EXIT ;  /* 0x000000000000794d */ /* 0x000fea0003800000 */
.L_x_10588:
        /* <DEDUP_REMOVED lines=22> */
.L_x_10598:
[----:B------:R-:W-:-:S06]  /*d220*/  HADD2.F32 R2, -RZ, R4.H0_H0 ;  /* 0x20000004ff027230 */ /* 0x000fcc0000004100 */
[----:B------:R-:W0:Y:S02]  /*d230*/  F2I.U64.TRUNC R2, R2 ;  /* 0x0000000200027311 */ /* 0x000e24000020d800 */
[----:B0-----:R-:W-:Y:S01]  /*d240*/  STG.E.64 desc[UR36][R16.64], R2 ;  /* 0x0000000210007986 */ /* 0x001fe2000c101b24 */
[----:B------:R-:W-:Y:S05]  /*d250*/  EXIT ;  /* 0x000000000000794d */ /* 0x000fea0003800000 */
.L_x_10597:
[----:B------:R-:W-:-:S04]  /*d260*/  HADD2.F32 R4, -RZ, R4.H0_H0 ;  /* 0x20000004ff047230 */ /* 0x000fc80000004100 */
[----:B------:R-:W0:Y:S02]  /*d270*/  F2I.FTZ.U32.TRUNC.NTZ R3, R4 ;  /* 0x0000000400037305 */ /* 0x000e24000021f000 */
[----:B0-----:R-:W-:Y:S01]  /*d280*/  STG.E desc[UR36][R16.64], R3 ;  /* 0x0000000310007986 */ /* 0x001fe2000c101924 */
[----:B------:R-:W-:Y:S05]  /*d290*/  EXIT ;  /* 0x000000000000794d */ /* 0x000fea0003800000 */
.L_x_10587:
        /* <DEDUP_REMOVED lines=11> */
.L_x_10600:
[----:B------:R-:W-:Y:S01]  /*d350*/  HADD2.F32 R4, -RZ, R4.H0_H0 ;  /* 0x20000004ff047230 */ /* 0x000fe20000004100 */
[----:B------:R-:W-:-:S04]  /*d360*/  CS2R R6, SRZ ;  /* 0x0000000000067805 */ /* 0x000fc8000001ff00 */
[----:B------:R-:W-:-:S06]  /*d370*/  FMUL.FTZ R4, R4, 1 ;  /* 0x3f80000004047820 */ /* 0x000fcc0000410000 */
[----:B------:R-:W0:Y:S02]  /*d380*/  F2F.F64.F32 R4, R4 ;  /* 0x0000000400047310 */ /* 0x000e240000201800 */
[----:B0-----:R-:W-:Y:S01]  /*d390*/  STG.E.128 desc[UR36][R16.64], R4 ;  /* 0x0000000410007986 */ /* 0x001fe2000c101d24 */
[----:B------:R-:W-:Y:S05]  /*d3a0*/  EXIT ;  /* 0x000000000000794d */ /* 0x000fea0003800000 */
.L_x_10599:
[----:B------:R-:W-:-:S09]  /*d3b0*/  UISETP.NE.AND UP0, UPT, UR4, 0xf, UPT ;  /* 0x0000000f0400788c */ /* 0x000fd2000bf05270 */
[----:B------:R-:W-:Y:S05]  /*d3c0*/  BRA.U !UP0, `(.L_x_10601) ;  /* 0x0000000108e87547 */ /* 0x000fea000b800000 */
[----:B------:R-:W-:-:S09]  /*d3d0*/  UISETP.NE.AND UP0, UPT, UR4, 0x17, UPT ;  /* 0x000000170400788c */ /* 0x000fd2000bf05270 */
[----:B------:R-:W-:Y:S05]  /*d3e0*/  BRA.U !UP0, `(.L_x_10602) ;  /* 0x0000000108907547 */ /* 0x000fea000b800000 */
[----:B------:R-:W-:-:S09]  /*d3f0*/  UISETP.NE.AND UP0, UPT, UR4, 0x18, UPT ;  /* 0x000000180400788c */ /* 0x000fd2000bf05270 */
[----:B------:R-:W-:Y:S05]  /*d400*/  BRA.U !UP0, `(.L_x_10603) ;  /* 0x0000000108447547 */ /* 0x000fea000b800000 */
.L_x_10580:
        /* <DEDUP_REMOVED lines=16> */
.L_x_10604:
[----:B------:R-:W-:Y:S05]  /*d510*/  EXIT ;  /* 0x000000000000794d */ /* 0x000fea0003800000 */
.L_x_10603:
        /* <DEDUP_REMOVED lines=13> */
.L_x_10606:
[----:B------:R-:W-:Y:S05]  /*d5f0*/  BSYNC.RECONVERGENT B0 ;  /* 0x0000000000007941 */ /* 0x000fea0003800200 */
.L_x_10605:
[----:B------:R-:W-:-:S05]  /*d600*/  LOP3.LUT R3, R0, 0x80, R3, 0xf8, !PT ;  /* 0x0000008000037812 */ /* 0x000fca00078ef803 */
[----:B------:R-:W-:Y:S01]  /*d610*/  STG.E.U8 desc[UR36][R16.64], R3 ;  /* 0x0000000310007986 */ /* 0x000fe2000c101124 */
[----:B------:R-:W-:Y:S05]  /*d620*/  EXIT ;  /* 0x000000000000794d */ /* 0x000fea0003800000 */
.L_x_10602:
        /* <DEDUP_REMOVED lines=12> */
.L_x_10608:
[----:B------:R-:W-:Y:S01]  /*d6f0*/  IMAD.MOV.U32 R0, RZ, RZ, 0x7f ;  /* 0x0000007fff007424 */ /* 0x000fe200078e00ff */
[----:B------:R-:W-:-:S04]  /*d700*/  ISETP.GT.U32.AND P0, PT, R2, 0x7f800000, PT ;  /* 0x7f8000000200780c */ /* 0x000fc80003f04070 */
[----:B------:R-:W-:-:S09]  /*d710*/  SEL R0, R0, 0x7c, P0 ;  /* 0x0000007c00007807 */ /* 0x000fd20000000000 */
.L_x_10609:
[----:B------:R-:W-:Y:S05]  /*d720*/  BSYNC.RECONVERGENT B0 ;  /* 0x0000000000007941 */ /* 0x000fea0003800200 */
.L_x_10607:
[----:B------:R-:W-:-:S04]  /*d730*/  SHF.R.U32.HI R3, RZ, 0x18, R3 ;  /* 0x00000018ff037819 */ /* 0x000fc80000011603 */
[----:B------:R-:W-:-:S05]  /*d740*/  LOP3.LUT R3, R0, 0x80, R3, 0xf8, !PT ;  /* 0x0000008000037812 */ /* 0x000fca00078ef803 */
[----:B------:R-:W-:Y:S01]  /*d750*/  STG.E.U8 desc[UR36][R16.64], R3 ;  /* 0x0000000310007986 */ /* 0x000fe2000c101124 */
[----:B------:R-:W-:Y:S05]  /*d760*/  EXIT ;  /* 0x000000000000794d */ /* 0x000fea0003800000 */
.L_x_10601:
[----:B------:R-:W-:-:S05]  /*d770*/  HADD2.F32 R0, -RZ, R4.H0_H0 ;  /* 0x20000004ff007230 */ /* 0x000fca0000004100 */
[----:B------:R-:W-:-:S05]  /*d780*/  F2FP.BF16.F32.PACK_AB R0, RZ, R0 ;  /* 0x00000000ff00723e */ /* 0x000fca00000010ff */
[----:B------:R-:W-:Y:S01]  /*d790*/  STG.E.U16 desc[UR36][R16.64], R0 ;  /* 0x0000000010007986 */ /* 0x000fe2000c101524 */
[----:B------:R-:W-:Y:S05]  /*d7a0*/  EXIT ;  /* 0x000000000000794d */ /* 0x000fea0003800000 */
        .weak           $__internal_28_$__cuda_sm3x_div_rn_ftz_f32_slowpath
        .type           $__internal_28_$__cuda_sm3x_div_rn_ftz_f32_slowpath,@function
        .size           $__internal_28_$__cuda_sm3x_div_rn_ftz_f32_slowpath,(.L_x_17850 - $__internal_28_$__cuda_sm3x_div_rn_ftz_f32_slowpath)
$__internal_28_$__cuda_sm3x_div_rn_ftz_f32_slowpath:
        /* <DEDUP_REMOVED lines=32> */
.L_x_10612:
[----:B------:R-:W-:Y:S05]  /*d9b0*/  BSYNC.RELIABLE B2 ;  /* 0x0000000000027941 */ /* 0x000fea0003800100 */
.L_x_10611:
        /* <DEDUP_REMOVED lines=27> */
.L_x_10618:
[----:B------:R-:W-:-:S07]  /*db70*/  LEA R13, R3, R13, 0x17 ;  /* 0x0000000d030d7211 */ /* 0x000fce00078eb8ff */
.L_x_10619:
[----:B------:R-:W-:Y:S05]  /*db80*/  BSYNC.RECONVERGENT B2 ;  /* 0x0000000000027941 */ /* 0x000fea0003800200 */
.L_x_10617:
[----:B------:R-:W-:Y:S05]  /*db90*/  BRA `(.L_x_10620) ;  /* 0x0000000000207947 */ /* 0x000fea0003800000 */
.L_x_10616:
[----:B------:R-:W-:-:S04]  /*dba0*/  LOP3.LUT R0, R11, 0x80000000, R0, 0x48, !PT ;  /* 0x800000000b007812 */ /* 0x000fc800078e4800 */
[----:B------:R-:W-:Y:S01]  /*dbb0*/  LOP3.LUT R13, R0, 0x7f800000, RZ, 0xfc, !PT ;  /* 0x7f800000000d7812 */ /* 0x000fe200078efcff */
[----:B------:R-:W-:Y:S06]  /*dbc0*/  BRA `(.L_x_10620) ;  /* 0x0000000000147947 */ /* 0x000fec0003800000 */
.L_x_10615:
[----:B------:R-:W-:Y:S01]  /*dbd0*/  LOP3.LUT R13, R11, 0x80000000, R0, 0x48, !PT ;  /* 0x800000000b0d7812 */ /* 0x000fe200078e4800 */
[----:B------:R-:W-:Y:S06]  /*dbe0*/  BRA `(.L_x_10620) ;  /* 0x00000000000c7947 */ /* 0x000fec0003800000 */
.L_x_10614:
[----:B------:R-:W0:Y:S01]  /*dbf0*/  MUFU.RSQ R13, -QNAN ;  /* 0xffc00000000d7908 */ /* 0x000e220000001400 */
[----:B------:R-:W-:Y:S05]  /*dc00*/  BRA `(.L_x_10620) ;  /* 0x0000000000047947 */ /* 0x000fea0003800000 */
.L_x_10613:
[----:B------:R-:W-:-:S07]  /*dc10*/  FADD.FTZ R13, R0, R11 ;  /* 0x0000000b000d7221 */ /* 0x000fce0000010000 */
.L_x_10620:
[----:B------:R-:W-:Y:S05]  /*dc20*/  BSYNC.RECONVERGENT B0 ;  /* 0x0000000000007941 */ /* 0x000fea0003800200 */
.L_x_10610:
[----:B------:R-:W-:-:S04]  /*dc30*/  IMAD.MOV.U32 R3, RZ, RZ, 0x0 ;  /* 0x00000000ff037424 */ /* 0x000fc800078e00ff */
[----:B0-----:R-:W-:Y:S05]  /*dc40*/  RET.REL.NODEC R2 `(_ZN2at6native18elementwise_kernelILi128ELi4EZNS0_15gpu_kernel_implINS0_13BUnaryFunctorIN3c104HalfES5_S5_ZZZNS0_17atan2_kernel_cudaERNS_18TensorIteratorBaseEENKUlvE_clEvENKUlvE1_clEvEUlS5_S5_E_EEEEvS7_RKT_EUliE_EEviT1_) ;  /* 0xffffff2002ec7950 */ /* 0x001fea0003c3ffff */
.L_x_10621:
        /* <DEDUP_REMOVED lines=11> */
.L_x_17850:


//--------------------- .text._ZN2at6native27unrolled_elementwise_kernelINS0_13BUnaryFunctorIN3c104HalfES4_S4_ZZZNS0_17atan2_kernel_cudaERNS_18TensorIteratorBaseEENKUlvE_clEvENKUlvE1_clEvEUlS4_S4_E_EESt5arrayIPcLm2EELi4E23TrivialOffsetCalculatorILi1EjESF_NS0_6memory12LoadWithCastILi1EEENSG_13StoreWithCastILi1EEEEEviT_T0_T2_T3_T4_T5_ --------------------------
	.section	.text._ZN2at6native27unrolled_elementwise_kernelINS0_13BUnaryFunctorIN3c104HalfES4_S4_ZZZNS0_17atan2_kernel_cudaERNS_18TensorIteratorBaseEENKUlvE_clEvENKUlvE1_clEvEUlS4_S4_E_EESt5arrayIPcLm2EELi4E23TrivialOffsetCalculatorILi1EjESF_NS0_6memory12LoadWithCastILi1EEENSG_13StoreWithCastILi1EEEEEviT_T0_T2_T3_T4_T5_,"ax",@progbits
	.align	128
        .global         _ZN2at6native27unrolled_elementwise_kernelINS0_13BUnaryFunctorIN3c104HalfES4_S4_ZZZNS0_17atan2_kernel_cudaERNS_18TensorIteratorBaseEENKUlvE_clEvENKUlvE1_clEvEUlS4_S4_E_EESt5arrayIPcLm2EELi4E23TrivialOffsetCalculatorILi1EjESF_NS0_6memory12LoadWithCastILi1EEENSG_13StoreWithCastILi1EEEEEviT_T0_T2_T3_T4_T5_
        .type           _ZN2at6native27unrolled_elementwise_kernelINS0_13BUnaryFunctorIN3c104HalfES4_S4_ZZZNS0_17atan2_kernel_cudaERNS_18TensorIteratorBaseEENKUlvE_clEvENKUlvE1_clEvEUlS4_S4_E_EESt5arrayIPcLm2EELi4E23TrivialOffsetCalculatorILi1EjESF_NS0_6memory12LoadWithCastILi1EEENSG_13StoreWithCastILi1EEEEEviT_T0_T2_T3_T4_T5_,@function
        .size           _ZN2at6native27unrolled_elementwise_kernelINS0_13BUnaryFunctorIN3c104HalfES4_S4_ZZZNS0_17atan2_kernel_cudaERNS_18TensorIteratorBaseEENKUlvE_clEvENKUlvE1_clEvEUlS4_S4_E_EESt5arrayIPcLm2EELi4E23TrivialOffsetCalculatorILi1EjESF_NS0_6memory12LoadWithCastILi1EEENSG_13StoreWithCastILi1EEEEEviT_T0_T2_T3_T4_T5_,(.L_x_17851 - _ZN2at6native27unrolled_elementwise_kernelINS0_13BUnaryFunctorIN3c104HalfES4_S4_ZZZNS0_17atan2_kernel_cudaERNS_18TensorIteratorBaseEENKUlvE_clEvENKUlvE1_clEvEUlS4_S4_E_EESt5arrayIPcLm2EELi4E23TrivialOffsetCalculatorILi1EjESF_NS0_6memory12LoadWithCastILi1EEENSG_13StoreWithCastILi1EEEEEviT_T0_T2_T3_T4_T5_)
        .other          _ZN2at6native27unrolled_elementwise_kernelINS0_13BUnaryFunctorIN3c104HalfES4_S4_ZZZNS0_17atan2_kernel_cudaERNS_18TensorIteratorBaseEENKUlvE_clEvENKUlvE1_clEvEUlS4_S4_E_EESt5arrayIPcLm2EELi4E23TrivialOffsetCalculatorILi1EjESF_NS0_6memory12LoadWithCastILi1EEENSG_13StoreWithCastILi1EEEEEviT_T0_T2_T3_T4_T5_,@"STO_CUDA_ENTRY STV_DEFAULT"
_ZN2at6native27unrolled_elementwise_kernelINS0_13BUnaryFunctorIN3c104HalfES4_S4_ZZZNS0_17atan2_kernel_cudaERNS_18TensorIteratorBaseEENKUlvE_clEvENKUlvE1_clEvEUlS4_S4_E_EESt5arrayIPcLm2EELi4E23TrivialOffsetCalculatorILi1EjESF_NS0_6memory12LoadWithCastILi1EEENSG_13StoreWithCastILi1EEEEEviT_T0_T2_T3_T4_T5_:
.text._ZN2at6native27unrolled_elementwise_kernelINS0_13BUnaryFunctorIN3c104HalfES4_S4_ZZZNS0_17atan2_kernel_cudaERNS_18TensorIteratorBaseEENKUlvE_clEvENKUlvE1_clEvEUlS4_S4_E_EESt5arrayIPcLm2EELi4E23TrivialOffsetCalculatorILi1EjESF_NS0_6memory12LoadWithCastILi1EEENSG_13StoreWithCastILi1EEEEEviT_T0_T2_T3_T4_T5_:
        /* <DEDUP_REMOVED lines=34> */
.L_x_10627:
[----:B------:R-:W2:Y:S02]  /*0220*/  LDG.E.U8 R2, desc[UR36][R2.64] ;  /* 0x0000002402027981 */ /* 0x000ea4000c1e1100 */
[----:B--2---:R-:W-:-:S04]  /*0230*/  I2FP.F32.U32 R0, R2 ;  /* 0x0000000200007245 */ /* 0x004fc80000201000 */
[----:B------:R-:W-:-:S04]  /*0240*/  F2FP.F16.F32.PACK_AB R0, RZ, R0 ;  /* 0x00000000ff00723e */ /* 0x000fc800000000ff */
[----:B------:R-:W-:Y:S01]  /*0250*/  PRMT R18, R0, 0x7610, R18 ;  /* 0x0000761000127816 */ /* 0x000fe20000000012 */
[----:B------:R-:W-:Y:S06]  /*0260*/  BRA `(.L_x_10629) ;  /* 0x0000000c00b47947 */ /* 0x000fec0003800000 */
.L_x_10626:
        /* <DEDUP_REMOVED lines=11> */
.L_x_10631:
[----:B------:R-:W2:Y:S02]  /*0320*/  LDG.E R2, desc[UR36][R2.64] ;  /* 0x0000002402027981 */ /* 0x000ea4000c1e1900 */
[----:B--2---:R-:W-:-:S04]  /*0330*/  I2FP.F32.S32 R0, R2 ;  /* 0x0000000200007245 */ /* 0x004fc80000201400 */
[----:B------:R-:W-:-:S04]  /*0340*/  F2FP.F16.F32.PACK_AB R0, RZ, R0 ;  /* 0x00000000ff00723e */ /* 0x000fc800000000ff */
[----:B------:R-:W-:Y:S01]  /*0350*/  PRMT R18, R0, 0x7610, R18 ;  /* 0x0000761000127816 */ /* 0x000fe20000000012 */
[----:B------:R-:W-:Y:S06]  /*0360*/  BRA `(.L_x_10629) ;  /* 0x0000000c00747947 */ /* 0x000fec0003800000 */
.L_x_10630:
[----:B------:R-:W2:Y:S02]  /*0370*/  LDG.E.U16 R2, desc[UR36][R2.64] ;  /* 0x0000002402027981 */ /* 0x000ea4000c1e1500 */
[----:B--2---:R-:W0:Y:S02]  /*0380*/  I2F.S16 R0, R2 ;  /* 0x0000000200007306 */ /* 0x004e240000101400 */
[----:B0-----:R-:W-:-:S04]  /*0390*/  F2FP.F16.F32.PACK_AB R0, RZ, R0 ;  /* 0x00000000ff00723e */ /* 0x001fc800000000ff */
[----:B------:R-:W-:Y:S01]  /*03a0*/  PRMT R18, R0, 0x7610, R18 ;  /* 0x0000761000127816 */ /* 0x000fe20000000012 */
[----:B------:R-:W-:Y:S06]  /*03b0*/  BRA `(.L_x_10629) ;  /* 0x0000000c00607947 */ /* 0x000fec0003800000 */
.L_x_10625:
        /* <DEDUP_REMOVED lines=9> */
.L_x_10633:
[----:B------:R1:W5:Y:S01]  /*0450*/  LDG.E.U16 R18, desc[UR36][R2.64] ;  /* 0x0000002402127981 */ /* 0x000362000c1e1500 */
[----:B------:R-:W-:Y:S05]  /*0460*/  BRA `(.L_x_10629) ;  /* 0x0000000c00347947 */ /* 0x000fea0003800000 */
.L_x_10632:
        /* <DEDUP_REMOVED lines=9> */
.L_x_10635:
[----:B------:R0:W5:Y:S01]  /*0500*/  LDG.E.U16 R18, desc[UR36][R2.64] ;  /* 0x0000002402127981 */ /* 0x000162000c1e1500 */
[----:B------:R-:W-:Y:S05]  /*0510*/  BRA `(.L_x_10629) ;  /* 0x0000000c00087947 */ /* 0x000fea0003800000 */
.L_x_10634:
        /* <DEDUP_REMOVED lines=9> */
.L_x_10624:
        /* <DEDUP_REMOVED lines=14> */
.L_x_10638:
        /* <DEDUP_REMOVED lines=9> */
.L_x_10637:
        /* <DEDUP_REMOVED lines=27> */
.L_x_10640:
        /* <DEDUP_REMOVED lines=14> */
.L_x_10639:
[----:B------:R-:W2:Y:S02]  /*09b0*/  LDG.E.U16 R0, desc[UR36][R2.64] ;  /* 0x0000002402007981 */ /* 0x000ea4000c1e1500 */
[----:B--2---:R-:W-:-:S05]  /*09c0*/  IMAD.U32 R0, R0, 0x10000, RZ ;  /* 0x0001000000007824 */ /* 0x004fca00078e00ff */
[----:B------:R-:W-:-:S04]  /*09d0*/  F2FP.F16.F32.PACK_AB R0, RZ, R0 ;  /* 0x00000000ff00723e */ /* 0x000fc800000000ff */
[----:B------:R-:W-:Y:S01]  /*09e0*/  PRMT R18, R0, 0x7610, R18 ;  /* 0x0000761000127816 */ /* 0x000fe20000000012 */
[----:B------:R-:W-:Y:S06]  /*09f0*/  BRA `(.L_x_10629) ;  /* 0x0000000400d07947 */ /* 0x000fec0003800000 */
.L_x_10636:
        /* <DEDUP_REMOVED lines=13> */
.L_x_10643:
        /* <DEDUP_REMOVED lines=21> */
.L_x_10647:
[----:B------:R-:W-:Y:S05]  /*0c20*/  BSYNC.RECONVERGENT B1 ;  /* 0x0000000000017941 */ /* 0x000fea0003800200 */
.L_x_10646:
[----:B------:R-:W-:Y:S01]  /*0c30*/  IMAD.SHL.U32 R0, R0, 0x100000, RZ ;  /* 0x0010000000007824 */ /* 0x000fe200078e00ff */
[----:B------:R-:W-:-:S04]  /*0c40*/  LEA R2, R2, 0x3b800000, 0x17 ;  /* 0x3b80000002027811 */ /* 0x000fc800078eb8ff */
[----:B------:R-:W-:-:S07]  /*0c50*/  LOP3.LUT R0, R2, R0, R7, 0xfe, !PT ;  /* 0x0000000002007212 */ /* 0x000fce00078efe07 */
.L_x_10645:
[----:B------:R-:W-:Y:S05]  /*0c60*/  BSYNC.RECONVERGENT B0 ;  /* 0x0000000000007941 */ /* 0x000fea0003800200 */
.L_x_10644:
[----:B------:R-:W-:-:S04]  /*0c70*/  F2FP.F16.F32.PACK_AB R0, RZ, R0 ;  /* 0x00000000ff00723e */ /* 0x000fc800000000ff */
[----:B------:R-:W-:Y:S01]  /*0c80*/  PRMT R18, R0, 0x7610, R18 ;  /* 0x0000761000127816 */ /* 0x000fe20000000012 */
[----:B------:R-:W-:Y:S06]  /*0c90*/  BRA `(.L_x_10629) ;  /* 0x0000000400287947 */ /* 0x000fec0003800000 */
.L_x_10642:
        /* <DEDUP_REMOVED lines=21> */
.L_x_10651:
[----:B------:R-:W-:Y:S05]  /*0df0*/  BSYNC.RECONVERGENT B1 ;  /* 0x0000000000017941 */ /* 0x000fea0003800200 */
.L_x_10650:
[----:B------:R-:W-:Y:S01]  /*0e00*/  IMAD.SHL.U32 R0, R0, 0x200000, RZ ;  /* 0x0020000000007824 */ /* 0x000fe200078e00ff */
[----:B------:R-:W-:-:S04]  /*0e10*/  LEA R2, R2, 0x37800000, 0x17 ;  /* 0x3780000002027811 */ /* 0x000fc800078eb8ff */
[----:B------:R-:W-:-:S07]  /*0e20*/  LOP3.LUT R0, R2, R0, R7, 0xfe, !PT ;  /* 0x0000000002007212 */ /* 0x000fce00078efe07 */
.L_x_10649:
[----:B------:R-:W-:Y:S05]  /*0e30*/  BSYNC.RECONVERGENT B0 ;  /* 0x0000000000007941 */ /* 0x000fea0003800200 */
.L_x_10648:
[----:B------:R-:W-:-:S04]  /*0e40*/  F2FP.F16.F32.PACK_AB R0, RZ, R0 ;  /* 0x00000000ff00723e */ /* 0x000fc800000000ff */
[----:B------:R-:W-:Y:S01]  /*0e50*/  PRMT R18, R0, 0x7610, R18 ;  /* 0x0000761000127816 */ /* 0x000fe20000000012 */
[----:B------:R-:W-:Y:S06]  /*0e60*/  BRA `(.L_x_10629) ;  /* 0x0000000000b47947 */ /* 0x000fec0003800000 */
.L_x_10641:
[----:B------:R-:W-:-:S09]  /*0e70*/  UISETP.NE.AND UP0, UPT, UR4, 0x1c, UPT ;  /* 0x0000001c0400788c */ /* 0x000fd2000bf05270 */
[----:B------:R-:W-:Y:S05]  /*0e80*/  BRA.U !UP0, `(.L_x_10652) ;  /* 0x00000001089c7547 */ /* 0x000fea000b800000 */
[----:B------:R-:W-:-:S09]  /*0e90*/  UISETP.NE.AND UP0, UPT, UR4, 0x1d, UPT ;  /* 0x0000001d0400788c */ /* 0x000fd2000bf05270 */
[----:B------:R-:W-:Y:S05]  /*0ea0*/  BRA.U !UP0, `(.L_x_10653) ;  /* 0x0000000108807547 */ /* 0x000fea000b800000 */
[----:B------:R-:W-:-:S09]  /*0eb0*/  UISETP.NE.AND UP0, UPT, UR4, 0x2c, UPT ;  /* 0x0000002c0400788c */ /* 0x000fd2000bf05270 */
[----:B------:R-:W-:Y:S05]  /*0ec0*/  BRA.U !UP0, `(.L_x_10654) ;  /* 0x0000000108487547 */ /* 0x000fea000b800000 */
.L_x_10628:
        /* <DEDUP_REMOVED lines=16> */
.L_x_10655:
[----:B------:R-:W-:Y:S01]  /*0fd0*/  PRMT R18, RZ, 0x7610, R18 ;  /* 0x00007610ff127816 */ /* 0x000fe20000000012 */
[----:B------:R-:W-:Y:S06]  /*0fe0*/  BRA `(.L_x_10629) ;  /* 0x0000000000547947 */ /* 0x000fec0003800000 */
.L_x_10654:
        /* <DEDUP_REMOVED lines=8> */
.L_x_10657:
[----:B------:R-:W-:Y:S05]  /*1070*/  BSYNC.RECONVERGENT B0 ;  /* 0x0000000000007941 */ /* 0x000fea0003800200 */
.L_x_10656:
[----:B------:R-:W-:-:S04]  /*1080*/  F2FP.F16.F32.PACK_AB R0, RZ, R0 ;  /* 0x00000000ff00723e */ /* 0x000fc800000000ff */
[----:B------:R-:W-:Y:S01]  /*1090*/  PRMT R18, R0, 0x7610, R18 ;  /* 0x0000761000127816 */ /* 0x000fe20000000012 */
[----:B------:R-:W-:Y:S06]  /*10a0*/  BRA `(.L_x_10629) ;  /* 0x0000000000247947 */ /* 0x000fec0003800000 */
.L_x_10653:
[----:B------:R-:W2:Y:S02]  /*10b0*/  LDG.E.64 R2, desc[UR36][R2.64] ;  /* 0x0000002402027981 */ /* 0x000ea4000c1e1b00 */
[----:B--2---:R-:W0:Y:S02]  /*10c0*/  I2F.U64 R0, R2 ;  /* 0x0000000200007312 */ /* 0x004e240000301000 */
[----:B0-----:R-:W-:-:S04]  /*10d0*/  F2FP.F16.F32.PACK_AB R0, RZ, R0 ;  /* 0x00000000ff00723e */ /* 0x001fc800000000ff */
[----:B------:R-:W-:Y:S01]  /*10e0*/  PRMT R18, R0, 0x7610, R18 ;  /* 0x0000761000127816 */ /* 0x000fe20000000012 */
[----:B------:R-:W-:Y:S06]  /*10f0*/  BRA `(.L_x_10629) ;  /* 0x0000000000107947 */ /* 0x000fec0003800000 */
.L_x_10652:
[----:B------:R-:W2:Y:S02]  /*1100*/  LDG.E R2, desc[UR36][R2.64] ;  /* 0x0000002402027981 */ /* 0x000ea4000c1e1900 */
[----:B--2---:R-:W-:-:S04]  /*1110*/  I2FP.F32.U32 R0, R2 ;  /* 0x0000000200007245 */ /* 0x004fc80000201000 */
[----:B------:R-:W-:-:S04]  /*1120*/  F2FP.F16.F32.PACK_AB R0, RZ, R0 ;  /* 0x00000000ff00723e */ /* 0x000fc800000000ff */
[----:B------:R-:W-:-:S07]  /*1130*/  PRMT R18, R0, 0x7610, R18 ;  /* 0x0000761000127816 */ /* 0x000fce0000000012 */
.L_x_10629:
[----:B------:R-:W-:-:S07]  /*1140*/  VIADD R23, R19, 0x80 ;  /* 0x0000008013177836 */ /* 0x000fce0000000000 */
.L_x_10623:
[----:B------:R-:W-:Y:S05]  /*1150*/  BSYNC.RECONVERGENT B6 ;  /* 0x0000000000067941 */ /* 0x000fea0003800200 */
.L_x_10622:
        /* <DEDUP_REMOVED lines=26> */
.L_x_10663:
[----:B------:R-:W2:Y:S02]  /*1300*/  LDG.E.U8 R2, desc[UR36][R2.64] ;  /* 0x0000002402027981 */ /* 0x000ea4000c1e1100 */
[----:B--2---:R-:W-:-:S04]  /*1310*/  I2FP.F32.U32 R0, R2 ;  /* 0x0000000200007245 */ /* 0x004fc80000201000 */
[----:B------:R-:W-:-:S04]  /*1320*/  F2FP.F16.F32.PACK_AB R0, RZ, R0 ;  /* 0x00000000ff00723e */ /* 0x000fc800000000ff */
[----:B------:R-:W-:Y:S01]  /*1330*/  PRMT R22, R0, 0x7610, R22 ;  /* 0x0000761000167816 */ /* 0x000fe20000000016 */
[----:B------:R-:W-:Y:S06]  /*1340*/  BRA `(.L_x_10665) ;  /* 0x0000000c00b47947 */ /* 0x000fec0003800000 */
.L_x_10662:
        /* <DEDUP_REMOVED lines=11> */
.L_x_10667:
[----:B------:R-:W2:Y:S02]  /*1400*/  LDG.E R2, desc[UR36][R2.64] ;  /* 0x0000002402027981 */ /* 0x000ea4000c1e1900 */
[----:B--2---:R-:W-:-:S04]  /*1410*/  I2FP.F32.S32 R0, R2 ;  /* 0x0000000200007245 */ /* 0x004fc80000201400 */
[----:B------:R-:W-:-:S04]  /*1420*/  F2FP.F16.F32.PACK_AB R0, RZ, R0 ;  /* 0x00000000ff00723e */ /* 0x000fc800000000ff */
[----:B------:R-:W-:Y:S01]  /*1430*/  PRMT R22, R0, 0x7610, R22 ;  /* 0x0000761000167816 */ /* 0x000fe20000000016 */
[----:B------:R-:W-:Y:S06]  /*1440*/  BRA `(.L_x_10665) ;  /* 0x0000000c00747947 */ /* 0x000fec0003800000 */
.L_x_10666:
[----:B------:R-:W2:Y:S02]  /*1450*/  LDG.E.U16 R2, desc[UR36][R2.64] ;  /* 0x0000002402027981 */ /* 0x000ea4000c1e1500 */
[----:B--2---:R-:W0:Y:S02]  /*1460*/  I2F.S16 R0, R2 ;  /* 0x0000000200007306 */ /* 0x004e240000101400 */
[----:B0-----:R-:W-:-:S04]  /*1470*/  F2FP.F16.F32.PACK_AB R0, RZ, R0 ;  /* 0x00000000ff00723e */ /* 0x001fc800000000ff */
[----:B------:R-:W-:Y:S01]  /*1480*/  PRMT R22, R0, 0x7610, R22 ;  /* 0x0000761000167816 */ /* 0x000fe20000000016 */
[----:B------:R-:W-:Y:S06]  /*1490*/  BRA `(.L_x_10665) ;  /* 0x0000000c00607947 */ /* 0x000fec0003800000 */
.L_x_10661:
        /* <DEDUP_REMOVED lines=9> */
.L_x_10669:
[----:B------:R0:W5:Y:S01]  /*1530*/  LDG.E.U16 R22, desc[UR36][R2.64] ;  /* 0x0000002402167981 */ /* 0x000162000c1e1500 */
[----:B------:R-:W-:Y:S05]  /*1540*/  BRA `(.L_x_10665) ;  /* 0x0000000c00347947 */ /* 0x000fea0003800000 */
.L_x_10668:
        /* <DEDUP_REMOVED lines=9> */
.L_x_10671:
[----:B------:R1:W5:Y:S01]  /*15e0*/  LDG.E.U16 R22, desc[UR36][R2.64] ;  /* 0x0000002402167981 */ /* 0x000362000c1e1500 */
[----:B------:R-:W-:Y:S05]  /*15f0*/  BRA `(.L_x_10665) ;  /* 0x0000000c00087947 */ /* 0x000fea0003800000 */
.L_x_10670:
        /* <DEDUP_REMOVED lines=9> */
.L_x_10660:
        /* <DEDUP_REMOVED lines=14> */
.L_x_10674:
        /* <DEDUP_REMOVED lines=9> */
.L_x_10673:
        /* <DEDUP_REMOVED lines=27> */
.L_x_10676:
        /* <DEDUP_REMOVED lines=14> */
.L_x_10675:
[----:B------:R-:W2:Y:S02]  /*1a90*/  LDG.E.U16 R0, desc[UR36][R2.64] ;  /* 0x0000002402007981 */ /* 0x000ea4000c1e1500 */
[----:B--2---:R-:W-:-:S05]  /*1aa0*/  IMAD.U32 R0, R0, 0x10000, RZ ;  /* 0x0001000000007824 */ /* 0x004fca00078e00ff */
[----:B------:R-:W-:-:S04]  /*1ab0*/  F2FP.F16.F32.PACK_AB R0, RZ, R0 ;  /* 0x00000000ff00723e */ /* 0x000fc800000000ff */
[----:B------:R-:W-:Y:S01]  /*1ac0*/  PRMT R22, R0, 0x7610, R22 ;  /* 0x0000761000167816 */ /* 0x000fe20000000016 */
[----:B------:R-:W-:Y:S06]  /*1ad0*/  BRA `(.L_x_10665) ;  /* 0x0000000400d07947 */ /* 0x000fec0003800000 */
.L_x_10672:
        /* <DEDUP_REMOVED lines=13> */
.L_x_10679:
        /* <DEDUP_REMOVED lines=21> */
.L_x_10683:
[----:B------:R-:W-:Y:S05]  /*1d00*/  BSYNC.RECONVERGENT B1 ;  /* 0x0000000000017941 */ /* 0x000fea0003800200 */
.L_x_10682:
[----:B------:R-:W-:Y:S01]  /*1d10*/  IMAD.SHL.U32 R0, R0, 0x100000, RZ ;  /* 0x0010000000007824 */ /* 0x000fe200078e00ff */
[----:B------:R-:W-:-:S04]  /*1d20*/  LEA R2, R2, 0x3b800000, 0x17 ;  /* 0x3b80000002027811 */ /* 0x000fc800078eb8ff */
[----:B------:R-:W-:-:S07]  /*1d30*/  LOP3.LUT R0, R2, R0, R7, 0xfe, !PT ;  /* 0x0000000002007212 */ /* 0x000fce00078efe07 */
.L_x_10681:
[----:B------:R-:W-:Y:S05]  /*1d40*/  BSYNC.RECONVERGENT B0 ;  /* 0x0000000000007941 */ /* 0x000fea0003800200 */
.L_x_10680:
[----:B------:R-:W-:-:S04]  /*1d50*/  F2FP.F16.F32.PACK_AB R0, RZ, R0 ;  /* 0x00000000ff00723e */ /* 0x000fc800000000ff */
[----:B------:R-:W-:Y:S01]  /*1d60*/  PRMT R22, R0, 0x7610, R22 ;  /* 0x0000761000167816 */ /* 0x000fe20000000016 */
[----:B------:R-:W-:Y:S06]  /*1d70*/  BRA `(.L_x_10665) ;  /* 0x0000000400287947 */ /* 0x000fec0003800000 */
.L_x_10678:
        /* <DEDUP_REMOVED lines=21> */
.L_x_10687:
[----:B------:R-:W-:Y:S05]  /*1ed0*/  BSYNC.RECONVERGENT B1 ;  /* 0x0000000000017941 */ /* 0x000fea0003800200 */
.L_x_10686:
[----:B------:R-:W-:Y:S01]  /*1ee0*/  IMAD.SHL.U32 R0, R0, 0x200000, RZ ;  /* 0x0020000000007824 */ /* 0x000fe200078e00ff */
[----:B------:R-:W-:-:S04]  /*1ef0*/  LEA R2, R2, 0x37800000, 0x17 ;  /* 0x3780000002027811 */ /* 0x000fc800078eb8ff */
[----:B------:R-:W-:-:S07]  /*1f00*/  LOP3.LUT R0, R2, R0, R7, 0xfe, !PT ;  /* 0x0000000002007212 */ /* 0x000fce00078efe07 */
.L_x_10685:
[----:B------:R-:W-:Y:S05]  /*1f10*/  BSYNC.RECONVERGENT B0 ;  /* 0x0000000000007941 */ /* 0x000fea0003800200 */
.L_x_10684:
[----:B------:R-:W-:-:S04]  /*1f20*/  F2FP.F16.F32.PACK_AB R0, RZ, R0 ;  /* 0x00000000ff00723e */ /* 0x000fc800000000ff */
[----:B------:R-:W-:Y:S01]  /*1f30*/  PRMT R22, R0, 0x7610, R22 ;  /* 0x0000761000167816 */ /* 0x000fe20000000016 */
[----:B------:R-:W-:Y:S06]  /*1f40*/  BRA `(.L_x_10665) ;  /* 0x0000000000b47947 */ /* 0x000fec0003800000 */
.L_x_10677:
        /* <DEDUP_REMOVED lines=14> */
.L_x_10691:
[----:B------:R-:W-:Y:S05]  /*2030*/  BSYNC.RECONVERGENT B0 ;  /* 0x0000000000007941 */ /* 0x000fea0003800200 */
.L_x_10690:
[----:B------:R-:W-:-:S04]  /*2040*/  F2FP.F16.F32.PACK_AB R0, RZ, R0 ;  /* 0x00000000ff00723e */ /* 0x000fc800000000ff */
[----:B------:R-:W-:Y:S01]  /*2050*/  PRMT R22, R0, 0x7610, R22 ;  /* 0x0000761000167816 */ /* 0x000fe20000000016 */
[----:B------:R-:W-:Y:S06]  /*2060*/  BRA `(.L_x_10665) ;  /* 0x00000000006c7947 */ /* 0x000fec0003800000 */
.L_x_10664:
        /* <DEDUP_REMOVED lines=16> */
.L_x_10692:
[----:B------:R-:W-:Y:S01]  /*2170*/  PRMT R22, RZ, 0x7610, R22 ;  /* 0x00007610ff167816 */ /* 0x000fe20000000016 */
[----:B------:R-:W-:Y:S06]  /*2180*/  BRA `(.L_x_10665) ;  /* 0x0000000000247947 */ /* 0x000fec0003800000 */
.L_x_10689:
[----:B------:R-:W2:Y:S02]  /*2190*/  LDG.E.64 R2, desc[UR36][R2.64] ;  /* 0x0000002402027981 */ /* 0x000ea4000c1e1b00 */
[----:B--2---:R-:W0:Y:S02]  /*21a0*/  I2F.U64 R0, R2 ;  /* 0x0000000200007312 */ /* 0x004e240000301000 */
[----:B0-----:R-:W-:-:S04]  /*21b0*/  F2FP.F16.F32.PACK_AB R0, RZ, R0 ;  /* 0x00000000ff00723e */ /* 0x001fc800000000ff */
[----:B------:R-:W-:Y:S01]  /*21c0*/  PRMT R22, R0, 0x7610, R22 ;  /* 0x0000761000167816 */ /* 0x000fe20000000016 */
[----:B------:R-:W-:Y:S06]  /*21d0*/  BRA `(.L_x_10665) ;  /* 0x0000000000107947 */ /* 0x000fec0003800000 */
.L_x_10688:
[----:B------:R-:W2:Y:S02]  /*21e0*/  LDG.E R2, desc[UR36][R2.64] ;  /* 0x0000002402027981 */ /* 0x000ea4000c1e1900 */
[----:B--2---:R-:W-:-:S04]  /*21f0*/  I2FP.F32.U32 R0, R2 ;  /* 0x0000000200007245 */ /* 0x004fc80000201000 */
[----:B------:R-:W-:-:S04]  /*2200*/  F2FP.F16.F32.PACK_AB R0, RZ, R0 ;  /* 0x00000000ff00723e */ /* 0x000fc800000000ff */
[----:B------:R-:W-:-:S07]  /*2210*/  PRMT R22, R0, 0x7610, R22 ;  /* 0x0000761000167816 */ /* 0x000fce0000000016 */
.L_x_10665:
[----:B------:R-:W-:-:S07]  /*2220*/  VIADD R23, R23, 0x80 ;  /* 0x0000008017177836 */ /* 0x000fce0000000000 */
.L_x_10659:
[----:B------:R-:W-:Y:S05]  /*2230*/  BSYNC.RECONVERGENT B6 ;  /* 0x0000000000067941 */ /* 0x000fea0003800200 */
.L_x_10658:
        /* <DEDUP_REMOVED lines=26> */
.L_x_10698:
[----:B------:R-:W2:Y:S02]  /*23e0*/  LDG.E.U8 R2, desc[UR36][R2.64] ;  /* 0x0000002402027981 */ /* 0x000ea4000c1e1100 */
[----:B--2---:R-:W-:-:S04]  /*23f0*/  I2FP.F32.U32 R0, R2 ;  /* 0x0000000200007245 */ /* 0x004fc80000201000 */
[----:B------:R-:W-:-:S04]  /*2400*/  F2FP.F16.F32.PACK_AB R0, RZ, R0 ;  /* 0x00000000ff00723e */ /* 0x000fc800000000ff */
[----:B------:R-:W-:Y:S01]  /*2410*/  PRMT R24, R0, 0x7610, R24 ;  /* 0x0000761000187816 */ /* 0x000fe20000000018 */
[----:B------:R-:W-:Y:S06]  /*2420*/  BRA `(.L_x_10700) ;  /* 0x0000000c00b47947 */ /* 0x000fec0003800000 */
.L_x_10697:
        /* <DEDUP_REMOVED lines=11> */
.L_x_10702:
[----:B------:R-:W2:Y:S02]  /*24e0*/  LDG.E R2, desc[UR36][R2.64] ;  /* 0x0000002402027981 */ /* 0x000ea4000c1e1900 */
[----:B--2---:R-:W-:-:S04]  /*24f0*/  I2FP.F32.S32 R0, R2 ;  /* 0x0000000200007245 */ /* 0x004fc80000201400 */
[----:B------:R-:W-:-:S04]  /*2500*/  F2FP.F16.F32.PACK_AB R0, RZ, R0 ;  /* 0x00000000ff00723e */ /* 0x000fc800000000ff */
[----:B------:R-:W-:Y:S01]  /*2510*/  PRMT R24, R0, 0x7610, R24 ;  /* 0x0000761000187816 */ /* 0x000fe20000000018 */
[----:B------:R-:W-:Y:S06]  /*2520*/  BRA `(.L_x_10700) ;  /* 0x0000000c00747947 */ /* 0x000fec0003800000 */
.L_x_10701:
[----:B------:R-:W2:Y:S02]  /*2530*/  LDG.E.U16 R2, desc[UR36][R2.64] ;  /* 0x0000002402027981 */ /* 0x000ea4000c1e1500 */
[----:B--2---:R-:W0:Y:S02]  /*2540*/  I2F.S16 R0, R2 ;  /* 0x0000000200007306 */ /* 0x004e240000101400 */
[----:B0-----:R-:W-:-:S04]  /*2550*/  F2FP.F16.F32.PACK_AB R0, RZ, R0 ;  /* 0x00000000ff00723e */ /* 0x001fc800000000ff */
[----:B------:R-:W-:Y:S01]  /*2560*/  PRMT R24, R0, 0x7610, R24 ;  /* 0x0000761000187816 */ /* 0x000fe20000000018 */
[----:B------:R-:W-:Y:S06]  /*2570*/  BRA `(.L_x_10700) ;  /* 0x0000000c00607947 */ /* 0x000fec0003800000 */
.L_x_10696:
        /* <DEDUP_REMOVED lines=9> */
.L_x_10704:
[----:B------:R0:W5:Y:S01]  /*2610*/  LDG.E.U16 R24, desc[UR36][R2.64] ;  /* 0x0000002402187981 */ /* 0x000162000c1e1500 */
[----:B------:R-:W-:Y:S05]  /*2620*/  BRA `(.L_x_10700) ;  /* 0x0000000c00347947 */ /* 0x000fea0003800000 */
.L_x_10703:
        /* <DEDUP_REMOVED lines=9> */
.L_x_10706:
[----:B------:R1:W5:Y:S01]  /*26c0*/  LDG.E.U16 R24, desc[UR36][R2.64] ;  /* 0x0000002402187981 */ /* 0x000362000c1e1500 */
[----:B------:R-:W-:Y:S05]  /*26d0*/  BRA `(.L_x_10700) ;  /* 0x0000000c00087947 */ /* 0x000fea0003800000 */
.L_x_10705:
        /* <DEDUP_REMOVED lines=9> */
.L_x_10695:
        /* <DEDUP_REMOVED lines=14> */
.L_x_10709:
        /* <DEDUP_REMOVED lines=9> */
.L_x_10708:
        /* <DEDUP_REMOVED lines=27> */
.L_x_10711:
        /* <DEDUP_REMOVED lines=14> */
.L_x_10710:
[----:B------:R-:W2:Y:S02]  /*2b70*/  LDG.E.U16 R0, desc[UR36][R2.64] ;  /* 0x0000002402007981 */ /* 0x000ea4000c1e1500 */
[----:B--2---:R-:W-:-:S05]  /*2b80*/  IMAD.U32 R0, R0, 0x10000, RZ ;  /* 0x0001000000007824 */ /* 0x004fca00078e00ff */
[----:B------:R-:W-:-:S04]  /*2b90*/  F2FP.F16.F32.PACK_AB R0, RZ, R0 ;  /* 0x00000000ff00723e */ /* 0x000fc800000000ff */
[----:B------:R-:W-:Y:S01]  /*2ba0*/  PRMT R24, R0, 0x7610, R24 ;  /* 0x0000761000187816 */ /* 0x000fe20000000018 */
[----:B------:R-:W-:Y:S06]  /*2bb0*/  BRA `(.L_x_10700) ;  /* 0x0000000400d07947 */ /* 0x000fec0003800000 */
.L_x_10707:
        /* <DEDUP_REMOVED lines=13> */
.L_x_10714:
        /* <DEDUP_REMOVED lines=21> */
.L_x_10718:
[----:B------:R-:W-:Y:S05]  /*2de0*/  BSYNC.RECONVERGENT B1 ;  /* 0x0000000000017941 */ /* 0x000fea0003800200 */
.L_x_10717:
[----:B------:R-:W-:Y:S01]  /*2df0*/  IMAD.SHL.U32 R0, R0, 0x100000, RZ ;  /* 0x0010000000007824 */ /* 0x000fe200078e00ff */
[----:B------:R-:W-:-:S04]  /*2e00*/  LEA R2, R2, 0x3b800000, 0x17 ;  /* 0x3b80000002027811 */ /* 0x000fc800078eb8ff */
[----:B------:R-:W-:-:S07]  /*2e10*/  LOP3.LUT R0, R2, R0, R7, 0xfe, !PT ;  /* 0x0000000002007212 */ /* 0x000fce00078efe07 */
.L_x_10716:
[----:B------:R-:W-:Y:S05]  /*2e20*/  BSYNC.RECONVERGENT B0 ;  /* 0x0000000000007941 */ /* 0x000fea0003800200 */
.L_x_10715:
[----:B------:R-:W-:-:S04]  /*2e30*/  F2FP.F16.F32.PACK_AB R0, RZ, R0 ;  /* 0x00000000ff00723e */ /* 0x000fc800000000ff */
[----:B------:R-:W-:Y:S01]  /*2e40*/  PRMT R24, R0, 0x7610, R24 ;  /* 0x0000761000187816 */ /* 0x000fe20000000018 */
[----:B------:R-:W-:Y:S06]  /*2e50*/  BRA `(.L_x_10700) ;  /* 0x0000000400287947 */ /* 0x000fec0003800000 */
.L_x_10713:
        /* <DEDUP_REMOVED lines=21> */
.L_x_10722:
[----:B------:R-:W-:Y:S05]  /*2fb0*/  BSYNC.RECONVERGENT B1 ;  /* 0x0000000000017941 */ /* 0x000fea0003800200 */
.L_x_10721:
[----:B------:R-:W-:Y:S01]  /*2fc0*/  IMAD.SHL.U32 R0, R0, 0x200000, RZ ;  /* 0x0020000000007824 */ /* 0x000fe200078e00ff */
[----:B------:R-:W-:-:S04]  /*2fd0*/  LEA R2, R2, 0x37800000, 0x17 ;  /* 0x3780000002027811 */ /* 0x000fc800078eb8ff */
[----:B------:R-:W-:-:S07]  /*2fe0*/  LOP3.LUT R0, R2, R0, R7, 0xfe, !PT ;  /* 0x0000000002007212 */ /* 0x000fce00078efe07 */
.L_x_10720:
[----:B------:R-:W-:Y:S05]  /*2ff0*/  BSYNC.RECONVERGENT B0 ;  /* 0x0000000000007941 */ /* 0x000fea0003800200 */
.L_x_10719:
[----:B------:R-:W-:-:S04]  /*3000*/  F2FP.F16.F32.PACK_AB R0, RZ, R0 ;  /* 0x00000000ff00723e */ /* 0x000fc800000000ff */
[----:B------:R-:W-:Y:S01]  /*3010*/  PRMT R24, R0, 0x7610, R24 ;  /* 0x0000761000187816 */ /* 0x000fe20000000018 */
[----:B------:R-:W-:Y:S06]  /*3020*/  BRA `(.L_x_10700) ;  /* 0x0000000000b47947 */ /* 0x000fec0003800000 */
.L_x_10712:
        /* <DEDUP_REMOVED lines=14> */
.L_x_10726:
[----:B------:R-:W-:Y:S05]  /*3110*/  BSYNC.RECONVERGENT B0 ;  /* 0x0000000000007941 */ /* 0x000fea0003800200 */
.L_x_10725:
[----:B------:R-:W-:-:S04]  /*3120*/  F2FP.F16.F32.PACK_AB R0, RZ, R0 ;  /* 0x00000000ff00723e */ /* 0x000fc800000000ff */
[----:B------:R-:W-:Y:S01]  /*3130*/  PRMT R24, R0, 0x7610, R24 ;  /* 0x0000761000187816 */ /* 0x000fe20000000018 */
[----:B------:R-:W-:Y:S06]  /*3140*/  BRA `(.L_x_10700) ;  /* 0x00000000006c7947 */ /* 0x000fec0003800000 */
.L_x_10699:
        /* <DEDUP_REMOVED lines=16> */
.L_x_10727:
[----:B------:R-:W-:Y:S01]  /*3250*/  PRMT R24, RZ, 0x7610, R24 ;  /* 0x00007610ff187816 */ /* 0x000fe20000000018 */
[----:B------:R-:W-:Y:S06]  /*3260*/  BRA `(.L_x_10700) ;  /* 0x0000000000247947 */ /* 0x000fec0003800000 */
.L_x_10724:
[----:B------:R-:W2:Y:S02]  /*3270*/  LDG.E.64 R2, desc[UR36][R2.64] ;  /* 0x0000002402027981 */ /* 0x000ea4000c1e1b00 */
[----:B--2---:R-:W0:Y:S02]  /*3280*/  I2F.U64 R0, R2 ;  /* 0x0000000200007312 */ /* 0x004e240000301000 */
[----:B0-----:R-:W-:-:S04]  /*3290*/  F2FP.F16.F32.PACK_AB R0, RZ, R0 ;  /* 0x00000000ff00723e */ /* 0x001fc800000000ff */
[----:B------:R-:W-:Y:S01]  /*32a0*/  PRMT R24, R0, 0x7610, R24 ;  /* 0x0000761000187816 */ /* 0x000fe20000000018 */
[----:B------:R-:W-:Y:S06]  /*32b0*/  BRA `(.L_x_10700) ;  /* 0x0000000000107947 */ /* 0x000fec0003800000 */
.L_x_10723:
[----:B------:R-:W2:Y:S02]  /*32c0*/  LDG.E R2, desc[UR36][R2.64] ;  /* 0x0000002402027981 */ /* 0x000ea4000c1e1900 */
[----:B--2---:R-:W-:-:S04]  /*32d0*/  I2FP.F32.U32 R0, R2 ;  /* 0x0000000200007245 */ /* 0x004fc80000201000 */
[----:B------:R-:W-:-:S04]  /*32e0*/  F2FP.F16.F32.PACK_AB R0, RZ, R0 ;  /* 0x00000000ff00723e */ /* 0x000fc800000000ff */
[----:B------:R-:W-:-:S07]  /*32f0*/  PRMT R24, R0, 0x7610, R24 ;  /* 0x0000761000187816 */ /* 0x000fce0000000018 */
.L_x_10700:
[----:B------:R-:W-:-:S07]  /*3300*/  VIADD R23, R23, 0x80 ;  /* 0x0000008017177836 */ /* 0x000fce0000000000 */
.L_x_10694:
[----:B------:R-:W-:Y:S05]  /*3310*/  BSYNC.RECONVERGENT B6 ;  /* 0x0000000000067941 */ /* 0x000fea0003800200 */
.L_x_10693:
[----:B------:R-:W-:Y:S01]  /*3320*/  ISETP.GE.AND P0, PT, R23, R16, PT ;  /* 0x000000101700720c */ /* 0x000fe20003f06270 */
[----:B------:R-:W-:Y:S01]  /*3330*/  BSSY.RECONVERGENT B6, `(.L_x_10728) ;  /* 0x000010a000067945 */ /* 0x000fe20003800200 */
[----:B01----:R-:W-:-:S11]  /*3340*/  PRMT R3, RZ, 0x7610, R3 ;  /* 0x00007610ff037816 */ /* 0x003fd60000000003 */
        /* <DEDUP_REMOVED lines=23> */
.L_x_10733:
[----:B------:R-:W2:Y:S02]  /*34c0*/  LDG.E.U8 R4, desc[UR36][R4.64] ;  /* 0x0000002404047981 */ /* 0x000ea4000c1e1100 */
[----:B--2---:R-:W-:-:S04]  /*34d0*/  I2FP.F32.U32 R0, R4 ;  /* 0x0000000400007245 */ /* 0x004fc80000201000 */
[----:B------:R-:W-:-:S04]  /*34e0*/  F2FP.F16.F32.PACK_AB R0, RZ, R0 ;  /* 0x00000000ff00723e */ /* 0x000fc800000000ff */
[----:B------:R-:W-:Y:S01]  /*34f0*/  PRMT R3, R0, 0x7610, R3 ;  /* 0x0000761000037816 */ /* 0x000fe20000000003 */
[----:B------:R-:W-:Y:S06]  /*3500*/  BRA `(.L_x_10729) ;  /* 0x0000000c00b07947 */ /* 0x000fec0003800000 */
.L_x_10732:
        /* <DEDUP_REMOVED lines=11> */
.L_x_10736:
[----:B------:R-:W2:Y:S02]  /*35c0*/  LDG.E R4, desc[UR36][R4.64] ;  /* 0x0000002404047981 */ /* 0x000ea4000c1e1900 */
[----:B--2---:R-:W-:-:S04]  /*35d0*/  I2FP.F32.S32 R0, R4 ;  /* 0x0000000400007245 */ /* 0x004fc80000201400 */
[----:B------:R-:W-:-:S04]  /*35e0*/  F2FP.F16.F32.PACK_AB R0, RZ, R0 ;  /* 0x00000000ff00723e */ /* 0x000fc800000000ff */
[----:B------:R-:W-:Y:S01]  /*35f0*/  PRMT R3, R0, 0x7610, R3 ;  /* 0x0000761000037816 */ /* 0x000fe20000000003 */
[----:B------:R-:W-:Y:S06]  /*3600*/  BRA `(.L_x_10729) ;  /* 0x0000000c00707947 */ /* 0x000fec0003800000 */
.L_x_10735:
[----:B------:R-:W2:Y:S02]  /*3610*/  LDG.E.U16 R4, desc[UR36][R4.64] ;  /* 0x0000002404047981 */ /* 0x000ea4000c1e1500 */
[----:B--2---:R-:W0:Y:S02]  /*3620*/  I2F.S16 R0, R4 ;  /* 0x0000000400007306 */ /* 0x004e240000101400 */
[----:B0-----:R-:W-:-:S04]  /*3630*/  F2FP.F16.F32.PACK_AB R0, RZ, R0 ;  /* 0x00000000ff00723e */ /* 0x001fc800000000ff */
[----:B------:R-:W-:Y:S01]  /*3640*/  PRMT R3, R0, 0x7610, R3 ;  /* 0x0000761000037816 */ /* 0x000fe20000000003 */
[----:B------:R-:W-:Y:S06]  /*3650*/  BRA `(.L_x_10729) ;  /* 0x0000000c005c7947 */ /* 0x000fec0003800000 */
.L_x_10731:
        /* <DEDUP_REMOVED lines=9> */
.L_x_10738:
[----:B------:R0:W5:Y:S01]  /*36f0*/  LDG.E.U16 R3, desc[UR36][R4.64] ;  /* 0x0000002404037981 */ /* 0x000162000c1e1500 */
[----:B------:R-:W-:Y:S05]  /*3700*/  BRA `(.L_x_10729) ;  /* 0x0000000c00307947 */ /* 0x000fea0003800000 */
.L_x_10737:
        /* <DEDUP_REMOVED lines=9> */
.L_x_10740:
[----:B------:R1:W5:Y:S01]  /*37a0*/  LDG.E.U16 R3, desc[UR36][R4.64] ;  /* 0x0000002404037981 */ /* 0x000362000c1e1500 */
[----:B------:R-:W-:Y:S05]  /*37b0*/  BRA `(.L_x_10729) ;  /* 0x0000000c00047947 */ /* 0x000fea0003800000 */
.L_x_10739:
        /* <DEDUP_REMOVED lines=9> */
.L_x_10730:
        /* <DEDUP_REMOVED lines=14> */
.L_x_10743:
        /* <DEDUP_REMOVED lines=9> */
.L_x_10742:
        /* <DEDUP_REMOVED lines=24> */
[----:B------:R-:W-:Y:S01]  /*3b40*/  F2FP.F16.F32.PACK_AB R3, RZ, R3 ;  /* 0x00000003ff03723e */ /* 0x000fe200000000ff */
[----:B------:R-:W-:Y:S06]  /*3b50*/  BRA `(.L_x_10729) ;  /* 0x00000008001c7947 */ /* 0x000fec0003800000 */
.L_x_10745:
        /* <DEDUP_REMOVED lines=14> */
.L_x_10744:
[----:B------:R-:W2:Y:S02]  /*3c40*/  LDG.E.U16 R0, desc[UR36][R4.64] ;  /* 0x0000002404007981 */ /* 0x000ea4000c1e1500 */
[----:B--2---:R-:W-:-:S05]  /*3c50*/  IMAD.U32 R0, R0, 0x10000, RZ ;  /* 0x0001000000007824 */ /* 0x004fca00078e00ff */
[----:B------:R-:W-:-:S04]  /*3c60*/  F2FP.F16.F32.PACK_AB R0, RZ, R0 ;  /* 0x00000000ff00723e */ /* 0x000fc800000000ff */
[----:B------:R-:W-:Y:S01]  /*3c70*/  PRMT R3, R0, 0x7610, R3 ;  /* 0x0000761000037816 */ /* 0x000fe20000000003 */
[----:B------:R-:W-:Y:S06]  /*3c80*/  BRA `(.L_x_10729) ;  /* 0x0000000400d07947 */ /* 0x000fec0003800000 */
.L_x_10741:
        /* <DEDUP_REMOVED lines=13> */
.L_x_10748:
        /* <DEDUP_REMOVED lines=21> */
.L_x_10752:
[----:B------:R-:W-:Y:S05]  /*3eb0*/  BSYNC.RECONVERGENT B1 ;  /* 0x0000000000017941 */ /* 0x000fea0003800200 */
.L_x_10751:
[----:B------:R-:W-:Y:S01]  /*3ec0*/  IMAD.SHL.U32 R0, R0, 0x100000, RZ ;  /* 0x0010000000007824 */ /* 0x000fe200078e00ff */
[----:B------:R-:W-:-:S04]  /*3ed0*/  LEA R2, R2, 0x3b800000, 0x17 ;  /* 0x3b80000002027811 */ /* 0x000fc800078eb8ff */
[----:B------:R-:W-:-:S07]  /*3ee0*/  LOP3.LUT R0, R2, R0, R7, 0xfe, !PT ;  /* 0x0000000002007212 */ /* 0x000fce00078efe07 */
.L_x_10750:
[----:B------:R-:W-:Y:S05]  /*3ef0*/  BSYNC.RECONVERGENT B0 ;  /* 0x0000000000007941 */ /* 0x000fea0003800200 */
.L_x_10749:
[----:B------:R-:W-:-:S04]  /*3f00*/  F2FP.F16.F32.PACK_AB R0, RZ, R0 ;  /* 0x00000000ff00723e */ /* 0x000fc800000000ff */
[----:B------:R-:W-:Y:S01]  /*3f10*/  PRMT R3, R0, 0x7610, R3 ;  /* 0x0000761000037816 */ /* 0x000fe20000000003 */
[----:B------:R-:W-:Y:S06]  /*3f20*/  BRA `(.L_x_10729) ;  /* 0x0000000400287947 */ /* 0x000fec0003800000 */
.L_x_10747:
        /* <DEDUP_REMOVED lines=21> */
.L_x_10756:
[----:B------:R-:W-:Y:S05]  /*4080*/  BSYNC.RECONVERGENT B1 ;  /* 0x0000000000017941 */ /* 0x000fea0003800200 */
.L_x_10755:
[----:B------:R-:W-:Y:S01]  /*4090*/  IMAD.SHL.U32 R0, R0, 0x200000, RZ ;  /* 0x0020000000007824 */ /* 0x000fe200078e00ff */
[----:B------:R-:W-:-:S04]  /*40a0*/  LEA R2, R2, 0x37800000, 0x17 ;  /* 0x3780000002027811 */ /* 0x000fc800078eb8ff */
[----:B------:R-:W-:-:S07]  /*40b0*/  LOP3.LUT R0, R2, R0, R7, 0xfe, !PT ;  /* 0x0000000002007212 */ /* 0x000fce00078efe07 */
.L_x_10754:
[----:B------:R-:W-:Y:S05]  /*40c0*/  BSYNC.RECONVERGENT B0 ;  /* 0x0000000000007941 */ /* 0x000fea0003800200 */
.L_x_10753:
[----:B------:R-:W-:-:S04]  /*40d0*/  F2FP.F16.F32.PACK_AB R0, RZ, R0 ;  /* 0x00000000ff00723e */ /* 0x000fc800000000ff */
[----:B------:R-:W-:Y:S01]  /*40e0*/  PRMT R3, R0, 0x7610, R3 ;  /* 0x0000761000037816 */ /* 0x000fe20000000003 */
[----:B------:R-:W-:Y:S06]  /*40f0*/  BRA `(.L_x_10729) ;  /* 0x0000000000b47947 */ /* 0x000fec0003800000 */
.L_x_10746:
        /* <DEDUP_REMOVED lines=14> */
.L_x_10760:
[----:B------:R-:W-:Y:S05]  /*41e0*/  BSYNC.RECONVERGENT B0 ;  /* 0x0000000000007941 */ /* 0x000fea0003800200 */
.L_x_10759:
[----:B------:R-:W-:-:S04]  /*41f0*/  F2FP.F16.F32.PACK_AB R0, RZ, R0 ;  /* 0x00000000ff00723e */ /* 0x000fc800000000ff */
[----:B------:R-:W-:Y:S01]  /*4200*/  PRMT R3, R0, 0x7610, R3 ;  /* 0x0000761000037816 */ /* 0x000fe20000000003 */
[----:B------:R-:W-:Y:S06]  /*4210*/  BRA `(.L_x_10729) ;  /* 0x00000000006c7947 */ /* 0x000fec0003800000 */
.L_x_10734:
        /* <DEDUP_REMOVED lines=16> */
.L_x_10761:
[----:B------:R-:W-:Y:S01]  /*4320*/  PRMT R3, RZ, 0x7610, R3 ;  /* 0x00007610ff037816 */ /* 0x000fe20000000003 */
[----:B------:R-:W-:Y:S06]  /*4330*/  BRA `(.L_x_10729) ;  /* 0x0000000000247947 */ /* 0x000fec0003800000 */
.L_x_10758:
[----:B------:R-:W2:Y:S02]  /*4340*/  LDG.E.64 R4, desc[UR36][R4.64] ;  /* 0x0000002404047981 */ /* 0x000ea4000c1e1b00 */
[----:B--2---:R-:W0:Y:S02]  /*4350*/  I2F.U64 R0, R4 ;  /* 0x0000000400007312 */ /* 0x004e240000301000 */
[----:B0-----:R-:W-:-:S04]  /*4360*/  F2FP.F16.F32.PACK_AB R0, RZ, R0 ;  /* 0x00000000ff00723e */ /* 0x001fc800000000ff */
[----:B------:R-:W-:Y:S01]  /*4370*/  PRMT R3, R0, 0x7610, R3 ;  /* 0x0000761000037816 */ /* 0x000fe20000000003 */
[----:B------:R-:W-:Y:S06]  /*4380*/  BRA `(.L_x_10729) ;  /* 0x0000000000107947 */ /* 0x000fec0003800000 */
.L_x_10757:
[----:B------:R-:W2:Y:S02]  /*4390*/  LDG.E R4, desc[UR36][R4.64] ;  /* 0x0000002404047981 */ /* 0x000ea4000c1e1900 */
[----:B--2---:R-:W-:-:S04]  /*43a0*/  I2FP.F32.U32 R0, R4 ;  /* 0x0000000400007245 */ /* 0x004fc80000201000 */
[----:B------:R-:W-:-:S04]  /*43b0*/  F2FP.F16.F32.PACK_AB R0, RZ, R0 ;  /* 0x00000000ff00723e */ /* 0x000fc800000000ff */
[----:B------:R-:W-:-:S07]  /*43c0*/  PRMT R3, R0, 0x7610, R3 ;  /* 0x0000761000037816 */ /* 0x000fce0000000003 */
.L_x_10729:
[----:B------:R-:W-:Y:S05]  /*43d0*/  BSYNC.RECONVERGENT B6 ;  /* 0x0000000000067941 */ /* 0x000fea0003800200 */
.L_x_10728:
[----:B------:R-:W-:Y:S01]  /*43e0*/  ISETP.GE.AND P0, PT, R19, R16, PT ;  /* 0x000000101300720c */ /* 0x000fe20003f06270 */
[----:B------:R-:W-:-:S12]  /*43f0*/  BSSY.RECONVERGENT B1, `(.L_x_10762) ;  /* 0x0000034000017945 */ /* 0x000fd80003800200 */
[----:B------:R-:W-:Y:S05]  /*4400*/  @P0 BRA `(.L_x_10763) ;  /* 0x0000000000c80947 */ /* 0x000fea0003800000 */
[----:B------:R-:W2:Y:S01]  /*4410*/  LDC.U16 R13, c[0x0][0x386] ;  /* 0x0000e180ff0d7b82 */ /* 0x000ea20000000400 */
[----:B-----5:R-:W-:Y:S01]  /*4420*/  HADD2.F32 R18, -RZ, R18.H0_H0 ;  /* 0x20000012ff127230 */ /* 0x020fe20000004100 */
[----:B------:R-:W-:Y:S04]  /*4430*/  BSSY.RECONVERGENT B2, `(.L_x_10764) ;  /* 0x0000013000027945 */ /* 0x000fe80003800200 */
[----:B01----:R-:W-:Y:S01]  /*4440*/  FADD.FTZ R5, |R18|, -RZ ;  /* 0x800000ff12057221 */ /* 0x003fe20000010200 */
        /* <DEDUP_REMOVED lines=15> */
[----:B------:R-:W-:Y:S05]  /*4540*/  CALL.REL.NOINC `($__internal_29_$__cuda_sm3x_div_rn_ftz_f32_slowpath) ;  /* 0x0000004c00007944 */ /* 0x000fea0003c00000 */
[----:B------:R-:W-:-:S07]  /*4550*/  IMAD.MOV.U32 R2, RZ, RZ, R9 ;  /* 0x000000ffff027224 */ /* 0x000fce00078e0009 */
.L_x_10765:
[----:B------:R-:W-:Y:S05]  /*4560*/  BSYNC.RECONVERGENT B2 ;  /* 0x0000000000027941 */ /* 0x000fea0003800200 */
.L_x_10764:
        /* <DEDUP_REMOVED lines=27> */
[----:B------:R-:W-:-:S07]  /*4720*/  F2FP.F16.F32.PACK_AB R2, RZ, R2 ;  /* 0x00000002ff02723e */ /* 0x000fce00000000ff */
.L_x_10763:
[----:B------:R-:W-:Y:S05]  /*4730*/  BSYNC.RECONVERGENT B1 ;  /* 0x0000000000017941 */ /* 0x000fea0003800200 */
.L_x_10762:
[----:B------:R-:W-:Y:S01]  /*4740*/  VIADD R23, R19, 0x80 ;  /* 0x0000008013177836 */ /* 0x000fe20000000000 */
[----:B------:R-:W-:Y:S04]  /*4750*/  BSSY.RECONVERGENT B1, `(.L_x_10766) ;  /* 0x0000035000017945 */ /* 0x000fe80003800200 */
[----:B------:R-:W-:-:S13]  /*4760*/  ISETP.GE.AND P0, PT, R23, R16, PT ;  /* 0x000000101700720c */ /* 0x000fda0003f06270 */
[----:B------:R-:W-:Y:S05]  /*4770*/  @P0 BRA `(.L_x_10767) ;  /* 0x0000000000c80947 */ /* 0x000fea0003800000 */
        /* <DEDUP_REMOVED lines=21> */
.L_x_10769:
[----:B------:R-:W-:Y:S05]  /*48d0*/  BSYNC.RECONVERGENT B2 ;  /* 0x0000000000027941 */ /* 0x000fea0003800200 */
.L_x_10768:
        /* <DEDUP_REMOVED lines=28> */
.L_x_10767:
[----:B------:R-:W-:Y:S05]  /*4aa0*/  BSYNC.RECONVERGENT B1 ;  /* 0x0000000000017941 */ /* 0x000fea0003800200 */
.L_x_10766:
[----:B01----:R-:W-:Y:S01]  /*4ab0*/  VIADD R5, R19, 0x100 ;  /* 0x0000010013057836 */ /* 0x003fe20000000000 */
[----:B------:R-:W-:Y:S04]  /*4ac0*/  BSSY.RECONVERGENT B1, `(.L_x_10770) ;  /* 0x0000035000017945 */ /* 0x000fe80003800200 */
[----:B------:R-:W-:-:S13]  /*4ad0*/  ISETP.GE.AND P0, PT, R5, R16, PT ;  /* 0x000000100500720c */ /* 0x000fda0003f06270 */
[----:B------:R-:W-:Y:S05]  /*4ae0*/  @P0 BRA `(.L_x_10771) ;  /* 0x0000000000c80947 */ /* 0x000fea0003800000 */
[----:B------:R-:W0:Y:S01]  /*4af0*/  LDC.U16 R12, c[0x0][0x386] ;  /* 0x0000e180ff0c7b82 */ /* 0x000e220000000400 */
[----:B-----5:R-:W-:Y:S01]  /*4b00*/  HADD2.F32 R13, -RZ, R24.H0_H0 ;  /* 0x20000018ff0d7230 */ /* 0x020fe20000004100 */
[----:B------:R-:W-:Y:S04]  /*4b10*/  BSSY.RECONVERGENT B2, `(.L_x_10772) ;  /* 0x0000013000027945 */ /* 0x000fe80003800200 */
[----:B------:R-:W-:Y:S01]  /*4b20*/  FADD.FTZ R0, |R13|, -RZ ;  /* 0x800000ff0d007221 */ /* 0x000fe20000010200 */
[----:B0-----:R-:W-:-:S05]  /*4b30*/  HADD2.F32 R12, -RZ, R12.H0_H0 ;  /* 0x2000000cff0c7230 */ /* 0x001fca0000004100 */
        /* <DEDUP_REMOVED lines=16> */
.L_x_10773:
[----:B------:R-:W-:Y:S05]  /*4c40*/  BSYNC.RECONVERGENT B2 ;  /* 0x0000000000027941 */ /* 0x000fea0003800200 */
.L_x_10772:
        /* <DEDUP_REMOVED lines=28> */
.L_x_10771:
[----:B------:R-:W-:Y:S05]  /*4e10*/  BSYNC.RECONVERGENT B1 ;  /* 0x0000000000017941 */ /* 0x000fea0003800200 */
.L_x_10770:
[----:B------:R-:W-:Y:S01]  /*4e20*/  VIADD R5, R19, 0x180 ;  /* 0x0000018013057836 */ /* 0x000fe20000000000 */
        /* <DEDUP_REMOVED lines=24> */
.L_x_10777:
[----:B------:R-:W-:Y:S05]  /*4fb0*/  BSYNC.RECONVERGENT B2 ;  /* 0x0000000000027941 */ /* 0x000fea0003800200 */
.L_x_10776:
        /* <DEDUP_REMOVED lines=28> */
.L_x_10775:
[----:B------:R-:W-:Y:S05]  /*5180*/  BSYNC.RECONVERGENT B1 ;  /* 0x0000000000017941 */ /* 0x000fea0003800200 */
.L_x_10774:
        /* <DEDUP_REMOVED lines=28> */
.L_x_10784:
[----:B------:R-:W-:Y:S02]  /*5350*/  HADD2.F32 R3, -RZ, R2.H0_H0 ;  /* 0x20000002ff037230 */ /* 0x000fe40000004100 */
[----:B------:R-:W-:-:S04]  /*5360*/  IMAD.MOV.U32 R19, RZ, RZ, R23 ;  /* 0x000000ffff137224 */ /* 0x000fc800078e0017 */
[----:B------:R-:W0:Y:S02]  /*5370*/  F2I.S64.TRUNC R2, R3 ;  /* 0x0000000300027311 */ /* 0x000e24000020d900 */
[----:B0-----:R0:W-:Y:S01]  /*5380*/  STG.E.U8 desc[UR36][R8.64], R2 ;  /* 0x0000000208007986 */ /* 0x0011e2000c101124 */
[----:B------:R-:W-:Y:S05]  /*5390*/  BRA `(.L_x_10786) ;  /* 0x0000000c00c07947 */ /* 0x000fea0003800000 */
.L_x_10783:
        /* <DEDUP_REMOVED lines=11> */
.L_x_10788:
[----:B------:R-:W-:Y:S02]  /*5450*/  HADD2.F32 R2, -RZ, R2.H0_H0 ;  /* 0x20000002ff027230 */ /* 0x000fe40000004100 */
[----:B------:R-:W-:Y:S02]  /*5460*/  IMAD.MOV.U32 R19, RZ, RZ, R23 ;  /* 0x000000ffff137224 */ /* 0x000fe400078e0017 */
[----:B------:R-:W0:Y:S02]  /*5470*/  F2I.FTZ.TRUNC.NTZ R3, R2 ;  /* 0x0000000200037305 */ /* 0x000e24000021f100 */
[----:B0-----:R0:W-:Y:S01]  /*5480*/  STG.E desc[UR36][R8.64], R3 ;  /* 0x0000000308007986 */ /* 0x0011e2000c101924 */
[----:B------:R-:W-:Y:S05]  /*5490*/  BRA `(.L_x_10786) ;  /* 0x0000000c00807947 */ /* 0x000fea0003800000 */
.L_x_10787:
[----:B------:R-:W-:Y:S02]  /*54a0*/  HADD2.F32 R2, -RZ, R2.H0_H0 ;  /* 0x20000002ff027230 */ /* 0x000fe40000004100 */
[----:B------:R-:W-:Y:S02]  /*54b0*/  IMAD.MOV.U32 R19, RZ, RZ, R23 ;  /* 0x000000ffff137224 */ /* 0x000fe400078e0017 */
[----:B------:R-:W0:Y:S02]  /*54c0*/  F2I.FTZ.TRUNC.NTZ R3, R2 ;  /* 0x0000000200037305 */ /* 0x000e24000021f100 */
[----:B0-----:R0:W-:Y:S01]  /*54d0*/  STG.E.U16 desc[UR36][R8.64], R3 ;  /* 0x0000000308007986 */ /* 0x0011e2000c101524 */
[----:B------:R-:W-:Y:S05]  /*54e0*/  BRA `(.L_x_10786) ;  /* 0x0000000c006c7947 */ /* 0x000fea0003800000 */
.L_x_10782:
        /* <DEDUP_REMOVED lines=10> */
.L_x_10790:
[----:B------:R0:W-:Y:S01]  /*5590*/  STG.E.U16 desc[UR36][R8.64], R2 ;  /* 0x0000000208007986 */ /* 0x0001e2000c101524 */
[----:B------:R-:W-:Y:S01]  /*55a0*/  IMAD.MOV.U32 R19, RZ, RZ, R23 ;  /* 0x000000ffff137224 */ /* 0x000fe200078e0017 */
[----:B------:R-:W-:Y:S06]  /*55b0*/  BRA `(.L_x_10786) ;  /* 0x0000000c00387947 */ /* 0x000fec0003800000 */
.L_x_10789:
        /* <DEDUP_REMOVED lines=11> */
.L_x_10792:
[----:B------:R-:W-:Y:S02]  /*5670*/  HADD2.F32 R0, -RZ, R2.H0_H0 ;  /* 0x20000002ff007230 */ /* 0x000fe40000004100 */
[----:B------:R-:W-:-:S03]  /*5680*/  IMAD.MOV.U32 R19, RZ, RZ, R23 ;  /* 0x000000ffff137224 */ /* 0x000fc600078e0017 */
[----:B------:R-:W-:-:S04]  /*5690*/  F2FP.F16.F32.PACK_AB R0, RZ, R0 ;  /* 0x00000000ff00723e */ /* 0x000fc800000000ff */
[----:B------:R-:W-:-:S05]  /*56a0*/  PRMT R0, R0, 0x5410, RZ ;  /* 0x0000541000007816 */ /* 0x000fca00000000ff */
[----:B------:R0:W-:Y:S01]  /*56b0*/  STG.E desc[UR36][R8.64], R0 ;  /* 0x0000000008007986 */ /* 0x0001e2000c101924 */
[----:B------:R-:W-:Y:S05]  /*56c0*/  BRA `(.L_x_10786) ;  /* 0x0000000800f47947 */ /* 0x000fea0003800000 */
.L_x_10791:
[----:B------:R-:W-:Y:S02]  /*56d0*/  HADD2.F32 R2, -RZ, R2.H0_H0 ;  /* 0x20000002ff027230 */ /* 0x000fe40000004100 */
[----:B------:R-:W-:-:S03]  /*56e0*/  IMAD.MOV.U32 R19, RZ, RZ, R23 ;  /* 0x000000ffff137224 */ /* 0x000fc600078e0017 */
[----:B------:R-:W-:-:S06]  /*56f0*/  FMUL.FTZ R2, R2, 1 ;  /* 0x3f80000002027820 */ /* 0x000fcc0000410000 */
[----:B------:R-:W0:Y:S02]  /*5700*/  F2F.F64.F32 R2, R2 ;  /* 0x0000000200027310 */ /* 0x000e240000201800 */
[----:B0-----:R0:W-:Y:S01]  /*5710*/  STG.E.64 desc[UR36][R8.64], R2 ;  /* 0x0000000208007986 */ /* 0x0011e2000c101b24 */
[----:B------:R-:W-:Y:S05]  /*5720*/  BRA `(.L_x_10786) ;  /* 0x0000000800dc7947 */ /* 0x000fea0003800000 */
.L_x_10781:
        /* <DEDUP_REMOVED lines=14> */
.L_x_10795:
[----:B------:R-:W-:Y:S01]  /*5810*/  HADD2.F32 R2, -RZ, R2.H0_H0 ;  /* 0x20000002ff027230 */ /* 0x000fe20000004100 */
[----:B------:R-:W-:Y:S01]  /*5820*/  CS2R R6, SRZ ;  /* 0x0000000000067805 */ /* 0x000fe2000001ff00 */
[----:B------:R-:W-:-:S03]  /*5830*/  IMAD.MOV.U32 R19, RZ, RZ, R23 ;  /* 0x000000ffff137224 */ /* 0x000fc600078e0017 */
[----:B------:R-:W-:-:S04]  /*5840*/  FMUL.FTZ R2, R2, 1 ;  /* 0x3f80000002027820 */ /* 0x000fc80000410000 */
[----:B------:R-:W0:Y:S02]  /*5850*/  F2F.F64.F32 R4, R2 ;  /* 0x0000000200047310 */ /* 0x000e240000201800 */
[----:B0-----:R3:W-:Y:S01]  /*5860*/  STG.E.128 desc[UR36][R8.64], R4 ;  /* 0x0000000408007986 */ /* 0x0017e2000c101d24 */
[----:B------:R-:W-:Y:S05]  /*5870*/  BRA `(.L_x_10786) ;  /* 0x0000000800887947 */ /* 0x000fea0003800000 */
.L_x_10794:
        /* <DEDUP_REMOVED lines=19> */
.L_x_10799:
[----:B------:R-:W-:Y:S05]  /*59b0*/  BSYNC.RECONVERGENT B0 ;  /* 0x0000000000007941 */ /* 0x000fea0003800200 */
.L_x_10798:
[----:B------:R-:W-:Y:S01]  /*59c0*/  LOP3.LUT R3, R0, 0x80, R3, 0xf8, !PT ;  /* 0x0000008000037812 */ /* 0x000fe200078ef803 */
[----:B------:R-:W-:-:S04]  /*59d0*/  IMAD.MOV.U32 R19, RZ, RZ, R23 ;  /* 0x000000ffff137224 */ /* 0x000fc800078e0017 */
[----:B------:R2:W-:Y:S01]  /*59e0*/  STG.E.U8 desc[UR36][R8.64], R3 ;  /* 0x0000000308007986 */ /* 0x0005e2000c101124 */
[----:B------:R-:W-:Y:S05]  /*59f0*/  BRA `(.L_x_10786) ;  /* 0x0000000800287947 */ /* 0x000fea0003800000 */
.L_x_10797:
        /* <DEDUP_REMOVED lines=15> */
.L_x_10801:
[----:B------:R-:W-:Y:S05]  /*5af0*/  BSYNC.RECONVERGENT B0 ;  /* 0x0000000000007941 */ /* 0x000fea0003800200 */
.L_x_10800:
[----:B------:R-:W-:Y:S01]  /*5b00*/  LOP3.LUT R3, R0, 0x80, R3, 0xf8, !PT ;  /* 0x0000008000037812 */ /* 0x000fe200078ef803 */
[----:B------:R-:W-:-:S04]  /*5b10*/  IMAD.MOV.U32 R19, RZ, RZ, R23 ;  /* 0x000000ffff137224 */ /* 0x000fc800078e0017 */
[----:B------:R1:W-:Y:S01]  /*5b20*/  STG.E.U8 desc[UR36][R8.64], R3 ;  /* 0x0000000308007986 */ /* 0x0003e2000c101124 */
[----:B------:R-:W-:Y:S05]  /*5b30*/  BRA `(.L_x_10786) ;  /* 0x0000000400d87947 */ /* 0x000fea0003800000 */
.L_x_10796:
[----:B------:R-:W-:Y:S02]  /*5b40*/  HADD2.F32 R0, -RZ, R2.H0_H0 ;  /* 0x20000002ff007230 */ /* 0x000fe40000004100 */
[----:B------:R-:W-:-:S03]  /*5b50*/  IMAD.MOV.U32 R19, RZ, RZ, R23 ;  /* 0x000000ffff137224 */ /* 0x000fc600078e0017 */
[----:B------:R-:W-:-:S05]  /*5b60*/  F2FP.BF16.F32.PACK_AB R0, RZ, R0 ;  /* 0x00000000ff00723e */ /* 0x000fca00000010ff */
[----:B------:R0:W-:Y:S01]  /*5b70*/  STG.E.U16 desc[UR36][R8.64], R0 ;  /* 0x0000000008007986 */ /* 0x0001e2000c101524 */
[----:B------:R-:W-:Y:S05]  /*5b80*/  BRA `(.L_x_10786) ;  /* 0x0000000400c47947 */ /* 0x000fea0003800000 */
.L_x_10793:
        /* <DEDUP_REMOVED lines=13> */
.L_x_10804:
        /* <DEDUP_REMOVED lines=13> */
.L_x_10807:
[----:B------:R-:W-:-:S04]  /*5d30*/  SHF.R.U32.HI R0, RZ, 0x14, R3 ;  /* 0x00000014ff007819 */ /* 0x000fc80000011603 */
[----:B------:R-:W-:-:S04]  /*5d40*/  LOP3.LUT R0, R0, 0x1, RZ, 0xc0, !PT ;  /* 0x0000000100007812 */ /* 0x000fc800078ec0ff */
[----:B------:R-:W-:-:S04]  /*5d50*/  IADD3 R0, PT, PT, R3, 0x487ffff, R0 ;  /* 0x0487ffff03007810 */ /* 0x000fc80007ffe000 */
[----:B------:R-:W-:-:S04]  /*5d60*/  SHF.R.U32.HI R0, RZ, 0x14, R0 ;  /* 0x00000014ff007819 */ /* 0x000fc80000011600 */
[----:B------:R-:W-:-:S07]  /*5d70*/  LOP3.LUT R0, R0, 0xff, RZ, 0xc0, !PT ;  /* 0x000000ff00007812 */ /* 0x000fce00078ec0ff */
.L_x_10808:
[----:B------:R-:W-:-:S04]  /*5d80*/  SHF.R.U32.HI R3, RZ, 0x18, R3 ;  /* 0x00000018ff037819 */ /* 0x000fc80000011603 */
[----:B------:R-:W-:-:S04]  /*5d90*/  LOP3.LUT R0, R0, 0x80, R3, 0xf8, !PT ;  /* 0x0000008000007812 */ /* 0x000fc800078ef803 */
[----:B------:R-:W-:-:S07]  /*5da0*/  PRMT R4, R0, 0x7610, R4 ;  /* 0x0000761000047816 */ /* 0x000fce0000000004 */
.L_x_10806:
[----:B------:R-:W-:Y:S05]  /*5db0*/  BSYNC.RECONVERGENT B0 ;  /* 0x0000000000007941 */ /* 0x000fea0003800200 */
.L_x_10805:
[----:B------:R0:W-:Y:S01]  /*5dc0*/  STG.E.U8 desc[UR36][R8.64], R4 ;  /* 0x0000000408007986 */ /* 0x0001e2000c101124 */
[----:B------:R-:W-:Y:S01]  /*5dd0*/  IMAD.MOV.U32 R19, RZ, RZ, R23 ;  /* 0x000000ffff137224 */ /* 0x000fe200078e0017 */
[----:B------:R-:W-:Y:S06]  /*5de0*/  BRA `(.L_x_10786) ;  /* 0x00000004002c7947 */ /* 0x000fec0003800000 */
.L_x_10803:
        /* <DEDUP_REMOVED lines=13> */
.L_x_10811:
[----:B------:R-:W-:-:S04]  /*5ec0*/  SHF.R.U32.HI R0, RZ, 0x15, R3 ;  /* 0x00000015ff007819 */ /* 0x000fc80000011603 */
[----:B------:R-:W-:-:S04]  /*5ed0*/  LOP3.LUT R0, R0, 0x1, RZ, 0xc0, !PT ;  /* 0x0000000100007812 */ /* 0x000fc800078ec0ff */
[----:B------:R-:W-:-:S04]  /*5ee0*/  IADD3 R0, PT, PT, R3, 0x88fffff, R0 ;  /* 0x088fffff03007810 */ /* 0x000fc80007ffe000 */
[----:B------:R-:W-:-:S04]  /*5ef0*/  SHF.R.U32.HI R0, RZ, 0x15, R0 ;  /* 0x00000015ff007819 */ /* 0x000fc80000011600 */
[----:B------:R-:W-:-:S07]  /*5f00*/  LOP3.LUT R0, R0, 0xff, RZ, 0xc0, !PT ;  /* 0x000000ff00007812 */ /* 0x000fce00078ec0ff */
.L_x_10812:
[----:B------:R-:W-:-:S04]  /*5f10*/  SHF.R.U32.HI R3, RZ, 0x18, R3 ;  /* 0x00000018ff037819 */ /* 0x000fc80000011603 */
[----:B------:R-:W-:-:S04]  /*5f20*/  LOP3.LUT R0, R0, 0x80, R3, 0xf8, !PT ;  /* 0x0000008000007812 */ /* 0x000fc800078ef803 */
[----:B------:R-:W-:-:S07]  /*5f30*/  PRMT R4, R0, 0x7610, R4 ;  /* 0x0000761000047816 */ /* 0x000fce0000000004 */
.L_x_10810:
[----:B------:R-:W-:Y:S05]  /*5f40*/  BSYNC.RECONVERGENT B0 ;  /* 0x0000000000007941 */ /* 0x000fea0003800200 */
.L_x_10809:
[----:B------:R0:W-:Y:S01]  /*5f50*/  STG.E.U8 desc[UR36][R8.64], R4 ;  /* 0x0000000408007986 */ /* 0x0001e2000c101124 */
[----:B------:R-:W-:Y:S01]  /*5f60*/  IMAD.MOV.U32 R19, RZ, RZ, R23 ;  /* 0x000000ffff137224 */ /* 0x000fe200078e0017 */
[----:B------:R-:W-:Y:S06]  /*5f70*/  BRA `(.L_x_10786) ;  /* 0x0000000000c87947 */ /* 0x000fec0003800000 */
.L_x_10802:
[----:B------:R-:W-:-:S13]  /*5f80*/  ISETP.NE.AND P0, PT, R0, 0x1c, PT ;  /* 0x0000001c0000780c */ /* 0x000fda0003f05270 */
[----:B------:R-:W-:Y:S05]  /*5f90*/  @!P0 BRA `(.L_x_10813) ;  /* 0x0000000000b08947 */ /* 0x000fea0003800000 */
[----:B------:R-:W-:-:S13]  /*5fa0*/  ISETP.NE.AND P0, PT, R0, 0x1d, PT ;  /* 0x0000001d0000780c */ /* 0x000fda0003f05270 */
[----:B------:R-:W-:Y:S05]  /*5fb0*/  @!P0 BRA `(.L_x_10814) ;  /* 0x0000000000948947 */ /* 0x000fea0003800000 */
[----:B------:R-:W-:-:S13]  /*5fc0*/  ISETP.NE.AND P0, PT, R0, 0x2c, PT ;  /* 0x0000002c0000780c */ /* 0x000fda0003f05270 */
[----:B------:R-:W-:Y:S05]  /*5fd0*/  @!P0 BRA `(.L_x_10815) ;  /* 0x0000000000488947 */ /* 0x000fea0003800000 */
.L_x_10785:
        /* <DEDUP_REMOVED lines=16> */
.L_x_10816:
[----:B------:R-:W-:Y:S01]  /*60e0*/  IMAD.MOV.U32 R19, RZ, RZ, R23 ;  /* 0x000000ffff137224 */ /* 0x000fe200078e0017 */
[----:B------:R-:W-:Y:S06]  /*60f0*/  BRA `(.L_x_10786) ;  /* 0x0000000000687947 */ /* 0x000fec0003800000 */
.L_x_10815:
        /* <DEDUP_REMOVED lines=17> */
.L_x_10814:
[----:B------:R-:W-:Y:S02]  /*6210*/  HADD2.F32 R2, -RZ, R2.H0_H0 ;  /* 0x20000002ff027230 */ /* 0x000fe40000004100 */
[----:B------:R-:W-:-:S04]  /*6220*/  IMAD.MOV.U32 R19, RZ, RZ, R23 ;  /* 0x000000ffff137224 */ /* 0x000fc800078e0017 */
[----:B------:R-:W0:Y:S02]  /*6230*/  F2I.U64.TRUNC R2, R2 ;  /* 0x0000000200027311 */ /* 0x000e24000020d800 */
[----:B0-----:R0:W-:Y:S01]  /*6240*/  STG.E.64 desc[UR36][R8.64], R2 ;  /* 0x0000000208007986 */ /* 0x0011e2000c101b24 */
[----:B------:R-:W-:Y:S05]  /*6250*/  BRA `(.L_x_10786) ;  /* 0x0000000000107947 */ /* 0x000fea0003800000 */
.L_x_10813:
[----:B------:R-:W-:Y:S02]  /*6260*/  HADD2.F32 R2, -RZ, R2.H0_H0 ;  /* 0x20000002ff027230 */ /* 0x000fe40000004100 */
[----:B------:R-:W-:Y:S02]  /*6270*/  IMAD.MOV.U32 R19, RZ, RZ, R23 ;  /* 0x000000ffff137224 */ /* 0x000fe400078e0017 */
[----:B------:R-:W0:Y:S02]  /*6280*/  F2I.FTZ.U32.TRUNC.NTZ R3, R2 ;  /* 0x0000000200037305 */ /* 0x000e24000021f000 */
[----:B0-----:R0:W-:Y:S03]  /*6290*/  STG.E desc[UR36][R8.64], R3 ;  /* 0x0000000308007986 */ /* 0x0011e6000c101924 */
.L_x_10786:
[----:B------:R-:W-:-:S13]  /*62a0*/  ISETP.GE.AND P0, PT, R19, R16, PT ;  /* 0x000000101300720c */ /* 0x000fda0003f06270 */
[----:B------:R-:W-:Y:S05]  /*62b0*/  @P0 BREAK.RELIABLE B6 ;  /* 0x0000000000060942 */ /* 0x000fea0003800100 */
[----:B------:R-:W-:Y:S05]  /*62c0*/  @P0 BRA `(.L_x_10817) ;  /* 0x0000001c00c00947 */ /* 0x000fea0003800000 */
[----:B------:R-:W5:Y:S01]  /*62d0*/  LDCU UR4, c[0x0][0x3a8] ;  /* 0x00007500ff0477ac */ /* 0x000f620008000800 */
[----:B012-4-:R-:W0:Y:S01]  /*62e0*/  LDC.64 R2, c[0x0][0x388] ;  /* 0x0000e200ff027b82 */ /* 0x017e220000000a00 */
[----:B------:R-:W-:Y:S01]  /*62f0*/  IMAD R0, R17, 0x200, R19 ;  /* 0x0000020011007824 */ /* 0x000fe200078e0213 */
[----:B---3--:R-:W-:-:S03]  /*6300*/  PRMT R4, R18, 0x9910, RZ ;  /* 0x0000991012047816 */ /* 0x008fc600000000ff */
        /* <DEDUP_REMOVED lines=16> */
[----:B0-----:R1:W-:Y:S01]  /*6410*/  STG.E.U8 desc[UR36][R2.64], R25 ;  /* 0x0000001902007986 */ /* 0x0013e2000c101124 */
[----:B------:R-:W-:Y:S05]  /*6420*/  BRA `(.L_x_10823) ;  /* 0x0000000c007c7947 */ /* 0x000fea0003800000 */
.L_x_10821:
[----:B------:R-:W-:-:S06]  /*6430*/  HADD2.F32 R5, -RZ, R25.H0_H0 ;  /* 0x20000019ff057230 */ /* 0x000fcc0000004100 */
[----:B------:R-:W0:Y:S02]  /*6440*/  F2I.S64.TRUNC R4, R5 ;  /* 0x0000000500047311 */ /* 0x000e24000020d900 */
[----:B0-----:R0:W-:Y:S01]  /*6450*/  STG.E.U8 desc[UR36][R2.64], R4 ;  /* 0x0000000402007986 */ /* 0x0011e2000c101124 */
[----:B------:R-:W-:Y:S05]  /*6460*/  BRA `(.L_x_10823) ;  /* 0x0000000c006c7947 */ /* 0x000fea0003800000 */
.L_x_10820:
        /* <DEDUP_REMOVED lines=10> */
.L_x_10825:
[----:B------:R-:W-:-:S06]  /*6510*/  HADD2.F32 R25, -RZ, R25.H0_H0 ;  /* 0x20000019ff197230 */ /* 0x000fcc0000004100 */
[----:B------:R-:W0:Y:S02]  /*6520*/  F2I.FTZ.TRUNC.NTZ R25, R25 ;  /* 0x0000001900197305 */ /* 0x000e24000021f100 */
[----:B0-----:R3:W-:Y:S01]  /*6530*/  STG.E desc[UR36][R2.64], R25 ;  /* 0x0000001902007986 */ /* 0x0017e2000c101924 */
[----:B------:R-:W-:Y:S05]  /*6540*/  BRA `(.L_x_10823) ;  /* 0x0000000c00347947 */ /* 0x000fea0003800000 */
.L_x_10824:
[----:B------:R-:W-:-:S06]  /*6550*/  HADD2.F32 R25, -RZ, R25.H0_H0 ;  /* 0x20000019ff197230 */ /* 0x000fcc0000004100 */
[----:B------:R-:W0:Y:S02]  /*6560*/  F2I.FTZ.TRUNC.NTZ R25, R25 ;  /* 0x0000001900197305 */ /* 0x000e24000021f100 */
[----:B0-----:R2:W-:Y:S01]  /*6570*/  STG.E.U16 desc[UR36][R2.64], R25 ;  /* 0x0000001902007986 */ /* 0x0015e2000c101524 */
[----:B------:R-:W-:Y:S05]  /*6580*/  BRA `(.L_x_10823) ;  /* 0x0000000c00247947 */ /* 0x000fea0003800000 */
.L_x_10819:
        /* <DEDUP_REMOVED lines=9> */
.L_x_10827:
[----:B------:R0:W-:Y:S01]  /*6620*/  STG.E.U16 desc[UR36][R2.64], R25 ;  /* 0x0000001902007986 */ /* 0x0001e2000c101524 */
[----:B------:R-:W-:Y:S05]  /*6630*/  BRA `(.L_x_10823) ;  /* 0x0000000800f87947 */ /* 0x000fea0003800000 */
.L_x_10826:
        /* <DEDUP_REMOVED lines=10> */
.L_x_10829:
[----:B------:R-:W-:-:S05]  /*66e0*/  HADD2.F32 R0, -RZ, R25.H0_H0 ;  /* 0x20000019ff007230 */ /* 0x000fca0000004100 */
[----:B------:R-:W-:-:S04]  /*66f0*/  F2FP.F16.F32.PACK_AB R0, RZ, R0 ;  /* 0x00000000ff00723e */ /* 0x000fc800000000ff */
[----:B------:R-:W-:-:S05]  /*6700*/  PRMT R0, R0, 0x5410, RZ ;  /* 0x0000541000007816 */ /* 0x000fca00000000ff */
[----:B------:R0:W-:Y:S01]  /*6710*/  STG.E desc[UR36][R2.64], R0 ;  /* 0x0000000002007986 */ /* 0x0001e2000c101924 */
[----:B------:R-:W-:Y:S05]  /*6720*/  BRA `(.L_x_10823) ;  /* 0x0000000800bc7947 */ /* 0x000fea0003800000 */
.L_x_10828:
[----:B------:R-:W-:-:S05]  /*6730*/  HADD2.F32 R4, -RZ, R25.H0_H0 ;  /* 0x20000019ff047230 */ /* 0x000fca0000004100 */
[----:B------:R-:W-:-:S06]  /*6740*/  FMUL.FTZ R4, R4, 1 ;  /* 0x3f80000004047820 */ /* 0x000fcc0000410000 */
[----:B------:R-:W0:Y:S02]  /*6750*/  F2F.F64.F32 R4, R4 ;  /* 0x0000000400047310 */ /* 0x000e240000201800 */
[----:B0-----:R0:W-:Y:S01]  /*6760*/  STG.E.64 desc[UR36][R2.64], R4 ;  /* 0x0000000402007986 */ /* 0x0011e2000c101b24 */
[----:B------:R-:W-:Y:S05]  /*6770*/  BRA `(.L_x_10823) ;  /* 0x0000000800a87947 */ /* 0x000fea0003800000 */
.L_x_10818:
        /* <DEDUP_REMOVED lines=14> */
.L_x_10833:
        /* <DEDUP_REMOVED lines=18> */
.L_x_10836:
[----:B------:R-:W-:-:S04]  /*6980*/  SHF.R.U32.HI R5, RZ, 0x18, R5 ;  /* 0x00000018ff057819 */ /* 0x000fc80000011605 */
[----:B------:R-:W-:-:S07]  /*6990*/  LOP3.LUT R0, R0, 0x80, R5, 0xf8, !PT ;  /* 0x0000008000007812 */ /* 0x000fce00078ef805 */
.L_x_10835:
[----:B------:R-:W-:Y:S05]  /*69a0*/  BSYNC.RECONVERGENT B0 ;  /* 0x0000000000007941 */ /* 0x000fea0003800200 */
.L_x_10834:
[----:B------:R0:W-:Y:S01]  /*69b0*/  STG.E.U8 desc[UR36][R2.64], R0 ;  /* 0x0000000002007986 */ /* 0x0001e2000c101124 */
[----:B------:R-:W-:Y:S05]  /*69c0*/  BRA `(.L_x_10823) ;  /* 0x0000000800147947 */ /* 0x000fea0003800000 */
.L_x_10832:
        /* <DEDUP_REMOVED lines=18> */
.L_x_10839:
[----:B------:R-:W-:-:S04]  /*6af0*/  SHF.R.U32.HI R5, RZ, 0x18, R5 ;  /* 0x00000018ff057819 */ /* 0x000fc80000011605 */
[----:B------:R-:W-:-:S07]  /*6b00*/  LOP3.LUT R0, R0, 0x80, R5, 0xf8, !PT ;  /* 0x0000008000007812 */ /* 0x000fce00078ef805 */
.L_x_10838:
[----:B------:R-:W-:Y:S05]  /*6b10*/  BSYNC.RECONVERGENT B0 ;  /* 0x0000000000007941 */ /* 0x000fea0003800200 */
.L_x_10837:
[----:B------:R0:W-:Y:S01]  /*6b20*/  STG.E.U8 desc[UR36][R2.64], R0 ;  /* 0x0000000002007986 */ /* 0x0001e2000c101124 */
[----:B------:R-:W-:Y:S05]  /*6b30*/  BRA `(.L_x_10823) ;  /* 0x0000000400b87947 */ /* 0x000fea0003800000 */
.L_x_10831:
        /* <DEDUP_REMOVED lines=22> */
.L_x_10841:
[----:B------:R-:W-:-:S06]  /*6ca0*/  HADD2.F32 R4, -RZ, R25.H0_H0 ;  /* 0x20000019ff047230 */ /* 0x000fcc0000004100 */
[----:B------:R-:W0:Y:S02]  /*6cb0*/  F2I.U64.TRUNC R4, R4 ;  /* 0x0000000400047311 */ /* 0x000e24000020d800 */
[----:B0-----:R0:W-:Y:S01]  /*6cc0*/  STG.E.64 desc[UR36][R2.64], R4 ;  /* 0x0000000402007986 */ /* 0x0011e2000c101b24 */
[----:B------:R-:W-:Y:S05]  /*6cd0*/  BRA `(.L_x_10823) ;  /* 0x0000000400507947 */ /* 0x000fea0003800000 */
.L_x_10840:
[----:B------:R-:W-:-:S06]  /*6ce0*/  HADD2.F32 R25, -RZ, R25.H0_H0 ;  /* 0x20000019ff197230 */ /* 0x000fcc0000004100 */
[----:B------:R-:W0:Y:S02]  /*6cf0*/  F2I.FTZ.U32.TRUNC.NTZ R25, R25 ;  /* 0x0000001900197305 */ /* 0x000e24000021f000 */
[----:B0-----:R0:W-:Y:S01]  /*6d00*/  STG.E desc[UR36][R2.64], R25 ;  /* 0x0000001902007986 */ /* 0x0011e2000c101924 */
[----:B------:R-:W-:Y:S05]  /*6d10*/  BRA `(.L_x_10823) ;  /* 0x0000000400407947 */ /* 0x000fea0003800000 */
.L_x_10830:
        /* <DEDUP_REMOVED lines=11> */
.L_x_10843:
[----:B------:R-:W-:Y:S01]  /*6dd0*/  HADD2.F32 R25, -RZ, R25.H0_H0 ;  /* 0x20000019ff197230 */ /* 0x000fe20000004100 */
[----:B------:R-:W-:-:S04]  /*6de0*/  CS2R R6, SRZ ;  /* 0x0000000000067805 */ /* 0x000fc8000001ff00 */
[----:B------:R-:W-:-:S06]  /*6df0*/  FMUL.FTZ R4, R25, 1 ;  /* 0x3f80000019047820 */ /* 0x000fcc0000410000 */
[----:B------:R-:W0:Y:S02]  /*6e00*/  F2F.F64.F32 R4, R4 ;  /* 0x0000000400047310 */ /* 0x000e240000201800 */
[----:B0-----:R0:W-:Y:S01]  /*6e10*/  STG.E.128 desc[UR36][R2.64], R4 ;  /* 0x0000000402007986 */ /* 0x0011e2000c101d24 */
[----:B------:R-:W-:Y:S05]  /*6e20*/  BRA `(.L_x_10823) ;  /* 0x0000000000fc7947 */ /* 0x000fea0003800000 */
.L_x_10842:
[----:B------:R-:W-:-:S13]  /*6e30*/  ISETP.NE.AND P0, PT, R0, 0xf, PT ;  /* 0x0000000f0000780c */ /* 0x000fda0003f05270 */
[----:B------:R-:W-:Y:S05]  /*6e40*/  @!P0 BRA `(.L_x_10844) ;  /* 0x0000000000e88947 */ /* 0x000fea0003800000 */
[----:B------:R-:W-:-:S13]  /*6e50*/  ISETP.NE.AND P0, PT, R0, 0x17, PT ;  /* 0x000000170000780c */ /* 0x000fda0003f05270 */
[----:B------:R-:W-:Y:S05]  /*6e60*/  @!P0 BRA `(.L_x_10845) ;  /* 0x0000000000908947 */ /* 0x000fea0003800000 */
[----:B------:R-:W-:-:S13]  /*6e70*/  ISETP.NE.AND P0, PT, R0, 0x18, PT ;  /* 0x000000180000780c */ /* 0x000fda0003f05270 */
[----:B------:R-:W-:Y:S05]  /*6e80*/  @!P0 BRA `(.L_x_10846) ;  /* 0x0000000000448947 */ /* 0x000fea0003800000 */
.L_x_10822:
        /* <DEDUP_REMOVED lines=16> */
.L_x_10847:
[----:B------:R-:W-:Y:S05]  /*6f90*/  BRA `(.L_x_10823) ;  /* 0x0000000000a07947 */ /* 0x000fea0003800000 */
.L_x_10846:
        /* <DEDUP_REMOVED lines=13> */
.L_x_10849:
[----:B------:R-:W-:Y:S05]  /*7070*/  BSYNC.RECONVERGENT B0 ;  /* 0x0000000000007941 */ /* 0x000fea0003800200 */
.L_x_10848:
[----:B------:R-:W-:-:S05]  /*7080*/  LOP3.LUT R5, R0, 0x80, R5, 0xf8, !PT ;  /* 0x0000008000057812 */ /* 0x000fca00078ef805 */
[----:B------:R0:W-:Y:S01]  /*7090*/  STG.E.U8 desc[UR36][R2.64], R5 ;  /* 0x0000000502007986 */ /* 0x0001e2000c101124 */
[----:B------:R-:W-:Y:S05]  /*70a0*/  BRA `(.L_x_10823) ;  /* 0x00000000005c7947 */ /* 0x000fea0003800000 */
.L_x_10845:
        /* <DEDUP_REMOVED lines=12> */
.L_x_10851:
[----:B------:R-:W-:Y:S01]  /*7170*/  IMAD.MOV.U32 R0, RZ, RZ, 0x7f ;  /* 0x0000007fff007424 */ /* 0x000fe200078e00ff */
[----:B------:R-:W-:-:S04]  /*7180*/  ISETP.GT.U32.AND P0, PT, R4, 0x7f800000, PT ;  /* 0x7f8000000400780c */ /* 0x000fc80003f04070 */
[----:B------:R-:W-:-:S09]  /*7190*/  SEL R0, R0, 0x7c, P0 ;  /* 0x0000007c00007807 */ /* 0x000fd20000000000 */
.L_x_10852:
[----:B------:R-:W-:Y:S05]  /*71a0*/  BSYNC.RECONVERGENT B0 ;  /* 0x0000000000007941 */ /* 0x000fea0003800200 */
.L_x_10850:
[----:B------:R-:W-:-:S04]  /*71b0*/  SHF.R.U32.HI R5, RZ, 0x18, R5 ;  /* 0x00000018ff057819 */ /* 0x000fc80000011605 */
[----:B------:R-:W-:-:S05]  /*71c0*/  LOP3.LUT R5, R0, 0x80, R5, 0xf8, !PT ;  /* 0x0000008000057812 */ /* 0x000fca00078ef805 */
[----:B------:R0:W-:Y:S01]  /*71d0*/  STG.E.U8 desc[UR36][R2.64], R5 ;  /* 0x0000000502007986 */ /* 0x0001e2000c101124 */
[----:B------:R-:W-:Y:S05]  /*71e0*/  BRA `(.L_x_10823) ;  /* 0x00000000000c7947 */ /* 0x000fea0003800000 */
.L_x_10844:
[----:B------:R-:W-:-:S05]  /*71f0*/  HADD2.F32 R0, -RZ, R25.H0_H0 ;  /* 0x20000019ff007230 */ /* 0x000fca0000004100 */
[----:B------:R-:W-:-:S05]  /*7200*/  F2FP.BF16.F32.PACK_AB R0, RZ, R0 ;  /* 0x00000000ff00723e */ /* 0x000fca00000010ff */
[----:B------:R0:W-:Y:S02]  /*7210*/  STG.E.U16 desc[UR36][R2.64], R0 ;  /* 0x0000000002007986 */ /* 0x0001e4000c101524 */
.L_x_10823:
[----:B------:R-:W-:-:S07]  /*7220*/  VIADD R19, R19, 0x80 ;  /* 0x0000008013137836 */ /* 0x000fce0000000000 */
.L_x_10780:
[----:B------:R-:W-:-:S13]  /*7230*/  ISETP.GE.AND P0, PT, R19, R16, PT ;  /* 0x000000101300720c */ /* 0x000fda0003f06270 */
[----:B------:R-:W-:Y:S05]  /*7240*/  @P0 BREAK.RELIABLE B6 ;  /* 0x0000000000060942 */ /* 0x000fea0003800100 */
[----:B------:R-:W-:Y:S05]  /*7250*/  @P0 BRA `(.L_x_10817) ;  /* 0x0000000c00dc0947 */ /* 0x000fea0003800000 */
[----:B------:R-:W-:Y:S05]  /*7260*/  BSYNC.RELIABLE B6 ;  /* 0x0000000000067941 */ /* 0x000fea0003800100 */
.L_x_10779:
        /* <DEDUP_REMOVED lines=22> */
.L_x_10856:
[----:B------:R-:W-:-:S06]  /*73d0*/  HADD2.F32 R5, -RZ, R24.H0_H0 ;  /* 0x20000018ff057230 */ /* 0x000fcc0000004100 */
[----:B------:R-:W0:Y:S02]  /*73e0*/  F2I.S64.TRUNC R4, R5 ;  /* 0x0000000500047311 */ /* 0x000e24000020d900 */
[----:B0-----:R0:W-:Y:S01]  /*73f0*/  STG.E.U8 desc[UR36][R2.64], R4 ;  /* 0x0000000402007986 */ /* 0x0011e2000c101124 */
[----:B------:R-:W-:Y:S05]  /*7400*/  BRA `(.L_x_10858) ;  /* 0x0000000c006c7947 */ /* 0x000fea0003800000 */
.L_x_10855:
        /* <DEDUP_REMOVED lines=10> */
.L_x_10860:
[----:B------:R-:W-:-:S04]  /*74b0*/  HADD2.F32 R24, -RZ, R24.H0_H0 ;  /* 0x20000018ff187230 */ /* 0x000fc80000004100 */
[----:B------:R-:W0:Y:S02]  /*74c0*/  F2I.FTZ.TRUNC.NTZ R5, R24 ;  /* 0x0000001800057305 */ /* 0x000e24000021f100 */
[----:B0-----:R0:W-:Y:S01]  /*74d0*/  STG.E desc[UR36][R2.64], R5 ;  /* 0x0000000502007986 */ /* 0x0011e2000c101924 */
[----:B------:R-:W-:Y:S05]  /*74e0*/  BRA `(.L_x_10858) ;  /* 0x0000000c00347947 */ /* 0x000fea0003800000 */
.L_x_10859:
[----:B------:R-:W-:-:S04]  /*74f0*/  HADD2.F32 R24, -RZ, R24.H0_H0 ;  /* 0x20000018ff187230 */ /* 0x000fc80000004100 */
[----:B------:R-:W0:Y:S02]  /*7500*/  F2I.FTZ.TRUNC.NTZ R5, R24 ;  /* 0x0000001800057305 */ /* 0x000e24000021f100 */
[----:B0-----:R0:W-:Y:S01]  /*7510*/  STG.E.U16 desc[UR36][R2.64], R5 ;  /* 0x0000000502007986 */ /* 0x0011e2000c101524 */
[----:B------:R-:W-:Y:S05]  /*7520*/  BRA `(.L_x_10858) ;  /* 0x0000000c00247947 */ /* 0x000fea0003800000 */
.L_x_10854:
        /* <DEDUP_REMOVED lines=9> */
.L_x_10862:
[----:B------:R0:W-:Y:S01]  /*75c0*/  STG.E.U16 desc[UR36][R2.64], R24 ;  /* 0x0000001802007986 */ /* 0x0001e2000c101524 */
[----:B------:R-:W-:Y:S05]  /*75d0*/  BRA `(.L_x_10858) ;  /* 0x0000000800f87947 */ /* 0x000fea0003800000 */
.L_x_10861:
        /* <DEDUP_REMOVED lines=10> */
.L_x_10864:
[----:B------:R-:W-:-:S05]  /*7680*/  HADD2.F32 R0, -RZ, R24.H0_H0 ;  /* 0x20000018ff007230 */ /* 0x000fca0000004100 */
[----:B------:R-:W-:-:S04]  /*7690*/  F2FP.F16.F32.PACK_AB R0, RZ, R0 ;  /* 0x00000000ff00723e */ /* 0x000fc800000000ff */
[----:B------:R-:W-:-:S05]  /*76a0*/  PRMT R0, R0, 0x5410, RZ ;  /* 0x0000541000007816 */ /* 0x000fca00000000ff */
[----:B------:R0:W-:Y:S01]  /*76b0*/  STG.E desc[UR36][R2.64], R0 ;  /* 0x0000000002007986 */ /* 0x0001e2000c101924 */
[----:B------:R-:W-:Y:S05]  /*76c0*/  BRA `(.L_x_10858) ;  /* 0x0000000800bc7947 */ /* 0x000fea0003800000 */
.L_x_10863:
[----:B------:R-:W-:-:S05]  /*76d0*/  HADD2.F32 R4, -RZ, R24.H0_H0 ;  /* 0x20000018ff047230 */ /* 0x000fca0000004100 */
[----:B------:R-:W-:-:S06]  /*76e0*/  FMUL.FTZ R4, R4, 1 ;  /* 0x3f80000004047820 */ /* 0x000fcc0000410000 */
[----:B------:R-:W0:Y:S02]  /*76f0*/  F2F.F64.F32 R4, R4 ;  /* 0x0000000400047310 */ /* 0x000e240000201800 */
[----:B0-----:R0:W-:Y:S01]  /*7700*/  STG.E.64 desc[UR36][R2.64], R4 ;  /* 0x0000000402007986 */ /* 0x0011e2000c101b24 */
[----:B------:R-:W-:Y:S05]  /*7710*/  BRA `(.L_x_10858) ;  /* 0x0000000800a87947 */ /* 0x000fea0003800000 */
.L_x_10853:
        /* <DEDUP_REMOVED lines=14> */
.L_x_10868:
        /* <DEDUP_REMOVED lines=18> */
.L_x_10871:
[----:B------:R-:W-:-:S04]  /*7920*/  SHF.R.U32.HI R5, RZ, 0x18, R5 ;  /* 0x00000018ff057819 */ /* 0x000fc80000011605 */
[----:B------:R-:W-:-:S07]  /*7930*/  LOP3.LUT R0, R0, 0x80, R5, 0xf8, !PT ;  /* 0x0000008000007812 */ /* 0x000fce00078ef805 */
.L_x_10870:
[----:B------:R-:W-:Y:S05]  /*7940*/  BSYNC.RECONVERGENT B0 ;  /* 0x0000000000007941 */ /* 0x000fea0003800200 */
.L_x_10869:
[----:B------:R3:W-:Y:S01]  /*7950*/  STG.E.U8 desc[UR36][R2.64], R0 ;  /* 0x0000000002007986 */ /* 0x0007e2000c101124 */
[----:B------:R-:W-:Y:S05]  /*7960*/  BRA `(.L_x_10858) ;  /* 0x0000000800147947 */ /* 0x000fea0003800000 */
.L_x_10867:
        /* <DEDUP_REMOVED lines=18> */
.L_x_10874:
[----:B------:R-:W-:-:S04]  /*7a90*/  SHF.R.U32.HI R5, RZ, 0x18, R5 ;  /* 0x00000018ff057819 */ /* 0x000fc80000011605 */
[----:B------:R-:W-:-:S07]  /*7aa0*/  LOP3.LUT R0, R0, 0x80, R5, 0xf8, !PT ;  /* 0x0000008000007812 */ /* 0x000fce00078ef805 */
.L_x_10873:
[----:B------:R-:W-:Y:S05]  /*7ab0*/  BSYNC.RECONVERGENT B0 ;  /* 0x0000000000007941 */ /* 0x000fea0003800200 */
.L_x_10872:
[----:B------:R0:W-:Y:S01]  /*7ac0*/  STG.E.U8 desc[UR36][R2.64], R0 ;  /* 0x0000000002007986 */ /* 0x0001e2000c101124 */
[----:B------:R-:W-:Y:S05]  /*7ad0*/  BRA `(.L_x_10858) ;  /* 0x0000000400b87947 */ /* 0x000fea0003800000 */
.L_x_10866:
        /* <DEDUP_REMOVED lines=22> */
.L_x_10876:
[----:B------:R-:W-:-:S06]  /*7c40*/  HADD2.F32 R4, -RZ, R24.H0_H0 ;  /* 0x20000018ff047230 */ /* 0x000fcc0000004100 */
[----:B------:R-:W0:Y:S02]  /*7c50*/  F2I.U64.TRUNC R4, R4 ;  /* 0x0000000400047311 */ /* 0x000e24000020d800 */
[----:B0-----:R2:W-:Y:S01]  /*7c60*/  STG.E.64 desc[UR36][R2.64], R4 ;  /* 0x0000000402007986 */ /* 0x0015e2000c101b24 */
[----:B------:R-:W-:Y:S05]  /*7c70*/  BRA `(.L_x_10858) ;  /* 0x0000000400507947 */ /* 0x000fea0003800000 */
.L_x_10875:
[----:B------:R-:W-:-:S04]  /*7c80*/  HADD2.F32 R24, -RZ, R24.H0_H0 ;  /* 0x20000018ff187230 */ /* 0x000fc80000004100 */
[----:B------:R-:W0:Y:S02]  /*7c90*/  F2I.FTZ.U32.TRUNC.NTZ R5, R24 ;  /* 0x0000001800057305 */ /* 0x000e24000021f000 */
[----:B0-----:R0:W-:Y:S01]  /*7ca0*/  STG.E desc[UR36][R2.64], R5 ;  /* 0x0000000502007986 */ /* 0x0011e2000c101924 */
[----:B------:R-:W-:Y:S05]  /*7cb0*/  BRA `(.L_x_10858) ;  /* 0x0000000400407947 */ /* 0x000fea0003800000 */
.L_x_10865:
        /* <DEDUP_REMOVED lines=11> */
.L_x_10878:
[----:B------:R-:W-:Y:S01]  /*7d70*/  HADD2.F32 R24, -RZ, R24.H0_H0 ;  /* 0x20000018ff187230 */ /* 0x000fe20000004100 */
[----:B------:R-:W-:-:S04]  /*7d80*/  CS2R R6, SRZ ;  /* 0x0000000000067805 */ /* 0x000fc8000001ff00 */
[----:B------:R-:W-:-:S06]  /*7d90*/  FMUL.FTZ R4, R24, 1 ;  /* 0x3f80000018047820 */ /* 0x000fcc0000410000 */
[----:B------:R-:W0:Y:S02]  /*7da0*/  F2F.F64.F32 R4, R4 ;  /* 0x0000000400047310 */ /* 0x000e240000201800 */
[----:B0-----:R0:W-:Y:S01]  /*7db0*/  STG.E.128 desc[UR36][R2.64], R4 ;  /* 0x0000000402007986 */ /* 0x0011e2000c101d24 */
[----:B------:R-:W-:Y:S05]  /*7dc0*/  BRA `(.L_x_10858) ;  /* 0x0000000000fc7947 */ /* 0x000fea0003800000 */
.L_x_10877:
[----:B------:R-:W-:-:S13]  /*7dd0*/  ISETP.NE.AND P0, PT, R0, 0xf, PT ;  /* 0x0000000f0000780c */ /* 0x000fda0003f05270 */
[----:B------:R-:W-:Y:S05]  /*7de0*/  @!P0 BRA `(.L_x_10879) ;  /* 0x0000000000e88947 */ /* 0x000fea0003800000 */
[----:B------:R-:W-:-:S13]  /*7df0*/  ISETP.NE.AND P0, PT, R0, 0x17, PT ;  /* 0x000000170000780c */ /* 0x000fda0003f05270 */
[----:B------:R-:W-:Y:S05]  /*7e00*/  @!P0 BRA `(.L_x_10880) ;  /* 0x0000000000908947 */ /* 0x000fea0003800000 */
[----:B------:R-:W-:-:S13]  /*7e10*/  ISETP.NE.AND P0, PT, R0, 0x18, PT ;  /* 0x000000180000780c */ /* 0x000fda0003f05270 */
[----:B------:R-:W-:Y:S05]  /*7e20*/  @!P0 BRA `(.L_x_10881) ;  /* 0x0000000000448947 */ /* 0x000fea0003800000 */
.L_x_10857:
        /* <DEDUP_REMOVED lines=16> */
.L_x_10882:
[----:B------:R-:W-:Y:S05]  /*7f30*/  BRA `(.L_x_10858) ;  /* 0x0000000000a07947 */ /* 0x000fea0003800000 */
.L_x_10881:
        /* <DEDUP_REMOVED lines=13> */
.L_x_10884:
[----:B------:R-:W-:Y:S05]  /*8010*/  BSYNC.RECONVERGENT B0 ;  /* 0x0000000000007941 */ /* 0x000fea0003800200 */
.L_x_10883:
[----:B------:R-:W-:-:S05]  /*8020*/  LOP3.LUT R5, R0, 0x80, R5, 0xf8, !PT ;  /* 0x0000008000057812 */ /* 0x000fca00078ef805 */
[----:B------:R0:W-:Y:S01]  /*8030*/  STG.E.U8 desc[UR36][R2.64], R5 ;  /* 0x0000000502007986 */ /* 0x0001e2000c101124 */
[----:B------:R-:W-:Y:S05]  /*8040*/  BRA `(.L_x_10858) ;  /* 0x00000000005c7947 */ /* 0x000fea0003800000 */
.L_x_10880:
        /* <DEDUP_REMOVED lines=12> */
.L_x_10886:
[----:B------:R-:W-:Y:S01]  /*8110*/  IMAD.MOV.U32 R0, RZ, RZ, 0x7f ;  /* 0x0000007fff007424 */ /* 0x000fe200078e00ff */
[----:B------:R-:W-:-:S04]  /*8120*/  ISETP.GT.U32.AND P0, PT, R4, 0x7f800000, PT ;  /* 0x7f8000000400780c */ /* 0x000fc80003f04070 */
[----:B------:R-:W-:-:S09]  /*8130*/  SEL R0, R0, 0x7c, P0 ;  /* 0x0000007c00007807 */ /* 0x000fd20000000000 */
.L_x_10887:
[----:B------:R-:W-:Y:S05]  /*8140*/  BSYNC.RECONVERGENT B0 ;  /* 0x0000000000007941 */ /* 0x000fea0003800200 */
.L_x_10885:
[----:B------:R-:W-:-:S04]  /*8150*/  SHF.R.U32.HI R5, RZ, 0x18, R5 ;  /* 0x00000018ff057819 */ /* 0x000fc80000011605 */
[----:B------:R-:W-:-:S05]  /*8160*/  LOP3.LUT R5, R0, 0x80, R5, 0xf8, !PT ;  /* 0x0000008000057812 */ /* 0x000fca00078ef805 */
[----:B------:R0:W-:Y:S01]  /*8170*/  STG.E.U8 desc[UR36][R2.64], R5 ;  /* 0x0000000502007986 */ /* 0x0001e2000c101124 */
[----:B------:R-:W-:Y:S05]  /*8180*/  BRA `(.L_x_10858) ;  /* 0x00000000000c7947 */ /* 0x000fea0003800000 */
.L_x_10879:
[----:B------:R-:W-:-:S05]  /*8190*/  HADD2.F32 R0, -RZ, R24.H0_H0 ;  /* 0x20000018ff007230 */ /* 0x000fca0000004100 */
[----:B------:R-:W-:-:S05]  /*81a0*/  F2FP.BF16.F32.PACK_AB R0, RZ, R0 ;  /* 0x00000000ff00723e */ /* 0x000fca00000010ff */
[----:B------:R0:W-:Y:S02]  /*81b0*/  STG.E.U16 desc[UR36][R2.64], R0 ;  /* 0x0000000002007986 */ /* 0x0001e4000c101524 */
.L_x_10858:
[----:B------:R-:W-:-:S07]  /*81c0*/  VIADD R19, R19, 0x80 ;  /* 0x0000008013137836 */ /* 0x000fce0000000000 */
.L_x_10817:
[----:B------:R-:W-:Y:S05]  /*81d0*/  BSYNC.RECONVERGENT B7 ;  /* 0x0000000000077941 */ /* 0x000fea0003800200 */
.L_x_10778:
        /* <DEDUP_REMOVED lines=21> */
[----:B0-----:R-:W-:Y:S01]  /*8330*/  STG.E.U8 desc[UR36][R2.64], R5 ;  /* 0x0000000502007986 */ /* 0x001fe2000c101124 */
[----:B------:R-:W-:Y:S05]  /*8340*/  EXIT ;  /* 0x000000000000794d */ /* 0x000fea0003800000 */
.L_x_10891:
[----:B------:R-:W-:-:S06]  /*8350*/  HADD2.F32 R5, -RZ, R22.H0_H0 ;  /* 0x20000016ff057230 */ /* 0x000fcc0000004100 */
[----:B------:R-:W0:Y:S02]  /*8360*/  F2I.S64.TRUNC R4, R5 ;  /* 0x0000000500047311 */ /* 0x000e24000020d900 */
[----:B0-----:R-:W-:Y:S01]  /*8370*/  STG.E.U8 desc[UR36][R2.64], R4 ;  /* 0x0000000402007986 */ /* 0x001fe2000c101124 */
[----:B------:R-:W-:Y:S05]  /*8380*/  EXIT ;  /* 0x000000000000794d */ /* 0x000fea0003800000 */
.L_x_10890:
        /* <DEDUP_REMOVED lines=10> */
.L_x_10894:
[----:B------:R-:W-:-:S04]  /*8430*/  HADD2.F32 R22, -RZ, R22.H0_H0 ;  /* 0x20000016ff167230 */ /* 0x000fc80000004100 */
[----:B------:R-:W0:Y:S02]  /*8440*/  F2I.FTZ.TRUNC.NTZ R5, R22 ;  /* 0x0000001600057305 */ /* 0x000e24000021f100 */
[----:B0-----:R-:W-:Y:S01]  /*8450*/  STG.E desc[UR36][R2.64], R5 ;  /* 0x0000000502007986 */ /* 0x001fe2000c101924 */
[----:B------:R-:W-:Y:S05]  /*8460*/  EXIT ;  /* 0x000000000000794d */ /* 0x000fea0003800000 */
.L_x_10893:
[----:B------:R-:W-:-:S04]  /*8470*/  HADD2.F32 R22, -RZ, R22.H0_H0 ;  /* 0x20000016ff167230 */ /* 0x000fc80000004100 */
[----:B------:R-:W0:Y:S02]  /*8480*/  F2I.FTZ.TRUNC.NTZ R5, R22 ;  /* 0x0000001600057305 */ /* 0x000e24000021f100 */
[----:B0-----:R-:W-:Y:S01]  /*8490*/  STG.E.U16 desc[UR36][R2.64], R5 ;  /* 0x0000000502007986 */ /* 0x001fe2000c101524 */
[----:B------:R-:W-:Y:S05]  /*84a0*/  EXIT ;  /* 0x000000000000794d */ /* 0x000fea0003800000 */
.L_x_10889:
        /* <DEDUP_REMOVED lines=9> */
.L_x_10896:
[----:B------:R-:W-:Y:S01]  /*8540*/  STG.E.U16 desc[UR36][R2.64], R22 ;  /* 0x0000001602007986 */ /* 0x000fe2000c101524 */
[----:B------:R-:W-:Y:S05]  /*8550*/  EXIT ;  /* 0x000000000000794d */ /* 0x000fea0003800000 */
.L_x_10895:
        /* <DEDUP_REMOVED lines=10> */
.L_x_10898:
[----:B------:R-:W-:-:S05]  /*8600*/  HADD2.F32 R0, -RZ, R22.H0_H0 ;  /* 0x20000016ff007230 */ /* 0x000fca0000004100 */
[----:B------:R-:W-:-:S04]  /*8610*/  F2FP.F16.F32.PACK_AB R0, RZ, R0 ;  /* 0x00000000ff00723e */ /* 0x000fc800000000ff */
[----:B------:R-:W-:-:S05]  /*8620*/  PRMT R0, R0, 0x5410, RZ ;  /* 0x0000541000007816 */ /* 0x000fca00000000ff */
[----:B------:R-:W-:Y:S01]  /*8630*/  STG.E desc[UR36][R2.64], R0 ;  /* 0x0000000002007986 */ /* 0x000fe2000c101924 */
[----:B------:R-:W-:Y:S05]  /*8640*/  EXIT ;  /* 0x000000000000794d */ /* 0x000fea0003800000 */
.L_x_10897:
[----:B------:R-:W-:-:S05]  /*8650*/  HADD2.F32 R4, -RZ, R22.H0_H0 ;  /* 0x20000016ff047230 */ /* 0x000fca0000004100 */
[----:B------:R-:W-:-:S06]  /*8660*/  FMUL.FTZ R4, R4, 1 ;  /* 0x3f80000004047820 */ /* 0x000fcc0000410000 */
[----:B------:R-:W0:Y:S02]  /*8670*/  F2F.F64.F32 R4, R4 ;  /* 0x0000000400047310 */ /* 0x000e240000201800 */
[----:B0-----:R-:W-:Y:S01]  /*8680*/  STG.E.64 desc[UR36][R2.64], R4 ;  /* 0x0000000402007986 */ /* 0x001fe2000c101b24 */
[----:B------:R-:W-:Y:S05]  /*8690*/  EXIT ;  /* 0x000000000000794d */ /* 0x000fea0003800000 */
.L_x_10888:
        /* <DEDUP_REMOVED lines=14> */
.L_x_10902:
        /* <DEDUP_REMOVED lines=18> */
.L_x_10905:
[----:B------:R-:W-:-:S04]  /*88a0*/  SHF.R.U32.HI R5, RZ, 0x18, R5 ;  /* 0x00000018ff057819 */ /* 0x000fc80000011605 */
[----:B------:R-:W-:-:S07]  /*88b0*/  LOP3.LUT R0, R0, 0x80, R5, 0xf8, !PT ;  /* 0x0000008000007812 */ /* 0x000fce00078ef805 */
.L_x_10904:
[----:B------:R-:W-:Y:S05]  /*88c0*/  BSYNC.RECONVERGENT B0 ;  /* 0x0000000000007941 */ /* 0x000fea0003800200 */
.L_x_10903:
[----:B------:R-:W-:Y:S01]  /*88d0*/  STG.E.U8 desc[UR36][R2.64], R0 ;  /* 0x0000000002007986 */ /* 0x000fe2000c101124 */
[----:B------:R-:W-:Y:S05]  /*88e0*/  EXIT ;  /* 0x000000000000794d */ /* 0x000fea0003800000 */
.L_x_10901:
        /* <DEDUP_REMOVED lines=18> */
.L_x_10908:
[----:B------:R-:W-:-:S04]  /*8a10*/  SHF.R.U32.HI R5, RZ, 0x18, R5 ;  /* 0x00000018ff057819 */ /* 0x000fc80000011605 */
[----:B------:R-:W-:-:S07]  /*8a20*/  LOP3.LUT R0, R0, 0x80, R5, 0xf8, !PT ;  /* 0x0000008000007812 */ /* 0x000fce00078ef805 */
.L_x_10907:
[----:B------:R-:W-:Y:S05]  /*8a30*/  BSYNC.RECONVERGENT B0 ;  /* 0x0000000000007941 */ /* 0x000fea0003800200 */
.L_x_10906:
[----:B------:R-:W-:Y:S01]  /*8a40*/  STG.E.U8 desc[UR36][R2.64], R0 ;  /* 0x0000000002007986 */ /* 0x000fe2000c101124 */
[----:B------:R-:W-:Y:S05]  /*8a50*/  EXIT ;  /* 0x000000000000794d */ /* 0x000fea0003800000 */
.L_x_10900:
        /* <DEDUP_REMOVED lines=22> */
.L_x_10910:
[----:B------:R-:W-:-:S06]  /*8bc0*/  HADD2.F32 R4, -RZ, R22.H0_H0 ;  /* 0x20000016ff047230 */ /* 0x000fcc0000004100 */
[----:B------:R-:W0:Y:S02]  /*8bd0*/  F2I.U64.TRUNC R4, R4 ;  /* 0x0000000400047311 */ /* 0x000e24000020d800 */
[----:B0-----:R-:W-:Y:S01]  /*8be0*/  STG.E.64 desc[UR36][R2.64], R4 ;  /* 0x0000000402007986 */ /* 0x001fe2000c101b24 */
[----:B------:R-:W-:Y:S05]  /*8bf0*/  EXIT ;  /* 0x000000000000794d */ /* 0x000fea0003800000 */
.L_x_10909:
[----:B------:R-:W-:-:S04]  /*8c00*/  HADD2.F32 R22, -RZ, R22.H0_H0 ;  /* 0x20000016ff167230 */ /* 0x000fc80000004100 */
[----:B------:R-:W0:Y:S02]  /*8c10*/  F2I.FTZ.U32.TRUNC.NTZ R5, R22 ;  /* 0x0000001600057305 */ /* 0x000e24000021f000 */
[----:B0-----:R-:W-:Y:S01]  /*8c20*/  STG.E desc[UR36][R2.64], R5 ;  /* 0x0000000502007986 */ /* 0x001fe2000c101924 */
[----:B------:R-:W-:Y:S05]  /*8c30*/  EXIT ;  /* 0x000000000000794d */ /* 0x000fea0003800000 */
.L_x_10899:
        /* <DEDUP_REMOVED lines=11> */
.L_x_10912:
[----:B------:R-:W-:Y:S01]  /*8cf0*/  HADD2.F32 R22, -RZ, R22.H0_H0 ;  /* 0x20000016ff167230 */ /* 0x000fe20000004100 */
[----:B------:R-:W-:-:S04]  /*8d00*/  CS2R R6, SRZ ;  /* 0x0000000000067805 */ /* 0x000fc8000001ff00 */
[----:B------:R-:W-:-:S06]  /*8d10*/  FMUL.FTZ R4, R22, 1 ;  /* 0x3f80000016047820 */ /* 0x000fcc0000410000 */
[----:B------:R-:W0:Y:S02]  /*8d20*/  F2F.F64.F32 R4, R4 ;  /* 0x0000000400047310 */ /* 0x000e240000201800 */
[----:B0-----:R-:W-:Y:S01]  /*8d30*/  STG.E.128 desc[UR36][R2.64], R4 ;  /* 0x0000000402007986 */ /* 0x001fe2000c101d24 */
[----:B------:R-:W-:Y:S05]  /*8d40*/  EXIT ;  /* 0x000000000000794d */ /* 0x000fea0003800000 */
.L_x_10911:
[----:B------:R-:W-:-:S13]  /*8d50*/  ISETP.NE.AND P0, PT, R0, 0xf, PT ;  /* 0x0000000f0000780c */ /* 0x000fda0003f05270 */
[----:B------:R-:W-:Y:S05]  /*8d60*/  @!P0 BRA `(.L_x_10913) ;  /* 0x0000000000e88947 */ /* 0x000fea0003800000 */
[----:B------:R-:W-:-:S13]  /*8d70*/  ISETP.NE.AND P0, PT, R0, 0x17, PT ;  /* 0x000000170000780c */ /* 0x000fda0003f05270 */
[----:B------:R-:W-:Y:S05]  /*8d80*/  @!P0 BRA `(.L_x_10914) ;  /* 0x0000000000908947 */ /* 0x000fea0003800000 */
[----:B------:R-:W-:-:S13]  /*8d90*/  ISETP.NE.AND P0, PT, R0, 0x18, PT ;  /* 0x000000180000780c */ /* 0x000fda0003f05270 */
[----:B------:R-:W-:Y:S05]  /*8da0*/  @!P0 BRA `(.L_x_10915) ;  /* 0x0000000000448947 */ /* 0x000fea0003800000 */
.L_x_10892:
        /* <DEDUP_REMOVED lines=16> */
.L_x_10916:
[----:B------:R-:W-:Y:S05]  /*8eb0*/  EXIT ;  /* 0x000000000000794d */ /* 0x000fea0003800000 */
.L_x_10915:
        /* <DEDUP_REMOVED lines=13> */
.L_x_10918:
[----:B------:R-:W-:Y:S05]  /*8f90*/  BSYNC.RECONVERGENT B0 ;  /* 0x0000000000007941 */ /* 0x000fea0003800200 */
.L_x_10917:
[----:B------:R-:W-:-:S05]  /*8fa0*/  LOP3.LUT R5, R0, 0x80, R5, 0xf8, !PT ;  /* 0x0000008000057812 */ /* 0x000fca00078ef805 */
[----:B------:R-:W-:Y:S01]  /*8fb0*/  STG.E.U8 desc[UR36][R2.64], R5 ;  /* 0x0000000502007986 */ /* 0x000fe2000c101124 */
[----:B------:R-:W-:Y:S05]  /*8fc0*/  EXIT ;  /* 0x000000000000794d */ /* 0x000fea0003800000 */
.L_x_10914:
        /* <DEDUP_REMOVED lines=12> */
.L_x_10920:
[----:B------:R-:W-:Y:S01]  /*9090*/  IMAD.MOV.U32 R0, RZ, RZ, 0x7f ;  /* 0x0000007fff007424 */ /* 0x000fe200078e00ff */
[----:B------:R-:W-:-:S04]  /*90a0*/  ISETP.GT.U32.AND P0, PT, R4, 0x7f800000, PT ;  /* 0x7f8000000400780c */ /* 0x000fc80003f04070 */
[----:B------:R-:W-:-:S09]  /*90b0*/  SEL R0, R0, 0x7c, P0 ;  /* 0x0000007c00007807 */ /* 0x000fd20000000000 */
.L_x_10921:
[----:B------:R-:W-:Y:S05]  /*90c0*/  BSYNC.RECONVERGENT B0 ;  /* 0x0000000000007941 */ /* 0x000fea0003800200 */
.L_x_10919:
[----:B------:R-:W-:-:S04]  /*90d0*/  SHF.R.U32.HI R5, RZ, 0x18, R5 ;  /* 0x00000018ff057819 */ /* 0x000fc80000011605 */
[----:B------:R-:W-:-:S05]  /*90e0*/  LOP3.LUT R5, R0, 0x80, R5, 0xf8, !PT ;  /* 0x0000008000057812 */ /* 0x000fca00078ef805 */
[----:B------:R-:W-:Y:S01]  /*90f0*/  STG.E.U8 desc[UR36][R2.64], R5 ;  /* 0x0000000502007986 */ /* 0x000fe2000c101124 */
[----:B------:R-:W-:Y:S05]  /*9100*/  EXIT ;  /* 0x000000000000794d */ /* 0x000fea0003800000 */
.L_x_10913:
[----:B------:R-:W-:-:S05]  /*9110*/  HADD2.F32 R0, -RZ, R22.H0_H0 ;  /* 0x20000016ff007230 */ /* 0x000fca0000004100 */
[----:B------:R-:W-:-:S05]  /*9120*/  F2FP.BF16.F32.PACK_AB R0, RZ, R0 ;  /* 0x00000000ff00723e */ /* 0x000fca00000010ff */
[----:B------:R-:W-:Y:S01]  /*9130*/  STG.E.U16 desc[UR36][R2.64], R0 ;  /* 0x0000000002007986 */ /* 0x000fe2000c101524 */
[----:B------:R-:W-:Y:S05]  /*9140*/  EXIT ;  /* 0x000000000000794d */ /* 0x000fea0003800000 */
        .weak           $__internal_29_$__cuda_sm3x_div_rn_ftz_f32_slowpath
        .type           $__internal_29_$__cuda_sm3x_div_rn_ftz_f32_slowpath,@function
        .size           $__internal_29_$__cuda_sm3x_div_rn_ftz_f32_slowpath,(.L_x_17851 - $__internal_29_$__cuda_sm3x_div_rn_ftz_f32_slowpath)
$__internal_29_$__cuda_sm3x_div_rn_ftz_f32_slowpath:
        /* <DEDUP_REMOVED lines=32> */
.L_x_10924:
[----:B------:R-:W-:Y:S05]  /*9350*/  BSYNC.RELIABLE B3 ;  /* 0x0000000000037941 */ /* 0x000fea0003800100 */
.L_x_10923:
        /* <DEDUP_REMOVED lines=27> */
.L_x_10930:
[----:B------:R-:W-:-:S07]  /*9510*/  IMAD R9, R5, 0x800000, R9 ;  /* 0x0080000005097824 */ /* 0x000fce00078e0209 */
.L_x_10931:
[----:B------:R-:W-:Y:S05]  /*9520*/  BSYNC.RECONVERGENT B3 ;  /* 0x0000000000037941 */ /* 0x000fea0003800200 */
.L_x_10929:
[----:B------:R-:W-:Y:S05]  /*9530*/  BRA `(.L_x_10932) ;  /* 0x0000000000207947 */ /* 0x000fea0003800000 */
.L_x_10928:
[----:B------:R-:W-:-:S04]  /*9540*/  LOP3.LUT R0, R7, 0x80000000, R0, 0x48, !PT ;  /* 0x8000000007007812 */ /* 0x000fc800078e4800 */
[----:B------:R-:W-:Y:S01]  /*9550*/  LOP3.LUT R9, R0, 0x7f800000, RZ, 0xfc, !PT ;  /* 0x7f80000000097812 */ /* 0x000fe200078efcff */
[----:B------:R-:W-:Y:S06]  /*9560*/  BRA `(.L_x_10932) ;  /* 0x0000000000147947 */ /* 0x000fec0003800000 */
.L_x_10927:
[----:B------:R-:W-:Y:S01]  /*9570*/  LOP3.LUT R9, R7, 0x80000000, R0, 0x48, !PT ;  /* 0x8000000007097812 */ /* 0x000fe200078e4800 */
[----:B------:R-:W-:Y:S06]  /*9580*/  BRA `(.L_x_10932) ;  /* 0x00000000000c7947 */ /* 0x000fec0003800000 */
.L_x_10926:
[----:B------:R-:W0:Y:S01]  /*9590*/  MUFU.RSQ R9, -QNAN ;  /* 0xffc0000000097908 */ /* 0x000e220000001400 */
[----:B------:R-:W-:Y:S05]  /*95a0*/  BRA `(.L_x_10932) ;  /* 0x0000000000047947 */ /* 0x000fea0003800000 */
.L_x_10925:
[----:B------:R-:W-:-:S07]  /*95b0*/  FADD.FTZ R9, R0, R7 ;  /* 0x0000000700097221 */ /* 0x000fce0000010000 */
.L_x_10932:
[----:B------:R-:W-:Y:S05]  /*95c0*/  BSYNC.RECONVERGENT B0 ;  /* 0x0000000000007941 */ /* 0x000fea0003800200 */
.L_x_10922:
[----:B------:R-:W-:-:S04]  /*95d0*/  IMAD.MOV.U32 R5, RZ, RZ, 0x0 ;  /* 0x00000000ff057424 */ /* 0x000fc800078e00ff */
[----:B0-----:R-:W-:Y:S05]  /*95e0*/  RET.REL.NODEC R4 `(_ZN2at6native27unrolled_elementwise_kernelINS0_13BUnaryFunctorIN3c104HalfES4_S4_ZZZNS0_17atan2_kernel_cudaERNS_18TensorIteratorBaseEENKUlvE_clEvENKUlvE1_clEvEUlS4_S4_E_EESt5arrayIPcLm2EELi4E23TrivialOffsetCalculatorILi1EjESF_NS0_6memory12LoadWithCastILi1EEENSG_13StoreWithCastILi1EEEEEviT_T0_T2_T3_T4_T5_) ;  /* 0xffffff6804847950 */ /* 0x001fea0003c3ffff */
.L_x_10933:
        /* <DEDUP_REMOVED lines=9> */
.L_x_17851:


//--------------------- .text._ZN2at6native18elementwise_kernelILi128ELi4EZNS0_22gpu_kernel_impl_nocastINS0_13BUnaryFunctorIN3c104HalfES5_S5_ZZZNS0_17atan2_kernel_cudaERNS_18TensorIteratorBaseEENKUlvE_clEvENKUlvE1_clEvEUlS5_S5_E_EEEEvS7_RKT_EUliE_EEviT1_ --------------------------
	.section	.text._ZN2at6native18elementwise_kernelILi128ELi4EZNS0_22gpu_kernel_impl_nocastINS0_13BUnaryFunctorIN3c104HalfES5_S5_ZZZNS0_17atan2_kernel_cudaERNS_18TensorIteratorBaseEENKUlvE_clEvENKUlvE1_clEvEUlS5_S5_E_EEEEvS7_RKT_EUliE_EEviT1_,"ax",@progbits
	.align	128
        .global         _ZN2at6native18elementwise_kernelILi128ELi4EZNS0_22gpu_kernel_impl_nocastINS0_13BUnaryFunctorIN3c104HalfES5_S5_ZZZNS0_17atan2_kernel_cudaERNS_18TensorIteratorBaseEENKUlvE_clEvENKUlvE1_clEvEUlS5_S5_E_EEEEvS7_RKT_EUliE_EEviT1_
        .type           _ZN2at6native18elementwise_kernelILi128ELi4EZNS0_22gpu_kernel_impl_nocastINS0_13BUnaryFunctorIN3c104HalfES5_S5_ZZZNS0_17atan2_kernel_cudaERNS_18TensorIteratorBaseEENKUlvE_clEvENKUlvE1_clEvEUlS5_S5_E_EEEEvS7_RKT_EUliE_EEviT1_,@function
        .size           _ZN2at6native18elementwise_kernelILi128ELi4EZNS0_22gpu_kernel_impl_nocastINS0_13BUnaryFunctorIN3c104HalfES5_S5_ZZZNS0_17atan2_kernel_cudaERNS_18TensorIteratorBaseEENKUlvE_clEvENKUlvE1_clEvEUlS5_S5_E_EEEEvS7_RKT_EUliE_EEviT1_,(.L_x_17852 - _ZN2at6native18elementwise_kernelILi128ELi4EZNS0_22gpu_kernel_impl_nocastINS0_13BUnaryFunctorIN3c104HalfES5_S5_ZZZNS0_17atan2_kernel_cudaERNS_18TensorIteratorBaseEENKUlvE_clEvENKUlvE1_clEvEUlS5_S5_E_EEEEvS7_RKT_EUliE_EEviT1_)
        .other          _ZN2at6native18elementwise_kernelILi128ELi4EZNS0_22gpu_kernel_impl_nocastINS0_13BUnaryFunctorIN3c104HalfES5_S5_ZZZNS0_17atan2_kernel_cudaERNS_18TensorIteratorBaseEENKUlvE_clEvENKUlvE1_clEvEUlS5_S5_E_EEEEvS7_RKT_EUliE_EEviT1_,@"STO_CUDA_ENTRY STV_DEFAULT"
_ZN2at6native18elementwise_kernelILi128ELi4EZNS0_22gpu_kernel_impl_nocastINS0_13BUnaryFunctorIN3c104HalfES5_S5_ZZZNS0_17atan2_kernel_cudaERNS_18TensorIteratorBaseEENKUlvE_clEvENKUlvE1_clEvEUlS5_S5_E_EEEEvS7_RKT_EUliE_EEviT1_:
.text._ZN2at6native18elementwise_kernelILi128ELi4EZNS0_22gpu_kernel_impl_nocastINS0_13BUnaryFunctorIN3c104HalfES5_S5_ZZZNS0_17atan2_kernel_cudaERNS_18TensorIteratorBaseEENKUlvE_clEvENKUlvE1_clEvEUlS5_S5_E_EEEEvS7_RKT_EUliE_EEviT1_:
        /* <DEDUP_REMOVED lines=14> */
[----:B0-----:R-:W2:Y:S06]  /*00e0*/  LDG.E.U16 R2, desc[UR6][R2.64] ;  /* 0x0000000602027981 */ /* 0x001eac000c1e1500 */
[----:B------:R-:W0:Y:S02]  /*00f0*/  LDC.U16 R4, c[0x0][0x592] ;  /* 0x00016480ff047b82 */ /* 0x000e240000000400 */
[----:B0-----:R-:W-:-:S05]  /*0100*/  HADD2.F32 R4, -RZ, R4.H0_H0 ;  /* 0x20000004ff047230 */ /* 0x001fca0000004100 */
[----:B------:R-:W-:Y:S01]  /*0110*/  FADD.FTZ R11, |R4|, -RZ ;  /* 0x800000ff040b7221 */ /* 0x000fe20000010200 */
[----:B--2---:R-:W-:-:S05]  /*0120*/  HADD2.F32 R13, -RZ, R2.H0_H0 ;  /* 0x20000002ff0d7230 */ /* 0x004fca0000004100 */
        /* <DEDUP_REMOVED lines=13> */
[----:B------:R-:W-:Y:S05]  /*0200*/  CALL.REL.NOINC `($__internal_30_$__cuda_sm3x_div_rn_ftz_f32_slowpath) ;  /* 0x00000064008c7944 */ /* 0x000fea0003c00000 */
.L_x_10937:
        /* <DEDUP_REMOVED lines=31> */
.L_x_10936:
[----:B------:R-:W-:Y:S05]  /*0400*/  BSYNC.RECONVERGENT B1 ;  /* 0x0000000000017941 */ /* 0x000fea0003800200 */
.L_x_10935:
[----:B------:R-:W1:Y:S01]  /*0410*/  LDCU UR4, c[0x0][0x380] ;  /* 0x00007000ff0477ac */ /* 0x000e620008000800 */
[----:B------:R-:W-:Y:S01]  /*0420*/  BSSY.RECONVERGENT B1, `(.L_x_10938) ;  /* 0x0000036000017945 */ /* 0x000fe20003800200 */
[----:B-1----:R-:W-:-:S13]  /*0430*/  ISETP.GE.AND P0, PT, R7, UR4, PT ;  /* 0x0000000407007c0c */ /* 0x002fda000bf06270 */
[----:B------:R-:W-:Y:S05]  /*0440*/  @P0 BRA `(.L_x_10939) ;  /* 0x0000000000cc0947 */ /* 0x000fea0003800000 */
[----:B0-----:R-:W0:Y:S02]  /*0450*/  LDC.64 R2, c[0x0][0x588] ;  /* 0x00016200ff027b82 */ /* 0x001e240000000a00 */
        /* <DEDUP_REMOVED lines=19> */
.L_x_10940:
        /* <DEDUP_REMOVED lines=31> */
.L_x_10939:
[----:B------:R-:W-:Y:S05]  /*0780*/  BSYNC.RECONVERGENT B1 ;  /* 0x0000000000017941 */ /* 0x000fea0003800200 */
.L_x_10938:
[----:B------:R-:W2:Y:S01]  /*0790*/  LDCU UR4, c[0x0][0x380] ;  /* 0x00007000ff0477ac */ /* 0x000ea20008000800 */
[----:B------:R-:W-:Y:S01]  /*07a0*/  BSSY.RECONVERGENT B1, `(.L_x_10941) ;  /* 0x0000036000017945 */ /* 0x000fe20003800200 */
[----:B--2---:R-:W-:-:S13]  /*07b0*/  ISETP.GE.AND P0, PT, R7, UR4, PT ;  /* 0x0000000407007c0c */ /* 0x004fda000bf06270 */
[----:B------:R-:W-:Y:S05]  /*07c0*/  @P0 BRA `(.L_x_10942) ;  /* 0x0000000000cc0947 */ /* 0x000fea0003800000 */
[----:B01----:R-:W0:Y:S02]  /*07d0*/  LDC.64 R2, c[0x0][0x588] ;  /* 0x00016200ff027b82 */ /* 0x003e240000000a00 */
        /* <DEDUP_REMOVED lines=19> */
.L_x_10943:
        /* <DEDUP_REMOVED lines=31> */
.L_x_10942:
[----:B------:R-:W-:Y:S05]  /*0b00*/  BSYNC.RECONVERGENT B1 ;  /* 0x0000000000017941 */ /* 0x000fea0003800200 */
.L_x_10941:
[----:B------:R-:W3:Y:S02]  /*0b10*/  LDCU UR4, c[0x0][0x380] ;  /* 0x00007000ff0477ac */ /* 0x000ee40008000800 */
[----:B---3--:R-:W-:-:S13]  /*0b20*/  ISETP.GE.AND P0, PT, R7, UR4, PT ;  /* 0x0000000407007c0c */ /* 0x008fda000bf06270 */
[----:B------:R-:W-:Y:S05]  /*0b30*/  @P0 EXIT ;  /* 0x000000000000094d */ /* 0x000fea0003800000 */
[----:B012---:R-:W0:Y:S02]  /*0b40*/  LDC.64 R2, c[0x0][0x588] ;  /* 0x00016200ff027b82 */ /* 0x007e240000000a00 */
        /* <DEDUP_REMOVED lines=19> */
.L_x_10944:
        /* <DEDUP_REMOVED lines=31> */
.L_x_10934:
        /* <DEDUP_REMOVED lines=305> */
.L_x_10947:
[----:B------:R-:W0:Y:S02]  /*2180*/  LDCU.128 UR8, c[0x0][0x580] ;  /* 0x0000b000ff0877ac */ /* 0x000e240008000c00 */
[----:B0-----:R-:W-:-:S04]  /*2190*/  IADD3 R2, P0, PT, R0, UR10, RZ ;  /* 0x0000000a00027c10 */ /* 0x001fc8000ff1e0ff */
[----:B------:R-:W-:-:S05]  /*21a0*/  IADD3.X R3, PT, PT, RZ, UR11, RZ, P0, !PT ;  /* 0x0000000bff037c10 */ /* 0x000fca00087fe4ff */
[----:B------:R-:W2:Y:S01]  /*21b0*/  LDG.E.U16 R2, desc[UR6][R2.64] ;  /* 0x0000000602027981 */ /* 0x000ea2000c1e1500 */
[----:B------:R-:W0:Y:S01]  /*21c0*/  LDC.U16 R14, c[0x0][0x592] ;  /* 0x00016480ff0e7b82 */ /* 0x000e220000000400 */
[----:B------:R-:W-:Y:S01]  /*21d0*/  IADD3 R12, P1, PT, R13, UR8, RZ ;  /* 0x000000080d0c7c10 */ /* 0x000fe2000ff3e0ff */
[----:B------:R-:W-:Y:S04]  /*21e0*/  BSSY.RECONVERGENT B2, `(.L_x_10948) ;  /* 0x0000013000027945 */ /* 0x000fe80003800200 */
[----:B------:R-:W-:Y:S02]  /*21f0*/  IMAD.X R13, RZ, RZ, UR9, P1 ;  /* 0x00000009ff0d7e24 */ /* 0x000fe400088e06ff */
        /* <DEDUP_REMOVED lines=17> */
.L_x_10949:
[----:B------:R-:W-:Y:S05]  /*2310*/  BSYNC.RECONVERGENT B2 ;  /* 0x0000000000027941 */ /* 0x000fea0003800200 */
.L_x_10948:
        /* <DEDUP_REMOVED lines=30> */
.L_x_10946:
[----:B------:R-:W-:Y:S05]  /*2500*/  BSYNC.RECONVERGENT B1 ;  /* 0x0000000000017941 */ /* 0x000fea0003800200 */
.L_x_10945:
        /* <DEDUP_REMOVED lines=302> */
.L_x_10952:
[----:B------:R-:W0:Y:S02]  /*37f0*/  LDCU.128 UR8, c[0x0][0x580] ;  /* 0x0000b000ff0877ac */ /* 0x000e240008000c00 */
[----:B0-----:R-:W-:-:S04]  /*3800*/  IADD3 R2, P0, PT, R0, UR10, RZ ;  /* 0x0000000a00027c10 */ /* 0x001fc8000ff1e0ff */
[----:B------:R-:W-:-:S05]  /*3810*/  IADD3.X R3, PT, PT, RZ, UR11, RZ, P0, !PT ;  /* 0x0000000bff037c10 */ /* 0x000fca00087fe4ff */
[----:B------:R-:W2:Y:S01]  /*3820*/  LDG.E.U16 R2, desc[UR6][R2.64] ;  /* 0x0000000602027981 */ /* 0x000ea2000c1e1500 */
[----:B------:R-:W0:Y:S01]  /*3830*/  LDC.U16 R14, c[0x0][0x592] ;  /* 0x00016480ff0e7b82 */ /* 0x000e220000000400 */
[----:B------:R-:W-:Y:S01]  /*3840*/  IADD3 R12, P1, PT, R13, UR8, RZ ;  /* 0x000000080d0c7c10 */ /* 0x000fe2000ff3e0ff */
[----:B------:R-:W-:Y:S03]  /*3850*/  BSSY.RECONVERGENT B2, `(.L_x_10953) ;  /* 0x0000013000027945 */ /* 0x000fe60003800200 */
[----:B------:R-:W-:Y:S01]  /*3860*/  IADD3.X R13, PT, PT, RZ, UR9, RZ, P1, !PT ;  /* 0x00000009ff0d7c10 */ /* 0x000fe20008ffe4ff */
        /* <DEDUP_REMOVED lines=17> */
.L_x_10954:
[----:B------:R-:W-:Y:S05]  /*3980*/  BSYNC.RECONVERGENT B2 ;  /* 0x0000000000027941 */ /* 0x000fea0003800200 */
.L_x_10953:
[----:B------:R-:W-:Y:S01]  /*3990*/  MOV R3, 0x3b33710b ;  /* 0x3b33710b00037802 */ /* 0x000fe20000000f00 */
[----:B------:R-:W-:Y:S01]  /*39a0*/  FMUL.FTZ R2, R0, R0 ;  /* 0x0000000000027220 */ /* 0x000fe20000410000 */
[----:B------:R-:W-:Y:S01]  /*39b0*/  HFMA2 R5, -RZ, RZ, 1.857421875, -1409 ;  /* 0x3f6ee581ff057431 */ /* 0x000fe200000001ff */
[----:B------:R-:W-:Y:S02]  /*39c0*/  ISETP.GE.AND P3, PT, R14, RZ, PT ;  /* 0x000000ff0e00720c */ /* 0x000fe40003f66270 */
        /* <DEDUP_REMOVED lines=26> */
.L_x_10951:
[----:B------:R-:W-:Y:S05]  /*3b70*/  BSYNC.RECONVERGENT B1 ;  /* 0x0000000000017941 */ /* 0x000fea0003800200 */
.L_x_10950:
        /* <DEDUP_REMOVED lines=302> */
.L_x_10957:
        /* <DEDUP_REMOVED lines=25> */
.L_x_10959:
[----:B------:R-:W-:Y:S05]  /*4ff0*/  BSYNC.RECONVERGENT B2 ;  /* 0x0000000000027941 */ /* 0x000fea0003800200 */
.L_x_10958:
        /* <DEDUP_REMOVED lines=30> */
.L_x_10956:
[----:B------:R-:W-:Y:S05]  /*51e0*/  BSYNC.RECONVERGENT B1 ;  /* 0x0000000000017941 */ /* 0x000fea0003800200 */
.L_x_10955:
[----:B------:R-:W3:Y:S02]  /*51f0*/  LDCU UR4, c[0x0][0x380] ;  /* 0x00007000ff0477ac */ /* 0x000ee40008000800 */
[----:B---3--:R-:W-:-:S13]  /*5200*/  ISETP.GE.AND P0, PT, R7, UR4, PT ;  /* 0x0000000407007c0c */ /* 0x008fda000bf06270 */
[----:B------:R-:W-:Y:S05]  /*5210*/  @P0 EXIT ;  /* 0x000000000000094d */ /* 0x000fea0003800000 */
[----:B------:R-:W3:Y:S01]  /*5220*/  LDCU.64 UR4, c[0x0][0x390] ;  /* 0x00007200ff0477ac */ /* 0x000ee20008000a00 */
[----:B------:R-:W-:Y:S01]  /*5230*/  HFMA2 R2, -RZ, RZ, 0, 0 ;  /* 0x00000000ff027431 */ /* 0x000fe200000001ff */
[----:B------:R-:W-:Y:S01]  /*5240*/  MOV R3, R7 ;  /* 0x0000000700037202 */ /* 0x000fe20000000f00 */
[----:B------:R-:W4:Y:S01]  /*5250*/  LDCU UR8, c[0x0][0x38c] ;  /* 0x00007180ff0877ac */ /* 0x000f220008000800 */
[----:B------:R-:W-:Y:S01]  /*5260*/  ISETP.NE.AND P0, PT, R4, RZ, PT ;  /* 0x000000ff0400720c */ /* 0x000fe20003f05270 */
[----:B------:R-:W5:Y:S01]  /*5270*/  LDCU.64 UR10, c[0x0][0x4b8] ;  /* 0x00009700ff0a77ac */ /* 0x000f620008000a00 */
[----:B---3--:R-:W-:-:S05]  /*5280*/  IMAD.HI.U32 R2, R7, UR4, R2 ;  /* 0x0000000407027c27 */ /* 0x008fca000f8e0002 */
[----:B------:R-:W-:-:S04]  /*5290*/  SHF.R.U32.HI R3, RZ, UR5, R2 ;  /* 0x00000005ff037c19 */ /* 0x000fc80008011602 */
[----:B------:R-:W-:-:S05]  /*52a0*/  IADD3 R0, PT, PT, -R3, RZ, RZ ;  /* 0x000000ff03007210 */ /* 0x000fca0007ffe1ff */
[----:B----4-:R-:W-:-:S04]  /*52b0*/  IMAD R0, R0, UR8, R7 ;  /* 0x0000000800007c24 */ /* 0x010fc8000f8e0207 */
[C---:B-----5:R-:W-:Y:S02]  /*52c0*/  IMAD R7, R0.reuse, UR10, RZ ;  /* 0x0000000a00077c24 */ /* 0x060fe4000f8e02ff */
[----:B------:R-:W-:Y:S01]  /*52d0*/  IMAD R0, R0, UR11, RZ ;  /* 0x0000000b00007c24 */ /* 0x000fe2000f8e02ff */
[----:B------:R-:W-:Y:S06]  /*52e0*/  @!P0 BRA `(.L_x_10960) ;  /* 0x0000001000748947 */ /* 0x000fec0003800000 */
[----:B------:R-:W3:Y:S01]  /*52f0*/  LDCU.64 UR8, c[0x0][0x398] ;  /* 0x00007300ff0877ac */ /* 0x000ee20008000a00 */
[----:B------:R-:W-:Y:S02]  /*5300*/  MOV R2, RZ ;  /* 0x000000ff00027202 */ /* 0x000fe40000000f00 */
[----:B------:R-:W-:Y:S01]  /*5310*/  ISETP.NE.AND P0, PT, R6, 0x2, PT ;  /* 0x000000020600780c */ /* 0x000fe20003f05270 */
[----:B------:R-:W4:Y:S01]  /*5320*/  LDCU UR4, c[0x0][0x3a0] ;  /* 0x00007400ff0477ac */ /* 0x000f220008000800 */
[----:B------:R-:W5:Y:S01]  /*5330*/  LDCU.64 UR10, c[0x0][0x4c0] ;  /* 0x00009800ff0a77ac */ /* 0x000f620008000a00 */
[----:B---3--:R-:W-:-:S05]  /*5340*/  IMAD.HI.U32 R4, R3, UR9, R2 ;  /* 0x0000000903047c27 */ /* 0x008fca000f8e0002 */
[----:B----4-:R-:W-:-:S04]  /*5350*/  SHF.R.U32.HI R5, RZ, UR4, R4 ;  /* 0x00000004ff057c19 */ /* 0x010fc80008011604 */
[----:B------:R-:W-:-:S05]  /*5360*/  IADD3 R2, PT, PT, -R5, RZ, RZ ;  /* 0x000000ff05027210 */ /* 0x000fca0007ffe1ff */
[----:B------:R-:W-:-:S04]  /*5370*/  IMAD R2, R2, UR8, R3 ;  /* 0x0000000802027c24 */ /* 0x000fc8000f8e0203 */
[C---:B-----5:R-:W-:Y:S02]  /*5380*/  IMAD R7, R2.reuse, UR10, R7 ;  /* 0x0000000a02077c24 */ /* 0x060fe4000f8e0207 */
[----:B------:R-:W-:Y:S01]  /*5390*/  IMAD R0, R2, UR11, R0 ;  /* 0x0000000b02007c24 */ /* 0x000fe2000f8e0200 */
[----:B------:R-:W-:Y:S06]  /*53a0*/  @!P0 BRA `(.L_x_10960) ;  /* 0x0000001000448947 */ /* 0x000fec0003800000 */
[----:B------:R-:W3:Y:S01]  /*53b0*/  LDCU.64 UR4, c[0x0][0x3a8] ;  /* 0x00007500ff0477ac */ /* 0x000ee20008000a00 */
[----:B------:R-:W-:Y:S01]  /*53c0*/  HFMA2 R4, -RZ, RZ, 0, 0 ;  /* 0x00000000ff047431 */ /* 0x000fe200000001ff */
[----:B------:R-:W-:Y:S01]  /*53d0*/  ISETP.NE.AND P0, PT, R6, 0x3, PT ;  /* 0x000000030600780c */ /* 0x000fe20003f05270 */
[----:B------:R-:W4:Y:S01]  /*53e0*/  LDCU UR8, c[0x0][0x3a4] ;  /* 0x00007480ff0877ac */ /* 0x000f220008000800 */
[----:B------:R-:W5:Y:S02]  /*53f0*/  LDCU.64 UR10, c[0x0][0x4c8] ;  /* 0x00009900ff0a77ac */ /* 0x000f640008000a00 */
[----:B---3--:R-:W-:-:S05]  /*5400*/  IMAD.HI.U32 R2, R5, UR4, R4 ;  /* 0x0000000405027c27 */ /* 0x008fca000f8e0004 */
[----:B------:R-:W-:-:S04]  /*5410*/  SHF.R.U32.HI R3, RZ, UR5, R2 ;  /* 0x00000005ff037c19 */ /* 0x000fc80008011602 */
[----:B------:R-:W-:-:S05]  /*5420*/  IADD3 R4, PT, PT, -R3, RZ, RZ ;  /* 0x000000ff03047210 */ /* 0x000fca0007ffe1ff */
[----:B----4-:R-:W-:-:S04]  /*5430*/  IMAD R4, R4, UR8, R5 ;  /* 0x0000000804047c24 */ /* 0x010fc8000f8e0205 */
[C---:B-----5:R-:W-:Y:S02]  /*5440*/  IMAD R7, R4.reuse, UR10, R7 ;  /* 0x0000000a04077c24 */ /* 0x060fe4000f8e0207 */
[----:B------:R-:W-:Y:S01]  /*5450*/  IMAD R0, R4, UR11, R0 ;  /* 0x0000000b04007c24 */ /* 0x000fe2000f8e0200 */
        /* <DEDUP_REMOVED lines=74> */
[----:B------:R-:W-:Y:S01]  /*5900*/  IMAD.MOV.U32 R2, RZ, RZ, RZ ;  /* 0x000000ffff027224 */ /* 0x000fe200078e00ff */
        /* <DEDUP_REMOVED lines=136> */
[----:B------:R-:W-:-:S05]  /*6190*/  SHF.R.U32.HI R3, RZ, UR5, R2 ;  /* 0x00000005ff037c19 */ /* 0x000fca0008011602 */
[----:B------:R-:W-:-:S04]  /*61a0*/  IMAD.MOV R4, RZ, RZ, -R3 ;  /* 0x000000ffff047224 */ /* 0x000fc800078e0a03 */
        /* <DEDUP_REMOVED lines=28> */
[----:B------:R-:W-:Y:S01]  /*6370*/  ISETP.NE.AND P0, PT, R6, 0x18, PT ;  /* 0x000000180600780c */ /* 0x000fe20003f05270 */
[----:B------:R-:W3:Y:S01]  /*6380*/  LDCU.64 UR8, c[0x0][0x4a0] ;  /* 0x00009400ff0877ac */ /* 0x000ee20008000a00 */
[----:B------:R-:W-:Y:S01]  /*6390*/  HFMA2 R2, -RZ, RZ, 0, 0 ;  /* 0x00000000ff027431 */ /* 0x000fe200000001ff */
[----:B------:R-:W4:Y:S10]  /*63a0*/  LDCU UR4, c[0x0][0x4a8] ;  /* 0x00009500ff0477ac */ /* 0x000f340008000800 */
[----:B------:R-:W5:Y:S01]  /*63b0*/  @P0 LDC.64 R10, c[0x0][0x4b0] ;  /* 0x00012c00ff0a0b82 */ /* 0x000f620000000a00 */
[----:B---3--:R-:W-:-:S07]  /*63c0*/  IMAD.HI.U32 R4, R3, UR9, R2 ;  /* 0x0000000903047c27 */ /* 0x008fce000f8e0002 */
[----:B012---:R-:W0:Y:S01]  /*63d0*/  @P0 LDC R13, c[0x0][0x4ac] ;  /* 0x00012b00ff0d0b82 */ /* 0x007e220000000800 */
[----:B----4-:R-:W-:Y:S01]  /*63e0*/  SHF.R.U32.HI R5, RZ, UR4, R4 ;  /* 0x00000004ff057c19 */ /* 0x010fe20008011604 */
        /* <DEDUP_REMOVED lines=13> */
.L_x_10960:
[----:B------:R-:W3:Y:S02]  /*64c0*/  LDCU.128 UR8, c[0x0][0x580] ;  /* 0x0000b000ff0877ac */ /* 0x000ee40008000c00 */
[----:B---3--:R-:W-:-:S04]  /*64d0*/  IADD3 R2, P0, PT, R0, UR10, RZ ;  /* 0x0000000a00027c10 */ /* 0x008fc8000ff1e0ff */
[----:B------:R-:W-:-:S05]  /*64e0*/  IADD3.X R3, PT, PT, RZ, UR11, RZ, P0, !PT ;  /* 0x0000000bff037c10 */ /* 0x000fca00087fe4ff */
[----:B------:R-:W3:Y:S01]  /*64f0*/  LDG.E.U16 R2, desc[UR6][R2.64] ;  /* 0x0000000602027981 */ /* 0x000ee2000c1e1500 */
[----:B012---:R-:W0:Y:S01]  /*6500*/  LDC.U16 R13, c[0x0][0x592] ;  /* 0x00016480ff0d7b82 */ /* 0x007e220000000400 */
[----:B------:R-:W-:Y:S01]  /*6510*/  BSSY.RECONVERGENT B1, `(.L_x_10961) ;  /* 0x0000014000017945 */ /* 0x000fe20003800200 */
[----:B0-----:R-:W-:-:S05]  /*6520*/  HADD2.F32 R13, -RZ, R13.H0_H0 ;  /* 0x2000000dff0d7230 */ /* 0x001fca0000004100 */
[----:B------:R-:W-:Y:S01]  /*6530*/  FADD.FTZ R6, |R13|, -RZ ;  /* 0x800000ff0d067221 */ /* 0x000fe20000010200 */
[----:B---3--:R-:W-:-:S05]  /*6540*/  HADD2.F32 R4, -RZ, R2.H0_H0 ;  /* 0x20000002ff047230 */ /* 0x008fca0000004100 */
[C---:B------:R-:W-:Y:S01]  /*6550*/  FADD.FTZ R11, |R4|.reuse, -RZ ;  /* 0x800000ff040b7221 */ /* 0x040fe20000010200 */
[----:B------:R-:W-:-:S04]  /*6560*/  FSETP.GT.FTZ.AND P2, PT, |R4|, |R13|, PT ;  /* 0x4000000d0400720b */ /* 0x000fc80003f54200 */
[----:B------:R-:W-:Y:S02]  /*6570*/  FSEL R16, R11, R6, P2 ;  /* 0x000000060b107208 */ /* 0x000fe40001000000 */
[----:B------:R-:W-:Y:S02]  /*6580*/  FSEL R11, R6, R11, P2 ;  /* 0x0000000b060b7208 */ /* 0x000fe40001000000 */
[----:B------:R-:W0:Y:S01]  /*6590*/  MUFU.RCP R5, R16 ;  /* 0x0000001000057308 */ /* 0x000e220000001000 */
[----:B------:R-:W-:-:S04]  /*65a0*/  IADD3 R6, P1, PT, R7, UR8, RZ ;  /* 0x0000000807067c10 */ /* 0x000fc8000ff3e0ff */
[----:B------:R-:W-:-:S03]  /*65b0*/  IADD3.X R7, PT, PT, RZ, UR9, RZ, P1, !PT ;  /* 0x00000009ff077c10 */ /* 0x000fc60008ffe4ff */
        /* <DEDUP_REMOVED lines=9> */
.L_x_10962:
[----:B------:R-:W-:Y:S05]  /*6650*/  BSYNC.RECONVERGENT B1 ;  /* 0x0000000000017941 */ /* 0x000fea0003800200 */
.L_x_10961:
        /* <DEDUP_REMOVED lines=30> */
        .weak           $__internal_30_$__cuda_sm3x_div_rn_ftz_f32_slowpath
        .type           $__internal_30_$__cuda_sm3x_div_rn_ftz_f32_slowpath,@function
        .size           $__internal_30_$__cuda_sm3x_div_rn_ftz_f32_slowpath,(.L_x_17852 - $__internal_30_$__cuda_sm3x_div_rn_ftz_f32_slowpath)
$__internal_30_$__cuda_sm3x_div_rn_ftz_f32_slowpath:
        /* <DEDUP_REMOVED lines=32> */
.L_x_10965:
[----:B------:R-:W-:Y:S05]  /*6a40*/  BSYNC.RELIABLE B3 ;  /* 0x0000000000037941 */ /* 0x000fea0003800100 */
.L_x_10964:
        /* <DEDUP_REMOVED lines=27> */
.L_x_10971:
[----:B------:R-:W-:-:S07]  /*6c00*/  LEA R0, R3, R0, 0x17 ;  /* 0x0000000003007211 */ /* 0x000fce00078eb8ff */
.L_x_10972:
[----:B------:R-:W-:Y:S05]  /*6c10*/  BSYNC.RECONVERGENT B3 ;  /* 0x0000000000037941 */ /* 0x000fea0003800200 */
.L_x_10970:
[----:B------:R-:W-:Y:S05]  /*6c20*/  BRA `(.L_x_10973) ;  /* 0x0000000000207947 */ /* 0x000fea0003800000 */
.L_x_10969:
[----:B------:R-:W-:-:S04]  /*6c30*/  LOP3.LUT R11, R16, 0x80000000, R11, 0x48, !PT ;  /* 0x80000000100b7812 */ /* 0x000fc800078e480b */
[----:B------:R-:W-:Y:S01]  /*6c40*/  LOP3.LUT R0, R11, 0x7f800000, RZ, 0xfc, !PT ;  /* 0x7f8000000b007812 */ /* 0x000fe200078efcff */
[----:B------:R-:W-:Y:S06]  /*6c50*/  BRA `(.L_x_10973) ;  /* 0x0000000000147947 */ /* 0x000fec0003800000 */
.L_x_10968:
[----:B------:R-:W-:Y:S01]  /*6c60*/  LOP3.LUT R0, R16, 0x80000000, R11, 0x48, !PT ;  /* 0x8000000010007812 */ /* 0x000fe200078e480b */
[----:B------:R-:W-:Y:S06]  /*6c70*/  BRA `(.L_x_10973) ;  /* 0x00000000000c7947 */ /* 0x000fec0003800000 */
.L_x_10967:
[----:B------:R-:W0:Y:S01]  /*6c80*/  MUFU.RSQ R0, -QNAN ;  /* 0xffc0000000007908 */ /* 0x000e220000001400 */
[----:B------:R-:W-:Y:S05]  /*6c90*/  BRA `(.L_x_10973) ;  /* 0x0000000000047947 */ /* 0x000fea0003800000 */
.L_x_10966:
[----:B------:R-:W-:-:S07]  /*6ca0*/  FADD.FTZ R0, R11, R16 ;  /* 0x000000100b007221 */ /* 0x000fce0000010000 */
.L_x_10973:
[----:B------:R-:W-:Y:S05]  /*6cb0*/  BSYNC.RECONVERGENT B0 ;  /* 0x0000000000007941 */ /* 0x000fea0003800200 */
.L_x_10963:
[----:B------:R-:W-:-:S04]  /*6cc0*/  MOV R3, 0x0 ;  /* 0x0000000000037802 */ /* 0x000fc80000000f00 */
[----:B0-----:R-:W-:Y:S05]  /*6cd0*/  RET.REL.NODEC R2 `(_ZN2at6native18elementwise_kernelILi128ELi4EZNS0_22gpu_kernel_impl_nocastINS0_13BUnaryFunctorIN3c104HalfES5_S5_ZZZNS0_17atan2_kernel_cudaERNS_18TensorIteratorBaseEENKUlvE_clEvENKUlvE1_clEvEUlS5_S5_E_EEEEvS7_RKT_EUliE_EEviT1_) ;  /* 0xffffff9002c87950 */ /* 0x001fea0003c3ffff */
.L_x_10974:
        /* <DEDUP_REMOVED lines=10> */
.L_x_17852:


//--------------------- .text._ZN2at6native27unrolled_elementwise_kernelINS0_13BUnaryFunctorIN3c104HalfES4_S4_ZZZNS0_17atan2_kernel_cudaERNS_18TensorIteratorBaseEENKUlvE_clEvENKUlvE1_clEvEUlS4_S4_E_EESt5arrayIPcLm2EELi4E23TrivialOffsetCalculatorILi1EjESF_NS0_6memory15LoadWithoutCastENSG_16StoreWithoutCastEEEviT_T0_T2_T3_T4_T5_ --------------------------
	.section	.text._ZN2at6native27unrolled_elementwise_kernelINS0_13BUnaryFunctorIN3c104HalfES4_S4_ZZZNS0_17atan2_kernel_cudaERNS_18TensorIteratorBaseEENKUlvE_clEvENKUlvE1_clEvEUlS4_S4_E_EESt5arrayIPcLm2EELi4E23TrivialOffsetCalculatorILi1EjESF_NS0_6memory15LoadWithoutCastENSG_16StoreWithoutCastEEEviT_T0_T2_T3_T4_T5_,"ax",@progbits
	.align	128
        .global         _ZN2at6native27unrolled_elementwise_kernelINS0_13BUnaryFunctorIN3c104HalfES4_S4_ZZZNS0_17atan2_kernel_cudaERNS_18TensorIteratorBaseEENKUlvE_clEvENKUlvE1_clEvEUlS4_S4_E_EESt5arrayIPcLm2EELi4E23TrivialOffsetCalculatorILi1EjESF_NS0_6memory15LoadWithoutCastENSG_16StoreWithoutCastEEEviT_T0_T2_T3_T4_T5_
        .type           _ZN2at6native27unrolled_elementwise_kernelINS0_13BUnaryFunctorIN3c104HalfES4_S4_ZZZNS0_17atan2_kernel_cudaERNS_18TensorIteratorBaseEENKUlvE_clEvENKUlvE1_clEvEUlS4_S4_E_EESt5arrayIPcLm2EELi4E23TrivialOffsetCalculatorILi1EjESF_NS0_6memory15LoadWithoutCastENSG_16StoreWithoutCastEEEviT_T0_T2_T3_T4_T5_,@function
        .size           _ZN2at6native27unrolled_elementwise_kernelINS0_13BUnaryFunctorIN3c104HalfES4_S4_ZZZNS0_17atan2_kernel_cudaERNS_18TensorIteratorBaseEENKUlvE_clEvENKUlvE1_clEvEUlS4_S4_E_EESt5arrayIPcLm2EELi4E23TrivialOffsetCalculatorILi1EjESF_NS0_6memory15LoadWithoutCastENSG_16StoreWithoutCastEEEviT_T0_T2_T3_T4_T5_,(.L_x_17853 - _ZN2at6native27unrolled_elementwise_kernelINS0_13BUnaryFunctorIN3c104HalfES4_S4_ZZZNS0_17atan2_kernel_cudaERNS_18TensorIteratorBaseEENKUlvE_clEvENKUlvE1_clEvEUlS4_S4_E_EESt5arrayIPcLm2EELi4E23TrivialOffsetCalculatorILi1EjESF_NS0_6memory15LoadWithoutCastENSG_16StoreWithoutCastEEEviT_T0_T2_T3_T4_T5_)
        .other          _ZN2at6native27unrolled_elementwise_kernelINS0_13BUnaryFunctorIN3c104HalfES4_S4_ZZZNS0_17atan2_kernel_cudaERNS_18TensorIteratorBaseEENKUlvE_clEvENKUlvE1_clEvEUlS4_S4_E_EESt5arrayIPcLm2EELi4E23TrivialOffsetCalculatorILi1EjESF_NS0_6memory15LoadWithoutCastENSG_16StoreWithoutCastEEEviT_T0_T2_T3_T4_T5_,@"STO_CUDA_ENTRY STV_DEFAULT"
_ZN2at6native27unrolled_elementwise_kernelINS0_13BUnaryFunctorIN3c104HalfES4_S4_ZZZNS0_17atan2_kernel_cudaERNS_18TensorIteratorBaseEENKUlvE_clEvENKUlvE1_clEvEUlS4_S4_E_EESt5arrayIPcLm2EELi4E23TrivialOffsetCalculatorILi1EjESF_NS0_6memory15LoadWithoutCastENSG_16StoreWithoutCastEEEviT_T0_T2_T3_T4_T5_:
.text._ZN2at6native27unrolled_elementwise_kernelINS0_13BUnaryFunctorIN3c104HalfES4_S4_ZZZNS0_17atan2_kernel_cudaERNS_18TensorIteratorBaseEENKUlvE_clEvENKUlvE1_clEvEUlS4_S4_E_EESt5arrayIPcLm2EELi4E23TrivialOffsetCalculatorILi1EjESF_NS0_6memory15LoadWithoutCastENSG_16StoreWithoutCastEEEviT_T0_T2_T3_T4_T5_:
[----:B------:R-:W-:Y:S01]  /*0000*/  LDC R1, c[0x0][0x37c] ;  /* 0x0000df00ff017b82 */ /* 0x000fe20000000800 */
[----:B------:R-:W0:Y:S07]  /*0010*/  S2R R5, SR_CTAID.X ;  /* 0x0000000000057919 */ /* 0x000e2e0000002500 */
[----:B------:R-:W0:Y:S01]  /*0020*/  LDC R2, c[0x0][0x380] ;  /* 0x0000e000ff027b82 */ /* 0x000e220000000800 */
[----:B------:R-:W1:Y:S01]  /*0030*/  LDCU.64 UR4, c[0x0][0x358] ;  /* 0x00006b00ff0477ac */ /* 0x000e620008000a00 */
[----:B------:R-:W-:Y:S01]  /*0040*/  PRMT R4, RZ, 0x7610, R4 ;  /* 0x00007610ff047816 */ /* 0x000fe20000000004 */
[----:B------:R-:W2:Y:S01]  /*0050*/  S2R R0, SR_TID.X ;  /* 0x0000000000007919 */ /* 0x000ea20000002100 */
[----:B0-----:R-:W-:Y:S01]  /*0060*/  IMAD R3, R5, -0x200, R2 ;  /* 0xfffffe0005037824 */ /* 0x001fe200078e0202 */
[----:B--2---:R-:W-:-:S04]  /*0070*/  MOV R2, R0 ;  /* 0x0000000000027202 */ /* 0x004fc80000000f00 */
        /* <DEDUP_REMOVED lines=9> */
[----:B0-----:R-:W-:Y:S01]  /*0110*/  @!P0 IMAD.WIDE.U32 R8, R13, 0x2, R8 ;  /* 0x000000020d088825 */ /* 0x001fe200078e0008 */
[----:B------:R-:W-:-:S04]  /*0120*/  PRMT R13, RZ, 0x7610, R13 ;  /* 0x00007610ff0d7816 */ /* 0x000fc8000000000d */
[----:B-1----:R0:W5:Y:S07]  /*0130*/  @!P0 LDG.E.U16 R4, desc[UR4][R8.64] ;  /* 0x0000000408048981 */ /* 0x00216e000c1e1500 */
[----:B------:R-:W-:Y:S01]  /*0140*/  @!P3 LEA R19, R5, R0, 0x9 ;  /* 0x000000000513b211 */ /* 0x000fe200078e48ff */
[----:B------:R-:W-:Y:S01]  /*0150*/  @!P3 VIADD R0, R0, 0x80 ;  /* 0x000000800000b836 */ /* 0x000fe20000000000 */
[----:B------:R-:W1:Y:S04]  /*0160*/  @!P3 LDC.64 R10, c[0x0][0x390] ;  /* 0x0000e400ff0abb82 */ /* 0x000e680000000a00 */
[----:B------:R-:W-:Y:S01]  /*0170*/  ISETP.GE.AND P2, PT, R0, R3, PT ;  /* 0x000000030000720c */ /* 0x000fe20003f46270 */
[----:B--2---:R-:W-:-:S12]  /*0180*/  @!P1 IMAD.WIDE.U32 R14, R17, 0x2, R14 ;  /* 0x00000002110e9825 */ /* 0x004fd800078e000e */
[----:B------:R-:W2:Y:S01]  /*0190*/  @!P2 LDC.64 R6, c[0x0][0x390] ;  /* 0x0000e400ff06ab82 */ /* 0x000ea20000000a00 */
[----:B------:R-:W-:Y:S02]  /*01a0*/  @!P2 IMAD R21, R5, 0x200, R0 ;  /* 0x000002000515a824 */ /* 0x000fe400078e0200 */
[----:B-1----:R-:W-:Y:S01]  /*01b0*/  @!P3 IMAD.WIDE.U32 R18, R19, 0x2, R10 ;  /* 0x000000021312b825 */ /* 0x002fe200078e000a */
[----:B------:R-:W-:-:S04]  /*01c0*/  PRMT R10, RZ, 0x7610, R10 ;  /* 0x00007610ff0a7816 */ /* 0x000fc8000000000a */
[----:B------:R0:W5:Y:S01]  /*01d0*/  @!P3 LDG.E.U16 R13, desc[UR4][R18.64] ;  /* 0x00000004120db981 */ /* 0x000162000c1e1500 */
[----:B--2---:R-:W-:Y:S01]  /*01e0*/  @!P2 IMAD.WIDE.U32 R16, R21, 0x2, R6 ;  /* 0x000000021510a825 */ /* 0x004fe200078e0006 */
[----:B------:R-:W-:-:S04]  /*01f0*/  PRMT R7, RZ, 0x7610, R7 ;  /* 0x00007610ff077816 */ /* 0x000fc80000000007 */
[----:B------:R0:W5:Y:S04]  /*0200*/  @!P2 LDG.E.U16 R10, desc[UR4][R16.64] ;  /* 0x00000004100aa981 */ /* 0x000168000c1e1500 */
[----:B------:R0:W5:Y:S01]  /*0210*/  @!P1 LDG.E.U16 R7, desc[UR4][R14.64] ;  /* 0x000000040e079981 */ /* 0x000162000c1e1500 */
[----:B------:R-:W-:Y:S01]  /*0220*/  ISETP.GE.AND P0, PT, R2, R3, PT ;  /* 0x000000030200720c */ /* 0x000fe20003f06270 */
[----:B------:R-:W-:-:S12]  /*0230*/  BSSY.RECONVERGENT B1, `(.L_x_10975) ;  /* 0x0000034000017945 */ /* 0x000fd80003800200 */
[----:B0-----:R-:W-:Y:S05]  /*0240*/  @P0 BRA `(.L_x_10976) ;  /* 0x0000000000c80947 */ /* 0x001fea0003800000 */
        /* <DEDUP_REMOVED lines=19> */
[----:B------:R-:W-:Y:S05]  /*0380*/  CALL.REL.NOINC `($__internal_31_$__cuda_sm3x_div_rn_ftz_f32_slowpath) ;  /* 0x0000000c00947944 */ /* 0x000fea0003c00000 */
[----:B------:R-:W-:-:S07]  /*0390*/  IMAD.MOV.U32 R6, RZ, RZ, R15 ;  /* 0x000000ffff067224 */ /* 0x000fce00078e000f */
.L_x_10978:
[----:B------:R-:W-:Y:S05]  /*03a0*/  BSYNC.RECONVERGENT B2 ;  /* 0x0000000000027941 */ /* 0x000fea0003800200 */
.L_x_10977:
        /* <DEDUP_REMOVED lines=28> */
.L_x_10976:
[----:B------:R-:W-:Y:S05]  /*0570*/  BSYNC.RECONVERGENT B1 ;  /* 0x0000000000017941 */ /* 0x000fea0003800200 */
.L_x_10975:
        /* <DEDUP_REMOVED lines=25> */
.L_x_10982:
[----:B------:R-:W-:Y:S05]  /*0710*/  BSYNC.RECONVERGENT B2 ;  /* 0x0000000000027941 */ /* 0x000fea0003800200 */
.L_x_10981:
        /* <DEDUP_REMOVED lines=28> */
.L_x_10980:
[----:B------:R-:W-:Y:S05]  /*08e0*/  BSYNC.RECONVERGENT B1 ;  /* 0x0000000000017941 */ /* 0x000fea0003800200 */
.L_x_10979:
        /* <DEDUP_REMOVED lines=25> */
.L_x_10986:
[----:B------:R-:W-:Y:S05]  /*0a80*/  BSYNC.RECONVERGENT B2 ;  /* 0x0000000000027941 */ /* 0x000fea0003800200 */
.L_x_10985:
        /* <DEDUP_REMOVED lines=28> */
.L_x_10984:
[----:B------:R-:W-:Y:S05]  /*0c50*/  BSYNC.RECONVERGENT B1 ;  /* 0x0000000000017941 */ /* 0x000fea0003800200 */
.L_x_10983:
[----:B------:R-:W-:Y:S01]  /*0c60*/  IADD3 R0, PT, PT, R2, 0x180, RZ ;  /* 0x0000018002007810 */ /* 0x000fe20007ffe0ff */
[----:B------:R-:W-:Y:S03]  /*0c70*/  BSSY.RECONVERGENT B1, `(.L_x_10987) ;  /* 0x0000035000017945 */ /* 0x000fe60003800200 */
[----:B------:R-:W-:-:S13]  /*0c80*/  ISETP.GE.AND P0, PT, R0, R3, PT ;  /* 0x000000030000720c */ /* 0x000fda0003f06270 */
[----:B------:R-:W-:Y:S05]  /*0c90*/  @P0 BRA `(.L_x_10988) ;  /* 0x0000000000c80947 */ /* 0x000fea0003800000 */
[----:B------:R-:W0:Y:S01]  /*0ca0*/  LDC.U16 R0, c[0x0][0x386] ;  /* 0x0000e180ff007b82 */ /* 0x000e220000000400 */
[----:B-----5:R-:W-:Y:S01]  /*0cb0*/  HADD2.F32 R19, -RZ, R10.H0_H0 ;  /* 0x2000000aff137230 */ /* 0x020fe20000004100 */
[----:B------:R-:W-:Y:S01]  /*0cc0*/  BSSY.RECONVERGENT B2, `(.L_x_10989) ;  /* 0x0000013000027945 */ /* 0x000fe20003800200 */
[----:B0-----:R-:W-:-:S03]  /*0cd0*/  HADD2.F32 R10, -RZ, R0.H0_H0 ;  /* 0x20000000ff0a7230 */ /* 0x001fc60000004100 */
        /* <DEDUP_REMOVED lines=15> */
[----:B------:R-:W-:Y:S05]  /*0dd0*/  CALL.REL.NOINC `($__internal_31_$__cuda_sm3x_div_rn_ftz_f32_slowpath) ;  /* 0x0000000400007944 */ /* 0x000fea0003c00000 */
[----:B------:R-:W-:-:S07]  /*0de0*/  MOV R8, R15 ;  /* 0x0000000f00087202 */ /* 0x000fce0000000f00 */
.L_x_10990:
[----:B------:R-:W-:Y:S05]  /*0df0*/  BSYNC.RECONVERGENT B2 ;  /* 0x0000000000027941 */ /* 0x000fea0003800200 */
.L_x_10989:
        /* <DEDUP_REMOVED lines=28> */
.L_x_10988:
[----:B------:R-:W-:Y:S05]  /*0fc0*/  BSYNC.RECONVERGENT B1 ;  /* 0x0000000000017941 */ /* 0x000fea0003800200 */
.L_x_10987:
[----:B------:R-:W-:Y:S01]  /*0fd0*/  ISETP.GE.AND P0, PT, R2, R3, PT ;  /* 0x000000030200720c */ /* 0x000fe20003f06270 */
[----:B------:R-:W-:Y:S04]  /*0fe0*/  BSSY.RECONVERGENT B0, `(.L_x_10991) ;  /* 0x0000017000007945 */ /* 0x000fe80003800200 */
[----:B------:R-:W-:Y:S08]  /*0ff0*/  BSSY.RELIABLE B1, `(.L_x_10992) ;  /* 0x000000f000017945 */ /* 0x000ff00003800100 */
[----:B------:R-:W-:Y:S05]  /*1000*/  @P0 BRA `(.L_x_10993) ;  /* 0x0000000000340947 */ /* 0x000fea0003800000 */
[----:B------:R-:W0:Y:S01]  /*1010*/  LDC.64 R8, c[0x0][0x388] ;  /* 0x0000e200ff087b82 */ /* 0x000e220000000a00 */
[----:B------:R-:W-:Y:S01]  /*1020*/  LEA R11, R5, R2, 0x9 ;  /* 0x00000002050b7211 */ /* 0x000fe200078e48ff */
[----:B------:R-:W-:-:S05]  /*1030*/  IMAD.MOV.U32 R2, RZ, RZ, R6 ;  /* 0x000000ffff027224 */ /* 0x000fca00078e0006 */
[----:B------:R-:W-:-:S13]  /*1040*/  ISETP.GE.AND P0, PT, R2, R3, PT ;  /* 0x000000030200720c */ /* 0x000fda0003f06270 */
[----:B------:R-:W-:Y:S05]  /*1050*/  @P0 BREAK.RELIABLE B1 ;  /* 0x0000000000010942 */ /* 0x000fea0003800100 */
[----:B0-----:R-:W-:-:S05]  /*1060*/  IMAD.WIDE.U32 R8, R11, 0x2, R8 ;  /* 0x000000020b087825 */ /* 0x001fca00078e0008 */
[----:B-----5:R0:W-:Y:S01]  /*1070*/  STG.E.U16 desc[UR4][R8.64], R4 ;  /* 0x0000000408007986 */ /* 0x0201e2000c101504 */
[----:B------:R-:W-:Y:S05]  /*1080*/  @P0 BRA `(.L_x_10994) ;  /* 0x0000000000300947 */ /* 0x000fea0003800000 */
[----:B0-----:R-:W0:Y:S01]  /*1090*/  LDC.64 R8, c[0x0][0x388] ;  /* 0x0000e200ff087b82 */ /* 0x001e220000000a00 */
[----:B------:R-:W-:Y:S02]  /*10a0*/  LEA R11, R5, R2, 0x9 ;  /* 0x00000002050b7211 */ /* 0x000fe400078e48ff */
[----:B------:R-:W-:-:S03]  /*10b0*/  IADD3 R2, PT, PT, R2, 0x80, RZ ;  /* 0x0000008002027810 */ /* 0x000fc60007ffe0ff */
[----:B0-----:R-:W-:-:S05]  /*10c0*/  IMAD.WIDE.U32 R8, R11, 0x2, R8 ;  /* 0x000000020b087825 */ /* 0x001fca00078e0008 */
[----:B------:R0:W-:Y:S02]  /*10d0*/  STG.E.U16 desc[UR4][R8.64], R7 ;  /* 0x0000000708007986 */ /* 0x0001e4000c101504 */
.L_x_10993:
[----:B------:R-:W-:Y:S05]  /*10e0*/  BSYNC.RELIABLE B1 ;  /* 0x0000000000017941 */ /* 0x000fea0003800100 */
.L_x_10992:
[----:B------:R-:W-:-:S13]  /*10f0*/  ISETP.GE.AND P0, PT, R2, R3, PT ;  /* 0x000000030200720c */ /* 0x000fda0003f06270 */
[----:B0----5:R-:W0:Y:S01]  /*1100*/  @!P0 LDC.64 R6, c[0x0][0x388] ;  /* 0x0000e200ff068b82 */ /* 0x021e220000000a00 */
[----:B------:R-:W-:Y:S01]  /*1110*/  @!P0 IMAD R9, R5, 0x200, R2 ;  /* 0x0000020005098824 */ /* 0x000fe200078e0202 */
[----:B------:R-:W-:-:S03]  /*1120*/  @!P0 IADD3 R2, PT, PT, R2, 0x80, RZ ;  /* 0x0000008002028810 */ /* 0x000fc60007ffe0ff */
[----:B0-----:R-:W-:-:S05]  /*1130*/  @!P0 IMAD.WIDE.U32 R6, R9, 0x2, R6 ;  /* 0x0000000209068825 */ /* 0x001fca00078e0006 */
[----:B------:R1:W-:Y:S02]  /*1140*/  @!P0 STG.E.U16 desc[UR4][R6.64], R13 ;  /* 0x0000000d06008986 */ /* 0x0003e4000c101504 */
.L_x_10994:
[----:B------:R-:W-:Y:S05]  /*1150*/  BSYNC.RECONVERGENT B0 ;  /* 0x0000000000007941 */ /* 0x000fea0003800200 */
.L_x_10991:
[----:B------:R-:W-:Y:S05]  /*1160*/  WARPSYNC.ALL ;  /* 0x0000000000007948 */ /* 0x000fea0003800000 */
[----:B------:R-:W-:-:S13]  /*1170*/  ISETP.GE.AND P0, PT, R2, R3, PT ;  /* 0x000000030200720c */ /* 0x000fda0003f06270 */
[----:B------:R-:W-:Y:S05]  /*1180*/  @P0 EXIT ;  /* 0x000000000000094d */ /* 0x000fea0003800000 */
[----:B-1----:R-:W1:Y:S01]  /*1190*/  LDC.64 R6, c[0x0][0x388] ;  /* 0x0000e200ff067b82 */ /* 0x002e620000000a00 */
[----:B------:R-:W-:-:S05]  /*11a0*/  LEA R3, R5, R2, 0x9 ;  /* 0x0000000205037211 */ /* 0x000fca00078e48ff */
[----:B-1----:R-:W-:-:S05]  /*11b0*/  IMAD.WIDE.U32 R2, R3, 0x2, R6 ;  /* 0x0000000203027825 */ /* 0x002fca00078e0006 */
[----:B------:R-:W-:Y:S01]  /*11c0*/  STG.E.U16 desc[UR4][R2.64], R19 ;  /* 0x0000001302007986 */ /* 0x000fe2000c101504 */
[----:B------:R-:W-:Y:S05]  /*11d0*/  EXIT ;  /* 0x000000000000794d */ /* 0x000fea0003800000 */
        .weak           $__internal_31_$__cuda_sm3x_div_rn_ftz_f32_slowpath
        .type           $__internal_31_$__cuda_sm3x_div_rn_ftz_f32_slowpath,@function
        .size           $__internal_31_$__cuda_sm3x_div_rn_ftz_f32_slowpath,(.L_x_17853 - $__internal_31_$__cuda_sm3x_div_rn_ftz_f32_slowpath)
$__internal_31_$__cuda_sm3x_div_rn_ftz_f32_slowpath:
        /* <DEDUP_REMOVED lines=32> */
.L_x_10997:
[----:B------:R-:W-:Y:S05]  /*13e0*/  BSYNC.RELIABLE B3 ;  /* 0x0000000000037941 */ /* 0x000fea0003800100 */
.L_x_10996:
[----:B------:R-:W-:Y:S01]  /*13f0*/  IADD3 R9, PT, PT, R9, -0x7f, RZ ;  /* 0xffffff8109097810 */ /* 0x000fe20007ffe0ff */
[----:B------:R-:W-:Y:S01]  /*1400*/  VIADD R12, R12, 0xffffff81 ;  /* 0xffffff810c0c7836 */ /* 0x000fe20000000000 */
[----:B------:R-:W-:Y:S03]  /*1410*/  BSSY.RECONVERGENT B3, `(.L_x_11002) ;  /* 0x000001a000037945 */ /* 0x000fe60003800200 */
        /* <DEDUP_REMOVED lines=24> */
.L_x_11003:
[----:B------:R-:W-:-:S07]  /*15a0*/  LEA R15, R9, R15, 0x17 ;  /* 0x0000000f090f7211 */ /* 0x000fce00078eb8ff */
.L_x_11004:
[----:B------:R-:W-:Y:S05]  /*15b0*/  BSYNC.RECONVERGENT B3 ;  /* 0x0000000000037941 */ /* 0x000fea0003800200 */
.L_x_11002:
[----:B------:R-:W-:Y:S05]  /*15c0*/  BRA `(.L_x_11005) ;  /* 0x0000000000207947 */ /* 0x000fea0003800000 */
.L_x_11001:
[----:B------:R-:W-:-:S04]  /*15d0*/  LOP3.LUT R0, R11, 0x80000000, R0, 0x48, !PT ;  /* 0x800000000b007812 */ /* 0x000fc800078e4800 */
[----:B------:R-:W-:Y:S01]  /*15e0*/  LOP3.LUT R15, R0, 0x7f800000, RZ, 0xfc, !PT ;  /* 0x7f800000000f7812 */ /* 0x000fe200078efcff */
[----:B------:R-:W-:Y:S06]  /*15f0*/  BRA `(.L_x_11005) ;  /* 0x0000000000147947 */ /* 0x000fec0003800000 */
.L_x_11000:
[----:B------:R-:W-:Y:S01]  /*1600*/  LOP3.LUT R15, R11, 0x80000000, R0, 0x48, !PT ;  /* 0x800000000b0f7812 */ /* 0x000fe200078e4800 */
[----:B------:R-:W-:Y:S06]  /*1610*/  BRA `(.L_x_11005) ;  /* 0x00000000000c7947 */ /* 0x000fec0003800000 */
.L_x_10999:
[----:B------:R-:W0:Y:S01]  /*1620*/  MUFU.RSQ R15, -QNAN ;  /* 0xffc00000000f7908 */ /* 0x000e220000001400 */
[----:B------:R-:W-:Y:S05]  /*1630*/  BRA `(.L_x_11005) ;  /* 0x0000000000047947 */ /* 0x000fea0003800000 */
.L_x_10998:
[----:B------:R-:W-:-:S07]  /*1640*/  FADD.FTZ R15, R0, R11 ;  /* 0x0000000b000f7221 */ /* 0x000fce0000010000 */
.L_x_11005:
[----:B------:R-:W-:Y:S05]  /*1650*/  BSYNC.RECONVERGENT B0 ;  /* 0x0000000000007941 */ /* 0x000fea0003800200 */
.L_x_10995:
[----:B------:R-:W-:-:S04]  /*1660*/  HFMA2 R9, -RZ, RZ, 0, 0 ;  /* 0x00000000ff097431 */ /* 0x000fc800000001ff */
[----:B0-----:R-:W-:Y:S05]  /*1670*/  RET.REL.NODEC R8 `(_ZN2at6native27unrolled_elementwise_kernelINS0_13BUnaryFunctorIN3c104HalfES4_S4_ZZZNS0_17atan2_kernel_cudaERNS_18TensorIteratorBaseEENKUlvE_clEvENKUlvE1_clEvEUlS4_S4_E_EESt5arrayIPcLm2EELi4E23TrivialOffsetCalculatorILi1EjESF_NS0_6memory15LoadWithoutCastENSG_16StoreWithoutCastEEEviT_T0_T2_T3_T4_T5_) ;  /* 0xffffffe808607950 */ /* 0x001fea0003c3ffff */
.L_x_11006:
        /* <DEDUP_REMOVED lines=16> */
.L_x_17853:


//--------------------- .text._ZN2at6native29vectorized_elementwise_kernelILi2ENS0_13BUnaryFunctorIN3c104HalfES4_S4_ZZZNS0_17atan2_kernel_cudaERNS_18TensorIteratorBaseEENKUlvE_clEvENKUlvE1_clEvEUlS4_S4_E_EESt5arrayIPcLm2EEEEviT0_T1_ --------------------------
	.section	.text._ZN2at6native29vectorized_elementwise_kernelILi2ENS0_13BUnaryFunctorIN3c104HalfES4_S4_ZZZNS0_17atan2_kernel_cudaERNS_18TensorIteratorBaseEENKUlvE_clEvENKUlvE1_clEvEUlS4_S4_E_EESt5arrayIPcLm2EEEEviT0_T1_,"ax",@progbits
	.align	128
        .global         _ZN2at6native29vectorized_elementwise_kernelILi2ENS0_13BUnaryFunctorIN3c104HalfES4_S4_ZZZNS0_17atan2_kernel_cudaERNS_18TensorIteratorBaseEENKUlvE_clEvENKUlvE1_clEvEUlS4_S4_E_EESt5arrayIPcLm2EEEEviT0_T1_
        .type           _ZN2at6native29vectorized_elementwise_kernelILi2ENS0_13BUnaryFunctorIN3c104HalfES4_S4_ZZZNS0_17atan2_kernel_cudaERNS_18TensorIteratorBaseEENKUlvE_clEvENKUlvE1_clEvEUlS4_S4_E_EESt5arrayIPcLm2EEEEviT0_T1_,@function
        .size           _ZN2at6native29vectorized_elementwise_kernelILi2ENS0_13BUnaryFunctorIN3c104HalfES4_S4_ZZZNS0_17atan2_kernel_cudaERNS_18TensorIteratorBaseEENKUlvE_clEvENKUlvE1_clEvEUlS4_S4_E_EESt5arrayIPcLm2EEEEviT0_T1_,(.L_x_17854 - _ZN2at6native29vectorized_elementwise_kernelILi2ENS0_13BUnaryFunctorIN3c104HalfES4_S4_ZZZNS0_17atan2_kernel_cudaERNS_18TensorIteratorBaseEENKUlvE_clEvENKUlvE1_clEvEUlS4_S4_E_EESt5arrayIPcLm2EEEEviT0_T1_)
        .other          _ZN2at6native29vectorized_elementwise_kernelILi2ENS0_13BUnaryFunctorIN3c104HalfES4_S4_ZZZNS0_17atan2_kernel_cudaERNS_18TensorIteratorBaseEENKUlvE_clEvENKUlvE1_clEvEUlS4_S4_E_EESt5arrayIPcLm2EEEEviT0_T1_,@"STO_CUDA_ENTRY STV_DEFAULT"
_ZN2at6native29vectorized_elementwise_kernelILi2ENS0_13BUnaryFunctorIN3c104HalfES4_S4_ZZZNS0_17atan2_kernel_cudaERNS_18TensorIteratorBaseEENKUlvE_clEvENKUlvE1_clEvEUlS4_S4_E_EESt5arrayIPcLm2EEEEviT0_T1_:
.text._ZN2at6native29vectorized_elementwise_kernelILi2ENS0_13BUnaryFunctorIN3c104HalfES4_S4_ZZZNS0_17atan2_kernel_cudaERNS_18TensorIteratorBaseEENKUlvE_clEvENKUlvE1_clEvEUlS4_S4_E_EESt5arrayIPcLm2EEEEviT0_T1_:
        /* <DEDUP_REMOVED lines=9> */
[----:B------:R-:W-:Y:S02]  /*0090*/  PRMT R3, RZ, 0x7610, R3 ;  /* 0x00007610ff037816 */ /* 0x000fe40000000003 */
[----:B0-----:R-:W-:Y:S02]  /*00a0*/  ISETP.GE.U32.AND P6, PT, R29, R18, PT ;  /* 0x000000121d00720c */ /* 0x001fe40003fc6070 */
[----:B------:R-:W-:-:S11]  /*00b0*/  MOV R13, R29 ;  /* 0x0000001d000d7202 */ /* 0x000fd60000000f00 */
[----:B------:R-:W-:Y:S01]  /*00c0*/  @!P6 IADD3 R29, PT, PT, R13, 0x80, RZ ;  /* 0x000000800d1de810 */ /* 0x000fe20007ffe0ff */
[----:B------:R-:W0:Y:S01]  /*00d0*/  @!P6 LDC.64 R4, c[0x0][0x390] ;  /* 0x0000e400ff04eb82 */ /* 0x000e220000000a00 */
[----:B------:R-:W-:Y:S02]  /*00e0*/  @!P6 IADD3 R9, PT, PT, R2, R13, RZ ;  /* 0x0000000d0209e210 */ /* 0x000fe40007ffe0ff */
[----:B------:R-:W-:-:S13]  /*00f0*/  ISETP.GE.U32.AND P5, PT, R29, R18, PT ;  /* 0x000000121d00720c */ /* 0x000fda0003fa6070 */
[----:B------:R-:W-:Y:S01]  /*0100*/  @!P5 IADD3 R6, PT, PT, R2, R29, RZ ;  /* 0x0000001d0206d210 */ /* 0x000fe20007ffe0ff */
[----:B------:R-:W1:Y:S01]  /*0110*/  @!P5 LDC.64 R14, c[0x0][0x390] ;  /* 0x0000e400ff0edb82 */ /* 0x000e620000000a00 */
[----:B------:R-:W-:-:S04]  /*0120*/  @!P5 IADD3 R29, PT, PT, R29, 0x80, RZ ;  /* 0x000000801d1dd810 */ /* 0x000fc80007ffe0ff */
[----:B------:R-:W-:Y:S01]  /*0130*/  ISETP.GE.U32.AND P4, PT, R29, R18, PT ;  /* 0x000000121d00720c */ /* 0x000fe20003f86070 */
[----:B0-----:R-:W-:-:S05]  /*0140*/  @!P6 IMAD.WIDE.U32 R4, R9, 0x2, R4 ;  /* 0x000000020904e825 */ /* 0x001fca00078e0004 */
[----:B------:R0:W5:Y:S07]  /*0150*/  @!P6 LDG.E.U16 R3, desc[UR4][R4.64] ;  /* 0x000000040403e981 */ /* 0x00016e000c1e1500 */
[----:B------:R-:W-:Y:S01]  /*0160*/  @!P4 IADD3 R7, PT, PT, R2, R29, RZ ;  /* 0x0000001d0207c210 */ /* 0x000fe20007ffe0ff */
[----:B------:R-:W2:Y:S01]  /*0170*/  @!P4 LDC.64 R26, c[0x0][0x390] ;  /* 0x0000e400ff1acb82 */ /* 0x000ea20000000a00 */
[----:B------:R-:W-:-:S04]  /*0180*/  @!P4 IADD3 R29, PT, PT, R29, 0x80, RZ ;  /* 0x000000801d1dc810 */ /* 0x000fc80007ffe0ff */
[----:B------:R-:W-:-:S13]  /*0190*/  ISETP.GE.U32.AND P3, PT, R29, R18, PT ;  /* 0x000000121d00720c */ /* 0x000fda0003f66070 */
[----:B------:R-:W-:Y:S01]  /*01a0*/  @!P3 IADD3 R0, PT, PT, R2, R29, RZ ;  /* 0x0000001d0200b210 */ /* 0x000fe20007ffe0ff */
[----:B------:R-:W3:Y:S01]  /*01b0*/  @!P3 LDC.64 R22, c[0x0][0x390] ;  /* 0x0000e400ff16bb82 */ /* 0x000ee20000000a00 */
[----:B------:R-:W-:-:S04]  /*01c0*/  @!P3 IADD3 R29, PT, PT, R29, 0x80, RZ ;  /* 0x000000801d1db810 */ /* 0x000fc80007ffe0ff */
[----:B------:R-:W-:-:S13]  /*01d0*/  ISETP.GE.U32.AND P2, PT, R29, R18, PT ;  /* 0x000000121d00720c */ /* 0x000fda0003f46070 */
[----:B------:R-:W-:Y:S01]  /*01e0*/  @!P2 IMAD.IADD R19, R2, 0x1, R29 ;  /* 0x000000010213a824 */ /* 0x000fe200078e021d */
[----:B------:R-:W-:Y:S01]  /*01f0*/  @!P2 IADD3 R29, PT, PT, R29, 0x80, RZ ;  /* 0x000000801d1da810 */ /* 0x000fe20007ffe0ff */
[----:B------:R-:W4:Y:S03]  /*0200*/  @!P2 LDC.64 R20, c[0x0][0x390] ;  /* 0x0000e400ff14ab82 */ /* 0x000f260000000a00 */
[----:B------:R-:W-:-:S13]  /*0210*/  ISETP.GE.U32.AND P1, PT, R29, R18, PT ;  /* 0x000000121d00720c */ /* 0x000fda0003f26070 */
[----:B------:R-:W-:Y:S01]  /*0220*/  @!P1 IADD3 R11, PT, PT, R2, R29, RZ ;  /* 0x0000001d020b9210 */ /* 0x000fe20007ffe0ff */
[----:B------:R-:W4:Y:S01]  /*0230*/  @!P1 LDC.64 R16, c[0x0][0x390] ;  /* 0x0000e400ff109b82 */ /* 0x000f220000000a00 */
[----:B------:R-:W-:-:S04]  /*0240*/  @!P1 IADD3 R29, PT, PT, R29, 0x80, RZ ;  /* 0x000000801d1d9810 */ /* 0x000fc80007ffe0ff */
[----:B------:R-:W-:-:S13]  /*0250*/  ISETP.GE.U32.AND P0, PT, R29, R18, PT ;  /* 0x000000121d00720c */ /* 0x000fda0003f06070 */
[----:B------:R-:W-:Y:S01]  /*0260*/  @!P0 IADD3 R9, PT, PT, R2, R29, RZ ;  /* 0x0000001d02098210 */ /* 0x000fe20007ffe0ff */
[----:B0-----:R-:W0:Y:S01]  /*0270*/  @!P0 LDC.64 R4, c[0x0][0x390] ;  /* 0x0000e400ff048b82 */ /* 0x001e220000000a00 */
[----:B------:R-:W-:-:S04]  /*0280*/  @!P0 IADD3 R29, PT, PT, R29, 0x80, RZ ;  /* 0x000000801d1d8810 */ /* 0x000fc80007ffe0ff */
[----:B------:R-:W-:-:S13]  /*0290*/  ISETP.GE.U32.AND P6, PT, R29, R18, PT ;  /* 0x000000121d00720c */ /* 0x000fda0003fc6070 */
[----:B------:R-:W4:Y:S01]  /*02a0*/  @!P6 LDC.64 R24, c[0x0][0x390] ;  /* 0x0000e400ff18eb82 */ /* 0x000f220000000a00 */
[----:B-1----:R-:W-:Y:S01]  /*02b0*/  @!P5 IMAD.WIDE.U32 R14, R6, 0x2, R14 ;  /* 0x00000002060ed825 */ /* 0x002fe200078e000e */
[----:B------:R-:W-:Y:S02]  /*02c0*/  PRMT R6, RZ, 0x7610, R6 ;  /* 0x00007610ff067816 */ /* 0x000fe40000000006 */
[----:B------:R-:W-:Y:S01]  /*02d0*/  @!P6 IADD3 R29, PT, PT, R2, R29, RZ ;  /* 0x0000001d021de210 */ /* 0x000fe20007ffe0ff */
[----:B--2---:R-:W-:Y:S01]  /*02e0*/  @!P4 IMAD.WIDE.U32 R26, R7, 0x2, R26 ;  /* 0x00000002071ac825 */ /* 0x004fe200078e001a */
[----:B------:R-:W-:Y:S02]  /*02f0*/  PRMT R7, RZ, 0x7610, R7 ;  /* 0x00007610ff077816 */ /* 0x000fe40000000007 */
[----:B------:R1:W5:Y:S01]  /*0300*/  @!P5 LDG.E.U16 R6, desc[UR4][R14.64] ;  /* 0x000000040e06d981 */ /* 0x000362000c1e1500 */
[----:B0-----:R-:W-:Y:S01]  /*0310*/  @!P0 IMAD.WIDE.U32 R4, R9, 0x2, R4 ;  /* 0x0000000209048825 */ /* 0x001fe200078e0004 */
[----:B------:R-:W-:-:S02]  /*0320*/  PRMT R8, RZ, 0x7610, R8 ;  /* 0x00007610ff087816 */ /* 0x000fc40000000008 */
[----:B------:R-:W-:Y:S01]  /*0330*/  PRMT R9, RZ, 0x7610, R9 ;  /* 0x00007610ff097816 */ /* 0x000fe20000000009 */
[----:B---3--:R-:W-:Y:S01]  /*0340*/  @!P3 IMAD.WIDE.U32 R22, R0, 0x2, R22 ;  /* 0x000000020016b825 */ /* 0x008fe200078e0016 */
[----:B------:R-:W-:Y:S01]  /*0350*/  PRMT R10, RZ, 0x7610, R10 ;  /* 0x00007610ff0a7816 */ /* 0x000fe2000000000a */
[----:B------:R0:W5:Y:S02]  /*0360*/  @!P4 LDG.E.U16 R7, desc[UR4][R26.64] ;  /* 0x000000041a07c981 */ /* 0x000164000c1e1500 */
[----:B----4-:R-:W-:Y:S01]  /*0370*/  @!P2 IMAD.WIDE.U32 R20, R19, 0x2, R20 ;  /* 0x000000021314a825 */ /* 0x010fe200078e0014 */
[----:B-1----:R-:W-:Y:S01]  /*0380*/  PRMT R14, RZ, 0x7610, R14 ;  /* 0x00007610ff0e7816 */ /* 0x002fe2000000000e */
[----:B------:R0:W5:Y:S02]  /*0390*/  @!P3 LDG.E.U16 R8, desc[UR4][R22.64] ;  /* 0x000000041608b981 */ /* 0x000164000c1e1500 */
[----:B------:R-:W-:Y:S02]  /*03a0*/  @!P1 IMAD.WIDE.U32 R16, R11, 0x2, R16 ;  /* 0x000000020b109825 */ /* 0x000fe400078e0010 */
[----:B------:R0:W5:Y:S02]  /*03b0*/  @!P2 LDG.E.U16 R9, desc[UR4][R20.64] ;  /* 0x000000041409a981 */ /* 0x000164000c1e1500 */
[----:B------:R-:W-:-:S02]  /*03c0*/  @!P6 IMAD.WIDE.U32 R24, R29, 0x2, R24 ;  /* 0x000000021d18e825 */ /* 0x000fc400078e0018 */
[----:B------:R0:W5:Y:S04]  /*03d0*/  @!P1 LDG.E.U16 R10, desc[UR4][R16.64] ;  /* 0x00000004100a9981 */ /* 0x000168000c1e1500 */
[----:B------:R0:W5:Y:S01]  /*03e0*/  @!P6 LDG.E.U16 R14, desc[UR4][R24.64] ;  /* 0x00000004180ee981 */ /* 0x000162000c1e1500 */
[----:B------:R-:W-:-:S06]  /*03f0*/  PRMT R11, RZ, 0x7610, R11 ;  /* 0x00007610ff0b7816 */ /* 0x000fcc000000000b */
[----:B------:R0:W5:Y:S01]  /*0400*/  @!P0 LDG.E.U16 R11, desc[UR4][R4.64] ;  /* 0x00000004040b8981 */ /* 0x000162000c1e1500 */
[----:B------:R-:W-:Y:S01]  /*0410*/  ISETP.GE.U32.AND P0, PT, R13, R18, PT ;  /* 0x000000120d00720c */ /* 0x000fe20003f06070 */
        /* <DEDUP_REMOVED lines=20> */
[----:B------:R-:W-:Y:S05]  /*0560*/  CALL.REL.NOINC `($__internal_32_$__cuda_sm3x_div_rn_ftz_f32_slowpath) ;  /* 0x0000003400347944 */ /* 0x000fea0003c00000 */
[----:B------:R-:W-:-:S07]  /*0570*/  MOV R4, R0 ;  /* 0x0000000000047202 */ /* 0x000fce0000000f00 */
.L_x_11011:
[----:B------:R-:W-:Y:S05]  /*0580*/  BSYNC.RECONVERGENT B3 ;  /* 0x0000000000037941 */ /* 0x000fea0003800200 */
.L_x_11010:
        /* <DEDUP_REMOVED lines=28> */
.L_x_11009:
[----:B------:R-:W-:Y:S05]  /*0750*/  BSYNC.RECONVERGENT B2 ;  /* 0x0000000000027941 */ /* 0x000fea0003800200 */
.L_x_11008:
[----:B------:R-:W-:Y:S01]  /*0760*/  IADD3 R12, PT, PT, R13, 0x80, RZ ;  /* 0x000000800d0c7810 */ /* 0x000fe20007ffe0ff */
[----:B------:R-:W-:Y:S03]  /*0770*/  BSSY.RECONVERGENT B2, `(.L_x_11012) ;  /* 0x0000034000027945 */ /* 0x000fe60003800200 */
[----:B------:R-:W-:-:S13]  /*0780*/  ISETP.GE.U32.AND P0, PT, R12, R18, PT ;  /* 0x000000120c00720c */ /* 0x000fda0003f06070 */
        /* <DEDUP_REMOVED lines=21> */
.L_x_11015:
[----:B------:R-:W-:Y:S05]  /*08e0*/  BSYNC.RECONVERGENT B3 ;  /* 0x0000000000037941 */ /* 0x000fea0003800200 */
.L_x_11014:
        /* <DEDUP_REMOVED lines=28> */
.L_x_11013:
[----:B------:R-:W-:Y:S05]  /*0ab0*/  BSYNC.RECONVERGENT B2 ;  /* 0x0000000000027941 */ /* 0x000fea0003800200 */
.L_x_11012:
[----:B------:R-:W-:Y:S01]  /*0ac0*/  IADD3 R15, PT, PT, R13, 0x100, RZ ;  /* 0x000001000d0f7810 */ /* 0x000fe20007ffe0ff */
[----:B------:R-:W-:Y:S03]  /*0ad0*/  BSSY.RECONVERGENT B2, `(.L_x_11016) ;  /* 0x0000034000027945 */ /* 0x000fe60003800200 */
[----:B------:R-:W-:-:S13]  /*0ae0*/  ISETP.GE.U32.AND P0, PT, R15, R18, PT ;  /* 0x000000120f00720c */ /* 0x000fda0003f06070 */
[----:B------:R-:W-:Y:S05]  /*0af0*/  @P0 BRA `(.L_x_11017) ;  /* 0x0000000000c40947 */ /* 0x000fea0003800000 */
[----:B-----5:R-:W0:Y:S01]  /*0b00*/  LDC.U16 R6, c[0x0][0x386] ;  /* 0x0000e180ff067b82 */ /* 0x020e220000000400 */
[----:B------:R-:W-:Y:S01]  /*0b10*/  HADD2.F32 R7, -RZ, R7.H0_H0 ;  /* 0x20000007ff077230 */ /* 0x000fe20000004100 */
        /* <DEDUP_REMOVED lines=17> */
[----:B------:R-:W-:-:S07]  /*0c30*/  IMAD.MOV.U32 R4, RZ, RZ, R0 ;  /* 0x000000ffff047224 */ /* 0x000fce00078e0000 */
.L_x_11019:
[----:B------:R-:W-:Y:S05]  /*0c40*/  BSYNC.RECONVERGENT B3 ;  /* 0x0000000000037941 */ /* 0x000fea0003800200 */
.L_x_11018:
[----:B------:R-:W-:Y:S02]  /*0c50*/  HFMA2 R17, -RZ, RZ, 0.89990234375, 10328 ;  /* 0x3b33710bff117431 */ /* 0x000fe400000001ff */
[----:B------:R-:W-:Y:S01]  /*0c60*/  FMUL.FTZ R0, R4, R4 ;  /* 0x0000000404007220 */ /* 0x000fe20000410000 */
[----:B------:R-:W-:Y:S02]  /*0c70*/  MOV R19, 0x3f6ee581 ;  /* 0x3f6ee58100137802 */ /* 0x000fe40000000f00 */
[----:B------:R-:W-:Y:S02]  /*0c80*/  ISETP.GE.AND P3, PT, R6, RZ, PT ;  /* 0x000000ff0600720c */ /* 0x000fe40003f66270 */
[----:B------:R-:W-:Y:S02]  /*0c90*/  FSETP.NEU.FTZ.AND P0, PT, R15, RZ, PT ;  /* 0x000000ff0f00720b */ /* 0x000fe40003f1d000 */
[----:B------:R-:W-:Y:S01]  /*0ca0*/  FSEL R15, R19, 1.8663789033889770508, P2 ;  /* 0x3feee581130f7808 */ /* 0x000fe20001000000 */
[----:B------:R-:W-:Y:S01]  /*0cb0*/  FFMA.FTZ R17, R0, R17, -0.015681877732276916504 ;  /* 0xbc80774800117423 */ /* 0x000fe20000010011 */
[C---:B------:R-:W-:Y:S01]  /*0cc0*/  FSETP.NEU.FTZ.AND P1, PT, |R6|.reuse, |R7|, PT ;  /* 0x400000070600720b */ /* 0x040fe20003f3d200 */
[----:B------:R-:W-:-:S02]  /*0cd0*/  FADD.FTZ R6, |R6|, |R7| ;  /* 0x4000000706067221 */ /* 0x000fc40000010200 */
        /* <DEDUP_REMOVED lines=19> */
.L_x_11017:
[----:B------:R-:W-:Y:S05]  /*0e10*/  BSYNC.RECONVERGENT B2 ;  /* 0x0000000000027941 */ /* 0x000fea0003800200 */
.L_x_11016:
[----:B-----5:R-:W-:Y:S01]  /*0e20*/  IADD3 R7, PT, PT, R13, 0x180, RZ ;  /* 0x000001800d077810 */ /* 0x020fe20007ffe0ff */
[----:B------:R-:W-:Y:S03]  /*0e30*/  BSSY.RECONVERGENT B2, `(.L_x_11020) ;  /* 0x0000034000027945 */ /* 0x000fe60003800200 */
[----:B------:R-:W-:-:S13]  /*0e40*/  ISETP.GE.U32.AND P0, PT, R7, R18, PT ;  /* 0x000000120700720c */ /* 0x000fda0003f06070 */
[----:B------:R-:W-:Y:S05]  /*0e50*/  @P0 BRA `(.L_x_11021) ;  /* 0x0000000000c40947 */ /* 0x000fea0003800000 */
[----:B------:R-:W0:Y:S01]  /*0e60*/  LDC.U16 R7, c[0x0][0x386] ;  /* 0x0000e180ff077b82 */ /* 0x000e220000000400 */
        /* <DEDUP_REMOVED lines=19> */
.L_x_11023:
[----:B------:R-:W-:Y:S05]  /*0fa0*/  BSYNC.RECONVERGENT B3 ;  /* 0x0000000000037941 */ /* 0x000fea0003800200 */
.L_x_11022:
        /* <DEDUP_REMOVED lines=28> */
.L_x_11021:
[----:B------:R-:W-:Y:S05]  /*1170*/  BSYNC.RECONVERGENT B2 ;  /* 0x0000000000027941 */ /* 0x000fea0003800200 */
.L_x_11020:
[----:B------:R-:W-:Y:S01]  /*1180*/  VIADD R15, R13, 0x200 ;  /* 0x000002000d0f7836 */ /* 0x000fe20000000000 */
[----:B------:R-:W-:Y:S04]  /*1190*/  BSSY.RECONVERGENT B2, `(.L_x_11024) ;  /* 0x0000034000027945 */ /* 0x000fe80003800200 */
        /* <DEDUP_REMOVED lines=22> */
.L_x_11027:
[----:B------:R-:W-:Y:S05]  /*1300*/  BSYNC.RECONVERGENT B3 ;  /* 0x0000000000037941 */ /* 0x000fea0003800200 */
.L_x_11026:
        /* <DEDUP_REMOVED lines=28> */
.L_x_11025:
[----:B------:R-:W-:Y:S05]  /*14d0*/  BSYNC.RECONVERGENT B2 ;  /* 0x0000000000027941 */ /* 0x000fea0003800200 */
.L_x_11024:
[----:B------:R-:W-:Y:S01]  /*14e0*/  IADD3 R9, PT, PT, R13, 0x280, RZ ;  /* 0x000002800d097810 */ /* 0x000fe20007ffe0ff */
        /* <DEDUP_REMOVED lines=23> */
.L_x_11031:
[----:B------:R-:W-:Y:S05]  /*1660*/  BSYNC.RECONVERGENT B3 ;  /* 0x0000000000037941 */ /* 0x000fea0003800200 */
.L_x_11030:
        /* <DEDUP_REMOVED lines=28> */
.L_x_11029:
[----:B------:R-:W-:Y:S05]  /*1830*/  BSYNC.RECONVERGENT B2 ;  /* 0x0000000000027941 */ /* 0x000fea0003800200 */
.L_x_11028:
        /* <DEDUP_REMOVED lines=24> */
.L_x_11035:
[----:B------:R-:W-:Y:S05]  /*19c0*/  BSYNC.RECONVERGENT B3 ;  /* 0x0000000000037941 */ /* 0x000fea0003800200 */
.L_x_11034:
        /* <DEDUP_REMOVED lines=28> */
.L_x_11033:
[----:B------:R-:W-:Y:S05]  /*1b90*/  BSYNC.RECONVERGENT B2 ;  /* 0x0000000000027941 */ /* 0x000fea0003800200 */
.L_x_11032:
        /* <DEDUP_REMOVED lines=24> */
.L_x_11039:
[----:B------:R-:W-:Y:S05]  /*1d20*/  BSYNC.RECONVERGENT B3 ;  /* 0x0000000000037941 */ /* 0x000fea0003800200 */
.L_x_11038:
        /* <DEDUP_REMOVED lines=28> */
.L_x_11037:
[----:B------:R-:W-:Y:S05]  /*1ef0*/  BSYNC.RECONVERGENT B2 ;  /* 0x0000000000027941 */ /* 0x000fea0003800200 */
.L_x_11036:
        /* <DEDUP_REMOVED lines=16> */
.L_x_11042:
[----:B------:R-:W-:-:S13]  /*2000*/  ISETP.GE.U32.AND P0, PT, R13, R18, PT ;  /* 0x000000120d00720c */ /* 0x000fda0003f06070 */
[----:B------:R-:W-:Y:S05]  /*2010*/  @P0 BRA `(.L_x_11044) ;  /* 0x0000000000300947 */ /* 0x000fea0003800000 */
[----:B0-----:R-:W0:Y:S01]  /*2020*/  LDC.64 R4, c[0x0][0x388] ;  /* 0x0000e200ff047b82 */ /* 0x001e220000000a00 */
[----:B------:R-:W-:Y:S02]  /*2030*/  IADD3 R3, PT, PT, R2, R13, RZ ;  /* 0x0000000d02037210 */ /* 0x000fe40007ffe0ff */
[----:B------:R-:W-:-:S03]  /*2040*/  IADD3 R13, PT, PT, R13, 0x80, RZ ;  /* 0x000000800d0d7810 */ /* 0x000fc60007ffe0ff */
[----:B0-----:R-:W-:-:S05]  /*2050*/  IMAD.WIDE.U32 R4, R3, 0x2, R4 ;  /* 0x0000000203047825 */ /* 0x001fca00078e0004 */
[----:B------:R1:W-:Y:S02]  /*2060*/  STG.E.U16 desc[UR4][R4.64], R6 ;  /* 0x0000000604007986 */ /* 0x0003e4000c101504 */
.L_x_11043:
[----:B------:R-:W-:-:S13]  /*2070*/  ISETP.GE.U32.AND P0, PT, R13, R18, PT ;  /* 0x000000120d00720c */ /* 0x000fda0003f06070 */
[----:B------:R-:W-:Y:S05]  /*2080*/  @P0 BRA `(.L_x_11045) ;  /* 0x0000000000300947 */ /* 0x000fea0003800000 */
[----:B-1----:R-:W1:Y:S01]  /*2090*/  LDC.64 R4, c[0x0][0x388] ;  /* 0x0000e200ff047b82 */ /* 0x002e620000000a00 */
[----:B0-----:R-:W-:Y:S01]  /*20a0*/  IADD3 R3, PT, PT, R2, R13, RZ ;  /* 0x0000000d02037210 */ /* 0x001fe20007ffe0ff */
[----:B------:R-:W-:-:S04]  /*20b0*/  VIADD R13, R13, 0x80 ;  /* 0x000000800d0d7836 */ /* 0x000fc80000000000 */
[----:B-1----:R-:W-:-:S05]  /*20c0*/  IMAD.WIDE.U32 R4, R3, 0x2, R4 ;  /* 0x0000000203047825 */ /* 0x002fca00078e0004 */
[----:B------:R1:W-:Y:S02]  /*20d0*/  STG.E.U16 desc[UR4][R4.64], R7 ;  /* 0x0000000704007986 */ /* 0x0003e4000c101504 */
.L_x_11044:
[----:B------:R-:W-:-:S13]  /*20e0*/  ISETP.GE.U32.AND P0, PT, R13, R18, PT ;  /* 0x000000120d00720c */ /* 0x000fda0003f06070 */
[----:B------:R-:W-:Y:S05]  /*20f0*/  @P0 BRA `(.L_x_11046) ;  /* 0x0000000000340947 */ /* 0x000fea0003800000 */
[----:B01----:R-:W0:Y:S01]  /*2100*/  LDC.64 R4, c[0x0][0x388] ;  /* 0x0000e200ff047b82 */ /* 0x003e220000000a00 */
[----:B------:R-:W-:Y:S02]  /*2110*/  IADD3 R3, PT, PT, R2, R13, RZ ;  /* 0x0000000d02037210 */ /* 0x000fe40007ffe0ff */
[----:B------:R-:W-:-:S03]  /*2120*/  IADD3 R13, PT, PT, R13, 0x80, RZ ;  /* 0x000000800d0d7810 */ /* 0x000fc60007ffe0ff */
[----:B0-----:R-:W-:-:S05]  /*2130*/  IMAD.WIDE.U32 R4, R3, 0x2, R4 ;  /* 0x0000000203047825 */ /* 0x001fca00078e0004 */
[----:B------:R2:W-:Y:S02]  /*2140*/  STG.E.U16 desc[UR4][R4.64], R8 ;  /* 0x0000000804007986 */ /* 0x0005e4000c101504 */
.L_x_11045:
        /* <DEDUP_REMOVED lines=8> */
.L_x_11046:
[----:B------:R-:W-:Y:S05]  /*21d0*/  BSYNC.RELIABLE B1 ;  /* 0x0000000000017941 */ /* 0x000fea0003800100 */
.L_x_11041:
[----:B------:R-:W-:-:S13]  /*21e0*/  ISETP.GE.U32.AND P0, PT, R13, R18, PT ;  /* 0x000000120d00720c */ /* 0x000fda0003f06070 */
[----:B012---:R-:W0:Y:S01]  /*21f0*/  @!P0 LDC.64 R4, c[0x0][0x388] ;  /* 0x0000e200ff048b82 */ /* 0x007e220000000a00 */
[----:B------:R-:W-:Y:S02]  /*2200*/  @!P0 IADD3 R3, PT, PT, R2, R13, RZ ;  /* 0x0000000d02038210 */ /* 0x000fe40007ffe0ff */
[----:B------:R-:W-:-:S03]  /*2210*/  @!P0 IADD3 R13, PT, PT, R13, 0x80, RZ ;  /* 0x000000800d0d8810 */ /* 0x000fc60007ffe0ff */
[----:B0-----:R-:W-:-:S05]  /*2220*/  @!P0 IMAD.WIDE.U32 R4, R3, 0x2, R4 ;  /* 0x0000000203048825 */ /* 0x001fca00078e0004 */
[----:B------:R3:W-:Y:S02]  /*2230*/  @!P0 STG.E.U16 desc[UR4][R4.64], R10 ;  /* 0x0000000a04008986 */ /* 0x0007e4000c101504 */
.L_x_11047:
[----:B------:R-:W-:Y:S05]  /*2240*/  BSYNC.RECONVERGENT B0 ;  /* 0x0000000000007941 */ /* 0x000fea0003800200 */
.L_x_11040:
        /* <DEDUP_REMOVED lines=8> */
.L_x_11007:
[----:B------:R-:W0:Y:S01]  /*22d0*/  S2R R3, SR_TID.X ;  /* 0x0000000000037919 */ /* 0x000e220000002100 */
[----:B------:R-:W1:Y:S02]  /*22e0*/  LDC.64 R4, c[0x0][0x390] ;  /* 0x0000e400ff047b82 */ /* 0x000e640000000a00 */
[----:B-1----:R-:W-:-:S04]  /*22f0*/  IMAD.WIDE.U32 R4, R2, 0x2, R4 ;  /* 0x0000000202047825 */ /* 0x002fc800078e0004 */
[----:B0-----:R-:W-:-:S05]  /*2300*/  IMAD.WIDE.U32 R16, R3, 0x4, R4 ;  /* 0x0000000403107825 */ /* 0x001fca00078e0004 */
[----:B------:R-:W2:Y:S04]  /*2310*/  LDG.E R10, desc[UR4][R16.64] ;  /* 0x00000004100a7981 */ /* 0x000ea8000c1e1900 */
[----:B------:R0:W5:Y:S04]  /*2320*/  LDG.E R12, desc[UR4][R16.64+0x200] ;  /* 0x00020004100c7981 */ /* 0x000168000c1e1900 */
[----:B------:R0:W5:Y:S04]  /*2330*/  LDG.E R20, desc[UR4][R16.64+0x400] ;  /* 0x0004000410147981 */ /* 0x000168000c1e1900 */
[----:B------:R0:W5:Y:S01]  /*2340*/  LDG.E R18, desc[UR4][R16.64+0x600] ;  /* 0x0006000410127981 */ /* 0x000162000c1e1900 */
[----:B------:R-:W1:Y:S01]  /*2350*/  LDC.U16 R5, c[0x0][0x386] ;  /* 0x0000e180ff057b82 */ /* 0x000e620000000400 */
[----:B------:R-:W-:Y:S01]  /*2360*/  HFMA2 R8, -RZ, RZ, 2.04296875, -15.78125 ;  /* 0x4016cbe4ff087431 */ /* 0x000fe200000001ff */
[----:B------:R-:W-:Y:S01]  /*2370*/  BSSY.RECONVERGENT B2, `(.L_x_11048) ;  /* 0x0000017000027945 */ /* 0x000fe20003800200 */
[----:B-1----:R-:W-:-:S05]  /*2380*/  HADD2.F32 R5, -RZ, R5.H0_H0 ;  /* 0x20000005ff057230 */ /* 0x002fca0000004100 */
[C---:B------:R-:W-:Y:S01]  /*2390*/  FADD.FTZ R6, |R5|.reuse, -RZ ;  /* 0x800000ff05067221 */ /* 0x040fe20000010200 */
[----:B------:R-:W-:Y:S01]  /*23a0*/  ISETP.GE.AND P2, PT, R5, RZ, PT ;  /* 0x000000ff0500720c */ /* 0x000fe20003f46270 */
[----:B--2---:R-:W-:-:S05]  /*23b0*/  HADD2.F32 R14, -RZ, R10.H0_H0 ;  /* 0x2000000aff0e7230 */ /* 0x004fca0000004100 */
        /* <DEDUP_REMOVED lines=14> */
[----:B------:R-:W-:Y:S01]  /*24a0*/  IMAD.MOV.U32 R15, RZ, RZ, R9 ;  /* 0x000000ffff0f7224 */ /* 0x000fe200078e0009 */
[----:B------:R-:W-:-:S07]  /*24b0*/  MOV R4, 0x24d0 ;  /* 0x000024d000047802 */ /* 0x000fce0000000f00 */
[----:B-----5:R-:W-:Y:S05]  /*24c0*/  CALL.REL.NOINC `($__internal_32_$__cuda_sm3x_div_rn_ftz_f32_slowpath) ;  /* 0x00000014005c7944 */ /* 0x020fea0003c00000 */
[----:B------:R-:W-:-:S07]  /*24d0*/  MOV R4, R0 ;  /* 0x0000000000047202 */ /* 0x000fce0000000f00 */
.L_x_11049:
[----:B------:R-:W-:Y:S05]  /*24e0*/  BSYNC.RECONVERGENT B2 ;  /* 0x0000000000027941 */ /* 0x000fea0003800200 */
.L_x_11048:
[----:B------:R-:W-:Y:S02]  /*24f0*/  HFMA2 R11, -RZ, RZ, 0.89990234375, 10328 ;  /* 0x3b33710bff0b7431 */ /* 0x000fe400000001ff */
[----:B------:R-:W-:Y:S01]  /*2500*/  FMUL.FTZ R0, R4, R4 ;  /* 0x0000000404007220 */ /* 0x000fe20000410000 */
[----:B------:R-:W-:Y:S01]  /*2510*/  HADD2.F32 R10, -RZ, R10.H1_H1 ;  /* 0x3000000aff0a7230 */ /* 0x000fe20000004100 */
[----:B------:R-:W-:Y:S01]  /*2520*/  MOV R13, 0x3f6ee581 ;  /* 0x3f6ee581000d7802 */ /* 0x000fe20000000f00 */
[----:B------:R-:W-:Y:S01]  /*2530*/  BSSY.RECONVERGENT B2, `(.L_x_11050) ;  /* 0x0000026000027945 */ /* 0x000fe20003800200 */
[----:B------:R-:W-:Y:S02]  /*2540*/  FSETP.NEU.FTZ.AND P1, PT, |R5|, |R14|, PT ;  /* 0x4000000e0500720b */ /* 0x000fe40003f3d200 */
[C---:B------:R-:W-:Y:S01]  /*2550*/  FADD.FTZ R17, |R10|.reuse, -RZ ;  /* 0x800000ff0a117221 */ /* 0x040fe20000010200 */
[----:B------:R-:W-:Y:S01]  /*2560*/  FSETP.GT.FTZ.AND P4, PT, |R10|, |R5|, PT ;  /* 0x400000050a00720b */ /* 0x000fe20003f94200 */
[C---:B------:R-:W-:Y:S01]  /*2570*/  FFMA.FTZ R11, R0.reuse, R11, -0.015681877732276916504 ;  /* 0xbc807748000b7423 */ /* 0x040fe2000001000b */
[----:B------:R-:W-:Y:S01]  /*2580*/  FSETP.NEU.FTZ.AND P0, PT, R9, RZ, PT ;  /* 0x000000ff0900720b */ /* 0x000fe20003f1d000 */
        /* <DEDUP_REMOVED lines=30> */
[----:B-----5:R-:W-:Y:S05]  /*2770*/  CALL.REL.NOINC `($__internal_32_$__cuda_sm3x_div_rn_ftz_f32_slowpath) ;  /* 0x0000001000b07944 */ /* 0x020fea0003c00000 */
[----:B------:R-:W-:-:S07]  /*2780*/  MOV R4, R0 ;  /* 0x0000000000047202 */ /* 0x000fce0000000f00 */
.L_x_11051:
[----:B------:R-:W-:Y:S05]  /*2790*/  BSYNC.RECONVERGENT B2 ;  /* 0x0000000000027941 */ /* 0x000fea0003800200 */
.L_x_11050:
[----:B------:R-:W-:Y:S02]  /*27a0*/  HFMA2 R11, -RZ, RZ, 0.89990234375, 10328 ;  /* 0x3b33710bff0b7431 */ /* 0x000fe400000001ff */
[----:B------:R-:W-:Y:S01]  /*27b0*/  FMUL.FTZ R0, R4, R4 ;  /* 0x0000000404007220 */ /* 0x000fe20000410000 */
[----:B-----5:R-:W-:Y:S01]  /*27c0*/  HADD2.F32 R14, -RZ, R12.H0_H0 ;  /* 0x2000000cff0e7230 */ /* 0x020fe20000004100 */
[----:B------:R-:W-:Y:S01]  /*27d0*/  MOV R17, 0x3f6ee581 ;  /* 0x3f6ee58100117802 */ /* 0x000fe20000000f00 */
[----:B------:R-:W-:Y:S01]  /*27e0*/  BSSY.RECONVERGENT B2, `(.L_x_11052) ;  /* 0x0000027000027945 */ /* 0x000fe20003800200 */
[----:B------:R-:W-:Y:S02]  /*27f0*/  FSETP.NEU.FTZ.AND P1, PT, |R5|, |R10|, PT ;  /* 0x4000000a0500720b */ /* 0x000fe40003f3d200 */
[C---:B------:R-:W-:Y:S01]  /*2800*/  FADD.FTZ R19, |R14|.reuse, -RZ ;  /* 0x800000ff0e137221 */ /* 0x040fe20000010200 */
[----:B------:R-:W-:Y:S01]  /*2810*/  FSETP.GT.FTZ.AND P3, PT, |R14|, |R5|, PT ;  /* 0x400000050e00720b */ /* 0x000fe20003f74200 */
[----:B------:R-:W-:Y:S01]  /*2820*/  FFMA.FTZ R11, R0, R11, -0.015681877732276916504 ;  /* 0xbc807748000b7423 */ /* 0x000fe2000001000b */
[----:B------:R-:W-:-:S03]  /*2830*/  FSETP.NEU.FTZ.AND P0, PT, R15, RZ, PT ;  /* 0x000000ff0f00720b */ /* 0x000fc60003f1d000 */
        /* <DEDUP_REMOVED lines=31> */
[----:B------:R-:W-:Y:S05]  /*2a30*/  CALL.REL.NOINC `($__internal_32_$__cuda_sm3x_div_rn_ftz_f32_slowpath) ;  /* 0x0000001000007944 */ /* 0x000fea0003c00000 */
[----:B------:R-:W-:-:S07]  /*2a40*/  MOV R4, R0 ;  /* 0x0000000000047202 */ /* 0x000fce0000000f00 */
.L_x_11053:
[----:B------:R-:W-:Y:S05]  /*2a50*/  BSYNC.RECONVERGENT B2 ;  /* 0x0000000000027941 */ /* 0x000fea0003800200 */
.L_x_11052:
[----:B------:R-:W-:Y:S02]  /*2a60*/  IMAD.MOV.U32 R13, RZ, RZ, 0x3b33710b ;  /* 0x3b33710bff0d7424 */ /* 0x000fe400078e00ff */
[----:B------:R-:W-:Y:S01]  /*2a70*/  FMUL.FTZ R0, R4, R4 ;  /* 0x0000000404007220 */ /* 0x000fe20000410000 */
[----:B------:R-:W-:Y:S02]  /*2a80*/  HADD2.F32 R12, -RZ, R12.H1_H1 ;  /* 0x3000000cff0c7230 */ /* 0x000fe40000004100 */
[----:B------:R-:W-:Y:S01]  /*2a90*/  HFMA2 R17, -RZ, RZ, 1.857421875, -1409 ;  /* 0x3f6ee581ff117431 */ /* 0x000fe200000001ff */
[----:B------:R-:W-:Y:S01]  /*2aa0*/  FSETP.NEU.FTZ.AND P1, PT, |R5|, |R14|, PT ;  /* 0x4000000e0500720b */ /* 0x000fe20003f3d200 */
[----:B------:R-:W-:Y:S01]  /*2ab0*/  FFMA.FTZ R13, R0, R13, -0.015681877732276916504 ;  /* 0xbc807748000d7423 */ /* 0x000fe2000001000d */
[----:B------:R-:W-:Y:S01]  /*2ac0*/  FSETP.NEU.FTZ.AND P0, PT, R11, RZ, PT ;  /* 0x000000ff0b00720b */ /* 0x000fe20003f1d000 */
[C---:B------:R-:W-:Y:S01]  /*2ad0*/  FADD.FTZ R19, |R12|.reuse, -RZ ;  /* 0x800000ff0c137221 */ /* 0x040fe20000010200 */
[----:B------:R-:W-:Y:S01]  /*2ae0*/  FSETP.GT.FTZ.AND P4, PT, |R12|, |R5|, PT ;  /* 0x400000050c00720b */ /* 0x000fe20003f94200 */
        /* <DEDUP_REMOVED lines=31> */
[----:B------:R-:W-:Y:S05]  /*2ce0*/  CALL.REL.NOINC `($__internal_32_$__cuda_sm3x_div_rn_ftz_f32_slowpath) ;  /* 0x0000000c00547944 */ /* 0x000fea0003c00000 */
[----:B------:R-:W-:-:S07]  /*2cf0*/  MOV R4, R0 ;  /* 0x0000000000047202 */ /* 0x000fce0000000f00 */
.L_x_11055:
[----:B------:R-:W-:Y:S05]  /*2d00*/  BSYNC.RECONVERGENT B2 ;  /* 0x0000000000027941 */ /* 0x000fea0003800200 */
.L_x_11054:
[----:B------:R-:W-:Y:S02]  /*2d10*/  HFMA2 R13, -RZ, RZ, 0.89990234375, 10328 ;  /* 0x3b33710bff0d7431 */ /* 0x000fe400000001ff */
[----:B------:R-:W-:Y:S01]  /*2d20*/  FMUL.FTZ R0, R4, R4 ;  /* 0x0000000404007220 */ /* 0x000fe20000410000 */
[----:B------:R-:W-:Y:S01]  /*2d30*/  HADD2.F32 R14, -RZ, R20.H0_H0 ;  /* 0x20000014ff0e7230 */ /* 0x000fe20000004100 */
[----:B------:R-:W-:Y:S01]  /*2d40*/  MOV R19, 0x3f6ee581 ;  /* 0x3f6ee58100137802 */ /* 0x000fe20000000f00 */
[----:B------:R-:W-:Y:S01]  /*2d50*/  BSSY.RECONVERGENT B2, `(.L_x_11056) ;  /* 0x0000027000027945 */ /* 0x000fe20003800200 */
[----:B------:R-:W-:Y:S02]  /*2d60*/  FSETP.NEU.FTZ.AND P1, PT, |R5|, |R12|, PT ;  /* 0x4000000c0500720b */ /* 0x000fe40003f3d200 */
[C---:B------:R-:W-:Y:S01]  /*2d70*/  FADD.FTZ R21, |R14|.reuse, -RZ ;  /* 0x800000ff0e157221 */ /* 0x040fe20000010200 */
[----:B------:R-:W-:Y:S01]  /*2d80*/  FSETP.GT.FTZ.AND P3, PT, |R14|, |R5|, PT ;  /* 0x400000050e00720b */ /* 0x000fe20003f74200 */
[----:B------:R-:W-:Y:S01]  /*2d90*/  FFMA.FTZ R13, R0, R13, -0.015681877732276916504 ;  /* 0xbc807748000d7423 */ /* 0x000fe2000001000d */
[----:B------:R-:W-:Y:S01]  /*2da0*/  FSETP.NEU.FTZ.AND P0, PT, R15, RZ, PT ;  /* 0x000000ff0f00720b */ /* 0x000fe20003f1d000 */
[----:B------:R-:W-:-:S02]  /*2db0*/  FADD.FTZ R15, |R5|, |R12| ;  /* 0x4000000c050f7221 */ /* 0x000fc40000010200 */
        /* <DEDUP_REMOVED lines=32> */
.L_x_11057:
[----:B------:R-:W-:Y:S05]  /*2fc0*/  BSYNC.RECONVERGENT B2 ;  /* 0x0000000000027941 */ /* 0x000fea0003800200 */
.L_x_11056:
        /* <DEDUP_REMOVED lines=42> */
[----:B------:R-:W-:-:S07]  /*3270*/  IMAD.MOV.U32 R4, RZ, RZ, R0 ;  /* 0x000000ffff047224 */ /* 0x000fce00078e0000 */
.L_x_11059:
[----:B------:R-:W-:Y:S05]  /*3280*/  BSYNC.RECONVERGENT B2 ;  /* 0x0000000000027941 */ /* 0x000fea0003800200 */
.L_x_11058:
        /* <DEDUP_REMOVED lines=42> */
.L_x_11061:
[----:B------:R-:W-:Y:S05]  /*3530*/  BSYNC.RECONVERGENT B2 ;  /* 0x0000000000027941 */ /* 0x000fea0003800200 */
.L_x_11060:
[----:B------:R-:W-:Y:S02]  /*3540*/  HFMA2 R17, -RZ, RZ, 0.89990234375, 10328 ;  /* 0x3b33710bff117431 */ /* 0x000fe400000001ff */
[----:B------:R-:W-:Y:S01]  /*3550*/  FMUL.FTZ R0, R4, R4 ;  /* 0x0000000404007220 */ /* 0x000fe20000410000 */
[----:B------:R-:W-:Y:S01]  /*3560*/  HADD2.F32 R26, -RZ, R18.H1_H1 ;  /* 0x30000012ff1a7230 */ /* 0x000fe20000004100 */
        /* <DEDUP_REMOVED lines=40> */
.L_x_11063:
[----:B------:R-:W-:Y:S05]  /*37f0*/  BSYNC.RECONVERGENT B2 ;  /* 0x0000000000027941 */ /* 0x000fea0003800200 */
.L_x_11062:
[----:B------:R-:W-:Y:S02]  /*3800*/  HFMA2 R15, -RZ, RZ, 0.89990234375, 10328 ;  /* 0x3b33710bff0f7431 */ /* 0x000fe400000001ff */
[----:B------:R-:W-:Y:S01]  /*3810*/  FMUL.FTZ R0, R4, R4 ;  /* 0x0000000404007220 */ /* 0x000fe20000410000 */
[----:B------:R-:W-:Y:S02]  /*3820*/  MOV R19, 0x3f6ee581 ;  /* 0x3f6ee58100137802 */ /* 0x000fe40000000f00 */
[----:B------:R-:W-:Y:S02]  /*3830*/  FSETP.NEU.FTZ.AND P0, PT, R18, RZ, PT ;  /* 0x000000ff1200720b */ /* 0x000fe40003f1d000 */
[C---:B------:R-:W-:Y:S01]  /*3840*/  FSETP.NEU.FTZ.AND P1, PT, |R5|.reuse, |R26|, PT ;  /* 0x4000001a0500720b */ /* 0x040fe20003f3d200 */
[----:B------:R-:W-:Y:S01]  /*3850*/  FADD.FTZ R5, |R5|, |R26| ;  /* 0x4000001a05057221 */ /* 0x000fe20000010200 */
        /* <DEDUP_REMOVED lines=30> */
        .weak           $__internal_32_$__cuda_sm3x_div_rn_ftz_f32_slowpath
        .type           $__internal_32_$__cuda_sm3x_div_rn_ftz_f32_slowpath,@function
        .size           $__internal_32_$__cuda_sm3x_div_rn_ftz_f32_slowpath,(.L_x_17854 - $__internal_32_$__cuda_sm3x_div_rn_ftz_f32_slowpath)
$__internal_32_$__cuda_sm3x_div_rn_ftz_f32_slowpath:
        /* <DEDUP_REMOVED lines=37> */
.L_x_11066:
[----:B------:R-:W-:Y:S05]  /*3c90*/  BSYNC.RELIABLE B1 ;  /* 0x0000000000017941 */ /* 0x000fea0003800100 */
.L_x_11065:
        /* <DEDUP_REMOVED lines=27> */
.L_x_11072:
[----:B------:R-:W-:-:S07]  /*3e50*/  LEA R0, R19, R0, 0x17 ;  /* 0x0000000013007211 */ /* 0x000fce00078eb8ff */
.L_x_11073:
[----:B------:R-:W-:Y:S05]  /*3e60*/  BSYNC.RECONVERGENT B1 ;  /* 0x0000000000017941 */ /* 0x000fea0003800200 */
.L_x_11071:
[----:B------:R-:W-:Y:S05]  /*3e70*/  BRA `(.L_x_11074) ;  /* 0x0000000000207947 */ /* 0x000fea0003800000 */
.L_x_11070:
[----:B------:R-:W-:-:S04]  /*3e80*/  LOP3.LUT R0, R15, 0x80000000, R0, 0x48, !PT ;  /* 0x800000000f007812 */ /* 0x000fc800078e4800 */
[----:B------:R-:W-:Y:S01]  /*3e90*/  LOP3.LUT R0, R0, 0x7f800000, RZ, 0xfc, !PT ;  /* 0x7f80000000007812 */ /* 0x000fe200078efcff */
[----:B------:R-:W-:Y:S06]  /*3ea0*/  BRA `(.L_x_11074) ;  /* 0x0000000000147947 */ /* 0x000fec0003800000 */
.L_x_11069:
[----:B------:R-:W-:Y:S01]  /*3eb0*/  LOP3.LUT R0, R15, 0x80000000, R0, 0x48, !PT ;  /* 0x800000000f007812 */ /* 0x000fe200078e4800 */
[----:B------:R-:W-:Y:S06]  /*3ec0*/  BRA `(.L_x_11074) ;  /* 0x00000000000c7947 */ /* 0x000fec0003800000 */
.L_x_11068:
[----:B------:R-:W0:Y:S01]  /*3ed0*/  MUFU.RSQ R0, -QNAN ;  /* 0xffc0000000007908 */ /* 0x000e220000001400 */
[----:B------:R-:W-:Y:S05]  /*3ee0*/  BRA `(.L_x_11074) ;  /* 0x0000000000047947 */ /* 0x000fea0003800000 */
.L_x_11067:
[----:B------:R-:W-:-:S07]  /*3ef0*/  FADD.FTZ R0, R0, R15 ;  /* 0x0000000f00007221 */ /* 0x000fce0000010000 */
.L_x_11074:
[----:B------:R-:W-:Y:S05]  /*3f00*/  BSYNC.RECONVERGENT B0 ;  /* 0x0000000000007941 */ /* 0x000fea0003800200 */
.L_x_11064:
[----:B------:R-:W-:Y:S01]  /*3f10*/  HFMA2 R17, -RZ, RZ, 0, 0 ;  /* 0x00000000ff117431 */ /* 0x000fe200000001ff */
[----:B------:R-:W-:-:S04]  /*3f20*/  MOV R16, R4 ;  /* 0x0000000400107202 */ /* 0x000fc80000000f00 */
[----:B0-----:R-:W-:Y:S05]  /*3f30*/  RET.REL.NODEC R16 `(_ZN2at6native29vectorized_elementwise_kernelILi2ENS0_13BUnaryFunctorIN3c104HalfES4_S4_ZZZNS0_17atan2_kernel_cudaERNS_18TensorIteratorBaseEENKUlvE_clEvENKUlvE1_clEvEUlS4_S4_E_EESt5arrayIPcLm2EEEEviT0_T1_) ;  /* 0xffffffc010307950 */ /* 0x001fea0003c3ffff */
.L_x_11075:
        /* <DEDUP_REMOVED lines=12> */
.L_x_17854:


//--------------------- .text._ZN2at6native29vectorized_elementwise_kernelILi4ENS0_13BUnaryFunctorIN3c104HalfES4_S4_ZZZNS0_17atan2_kernel_cudaERNS_18TensorIteratorBaseEENKUlvE_clEvENKUlvE1_clEvEUlS4_S4_E_EESt5arrayIPcLm2EEEEviT0_T1_ --------------------------
	.section	.text._ZN2at6native29vectorized_elementwise_kernelILi4ENS0_13BUnaryFunctorIN3c104HalfES4_S4_ZZZNS0_17atan2_kernel_cudaERNS_18TensorIteratorBaseEENKUlvE_clEvENKUlvE1_clEvEUlS4_S4_E_EESt5arrayIPcLm2EEEEviT0_T1_,"ax",@progbits
	.align	128
        .global         _ZN2at6native29vectorized_elementwise_kernelILi4ENS0_13BUnaryFunctorIN3c104HalfES4_S4_ZZZNS0_17atan2_kernel_cudaERNS_18TensorIteratorBaseEENKUlvE_clEvENKUlvE1_clEvEUlS4_S4_E_EESt5arrayIPcLm2EEEEviT0_T1_
        .type           _ZN2at6native29vectorized_elementwise_kernelILi4ENS0_13BUnaryFunctorIN3c104HalfES4_S4_ZZZNS0_17atan2_kernel_cudaERNS_18TensorIteratorBaseEENKUlvE_clEvENKUlvE1_clEvEUlS4_S4_E_EESt5arrayIPcLm2EEEEviT0_T1_,@function
        .size           _ZN2at6native29vectorized_elementwise_kernelILi4ENS0_13BUnaryFunctorIN3c104HalfES4_S4_ZZZNS0_17atan2_kernel_cudaERNS_18TensorIteratorBaseEENKUlvE_clEvENKUlvE1_clEvEUlS4_S4_E_EESt5arrayIPcLm2EEEEviT0_T1_,(.L_x_17855 - _ZN2at6native29vectorized_elementwise_kernelILi4ENS0_13BUnaryFunctorIN3c104HalfES4_S4_ZZZNS0_17atan2_kernel_cudaERNS_18TensorIteratorBaseEENKUlvE_clEvENKUlvE1_clEvEUlS4_S4_E_EESt5arrayIPcLm2EEEEviT0_T1_)
        .other          _ZN2at6native29vectorized_elementwise_kernelILi4ENS0_13BUnaryFunctorIN3c104HalfES4_S4_ZZZNS0_17atan2_kernel_cudaERNS_18TensorIteratorBaseEENKUlvE_clEvENKUlvE1_clEvEUlS4_S4_E_EESt5arrayIPcLm2EEEEviT0_T1_,@"STO_CUDA_ENTRY STV_DEFAULT"
_ZN2at6native29vectorized_elementwise_kernelILi4ENS0_13BUnaryFunctorIN3c104HalfES4_S4_ZZZNS0_17atan2_kernel_cudaERNS_18TensorIteratorBaseEENKUlvE_clEvENKUlvE1_clEvEUlS4_S4_E_EESt5arrayIPcLm2EEEEviT0_T1_:
.text._ZN2at6native29vectorized_elementwise_kernelILi4ENS0_13BUnaryFunctorIN3c104HalfES4_S4_ZZZNS0_17atan2_kernel_cudaERNS_18TensorIteratorBaseEENKUlvE_clEvENKUlvE1_clEvEUlS4_S4_E_EESt5arrayIPcLm2EEEEviT0_T1_:
        /* <DEDUP_REMOVED lines=30> */
[----:B------:R-:W-:Y:S01]  /*01e0*/  @!P2 IADD3 R27, PT, PT, R2, R29, RZ ;  /* 0x0000001d021ba210 */ /* 0x000fe20007ffe0ff */
[----:B------:R-:W4:Y:S01]  /*01f0*/  @!P2 LDC.64 R12, c[0x0][0x390] ;  /* 0x0000e400ff0cab82 */ /* 0x000f220000000a00 */
[----:B------:R-:W-:-:S04]  /*0200*/  @!P2 IADD3 R29, PT, PT, R29, 0x80, RZ ;  /* 0x000000801d1da810 */ /* 0x000fc80007ffe0ff */
[----:B------:R-:W-:-:S13]  /*0210*/  ISETP.GE.U32.AND P1, PT, R29, R20, PT ;  /* 0x000000141d00720c */ /* 0x000fda0003f26070 */
[----:B------:R-:W-:Y:S01]  /*0220*/  @!P1 IADD3 R15, PT, PT, R2, R29, RZ ;  /* 0x0000001d020f9210 */ /* 0x000fe20007ffe0ff */
[----:B------:R-:W1:Y:S01]  /*0230*/  @!P1 LDC.64 R10, c[0x0][0x390] ;  /* 0x0000e400ff0a9b82 */ /* 0x000e620000000a00 */
[----:B------:R-:W-:-:S04]  /*0240*/  @!P1 IADD3 R29, PT, PT, R29, 0x80, RZ ;  /* 0x000000801d1d9810 */ /* 0x000fc80007ffe0ff */
[----:B------:R-:W-:-:S13]  /*0250*/  ISETP.GE.U32.AND P0, PT, R29, R20, PT ;  /* 0x000000141d00720c */ /* 0x000fda0003f06070 */
[----:B------:R-:W-:Y:S01]  /*0260*/  @!P0 IADD3 R9, PT, PT, R2, R29, RZ ;  /* 0x0000001d02098210 */ /* 0x000fe20007ffe0ff */
[----:B--2---:R-:W-:Y:S01]  /*0270*/  @!P4 IMAD.WIDE.U32 R18, R7, 0x2, R18 ;  /* 0x000000020712c825 */ /* 0x004fe200078e0012 */
[----:B------:R-:W-:Y:S01]  /*0280*/  @!P0 IADD3 R29, PT, PT, R29, 0x80, RZ ;  /* 0x000000801d1d8810 */ /* 0x000fe20007ffe0ff */
[----:B0-----:R-:W0:Y:S03]  /*0290*/  @!P0 LDC.64 R4, c[0x0][0x390] ;  /* 0x0000e400ff048b82 */ /* 0x001e260000000a00 */
[----:B------:R-:W-:-:S13]  /*02a0*/  ISETP.GE.U32.AND P6, PT, R29, R20, PT ;  /* 0x000000141d00720c */ /* 0x000fda0003fc6070 */
[----:B------:R-:W2:Y:S01]  /*02b0*/  @!P6 LDC.64 R24, c[0x0][0x390] ;  /* 0x0000e400ff18eb82 */ /* 0x000ea20000000a00 */
[----:B------:R-:W-:Y:S02]  /*02c0*/  PRMT R7, RZ, 0x7610, R7 ;  /* 0x00007610ff077816 */ /* 0x000fe40000000007 */
[----:B------:R-:W-:Y:S01]  /*02d0*/  @!P6 IADD3 R29, PT, PT, R2, R29, RZ ;  /* 0x0000001d021de210 */ /* 0x000fe20007ffe0ff */
[----:B-1----:R-:W-:Y:S01]  /*02e0*/  @!P1 IMAD.WIDE.U32 R10, R15, 0x2, R10 ;  /* 0x000000020f0a9825 */ /* 0x002fe200078e000a */
[----:B------:R-:W-:Y:S02]  /*02f0*/  PRMT R8, RZ, 0x7610, R8 ;  /* 0x00007610ff087816 */ /* 0x000fe40000000008 */
[----:B------:R1:W5:Y:S01]  /*0300*/  @!P4 LDG.E.U16 R7, desc[UR4][R18.64] ;  /* 0x000000041207c981 */ /* 0x000362000c1e1500 */
[----:B------:R-:W-:Y:S01]  /*0310*/  PRMT R15, RZ, 0x7610, R15 ;  /* 0x00007610ff0f7816 */ /* 0x000fe2000000000f */
[----:B---3--:R-:W-:-:S04]  /*0320*/  @!P3 IMAD.WIDE.U32 R22, R0, 0x2, R22 ;  /* 0x000000020016b825 */ /* 0x008fc800078e0016 */
[----:B----4-:R-:W-:Y:S01]  /*0330*/  @!P2 IMAD.WIDE.U32 R12, R27, 0x2, R12 ;  /* 0x000000021b0ca825 */ /* 0x010fe200078e000c */
[----:B------:R-:W5:Y:S01]  /*0340*/  @!P3 LDG.E.U16 R8, desc[UR4][R22.64] ;  /* 0x000000041608b981 */ /* 0x000f62000c1e1500 */
[----:B-1----:R-:W-:-:S03]  /*0350*/  PRMT R19, RZ, 0x7610, R19 ;  /* 0x00007610ff137816 */ /* 0x002fc60000000013 */
[----:B------:R-:W5:Y:S01]  /*0360*/  @!P1 LDG.E.U16 R15, desc[UR4][R10.64] ;  /* 0x000000040a0f9981 */ /* 0x000f62000c1e1500 */
[----:B--2---:R-:W-:Y:S01]  /*0370*/  @!P6 IMAD.WIDE.U32 R24, R29, 0x2, R24 ;  /* 0x000000021d18e825 */ /* 0x004fe200078e0018 */
[----:B------:R-:W-:-:S04]  /*0380*/  PRMT R29, RZ, 0x7610, R29 ;  /* 0x00007610ff1d7816 */ /* 0x000fc8000000001d */
[----:B------:R-:W5:Y:S04]  /*0390*/  @!P6 LDG.E.U16 R19, desc[UR4][R24.64] ;  /* 0x000000041813e981 */ /* 0x000f68000c1e1500 */
[----:B------:R-:W5:Y:S01]  /*03a0*/  @!P2 LDG.E.U16 R29, desc[UR4][R12.64] ;  /* 0x000000040c1da981 */ /* 0x000f62000c1e1500 */
[----:B------:R-:W-:Y:S01]  /*03b0*/  @!P5 IMAD.WIDE.U32 R16, R6, 0x2, R16 ;  /* 0x000000020610d825 */ /* 0x000fe200078e0010 */
[----:B------:R-:W-:-:S03]  /*03c0*/  PRMT R6, RZ, 0x7610, R6 ;  /* 0x00007610ff067816 */ /* 0x000fc60000000006 */
[----:B0-----:R-:W-:-:S03]  /*03d0*/  @!P0 IMAD.WIDE.U32 R4, R9, 0x2, R4 ;  /* 0x0000000209048825 */ /* 0x001fc600078e0004 */
[----:B------:R0:W5:Y:S02]  /*03e0*/  @!P5 LDG.E.U16 R6, desc[UR4][R16.64] ;  /* 0x000000041006d981 */ /* 0x000164000c1e1500 */
[----:B0-----:R-:W-:-:S06]  /*03f0*/  PRMT R16, RZ, 0x7610, R16 ;  /* 0x00007610ff107816 */ /* 0x001fcc0000000010 */
        /* <DEDUP_REMOVED lines=22> */
[----:B------:R-:W-:Y:S05]  /*0560*/  CALL.REL.NOINC `($__internal_33_$__cuda_sm3x_div_rn_ftz_f32_slowpath) ;  /* 0x0000003000e47944 */ /* 0x000fea0003c00000 */
.L_x_11080:
[----:B------:R-:W-:Y:S05]  /*0570*/  BSYNC.RECONVERGENT B3 ;  /* 0x0000000000037941 */ /* 0x000fea0003800200 */
.L_x_11079:
        /* <DEDUP_REMOVED lines=28> */
.L_x_11078:
[----:B------:R-:W-:Y:S05]  /*0740*/  BSYNC.RECONVERGENT B2 ;  /* 0x0000000000027941 */ /* 0x000fea0003800200 */
.L_x_11077:
        /* <DEDUP_REMOVED lines=23> */
.L_x_11084:
[----:B------:R-:W-:Y:S05]  /*08c0*/  BSYNC.RECONVERGENT B3 ;  /* 0x0000000000037941 */ /* 0x000fea0003800200 */
.L_x_11083:
        /* <DEDUP_REMOVED lines=28> */
.L_x_11082:
[----:B------:R-:W-:Y:S05]  /*0a90*/  BSYNC.RECONVERGENT B2 ;  /* 0x0000000000027941 */ /* 0x000fea0003800200 */
.L_x_11081:
        /* <DEDUP_REMOVED lines=23> */
.L_x_11088:
[----:B------:R-:W-:Y:S05]  /*0c10*/  BSYNC.RECONVERGENT B3 ;  /* 0x0000000000037941 */ /* 0x000fea0003800200 */
.L_x_11087:
        /* <DEDUP_REMOVED lines=28> */
.L_x_11086:
[----:B------:R-:W-:Y:S05]  /*0de0*/  BSYNC.RECONVERGENT B2 ;  /* 0x0000000000027941 */ /* 0x000fea0003800200 */
.L_x_11085:
        /* <DEDUP_REMOVED lines=23> */
.L_x_11092:
[----:B------:R-:W-:Y:S05]  /*0f60*/  BSYNC.RECONVERGENT B3 ;  /* 0x0000000000037941 */ /* 0x000fea0003800200 */
.L_x_11091:
        /* <DEDUP_REMOVED lines=28> */
.L_x_11090:
[----:B------:R-:W-:Y:S05]  /*1130*/  BSYNC.RECONVERGENT B2 ;  /* 0x0000000000027941 */ /* 0x000fea0003800200 */
.L_x_11089:
        /* <DEDUP_REMOVED lines=23> */
.L_x_11096:
[----:B------:R-:W-:Y:S05]  /*12b0*/  BSYNC.RECONVERGENT B3 ;  /* 0x0000000000037941 */ /* 0x000fea0003800200 */
.L_x_11095:
        /* <DEDUP_REMOVED lines=28> */
.L_x_11094:
[----:B------:R-:W-:Y:S05]  /*1480*/  BSYNC.RECONVERGENT B2 ;  /* 0x0000000000027941 */ /* 0x000fea0003800200 */
.L_x_11093:
        /* <DEDUP_REMOVED lines=23> */
.L_x_11100:
[----:B------:R-:W-:Y:S05]  /*1600*/  BSYNC.RECONVERGENT B3 ;  /* 0x0000000000037941 */ /* 0x000fea0003800200 */
.L_x_11099:
        /* <DEDUP_REMOVED lines=28> */
.L_x_11098:
[----:B------:R-:W-:Y:S05]  /*17d0*/  BSYNC.RECONVERGENT B2 ;  /* 0x0000000000027941 */ /* 0x000fea0003800200 */
.L_x_11097:
        /* <DEDUP_REMOVED lines=23> */
.L_x_11104:
[----:B------:R-:W-:Y:S05]  /*1950*/  BSYNC.RECONVERGENT B3 ;  /* 0x0000000000037941 */ /* 0x000fea0003800200 */
.L_x_11103:
        /* <DEDUP_REMOVED lines=28> */
.L_x_11102:
[----:B------:R-:W-:Y:S05]  /*1b20*/  BSYNC.RECONVERGENT B2 ;  /* 0x0000000000027941 */ /* 0x000fea0003800200 */
.L_x_11101:
        /* <DEDUP_REMOVED lines=23> */
.L_x_11108:
[----:B------:R-:W-:Y:S05]  /*1ca0*/  BSYNC.RECONVERGENT B3 ;  /* 0x0000000000037941 */ /* 0x000fea0003800200 */
.L_x_11107:
        /* <DEDUP_REMOVED lines=28> */
.L_x_11106:
[----:B------:R-:W-:Y:S05]  /*1e70*/  BSYNC.RECONVERGENT B2 ;  /* 0x0000000000027941 */ /* 0x000fea0003800200 */
.L_x_11105:
        /* <DEDUP_REMOVED lines=16> */
.L_x_11111:
[----:B------:R-:W-:-:S13]  /*1f80*/  ISETP.GE.U32.AND P0, PT, R21, R20, PT ;  /* 0x000000141500720c */ /* 0x000fda0003f06070 */
[----:B------:R-:W-:Y:S05]  /*1f90*/  @P0 BRA `(.L_x_11113) ;  /* 0x0000000000300947 */ /* 0x000fea0003800000 */
[----:B0-----:R-:W0:Y:S01]  /*1fa0*/  LDC.64 R4, c[0x0][0x388] ;  /* 0x0000e200ff047b82 */ /* 0x001e220000000a00 */
[----:B------:R-:W-:Y:S02]  /*1fb0*/  IADD3 R3, PT, PT, R2, R21, RZ ;  /* 0x0000001502037210 */ /* 0x000fe40007ffe0ff */
[----:B------:R-:W-:-:S03]  /*1fc0*/  IADD3 R21, PT, PT, R21, 0x80, RZ ;  /* 0x0000008015157810 */ /* 0x000fc60007ffe0ff */
[----:B0-----:R-:W-:-:S05]  /*1fd0*/  IMAD.WIDE.U32 R4, R3, 0x2, R4 ;  /* 0x0000000203047825 */ /* 0x001fca00078e0004 */
[----:B------:R1:W-:Y:S02]  /*1fe0*/  STG.E.U16 desc[UR4][R4.64], R6 ;  /* 0x0000000604007986 */ /* 0x0003e4000c101504 */
.L_x_11112:
[----:B------:R-:W-:-:S13]  /*1ff0*/  ISETP.GE.U32.AND P0, PT, R21, R20, PT ;  /* 0x000000141500720c */ /* 0x000fda0003f06070 */
[----:B------:R-:W-:Y:S05]  /*2000*/  @P0 BRA `(.L_x_11114) ;  /* 0x0000000000300947 */ /* 0x000fea0003800000 */
[----:B-1----:R-:W1:Y:S01]  /*2010*/  LDC.64 R4, c[0x0][0x388] ;  /* 0x0000e200ff047b82 */ /* 0x002e620000000a00 */
[----:B0-----:R-:W-:Y:S02]  /*2020*/  IADD3 R3, PT, PT, R2, R21, RZ ;  /* 0x0000001502037210 */ /* 0x001fe40007ffe0ff */
[----:B------:R-:W-:-:S03]  /*2030*/  IADD3 R21, PT, PT, R21, 0x80, RZ ;  /* 0x0000008015157810 */ /* 0x000fc60007ffe0ff */
[----:B-1----:R-:W-:-:S05]  /*2040*/  IMAD.WIDE.U32 R4, R3, 0x2, R4 ;  /* 0x0000000203047825 */ /* 0x002fca00078e0004 */
[----:B------:R1:W-:Y:S02]  /*2050*/  STG.E.U16 desc[UR4][R4.64], R7 ;  /* 0x0000000704007986 */ /* 0x0003e4000c101504 */
.L_x_11113:
[----:B------:R-:W-:-:S13]  /*2060*/  ISETP.GE.U32.AND P0, PT, R21, R20, PT ;  /* 0x000000141500720c */ /* 0x000fda0003f06070 */
[----:B------:R-:W-:Y:S05]  /*2070*/  @P0 BRA `(.L_x_11115) ;  /* 0x0000000000340947 */ /* 0x000fea0003800000 */
[----:B01----:R-:W0:Y:S01]  /*2080*/  LDC.64 R4, c[0x0][0x388] ;  /* 0x0000e200ff047b82 */ /* 0x003e220000000a00 */
[----:B------:R-:W-:Y:S02]  /*2090*/  IADD3 R3, PT, PT, R2, R21, RZ ;  /* 0x0000001502037210 */ /* 0x000fe40007ffe0ff */
[----:B------:R-:W-:-:S03]  /*20a0*/  IADD3 R21, PT, PT, R21, 0x80, RZ ;  /* 0x0000008015157810 */ /* 0x000fc60007ffe0ff */
[----:B0-----:R-:W-:-:S05]  /*20b0*/  IMAD.WIDE.U32 R4, R3, 0x2, R4 ;  /* 0x0000000203047825 */ /* 0x001fca00078e0004 */
[----:B------:R2:W-:Y:S02]  /*20c0*/  STG.E.U16 desc[UR4][R4.64], R8 ;  /* 0x0000000804007986 */ /* 0x0005e4000c101504 */
.L_x_11114:
        /* <DEDUP_REMOVED lines=8> */
.L_x_11115:
[----:B------:R-:W-:Y:S05]  /*2150*/  BSYNC.RELIABLE B1 ;  /* 0x0000000000017941 */ /* 0x000fea0003800100 */
.L_x_11110:
[----:B------:R-:W-:-:S13]  /*2160*/  ISETP.GE.U32.AND P0, PT, R21, R20, PT ;  /* 0x000000141500720c */ /* 0x000fda0003f06070 */
[----:B012---:R-:W0:Y:S01]  /*2170*/  @!P0 LDC.64 R4, c[0x0][0x388] ;  /* 0x0000e200ff048b82 */ /* 0x007e220000000a00 */
[----:B------:R-:W-:Y:S02]  /*2180*/  @!P0 IADD3 R3, PT, PT, R2, R21, RZ ;  /* 0x0000001502038210 */ /* 0x000fe40007ffe0ff */
[----:B------:R-:W-:-:S03]  /*2190*/  @!P0 IADD3 R21, PT, PT, R21, 0x80, RZ ;  /* 0x0000008015158810 */ /* 0x000fc60007ffe0ff */
[----:B0-----:R-:W-:-:S05]  /*21a0*/  @!P0 IMAD.WIDE.U32 R4, R3, 0x2, R4 ;  /* 0x0000000203048825 */ /* 0x001fca00078e0004 */
[----:B------:R3:W-:Y:S02]  /*21b0*/  @!P0 STG.E.U16 desc[UR4][R4.64], R15 ;  /* 0x0000000f04008986 */ /* 0x0007e4000c101504 */
.L_x_11116:
[----:B------:R-:W-:Y:S05]  /*21c0*/  BSYNC.RECONVERGENT B0 ;  /* 0x0000000000007941 */ /* 0x000fea0003800200 */
.L_x_11109:
        /* <DEDUP_REMOVED lines=8> */
.L_x_11076:
[----:B------:R-:W0:Y:S01]  /*2250*/  S2R R3, SR_TID.X ;  /* 0x0000000000037919 */ /* 0x000e220000002100 */
[----:B------:R-:W1:Y:S02]  /*2260*/  LDC.64 R4, c[0x0][0x390] ;  /* 0x0000e400ff047b82 */ /* 0x000e640000000a00 */
[----:B-1----:R-:W-:-:S04]  /*2270*/  IMAD.WIDE.U32 R4, R2, 0x2, R4 ;  /* 0x0000000202047825 */ /* 0x002fc800078e0004 */
[----:B0-----:R-:W-:-:S05]  /*2280*/  IMAD.WIDE.U32 R8, R3, 0x8, R4 ;  /* 0x0000000803087825 */ /* 0x001fca00078e0004 */
[----:B------:R-:W2:Y:S01]  /*2290*/  LDG.E.64 R14, desc[UR4][R8.64] ;  /* 0x00000004080e7981 */ /* 0x000ea2000c1e1b00 */
[----:B------:R-:W0:Y:S03]  /*22a0*/  LDC.U16 R5, c[0x0][0x386] ;  /* 0x0000e180ff057b82 */ /* 0x000e260000000400 */
[----:B------:R1:W5:Y:S01]  /*22b0*/  LDG.E.64 R16, desc[UR4][R8.64+0x400] ;  /* 0x0004000408107981 */ /* 0x000362000c1e1b00 */
[----:B------:R-:W-:Y:S01]  /*22c0*/  BSSY.RECONVERGENT B2, `(.L_x_11117) ;  /* 0x0000017000027945 */ /* 0x000fe20003800200 */
[----:B-1----:R-:W-:Y:S02]  /*22d0*/  HFMA2 R8, -RZ, RZ, 2.04296875, -15.78125 ;  /* 0x4016cbe4ff087431 */ /* 0x002fe400000001ff */
[----:B0-----:R-:W-:-:S05]  /*22e0*/  HADD2.F32 R5, -RZ, R5.H0_H0 ;  /* 0x20000005ff057230 */ /* 0x001fca0000004100 */
[C---:B------:R-:W-:Y:S01]  /*22f0*/  FADD.FTZ R6, |R5|.reuse, -RZ ;  /* 0x800000ff05067221 */ /* 0x040fe20000010200 */
[----:B------:R-:W-:Y:S01]  /*2300*/  ISETP.GE.AND P2, PT, R5, RZ, PT ;  /* 0x000000ff0500720c */ /* 0x000fe20003f46270 */
        /* <DEDUP_REMOVED lines=15> */
[----:B------:R-:W-:Y:S02]  /*2400*/  MOV R23, R19 ;  /* 0x0000001300177202 */ /* 0x000fe40000000f00 */
[----:B------:R-:W-:-:S07]  /*2410*/  MOV R4, 0x2430 ;  /* 0x0000243000047802 */ /* 0x000fce0000000f00 */
[----:B-----5:R-:W-:Y:S05]  /*2420*/  CALL.REL.NOINC `($__internal_33_$__cuda_sm3x_div_rn_ftz_f32_slowpath) ;  /* 0x0000001400347944 */ /* 0x020fea0003c00000 */
.L_x_11118:
[----:B------:R-:W-:Y:S05]  /*2430*/  BSYNC.RECONVERGENT B2 ;  /* 0x0000000000027941 */ /* 0x000fea0003800200 */
.L_x_11117:
[----:B------:R-:W-:Y:S01]  /*2440*/  MOV R9, 0x3b33710b ;  /* 0x3b33710b00097802 */ /* 0x000fe20000000f00 */
        /* <DEDUP_REMOVED lines=39> */
[----:B-----5:R-:W-:Y:S05]  /*26c0*/  CALL.REL.NOINC `($__internal_33_$__cuda_sm3x_div_rn_ftz_f32_slowpath) ;  /* 0x00000010008c7944 */ /* 0x020fea0003c00000 */
.L_x_11120:
[----:B------:R-:W-:Y:S05]  /*26d0*/  BSYNC.RECONVERGENT B2 ;  /* 0x0000000000027941 */ /* 0x000fea0003800200 */
.L_x_11119:
[----:B------:R-:W-:Y:S01]  /*26e0*/  MOV R9, 0x3b33710b ;  /* 0x3b33710b00097802 */ /* 0x000fe20000000f00 */
[----:B------:R-:W-:Y:S01]  /*26f0*/  FMUL.FTZ R4, R0, R0 ;  /* 0x0000000000047220 */ /* 0x000fe20000410000 */
[----:B------:R-:W-:Y:S02]  /*2700*/  HADD2.F32 R22, -RZ, R15.H0_H0 ;  /* 0x2000000fff167230 */ /* 0x000fe40000004100 */
[----:B------:R-:W-:Y:S01]  /*2710*/  HFMA2 R11, -RZ, RZ, 1.857421875, -1409 ;  /* 0x3f6ee581ff0b7431 */ /* 0x000fe200000001ff */
[----:B------:R-:W-:Y:S01]  /*2720*/  FSETP.NEU.FTZ.AND P1, PT, |R5|, |R14|, PT ;  /* 0x4000000e0500720b */ /* 0x000fe20003f3d200 */
[----:B------:R-:W-:Y:S01]  /*2730*/  FFMA.FTZ R9, R4, R9, -0.015681877732276916504 ;  /* 0xbc80774804097423 */ /* 0x000fe20000010009 */
[----:B------:R-:W-:Y:S01]  /*2740*/  FSETP.NEU.FTZ.AND P0, PT, R23, RZ, PT ;  /* 0x000000ff1700720b */ /* 0x000fe20003f1d000 */
[C---:B------:R-:W-:Y:S01]  /*2750*/  FADD.FTZ R25, |R22|.reuse, -RZ ;  /* 0x800000ff16197221 */ /* 0x040fe20000010200 */
[----:B------:R-:W-:Y:S01]  /*2760*/  FSETP.GT.FTZ.AND P3, PT, |R22|, |R5|, PT ;  /* 0x400000051600720b */ /* 0x000fe20003f74200 */
[C---:B------:R-:W-:Y:S01]  /*2770*/  FFMA.FTZ R9, R4.reuse, R9, 0.042200751602649688721 ;  /* 0x3d2cdab204097423 */ /* 0x040fe20000010009 */
        /* <DEDUP_REMOVED lines=31> */
[----:B-----5:R-:W-:Y:S05]  /*2970*/  CALL.REL.NOINC `($__internal_33_$__cuda_sm3x_div_rn_ftz_f32_slowpath) ;  /* 0x0000000c00e07944 */ /* 0x020fea0003c00000 */
.L_x_11122:
[----:B------:R-:W-:Y:S05]  /*2980*/  BSYNC.RECONVERGENT B2 ;  /* 0x0000000000027941 */ /* 0x000fea0003800200 */
.L_x_11121:
        /* <DEDUP_REMOVED lines=41> */
.L_x_11124:
[----:B------:R-:W-:Y:S05]  /*2c20*/  BSYNC.RECONVERGENT B2 ;  /* 0x0000000000027941 */ /* 0x000fea0003800200 */
.L_x_11123:
[----:B------:R-:W-:Y:S01]  /*2c30*/  MOV R9, 0x3b33710b ;  /* 0x3b33710b00097802 */ /* 0x000fe20000000f00 */
[----:B------:R-:W-:Y:S01]  /*2c40*/  FMUL.FTZ R4, R0, R0 ;  /* 0x0000000000047220 */ /* 0x000fe20000410000 */
[----:B-----5:R-:W-:Y:S01]  /*2c50*/  HADD2.F32 R22, -RZ, R16.H0_H0 ;  /* 0x20000010ff167230 */ /* 0x020fe20000004100 */
[----:B------:R-:W-:Y:S01]  /*2c60*/  FSETP.NEU.FTZ.AND P1, PT, |R5|, |R20|, PT ;  /* 0x400000140500720b */ /* 0x000fe20003f3d200 */
[----:B------:R-:W-:Y:S02]  /*2c70*/  IMAD.MOV.U32 R11, RZ, RZ, 0x3f6ee581 ;  /* 0x3f6ee581ff0b7424 */ /* 0x000fe400078e00ff */
        /* <DEDUP_REMOVED lines=36> */
[----:B------:R-:W-:Y:S05]  /*2ec0*/  CALL.REL.NOINC `($__internal_33_$__cuda_sm3x_div_rn_ftz_f32_slowpath) ;  /* 0x00000008008c7944 */ /* 0x000fea0003c00000 */
.L_x_11126:
[----:B------:R-:W-:Y:S05]  /*2ed0*/  BSYNC.RECONVERGENT B2 ;  /* 0x0000000000027941 */ /* 0x000fea0003800200 */
.L_x_11125:
        /* <DEDUP_REMOVED lines=40> */
[----:B------:R-:W-:Y:S05]  /*3160*/  CALL.REL.NOINC `($__internal_33_$__cuda_sm3x_div_rn_ftz_f32_slowpath) ;  /* 0x0000000400e47944 */ /* 0x000fea0003c00000 */
.L_x_11128:
[----:B------:R-:W-:Y:S05]  /*3170*/  BSYNC.RECONVERGENT B2 ;  /* 0x0000000000027941 */ /* 0x000fea0003800200 */
.L_x_11127:
        /* <DEDUP_REMOVED lines=9> */
[----:B------:R-:W-:-:S02]  /*3210*/  FSETP.NEU.FTZ.AND P0, PT, R23, RZ, PT ;  /* 0x000000ff1700720b */ /* 0x000fc40003f1d000 */
[----:B------:R-:W-:Y:S01]  /*3220*/  FSEL R16, R25, R6, P4 ;  /* 0x0000000619107208 */ /* 0x000fe20002000000 */
[----:B------:R-:W-:Y:S01]  /*3230*/  FFMA.FTZ R9, R4, R9, 0.042200751602649688721 ;  /* 0x3d2cdab204097423 */ /* 0x000fe20000010009 */
[----:B------:R-:W-:Y:S02]  /*3240*/  FSEL R25, R6, R25, P4 ;  /* 0x0000001906197208 */ /* 0x000fe40002000000 */
        /* <DEDUP_REMOVED lines=9> */
[----:B------:R-:W-:-:S04]  /*32e0*/  FFMA.FTZ R0, R9, R0, R0 ;  /* 0x0000000009007223 */ /* 0x000fc80000010000 */
[C---:B------:R-:W-:Y:S01]  /*32f0*/  FFMA.FTZ R9, R11.reuse, 1.6832555532455444336, -R0 ;  /* 0x3fd774eb0b097823 */ /* 0x040fe20000010800 */
[----:B------:R-:W-:-:S04]  /*3300*/  FSEL R11, R11, 1.8663789033889770508, P5 ;  /* 0x3feee5810b0b7808 */ /* 0x000fc80002800000 */
[----:B------:R-:W-:Y:S01]  /*3310*/  FSEL R4, R9, R0, P5 ;  /* 0x0000000009047208 */ /* 0x000fe20002800000 */
[----:B------:R-:W-:-:S04]  /*3320*/  @!P5 FADD.FTZ R0, -R0, -RZ ;  /* 0x800000ff0000d221 */ /* 0x000fc80000010100 */
[----:B------:R-:W-:Y:S01]  /*3330*/  @!P2 FFMA.FTZ R4, R11, 1.6832555532455444336, R0 ;  /* 0x3fd774eb0b04a823 */ /* 0x000fe20000010000 */
[----:B------:R-:W-:-:S04]  /*3340*/  FFMA R11, R25, R10, RZ ;  /* 0x0000000a190b7223 */ /* 0x000fc800000000ff */
[----:B------:R-:W-:Y:S01]  /*3350*/  FSEL R9, R7, R4, !P1 ;  /* 0x0000000407097208 */ /* 0x000fe20004800000 */
[----:B------:R-:W0:Y:S01]  /*3360*/  FCHK P1, R25, R16 ;  /* 0x0000001019007302 */ /* 0x000e220000020000 */
[----:B------:R-:W-:Y:S01]  /*3370*/  FADD.FTZ R4, |R5|, |R24| ;  /* 0x4000001805047221 */ /* 0x000fe20000010200 */
[----:B------:R-:W-:Y:S01]  /*3380*/  FFMA R0, -R16, R11, R25 ;  /* 0x0000000b10007223 */ /* 0x000fe20000000119 */
[----:B------:R-:W-:-:S03]  /*3390*/  FSEL R9, R8, R9, !P0 ;  /* 0x0000000908097208 */ /* 0x000fc60004000000 */
[----:B------:R-:W-:Y:S01]  /*33a0*/  FSETP.NAN.FTZ.AND P0, PT, |R4|, |R4|, PT ;  /* 0x400000040400720b */ /* 0x000fe20003f18200 */
[----:B------:R-:W-:Y:S01]  /*33b0*/  FFMA R0, R10, R0, R11 ;  /* 0x000000000a007223 */ /* 0x000fe2000000000b */
[----:B------:R-:W-:-:S04]  /*33c0*/  LOP3.LUT R9, R9, 0x80000000, R24, 0xb8, !PT ;  /* 0x8000000009097812 */ /* 0x000fc800078eb818 */
[----:B------:R-:W-:Y:S01]  /*33d0*/  FSEL R24, R4, R9, P0 ;  /* 0x0000000904187208 */ /* 0x000fe20000000000 */
[----:B0-----:R-:W-:Y:S06]  /*33e0*/  @!P1 BRA `(.L_x_11130) ;  /* 0x00000000000c9947 */ /* 0x001fec0003800000 */
[----:B------:R-:W-:Y:S02]  /*33f0*/  MOV R23, R16 ;  /* 0x0000001000177202 */ /* 0x000fe40000000f00 */
[----:B------:R-:W-:-:S07]  /*3400*/  MOV R4, 0x3420 ;  /* 0x0000342000047802 */ /* 0x000fce0000000f00 */
[----:B------:R-:W-:Y:S05]  /*3410*/  CALL.REL.NOINC `($__internal_33_$__cuda_sm3x_div_rn_ftz_f32_slowpath) ;  /* 0x0000000400387944 */ /* 0x000fea0003c00000 */
.L_x_11130:
[----:B------:R-:W-:Y:S05]  /*3420*/  BSYNC.RECONVERGENT B2 ;  /* 0x0000000000027941 */ /* 0x000fea0003800200 */
.L_x_11129:
        /* <DEDUP_REMOVED lines=12> */
[----:B------:R-:W-:Y:S01]  /*34f0*/  FSEL R25, R6, R25, P3 ;  /* 0x0000001906197208 */ /* 0x000fe20001800000 */
[----:B------:R-:W-:Y:S01]  /*3500*/  FADD.FTZ R6, |R5|, |R22| ;  /* 0x4000001605067221 */ /* 0x000fe20000010200 */
        /* <DEDUP_REMOVED lines=28> */
.L_x_11132:
[----:B------:R-:W-:Y:S05]  /*36d0*/  BSYNC.RECONVERGENT B2 ;  /* 0x0000000000027941 */ /* 0x000fea0003800200 */
.L_x_11131:
[----:B------:R-:W-:Y:S02]  /*36e0*/  HFMA2 R9, -RZ, RZ, 0.89990234375, 10328 ;  /* 0x3b33710bff097431 */ /* 0x000fe400000001ff */
[----:B------:R-:W-:Y:S01]  /*36f0*/  FMUL.FTZ R4, R0, R0 ;  /* 0x0000000000047220 */ /* 0x000fe20000410000 */
[----:B------:R-:W-:Y:S01]  /*3700*/  MOV R13, 0x3f6ee581 ;  /* 0x3f6ee581000d7802 */ /* 0x000fe20000000f00 */
[----:B------:R-:W0:Y:S01]  /*3710*/  LDC.64 R10, c[0x0][0x388] ;  /* 0x0000e200ff0a7b82 */ /* 0x000e220000000a00 */
[----:B------:R-:W-:Y:S02]  /*3720*/  FSETP.NEU.FTZ.AND P0, PT, R17, RZ, PT ;  /* 0x000000ff1100720b */ /* 0x000fe40003f1d000 */
[C---:B------:R-:W-:Y:S01]  /*3730*/  FSETP.NEU.FTZ.AND P1, PT, |R5|.reuse, |R26|, PT ;  /* 0x4000001a0500720b */ /* 0x040fe20003f3d200 */
[----:B------:R-:W-:Y:S01]  /*3740*/  FADD.FTZ R5, |R5|, |R26| ;  /* 0x4000001a05057221 */ /* 0x000fe20000010200 */
[----:B------:R-:W-:Y:S01]  /*3750*/  F2FP.F16.F32.PACK_AB R14, R14, R19 ;  /* 0x000000130e0e723e */ /* 0x000fe200000000ff */
[----:B------:R-:W-:Y:S01]  /*3760*/  FFMA.FTZ R9, R4, R9, -0.015681877732276916504 ;  /* 0xbc80774804097423 */ /* 0x000fe20000010009 */
[----:B------:R-:W-:-:S03]  /*3770*/  F2FP.F16.F32.PACK_AB R15, R20, R15 ;  /* 0x0000000f140f723e */ /* 0x000fc600000000ff */
[----:B------:R-:W-:-:S04]  /*3780*/  FFMA.FTZ R9, R4, R9, 0.042200751602649688721 ;  /* 0x3d2cdab204097423 */ /* 0x000fc80000010009 */
[----:B------:R-:W-:-:S04]  /*3790*/  FFMA.FTZ R9, R4, R9, -0.074792981147766113281 ;  /* 0xbd992d1004097423 */ /* 0x000fc80000010009 */
[----:B------:R-:W-:-:S04]  /*37a0*/  FFMA.FTZ R9, R4, R9, 0.10640415549278259277 ;  /* 0x3dd9ea6c04097423 */ /* 0x000fc80000010009 */
[----:B------:R-:W-:Y:S01]  /*37b0*/  FFMA.FTZ R9, R4, R9, -0.14207722246646881104 ;  /* 0xbe117cb104097423 */ /* 0x000fe20000010009 */
[----:B0-----:R-:W-:-:S04]  /*37c0*/  IMAD.WIDE.U32 R10, R2, 0x2, R10 ;  /* 0x00000002020a7825 */ /* 0x001fc800078e000a */
[----:B------:R-:W-:Y:S01]  /*37d0*/  FFMA.FTZ R9, R4, R9, 0.19993925094604492188 ;  /* 0x3e4cbce004097423 */ /* 0x000fe20000010009 */
[----:B------:R-:W-:-:S04]  /*37e0*/  IMAD.WIDE.U32 R10, R3, 0x8, R10 ;  /* 0x00000008030a7825 */ /* 0x000fc800078e000a */
[----:B------:R-:W-:-:S04]  /*37f0*/  FFMA.FTZ R9, R4, R9, -0.33333197236061096191 ;  /* 0xbeaaaa7d04097423 */ /* 0x000fc80000010009 */
[----:B------:R-:W-:Y:S01]  /*3800*/  FMUL.FTZ R9, R4, R9 ;  /* 0x0000000904097220 */ /* 0x000fe20000410000 */
[----:B------:R-:W-:Y:S03]  /*3810*/  STG.E.64 desc[UR4][R10.64], R14 ;  /* 0x0000000e0a007986 */ /* 0x000fe6000c101b04 */
[----:B------:R-:W-:-:S04]  /*3820*/  FFMA.FTZ R0, R9, R0, R0 ;  /* 0x0000000009007223 */ /* 0x000fc80000010000 */
[C---:B------:R-:W-:Y:S01]  /*3830*/  FFMA.FTZ R9, R13.reuse, 1.6832555532455444336, -R0 ;  /* 0x3fd774eb0d097823 */ /* 0x040fe20000010800 */
[----:B------:R-:W-:-:S04]  /*3840*/  FSEL R13, R13, 1.8663789033889770508, P3 ;  /* 0x3feee5810d0d7808 */ /* 0x000fc80001800000 */
[----:B------:R-:W-:Y:S01]  /*3850*/  FSEL R4, R9, R0, P3 ;  /* 0x0000000009047208 */ /* 0x000fe20001800000 */
[----:B------:R-:W-:-:S04]  /*3860*/  @!P3 FADD.FTZ R0, -R0, -RZ ;  /* 0x800000ff0000b221 */ /* 0x000fc80000010100 */
[----:B------:R-:W-:-:S05]  /*3870*/  @!P2 FFMA.FTZ R4, R13, 1.6832555532455444336, R0 ;  /* 0x3fd774eb0d04a823 */ /* 0x000fca0000010000 */
[----:B------:R-:W-:Y:S02]  /*3880*/  @P0 FSEL R8, R7, R4, !P1 ;  /* 0x0000000407080208 */ /* 0x000fe40004800000 */
[C---:B------:R-:W-:Y:S02]  /*3890*/  FSETP.NAN.FTZ.AND P0, PT, |R5|.reuse, |R5|, PT ;  /* 0x400000050500720b */ /* 0x040fe40003f18200 */
[----:B------:R-:W-:Y:S02]  /*38a0*/  LOP3.LUT R8, R8, 0x80000000, R26, 0xb8, !PT ;  /* 0x8000000008087812 */ /* 0x000fe400078eb81a */
[----:B------:R-:W-:Y:S02]  /*38b0*/  F2FP.F16.F32.PACK_AB R4, R24, R21 ;  /* 0x000000151804723e */ /* 0x000fe400000000ff */
[----:B------:R-:W-:-:S04]  /*38c0*/  FSEL R5, R5, R8, P0 ;  /* 0x0000000805057208 */ /* 0x000fc80000000000 */
[----:B------:R-:W-:-:S05]  /*38d0*/  F2FP.F16.F32.PACK_AB R5, R5, R6 ;  /* 0x000000060505723e */ /* 0x000fca00000000ff */
[----:B------:R-:W-:Y:S01]  /*38e0*/  STG.E.64 desc[UR4][R10.64+0x400], R4 ;  /* 0x000400040a007986 */ /* 0x000fe2000c101b04 */
[----:B------:R-:W-:Y:S05]  /*38f0*/  EXIT ;  /* 0x000000000000794d */ /* 0x000fea0003800000 */
        .weak           $__internal_33_$__cuda_sm3x_div_rn_ftz_f32_slowpath
        .type           $__internal_33_$__cuda_sm3x_div_rn_ftz_f32_slowpath,@function
        .size           $__internal_33_$__cuda_sm3x_div_rn_ftz_f32_slowpath,(.L_x_17855 - $__internal_33_$__cuda_sm3x_div_rn_ftz_f32_slowpath)
$__internal_33_$__cuda_sm3x_div_rn_ftz_f32_slowpath:
        /* <DEDUP_REMOVED lines=37> */
.L_x_11135:
[----:B------:R-:W-:Y:S05]  /*3b50*/  BSYNC.RELIABLE B1 ;  /* 0x0000000000017941 */ /* 0x000fea0003800100 */
.L_x_11134:
        /* <DEDUP_REMOVED lines=27> */
.L_x_11141:
[----:B------:R-:W-:-:S07]  /*3d10*/  LEA R0, R9, R0, 0x17 ;  /* 0x0000000009007211 */ /* 0x000fce00078eb8ff */
.L_x_11142:
[----:B------:R-:W-:Y:S05]  /*3d20*/  BSYNC.RECONVERGENT B1 ;  /* 0x0000000000017941 */ /* 0x000fea0003800200 */
.L_x_11140:
[----:B------:R-:W-:Y:S05]  /*3d30*/  BRA `(.L_x_11143) ;  /* 0x0000000000207947 */ /* 0x000fea0003800000 */
.L_x_11139:
[----:B------:R-:W-:-:S04]  /*3d40*/  LOP3.LUT R25, R23, 0x80000000, R25, 0x48, !PT ;  /* 0x8000000017197812 */ /* 0x000fc800078e4819 */
[----:B------:R-:W-:Y:S01]  /*3d50*/  LOP3.LUT R0, R25, 0x7f800000, RZ, 0xfc, !PT ;  /* 0x7f80000019007812 */ /* 0x000fe200078efcff */
[----:B------:R-:W-:Y:S06]  /*3d60*/  BRA `(.L_x_11143) ;  /* 0x0000000000147947 */ /* 0x000fec0003800000 */
.L_x_11138:
[----:B------:R-:W-:Y:S01]  /*3d70*/  LOP3.LUT R0, R23, 0x80000000, R25, 0x48, !PT ;  /* 0x8000000017007812 */ /* 0x000fe200078e4819 */
[----:B------:R-:W-:Y:S06]  /*3d80*/  BRA `(.L_x_11143) ;  /* 0x00000000000c7947 */ /* 0x000fec0003800000 */
.L_x_11137:
[----:B------:R-:W0:Y:S01]  /*3d90*/  MUFU.RSQ R0, -QNAN ;  /* 0xffc0000000007908 */ /* 0x000e220000001400 */
[----:B------:R-:W-:Y:S05]  /*3da0*/  BRA `(.L_x_11143) ;  /* 0x0000000000047947 */ /* 0x000fea0003800000 */
.L_x_11136:
[----:B------:R-:W-:-:S07]  /*3db0*/  FADD.FTZ R0, R25, R23 ;  /* 0x0000001719007221 */ /* 0x000fce0000010000 */
.L_x_11143:
[----:B------:R-:W-:Y:S05]  /*3dc0*/  BSYNC.RECONVERGENT B0 ;  /* 0x0000000000007941 */ /* 0x000fea0003800200 */
.L_x_11133:
[----:B------:R-:W-:Y:S01]  /*3dd0*/  HFMA2 R11, -RZ, RZ, 0, 0 ;  /* 0x00000000ff0b7431 */ /* 0x000fe200000001ff */
[----:B------:R-:W-:-:S04]  /*3de0*/  MOV R10, R4 ;  /* 0x00000004000a7202 */ /* 0x000fc80000000f00 */
[----:B0-----:R-:W-:Y:S05]  /*3df0*/  RET.REL.NODEC R10 `(_ZN2at6native29vectorized_elementwise_kernelILi4ENS0_13BUnaryFunctorIN3c104HalfES4_S4_ZZZNS0_17atan2_kernel_cudaERNS_18TensorIteratorBaseEENKUlvE_clEvENKUlvE1_clEvEUlS4_S4_E_EESt5arrayIPcLm2EEEEviT0_T1_) ;  /* 0xffffffc00a807950 */ /* 0x001fea0003c3ffff */
.L_x_11144:
        /* <DEDUP_REMOVED lines=16> */
.L_x_17855:


//--------------------- .text._ZN2at6native29vectorized_elementwise_kernelILi8ENS0_13BUnaryFunctorIN3c104HalfES4_S4_ZZZNS0_17atan2_kernel_cudaERNS_18TensorIteratorBaseEENKUlvE_clEvENKUlvE1_clEvEUlS4_S4_E_EESt5arrayIPcLm2EEEEviT0_T1_ --------------------------
	.section	.text._ZN2at6native29vectorized_elementwise_kernelILi8ENS0_13BUnaryFunctorIN3c104HalfES4_S4_ZZZNS0_17atan2_kernel_cudaERNS_18TensorIteratorBaseEENKUlvE_clEvENKUlvE1_clEvEUlS4_S4_E_EESt5arrayIPcLm2EEEEviT0_T1_,"ax",@progbits
	.align	128
        .global         _ZN2at6native29vectorized_elementwise_kernelILi8ENS0_13BUnaryFunctorIN3c104HalfES4_S4_ZZZNS0_17atan2_kernel_cudaERNS_18TensorIteratorBaseEENKUlvE_clEvENKUlvE1_clEvEUlS4_S4_E_EESt5arrayIPcLm2EEEEviT0_T1_
        .type           _ZN2at6native29vectorized_elementwise_kernelILi8ENS0_13BUnaryFunctorIN3c104HalfES4_S4_ZZZNS0_17atan2_kernel_cudaERNS_18TensorIteratorBaseEENKUlvE_clEvENKUlvE1_clEvEUlS4_S4_E_EESt5arrayIPcLm2EEEEviT0_T1_,@function
        .size           _ZN2at6native29vectorized_elementwise_kernelILi8ENS0_13BUnaryFunctorIN3c104HalfES4_S4_ZZZNS0_17atan2_kernel_cudaERNS_18TensorIteratorBaseEENKUlvE_clEvENKUlvE1_clEvEUlS4_S4_E_EESt5arrayIPcLm2EEEEviT0_T1_,(.L_x_17856 - _ZN2at6native29vectorized_elementwise_kernelILi8ENS0_13BUnaryFunctorIN3c104HalfES4_S4_ZZZNS0_17atan2_kernel_cudaERNS_18TensorIteratorBaseEENKUlvE_clEvENKUlvE1_clEvEUlS4_S4_E_EESt5arrayIPcLm2EEEEviT0_T1_)
        .other          _ZN2at6native29vectorized_elementwise_kernelILi8ENS0_13BUnaryFunctorIN3c104HalfES4_S4_ZZZNS0_17atan2_kernel_cudaERNS_18TensorIteratorBaseEENKUlvE_clEvENKUlvE1_clEvEUlS4_S4_E_EESt5arrayIPcLm2EEEEviT0_T1_,@"STO_CUDA_ENTRY STV_DEFAULT"
_ZN2at6native29vectorized_elementwise_kernelILi8ENS0_13BUnaryFunctorIN3c104HalfES4_S4_ZZZNS0_17atan2_kernel_cudaERNS_18TensorIteratorBaseEENKUlvE_clEvENKUlvE1_clEvEUlS4_S4_E_EESt5arrayIPcLm2EEEEviT0_T1_:
.text._ZN2at6native29vectorized_elementwise_kernelILi8ENS0_13BUnaryFunctorIN3c104HalfES4_S4_ZZZNS0_17atan2_kernel_cudaERNS_18TensorIteratorBaseEENKUlvE_clEvENKUlvE1_clEvEUlS4_S4_E_EESt5arrayIPcLm2EEEEviT0_T1_:
        /* <DEDUP_REMOVED lines=35> */
[----:B------:R-:W3:Y:S01]  /*0230*/  @!P1 LDC.64 R12, c[0x0][0x390] ;  /* 0x0000e400ff0c9b82 */ /* 0x000ee20000000a00 */
[----:B------:R-:W-:-:S04]  /*0240*/  @!P1 IADD3 R23, PT, PT, R23, 0x80, RZ ;  /* 0x0000008017179810 */ /* 0x000fc80007ffe0ff */
[----:B------:R-:W-:-:S13]  /*0250*/  ISETP.GE.U32.AND P0, PT, R23, R22, PT ;  /* 0x000000161700720c */ /* 0x000fda0003f06070 */
[----:B------:R-:W-:Y:S01]  /*0260*/  @!P0 IADD3 R7, PT, PT, R6, R23, RZ ;  /* 0x0000001706078210 */ /* 0x000fe20007ffe0ff */
[----:B-1----:R-:W-:Y:S01]  /*0270*/  @!P5 IMAD.WIDE.U32 R20, R4, 0x2, R20 ;  /* 0x000000020414d825 */ /* 0x002fe200078e0014 */
[----:B------:R-:W-:Y:S01]  /*0280*/  @!P0 IADD3 R23, PT, PT, R23, 0x80, RZ ;  /* 0x0000008017178810 */ /* 0x000fe20007ffe0ff */
[----:B0-----:R-:W0:Y:S03]  /*0290*/  @!P0 LDC.64 R2, c[0x0][0x390] ;  /* 0x0000e400ff028b82 */ /* 0x001e260000000a00 */
[----:B------:R-:W-:-:S13]  /*02a0*/  ISETP.GE.U32.AND P6, PT, R23, R22, PT ;  /* 0x000000161700720c */ /* 0x000fda0003fc6070 */
[----:B------:R-:W1:Y:S01]  /*02b0*/  @!P6 LDC.64 R24, c[0x0][0x390] ;  /* 0x0000e400ff18eb82 */ /* 0x000e620000000a00 */
[----:B------:R-:W-:Y:S02]  /*02c0*/  PRMT R4, RZ, 0x7610, R4 ;  /* 0x00007610ff047816 */ /* 0x000fe40000000004 */
[----:B------:R-:W-:Y:S01]  /*02d0*/  @!P6 IADD3 R23, PT, PT, R6, R23, RZ ;  /* 0x000000170617e210 */ /* 0x000fe20007ffe0ff */
[----:B--2---:R-:W-:Y:S01]  /*02e0*/  @!P4 IMAD.WIDE.U32 R26, R5, 0x2, R26 ;  /* 0x00000002051ac825 */ /* 0x004fe200078e001a */
[----:B------:R-:W-:Y:S02]  /*02f0*/  PRMT R5, RZ, 0x7610, R5 ;  /* 0x00007610ff057816 */ /* 0x000fe40000000005 */
[----:B------:R2:W5:Y:S01]  /*0300*/  @!P5 LDG.E.U16 R4, desc[UR4][R20.64] ;  /* 0x000000041404d981 */ /* 0x000562000c1e1500 */
[----:B---3--:R-:W-:Y:S01]  /*0310*/  @!P1 IMAD.WIDE.U32 R12, R9, 0x2, R12 ;  /* 0x00000002090c9825 */ /* 0x008fe200078e000c */
[----:B------:R-:W-:Y:S02]  /*0320*/  PRMT R8, RZ, 0x7610, R8 ;  /* 0x00007610ff087816 */ /* 0x000fe40000000008 */
[----:B------:R-:W-:Y:S01]  /*0330*/  PRMT R9, RZ, 0x7610, R9 ;  /* 0x00007610ff097816 */ /* 0x000fe20000000009 */
[----:B------:R-:W-:Y:S01]  /*0340*/  @!P3 IMAD.WIDE.U32 R16, R29, 0x2, R16 ;  /* 0x000000021d10b825 */ /* 0x000fe200078e0010 */
[----:B------:R-:W-:Y:S01]  /*0350*/  PRMT R10, RZ, 0x7610, R10 ;  /* 0x00007610ff0a7816 */ /* 0x000fe2000000000a */
[----:B------:R3:W5:Y:S02]  /*0360*/  @!P4 LDG.E.U16 R5, desc[UR4][R26.64] ;  /* 0x000000041a05c981 */ /* 0x000764000c1e1500 */
[----:B----4-:R-:W-:Y:S01]  /*0370*/  @!P2 IMAD.WIDE.U32 R14, R11, 0x2, R14 ;  /* 0x000000020b0ea825 */ /* 0x010fe200078e000e */
[----:B--2---:R-:W-:Y:S01]  /*0380*/  PRMT R20, RZ, 0x7610, R20 ;  /* 0x00007610ff147816 */ /* 0x004fe20000000014 */
[----:B------:R3:W5:Y:S04]  /*0390*/  @!P3 LDG.E.U16 R8, desc[UR4][R16.64] ;  /* 0x000000041008b981 */ /* 0x000768000c1e1500 */
[----:B------:R3:W5:Y:S01]  /*03a0*/  @!P2 LDG.E.U16 R9, desc[UR4][R14.64] ;  /* 0x000000040e09a981 */ /* 0x000762000c1e1500 */
[----:B-1----:R-:W-:-:S03]  /*03b0*/  @!P6 IMAD.WIDE.U32 R24, R23, 0x2, R24 ;  /* 0x000000021718e825 */ /* 0x002fc600078e0018 */
[----:B------:R3:W5:Y:S04]  /*03c0*/  @!P1 LDG.E.U16 R10, desc[UR4][R12.64] ;  /* 0x000000040c0a9981 */ /* 0x000768000c1e1500 */
[----:B------:R3:W5:Y:S01]  /*03d0*/  @!P6 LDG.E.U16 R20, desc[UR4][R24.64] ;  /* 0x000000041814e981 */ /* 0x000762000c1e1500 */
[----:B------:R-:W-:Y:S01]  /*03e0*/  PRMT R11, RZ, 0x7610, R11 ;  /* 0x00007610ff0b7816 */ /* 0x000fe2000000000b */
[----:B0-----:R-:W-:-:S05]  /*03f0*/  @!P0 IMAD.WIDE.U32 R2, R7, 0x2, R2 ;  /* 0x0000000207028825 */ /* 0x001fca00078e0002 */
[----:B------:R3:W5:Y:S01]  /*0400*/  @!P0 LDG.E.U16 R11, desc[UR4][R2.64] ;  /* 0x00000004020b8981 */ /* 0x000762000c1e1500 */
[----:B------:R-:W-:Y:S01]  /*0410*/  ISETP.GE.U32.AND P0, PT, R19, R22, PT ;  /* 0x000000161300720c */ /* 0x000fe20003f06070 */
[----:B------:R-:W-:-:S12]  /*0420*/  BSSY.RECONVERGENT B2, `(.L_x_11146) ;  /* 0x0000032000027945 */ /* 0x000fd80003800200 */
[----:B---3--:R-:W-:Y:S05]  /*0430*/  @P0 BRA `(.L_x_11147) ;  /* 0x0000000000c00947 */ /* 0x008fea0003800000 */
        /* <DEDUP_REMOVED lines=18> */
[----:B------:R-:W-:Y:S05]  /*0560*/  CALL.REL.NOINC `($__internal_34_$__cuda_sm3x_div_rn_ftz_f32_slowpath) ;  /* 0x0000003000d87944 */ /* 0x000fea0003c00000 */
.L_x_11149:
[----:B------:R-:W-:Y:S05]  /*0570*/  BSYNC.RECONVERGENT B3 ;  /* 0x0000000000037941 */ /* 0x000fea0003800200 */
.L_x_11148:
        /* <DEDUP_REMOVED lines=28> */
.L_x_11147:
[----:B------:R-:W-:Y:S05]  /*0740*/  BSYNC.RECONVERGENT B2 ;  /* 0x0000000000027941 */ /* 0x000fea0003800200 */
.L_x_11146:
        /* <DEDUP_REMOVED lines=23> */
.L_x_11153:
[----:B------:R-:W-:Y:S05]  /*08c0*/  BSYNC.RECONVERGENT B3 ;  /* 0x0000000000037941 */ /* 0x000fea0003800200 */
.L_x_11152:
        /* <DEDUP_REMOVED lines=28> */
.L_x_11151:
[----:B------:R-:W-:Y:S05]  /*0a90*/  BSYNC.RECONVERGENT B2 ;  /* 0x0000000000027941 */ /* 0x000fea0003800200 */
.L_x_11150:
        /* <DEDUP_REMOVED lines=23> */
.L_x_11157:
[----:B------:R-:W-:Y:S05]  /*0c10*/  BSYNC.RECONVERGENT B3 ;  /* 0x0000000000037941 */ /* 0x000fea0003800200 */
.L_x_11156:
        /* <DEDUP_REMOVED lines=28> */
.L_x_11155:
[----:B------:R-:W-:Y:S05]  /*0de0*/  BSYNC.RECONVERGENT B2 ;  /* 0x0000000000027941 */ /* 0x000fea0003800200 */
.L_x_11154:
        /* <DEDUP_REMOVED lines=23> */
.L_x_11161:
[----:B------:R-:W-:Y:S05]  /*0f60*/  BSYNC.RECONVERGENT B3 ;  /* 0x0000000000037941 */ /* 0x000fea0003800200 */
.L_x_11160:
        /* <DEDUP_REMOVED lines=28> */
.L_x_11159:
[----:B------:R-:W-:Y:S05]  /*1130*/  BSYNC.RECONVERGENT B2 ;  /* 0x0000000000027941 */ /* 0x000fea0003800200 */
.L_x_11158:
        /* <DEDUP_REMOVED lines=23> */
.L_x_11165:
[----:B------:R-:W-:Y:S05]  /*12b0*/  BSYNC.RECONVERGENT B3 ;  /* 0x0000000000037941 */ /* 0x000fea0003800200 */
.L_x_11164:
        /* <DEDUP_REMOVED lines=28> */
.L_x_11163:
[----:B------:R-:W-:Y:S05]  /*1480*/  BSYNC.RECONVERGENT B2 ;  /* 0x0000000000027941 */ /* 0x000fea0003800200 */
.L_x_11162:
        /* <DEDUP_REMOVED lines=23> */
.L_x_11169:
[----:B------:R-:W-:Y:S05]  /*1600*/  BSYNC.RECONVERGENT B3 ;  /* 0x0000000000037941 */ /* 0x000fea0003800200 */
.L_x_11168:
        /* <DEDUP_REMOVED lines=28> */
.L_x_11167:
[----:B------:R-:W-:Y:S05]  /*17d0*/  BSYNC.RECONVERGENT B2 ;  /* 0x0000000000027941 */ /* 0x000fea0003800200 */
.L_x_11166:
        /* <DEDUP_REMOVED lines=23> */
.L_x_11173:
[----:B------:R-:W-:Y:S05]  /*1950*/  BSYNC.RECONVERGENT B3 ;  /* 0x0000000000037941 */ /* 0x000fea0003800200 */
.L_x_11172:
        /* <DEDUP_REMOVED lines=28> */
.L_x_11171:
[----:B------:R-:W-:Y:S05]  /*1b20*/  BSYNC.RECONVERGENT B2 ;  /* 0x0000000000027941 */ /* 0x000fea0003800200 */
.L_x_11170:
        /* <DEDUP_REMOVED lines=23> */
.L_x_11177:
[----:B------:R-:W-:Y:S05]  /*1ca0*/  BSYNC.RECONVERGENT B3 ;  /* 0x0000000000037941 */ /* 0x000fea0003800200 */
.L_x_11176:
        /* <DEDUP_REMOVED lines=28> */
.L_x_11175:
[----:B------:R-:W-:Y:S05]  /*1e70*/  BSYNC.RECONVERGENT B2 ;  /* 0x0000000000027941 */ /* 0x000fea0003800200 */
.L_x_11174:
        /* <DEDUP_REMOVED lines=16> */
.L_x_11180:
[----:B------:R-:W-:-:S13]  /*1f80*/  ISETP.GE.U32.AND P0, PT, R19, R22, PT ;  /* 0x000000161300720c */ /* 0x000fda0003f06070 */
[----:B------:R-:W-:Y:S05]  /*1f90*/  @P0 BRA `(.L_x_11182) ;  /* 0x0000000000300947 */ /* 0x000fea0003800000 */
[----:B0-----:R-:W0:Y:S01]  /*1fa0*/  LDC.64 R2, c[0x0][0x388] ;  /* 0x0000e200ff027b82 */ /* 0x001e220000000a00 */
[----:B------:R-:W-:Y:S02]  /*1fb0*/  IADD3 R7, PT, PT, R6, R19, RZ ;  /* 0x0000001306077210 */ /* 0x000fe40007ffe0ff */
[----:B------:R-:W-:-:S03]  /*1fc0*/  IADD3 R19, PT, PT, R19, 0x80, RZ ;  /* 0x0000008013137810 */ /* 0x000fc60007ffe0ff */
[----:B0-----:R-:W-:-:S05]  /*1fd0*/  IMAD.WIDE.U32 R2, R7, 0x2, R2 ;  /* 0x0000000207027825 */ /* 0x001fca00078e0002 */
[----:B------:R1:W-:Y:S02]  /*1fe0*/  STG.E.U16 desc[UR4][R2.64], R4 ;  /* 0x0000000402007986 */ /* 0x0003e4000c101504 */
.L_x_11181:
[----:B------:R-:W-:-:S13]  /*1ff0*/  ISETP.GE.U32.AND P0, PT, R19, R22, PT ;  /* 0x000000161300720c */ /* 0x000fda0003f06070 */
[----:B------:R-:W-:Y:S05]  /*2000*/  @P0 BRA `(.L_x_11183) ;  /* 0x0000000000300947 */ /* 0x000fea0003800000 */
[----:B01----:R-:W0:Y:S01]  /*2010*/  LDC.64 R2, c[0x0][0x388] ;  /* 0x0000e200ff027b82 */ /* 0x003e220000000a00 */
[----:B------:R-:W-:Y:S02]  /*2020*/  IADD3 R7, PT, PT, R6, R19, RZ ;  /* 0x0000001306077210 */ /* 0x000fe40007ffe0ff */
[----:B------:R-:W-:-:S03]  /*2030*/  IADD3 R19, PT, PT, R19, 0x80, RZ ;  /* 0x0000008013137810 */ /* 0x000fc60007ffe0ff */
[----:B0-----:R-:W-:-:S05]  /*2040*/  IMAD.WIDE.U32 R2, R7, 0x2, R2 ;  /* 0x0000000207027825 */ /* 0x001fca00078e0002 */
[----:B------:R1:W-:Y:S02]  /*2050*/  STG.E.U16 desc[UR4][R2.64], R5 ;  /* 0x0000000502007986 */ /* 0x0003e4000c101504 */
.L_x_11182:
[----:B------:R-:W-:-:S13]  /*2060*/  ISETP.GE.U32.AND P0, PT, R19, R22, PT ;  /* 0x000000161300720c */ /* 0x000fda0003f06070 */
[----:B------:R-:W-:Y:S05]  /*2070*/  @P0 BRA `(.L_x_11184) ;  /* 0x0000000000340947 */ /* 0x000fea0003800000 */
[----:B01----:R-:W0:Y:S01]  /*2080*/  LDC.64 R2, c[0x0][0x388] ;  /* 0x0000e200ff027b82 */ /* 0x003e220000000a00 */
[----:B------:R-:W-:Y:S02]  /*2090*/  IADD3 R5, PT, PT, R6, R19, RZ ;  /* 0x0000001306057210 */ /* 0x000fe40007ffe0ff */
[----:B------:R-:W-:-:S03]  /*20a0*/  IADD3 R19, PT, PT, R19, 0x80, RZ ;  /* 0x0000008013137810 */ /* 0x000fc60007ffe0ff */
[----:B0-----:R-:W-:-:S05]  /*20b0*/  IMAD.WIDE.U32 R2, R5, 0x2, R2 ;  /* 0x0000000205027825 */ /* 0x001fca00078e0002 */
[----:B------:R2:W-:Y:S02]  /*20c0*/  STG.E.U16 desc[UR4][R2.64], R8 ;  /* 0x0000000802007986 */ /* 0x0005e4000c101504 */
.L_x_11183:
        /* <DEDUP_REMOVED lines=8> */
.L_x_11184:
[----:B------:R-:W-:Y:S05]  /*2150*/  BSYNC.RELIABLE B1 ;  /* 0x0000000000017941 */ /* 0x000fea0003800100 */
.L_x_11179:
[----:B------:R-:W-:-:S13]  /*2160*/  ISETP.GE.U32.AND P0, PT, R19, R22, PT ;  /* 0x000000161300720c */ /* 0x000fda0003f06070 */
[----:B012---:R-:W0:Y:S01]  /*2170*/  @!P0 LDC.64 R2, c[0x0][0x388] ;  /* 0x0000e200ff028b82 */ /* 0x007e220000000a00 */
[----:B------:R-:W-:Y:S02]  /*2180*/  @!P0 IADD3 R5, PT, PT, R6, R19, RZ ;  /* 0x0000001306058210 */ /* 0x000fe40007ffe0ff */
[----:B------:R-:W-:-:S03]  /*2190*/  @!P0 IADD3 R19, PT, PT, R19, 0x80, RZ ;  /* 0x0000008013138810 */ /* 0x000fc60007ffe0ff */
[----:B0-----:R-:W-:-:S05]  /*21a0*/  @!P0 IMAD.WIDE.U32 R2, R5, 0x2, R2 ;  /* 0x0000000205028825 */ /* 0x001fca00078e0002 */
[----:B------:R3:W-:Y:S02]  /*21b0*/  @!P0 STG.E.U16 desc[UR4][R2.64], R10 ;  /* 0x0000000a02008986 */ /* 0x0007e4000c101504 */
.L_x_11185:
[----:B------:R-:W-:Y:S05]  /*21c0*/  BSYNC.RECONVERGENT B0 ;  /* 0x0000000000007941 */ /* 0x000fea0003800200 */
.L_x_11178:
        /* <DEDUP_REMOVED lines=8> */
.L_x_11145:
[----:B------:R-:W0:Y:S01]  /*2250*/  S2R R2, SR_TID.X ;  /* 0x0000000000027919 */ /* 0x000e220000002100 */
[----:B------:R-:W1:Y:S02]  /*2260*/  LDC.64 R4, c[0x0][0x390] ;  /* 0x0000e400ff047b82 */ /* 0x000e640000000a00 */
[----:B-1----:R-:W-:-:S04]  /*2270*/  IMAD.WIDE.U32 R4, R6, 0x2, R4 ;  /* 0x0000000206047825 */ /* 0x002fc800078e0004 */
[----:B0-----:R-:W-:-:S06]  /*2280*/  IMAD.WIDE.U32 R8, R2, 0x10, R4 ;  /* 0x0000001002087825 */ /* 0x001fcc00078e0004 */
[----:B------:R-:W2:Y:S01]  /*2290*/  LDG.E.128 R8, desc[UR4][R8.64] ;  /* 0x0000000408087981 */ /* 0x000ea2000c1e1d00 */
[----:B------:R-:W0:Y:S01]  /*22a0*/  LDC.U16 R5, c[0x0][0x386] ;  /* 0x0000e180ff057b82 */ /* 0x000e220000000400 */
[----:B------:R-:W-:Y:S01]  /*22b0*/  BSSY.RECONVERGENT B2, `(.L_x_11186) ;  /* 0x0000016000027945 */ /* 0x000fe20003800200 */
        /* <DEDUP_REMOVED lines=19> */
[----:B------:R-:W-:-:S07]  /*23f0*/  MOV R12, 0x2410 ;  /* 0x00002410000c7802 */ /* 0x000fce0000000f00 */
[----:B------:R-:W-:Y:S05]  /*2400*/  CALL.REL.NOINC `($__internal_34_$__cuda_sm3x_div_rn_ftz_f32_slowpath) ;  /* 0x0000001400307944 */ /* 0x000fea0003c00000 */
.L_x_11187:
[----:B------:R-:W-:Y:S05]  /*2410*/  BSYNC.RECONVERGENT B2 ;  /* 0x0000000000027941 */ /* 0x000fea0003800200 */
.L_x_11186:
        /* <DEDUP_REMOVED lines=29> */
[----:B------:R-:W-:-:S04]  /*25f0*/  FFMA R13, R25, R14, RZ ;  /* 0x0000000e190d7223 */ /* 0x000fc800000000ff */
        /* <DEDUP_REMOVED lines=11> */
[----:B------:R-:W-:Y:S05]  /*26b0*/  CALL.REL.NOINC `($__internal_34_$__cuda_sm3x_div_rn_ftz_f32_slowpath) ;  /* 0x0000001000847944 */ /* 0x000fea0003c00000 */
.L_x_11189:
[----:B------:R-:W-:Y:S05]  /*26c0*/  BSYNC.RECONVERGENT B2 ;  /* 0x0000000000027941 */ /* 0x000fea0003800200 */
.L_x_11188:
        /* <DEDUP_REMOVED lines=40> */
[----:B------:R-:W-:Y:S05]  /*2950*/  CALL.REL.NOINC `($__internal_34_$__cuda_sm3x_div_rn_ftz_f32_slowpath) ;  /* 0x0000000c00dc7944 */ /* 0x000fea0003c00000 */
.L_x_11191:
[----:B------:R-:W-:Y:S05]  /*2960*/  BSYNC.RECONVERGENT B2 ;  /* 0x0000000000027941 */ /* 0x000fea0003800200 */
.L_x_11190:
[----:B------:R-:W-:Y:S02]  /*2970*/  IMAD.MOV.U32 R12, RZ, RZ, 0x3b33710b ;  /* 0x3b33710bff0c7424 */ /* 0x000fe400078e00ff */
[----:B------:R-:W-:Y:S01]  /*2980*/  FMUL.FTZ R7, R0, R0 ;  /* 0x0000000000077220 */ /* 0x000fe20000410000 */
[----:B------:R-:W-:Y:S01]  /*2990*/  HADD2.F32 R24, -RZ, R9.H1_H1 ;  /* 0x30000009ff187230 */ /* 0x000fe20000004100 */
[----:B------:R-:W-:Y:S01]  /*29a0*/  MOV R13, 0x3f6ee581 ;  /* 0x3f6ee581000d7802 */ /* 0x000fe20000000f00 */
[----:B------:R-:W-:Y:S01]  /*29b0*/  BSSY.RECONVERGENT B2, `(.L_x_11192) ;  /* 0x0000026000027945 */ /* 0x000fe20003800200 */
[----:B------:R-:W-:Y:S01]  /*29c0*/  FFMA.FTZ R12, R7, R12, -0.015681877732276916504 ;  /* 0xbc807748070c7423 */ /* 0x000fe2000001000c */
[----:B------:R-:W-:Y:S01]  /*29d0*/  FSETP.NEU.FTZ.AND P1, PT, |R5|, |R20|, PT ;  /* 0x400000140500720b */ /* 0x000fe20003f3d200 */
[C---:B------:R-:W-:Y:S01]  /*29e0*/  FADD.FTZ R14, |R24|.reuse, -RZ ;  /* 0x800000ff180e7221 */ /* 0x040fe20000010200 */
[----:B------:R-:W-:Y:S01]  /*29f0*/  FSETP.GT.FTZ.AND P4, PT, |R24|, |R5|, PT ;  /* 0x400000051800720b */ /* 0x000fe20003f94200 */
[----:B------:R-:W-:Y:S01]  /*2a00*/  FFMA.FTZ R12, R7, R12, 0.042200751602649688721 ;  /* 0x3d2cdab2070c7423 */ /* 0x000fe2000001000c */
[----:B------:R-:W-:-:S02]  /*2a10*/  FSETP.NEU.FTZ.AND P0, PT, R23, RZ, PT ;  /* 0x000000ff1700720b */ /* 0x000fc40003f1d000 */
[----:B------:R-:W-:Y:S01]  /*2a20*/  FSEL R9, R14, R15, P4 ;  /* 0x0000000f0e097208 */ /* 0x000fe20002000000 */
[----:B------:R-:W-:Y:S01]  /*2a30*/  FFMA.FTZ R12, R7, R12, -0.074792981147766113281 ;  /* 0xbd992d10070c7423 */ /* 0x000fe2000001000c */
[----:B------:R-:W-:Y:S02]  /*2a40*/  FSEL R25, R15, R14, P4 ;  /* 0x0000000e0f197208 */ /* 0x000fe40002000000 */
        /* <DEDUP_REMOVED lines=17> */
[--C-:B------:R-:W-:Y:S02]  /*2b60*/  FADD.FTZ R7, |R5|, |R20|.reuse ;  /* 0x4000001405077221 */ /* 0x100fe40000010200 */
[----:B------:R-:W-:Y:S01]  /*2b70*/  FSEL R13, R3, R0, !P0 ;  /* 0x00000000030d7208 */ /* 0x000fe20004000000 */
[----:B------:R-:W-:Y:S02]  /*2b80*/  FFMA R0, -R9, R17, R25 ;  /* 0x0000001109007223 */ /* 0x000fe40000000119 */
        /* <DEDUP_REMOVED lines=8> */
.L_x_11193:
[----:B------:R-:W-:Y:S05]  /*2c10*/  BSYNC.RECONVERGENT B2 ;  /* 0x0000000000027941 */ /* 0x000fea0003800200 */
.L_x_11192:
        /* <DEDUP_REMOVED lines=41> */
.L_x_11195:
[----:B------:R-:W-:Y:S05]  /*2eb0*/  BSYNC.RECONVERGENT B2 ;  /* 0x0000000000027941 */ /* 0x000fea0003800200 */
.L_x_11194:
        /* <DEDUP_REMOVED lines=42> */
.L_x_11197:
[----:B------:R-:W-:Y:S05]  /*3160*/  BSYNC.RECONVERGENT B2 ;  /* 0x0000000000027941 */ /* 0x000fea0003800200 */
.L_x_11196:
[----:B------:R-:W-:Y:S02]  /*3170*/  HFMA2 R12, -RZ, RZ, 0.89990234375, 10328 ;  /* 0x3b33710bff0c7431 */ /* 0x000fe400000001ff */
[----:B------:R-:W-:Y:S01]  /*3180*/  FMUL.FTZ R7, R0, R0 ;  /* 0x0000000000077220 */ /* 0x000fe20000410000 */
[----:B------:R-:W-:Y:S01]  /*3190*/  HADD2.F32 R22, -RZ, R11.H0_H0 ;  /* 0x2000000bff167230 */ /* 0x000fe20000004100 */
[----:B------:R-:W-:Y:S01]  /*31a0*/  MOV R13, 0x3f6ee581 ;  /* 0x3f6ee581000d7802 */ /* 0x000fe20000000f00 */
[----:B------:R-:W-:Y:S01]  /*31b0*/  BSSY.RECONVERGENT B2, `(.L_x_11198) ;  /* 0x0000025000027945 */ /* 0x000fe20003800200 */
[----:B------:R-:W-:Y:S02]  /*31c0*/  FSETP.NEU.FTZ.AND P1, PT, |R5|, |R24|, PT ;  /* 0x400000180500720b */ /* 0x000fe40003f3d200 */
[----:B------:R-:W-:Y:S02]  /*31d0*/  FSETP.GT.FTZ.AND P4, PT, |R22|, |R5|, PT ;  /* 0x400000051600720b */ /* 0x000fe40003f94200 */
[----:B------:R-:W-:Y:S01]  /*31e0*/  FSETP.NEU.FTZ.AND P0, PT, R21, RZ, PT ;  /* 0x000000ff1500720b */ /* 0x000fe20003f1d000 */
[----:B------:R-:W-:Y:S01]  /*31f0*/  FFMA.FTZ R12, R7, R12, -0.015681877732276916504 ;  /* 0xbc807748070c7423 */ /* 0x000fe2000001000c */
[----:B------:R-:W-:-:S03]  /*3200*/  FADD.FTZ R21, |R5|, |R24| ;  /* 0x4000001805157221 */ /* 0x000fc60000010200 */
[----:B------:R-:W-:-:S04]  /*3210*/  FFMA.FTZ R12, R7, R12, 0.042200751602649688721 ;  /* 0x3d2cdab2070c7423 */ /* 0x000fc8000001000c */
[----:B------:R-:W-:-:S04]  /*3220*/  FFMA.FTZ R12, R7, R12, -0.074792981147766113281 ;  /* 0xbd992d10070c7423 */ /* 0x000fc8000001000c */
[----:B------:R-:W-:-:S04]  /*3230*/  FFMA.FTZ R12, R7, R12, 0.10640415549278259277 ;  /* 0x3dd9ea6c070c7423 */ /* 0x000fc8000001000c */
[----:B------:R-:W-:Y:S01]  /*3240*/  FFMA.FTZ R14, R7, R12, -0.14207722246646881104 ;  /* 0xbe117cb1070e7423 */ /* 0x000fe2000001000c */
[----:B------:R-:W-:-:S03]  /*3250*/  FADD.FTZ R12, |R22|, -RZ ;  /* 0x800000ff160c7221 */ /* 0x000fc60000010200 */
[C---:B------:R-:W-:Y:S02]  /*3260*/  FFMA.FTZ R14, R7.reuse, R14, 0.19993925094604492188 ;  /* 0x3e4cbce0070e7423 */ /* 0x040fe4000001000e */
[----:B------:R-:W-:Y:S02]  /*3270*/  FSEL R23, R12, R15, P4 ;  /* 0x0000000f0c177208 */ /* 0x000fe40002000000 */
[----:B------:R-:W-:Y:S01]  /*3280*/  FFMA.FTZ R14, R7, R14, -0.33333197236061096191 ;  /* 0xbeaaaa7d070e7423 */ /* 0x000fe2000001000e */
[----:B------:R-:W-:Y:S01]  /*3290*/  FSEL R25, R15, R12, P4 ;  /* 0x0000000c0f197208 */ /* 0x000fe20002000000 */
[----:B------:R-:W0:Y:S02]  /*32a0*/  MUFU.RCP R16, R23 ;  /* 0x0000001700107308 */ /* 0x000e240000001000 */
        /* <DEDUP_REMOVED lines=20> */
[----:B------:R-:W-:Y:S05]  /*33f0*/  CALL.REL.NOINC `($__internal_34_$__cuda_sm3x_div_rn_ftz_f32_slowpath) ;  /* 0x0000000400347944 */ /* 0x000fea0003c00000 */
.L_x_11199:
[----:B------:R-:W-:Y:S05]  /*3400*/  BSYNC.RECONVERGENT B2 ;  /* 0x0000000000027941 */ /* 0x000fea0003800200 */
.L_x_11198:
        /* <DEDUP_REMOVED lines=41> */
[----:B------:R-:W-:Y:S05]  /*36a0*/  CALL.REL.NOINC `($__internal_34_$__cuda_sm3x_div_rn_ftz_f32_slowpath) ;  /* 0x0000000000887944 */ /* 0x000fea0003c00000 */
.L_x_11201:
[----:B------:R-:W-:Y:S05]  /*36b0*/  BSYNC.RECONVERGENT B2 ;  /* 0x0000000000027941 */ /* 0x000fea0003800200 */
.L_x_11200:
        /* <DEDUP_REMOVED lines=30> */
[----:B------:R-:W-:-:S05]  /*38a0*/  F2FP.F16.F32.PACK_AB R11, R26, R11 ;  /* 0x0000000b1a0b723e */ /* 0x000fca00000000ff */
[----:B------:R-:W-:Y:S01]  /*38b0*/  STG.E.128 desc[UR4][R12.64], R8 ;  /* 0x000000080c007986 */ /* 0x000fe2000c101d04 */
[----:B------:R-:W-:Y:S05]  /*38c0*/  EXIT ;  /* 0x000000000000794d */ /* 0x000fea0003800000 */
        .weak           $__internal_34_$__cuda_sm3x_div_rn_ftz_f32_slowpath
        .type           $__internal_34_$__cuda_sm3x_div_rn_ftz_f32_slowpath,@function
        .size           $__internal_34_$__cuda_sm3x_div_rn_ftz_f32_slowpath,(.L_x_17856 - $__internal_34_$__cuda_sm3x_div_rn_ftz_f32_slowpath)
$__internal_34_$__cuda_sm3x_div_rn_ftz_f32_slowpath:
        /* <DEDUP_REMOVED lines=37> */
.L_x_11204:
[----:B------:R-:W-:Y:S05]  /*3b20*/  BSYNC.RELIABLE B1 ;  /* 0x0000000000017941 */ /* 0x000fea0003800100 */
.L_x_11203:
        /* <DEDUP_REMOVED lines=27> */
.L_x_11210:
[----:B------:R-:W-:-:S07]  /*3ce0*/  LEA R0, R7, R0, 0x17 ;  /* 0x0000000007007211 */ /* 0x000fce00078eb8ff */
.L_x_11211:
[----:B------:R-:W-:Y:S05]  /*3cf0*/  BSYNC.RECONVERGENT B1 ;  /* 0x0000000000017941 */ /* 0x000fea0003800200 */
.L_x_11209:
[----:B------:R-:W-:Y:S05]  /*3d00*/  BRA `(.L_x_11212) ;  /* 0x0000000000207947 */ /* 0x000fea0003800000 */
.L_x_11208:
[----:B------:R-:W-:-:S04]  /*3d10*/  LOP3.LUT R25, R23, 0x80000000, R25, 0x48, !PT ;  /* 0x8000000017197812 */ /* 0x000fc800078e4819 */
[----:B------:R-:W-:Y:S01]  /*3d20*/  LOP3.LUT R0, R25, 0x7f800000, RZ, 0xfc, !PT ;  /* 0x7f80000019007812 */ /* 0x000fe200078efcff */
[----:B------:R-:W-:Y:S06]  /*3d30*/  BRA `(.L_x_11212) ;  /* 0x0000000000147947 */ /* 0x000fec0003800000 */
.L_x_11207:
[----:B------:R-:W-:Y:S01]  /*3d40*/  LOP3.LUT R0, R23, 0x80000000, R25, 0x48, !PT ;  /* 0x8000000017007812 */ /* 0x000fe200078e4819 */
[----:B------:R-:W-:Y:S06]  /*3d50*/  BRA `(.L_x_11212) ;  /* 0x00000000000c7947 */ /* 0x000fec0003800000 */
.L_x_11206:
[----:B------:R-:W0:Y:S01]  /*3d60*/  MUFU.RSQ R0, -QNAN ;  /* 0xffc0000000007908 */ /* 0x000e220000001400 */
[----:B------:R-:W-:Y:S05]  /*3d70*/  BRA `(.L_x_11212) ;  /* 0x0000000000047947 */ /* 0x000fea0003800000 */
.L_x_11205:
[----:B------:R-:W-:-:S07]  /*3d80*/  FADD.FTZ R0, R25, R23 ;  /* 0x0000001719007221 */ /* 0x000fce0000010000 */
.L_x_11212:
[----:B------:R-:W-:Y:S05]  /*3d90*/  BSYNC.RECONVERGENT B0 ;  /* 0x0000000000007941 */ /* 0x000fea0003800200 */
.L_x_11202:
[----:B------:R-:W-:-:S04]  /*3da0*/  HFMA2 R13, -RZ, RZ, 0, 0 ;  /* 0x00000000ff0d7431 */ /* 0x000fc800000001ff */
[----:B0-----:R-:W-:Y:S05]  /*3db0*/  RET.REL.NODEC R12 `(_ZN2at6native29vectorized_elementwise_kernelILi8ENS0_13BUnaryFunctorIN3c104HalfES4_S4_ZZZNS0_17atan2_kernel_cudaERNS_18TensorIteratorBaseEENKUlvE_clEvENKUlvE1_clEvEUlS4_S4_E_EESt5arrayIPcLm2EEEEviT0_T1_) ;  /* 0xffffffc00c907950 */ /* 0x001fea0003c3ffff */
.L_x_11213:
        /* <DEDUP_REMOVED lines=12> */
.L_x_17856:


//--------------------- .text._ZN2at6native18elementwise_kernelILi128ELi4EZNS0_15gpu_kernel_implINS0_13AUnaryFunctorIN3c104HalfES5_S5_ZZZNS0_17atan2_kernel_cudaERNS_18TensorIteratorBaseEENKUlvE_clEvENKUlvE1_clEvEUlS5_S5_E_EEEEvS7_RKT_EUliE_EEviT1_ --------------------------
	.section	.text._ZN2at6native18elementwise_kernelILi128ELi4EZNS0_15gpu_kernel_implINS0_13AUnaryFunctorIN3c104HalfES5_S5_ZZZNS0_17atan2_kernel_cudaERNS_18TensorIteratorBaseEENKUlvE_clEvENKUlvE1_clEvEUlS5_S5_E_EEEEvS7_RKT_EUliE_EEviT1_,"ax",@progbits
	.align	128
        .global         _ZN2at6native18elementwise_kernelILi128ELi4EZNS0_15gpu_kernel_implINS0_13AUnaryFunctorIN3c104HalfES5_S5_ZZZNS0_17atan2_kernel_cudaERNS_18TensorIteratorBaseEENKUlvE_clEvENKUlvE1_clEvEUlS5_S5_E_EEEEvS7_RKT_EUliE_EEviT1_
        .type           _ZN2at6native18elementwise_kernelILi128ELi4EZNS0_15gpu_kernel_implINS0_13AUnaryFunctorIN3c104HalfES5_S5_ZZZNS0_17atan2_kernel_cudaERNS_18TensorIteratorBaseEENKUlvE_clEvENKUlvE1_clEvEUlS5_S5_E_EEEEvS7_RKT_EUliE_EEviT1_,@function
        .size           _ZN2at6native18elementwise_kernelILi128ELi4EZNS0_15gpu_kernel_implINS0_13AUnaryFunctorIN3c104HalfES5_S5_ZZZNS0_17atan2_kernel_cudaERNS_18TensorIteratorBaseEENKUlvE_clEvENKUlvE1_clEvEUlS5_S5_E_EEEEvS7_RKT_EUliE_EEviT1_,(.L_x_17857 - _ZN2at6native18elementwise_kernelILi128ELi4EZNS0_15gpu_kernel_implINS0_13AUnaryFunctorIN3c104HalfES5_S5_ZZZNS0_17atan2_kernel_cudaERNS_18TensorIteratorBaseEENKUlvE_clEvENKUlvE1_clEvEUlS5_S5_E_EEEEvS7_RKT_EUliE_EEviT1_)
        .other          _ZN2at6native18elementwise_kernelILi128ELi4EZNS0_15gpu_kernel_implINS0_13AUnaryFunctorIN3c104HalfES5_S5_ZZZNS0_17atan2_kernel_cudaERNS_18TensorIteratorBaseEENKUlvE_clEvENKUlvE1_clEvEUlS5_S5_E_EEEEvS7_RKT_EUliE_EEviT1_,@"STO_CUDA_ENTRY STV_DEFAULT"
_ZN2at6native18elementwise_kernelILi128ELi4EZNS0_15gpu_kernel_implINS0_13AUnaryFunctorIN3c104HalfES5_S5_ZZZNS0_17atan2_kernel_cudaERNS_18TensorIteratorBaseEENKUlvE_clEvENKUlvE1_clEvEUlS5_S5_E_EEEEvS7_RKT_EUliE_EEviT1_:
.text._ZN2at6native18elementwise_kernelILi128ELi4EZNS0_15gpu_kernel_implINS0_13AUnaryFunctorIN3c104HalfES5_S5_ZZZNS0_17atan2_kernel_cudaERNS_18TensorIteratorBaseEENKUlvE_clEvENKUlvE1_clEvEUlS5_S5_E_EEEEvS7_RKT_EUliE_EEviT1_:
        /* <DEDUP_REMOVED lines=319> */
.L_x_11216:
        /* <DEDUP_REMOVED lines=19> */
.L_x_11220:
[----:B------:R-:W2:Y:S02]  /*1520*/  LDG.E.U8 R2, desc[UR36][R2.64] ;  /* 0x0000002402027981 */ /* 0x000ea4000c1e1100 */
[----:B--2---:R-:W-:-:S04]  /*1530*/  I2FP.F32.U32 R0, R2 ;  /* 0x0000000200007245 */ /* 0x004fc80000201000 */
[----:B------:R-:W-:-:S04]  /*1540*/  F2FP.F16.F32.PACK_AB R0, RZ, R0 ;  /* 0x00000000ff00723e */ /* 0x000fc800000000ff */
[----:B------:R-:W-:Y:S01]  /*1550*/  PRMT R9, R0, 0x7610, R9 ;  /* 0x0000761000097816 */ /* 0x000fe20000000009 */
[----:B------:R-:W-:Y:S06]  /*1560*/  BRA `(.L_x_11222) ;  /* 0x0000000c00b47947 */ /* 0x000fec0003800000 */
.L_x_11219:
        /* <DEDUP_REMOVED lines=11> */
.L_x_11224:
[----:B------:R-:W2:Y:S02]  /*1620*/  LDG.E R2, desc[UR36][R2.64] ;  /* 0x0000002402027981 */ /* 0x000ea4000c1e1900 */
[----:B--2---:R-:W-:-:S04]  /*1630*/  I2FP.F32.S32 R0, R2 ;  /* 0x0000000200007245 */ /* 0x004fc80000201400 */
[----:B------:R-:W-:-:S04]  /*1640*/  F2FP.F16.F32.PACK_AB R0, RZ, R0 ;  /* 0x00000000ff00723e */ /* 0x000fc800000000ff */
[----:B------:R-:W-:Y:S01]  /*1650*/  PRMT R9, R0, 0x7610, R9 ;  /* 0x0000761000097816 */ /* 0x000fe20000000009 */
[----:B------:R-:W-:Y:S06]  /*1660*/  BRA `(.L_x_11222) ;  /* 0x0000000c00747947 */ /* 0x000fec0003800000 */
.L_x_11223:
[----:B------:R-:W2:Y:S02]  /*1670*/  LDG.E.U16 R2, desc[UR36][R2.64] ;  /* 0x0000002402027981 */ /* 0x000ea4000c1e1500 */
[----:B--2---:R-:W0:Y:S02]  /*1680*/  I2F.S16 R0, R2 ;  /* 0x0000000200007306 */ /* 0x004e240000101400 */
[----:B0-----:R-:W-:-:S04]  /*1690*/  F2FP.F16.F32.PACK_AB R0, RZ, R0 ;  /* 0x00000000ff00723e */ /* 0x001fc800000000ff */
[----:B------:R-:W-:Y:S01]  /*16a0*/  PRMT R9, R0, 0x7610, R9 ;  /* 0x0000761000097816 */ /* 0x000fe20000000009 */
[----:B------:R-:W-:Y:S06]  /*16b0*/  BRA `(.L_x_11222) ;  /* 0x0000000c00607947 */ /* 0x000fec0003800000 */
.L_x_11218:
        /* <DEDUP_REMOVED lines=9> */
.L_x_11226:
[----:B------:R0:W5:Y:S01]  /*1750*/  LDG.E.U16 R9, desc[UR36][R2.64] ;  /* 0x0000002402097981 */ /* 0x000162000c1e1500 */
[----:B------:R-:W-:Y:S05]  /*1760*/  BRA `(.L_x_11222) ;  /* 0x0000000c00347947 */ /* 0x000fea0003800000 */
.L_x_11225:
        /* <DEDUP_REMOVED lines=9> */
.L_x_11228:
[----:B------:R1:W5:Y:S01]  /*1800*/  LDG.E.U16 R9, desc[UR36][R2.64] ;  /* 0x0000002402097981 */ /* 0x000362000c1e1500 */
[----:B------:R-:W-:Y:S05]  /*1810*/  BRA `(.L_x_11222) ;  /* 0x0000000c00087947 */ /* 0x000fea0003800000 */
.L_x_11227:
        /* <DEDUP_REMOVED lines=9> */
.L_x_11217:
        /* <DEDUP_REMOVED lines=14> */
.L_x_11231:
        /* <DEDUP_REMOVED lines=9> */
.L_x_11230:
        /* <DEDUP_REMOVED lines=27> */
.L_x_11233:
        /* <DEDUP_REMOVED lines=14> */
.L_x_11232:
[----:B------:R-:W2:Y:S02]  /*1cb0*/  LDG.E.U16 R0, desc[UR36][R2.64] ;  /* 0x0000002402007981 */ /* 0x000ea4000c1e1500 */
[----:B--2---:R-:W-:-:S05]  /*1cc0*/  IMAD.U32 R0, R0, 0x10000, RZ ;  /* 0x0001000000007824 */ /* 0x004fca00078e00ff */
[----:B------:R-:W-:-:S04]  /*1cd0*/  F2FP.F16.F32.PACK_AB R0, RZ, R0 ;  /* 0x00000000ff00723e */ /* 0x000fc800000000ff */
[----:B------:R-:W-:Y:S01]  /*1ce0*/  PRMT R9, R0, 0x7610, R9 ;  /* 0x0000761000097816 */ /* 0x000fe20000000009 */
[----:B------:R-:W-:Y:S06]  /*1cf0*/  BRA `(.L_x_11222) ;  /* 0x0000000400d07947 */ /* 0x000fec0003800000 */
.L_x_11229:
        /* <DEDUP_REMOVED lines=13> */
.L_x_11236:
        /* <DEDUP_REMOVED lines=21> */
.L_x_11240:
[----:B------:R-:W-:Y:S05]  /*1f20*/  BSYNC.RECONVERGENT B1 ;  /* 0x0000000000017941 */ /* 0x000fea0003800200 */
.L_x_11239:
[----:B------:R-:W-:Y:S02]  /*1f30*/  SHF.L.U32 R0, R0, 0x14, RZ ;  /* 0x0000001400007819 */ /* 0x000fe400000006ff */
[----:B------:R-:W-:-:S04]  /*1f40*/  LEA R2, R2, 0x3b800000, 0x17 ;  /* 0x3b80000002027811 */ /* 0x000fc800078eb8ff */
[----:B------:R-:W-:-:S07]  /*1f50*/  LOP3.LUT R0, R2, R0, R7, 0xfe, !PT ;  /* 0x0000000002007212 */ /* 0x000fce00078efe07 */
.L_x_11238:
[----:B------:R-:W-:Y:S05]  /*1f60*/  BSYNC.RECONVERGENT B0 ;  /* 0x0000000000007941 */ /* 0x000fea0003800200 */
.L_x_11237:
[----:B------:R-:W-:-:S04]  /*1f70*/  F2FP.F16.F32.PACK_AB R0, RZ, R0 ;  /* 0x00000000ff00723e */ /* 0x000fc800000000ff */
[----:B------:R-:W-:Y:S01]  /*1f80*/  PRMT R9, R0, 0x7610, R9 ;  /* 0x0000761000097816 */ /* 0x000fe20000000009 */
[----:B------:R-:W-:Y:S06]  /*1f90*/  BRA `(.L_x_11222) ;  /* 0x0000000400287947 */ /* 0x000fec0003800000 */
.L_x_11235:
        /* <DEDUP_REMOVED lines=21> */
.L_x_11244:
[----:B------:R-:W-:Y:S05]  /*20f0*/  BSYNC.RECONVERGENT B1 ;  /* 0x0000000000017941 */ /* 0x000fea0003800200 */
.L_x_11243:
[----:B------:R-:W-:Y:S01]  /*2100*/  IMAD.SHL.U32 R0, R0, 0x200000, RZ ;  /* 0x0020000000007824 */ /* 0x000fe200078e00ff */
[----:B------:R-:W-:-:S04]  /*2110*/  LEA R2, R2, 0x37800000, 0x17 ;  /* 0x3780000002027811 */ /* 0x000fc800078eb8ff */
[----:B------:R-:W-:-:S07]  /*2120*/  LOP3.LUT R0, R2, R0, R7, 0xfe, !PT ;  /* 0x0000000002007212 */ /* 0x000fce00078efe07 */
.L_x_11242:
[----:B------:R-:W-:Y:S05]  /*2130*/  BSYNC.RECONVERGENT B0 ;  /* 0x0000000000007941 */ /* 0x000fea0003800200 */
.L_x_11241:
[----:B------:R-:W-:-:S04]  /*2140*/  F2FP.F16.F32.PACK_AB R0, RZ, R0 ;  /* 0x00000000ff00723e */ /* 0x000fc800000000ff */
[----:B------:R-:W-:Y:S01]  /*2150*/  PRMT R9, R0, 0x7610, R9 ;  /* 0x0000761000097816 */ /* 0x000fe20000000009 */
[----:B------:R-:W-:Y:S06]  /*2160*/  BRA `(.L_x_11222) ;  /* 0x0000000000b47947 */ /* 0x000fec0003800000 */
.L_x_11234:
[----:B------:R-:W-:-:S09]  /*2170*/  UISETP.NE.AND UP0, UPT, UR4, 0x1c, UPT ;  /* 0x0000001c0400788c */ /* 0x000fd2000bf05270 */
[----:B------:R-:W-:Y:S05]  /*2180*/  BRA.U !UP0, `(.L_x_11245) ;  /* 0x00000001089c7547 */ /* 0x000fea000b800000 */
[----:B------:R-:W-:-:S09]  /*2190*/  UISETP.NE.AND UP0, UPT, UR4, 0x1d, UPT ;  /* 0x0000001d0400788c */ /* 0x000fd2000bf05270 */
[----:B------:R-:W-:Y:S05]  /*21a0*/  BRA.U !UP0, `(.L_x_11246) ;  /* 0x0000000108807547 */ /* 0x000fea000b800000 */
[----:B------:R-:W-:-:S09]  /*21b0*/  UISETP.NE.AND UP0, UPT, UR4, 0x2c, UPT ;  /* 0x0000002c0400788c */ /* 0x000fd2000bf05270 */
[----:B------:R-:W-:Y:S05]  /*21c0*/  BRA.U !UP0, `(.L_x_11247) ;  /* 0x0000000108487547 */ /* 0x000fea000b800000 */
.L_x_11221:
        /* <DEDUP_REMOVED lines=16> */
.L_x_11248:
[----:B------:R-:W-:Y:S01]  /*22d0*/  PRMT R9, RZ, 0x7610, R9 ;  /* 0x00007610ff097816 */ /* 0x000fe20000000009 */
[----:B------:R-:W-:Y:S06]  /*22e0*/  BRA `(.L_x_11222) ;  /* 0x0000000000547947 */ /* 0x000fec0003800000 */
.L_x_11247:
        /* <DEDUP_REMOVED lines=8> */
.L_x_11250:
[----:B------:R-:W-:Y:S05]  /*2370*/  BSYNC.RECONVERGENT B0 ;  /* 0x0000000000007941 */ /* 0x000fea0003800200 */
.L_x_11249:
[----:B------:R-:W-:-:S04]  /*2380*/  F2FP.F16.F32.PACK_AB R0, RZ, R0 ;  /* 0x00000000ff00723e */ /* 0x000fc800000000ff */
[----:B------:R-:W-:Y:S01]  /*2390*/  PRMT R9, R0, 0x7610, R9 ;  /* 0x0000761000097816 */ /* 0x000fe20000000009 */
[----:B------:R-:W-:Y:S06]  /*23a0*/  BRA `(.L_x_11222) ;  /* 0x0000000000247947 */ /* 0x000fec0003800000 */
.L_x_11246:
[----:B------:R-:W2:Y:S02]  /*23b0*/  LDG.E.64 R2, desc[UR36][R2.64] ;  /* 0x0000002402027981 */ /* 0x000ea4000c1e1b00 */
[----:B--2---:R-:W0:Y:S02]  /*23c0*/  I2F.U64 R0, R2 ;  /* 0x0000000200007312 */ /* 0x004e240000301000 */
[----:B0-----:R-:W-:-:S04]  /*23d0*/  F2FP.F16.F32.PACK_AB R0, RZ, R0 ;  /* 0x00000000ff00723e */ /* 0x001fc800000000ff */
[----:B------:R-:W-:Y:S01]  /*23e0*/  PRMT R9, R0, 0x7610, R9 ;  /* 0x0000761000097816 */ /* 0x000fe20000000009 */
[----:B------:R-:W-:Y:S06]  /*23f0*/  BRA `(.L_x_11222) ;  /* 0x0000000000107947 */ /* 0x000fec0003800000 */
.L_x_11245:
[----:B------:R-:W2:Y:S02]  /*2400*/  LDG.E R2, desc[UR36][R2.64] ;  /* 0x0000002402027981 */ /* 0x000ea4000c1e1900 */
[----:B--2---:R-:W-:-:S04]  /*2410*/  I2FP.F32.U32 R0, R2 ;  /* 0x0000000200007245 */ /* 0x004fc80000201000 */
[----:B------:R-:W-:-:S04]  /*2420*/  F2FP.F16.F32.PACK_AB R0, RZ, R0 ;  /* 0x00000000ff00723e */ /* 0x000fc800000000ff */
[----:B------:R-:W-:-:S07]  /*2430*/  PRMT R9, R0, 0x7610, R9 ;  /* 0x0000761000097816 */ /* 0x000fce0000000009 */
.L_x_11222:
[----:B------:R-:W2:Y:S01]  /*2440*/  LDC.U16 R8, c[0x0][0x592] ;  /* 0x00016480ff087b82 */ /* 0x000ea20000000400 */
[----:B-----5:R-:W-:Y:S01]  /*2450*/  HADD2.F32 R9, -RZ, R9.H0_H0 ;  /* 0x20000009ff097230 */ /* 0x020fe20000004100 */
[----:B------:R-:W3:Y:S01]  /*2460*/  LDCU.64 UR4, c[0x0][0x580] ;  /* 0x0000b000ff0477ac */ /* 0x000ee20008000a00 */
[----:B------:R-:W-:Y:S03]  /*2470*/  BSSY.RECONVERGENT B1, `(.L_x_11251) ;  /* 0x0000014000017945 */ /* 0x000fe60003800200 */
[----:B------:R-:W-:Y:S01]  /*2480*/  FADD.FTZ R0, |R9|, -RZ ;  /* 0x800000ff09007221 */ /* 0x000fe20000010200 */
[----:B---3--:R-:W-:Y:S01]  /*2490*/  IADD3 R4, P1, PT, R16, UR4, RZ ;  /* 0x0000000410047c10 */ /* 0x008fe2000ff3e0ff */
[----:B--2---:R-:W-:-:S05]  /*24a0*/  HADD2.F32 R8, -RZ, R8.H0_H0 ;  /* 0x20000008ff087230 */ /* 0x004fca0000004100 */
[C---:B01----:R-:W-:Y:S01]  /*24b0*/  FADD.FTZ R3, |R8|.reuse, -RZ ;  /* 0x800000ff08037221 */ /* 0x043fe20000010200 */
        /* <DEDUP_REMOVED lines=13> */
[----:B------:R-:W-:Y:S05]  /*2590*/  CALL.REL.NOINC `($__internal_35_$__cuda_sm3x_div_rn_ftz_f32_slowpath) ;  /* 0x000000b000807944 */ /* 0x000fea0003c00000 */
[----:B------:R-:W-:-:S07]  /*25a0*/  IMAD.MOV.U32 R2, RZ, RZ, R13 ;  /* 0x000000ffff027224 */ /* 0x000fce00078e000d */
.L_x_11252:
[----:B------:R-:W-:Y:S05]  /*25b0*/  BSYNC.RECONVERGENT B1 ;  /* 0x0000000000017941 */ /* 0x000fea0003800200 */
.L_x_11251:
        /* <DEDUP_REMOVED lines=43> */
.L_x_11256:
[----:B------:R-:W-:-:S06]  /*2870*/  HADD2.F32 R3, -RZ, R8.H0_H0 ;  /* 0x20000008ff037230 */ /* 0x000fcc0000004100 */
[----:B------:R-:W0:Y:S02]  /*2880*/  F2I.S64.TRUNC R2, R3 ;  /* 0x0000000300027311 */ /* 0x000e24000020d900 */
[----:B0-----:R0:W-:Y:S01]  /*2890*/  STG.E.U8 desc[UR36][R4.64], R2 ;  /* 0x0000000204007986 */ /* 0x0011e2000c101124 */
[----:B------:R-:W-:Y:S05]  /*28a0*/  BRA `(.L_x_11258) ;  /* 0x0000000c00707947 */ /* 0x000fea0003800000 */
.L_x_11255:
        /* <DEDUP_REMOVED lines=10> */
.L_x_11260:
[----:B------:R-:W-:-:S04]  /*2950*/  HADD2.F32 R8, -RZ, R8.H0_H0 ;  /* 0x20000008ff087230 */ /* 0x000fc80000004100 */
[----:B------:R-:W0:Y:S02]  /*2960*/  F2I.FTZ.TRUNC.NTZ R3, R8 ;  /* 0x0000000800037305 */ /* 0x000e24000021f100 */
[----:B0-----:R0:W-:Y:S01]  /*2970*/  STG.E desc[UR36][R4.64], R3 ;  /* 0x0000000304007986 */ /* 0x0011e2000c101924 */
[----:B------:R-:W-:Y:S05]  /*2980*/  BRA `(.L_x_11258) ;  /* 0x0000000c00387947 */ /* 0x000fea0003800000 */
.L_x_11259:
[----:B------:R-:W-:-:S04]  /*2990*/  HADD2.F32 R8, -RZ, R8.H0_H0 ;  /* 0x20000008ff087230 */ /* 0x000fc80000004100 */
[----:B------:R-:W0:Y:S02]  /*29a0*/  F2I.FTZ.TRUNC.NTZ R3, R8 ;  /* 0x0000000800037305 */ /* 0x000e24000021f100 */
[----:B0-----:R0:W-:Y:S01]  /*29b0*/  STG.E.U16 desc[UR36][R4.64], R3 ;  /* 0x0000000304007986 */ /* 0x0011e2000c101524 */
[----:B------:R-:W-:Y:S05]  /*29c0*/  BRA `(.L_x_11258) ;  /* 0x0000000c00287947 */ /* 0x000fea0003800000 */
.L_x_11254:
        /* <DEDUP_REMOVED lines=9> */
.L_x_11262:
[----:B------:R0:W-:Y:S01]  /*2a60*/  STG.E.U16 desc[UR36][R4.64], R8 ;  /* 0x0000000804007986 */ /* 0x0001e2000c101524 */
[----:B------:R-:W-:Y:S05]  /*2a70*/  BRA `(.L_x_11258) ;  /* 0x0000000800fc7947 */ /* 0x000fea0003800000 */
.L_x_11261:
        /* <DEDUP_REMOVED lines=10> */
.L_x_11264:
[----:B------:R-:W-:-:S05]  /*2b20*/  HADD2.F32 R0, -RZ, R8.H0_H0 ;  /* 0x20000008ff007230 */ /* 0x000fca0000004100 */
[----:B------:R-:W-:-:S04]  /*2b30*/  F2FP.F16.F32.PACK_AB R0, RZ, R0 ;  /* 0x00000000ff00723e */ /* 0x000fc800000000ff */
[----:B------:R-:W-:-:S05]  /*2b40*/  PRMT R0, R0, 0x5410, RZ ;  /* 0x0000541000007816 */ /* 0x000fca00000000ff */
[----:B------:R0:W-:Y:S01]  /*2b50*/  STG.E desc[UR36][R4.64], R0 ;  /* 0x0000000004007986 */ /* 0x0001e2000c101924 */
[----:B------:R-:W-:Y:S05]  /*2b60*/  BRA `(.L_x_11258) ;  /* 0x0000000800c07947 */ /* 0x000fea0003800000 */
.L_x_11263:
[----:B------:R-:W-:-:S05]  /*2b70*/  HADD2.F32 R2, -RZ, R8.H0_H0 ;  /* 0x20000008ff027230 */ /* 0x000fca0000004100 */
[----:B------:R-:W-:-:S06]  /*2b80*/  FMUL.FTZ R2, R2, 1 ;  /* 0x3f80000002027820 */ /* 0x000fcc0000410000 */
[----:B------:R-:W0:Y:S02]  /*2b90*/  F2F.F64.F32 R2, R2 ;  /* 0x0000000200027310 */ /* 0x000e240000201800 */
[----:B0-----:R0:W-:Y:S01]  /*2ba0*/  STG.E.64 desc[UR36][R4.64], R2 ;  /* 0x0000000204007986 */ /* 0x0011e2000c101b24 */
[----:B------:R-:W-:Y:S05]  /*2bb0*/  BRA `(.L_x_11258) ;  /* 0x0000000800ac7947 */ /* 0x000fea0003800000 */
.L_x_11253:
        /* <DEDUP_REMOVED lines=13> */
.L_x_11267:
[----:B------:R-:W-:Y:S01]  /*2c90*/  HADD2.F32 R8, -RZ, R8.H0_H0 ;  /* 0x20000008ff087230 */ /* 0x000fe20000004100 */
[----:B------:R-:W-:-:S04]  /*2ca0*/  CS2R R10, SRZ ;  /* 0x00000000000a7805 */ /* 0x000fc8000001ff00 */
[----:B------:R-:W-:-:S06]  /*2cb0*/  FMUL.FTZ R8, R8, 1 ;  /* 0x3f80000008087820 */ /* 0x000fcc0000410000 */
[----:B------:R-:W0:Y:S02]  /*2cc0*/  F2F.F64.F32 R8, R8 ;  /* 0x0000000800087310 */ /* 0x000e240000201800 */
[----:B0-----:R0:W-:Y:S01]  /*2cd0*/  STG.E.128 desc[UR36][R4.64], R8 ;  /* 0x0000000804007986 */ /* 0x0011e2000c101d24 */
[----:B------:R-:W-:Y:S05]  /*2ce0*/  BRA `(.L_x_11258) ;  /* 0x0000000800607947 */ /* 0x000fea0003800000 */
.L_x_11266:
        /* <DEDUP_REMOVED lines=19> */
.L_x_11271:
[----:B------:R-:W-:Y:S05]  /*2e20*/  BSYNC.RECONVERGENT B0 ;  /* 0x0000000000007941 */ /* 0x000fea0003800200 */
.L_x_11270:
[----:B------:R-:W-:-:S05]  /*2e30*/  LOP3.LUT R3, R0, 0x80, R3, 0xf8, !PT ;  /* 0x0000008000037812 */ /* 0x000fca00078ef803 */
[----:B------:R0:W-:Y:S01]  /*2e40*/  STG.E.U8 desc[UR36][R4.64], R3 ;  /* 0x0000000304007986 */ /* 0x0001e2000c101124 */
[----:B------:R-:W-:Y:S05]  /*2e50*/  BRA `(.L_x_11258) ;  /* 0x0000000800047947 */ /* 0x000fea0003800000 */
.L_x_11269:
        /* <DEDUP_REMOVED lines=15> */
.L_x_11273:
[----:B------:R-:W-:Y:S05]  /*2f50*/  BSYNC.RECONVERGENT B0 ;  /* 0x0000000000007941 */ /* 0x000fea0003800200 */
.L_x_11272:
[----:B------:R-:W-:-:S05]  /*2f60*/  LOP3.LUT R3, R0, 0x80, R3, 0xf8, !PT ;  /* 0x0000008000037812 */ /* 0x000fca00078ef803 */
[----:B------:R0:W-:Y:S01]  /*2f70*/  STG.E.U8 desc[UR36][R4.64], R3 ;  /* 0x0000000304007986 */ /* 0x0001e2000c101124 */
[----:B------:R-:W-:Y:S05]  /*2f80*/  BRA `(.L_x_11258) ;  /* 0x0000000400b87947 */ /* 0x000fea0003800000 */
.L_x_11268:
[----:B------:R-:W-:-:S05]  /*2f90*/  HADD2.F32 R0, -RZ, R8.H0_H0 ;  /* 0x20000008ff007230 */ /* 0x000fca0000004100 */
[----:B------:R-:W-:-:S05]  /*2fa0*/  F2FP.BF16.F32.PACK_AB R0, RZ, R0 ;  /* 0x00000000ff00723e */ /* 0x000fca00000010ff */
[----:B------:R0:W-:Y:S01]  /*2fb0*/  STG.E.U16 desc[UR36][R4.64], R0 ;  /* 0x0000000004007986 */ /* 0x0001e2000c101524 */
[----:B------:R-:W-:Y:S05]  /*2fc0*/  BRA `(.L_x_11258) ;  /* 0x0000000400a87947 */ /* 0x000fea0003800000 */
.L_x_11265:
        /* <DEDUP_REMOVED lines=12> */
.L_x_11276:
        /* <DEDUP_REMOVED lines=13> */
.L_x_11279:
[----:B------:R-:W-:-:S04]  /*3160*/  SHF.R.U32.HI R0, RZ, 0x14, R3 ;  /* 0x00000014ff007819 */ /* 0x000fc80000011603 */
[----:B------:R-:W-:-:S04]  /*3170*/  LOP3.LUT R0, R0, 0x1, RZ, 0xc0, !PT ;  /* 0x0000000100007812 */ /* 0x000fc800078ec0ff */
[----:B------:R-:W-:-:S04]  /*3180*/  IADD3 R0, PT, PT, R3, 0x487ffff, R0 ;  /* 0x0487ffff03007810 */ /* 0x000fc80007ffe000 */
[----:B------:R-:W-:-:S04]  /*3190*/  SHF.R.U32.HI R0, RZ, 0x14, R0 ;  /* 0x00000014ff007819 */ /* 0x000fc80000011600 */
[----:B------:R-:W-:-:S07]  /*31a0*/  LOP3.LUT R0, R0, 0xff, RZ, 0xc0, !PT ;  /* 0x000000ff00007812 */ /* 0x000fce00078ec0ff */
.L_x_11280:
[----:B------:R-:W-:-:S04]  /*31b0*/  SHF.R.U32.HI R3, RZ, 0x18, R3 ;  /* 0x00000018ff037819 */ /* 0x000fc80000011603 */
[----:B------:R-:W-:-:S04]  /*31c0*/  LOP3.LUT R0, R0, 0x80, R3, 0xf8, !PT ;  /* 0x0000008000007812 */ /* 0x000fc800078ef803 */
[----:B------:R-:W-:-:S07]  /*31d0*/  PRMT R2, R0, 0x7610, R2 ;  /* 0x0000761000027816 */ /* 0x000fce0000000002 */
.L_x_11278:
[----:B------:R-:W-:Y:S05]  /*31e0*/  BSYNC.RECONVERGENT B0 ;  /* 0x0000000000007941 */ /* 0x000fea0003800200 */
.L_x_11277:
[----:B------:R1:W-:Y:S01]  /*31f0*/  STG.E.U8 desc[UR36][R4.64], R2 ;  /* 0x0000000204007986 */ /* 0x0003e2000c101124 */
[----:B------:R-:W-:Y:S05]  /*3200*/  BRA `(.L_x_11258) ;  /* 0x0000000400187947 */ /* 0x000fea0003800000 */
.L_x_11275:
        /* <DEDUP_REMOVED lines=13> */
.L_x_11283:
[----:B------:R-:W-:-:S04]  /*32e0*/  SHF.R.U32.HI R0, RZ, 0x15, R3 ;  /* 0x00000015ff007819 */ /* 0x000fc80000011603 */
[----:B------:R-:W-:-:S04]  /*32f0*/  LOP3.LUT R0, R0, 0x1, RZ, 0xc0, !PT ;  /* 0x0000000100007812 */ /* 0x000fc800078ec0ff */
[----:B------:R-:W-:-:S04]  /*3300*/  IADD3 R0, PT, PT, R3, 0x88fffff, R0 ;  /* 0x088fffff03007810 */ /* 0x000fc80007ffe000 */
[----:B------:R-:W-:-:S04]  /*3310*/  SHF.R.U32.HI R0, RZ, 0x15, R0 ;  /* 0x00000015ff007819 */ /* 0x000fc80000011600 */
[----:B------:R-:W-:-:S07]  /*3320*/  LOP3.LUT R0, R0, 0xff, RZ, 0xc0, !PT ;  /* 0x000000ff00007812 */ /* 0x000fce00078ec0ff */
.L_x_11284:
[----:B------:R-:W-:-:S04]  /*3330*/  SHF.R.U32.HI R3, RZ, 0x18, R3 ;  /* 0x00000018ff037819 */ /* 0x000fc80000011603 */
[----:B------:R-:W-:-:S04]  /*3340*/  LOP3.LUT R0, R0, 0x80, R3, 0xf8, !PT ;  /* 0x0000008000007812 */ /* 0x000fc800078ef803 */
[----:B------:R-:W-:-:S07]  /*3350*/  PRMT R2, R0, 0x7610, R2 ;  /* 0x0000761000027816 */ /* 0x000fce0000000002 */
.L_x_11282:
[----:B------:R-:W-:Y:S05]  /*3360*/  BSYNC.RECONVERGENT B0 ;  /* 0x0000000000007941 */ /* 0x000fea0003800200 */
.L_x_11281:
[----:B------:R2:W-:Y:S01]  /*3370*/  STG.E.U8 desc[UR36][R4.64], R2 ;  /* 0x0000000204007986 */ /* 0x0005e2000c101124 */
[----:B------:R-:W-:Y:S05]  /*3380*/  BRA `(.L_x_11258) ;  /* 0x0000000000b87947 */ /* 0x000fea0003800000 */
.L_x_11274:
[----:B------:R-:W-:-:S09]  /*3390*/  UISETP.NE.AND UP0, UPT, UR4, 0x1c, UPT ;  /* 0x0000001c0400788c */ /* 0x000fd2000bf05270 */
[----:B------:R-:W-:Y:S05]  /*33a0*/  BRA.U !UP0, `(.L_x_11285) ;  /* 0x0000000108a47547 */ /* 0x000fea000b800000 */
[----:B------:R-:W-:-:S09]  /*33b0*/  UISETP.NE.AND UP0, UPT, UR4, 0x1d, UPT ;  /* 0x0000001d0400788c */ /* 0x000fd2000bf05270 */
[----:B------:R-:W-:Y:S05]  /*33c0*/  BRA.U !UP0, `(.L_x_11286) ;  /* 0x00000001088c7547 */ /* 0x000fea000b800000 */
[----:B------:R-:W-:-:S09]  /*33d0*/  UISETP.NE.AND UP0, UPT, UR4, 0x2c, UPT ;  /* 0x0000002c0400788c */ /* 0x000fd2000bf05270 */
[----:B------:R-:W-:Y:S05]  /*33e0*/  BRA.U !UP0, `(.L_x_11287) ;  /* 0x0000000108447547 */ /* 0x000fea000b800000 */
.L_x_11257:
        /* <DEDUP_REMOVED lines=16> */
.L_x_11288:
[----:B------:R-:W-:Y:S05]  /*34f0*/  BRA `(.L_x_11258) ;  /* 0x00000000005c7947 */ /* 0x000fea0003800000 */
.L_x_11287:
        /* <DEDUP_REMOVED lines=16> */
.L_x_11286:
[----:B------:R-:W-:-:S06]  /*3600*/  HADD2.F32 R2, -RZ, R8.H0_H0 ;  /* 0x20000008ff027230 */ /* 0x000fcc0000004100 */
[----:B------:R-:W0:Y:S02]  /*3610*/  F2I.U64.TRUNC R2, R2 ;  /* 0x0000000200027311 */ /* 0x000e24000020d800 */
[----:B0-----:R0:W-:Y:S01]  /*3620*/  STG.E.64 desc[UR36][R4.64], R2 ;  /* 0x0000000204007986 */ /* 0x0011e2000c101b24 */
[----:B------:R-:W-:Y:S05]  /*3630*/  BRA `(.L_x_11258) ;  /* 0x00000000000c7947 */ /* 0x000fea0003800000 */
.L_x_11285:
[----:B------:R-:W-:-:S04]  /*3640*/  HADD2.F32 R8, -RZ, R8.H0_H0 ;  /* 0x20000008ff087230 */ /* 0x000fc80000004100 */
[----:B------:R-:W0:Y:S02]  /*3650*/  F2I.FTZ.U32.TRUNC.NTZ R3, R8 ;  /* 0x0000000800037305 */ /* 0x000e24000021f000 */
[----:B0-----:R3:W-:Y:S02]  /*3660*/  STG.E desc[UR36][R4.64], R3 ;  /* 0x0000000304007986 */ /* 0x0017e4000c101924 */
.L_x_11258:
[----:B------:R-:W-:-:S07]  /*3670*/  VIADD R17, R17, 0x80 ;  /* 0x0000008011117836 */ /* 0x000fce0000000000 */
.L_x_11215:
[----:B------:R-:W-:Y:S05]  /*3680*/  BSYNC.RECONVERGENT B6 ;  /* 0x0000000000067941 */ /* 0x000fea0003800200 */
.L_x_11214:
        /* <DEDUP_REMOVED lines=307> */
.L_x_11291:
        /* <DEDUP_REMOVED lines=19> */
.L_x_11295:
[----:B------:R-:W2:Y:S02]  /*4af0*/  LDG.E.U8 R2, desc[UR36][R2.64] ;  /* 0x0000002402027981 */ /* 0x000ea4000c1e1100 */
[----:B--2---:R-:W-:-:S04]  /*4b00*/  I2FP.F32.U32 R0, R2 ;  /* 0x0000000200007245 */ /* 0x004fc80000201000 */
[----:B------:R-:W-:-:S04]  /*4b10*/  F2FP.F16.F32.PACK_AB R0, RZ, R0 ;  /* 0x00000000ff00723e */ /* 0x000fc800000000ff */
[----:B------:R-:W-:Y:S01]  /*4b20*/  PRMT R9, R0, 0x7610, R9 ;  /* 0x0000761000097816 */ /* 0x000fe20000000009 */
[----:B------:R-:W-:Y:S06]  /*4b30*/  BRA `(.L_x_11297) ;  /* 0x0000000c00b47947 */ /* 0x000fec0003800000 */
.L_x_11294:
        /* <DEDUP_REMOVED lines=11> */
.L_x_11299:
[----:B------:R-:W2:Y:S02]  /*4bf0*/  LDG.E R2, desc[UR36][R2.64] ;  /* 0x0000002402027981 */ /* 0x000ea4000c1e1900 */
[----:B--2---:R-:W-:-:S04]  /*4c00*/  I2FP.F32.S32 R0, R2 ;  /* 0x0000000200007245 */ /* 0x004fc80000201400 */
[----:B------:R-:W-:-:S04]  /*4c10*/  F2FP.F16.F32.PACK_AB R0, RZ, R0 ;  /* 0x00000000ff00723e */ /* 0x000fc800000000ff */
[----:B------:R-:W-:Y:S01]  /*4c20*/  PRMT R9, R0, 0x7610, R9 ;  /* 0x0000761000097816 */ /* 0x000fe20000000009 */
[----:B------:R-:W-:Y:S06]  /*4c30*/  BRA `(.L_x_11297) ;  /* 0x0000000c00747947 */ /* 0x000fec0003800000 */
.L_x_11298:
[----:B------:R-:W2:Y:S02]  /*4c40*/  LDG.E.U16 R2, desc[UR36][R2.64] ;  /* 0x0000002402027981 */ /* 0x000ea4000c1e1500 */
[----:B--2---:R-:W0:Y:S02]  /*4c50*/  I2F.S16 R0, R2 ;  /* 0x0000000200007306 */ /* 0x004e240000101400 */
[----:B0-----:R-:W-:-:S04]  /*4c60*/  F2FP.F16.F32.PACK_AB R0, RZ, R0 ;  /* 0x00000000ff00723e */ /* 0x001fc800000000ff */
[----:B------:R-:W-:Y:S01]  /*4c70*/  PRMT R9, R0, 0x7610, R9 ;  /* 0x0000761000097816 */ /* 0x000fe20000000009 */
[----:B------:R-:W-:Y:S06]  /*4c80*/  BRA `(.L_x_11297) ;  /* 0x0000000c00607947 */ /* 0x000fec0003800000 */
.L_x_11293:
        /* <DEDUP_REMOVED lines=9> */
.L_x_11301:
[----:B------:R0:W5:Y:S01]  /*4d20*/  LDG.E.U16 R9, desc[UR36][R2.64] ;  /* 0x0000002402097981 */ /* 0x000162000c1e1500 */
[----:B------:R-:W-:Y:S05]  /*4d30*/  BRA `(.L_x_11297) ;  /* 0x0000000c00347947 */ /* 0x000fea0003800000 */
.L_x_11300:
        /* <DEDUP_REMOVED lines=9> */
.L_x_11303:
[----:B------:R1:W5:Y:S01]  /*4dd0*/  LDG.E.U16 R9, desc[UR36][R2.64] ;  /* 0x0000002402097981 */ /* 0x000362000c1e1500 */
[----:B------:R-:W-:Y:S05]  /*4de0*/  BRA `(.L_x_11297) ;  /* 0x0000000c00087947 */ /* 0x000fea0003800000 */
.L_x_11302:
        /* <DEDUP_REMOVED lines=9> */
.L_x_11292:
        /* <DEDUP_REMOVED lines=14> */
.L_x_11306:
        /* <DEDUP_REMOVED lines=9> */
.L_x_11305:
        /* <DEDUP_REMOVED lines=27> */
.L_x_11308:
        /* <DEDUP_REMOVED lines=14> */
.L_x_11307:
[----:B------:R-:W2:Y:S02]  /*5280*/  LDG.E.U16 R0, desc[UR36][R2.64] ;  /* 0x0000002402007981 */ /* 0x000ea4000c1e1500 */
[----:B--2---:R-:W-:-:S05]  /*5290*/  IMAD.U32 R0, R0, 0x10000, RZ ;  /* 0x0001000000007824 */ /* 0x004fca00078e00ff */
[----:B------:R-:W-:-:S04]  /*52a0*/  F2FP.F16.F32.PACK_AB R0, RZ, R0 ;  /* 0x00000000ff00723e */ /* 0x000fc800000000ff */
[----:B------:R-:W-:Y:S01]  /*52b0*/  PRMT R9, R0, 0x7610, R9 ;  /* 0x0000761000097816 */ /* 0x000fe20000000009 */
[----:B------:R-:W-:Y:S06]  /*52c0*/  BRA `(.L_x_11297) ;  /* 0x0000000400d07947 */ /* 0x000fec0003800000 */
.L_x_11304:
        /* <DEDUP_REMOVED lines=13> */
.L_x_11311:
        /* <DEDUP_REMOVED lines=21> */
.L_x_11315:
[----:B------:R-:W-:Y:S05]  /*54f0*/  BSYNC.RECONVERGENT B1 ;  /* 0x0000000000017941 */ /* 0x000fea0003800200 */
.L_x_11314:
[----:B------:R-:W-:Y:S02]  /*5500*/  SHF.L.U32 R0, R0, 0x14, RZ ;  /* 0x0000001400007819 */ /* 0x000fe400000006ff */
[----:B------:R-:W-:-:S04]  /*5510*/  LEA R2, R2, 0x3b800000, 0x17 ;  /* 0x3b80000002027811 */ /* 0x000fc800078eb8ff */
[----:B------:R-:W-:-:S07]  /*5520*/  LOP3.LUT R0, R2, R0, R7, 0xfe, !PT ;  /* 0x0000000002007212 */ /* 0x000fce00078efe07 */
.L_x_11313:
[----:B------:R-:W-:Y:S05]  /*5530*/  BSYNC.RECONVERGENT B0 ;  /* 0x0000000000007941 */ /* 0x000fea0003800200 */
.L_x_11312:
[----:B------:R-:W-:-:S04]  /*5540*/  F2FP.F16.F32.PACK_AB R0, RZ, R0 ;  /* 0x00000000ff00723e */ /* 0x000fc800000000ff */
[----:B------:R-:W-:Y:S01]  /*5550*/  PRMT R9, R0, 0x7610, R9 ;  /* 0x0000761000097816 */ /* 0x000fe20000000009 */
[----:B------:R-:W-:Y:S06]  /*5560*/  BRA `(.L_x_11297) ;  /* 0x0000000400287947 */ /* 0x000fec0003800000 */
.L_x_11310:
        /* <DEDUP_REMOVED lines=21> */
.L_x_11319:
[----:B------:R-:W-:Y:S05]  /*56c0*/  BSYNC.RECONVERGENT B1 ;  /* 0x0000000000017941 */ /* 0x000fea0003800200 */
.L_x_11318:
[----:B------:R-:W-:Y:S01]  /*56d0*/  IMAD.SHL.U32 R0, R0, 0x200000, RZ ;  /* 0x0020000000007824 */ /* 0x000fe200078e00ff */
[----:B------:R-:W-:-:S04]  /*56e0*/  LEA R2, R2, 0x37800000, 0x17 ;  /* 0x3780000002027811 */ /* 0x000fc800078eb8ff */
[----:B------:R-:W-:-:S07]  /*56f0*/  LOP3.LUT R0, R2, R0, R7, 0xfe, !PT ;  /* 0x0000000002007212 */ /* 0x000fce00078efe07 */
.L_x_11317:
[----:B------:R-:W-:Y:S05]  /*5700*/  BSYNC.RECONVERGENT B0 ;  /* 0x0000000000007941 */ /* 0x000fea0003800200 */
.L_x_11316:
[----:B------:R-:W-:-:S04]  /*5710*/  F2FP.F16.F32.PACK_AB R0, RZ, R0 ;  /* 0x00000000ff00723e */ /* 0x000fc800000000ff */
[----:B------:R-:W-:Y:S01]  /*5720*/  PRMT R9, R0, 0x7610, R9 ;  /* 0x0000761000097816 */ /* 0x000fe20000000009 */
[----:B------:R-:W-:Y:S06]  /*5730*/  BRA `(.L_x_11297) ;  /* 0x0000000000b47947 */ /* 0x000fec0003800000 */
.L_x_11309:
        /* <DEDUP_REMOVED lines=14> */
.L_x_11323:
[----:B------:R-:W-:Y:S05]  /*5820*/  BSYNC.RECONVERGENT B0 ;  /* 0x0000000000007941 */ /* 0x000fea0003800200 */
.L_x_11322:
[----:B------:R-:W-:-:S04]  /*5830*/  F2FP.F16.F32.PACK_AB R0, RZ, R0 ;  /* 0x00000000ff00723e */ /* 0x000fc800000000ff */
[----:B------:R-:W-:Y:S01]  /*5840*/  PRMT R9, R0, 0x7610, R9 ;  /* 0x0000761000097816 */ /* 0x000fe20000000009 */
[----:B------:R-:W-:Y:S06]  /*5850*/  BRA `(.L_x_11297) ;  /* 0x00000000006c7947 */ /* 0x000fec0003800000 */
.L_x_11296:
        /* <DEDUP_REMOVED lines=16> */
.L_x_11324:
[----:B------:R-:W-:Y:S01]  /*5960*/  PRMT R9, RZ, 0x7610, R9 ;  /* 0x00007610ff097816 */ /* 0x000fe20000000009 */
[----:B------:R-:W-:Y:S06]  /*5970*/  BRA `(.L_x_11297) ;  /* 0x0000000000247947 */ /* 0x000fec0003800000 */
.L_x_11321:
[----:B------:R-:W2:Y:S02]  /*5980*/  LDG.E.64 R2, desc[UR36][R2.64] ;  /* 0x0000002402027981 */ /* 0x000ea4000c1e1b00 */
[----:B--2---:R-:W0:Y:S02]  /*5990*/  I2F.U64 R0, R2 ;  /* 0x0000000200007312 */ /* 0x004e240000301000 */
[----:B0-----:R-:W-:-:S04]  /*59a0*/  F2FP.F16.F32.PACK_AB R0, RZ, R0 ;  /* 0x00000000ff00723e */ /* 0x001fc800000000ff */
[----:B------:R-:W-:Y:S01]  /*59b0*/  PRMT R9, R0, 0x7610, R9 ;  /* 0x0000761000097816 */ /* 0x000fe20000000009 */
[----:B------:R-:W-:Y:S06]  /*59c0*/  BRA `(.L_x_11297) ;  /* 0x0000000000107947 */ /* 0x000fec0003800000 */
.L_x_11320:
[----:B------:R-:W2:Y:S02]  /*59d0*/  LDG.E R2, desc[UR36][R2.64] ;  /* 0x0000002402027981 */ /* 0x000ea4000c1e1900 */
[----:B--2---:R-:W-:-:S04]  /*59e0*/  I2FP.F32.U32 R0, R2 ;  /* 0x0000000200007245 */ /* 0x004fc80000201000 */
[----:B------:R-:W-:-:S04]  /*59f0*/  F2FP.F16.F32.PACK_AB R0, RZ, R0 ;  /* 0x00000000ff00723e */ /* 0x000fc800000000ff */
[----:B------:R-:W-:-:S07]  /*5a00*/  PRMT R9, R0, 0x7610, R9 ;  /* 0x0000761000097816 */ /* 0x000fce0000000009 */
.L_x_11297:
[----:B------:R-:W2:Y:S01]  /*5a10*/  LDC.U16 R8, c[0x0][0x592] ;  /* 0x00016480ff087b82 */ /* 0x000ea20000000400 */
[----:B-----5:R-:W-:Y:S01]  /*5a20*/  HADD2.F32 R9, -RZ, R9.H0_H0 ;  /* 0x20000009ff097230 */ /* 0x020fe20000004100 */
[----:B------:R-:W3:Y:S01]  /*5a30*/  LDCU.64 UR4, c[0x0][0x580] ;  /* 0x0000b000ff0477ac */ /* 0x000ee20008000a00 */
[----:B------:R-:W-:Y:S03]  /*5a40*/  BSSY.RECONVERGENT B1, `(.L_x_11325) ;  /* 0x0000014000017945 */ /* 0x000fe60003800200 */
[----:B------:R-:W-:Y:S01]  /*5a50*/  FADD.FTZ R0, |R9|, -RZ ;  /* 0x800000ff09007221 */ /* 0x000fe20000010200 */
[----:B---3--:R-:W-:Y:S01]  /*5a60*/  IADD3 R4, P1, PT, R16, UR4, RZ ;  /* 0x0000000410047c10 */ /* 0x008fe2000ff3e0ff */
[----:B--2---:R-:W-:-:S05]  /*5a70*/  HADD2.F32 R8, -RZ, R8.H0_H0 ;  /* 0x20000008ff087230 */ /* 0x004fca0000004100 */
[C---:B------:R-:W-:Y:S01]  /*5a80*/  FADD.FTZ R5, |R8|.reuse, -RZ ;  /* 0x800000ff08057221 */ /* 0x040fe20000010200 */
        /* <DEDUP_REMOVED lines=13> */
[----:B------:R-:W-:Y:S05]  /*5b60*/  CALL.REL.NOINC `($__internal_35_$__cuda_sm3x_div_rn_ftz_f32_slowpath) ;  /* 0x0000007c000c7944 */ /* 0x000fea0003c00000 */
[----:B------:R-:W-:-:S07]  /*5b70*/  IMAD.MOV.U32 R2, RZ, RZ, R13 ;  /* 0x000000ffff027224 */ /* 0x000fce00078e000d */
.L_x_11326:
[----:B------:R-:W-:Y:S05]  /*5b80*/  BSYNC.RECONVERGENT B1 ;  /* 0x0000000000017941 */ /* 0x000fea0003800200 */
.L_x_11325:
        /* <DEDUP_REMOVED lines=43> */
.L_x_11330:
[----:B------:R-:W-:-:S06]  /*5e40*/  HADD2.F32 R3, -RZ, R8.H0_H0 ;  /* 0x20000008ff037230 */ /* 0x000fcc0000004100 */
[----:B------:R-:W0:Y:S02]  /*5e50*/  F2I.S64.TRUNC R2, R3 ;  /* 0x0000000300027311 */ /* 0x000e24000020d900 */
[----:B0-----:R0:W-:Y:S01]  /*5e60*/  STG.E.U8 desc[UR36][R4.64], R2 ;  /* 0x0000000204007986 */ /* 0x0011e2000c101124 */
[----:B------:R-:W-:Y:S05]  /*5e70*/  BRA `(.L_x_11332) ;  /* 0x0000000c006c7947 */ /* 0x000fea0003800000 */
.L_x_11329:
        /* <DEDUP_REMOVED lines=10> */
.L_x_11334:
[----:B------:R-:W-:-:S04]  /*5f20*/  HADD2.F32 R8, -RZ, R8.H0_H0 ;  /* 0x20000008ff087230 */ /* 0x000fc80000004100 */
[----:B------:R-:W0:Y:S02]  /*5f30*/  F2I.FTZ.TRUNC.NTZ R3, R8 ;  /* 0x0000000800037305 */ /* 0x000e24000021f100 */
[----:B0-----:R0:W-:Y:S01]  /*5f40*/  STG.E desc[UR36][R4.64], R3 ;  /* 0x0000000304007986 */ /* 0x0011e2000c101924 */
[----:B------:R-:W-:Y:S05]  /*5f50*/  BRA `(.L_x_11332) ;  /* 0x0000000c00347947 */ /* 0x000fea0003800000 */
.L_x_11333:
[----:B------:R-:W-:-:S04]  /*5f60*/  HADD2.F32 R8, -RZ, R8.H0_H0 ;  /* 0x20000008ff087230 */ /* 0x000fc80000004100 */
[----:B------:R-:W0:Y:S02]  /*5f70*/  F2I.FTZ.TRUNC.NTZ R3, R8 ;  /* 0x0000000800037305 */ /* 0x000e24000021f100 */
[----:B0-----:R0:W-:Y:S01]  /*5f80*/  STG.E.U16 desc[UR36][R4.64], R3 ;  /* 0x0000000304007986 */ /* 0x0011e2000c101524 */
[----:B------:R-:W-:Y:S05]  /*5f90*/  BRA `(.L_x_11332) ;  /* 0x0000000c00247947 */ /* 0x000fea0003800000 */
.L_x_11328:
        /* <DEDUP_REMOVED lines=9> */
.L_x_11336:
[----:B------:R0:W-:Y:S01]  /*6030*/  STG.E.U16 desc[UR36][R4.64], R8 ;  /* 0x0000000804007986 */ /* 0x0001e2000c101524 */
[----:B------:R-:W-:Y:S05]  /*6040*/  BRA `(.L_x_11332) ;  /* 0x0000000800f87947 */ /* 0x000fea0003800000 */
.L_x_11335:
        /* <DEDUP_REMOVED lines=10> */
.L_x_11338:
[----:B------:R-:W-:-:S05]  /*60f0*/  HADD2.F32 R0, -RZ, R8.H0_H0 ;  /* 0x20000008ff007230 */ /* 0x000fca0000004100 */
[----:B------:R-:W-:-:S04]  /*6100*/  F2FP.F16.F32.PACK_AB R0, RZ, R0 ;  /* 0x00000000ff00723e */ /* 0x000fc800000000ff */
[----:B------:R-:W-:-:S05]  /*6110*/  PRMT R0, R0, 0x5410, RZ ;  /* 0x0000541000007816 */ /* 0x000fca00000000ff */
[----:B------:R0:W-:Y:S01]  /*6120*/  STG.E desc[UR36][R4.64], R0 ;  /* 0x0000000004007986 */ /* 0x0001e2000c101924 */
[----:B------:R-:W-:Y:S05]  /*6130*/  BRA `(.L_x_11332) ;  /* 0x0000000800bc7947 */ /* 0x000fea0003800000 */
.L_x_11337:
[----:B------:R-:W-:-:S05]  /*6140*/  HADD2.F32 R2, -RZ, R8.H0_H0 ;  /* 0x20000008ff027230 */ /* 0x000fca0000004100 */
[----:B------:R-:W-:-:S06]  /*6150*/  FMUL.FTZ R2, R2, 1 ;  /* 0x3f80000002027820 */ /* 0x000fcc0000410000 */
[----:B------:R-:W0:Y:S02]  /*6160*/  F2F.F64.F32 R2, R2 ;  /* 0x0000000200027310 */ /* 0x000e240000201800 */
[----:B0-----:R0:W-:Y:S01]  /*6170*/  STG.E.64 desc[UR36][R4.64], R2 ;  /* 0x0000000204007986 */ /* 0x0011e2000c101b24 */
[----:B------:R-:W-:Y:S05]  /*6180*/  BRA `(.L_x_11332) ;  /* 0x0000000800a87947 */ /* 0x000fea0003800000 */
.L_x_11327:
        /* <DEDUP_REMOVED lines=14> */
.L_x_11342:
        /* <DEDUP_REMOVED lines=17> */
.L_x_11345:
[----:B------:R-:W-:-:S04]  /*6380*/  SHF.R.U32.HI R3, RZ, 0x18, R7 ;  /* 0x00000018ff037819 */ /* 0x000fc80000011607 */
[----:B------:R-:W-:-:S04]  /*6390*/  LOP3.LUT R0, R0, 0x80, R3, 0xf8, !PT ;  /* 0x0000008000007812 */ /* 0x000fc800078ef803 */
[----:B------:R-:W-:-:S07]  /*63a0*/  PRMT R2, R0, 0x7610, R2 ;  /* 0x0000761000027816 */ /* 0x000fce0000000002 */
.L_x_11344:
[----:B------:R-:W-:Y:S05]  /*63b0*/  BSYNC.RECONVERGENT B0 ;  /* 0x0000000000007941 */ /* 0x000fea0003800200 */
.L_x_11343:
[----:B------:R0:W-:Y:S01]  /*63c0*/  STG.E.U8 desc[UR36][R4.64], R2 ;  /* 0x0000000204007986 */ /* 0x0001e2000c101124 */
[----:B------:R-:W-:Y:S05]  /*63d0*/  BRA `(.L_x_11332) ;  /* 0x0000000800147947 */ /* 0x000fea0003800000 */
.L_x_11341:
        /* <DEDUP_REMOVED lines=17> */
.L_x_11348:
[----:B------:R-:W-:-:S04]  /*64f0*/  SHF.R.U32.HI R3, RZ, 0x18, R7 ;  /* 0x00000018ff037819 */ /* 0x000fc80000011607 */
[----:B------:R-:W-:-:S04]  /*6500*/  LOP3.LUT R0, R0, 0x80, R3, 0xf8, !PT ;  /* 0x0000008000007812 */ /* 0x000fc800078ef803 */
[----:B------:R-:W-:-:S07]  /*6510*/  PRMT R2, R0, 0x7610, R2 ;  /* 0x0000761000027816 */ /* 0x000fce0000000002 */
.L_x_11347:
[----:B------:R-:W-:Y:S05]  /*6520*/  BSYNC.RECONVERGENT B0 ;  /* 0x0000000000007941 */ /* 0x000fea0003800200 */
.L_x_11346:
[----:B------:R0:W-:Y:S01]  /*6530*/  STG.E.U8 desc[UR36][R4.64], R2 ;  /* 0x0000000204007986 */ /* 0x0001e2000c101124 */
[----:B------:R-:W-:Y:S05]  /*6540*/  BRA `(.L_x_11332) ;  /* 0x0000000400b87947 */ /* 0x000fea0003800000 */
.L_x_11340:
        /* <DEDUP_REMOVED lines=22> */
.L_x_11350:
[----:B------:R-:W-:-:S06]  /*66b0*/  HADD2.F32 R2, -RZ, R8.H0_H0 ;  /* 0x20000008ff027230 */ /* 0x000fcc0000004100 */
[----:B------:R-:W0:Y:S02]  /*66c0*/  F2I.U64.TRUNC R2, R2 ;  /* 0x0000000200027311 */ /* 0x000e24000020d800 */
[----:B0-----:R0:W-:Y:S01]  /*66d0*/  STG.E.64 desc[UR36][R4.64], R2 ;  /* 0x0000000204007986 */ /* 0x0011e2000c101b24 */
[----:B------:R-:W-:Y:S05]  /*66e0*/  BRA `(.L_x_11332) ;  /* 0x0000000400507947 */ /* 0x000fea0003800000 */
.L_x_11349:
[----:B------:R-:W-:-:S04]  /*66f0*/  HADD2.F32 R8, -RZ, R8.H0_H0 ;  /* 0x20000008ff087230 */ /* 0x000fc80000004100 */
[----:B------:R-:W0:Y:S02]  /*6700*/  F2I.FTZ.U32.TRUNC.NTZ R3, R8 ;  /* 0x0000000800037305 */ /* 0x000e24000021f000 */
[----:B0-----:R0:W-:Y:S01]  /*6710*/  STG.E desc[UR36][R4.64], R3 ;  /* 0x0000000304007986 */ /* 0x0011e2000c101924 */
[----:B------:R-:W-:Y:S05]  /*6720*/  BRA `(.L_x_11332) ;  /* 0x0000000400407947 */ /* 0x000fea0003800000 */
.L_x_11339:
        /* <DEDUP_REMOVED lines=11> */
.L_x_11352:
[----:B------:R-:W-:Y:S01]  /*67e0*/  HADD2.F32 R8, -RZ, R8.H0_H0 ;  /* 0x20000008ff087230 */ /* 0x000fe20000004100 */
[----:B------:R-:W-:-:S04]  /*67f0*/  CS2R R10, SRZ ;  /* 0x00000000000a7805 */ /* 0x000fc8000001ff00 */
[----:B------:R-:W-:-:S06]  /*6800*/  FMUL.FTZ R8, R8, 1 ;  /* 0x3f80000008087820 */ /* 0x000fcc0000410000 */
[----:B------:R-:W0:Y:S02]  /*6810*/  F2F.F64.F32 R8, R8 ;  /* 0x0000000800087310 */ /* 0x000e240000201800 */
[----:B0-----:R4:W-:Y:S01]  /*6820*/  STG.E.128 desc[UR36][R4.64], R8 ;  /* 0x0000000804007986 */ /* 0x0019e2000c101d24 */
[----:B------:R-:W-:Y:S05]  /*6830*/  BRA `(.L_x_11332) ;  /* 0x0000000000fc7947 */ /* 0x000fea0003800000 */
.L_x_11351:
[----:B------:R-:W-:-:S09]  /*6840*/  UISETP.NE.AND UP0, UPT, UR4, 0xf, UPT ;  /* 0x0000000f0400788c */ /* 0x000fd2000bf05270 */
[----:B------:R-:W-:Y:S05]  /*6850*/  BRA.U !UP0, `(.L_x_11353) ;  /* 0x0000000108e87547 */ /* 0x000fea000b800000 */
[----:B------:R-:W-:-:S09]  /*6860*/  UISETP.NE.AND UP0, UPT, UR4, 0x17, UPT ;  /* 0x000000170400788c */ /* 0x000fd2000bf05270 */
[----:B------:R-:W-:Y:S05]  /*6870*/  BRA.U !UP0, `(.L_x_11354) ;  /* 0x0000000108907547 */ /* 0x000fea000b800000 */
[----:B------:R-:W-:-:S09]  /*6880*/  UISETP.NE.AND UP0, UPT, UR4, 0x18, UPT ;  /* 0x000000180400788c */ /* 0x000fd2000bf05270 */
[----:B------:R-:W-:Y:S05]  /*6890*/  BRA.U !UP0, `(.L_x_11355) ;  /* 0x0000000108447547 */ /* 0x000fea000b800000 */
.L_x_11331:
        /* <DEDUP_REMOVED lines=16> */
.L_x_11356:
[----:B------:R-:W-:Y:S05]  /*69a0*/  BRA `(.L_x_11332) ;  /* 0x0000000000a07947 */ /* 0x000fea0003800000 */
.L_x_11355:
        /* <DEDUP_REMOVED lines=13> */
.L_x_11358:
[----:B------:R-:W-:Y:S05]  /*6a80*/  BSYNC.RECONVERGENT B0 ;  /* 0x0000000000007941 */ /* 0x000fea0003800200 */
.L_x_11357:
[----:B------:R-:W-:-:S05]  /*6a90*/  LOP3.LUT R3, R0, 0x80, R3, 0xf8, !PT ;  /* 0x0000008000037812 */ /* 0x000fca00078ef803 */
[----:B------:R2:W-:Y:S01]  /*6aa0*/  STG.E.U8 desc[UR36][R4.64], R3 ;  /* 0x0000000304007986 */ /* 0x0005e2000c101124 */
[----:B------:R-:W-:Y:S05]  /*6ab0*/  BRA `(.L_x_11332) ;  /* 0x00000000005c7947 */ /* 0x000fea0003800000 */
.L_x_11354:
        /* <DEDUP_REMOVED lines=12> */
.L_x_11360:
[----:B------:R-:W-:Y:S01]  /*6b80*/  IMAD.MOV.U32 R0, RZ, RZ, 0x7f ;  /* 0x0000007fff007424 */ /* 0x000fe200078e00ff */
[----:B------:R-:W-:-:S04]  /*6b90*/  ISETP.GT.U32.AND P0, PT, R2, 0x7f800000, PT ;  /* 0x7f8000000200780c */ /* 0x000fc80003f04070 */
[----:B------:R-:W-:-:S09]  /*6ba0*/  SEL R0, R0, 0x7c, P0 ;  /* 0x0000007c00007807 */ /* 0x000fd20000000000 */
.L_x_11361:
[----:B------:R-:W-:Y:S05]  /*6bb0*/  BSYNC.RECONVERGENT B0 ;  /* 0x0000000000007941 */ /* 0x000fea0003800200 */
.L_x_11359:
[----:B------:R-:W-:-:S04]  /*6bc0*/  SHF.R.U32.HI R3, RZ, 0x18, R3 ;  /* 0x00000018ff037819 */ /* 0x000fc80000011603 */
[----:B------:R-:W-:-:S05]  /*6bd0*/  LOP3.LUT R3, R0, 0x80, R3, 0xf8, !PT ;  /* 0x0000008000037812 */ /* 0x000fca00078ef803 */
[----:B------:R1:W-:Y:S01]  /*6be0*/  STG.E.U8 desc[UR36][R4.64], R3 ;  /* 0x0000000304007986 */ /* 0x0003e2000c101124 */
[----:B------:R-:W-:Y:S05]  /*6bf0*/  BRA `(.L_x_11332) ;  /* 0x00000000000c7947 */ /* 0x000fea0003800000 */
.L_x_11353:
[----:B------:R-:W-:-:S05]  /*6c00*/  HADD2.F32 R0, -RZ, R8.H0_H0 ;  /* 0x20000008ff007230 */ /* 0x000fca0000004100 */
[----:B------:R-:W-:-:S05]  /*6c10*/  F2FP.BF16.F32.PACK_AB R0, RZ, R0 ;  /* 0x00000000ff00723e */ /* 0x000fca00000010ff */
[----:B------:R0:W-:Y:S02]  /*6c20*/  STG.E.U16 desc[UR36][R4.64], R0 ;  /* 0x0000000004007986 */ /* 0x0001e4000c101524 */
.L_x_11332:
[----:B------:R-:W-:-:S07]  /*6c30*/  VIADD R17, R17, 0x80 ;  /* 0x0000008011117836 */ /* 0x000fce0000000000 */
.L_x_11290:
[----:B------:R-:W-:Y:S05]  /*6c40*/  BSYNC.RECONVERGENT B6 ;  /* 0x0000000000067941 */ /* 0x000fea0003800200 */
.L_x_11289:
        /* <DEDUP_REMOVED lines=307> */
.L_x_11364:
        /* <DEDUP_REMOVED lines=19> */
.L_x_11368:
[----:B------:R-:W2:Y:S02]  /*80b0*/  LDG.E.U8 R2, desc[UR36][R2.64] ;  /* 0x0000002402027981 */ /* 0x000ea4000c1e1100 */
[----:B--2---:R-:W-:-:S04]  /*80c0*/  I2FP.F32.U32 R0, R2 ;  /* 0x0000000200007245 */ /* 0x004fc80000201000 */
[----:B------:R-:W-:-:S04]  /*80d0*/  F2FP.F16.F32.PACK_AB R0, RZ, R0 ;  /* 0x00000000ff00723e */ /* 0x000fc800000000ff */
[----:B------:R-:W-:Y:S01]  /*80e0*/  PRMT R9, R0, 0x7610, R9 ;  /* 0x0000761000097816 */ /* 0x000fe20000000009 */
[----:B------:R-:W-:Y:S06]  /*80f0*/  BRA `(.L_x_11370) ;  /* 0x0000000c00b47947 */ /* 0x000fec0003800000 */
.L_x_11367:
        /* <DEDUP_REMOVED lines=11> */
.L_x_11372:
[----:B------:R-:W2:Y:S02]  /*81b0*/  LDG.E R2, desc[UR36][R2.64] ;  /* 0x0000002402027981 */ /* 0x000ea4000c1e1900 */
[----:B--2---:R-:W-:-:S04]  /*81c0*/  I2FP.F32.S32 R0, R2 ;  /* 0x0000000200007245 */ /* 0x004fc80000201400 */
[----:B------:R-:W-:-:S04]  /*81d0*/  F2FP.F16.F32.PACK_AB R0, RZ, R0 ;  /* 0x00000000ff00723e */ /* 0x000fc800000000ff */
[----:B------:R-:W-:Y:S01]  /*81e0*/  PRMT R9, R0, 0x7610, R9 ;  /* 0x0000761000097816 */ /* 0x000fe20000000009 */
[----:B------:R-:W-:Y:S06]  /*81f0*/  BRA `(.L_x_11370) ;  /* 0x0000000c00747947 */ /* 0x000fec0003800000 */
.L_x_11371:
[----:B------:R-:W2:Y:S02]  /*8200*/  LDG.E.U16 R2, desc[UR36][R2.64] ;  /* 0x0000002402027981 */ /* 0x000ea4000c1e1500 */
[----:B--2---:R-:W0:Y:S02]  /*8210*/  I2F.S16 R0, R2 ;  /* 0x0000000200007306 */ /* 0x004e240000101400 */
[----:B0-----:R-:W-:-:S04]  /*8220*/  F2FP.F16.F32.PACK_AB R0, RZ, R0 ;  /* 0x00000000ff00723e */ /* 0x001fc800000000ff */
[----:B------:R-:W-:Y:S01]  /*8230*/  PRMT R9, R0, 0x7610, R9 ;  /* 0x0000761000097816 */ /* 0x000fe20000000009 */
[----:B------:R-:W-:Y:S06]  /*8240*/  BRA `(.L_x_11370) ;  /* 0x0000000c00607947 */ /* 0x000fec0003800000 */
.L_x_11366:
        /* <DEDUP_REMOVED lines=9> */
.L_x_11374:
[----:B------:R1:W5:Y:S01]  /*82e0*/  LDG.E.U16 R9, desc[UR36][R2.64] ;  /* 0x0000002402097981 */ /* 0x000362000c1e1500 */
[----:B------:R-:W-:Y:S05]  /*82f0*/  BRA `(.L_x_11370) ;  /* 0x0000000c00347947 */ /* 0x000fea0003800000 */
.L_x_11373:
        /* <DEDUP_REMOVED lines=9> */
.L_x_11376:
[----:B------:R0:W5:Y:S01]  /*8390*/  LDG.E.U16 R9, desc[UR36][R2.64] ;  /* 0x0000002402097981 */ /* 0x000162000c1e1500 */
[----:B------:R-:W-:Y:S05]  /*83a0*/  BRA `(.L_x_11370) ;  /* 0x0000000c00087947 */ /* 0x000fea0003800000 */
.L_x_11375:
        /* <DEDUP_REMOVED lines=9> */
.L_x_11365:
        /* <DEDUP_REMOVED lines=14> */
.L_x_11379:
        /* <DEDUP_REMOVED lines=9> */
.L_x_11378:
        /* <DEDUP_REMOVED lines=27> */
.L_x_11381:
        /* <DEDUP_REMOVED lines=14> */
.L_x_11380:
[----:B------:R-:W2:Y:S02]  /*8840*/  LDG.E.U16 R0, desc[UR36][R2.64] ;  /* 0x0000002402007981 */ /* 0x000ea4000c1e1500 */
[----:B--2---:R-:W-:-:S05]  /*8850*/  IMAD.U32 R0, R0, 0x10000, RZ ;  /* 0x0001000000007824 */ /* 0x004fca00078e00ff */
[----:B------:R-:W-:-:S04]  /*8860*/  F2FP.F16.F32.PACK_AB R0, RZ, R0 ;  /* 0x00000000ff00723e */ /* 0x000fc800000000ff */
[----:B------:R-:W-:Y:S01]  /*8870*/  PRMT R9, R0, 0x7610, R9 ;  /* 0x0000761000097816 */ /* 0x000fe20000000009 */
[----:B------:R-:W-:Y:S06]  /*8880*/  BRA `(.L_x_11370) ;  /* 0x0000000400d07947 */ /* 0x000fec0003800000 */
.L_x_11377:
        /* <DEDUP_REMOVED lines=13> */
.L_x_11384:
        /* <DEDUP_REMOVED lines=21> */
.L_x_11388:
[----:B------:R-:W-:Y:S05]  /*8ab0*/  BSYNC.RECONVERGENT B1 ;  /* 0x0000000000017941 */ /* 0x000fea0003800200 */
.L_x_11387:
[----:B------:R-:W-:Y:S01]  /*8ac0*/  IMAD.SHL.U32 R0, R0, 0x100000, RZ ;  /* 0x0010000000007824 */ /* 0x000fe200078e00ff */
[----:B------:R-:W-:-:S04]  /*8ad0*/  LEA R2, R2, 0x3b800000, 0x17 ;  /* 0x3b80000002027811 */ /* 0x000fc800078eb8ff */
[----:B------:R-:W-:-:S07]  /*8ae0*/  LOP3.LUT R0, R2, R0, R7, 0xfe, !PT ;  /* 0x0000000002007212 */ /* 0x000fce00078efe07 */
.L_x_11386:
[----:B------:R-:W-:Y:S05]  /*8af0*/  BSYNC.RECONVERGENT B0 ;  /* 0x0000000000007941 */ /* 0x000fea0003800200 */
.L_x_11385:
[----:B------:R-:W-:-:S04]  /*8b00*/  F2FP.F16.F32.PACK_AB R0, RZ, R0 ;  /* 0x00000000ff00723e */ /* 0x000fc800000000ff */
[----:B------:R-:W-:Y:S01]  /*8b10*/  PRMT R9, R0, 0x7610, R9 ;  /* 0x0000761000097816 */ /* 0x000fe20000000009 */
[----:B------:R-:W-:Y:S06]  /*8b20*/  BRA `(.L_x_11370) ;  /* 0x0000000400287947 */ /* 0x000fec0003800000 */
.L_x_11383:
        /* <DEDUP_REMOVED lines=21> */
.L_x_11392:
[----:B------:R-:W-:Y:S05]  /*8c80*/  BSYNC.RECONVERGENT B1 ;  /* 0x0000000000017941 */ /* 0x000fea0003800200 */
.L_x_11391:
[----:B------:R-:W-:Y:S02]  /*8c90*/  SHF.L.U32 R0, R0, 0x15, RZ ;  /* 0x0000001500007819 */ /* 0x000fe400000006ff */
[----:B------:R-:W-:-:S04]  /*8ca0*/  LEA R2, R2, 0x37800000, 0x17 ;  /* 0x3780000002027811 */ /* 0x000fc800078eb8ff */
[----:B------:R-:W-:-:S07]  /*8cb0*/  LOP3.LUT R0, R2, R0, R7, 0xfe, !PT ;  /* 0x0000000002007212 */ /* 0x000fce00078efe07 */
.L_x_11390:
[----:B------:R-:W-:Y:S05]  /*8cc0*/  BSYNC.RECONVERGENT B0 ;  /* 0x0000000000007941 */ /* 0x000fea0003800200 */
.L_x_11389:
[----:B------:R-:W-:-:S04]  /*8cd0*/  F2FP.F16.F32.PACK_AB R0, RZ, R0 ;  /* 0x00000000ff00723e */ /* 0x000fc800000000ff */
[----:B------:R-:W-:Y:S01]  /*8ce0*/  PRMT R9, R0, 0x7610, R9 ;  /* 0x0000761000097816 */ /* 0x000fe20000000009 */
[----:B------:R-:W-:Y:S06]  /*8cf0*/  BRA `(.L_x_11370) ;  /* 0x0000000000b47947 */ /* 0x000fec0003800000 */
.L_x_11382:
        /* <DEDUP_REMOVED lines=14> */
.L_x_11396:
[----:B------:R-:W-:Y:S05]  /*8de0*/  BSYNC.RECONVERGENT B0 ;  /* 0x0000000000007941 */ /* 0x000fea0003800200 */
.L_x_11395:
[----:B------:R-:W-:-:S04]  /*8df0*/  F2FP.F16.F32.PACK_AB R0, RZ, R0 ;  /* 0x00000000ff00723e */ /* 0x000fc800000000ff */
[----:B------:R-:W-:Y:S01]  /*8e00*/  PRMT R9, R0, 0x7610, R9 ;  /* 0x0000761000097816 */ /* 0x000fe20000000009 */
[----:B------:R-:W-:Y:S06]  /*8e10*/  BRA `(.L_x_11370) ;  /* 0x00000000006c7947 */ /* 0x000fec0003800000 */
.L_x_11369:
        /* <DEDUP_REMOVED lines=16> */
.L_x_11397:
[----:B------:R-:W-:Y:S01]  /*8f20*/  PRMT R9, RZ, 0x7610, R9 ;  /* 0x00007610ff097816 */ /* 0x000fe20000000009 */
[----:B------:R-:W-:Y:S06]  /*8f30*/  BRA `(.L_x_11370) ;  /* 0x0000000000247947 */ /* 0x000fec0003800000 */
.L_x_11394:
[----:B------:R-:W2:Y:S02]  /*8f40*/  LDG.E.64 R2, desc[UR36][R2.64] ;  /* 0x0000002402027981 */ /* 0x000ea4000c1e1b00 */
[----:B--2---:R-:W0:Y:S02]  /*8f50*/  I2F.U64 R0, R2 ;  /* 0x0000000200007312 */ /* 0x004e240000301000 */
[----:B0-----:R-:W-:-:S04]  /*8f60*/  F2FP.F16.F32.PACK_AB R0, RZ, R0 ;  /* 0x00000000ff00723e */ /* 0x001fc800000000ff */
[----:B------:R-:W-:Y:S01]  /*8f70*/  PRMT R9, R0, 0x7610, R9 ;  /* 0x0000761000097816 */ /* 0x000fe20000000009 */
[----:B------:R-:W-:Y:S06]  /*8f80*/  BRA `(.L_x_11370) ;  /* 0x0000000000107947 */ /* 0x000fec0003800000 */
.L_x_11393:
[----:B------:R-:W2:Y:S02]  /*8f90*/  LDG.E R2, desc[UR36][R2.64] ;  /* 0x0000002402027981 */ /* 0x000ea4000c1e1900 */
[----:B--2---:R-:W-:-:S04]  /*8fa0*/  I2FP.F32.U32 R0, R2 ;  /* 0x0000000200007245 */ /* 0x004fc80000201000 */
[----:B------:R-:W-:-:S04]  /*8fb0*/  F2FP.F16.F32.PACK_AB R0, RZ, R0 ;  /* 0x00000000ff00723e */ /* 0x000fc800000000ff */
[----:B------:R-:W-:-:S07]  /*8fc0*/  PRMT R9, R0, 0x7610, R9 ;  /* 0x0000761000097816 */ /* 0x000fce0000000009 */
.L_x_11370:
        /* <DEDUP_REMOVED lines=23> */
.L_x_11399:
[----:B------:R-:W-:Y:S05]  /*9140*/  BSYNC.RECONVERGENT B1 ;  /* 0x0000000000017941 */ /* 0x000fea0003800200 */
.L_x_11398:
[----:B------:R-:W-:Y:S01]  /*9150*/  MOV R3, 0x3b33710b ;  /* 0x3b33710b00037802 */ /* 0x000fe20000000f00 */
        /* <DEDUP_REMOVED lines=42> */
.L_x_11403:
[----:B------:R-:W-:-:S06]  /*9400*/  HADD2.F32 R3, -RZ, R8.H0_H0 ;  /* 0x20000008ff037230 */ /* 0x000fcc0000004100 */
[----:B------:R-:W0:Y:S02]  /*9410*/  F2I.S64.TRUNC R2, R3 ;  /* 0x0000000300027311 */ /* 0x000e24000020d900 */
[----:B0-----:R0:W-:Y:S01]  /*9420*/  STG.E.U8 desc[UR36][R4.64], R2 ;  /* 0x0000000204007986 */ /* 0x0011e2000c101124 */
[----:B------:R-:W-:Y:S05]  /*9430*/  BRA `(.L_x_11405) ;  /* 0x0000000c006c7947 */ /* 0x000fea0003800000 */
.L_x_11402:
        /* <DEDUP_REMOVED lines=10> */
.L_x_11407:
[----:B------:R-:W-:-:S04]  /*94e0*/  HADD2.F32 R8, -RZ, R8.H0_H0 ;  /* 0x20000008ff087230 */ /* 0x000fc80000004100 */
[----:B------:R-:W0:Y:S02]  /*94f0*/  F2I.FTZ.TRUNC.NTZ R3, R8 ;  /* 0x0000000800037305 */ /* 0x000e24000021f100 */
[----:B0-----:R0:W-:Y:S01]  /*9500*/  STG.E desc[UR36][R4.64], R3 ;  /* 0x0000000304007986 */ /* 0x0011e2000c101924 */
[----:B------:R-:W-:Y:S05]  /*9510*/  BRA `(.L_x_11405) ;  /* 0x0000000c00347947 */ /* 0x000fea0003800000 */
.L_x_11406:
[----:B------:R-:W-:-:S04]  /*9520*/  HADD2.F32 R8, -RZ, R8.H0_H0 ;  /* 0x20000008ff087230 */ /* 0x000fc80000004100 */
[----:B------:R-:W0:Y:S02]  /*9530*/  F2I.FTZ.TRUNC.NTZ R3, R8 ;  /* 0x0000000800037305 */ /* 0x000e24000021f100 */
[----:B0-----:R0:W-:Y:S01]  /*9540*/  STG.E.U16 desc[UR36][R4.64], R3 ;  /* 0x0000000304007986 */ /* 0x0011e2000c101524 */
[----:B------:R-:W-:Y:S05]  /*9550*/  BRA `(.L_x_11405) ;  /* 0x0000000c00247947 */ /* 0x000fea0003800000 */
.L_x_11401:
        /* <DEDUP_REMOVED lines=9> */
.L_x_11409:
[----:B------:R0:W-:Y:S01]  /*95f0*/  STG.E.U16 desc[UR36][R4.64], R8 ;  /* 0x0000000804007986 */ /* 0x0001e2000c101524 */
[----:B------:R-:W-:Y:S05]  /*9600*/  BRA `(.L_x_11405) ;  /* 0x0000000800f87947 */ /* 0x000fea0003800000 */
.L_x_11408:
        /* <DEDUP_REMOVED lines=10> */
.L_x_11411:
[----:B------:R-:W-:-:S05]  /*96b0*/  HADD2.F32 R0, -RZ, R8.H0_H0 ;  /* 0x20000008ff007230 */ /* 0x000fca0000004100 */
[----:B------:R-:W-:-:S04]  /*96c0*/  F2FP.F16.F32.PACK_AB R0, RZ, R0 ;  /* 0x00000000ff00723e */ /* 0x000fc800000000ff */
[----:B------:R-:W-:-:S05]  /*96d0*/  PRMT R0, R0, 0x5410, RZ ;  /* 0x0000541000007816 */ /* 0x000fca00000000ff */
[----:B------:R0:W-:Y:S01]  /*96e0*/  STG.E desc[UR36][R4.64], R0 ;  /* 0x0000000004007986 */ /* 0x0001e2000c101924 */
[----:B------:R-:W-:Y:S05]  /*96f0*/  BRA `(.L_x_11405) ;  /* 0x0000000800bc7947 */ /* 0x000fea0003800000 */
.L_x_11410:
[----:B------:R-:W-:-:S05]  /*9700*/  HADD2.F32 R2, -RZ, R8.H0_H0 ;  /* 0x20000008ff027230 */ /* 0x000fca0000004100 */
[----:B------:R-:W-:-:S06]  /*9710*/  FMUL.FTZ R2, R2, 1 ;  /* 0x3f80000002027820 */ /* 0x000fcc0000410000 */
[----:B------:R-:W0:Y:S02]  /*9720*/  F2F.F64.F32 R2, R2 ;  /* 0x0000000200027310 */ /* 0x000e240000201800 */
[----:B0-----:R0:W-:Y:S01]  /*9730*/  STG.E.64 desc[UR36][R4.64], R2 ;  /* 0x0000000204007986 */ /* 0x0011e2000c101b24 */
[----:B------:R-:W-:Y:S05]  /*9740*/  BRA `(.L_x_11405) ;  /* 0x0000000800a87947 */ /* 0x000fea0003800000 */
.L_x_11400:
        /* <DEDUP_REMOVED lines=14> */
.L_x_11415:
        /* <DEDUP_REMOVED lines=17> */
.L_x_11418:
[----:B------:R-:W-:-:S04]  /*9940*/  SHF.R.U32.HI R3, RZ, 0x18, R7 ;  /* 0x00000018ff037819 */ /* 0x000fc80000011607 */
[----:B------:R-:W-:-:S04]  /*9950*/  LOP3.LUT R0, R0, 0x80, R3, 0xf8, !PT ;  /* 0x0000008000007812 */ /* 0x000fc800078ef803 */
[----:B------:R-:W-:-:S07]  /*9960*/  PRMT R2, R0, 0x7610, R2 ;  /* 0x0000761000027816 */ /* 0x000fce0000000002 */
.L_x_11417:
[----:B------:R-:W-:Y:S05]  /*9970*/  BSYNC.RECONVERGENT B0 ;  /* 0x0000000000007941 */ /* 0x000fea0003800200 */
.L_x_11416:
[----:B------:R0:W-:Y:S01]  /*9980*/  STG.E.U8 desc[UR36][R4.64], R2 ;  /* 0x0000000204007986 */ /* 0x0001e2000c101124 */
[----:B------:R-:W-:Y:S05]  /*9990*/  BRA `(.L_x_11405) ;  /* 0x0000000800147947 */ /* 0x000fea0003800000 */
.L_x_11414:
        /* <DEDUP_REMOVED lines=17> */
.L_x_11421:
[----:B------:R-:W-:-:S04]  /*9ab0*/  SHF.R.U32.HI R3, RZ, 0x18, R7 ;  /* 0x00000018ff037819 */ /* 0x000fc80000011607 */
[----:B------:R-:W-:-:S04]  /*9ac0*/  LOP3.LUT R0, R0, 0x80, R3, 0xf8, !PT ;  /* 0x0000008000007812 */ /* 0x000fc800078ef803 */
[----:B------:R-:W-:-:S07]  /*9ad0*/  PRMT R2, R0, 0x7610, R2 ;  /* 0x0000761000027816 */ /* 0x000fce0000000002 */
.L_x_11420:
[----:B------:R-:W-:Y:S05]  /*9ae0*/  BSYNC.RECONVERGENT B0 ;  /* 0x0000000000007941 */ /* 0x000fea0003800200 */
.L_x_11419:
[----:B------:R0:W-:Y:S01]  /*9af0*/  STG.E.U8 desc[UR36][R4.64], R2 ;  /* 0x0000000204007986 */ /* 0x0001e2000c101124 */
[----:B------:R-:W-:Y:S05]  /*9b00*/  BRA `(.L_x_11405) ;  /* 0x0000000400b87947 */ /* 0x000fea0003800000 */
.L_x_11413:
        /* <DEDUP_REMOVED lines=22> */
.L_x_11423:
[----:B------:R-:W-:-:S06]  /*9c70*/  HADD2.F32 R2, -RZ, R8.H0_H0 ;  /* 0x20000008ff027230 */ /* 0x000fcc0000004100 */
[----:B------:R-:W0:Y:S02]  /*9c80*/  F2I.U64.TRUNC R2, R2 ;  /* 0x0000000200027311 */ /* 0x000e24000020d800 */
[----:B0-----:R0:W-:Y:S01]  /*9c90*/  STG.E.64 desc[UR36][R4.64], R2 ;  /* 0x0000000204007986 */ /* 0x0011e2000c101b24 */
[----:B------:R-:W-:Y:S05]  /*9ca0*/  BRA `(.L_x_11405) ;  /* 0x0000000400507947 */ /* 0x000fea0003800000 */
.L_x_11422:
[----:B------:R-:W-:-:S04]  /*9cb0*/  HADD2.F32 R8, -RZ, R8.H0_H0 ;  /* 0x20000008ff087230 */ /* 0x000fc80000004100 */
[----:B------:R-:W0:Y:S02]  /*9cc0*/  F2I.FTZ.U32.TRUNC.NTZ R3, R8 ;  /* 0x0000000800037305 */ /* 0x000e24000021f000 */
[----:B0-----:R0:W-:Y:S01]  /*9cd0*/  STG.E desc[UR36][R4.64], R3 ;  /* 0x0000000304007986 */ /* 0x0011e2000c101924 */
[----:B------:R-:W-:Y:S05]  /*9ce0*/  BRA `(.L_x_11405) ;  /* 0x0000000400407947 */ /* 0x000fea0003800000 */
.L_x_11412:
        /* <DEDUP_REMOVED lines=11> */
.L_x_11425:
[----:B------:R-:W-:Y:S01]  /*9da0*/  HADD2.F32 R8, -RZ, R8.H0_H0 ;  /* 0x20000008ff087230 */ /* 0x000fe20000004100 */
[----:B------:R-:W-:-:S04]  /*9db0*/  CS2R R10, SRZ ;  /* 0x00000000000a7805 */ /* 0x000fc8000001ff00 */
[----:B------:R-:W-:-:S06]  /*9dc0*/  FMUL.FTZ R8, R8, 1 ;  /* 0x3f80000008087820 */ /* 0x000fcc0000410000 */
[----:B------:R-:W0:Y:S02]  /*9dd0*/  F2F.F64.F32 R8, R8 ;  /* 0x0000000800087310 */ /* 0x000e240000201800 */
[----:B0-----:R3:W-:Y:S01]  /*9de0*/  STG.E.128 desc[UR36][R4.64], R8 ;  /* 0x0000000804007986 */ /* 0x0017e2000c101d24 */
[----:B------:R-:W-:Y:S05]  /*9df0*/  BRA `(.L_x_11405) ;  /* 0x0000000000fc7947 */ /* 0x000fea0003800000 */
.L_x_11424:
[----:B------:R-:W-:-:S09]  /*9e00*/  UISETP.NE.AND UP0, UPT, UR4, 0xf, UPT ;  /* 0x0000000f0400788c */ /* 0x000fd2000bf05270 */
[----:B------:R-:W-:Y:S05]  /*9e10*/  BRA.U !UP0, `(.L_x_11426) ;  /* 0x0000000108e87547 */ /* 0x000fea000b800000 */
[----:B------:R-:W-:-:S09]  /*9e20*/  UISETP.NE.AND UP0, UPT, UR4, 0x17, UPT ;  /* 0x000000170400788c */ /* 0x000fd2000bf05270 */
[----:B------:R-:W-:Y:S05]  /*9e30*/  BRA.U !UP0, `(.L_x_11427) ;  /* 0x0000000108907547 */ /* 0x000fea000b800000 */
[----:B------:R-:W-:-:S09]  /*9e40*/  UISETP.NE.AND UP0, UPT, UR4, 0x18, UPT ;  /* 0x000000180400788c */ /* 0x000fd2000bf05270 */
[----:B------:R-:W-:Y:S05]  /*9e50*/  BRA.U !UP0, `(.L_x_11428) ;  /* 0x0000000108447547 */ /* 0x000fea000b800000 */
.L_x_11404:
        /* <DEDUP_REMOVED lines=16> */
.L_x_11429:
[----:B------:R-:W-:Y:S05]  /*9f60*/  BRA `(.L_x_11405) ;  /* 0x0000000000a07947 */ /* 0x000fea0003800000 */
.L_x_11428:
        /* <DEDUP_REMOVED lines=13> */
.L_x_11431:
[----:B------:R-:W-:Y:S05]  /*a040*/  BSYNC.RECONVERGENT B0 ;  /* 0x0000000000007941 */ /* 0x000fea0003800200 */
.L_x_11430:
[----:B------:R-:W-:-:S05]  /*a050*/  LOP3.LUT R3, R0, 0x80, R3, 0xf8, !PT ;  /* 0x0000008000037812 */ /* 0x000fca00078ef803 */
[----:B------:R2:W-:Y:S01]  /*a060*/  STG.E.U8 desc[UR36][R4.64], R3 ;  /* 0x0000000304007986 */ /* 0x0005e2000c101124 */
[----:B------:R-:W-:Y:S05]  /*a070*/  BRA `(.L_x_11405) ;  /* 0x00000000005c7947 */ /* 0x000fea0003800000 */
.L_x_11427:
        /* <DEDUP_REMOVED lines=12> */
.L_x_11433:
[----:B------:R-:W-:Y:S01]  /*a140*/  IMAD.MOV.U32 R0, RZ, RZ, 0x7f ;  /* 0x0000007fff007424 */ /* 0x000fe200078e00ff */
[----:B------:R-:W-:-:S04]  /*a150*/  ISETP.GT.U32.AND P0, PT, R2, 0x7f800000, PT ;  /* 0x7f8000000200780c */ /* 0x000fc80003f04070 */
[----:B------:R-:W-:-:S09]  /*a160*/  SEL R0, R0, 0x7c, P0 ;  /* 0x0000007c00007807 */ /* 0x000fd20000000000 */
.L_x_11434:
[----:B------:R-:W-:Y:S05]  /*a170*/  BSYNC.RECONVERGENT B0 ;  /* 0x0000000000007941 */ /* 0x000fea0003800200 */
.L_x_11432:
[----:B------:R-:W-:-:S04]  /*a180*/  SHF.R.U32.HI R3, RZ, 0x18, R3 ;  /* 0x00000018ff037819 */ /* 0x000fc80000011603 */
[----:B------:R-:W-:-:S05]  /*a190*/  LOP3.LUT R3, R0, 0x80, R3, 0xf8, !PT ;  /* 0x0000008000037812 */ /* 0x000fca00078ef803 */
[----:B------:R1:W-:Y:S01]  /*a1a0*/  STG.E.U8 desc[UR36][R4.64], R3 ;  /* 0x0000000304007986 */ /* 0x0003e2000c101124 */
[----:B------:R-:W-:Y:S05]  /*a1b0*/  BRA `(.L_x_11405) ;  /* 0x00000000000c7947 */ /* 0x000fea0003800000 */
.L_x_11426:
[----:B------:R-:W-:-:S05]  /*a1c0*/  HADD2.F32 R0, -RZ, R8.H0_H0 ;  /* 0x20000008ff007230 */ /* 0x000fca0000004100 */
[----:B------:R-:W-:-:S05]  /*a1d0*/  F2FP.BF16.F32.PACK_AB R0, RZ, R0 ;  /* 0x00000000ff00723e */ /* 0x000fca00000010ff */
[----:B------:R0:W-:Y:S02]  /*a1e0*/  STG.E.U16 desc[UR36][R4.64], R0 ;  /* 0x0000000004007986 */ /* 0x0001e4000c101524 */
.L_x_11405:
[----:B------:R-:W-:-:S07]  /*a1f0*/  IADD3 R17, PT, PT, R17, 0x80, RZ ;  /* 0x0000008011117810 */ /* 0x000fce0007ffe0ff */
.L_x_11363:
[----:B------:R-:W-:Y:S05]  /*a200*/  BSYNC.RECONVERGENT B6 ;  /* 0x0000000000067941 */ /* 0x000fea0003800200 */
.L_x_11362:
        /* <DEDUP_REMOVED lines=306> */
.L_x_11435:
        /* <DEDUP_REMOVED lines=21> */
.L_x_11439:
[----:B------:R-:W2:Y:S02]  /*b680*/  LDG.E.U8 R2, desc[UR36][R2.64] ;  /* 0x0000002402027981 */ /* 0x000ea4000c1e1100 */
[----:B--2---:R-:W-:-:S04]  /*b690*/  I2FP.F32.U32 R0, R2 ;  /* 0x0000000200007245 */ /* 0x004fc80000201000 */
[----:B------:R-:W-:-:S04]  /*b6a0*/  F2FP.F16.F32.PACK_AB R0, RZ, R0 ;  /* 0x00000000ff00723e */ /* 0x000fc800000000ff */
[----:B------:R-:W-:Y:S01]  /*b6b0*/  PRMT R5, R0, 0x7610, R5 ;  /* 0x0000761000057816 */ /* 0x000fe20000000005 */
[----:B------:R-:W-:Y:S06]  /*b6c0*/  BRA `(.L_x_11441) ;  /* 0x0000000c00b07947 */ /* 0x000fec0003800000 */
.L_x_11438:
        /* <DEDUP_REMOVED lines=11> */
.L_x_11443:
[----:B------:R-:W2:Y:S02]  /*b780*/  LDG.E R2, desc[UR36][R2.64] ;  /* 0x0000002402027981 */ /* 0x000ea4000c1e1900 */
[----:B--2---:R-:W-:-:S04]  /*b790*/  I2FP.F32.S32 R0, R2 ;  /* 0x0000000200007245 */ /* 0x004fc80000201400 */
[----:B------:R-:W-:-:S04]  /*b7a0*/  F2FP.F16.F32.PACK_AB R0, RZ, R0 ;  /* 0x00000000ff00723e */ /* 0x000fc800000000ff */
[----:B------:R-:W-:Y:S01]  /*b7b0*/  PRMT R5, R0, 0x7610, R5 ;  /* 0x0000761000057816 */ /* 0x000fe20000000005 */
[----:B------:R-:W-:Y:S06]  /*b7c0*/  BRA `(.L_x_11441) ;  /* 0x0000000c00707947 */ /* 0x000fec0003800000 */
.L_x_11442:
[----:B------:R-:W2:Y:S02]  /*b7d0*/  LDG.E.U16 R2, desc[UR36][R2.64] ;  /* 0x0000002402027981 */ /* 0x000ea4000c1e1500 */
[----:B--2---:R-:W0:Y:S02]  /*b7e0*/  I2F.S16 R0, R2 ;  /* 0x0000000200007306 */ /* 0x004e240000101400 */
[----:B0-----:R-:W-:-:S04]  /*b7f0*/  F2FP.F16.F32.PACK_AB R0, RZ, R0 ;  /* 0x00000000ff00723e */ /* 0x001fc800000000ff */
[----:B------:R-:W-:Y:S01]  /*b800*/  PRMT R5, R0, 0x7610, R5 ;  /* 0x0000761000057816 */ /* 0x000fe20000000005 */
[----:B------:R-:W-:Y:S06]  /*b810*/  BRA `(.L_x_11441) ;  /* 0x0000000c005c7947 */ /* 0x000fec0003800000 */
.L_x_11437:
        /* <DEDUP_REMOVED lines=9> */
.L_x_11445:
[----:B------:R1:W5:Y:S01]  /*b8b0*/  LDG.E.U16 R5, desc[UR36][R2.64] ;  /* 0x0000002402057981 */ /* 0x000362000c1e1500 */
[----:B------:R-:W-:Y:S05]  /*b8c0*/  BRA `(.L_x_11441) ;  /* 0x0000000c00307947 */ /* 0x000fea0003800000 */
.L_x_11444:
        /* <DEDUP_REMOVED lines=9> */
.L_x_11447:
[----:B------:R0:W5:Y:S01]  /*b960*/  LDG.E.U16 R5, desc[UR36][R2.64] ;  /* 0x0000002402057981 */ /* 0x000162000c1e1500 */
[----:B------:R-:W-:Y:S05]  /*b970*/  BRA `(.L_x_11441) ;  /* 0x0000000c00047947 */ /* 0x000fea0003800000 */
.L_x_11446:
        /* <DEDUP_REMOVED lines=9> */
.L_x_11436:
        /* <DEDUP_REMOVED lines=14> */
.L_x_11450:
        /* <DEDUP_REMOVED lines=9> */
.L_x_11449:
        /* <DEDUP_REMOVED lines=26> */
.L_x_11452:
        /* <DEDUP_REMOVED lines=14> */
.L_x_11451:
[----:B------:R-:W2:Y:S02]  /*be00*/  LDG.E.U16 R0, desc[UR36][R2.64] ;  /* 0x0000002402007981 */ /* 0x000ea4000c1e1500 */
[----:B--2---:R-:W-:-:S05]  /*be10*/  IMAD.U32 R0, R0, 0x10000, RZ ;  /* 0x0001000000007824 */ /* 0x004fca00078e00ff */
[----:B------:R-:W-:-:S04]  /*be20*/  F2FP.F16.F32.PACK_AB R0, RZ, R0 ;  /* 0x00000000ff00723e */ /* 0x000fc800000000ff */
[----:B------:R-:W-:Y:S01]  /*be30*/  PRMT R5, R0, 0x7610, R5 ;  /* 0x0000761000057816 */ /* 0x000fe20000000005 */
[----:B------:R-:W-:Y:S06]  /*be40*/  BRA `(.L_x_11441) ;  /* 0x0000000400d07947 */ /* 0x000fec0003800000 */
.L_x_11448:
        /* <DEDUP_REMOVED lines=13> */
.L_x_11455:
        /* <DEDUP_REMOVED lines=21> */
.L_x_11459:
[----:B------:R-:W-:Y:S05]  /*c070*/  BSYNC.RECONVERGENT B1 ;  /* 0x0000000000017941 */ /* 0x000fea0003800200 */
.L_x_11458:
[----:B------:R-:W-:Y:S02]  /*c080*/  SHF.L.U32 R0, R0, 0x14, RZ ;  /* 0x0000001400007819 */ /* 0x000fe400000006ff */
[----:B------:R-:W-:-:S04]  /*c090*/  LEA R2, R2, 0x3b800000, 0x17 ;  /* 0x3b80000002027811 */ /* 0x000fc800078eb8ff */
[----:B------:R-:W-:-:S07]  /*c0a0*/  LOP3.LUT R0, R2, R0, R7, 0xfe, !PT ;  /* 0x0000000002007212 */ /* 0x000fce00078efe07 */
.L_x_11457:
[----:B------:R-:W-:Y:S05]  /*c0b0*/  BSYNC.RECONVERGENT B0 ;  /* 0x0000000000007941 */ /* 0x000fea0003800200 */
.L_x_11456:
[----:B------:R-:W-:-:S04]  /*c0c0*/  F2FP.F16.F32.PACK_AB R0, RZ, R0 ;  /* 0x00000000ff00723e */ /* 0x000fc800000000ff */
[----:B------:R-:W-:Y:S01]  /*c0d0*/  PRMT R5, R0, 0x7610, R5 ;  /* 0x0000761000057816 */ /* 0x000fe20000000005 */
[----:B------:R-:W-:Y:S06]  /*c0e0*/  BRA `(.L_x_11441) ;  /* 0x0000000400287947 */ /* 0x000fec0003800000 */
.L_x_11454:
        /* <DEDUP_REMOVED lines=21> */
.L_x_11463:
[----:B------:R-:W-:Y:S05]  /*c240*/  BSYNC.RECONVERGENT B1 ;  /* 0x0000000000017941 */ /* 0x000fea0003800200 */
.L_x_11462:
[----:B------:R-:W-:Y:S01]  /*c250*/  IMAD.SHL.U32 R0, R0, 0x200000, RZ ;  /* 0x0020000000007824 */ /* 0x000fe200078e00ff */
[----:B------:R-:W-:-:S04]  /*c260*/  LEA R2, R2, 0x37800000, 0x17 ;  /* 0x3780000002027811 */ /* 0x000fc800078eb8ff */
[----:B------:R-:W-:-:S07]  /*c270*/  LOP3.LUT R0, R2, R0, R7, 0xfe, !PT ;  /* 0x0000000002007212 */ /* 0x000fce00078efe07 */
.L_x_11461:
[----:B------:R-:W-:Y:S05]  /*c280*/  BSYNC.RECONVERGENT B0 ;  /* 0x0000000000007941 */ /* 0x000fea0003800200 */
.L_x_11460:
[----:B------:R-:W-:-:S04]  /*c290*/  F2FP.F16.F32.PACK_AB R0, RZ, R0 ;  /* 0x00000000ff00723e */ /* 0x000fc800000000ff */
[----:B------:R-:W-:Y:S01]  /*c2a0*/  PRMT R5, R0, 0x7610, R5 ;  /* 0x0000761000057816 */ /* 0x000fe20000000005 */
[----:B------:R-:W-:Y:S06]  /*c2b0*/  BRA `(.L_x_11441) ;  /* 0x0000000000b47947 */ /* 0x000fec0003800000 */
.L_x_11453:
        /* <DEDUP_REMOVED lines=14> */
.L_x_11467:
[----:B------:R-:W-:Y:S05]  /*c3a0*/  BSYNC.RECONVERGENT B0 ;  /* 0x0000000000007941 */ /* 0x000fea0003800200 */
.L_x_11466:
[----:B------:R-:W-:-:S04]  /*c3b0*/  F2FP.F16.F32.PACK_AB R0, RZ, R0 ;  /* 0x00000000ff00723e */ /* 0x000fc800000000ff */
[----:B------:R-:W-:Y:S01]  /*c3c0*/  PRMT R5, R0, 0x7610, R5 ;  /* 0x0000761000057816 */ /* 0x000fe20000000005 */
[----:B------:R-:W-:Y:S06]  /*c3d0*/  BRA `(.L_x_11441) ;  /* 0x00000000006c7947 */ /* 0x000fec0003800000 */
.L_x_11440:
        /* <DEDUP_REMOVED lines=16> */
.L_x_11468:
[----:B------:R-:W-:Y:S01]  /*c4e0*/  PRMT R5, RZ, 0x7610, R5 ;  /* 0x00007610ff057816 */ /* 0x000fe20000000005 */
[----:B------:R-:W-:Y:S06]  /*c4f0*/  BRA `(.L_x_11441) ;  /* 0x0000000000247947 */ /* 0x000fec0003800000 */
.L_x_11465:
[----:B------:R-:W2:Y:S02]  /*c500*/  LDG.E.64 R2, desc[UR36][R2.64] ;  /* 0x0000002402027981 */ /* 0x000ea4000c1e1b00 */
[----:B--2---:R-:W0:Y:S02]  /*c510*/  I2F.U64 R0, R2 ;  /* 0x0000000200007312 */ /* 0x004e240000301000 */
[----:B0-----:R-:W-:-:S04]  /*c520*/  F2FP.F16.F32.PACK_AB R0, RZ, R0 ;  /* 0x00000000ff00723e */ /* 0x001fc800000000ff */
[----:B------:R-:W-:Y:S01]  /*c530*/  PRMT R5, R0, 0x7610, R5 ;  /* 0x0000761000057816 */ /* 0x000fe20000000005 */
[----:B------:R-:W-:Y:S06]  /*c540*/  BRA `(.L_x_11441) ;  /* 0x0000000000107947 */ /* 0x000fec0003800000 */
.L_x_11464:
[----:B------:R-:W2:Y:S02]  /*c550*/  LDG.E R2, desc[UR36][R2.64] ;  /* 0x0000002402027981 */ /* 0x000ea4000c1e1900 */
[----:B--2---:R-:W-:-:S04]  /*c560*/  I2FP.F32.U32 R0, R2 ;  /* 0x0000000200007245 */ /* 0x004fc80000201000 */
[----:B------:R-:W-:-:S04]  /*c570*/  F2FP.F16.F32.PACK_AB R0, RZ, R0 ;  /* 0x00000000ff00723e */ /* 0x000fc800000000ff */
[----:B------:R-:W-:-:S07]  /*c580*/  PRMT R5, R0, 0x7610, R5 ;  /* 0x0000761000057816 */ /* 0x000fce0000000005 */
.L_x_11441:
[----:B------:R-:W2:Y:S01]  /*c590*/  LDC.U16 R4, c[0x0][0x592] ;  /* 0x00016480ff047b82 */ /* 0x000ea20000000400 */
[----:B-----5:R-:W-:Y:S01]  /*c5a0*/  HADD2.F32 R5, -RZ, R5.H0_H0 ;  /* 0x20000005ff057230 */ /* 0x020fe20000004100 */
[----:B------:R-:W-:Y:S04]  /*c5b0*/  BSSY.RECONVERGENT B1, `(.L_x_11469) ;  /* 0x0000013000017945 */ /* 0x000fe80003800200 */
[----:B------:R-:W-:Y:S01]  /*c5c0*/  FADD.FTZ R0, |R5|, -RZ ;  /* 0x800000ff05007221 */ /* 0x000fe20000010200 */
[----:B--2---:R-:W-:-:S05]  /*c5d0*/  HADD2.F32 R4, -RZ, R4.H0_H0 ;  /* 0x20000004ff047230 */ /* 0x004fca0000004100 */
[C---:B------:R-:W-:Y:S01]  /*c5e0*/  FADD.FTZ R7, |R4|.reuse, -RZ ;  /* 0x800000ff04077221 */ /* 0x040fe20000010200 */
        /* <DEDUP_REMOVED lines=13> */
[----:B------:R-:W-:Y:S05]  /*c6c0*/  CALL.REL.NOINC `($__internal_35_$__cuda_sm3x_div_rn_ftz_f32_slowpath) ;  /* 0x0000001000347944 */ /* 0x000fea0003c00000 */
[----:B------:R-:W-:-:S07]  /*c6d0*/  IMAD.MOV.U32 R2, RZ, RZ, R13 ;  /* 0x000000ffff027224 */ /* 0x000fce00078e000d */
.L_x_11470:
[----:B------:R-:W-:Y:S05]  /*c6e0*/  BSYNC.RECONVERGENT B1 ;  /* 0x0000000000017941 */ /* 0x000fea0003800200 */
.L_x_11469:
[----:B------:R-:W-:Y:S02]  /*c6f0*/  IMAD.MOV.U32 R3, RZ, RZ, 0x3b33710b ;  /* 0x3b33710bff037424 */ /* 0x000fe400078e00ff */
[----:B------:R-:W-:Y:S01]  /*c700*/  FMUL.FTZ R0, R2, R2 ;  /* 0x0000000202007220 */ /* 0x000fe20000410000 */
[----:B------:R-:W-:Y:S01]  /*c710*/  HFMA2 R7, -RZ, RZ, 1.857421875, -1409 ;  /* 0x3f6ee581ff077431 */ /* 0x000fe200000001ff */
        /* <DEDUP_REMOVED lines=40> */
.L_x_11474:
[----:B------:R-:W-:-:S06]  /*c9a0*/  HADD2.F32 R3, -RZ, R4.H0_H0 ;  /* 0x20000004ff037230 */ /* 0x000fcc0000004100 */
[----:B------:R-:W0:Y:S02]  /*c9b0*/  F2I.S64.TRUNC R2, R3 ;  /* 0x0000000300027311 */ /* 0x000e24000020d900 */
[----:B0-----:R-:W-:Y:S01]  /*c9c0*/  STG.E.U8 desc[UR36][R16.64], R2 ;  /* 0x0000000210007986 */ /* 0x001fe2000c101124 */
[----:B------:R-:W-:Y:S05]  /*c9d0*/  EXIT ;  /* 0x000000000000794d */ /* 0x000fea0003800000 */
.L_x_11473:
        /* <DEDUP_REMOVED lines=10> */
.L_x_11477:
[----:B------:R-:W-:-:S04]  /*ca80*/  HADD2.F32 R4, -RZ, R4.H0_H0 ;  /* 0x20000004ff047230 */ /* 0x000fc80000004100 */
[----:B------:R-:W0:Y:S02]  /*ca90*/  F2I.FTZ.TRUNC.NTZ R3, R4 ;  /* 0x0000000400037305 */ /* 0x000e24000021f100 */
[----:B0-----:R-:W-:Y:S01]  /*caa0*/  STG.E desc[UR36][R16.64], R3 ;  /* 0x0000000310007986 */ /* 0x001fe2000c101924 */
[----:B------:R-:W-:Y:S05]  /*cab0*/  EXIT ;  /* 0x000000000000794d */ /* 0x000fea0003800000 */
.L_x_11476:
[----:B------:R-:W-:-:S04]  /*cac0*/  HADD2.F32 R4, -RZ, R4.H0_H0 ;  /* 0x20000004ff047230 */ /* 0x000fc80000004100 */
[----:B------:R-:W0:Y:S02]  /*cad0*/  F2I.FTZ.TRUNC.NTZ R3, R4 ;  /* 0x0000000400037305 */ /* 0x000e24000021f100 */
[----:B0-----:R-:W-:Y:S01]  /*cae0*/  STG.E.U16 desc[UR36][R16.64], R3 ;  /* 0x0000000310007986 */ /* 0x001fe2000c101524 */
[----:B------:R-:W-:Y:S05]  /*caf0*/  EXIT ;  /* 0x000000000000794d */ /* 0x000fea0003800000 */
.L_x_11472:
        /* <DEDUP_REMOVED lines=9> */
.L_x_11479:
[----:B------:R-:W-:Y:S01]  /*cb90*/  STG.E.U16 desc[UR36][R16.64], R4 ;  /* 0x0000000410007986 */ /* 0x000fe2000c101524 */
[----:B------:R-:W-:Y:S05]  /*cba0*/  EXIT ;  /* 0x000000000000794d */ /* 0x000fea0003800000 */
.L_x_11478:
        /* <DEDUP_REMOVED lines=10> */
.L_x_11481:
[----:B------:R-:W-:-:S05]  /*cc50*/  HADD2.F32 R0, -RZ, R4.H0_H0 ;  /* 0x20000004ff007230 */ /* 0x000fca0000004100 */
[----:B------:R-:W-:-:S04]  /*cc60*/  F2FP.F16.F32.PACK_AB R0, RZ, R0 ;  /* 0x00000000ff00723e */ /* 0x000fc800000000ff */
[----:B------:R-:W-:-:S05]  /*cc70*/  PRMT R0, R0, 0x5410, RZ ;  /* 0x0000541000007816 */ /* 0x000fca00000000ff */
[----:B------:R-:W-:Y:S01]  /*cc80*/  STG.E desc[UR36][R16.64], R0 ;  /* 0x0000000010007986 */ /* 0x000fe2000c101924 */
[----:B------:R-:W-:Y:S05]  /*cc90*/  EXIT ;  /* 0x000000000000794d */ /* 0x000fea0003800000 */
.L_x_11480:
[----:B------:R-:W-:-:S05]  /*cca0*/  HADD2.F32 R2, -RZ, R4.H0_H0 ;  /* 0x20000004ff027230 */ /* 0x000fca0000004100 */
[----:B------:R-:W-:-:S06]  /*ccb0*/  FMUL.FTZ R2, R2, 1 ;  /* 0x3f80000002027820 */ /* 0x000fcc0000410000 */
[----:B------:R-:W0:Y:S02]  /*ccc0*/  F2F.F64.F32 R2, R2 ;  /* 0x0000000200027310 */ /* 0x000e240000201800 */
[----:B0-----:R-:W-:Y:S01]  /*ccd0*/  STG.E.64 desc[UR36][R16.64], R2 ;  /* 0x0000000210007986 */ /* 0x001fe2000c101b24 */
[----:B------:R-:W-:Y:S05]  /*cce0*/  EXIT ;  /* 0x000000000000794d */ /* 0x000fea0003800000 */
.L_x_11471:
        /* <DEDUP_REMOVED lines=14> */
.L_x_11485:
        /* <DEDUP_REMOVED lines=17> */
.L_x_11488:
[----:B------:R-:W-:-:S04]  /*cee0*/  SHF.R.U32.HI R3, RZ, 0x18, R3 ;  /* 0x00000018ff037819 */ /* 0x000fc80000011603 */
[----:B------:R-:W-:-:S04]  /*cef0*/  LOP3.LUT R0, R0, 0x80, R3, 0xf8, !PT ;  /* 0x0000008000007812 */ /* 0x000fc800078ef803 */
[----:B------:R-:W-:-:S07]  /*cf00*/  PRMT R8, R0, 0x7610, R8 ;  /* 0x0000761000087816 */ /* 0x000fce0000000008 */
.L_x_11487:
[----:B------:R-:W-:Y:S05]  /*cf10*/  BSYNC.RECONVERGENT B0 ;  /* 0x0000000000007941 */ /* 0x000fea0003800200 */
.L_x_11486:
[----:B------:R-:W-:Y:S01]  /*cf20*/  STG.E.U8 desc[UR36][R16.64], R8 ;  /* 0x0000000810007986 */ /* 0x000fe2000c101124 */
[----:B------:R-:W-:Y:S05]  /*cf30*/  EXIT ;  /* 0x000000000000794d */ /* 0x000fea0003800000 */
.L_x_11484:
        /* <DEDUP_REMOVED lines=17> */
.L_x_11491:
[----:B------:R-:W-:-:S04]  /*d050*/  SHF.R.U32.HI R3, RZ, 0x18, R3 ;  /* 0x00000018ff037819 */ /* 0x000fc80000011603 */
[----:B------:R-:W-:-:S04]  /*d060*/  LOP3.LUT R0, R0, 0x80, R3, 0xf8, !PT ;  /* 0x0000008000007812 */ /* 0x000fc800078ef803 */
[----:B------:R-:W-:-:S07]  /*d070*/  PRMT R8, R0, 0x7610, R8 ;  /* 0x0000761000087816 */ /* 0x000fce0000000008 */
.L_x_11490:
[----:B------:R-:W-:Y:S05]  /*d080*/  BSYNC.RECONVERGENT B0 ;  /* 0x0000000000007941 */ /* 0x000fea0003800200 */
.L_x_11489:
[----:B------:R-:W-:Y:S01]  /*d090*/  STG.E.U8 desc[UR36][R16.64], R8 ;  /* 0x0000000810007986 */ /* 0x000fe2000c101124 */
[----:B------:R-:W-:Y:S05]  /*d0a0*/  EXIT ;  /* 0x000000000000794d */ /* 0x000fea0003800000 */
.L_x_11483:
        /* <DEDUP_REMOVED lines=22> */
.L_x_11493:
[----:B------:R-:W-:-:S06]  /*d210*/  HADD2.F32 R2, -RZ, R4.H0_H0 ;  /* 0x20000004ff027230 */ /* 0x000fcc0000004100 */
[----:B------:R-:W0:Y:S02]  /*d220*/  F2I.U64.TRUNC R2, R2 ;  /* 0x0000000200027311 */ /* 0x000e24000020d800 */
[----:B0-----:R-:W-:Y:S01]  /*d230*/  STG.E.64 desc[UR36][R16.64], R2 ;  /* 0x0000000210007986 */ /* 0x001fe2000c101b24 */
[----:B------:R-:W-:Y:S05]  /*d240*/  EXIT ;  /* 0x000000000000794d */ /* 0x000fea0003800000 */
.L_x_11492:
[----:B------:R-:W-:-:S04]  /*d250*/  HADD2.F32 R4, -RZ, R4.H0_H0 ;  /* 0x20000004ff047230 */ /* 0x000fc80000004100 */
[----:B------:R-:W0:Y:S02]  /*d260*/  F2I.FTZ.U32.TRUNC.NTZ R3, R4 ;  /* 0x0000000400037305 */ /* 0x000e24000021f000 */
[----:B0-----:R-:W-:Y:S01]  /*d270*/  STG.E desc[UR36][R16.64], R3 ;  /* 0x0000000310007986 */ /* 0x001fe2000c101924 */
[----:B------:R-:W-:Y:S05]  /*d280*/  EXIT ;  /* 0x000000000000794d */ /* 0x000fea0003800000 */
.L_x_11482:
        /* <DEDUP_REMOVED lines=11> */
.L_x_11495:
[----:B------:R-:W-:Y:S01]  /*d340*/  HADD2.F32 R4, -RZ, R4.H0_H0 ;  /* 0x20000004ff047230 */ /* 0x000fe20000004100 */
[----:B------:R-:W-:-:S04]  /*d350*/  CS2R R6, SRZ ;  /* 0x0000000000067805 */ /* 0x000fc8000001ff00 */
[----:B------:R-:W-:-:S06]  /*d360*/  FMUL.FTZ R4, R4, 1 ;  /* 0x3f80000004047820 */ /* 0x000fcc0000410000 */
[----:B------:R-:W0:Y:S02]  /*d370*/  F2F.F64.F32 R4, R4 ;  /* 0x0000000400047310 */ /* 0x000e240000201800 */
[----:B0-----:R-:W-:Y:S01]  /*d380*/  STG.E.128 desc[UR36][R16.64], R4 ;  /* 0x0000000410007986 */ /* 0x001fe2000c101d24 */
[----:B------:R-:W-:Y:S05]  /*d390*/  EXIT ;  /* 0x000000000000794d */ /* 0x000fea0003800000 */
.L_x_11494:
[----:B------:R-:W-:-:S09]  /*d3a0*/  UISETP.NE.AND UP0, UPT, UR4, 0xf, UPT ;  /* 0x0000000f0400788c */ /* 0x000fd2000bf05270 */
[----:B------:R-:W-:Y:S05]  /*d3b0*/  BRA.U !UP0, `(.L_x_11496) ;  /* 0x0000000108e87547 */ /* 0x000fea000b800000 */
[----:B------:R-:W-:-:S09]  /*d3c0*/  UISETP.NE.AND UP0, UPT, UR4, 0x17, UPT ;  /* 0x000000170400788c */ /* 0x000fd2000bf05270 */
[----:B------:R-:W-:Y:S05]  /*d3d0*/  BRA.U !UP0, `(.L_x_11497) ;  /* 0x0000000108907547 */ /* 0x000fea000b800000 */
[----:B------:R-:W-:-:S09]  /*d3e0*/  UISETP.NE.AND UP0, UPT, UR4, 0x18, UPT ;  /* 0x000000180400788c */ /* 0x000fd2000bf05270 */
[----:B------:R-:W-:Y:S05]  /*d3f0*/  BRA.U !UP0, `(.L_x_11498) ;  /* 0x0000000108447547 */ /* 0x000fea000b800000 */
.L_x_11475:
        /* <DEDUP_REMOVED lines=16> */
.L_x_11499:
[----:B------:R-:W-:Y:S05]  /*d500*/  EXIT ;  /* 0x000000000000794d */ /* 0x000fea0003800000 */
.L_x_11498:
        /* <DEDUP_REMOVED lines=13> */
.L_x_11501:
[----:B------:R-:W-:Y:S05]  /*d5e0*/  BSYNC.RECONVERGENT B0 ;  /* 0x0000000000007941 */ /* 0x000fea0003800200 */
.L_x_11500:
[----:B------:R-:W-:-:S05]  /*d5f0*/  LOP3.LUT R3, R0, 0x80, R3, 0xf8, !PT ;  /* 0x0000008000037812 */ /* 0x000fca00078ef803 */
[----:B------:R-:W-:Y:S01]  /*d600*/  STG.E.U8 desc[UR36][R16.64], R3 ;  /* 0x0000000310007986 */ /* 0x000fe2000c101124 */
[----:B------:R-:W-:Y:S05]  /*d610*/  EXIT ;  /* 0x000000000000794d */ /* 0x000fea0003800000 */
.L_x_11497:
        /* <DEDUP_REMOVED lines=12> */
.L_x_11503:
[----:B------:R-:W-:Y:S01]  /*d6e0*/  IMAD.MOV.U32 R0, RZ, RZ, 0x7f ;  /* 0x0000007fff007424 */ /* 0x000fe200078e00ff */
[----:B------:R-:W-:-:S04]  /*d6f0*/  ISETP.GT.U32.AND P0, PT, R2, 0x7f800000, PT ;  /* 0x7f8000000200780c */ /* 0x000fc80003f04070 */
[----:B------:R-:W-:-:S09]  /*d700*/  SEL R0, R0, 0x7c, P0 ;  /* 0x0000007c00007807 */ /* 0x000fd20000000000 */
.L_x_11504:
[----:B------:R-:W-:Y:S05]  /*d710*/  BSYNC.RECONVERGENT B0 ;  /* 0x0000000000007941 */ /* 0x000fea0003800200 */
.L_x_11502:
[----:B------:R-:W-:-:S04]  /*d720*/  SHF.R.U32.HI R3, RZ, 0x18, R3 ;  /* 0x00000018ff037819 */ /* 0x000fc80000011603 */
[----:B------:R-:W-:-:S05]  /*d730*/  LOP3.LUT R3, R0, 0x80, R3, 0xf8, !PT ;  /* 0x0000008000037812 */ /* 0x000fca00078ef803 */
[----:B------:R-:W-:Y:S01]  /*d740*/  STG.E.U8 desc[UR36][R16.64], R3 ;  /* 0x0000000310007986 */ /* 0x000fe2000c101124 */
[----:B------:R-:W-:Y:S05]  /*d750*/  EXIT ;  /* 0x000000000000794d */ /* 0x000fea0003800000 */
.L_x_11496:
[----:B------:R-:W-:-:S05]  /*d760*/  HADD2.F32 R0, -RZ, R4.H0_H0 ;  /* 0x20000004ff007230 */ /* 0x000fca0000004100 */
[----:B------:R-:W-:-:S05]  /*d770*/  F2FP.BF16.F32.PACK_AB R0, RZ, R0 ;  /* 0x00000000ff00723e */ /* 0x000fca00000010ff */
[----:B------:R-:W-:Y:S01]  /*d780*/  STG.E.U16 desc[UR36][R16.64], R0 ;  /* 0x0000000010007986 */ /* 0x000fe2000c101524 */
[----:B------:R-:W-:Y:S05]  /*d790*/  EXIT ;  /* 0x000000000000794d */ /* 0x000fea0003800000 */
        .weak           $__internal_35_$__cuda_sm3x_div_rn_ftz_f32_slowpath
        .type           $__internal_35_$__cuda_sm3x_div_rn_ftz_f32_slowpath,@function
        .size           $__internal_35_$__cuda_sm3x_div_rn_ftz_f32_slowpath,(.L_x_17857 - $__internal_35_$__cuda_sm3x_div_rn_ftz_f32_slowpath)
$__internal_35_$__cuda_sm3x_div_rn_ftz_f32_slowpath:
        /* <DEDUP_REMOVED lines=32> */
.L_x_11507:
[----:B------:R-:W-:Y:S05]  /*d9a0*/  BSYNC.RELIABLE B2 ;  /* 0x0000000000027941 */ /* 0x000fea0003800100 */
.L_x_11506:
        /* <DEDUP_REMOVED lines=27> */
.L_x_11513:
[----:B------:R-:W-:-:S07]  /*db60*/  LEA R13, R3, R13, 0x17 ;  /* 0x0000000d030d7211 */ /* 0x000fce00078eb8ff */
.L_x_11514:
[----:B------:R-:W-:Y:S05]  /*db70*/  BSYNC.RECONVERGENT B2 ;  /* 0x0000000000027941 */ /* 0x000fea0003800200 */
.L_x_11512:
[----:B------:R-:W-:Y:S05]  /*db80*/  BRA `(.L_x_11515) ;  /* 0x0000000000207947 */ /* 0x000fea0003800000 */
.L_x_11511:
[----:B------:R-:W-:-:S04]  /*db90*/  LOP3.LUT R0, R11, 0x80000000, R0, 0x48, !PT ;  /* 0x800000000b007812 */ /* 0x000fc800078e4800 */
[----:B------:R-:W-:Y:S01]  /*dba0*/  LOP3.LUT R13, R0, 0x7f800000, RZ, 0xfc, !PT ;  /* 0x7f800000000d7812 */ /* 0x000fe200078efcff */
[----:B------:R-:W-:Y:S06]  /*dbb0*/  BRA `(.L_x_11515) ;  /* 0x0000000000147947 */ /* 0x000fec0003800000 */
.L_x_11510:
[----:B------:R-:W-:Y:S01]  /*dbc0*/  LOP3.LUT R13, R11, 0x80000000, R0, 0x48, !PT ;  /* 0x800000000b0d7812 */ /* 0x000fe200078e4800 */
[----:B------:R-:W-:Y:S06]  /*dbd0*/  BRA `(.L_x_11515) ;  /* 0x00000000000c7947 */ /* 0x000fec0003800000 */
.L_x_11509:
[----:B------:R-:W0:Y:S01]  /*dbe0*/  MUFU.RSQ R13, -QNAN ;  /* 0xffc00000000d7908 */ /* 0x000e220000001400 */
[----:B------:R-:W-:Y:S05]  /*dbf0*/  BRA `(.L_x_11515) ;  /* 0x0000000000047947 */ /* 0x000fea0003800000 */
.L_x_11508:
[----:B------:R-:W-:-:S07]  /*dc00*/  FADD.FTZ R13, R0, R11 ;  /* 0x0000000b000d7221 */ /* 0x000fce0000010000 */
.L_x_11515:
[----:B------:R-:W-:Y:S05]  /*dc10*/  BSYNC.RECONVERGENT B0 ;  /* 0x0000000000007941 */ /* 0x000fea0003800200 */
.L_x_11505:
[----:B------:R-:W-:-:S04]  /*dc20*/  IMAD.MOV.U32 R3, RZ, RZ, 0x0 ;  /* 0x00000000ff037424 */ /* 0x000fc800078e00ff */
[----:B0-----:R-:W-:Y:S05]  /*dc30*/  RET.REL.NODEC R2 `(_ZN2at6native18elementwise_kernelILi128ELi4EZNS0_15gpu_kernel_implINS0_13AUnaryFunctorIN3c104HalfES5_S5_ZZZNS0_17atan2_kernel_cudaERNS_18TensorIteratorBaseEENKUlvE_clEvENKUlvE1_clEvEUlS5_S5_E_EEEEvS7_RKT_EUliE_EEviT1_) ;  /* 0xffffff2002f07950 */ /* 0x001fea0003c3ffff */
.L_x_11516:
        /* <DEDUP_REMOVED lines=12> */
.L_x_17857:


//--------------------- .text._ZN2at6native27unrolled_elementwise_kernelINS0_13AUnaryFunctorIN3c104HalfES4_S4_ZZZNS0_17atan2_kernel_cudaERNS_18TensorIteratorBaseEENKUlvE_clEvENKUlvE1_clEvEUlS4_S4_E_EESt5arrayIPcLm2EELi4E23TrivialOffsetCalculatorILi1EjESF_NS0_6memory12LoadWithCastILi1EEENSG_13StoreWithCastILi1EEEEEviT_T0_T2_T3_T4_T5_ --------------------------
	.section	.text._ZN2at6native27unrolled_elementwise_kernelINS0_13AUnaryFunctorIN3c104HalfES4_S4_ZZZNS0_17atan2_kernel_cudaERNS_18TensorIteratorBaseEENKUlvE_clEvENKUlvE1_clEvEUlS4_S4_E_EESt5arrayIPcLm2EELi4E23TrivialOffsetCalculatorILi1EjESF_NS0_6memory12LoadWithCastILi1EEENSG_13StoreWithCastILi1EEEEEviT_T0_T2_T3_T4_T5_,"ax",@progbits
	.align	128
        .global         _ZN2at6native27unrolled_elementwise_kernelINS0_13AUnaryFunctorIN3c104HalfES4_S4_ZZZNS0_17atan2_kernel_cudaERNS_18TensorIteratorBaseEENKUlvE_clEvENKUlvE1_clEvEUlS4_S4_E_EESt5arrayIPcLm2EELi4E23TrivialOffsetCalculatorILi1EjESF_NS0_6memory12LoadWithCastILi1EEENSG_13StoreWithCastILi1EEEEEviT_T0_T2_T3_T4_T5_
        .type           _ZN2at6native27unrolled_elementwise_kernelINS0_13AUnaryFunctorIN3c104HalfES4_S4_ZZZNS0_17atan2_kernel_cudaERNS_18TensorIteratorBaseEENKUlvE_clEvENKUlvE1_clEvEUlS4_S4_E_EESt5arrayIPcLm2EELi4E23TrivialOffsetCalculatorILi1EjESF_NS0_6memory12LoadWithCastILi1EEENSG_13StoreWithCastILi1EEEEEviT_T0_T2_T3_T4_T5_,@function
        .size           _ZN2at6native27unrolled_elementwise_kernelINS0_13AUnaryFunctorIN3c104HalfES4_S4_ZZZNS0_17atan2_kernel_cudaERNS_18TensorIteratorBaseEENKUlvE_clEvENKUlvE1_clEvEUlS4_S4_E_EESt5arrayIPcLm2EELi4E23TrivialOffsetCalculatorILi1EjESF_NS0_6memory12LoadWithCastILi1EEENSG_13StoreWithCastILi1EEEEEviT_T0_T2_T3_T4_T5_,(.L_x_17858 - _ZN2at6native27unrolled_elementwise_kernelINS0_13AUnaryFunctorIN3c104HalfES4_S4_ZZZNS0_17atan2_kernel_cudaERNS_18TensorIteratorBaseEENKUlvE_clEvENKUlvE1_clEvEUlS4_S4_E_EESt5arrayIPcLm2EELi4E23TrivialOffsetCalculatorILi1EjESF_NS0_6memory12LoadWithCastILi1EEENSG_13StoreWithCastILi1EEEEEviT_T0_T2_T3_T4_T5_)
        .other          _ZN2at6native27unrolled_elementwise_kernelINS0_13AUnaryFunctorIN3c104HalfES4_S4_ZZZNS0_17atan2_kernel_cudaERNS_18TensorIteratorBaseEENKUlvE_clEvENKUlvE1_clEvEUlS4_S4_E_EESt5arrayIPcLm2EELi4E23TrivialOffsetCalculatorILi1EjESF_NS0_6memory12LoadWithCastILi1EEENSG_13StoreWithCastILi1EEEEEviT_T0_T2_T3_T4_T5_,@"STO_CUDA_ENTRY STV_DEFAULT"
_ZN2at6native27unrolled_elementwise_kernelINS0_13AUnaryFunctorIN3c104HalfES4_S4_ZZZNS0_17atan2_kernel_cudaERNS_18TensorIteratorBaseEENKUlvE_clEvENKUlvE1_clEvEUlS4_S4_E_EESt5arrayIPcLm2EELi4E23TrivialOffsetCalculatorILi1EjESF_NS0_6memory12LoadWithCastILi1EEENSG_13StoreWithCastILi1EEEEEviT_T0_T2_T3_T4_T5_:
.text._ZN2at6native27unrolled_elementwise_kernelINS0_13AUnaryFunctorIN3c104HalfES4_S4_ZZZNS0_17atan2_kernel_cudaERNS_18TensorIteratorBaseEENKUlvE_clEvENKUlvE1_clEvEUlS4_S4_E_EESt5arrayIPcLm2EELi4E23TrivialOffsetCalculatorILi1EjESF_NS0_6memory12LoadWithCastILi1EEENSG_13StoreWithCastILi1EEEEEviT_T0_T2_T3_T4_T5_:
        /* <DEDUP_REMOVED lines=34> */
.L_x_11522:
[----:B------:R-:W2:Y:S02]  /*0220*/  LDG.E.U8 R2, desc[UR36][R2.64] ;  /* 0x0000002402027981 */ /* 0x000ea4000c1e1100 */
[----:B--2---:R-:W-:-:S04]  /*0230*/  I2FP.F32.U32 R0, R2 ;  /* 0x0000000200007245 */ /* 0x004fc80000201000 */
[----:B------:R-:W-:-:S04]  /*0240*/  F2FP.F16.F32.PACK_AB R0, RZ, R0 ;  /* 0x00000000ff00723e */ /* 0x000fc800000000ff */
[----:B------:R-:W-:Y:S01]  /*0250*/  PRMT R18, R0, 0x7610, R18 ;  /* 0x0000761000127816 */ /* 0x000fe20000000012 */
[----:B------:R-:W-:Y:S06]  /*0260*/  BRA `(.L_x_11524) ;  /* 0x0000000c00b47947 */ /* 0x000fec0003800000 */
.L_x_11521:
        /* <DEDUP_REMOVED lines=11> */
.L_x_11526:
[----:B------:R-:W2:Y:S02]  /*0320*/  LDG.E R2, desc[UR36][R2.64] ;  /* 0x0000002402027981 */ /* 0x000ea4000c1e1900 */
[----:B--2---:R-:W-:-:S04]  /*0330*/  I2FP.F32.S32 R0, R2 ;  /* 0x0000000200007245 */ /* 0x004fc80000201400 */
[----:B------:R-:W-:-:S04]  /*0340*/  F2FP.F16.F32.PACK_AB R0, RZ, R0 ;  /* 0x00000000ff00723e */ /* 0x000fc800000000ff */
[----:B------:R-:W-:Y:S01]  /*0350*/  PRMT R18, R0, 0x7610, R18 ;  /* 0x0000761000127816 */ /* 0x000fe20000000012 */
[----:B------:R-:W-:Y:S06]  /*0360*/  BRA `(.L_x_11524) ;  /* 0x0000000c00747947 */ /* 0x000fec0003800000 */
.L_x_11525:
[----:B------:R-:W2:Y:S02]  /*0370*/  LDG.E.U16 R2, desc[UR36][R2.64] ;  /* 0x0000002402027981 */ /* 0x000ea4000c1e1500 */
[----:B--2---:R-:W0:Y:S02]  /*0380*/  I2F.S16 R0, R2 ;  /* 0x0000000200007306 */ /* 0x004e240000101400 */
[----:B0-----:R-:W-:-:S04]  /*0390*/  F2FP.F16.F32.PACK_AB R0, RZ, R0 ;  /* 0x00000000ff00723e */ /* 0x001fc800000000ff */
[----:B------:R-:W-:Y:S01]  /*03a0*/  PRMT R18, R0, 0x7610, R18 ;  /* 0x0000761000127816 */ /* 0x000fe20000000012 */
[----:B------:R-:W-:Y:S06]  /*03b0*/  BRA `(.L_x_11524) ;  /* 0x0000000c00607947 */ /* 0x000fec0003800000 */
.L_x_11520:
        /* <DEDUP_REMOVED lines=9> */
.L_x_11528:
[----:B------:R1:W5:Y:S01]  /*0450*/  LDG.E.U16 R18, desc[UR36][R2.64] ;  /* 0x0000002402127981 */ /* 0x000362000c1e1500 */
[----:B------:R-:W-:Y:S05]  /*0460*/  BRA `(.L_x_11524) ;  /* 0x0000000c00347947 */ /* 0x000fea0003800000 */
.L_x_11527:
        /* <DEDUP_REMOVED lines=9> */
.L_x_11530:
[----:B------:R0:W5:Y:S01]  /*0500*/  LDG.E.U16 R18, desc[UR36][R2.64] ;  /* 0x0000002402127981 */ /* 0x000162000c1e1500 */
[----:B------:R-:W-:Y:S05]  /*0510*/  BRA `(.L_x_11524) ;  /* 0x0000000c00087947 */ /* 0x000fea0003800000 */
.L_x_11529:
        /* <DEDUP_REMOVED lines=9> */
.L_x_11519:
        /* <DEDUP_REMOVED lines=14> */
.L_x_11533:
        /* <DEDUP_REMOVED lines=9> */
.L_x_11532:
        /* <DEDUP_REMOVED lines=27> */
.L_x_11535:
        /* <DEDUP_REMOVED lines=14> */
.L_x_11534:
[----:B------:R-:W2:Y:S02]  /*09b0*/  LDG.E.U16 R0, desc[UR36][R2.64] ;  /* 0x0000002402007981 */ /* 0x000ea4000c1e1500 */
[----:B--2---:R-:W-:-:S05]  /*09c0*/  IMAD.U32 R0, R0, 0x10000, RZ ;  /* 0x0001000000007824 */ /* 0x004fca00078e00ff */
[----:B------:R-:W-:-:S04]  /*09d0*/  F2FP.F16.F32.PACK_AB R0, RZ, R0 ;  /* 0x00000000ff00723e */ /* 0x000fc800000000ff */
[----:B------:R-:W-:Y:S01]  /*09e0*/  PRMT R18, R0, 0x7610, R18 ;  /* 0x0000761000127816 */ /* 0x000fe20000000012 */
[----:B------:R-:W-:Y:S06]  /*09f0*/  BRA `(.L_x_11524) ;  /* 0x0000000400d07947 */ /* 0x000fec0003800000 */
.L_x_11531:
        /* <DEDUP_REMOVED lines=13> */
.L_x_11538:
        /* <DEDUP_REMOVED lines=21> */
.L_x_11542:
[----:B------:R-:W-:Y:S05]  /*0c20*/  BSYNC.RECONVERGENT B1 ;  /* 0x0000000000017941 */ /* 0x000fea0003800200 */
.L_x_11541:
[----:B------:R-:W-:Y:S01]  /*0c30*/  IMAD.SHL.U32 R0, R0, 0x100000, RZ ;  /* 0x0010000000007824 */ /* 0x000fe200078e00ff */
[----:B------:R-:W-:-:S04]  /*0c40*/  LEA R2, R2, 0x3b800000, 0x17 ;  /* 0x3b80000002027811 */ /* 0x000fc800078eb8ff */
[----:B------:R-:W-:-:S07]  /*0c50*/  LOP3.LUT R0, R2, R0, R7, 0xfe, !PT ;  /* 0x0000000002007212 */ /* 0x000fce00078efe07 */
.L_x_11540:
[----:B------:R-:W-:Y:S05]  /*0c60*/  BSYNC.RECONVERGENT B0 ;  /* 0x0000000000007941 */ /* 0x000fea0003800200 */
.L_x_11539:
[----:B------:R-:W-:-:S04]  /*0c70*/  F2FP.F16.F32.PACK_AB R0, RZ, R0 ;  /* 0x00000000ff00723e */ /* 0x000fc800000000ff */
[----:B------:R-:W-:Y:S01]  /*0c80*/  PRMT R18, R0, 0x7610, R18 ;  /* 0x0000761000127816 */ /* 0x000fe20000000012 */
[----:B------:R-:W-:Y:S06]  /*0c90*/  BRA `(.L_x_11524) ;  /* 0x0000000400287947 */ /* 0x000fec0003800000 */
.L_x_11537:
        /* <DEDUP_REMOVED lines=21> */
.L_x_11546:
[----:B------:R-:W-:Y:S05]  /*0df0*/  BSYNC.RECONVERGENT B1 ;  /* 0x0000000000017941 */ /* 0x000fea0003800200 */
.L_x_11545:
[----:B------:R-:W-:Y:S01]  /*0e00*/  IMAD.SHL.U32 R0, R0, 0x200000, RZ ;  /* 0x0020000000007824 */ /* 0x000fe200078e00ff */
[----:B------:R-:W-:-:S04]  /*0e10*/  LEA R2, R2, 0x37800000, 0x17 ;  /* 0x3780000002027811 */ /* 0x000fc800078eb8ff */
[----:B------:R-:W-:-:S07]  /*0e20*/  LOP3.LUT R0, R2, R0, R7, 0xfe, !PT ;  /* 0x0000000002007212 */ /* 0x000fce00078efe07 */
.L_x_11544:
[----:B------:R-:W-:Y:S05]  /*0e30*/  BSYNC.RECONVERGENT B0 ;  /* 0x0000000000007941 */ /* 0x000fea0003800200 */
.L_x_11543:
[----:B------:R-:W-:-:S04]  /*0e40*/  F2FP.F16.F32.PACK_AB R0, RZ, R0 ;  /* 0x00000000ff00723e */ /* 0x000fc800000000ff */
[----:B------:R-:W-:Y:S01]  /*0e50*/  PRMT R18, R0, 0x7610, R18 ;  /* 0x0000761000127816 */ /* 0x000fe20000000012 */
[----:B------:R-:W-:Y:S06]  /*0e60*/  BRA `(.L_x_11524) ;  /* 0x0000000000b47947 */ /* 0x000fec0003800000 */
.L_x_11536:
[----:B------:R-:W-:-:S09]  /*0e70*/  UISETP.NE.AND UP0, UPT, UR4, 0x1c, UPT ;  /* 0x0000001c0400788c */ /* 0x000fd2000bf05270 */
[----:B------:R-:W-:Y:S05]  /*0e80*/  BRA.U !UP0, `(.L_x_11547) ;  /* 0x00000001089c7547 */ /* 0x000fea000b800000 */
[----:B------:R-:W-:-:S09]  /*0e90*/  UISETP.NE.AND UP0, UPT, UR4, 0x1d, UPT ;  /* 0x0000001d0400788c */ /* 0x000fd2000bf05270 */
[----:B------:R-:W-:Y:S05]  /*0ea0*/  BRA.U !UP0, `(.L_x_11548) ;  /* 0x0000000108807547 */ /* 0x000fea000b800000 */
[----:B------:R-:W-:-:S09]  /*0eb0*/  UISETP.NE.AND UP0, UPT, UR4, 0x2c, UPT ;  /* 0x0000002c0400788c */ /* 0x000fd2000bf05270 */
[----:B------:R-:W-:Y:S05]  /*0ec0*/  BRA.U !UP0, `(.L_x_11549) ;  /* 0x0000000108487547 */ /* 0x000fea000b800000 */
.L_x_11523:
        /* <DEDUP_REMOVED lines=16> */
.L_x_11550:
[----:B------:R-:W-:Y:S01]  /*0fd0*/  PRMT R18, RZ, 0x7610, R18 ;  /* 0x00007610ff127816 */ /* 0x000fe20000000012 */
[----:B------:R-:W-:Y:S06]  /*0fe0*/  BRA `(.L_x_11524) ;  /* 0x0000000000547947 */ /* 0x000fec0003800000 */
.L_x_11549:
        /* <DEDUP_REMOVED lines=8> */
.L_x_11552:
[----:B------:R-:W-:Y:S05]  /*1070*/  BSYNC.RECONVERGENT B0 ;  /* 0x0000000000007941 */ /* 0x000fea0003800200 */
.L_x_11551:
[----:B------:R-:W-:-:S04]  /*1080*/  F2FP.F16.F32.PACK_AB R0, RZ, R0 ;  /* 0x00000000ff00723e */ /* 0x000fc800000000ff */
[----:B------:R-:W-:Y:S01]  /*1090*/  PRMT R18, R0, 0x7610, R18 ;  /* 0x0000761000127816 */ /* 0x000fe20000000012 */
[----:B------:R-:W-:Y:S06]  /*10a0*/  BRA `(.L_x_11524) ;  /* 0x0000000000247947 */ /* 0x000fec0003800000 */
.L_x_11548:
[----:B------:R-:W2:Y:S02]  /*10b0*/  LDG.E.64 R2, desc[UR36][R2.64] ;  /* 0x0000002402027981 */ /* 0x000ea4000c1e1b00 */
[----:B--2---:R-:W0:Y:S02]  /*10c0*/  I2F.U64 R0, R2 ;  /* 0x0000000200007312 */ /* 0x004e240000301000 */
[----:B0-----:R-:W-:-:S04]  /*10d0*/  F2FP.F16.F32.PACK_AB R0, RZ, R0 ;  /* 0x00000000ff00723e */ /* 0x001fc800000000ff */
[----:B------:R-:W-:Y:S01]  /*10e0*/  PRMT R18, R0, 0x7610, R18 ;  /* 0x0000761000127816 */ /* 0x000fe20000000012 */
[----:B------:R-:W-:Y:S06]  /*10f0*/  BRA `(.L_x_11524) ;  /* 0x0000000000107947 */ /* 0x000fec0003800000 */
.L_x_11547:
[----:B------:R-:W2:Y:S02]  /*1100*/  LDG.E R2, desc[UR36][R2.64] ;  /* 0x0000002402027981 */ /* 0x000ea4000c1e1900 */
[----:B--2---:R-:W-:-:S04]  /*1110*/  I2FP.F32.U32 R0, R2 ;  /* 0x0000000200007245 */ /* 0x004fc80000201000 */
[----:B------:R-:W-:-:S04]  /*1120*/  F2FP.F16.F32.PACK_AB R0, RZ, R0 ;  /* 0x00000000ff00723e */ /* 0x000fc800000000ff */
[----:B------:R-:W-:-:S07]  /*1130*/  PRMT R18, R0, 0x7610, R18 ;  /* 0x0000761000127816 */ /* 0x000fce0000000012 */
.L_x_11524:
[----:B------:R-:W-:-:S07]  /*1140*/  VIADD R23, R19, 0x80 ;  /* 0x0000008013177836 */ /* 0x000fce0000000000 */
.L_x_11518:
[----:B------:R-:W-:Y:S05]  /*1150*/  BSYNC.RECONVERGENT B6 ;  /* 0x0000000000067941 */ /* 0x000fea0003800200 */
.L_x_11517:
        /* <DEDUP_REMOVED lines=26> */
.L_x_11558:
[----:B------:R-:W2:Y:S02]  /*1300*/  LDG.E.U8 R2, desc[UR36][R2.64] ;  /* 0x0000002402027981 */ /* 0x000ea4000c1e1100 */
[----:B--2---:R-:W-:-:S04]  /*1310*/  I2FP.F32.U32 R0, R2 ;  /* 0x0000000200007245 */ /* 0x004fc80000201000 */
[----:B------:R-:W-:-:S04]  /*1320*/  F2FP.F16.F32.PACK_AB R0, RZ, R0 ;  /* 0x00000000ff00723e */ /* 0x000fc800000000ff */
[----:B------:R-:W-:Y:S01]  /*1330*/  PRMT R22, R0, 0x7610, R22 ;  /* 0x0000761000167816 */ /* 0x000fe20000000016 */
[----:B------:R-:W-:Y:S06]  /*1340*/  BRA `(.L_x_11560) ;  /* 0x0000000c00b47947 */ /* 0x000fec0003800000 */
.L_x_11557:
        /* <DEDUP_REMOVED lines=11> */
.L_x_11562:
[----:B------:R-:W2:Y:S02]  /*1400*/  LDG.E R2, desc[UR36][R2.64] ;  /* 0x0000002402027981 */ /* 0x000ea4000c1e1900 */
[----:B--2---:R-:W-:-:S04]  /*1410*/  I2FP.F32.S32 R0, R2 ;  /* 0x0000000200007245 */ /* 0x004fc80000201400 */
[----:B------:R-:W-:-:S04]  /*1420*/  F2FP.F16.F32.PACK_AB R0, RZ, R0 ;  /* 0x00000000ff00723e */ /* 0x000fc800000000ff */
[----:B------:R-:W-:Y:S01]  /*1430*/  PRMT R22, R0, 0x7610, R22 ;  /* 0x0000761000167816 */ /* 0x000fe20000000016 */
[----:B------:R-:W-:Y:S06]  /*1440*/  BRA `(.L_x_11560) ;  /* 0x0000000c00747947 */ /* 0x000fec0003800000 */
.L_x_11561:
[----:B------:R-:W2:Y:S02]  /*1450*/  LDG.E.U16 R2, desc[UR36][R2.64] ;  /* 0x0000002402027981 */ /* 0x000ea4000c1e1500 */
[----:B--2---:R-:W0:Y:S02]  /*1460*/  I2F.S16 R0, R2 ;  /* 0x0000000200007306 */ /* 0x004e240000101400 */
[----:B0-----:R-:W-:-:S04]  /*1470*/  F2FP.F16.F32.PACK_AB R0, RZ, R0 ;  /* 0x00000000ff00723e */ /* 0x001fc800000000ff */
[----:B------:R-:W-:Y:S01]  /*1480*/  PRMT R22, R0, 0x7610, R22 ;  /* 0x0000761000167816 */ /* 0x000fe20000000016 */
[----:B------:R-:W-:Y:S06]  /*1490*/  BRA `(.L_x_11560) ;  /* 0x0000000c00607947 */ /* 0x000fec0003800000 */
.L_x_11556:
        /* <DEDUP_REMOVED lines=9> */
.L_x_11564:
[----:B------:R0:W5:Y:S01]  /*1530*/  LDG.E.U16 R22, desc[UR36][R2.64] ;  /* 0x0000002402167981 */ /* 0x000162000c1e1500 */
[----:B------:R-:W-:Y:S05]  /*1540*/  BRA `(.L_x_11560) ;  /* 0x0000000c00347947 */ /* 0x000fea0003800000 */
.L_x_11563:
        /* <DEDUP_REMOVED lines=9> */
.L_x_11566:
[----:B------:R1:W5:Y:S01]  /*15e0*/  LDG.E.U16 R22, desc[UR36][R2.64] ;  /* 0x0000002402167981 */ /* 0x000362000c1e1500 */
[----:B------:R-:W-:Y:S05]  /*15f0*/  BRA `(.L_x_11560) ;  /* 0x0000000c00087947 */ /* 0x000fea0003800000 */
.L_x_11565:
        /* <DEDUP_REMOVED lines=9> */
.L_x_11555:
        /* <DEDUP_REMOVED lines=14> */
.L_x_11569:
        /* <DEDUP_REMOVED lines=9> */
.L_x_11568:
        /* <DEDUP_REMOVED lines=27> */
.L_x_11571:
        /* <DEDUP_REMOVED lines=14> */
.L_x_11570:
[----:B------:R-:W2:Y:S02]  /*1a90*/  LDG.E.U16 R0, desc[UR36][R2.64] ;  /* 0x0000002402007981 */ /* 0x000ea4000c1e1500 */
[----:B--2---:R-:W-:-:S05]  /*1aa0*/  IMAD.U32 R0, R0, 0x10000, RZ ;  /* 0x0001000000007824 */ /* 0x004fca00078e00ff */
[----:B------:R-:W-:-:S04]  /*1ab0*/  F2FP.F16.F32.PACK_AB R0, RZ, R0 ;  /* 0x00000000ff00723e */ /* 0x000fc800000000ff */
[----:B------:R-:W-:Y:S01]  /*1ac0*/  PRMT R22, R0, 0x7610, R22 ;  /* 0x0000761000167816 */ /* 0x000fe20000000016 */
[----:B------:R-:W-:Y:S06]  /*1ad0*/  BRA `(.L_x_11560) ;  /* 0x0000000400d07947 */ /* 0x000fec0003800000 */
.L_x_11567:
        /* <DEDUP_REMOVED lines=13> */
.L_x_11574:
        /* <DEDUP_REMOVED lines=21> */
.L_x_11578:
[----:B------:R-:W-:Y:S05]  /*1d00*/  BSYNC.RECONVERGENT B1 ;  /* 0x0000000000017941 */ /* 0x000fea0003800200 */
.L_x_11577:
[----:B------:R-:W-:Y:S01]  /*1d10*/  IMAD.SHL.U32 R0, R0, 0x100000, RZ ;  /* 0x0010000000007824 */ /* 0x000fe200078e00ff */
[----:B------:R-:W-:-:S04]  /*1d20*/  LEA R2, R2, 0x3b800000, 0x17 ;  /* 0x3b80000002027811 */ /* 0x000fc800078eb8ff */
[----:B------:R-:W-:-:S07]  /*1d30*/  LOP3.LUT R0, R2, R0, R7, 0xfe, !PT ;  /* 0x0000000002007212 */ /* 0x000fce00078efe07 */
.L_x_11576:
[----:B------:R-:W-:Y:S05]  /*1d40*/  BSYNC.RECONVERGENT B0 ;  /* 0x0000000000007941 */ /* 0x000fea0003800200 */
.L_x_11575:
[----:B------:R-:W-:-:S04]  /*1d50*/  F2FP.F16.F32.PACK_AB R0, RZ, R0 ;  /* 0x00000000ff00723e */ /* 0x000fc800000000ff */
[----:B------:R-:W-:Y:S01]  /*1d60*/  PRMT R22, R0, 0x7610, R22 ;  /* 0x0000761000167816 */ /* 0x000fe20000000016 */
[----:B------:R-:W-:Y:S06]  /*1d70*/  BRA `(.L_x_11560) ;  /* 0x0000000400287947 */ /* 0x000fec0003800000 */
.L_x_11573:
        /* <DEDUP_REMOVED lines=21> */
.L_x_11582:
[----:B------:R-:W-:Y:S05]  /*1ed0*/  BSYNC.RECONVERGENT B1 ;  /* 0x0000000000017941 */ /* 0x000fea0003800200 */
.L_x_11581:
[----:B------:R-:W-:Y:S01]  /*1ee0*/  IMAD.SHL.U32 R0, R0, 0x200000, RZ ;  /* 0x0020000000007824 */ /* 0x000fe200078e00ff */
[----:B------:R-:W-:-:S04]  /*1ef0*/  LEA R2, R2, 0x37800000, 0x17 ;  /* 0x3780000002027811 */ /* 0x000fc800078eb8ff */
[----:B------:R-:W-:-:S07]  /*1f00*/  LOP3.LUT R0, R2, R0, R7, 0xfe, !PT ;  /* 0x0000000002007212 */ /* 0x000fce00078efe07 */
.L_x_11580:
[----:B------:R-:W-:Y:S05]  /*1f10*/  BSYNC.RECONVERGENT B0 ;  /* 0x0000000000007941 */ /* 0x000fea0003800200 */
.L_x_11579:
[----:B------:R-:W-:-:S04]  /*1f20*/  F2FP.F16.F32.PACK_AB R0, RZ, R0 ;  /* 0x00000000ff00723e */ /* 0x000fc800000000ff */
[----:B------:R-:W-:Y:S01]  /*1f30*/  PRMT R22, R0, 0x7610, R22 ;  /* 0x0000761000167816 */ /* 0x000fe20000000016 */
[----:B------:R-:W-:Y:S06]  /*1f40*/  BRA `(.L_x_11560) ;  /* 0x0000000000b47947 */ /* 0x000fec0003800000 */
.L_x_11572:
        /* <DEDUP_REMOVED lines=14> */
.L_x_11586:
[----:B------:R-:W-:Y:S05]  /*2030*/  BSYNC.RECONVERGENT B0 ;  /* 0x0000000000007941 */ /* 0x000fea0003800200 */
.L_x_11585:
[----:B------:R-:W-:-:S04]  /*2040*/  F2FP.F16.F32.PACK_AB R0, RZ, R0 ;  /* 0x00000000ff00723e */ /* 0x000fc800000000ff */
[----:B------:R-:W-:Y:S01]  /*2050*/  PRMT R22, R0, 0x7610, R22 ;  /* 0x0000761000167816 */ /* 0x000fe20000000016 */
[----:B------:R-:W-:Y:S06]  /*2060*/  BRA `(.L_x_11560) ;  /* 0x00000000006c7947 */ /* 0x000fec0003800000 */
.L_x_11559:
        /* <DEDUP_REMOVED lines=16> */
.L_x_11587:
[----:B------:R-:W-:Y:S01]  /*2170*/  PRMT R22, RZ, 0x7610, R22 ;  /* 0x00007610ff167816 */ /* 0x000fe20000000016 */
[----:B------:R-:W-:Y:S06]  /*2180*/  BRA `(.L_x_11560) ;  /* 0x0000000000247947 */ /* 0x000fec0003800000 */
.L_x_11584:
[----:B------:R-:W2:Y:S02]  /*2190*/  LDG.E.64 R2, desc[UR36][R2.64] ;  /* 0x0000002402027981 */ /* 0x000ea4000c1e1b00 */
[----:B--2---:R-:W0:Y:S02]  /*21a0*/  I2F.U64 R0, R2 ;  /* 0x0000000200007312 */ /* 0x004e240000301000 */
[----:B0-----:R-:W-:-:S04]  /*21b0*/  F2FP.F16.F32.PACK_AB R0, RZ, R0 ;  /* 0x00000000ff00723e */ /* 0x001fc800000000ff */
[----:B------:R-:W-:Y:S01]  /*21c0*/  PRMT R22, R0, 0x7610, R22 ;  /* 0x0000761000167816 */ /* 0x000fe20000000016 */
[----:B------:R-:W-:Y:S06]  /*21d0*/  BRA `(.L_x_11560) ;  /* 0x0000000000107947 */ /* 0x000fec0003800000 */
.L_x_11583:
[----:B------:R-:W2:Y:S02]  /*21e0*/  LDG.E R2, desc[UR36][R2.64] ;  /* 0x0000002402027981 */ /* 0x000ea4000c1e1900 */
[----:B--2---:R-:W-:-:S04]  /*21f0*/  I2FP.F32.U32 R0, R2 ;  /* 0x0000000200007245 */ /* 0x004fc80000201000 */
[----:B------:R-:W-:-:S04]  /*2200*/  F2FP.F16.F32.PACK_AB R0, RZ, R0 ;  /* 0x00000000ff00723e */ /* 0x000fc800000000ff */
[----:B------:R-:W-:-:S07]  /*2210*/  PRMT R22, R0, 0x7610, R22 ;  /* 0x0000761000167816 */ /* 0x000fce0000000016 */
.L_x_11560:
[----:B------:R-:W-:-:S07]  /*2220*/  VIADD R23, R23, 0x80 ;  /* 0x0000008017177836 */ /* 0x000fce0000000000 */
.L_x_11554:
[----:B------:R-:W-:Y:S05]  /*2230*/  BSYNC.RECONVERGENT B6 ;  /* 0x0000000000067941 */ /* 0x000fea0003800200 */
.L_x_11553:
        /* <DEDUP_REMOVED lines=26> */
.L_x_11593:
[----:B------:R-:W2:Y:S02]  /*23e0*/  LDG.E.U8 R2, desc[UR36][R2.64] ;  /* 0x0000002402027981 */ /* 0x000ea4000c1e1100 */
[----:B--2---:R-:W-:-:S04]  /*23f0*/  I2FP.F32.U32 R0, R2 ;  /* 0x0000000200007245 */ /* 0x004fc80000201000 */
[----:B------:R-:W-:-:S04]  /*2400*/  F2FP.F16.F32.PACK_AB R0, RZ, R0 ;  /* 0x00000000ff00723e */ /* 0x000fc800000000ff */
[----:B------:R-:W-:Y:S01]  /*2410*/  PRMT R24, R0, 0x7610, R24 ;  /* 0x0000761000187816 */ /* 0x000fe20000000018 */
[----:B------:R-:W-:Y:S06]  /*2420*/  BRA `(.L_x_11595) ;  /* 0x0000000c00b47947 */ /* 0x000fec0003800000 */
.L_x_11592:
        /* <DEDUP_REMOVED lines=11> */
.L_x_11597:
[----:B------:R-:W2:Y:S02]  /*24e0*/  LDG.E R2, desc[UR36][R2.64] ;  /* 0x0000002402027981 */ /* 0x000ea4000c1e1900 */
[----:B--2---:R-:W-:-:S04]  /*24f0*/  I2FP.F32.S32 R0, R2 ;  /* 0x0000000200007245 */ /* 0x004fc80000201400 */
[----:B------:R-:W-:-:S04]  /*2500*/  F2FP.F16.F32.PACK_AB R0, RZ, R0 ;  /* 0x00000000ff00723e */ /* 0x000fc800000000ff */
[----:B------:R-:W-:Y:S01]  /*2510*/  PRMT R24, R0, 0x7610, R24 ;  /* 0x0000761000187816 */ /* 0x000fe20000000018 */
[----:B------:R-:W-:Y:S06]  /*2520*/  BRA `(.L_x_11595) ;  /* 0x0000000c00747947 */ /* 0x000fec0003800000 */
.L_x_11596:
[----:B------:R-:W2:Y:S02]  /*2530*/  LDG.E.U16 R2, desc[UR36][R2.64] ;  /* 0x0000002402027981 */ /* 0x000ea4000c1e1500 */
[----:B--2---:R-:W0:Y:S02]  /*2540*/  I2F.S16 R0, R2 ;  /* 0x0000000200007306 */ /* 0x004e240000101400 */
[----:B0-----:R-:W-:-:S04]  /*2550*/  F2FP.F16.F32.PACK_AB R0, RZ, R0 ;  /* 0x00000000ff00723e */ /* 0x001fc800000000ff */
[----:B------:R-:W-:Y:S01]  /*2560*/  PRMT R24, R0, 0x7610, R24 ;  /* 0x0000761000187816 */ /* 0x000fe20000000018 */
[----:B------:R-:W-:Y:S06]  /*2570*/  BRA `(.L_x_11595) ;  /* 0x0000000c00607947 */ /* 0x000fec0003800000 */
.L_x_11591:
        /* <DEDUP_REMOVED lines=9> */
.L_x_11599:
[----:B------:R0:W5:Y:S01]  /*2610*/  LDG.E.U16 R24, desc[UR36][R2.64] ;  /* 0x0000002402187981 */ /* 0x000162000c1e1500 */
[----:B------:R-:W-:Y:S05]  /*2620*/  BRA `(.L_x_11595) ;  /* 0x0000000c00347947 */ /* 0x000fea0003800000 */
.L_x_11598:
        /* <DEDUP_REMOVED lines=9> */
.L_x_11601:
[----:B------:R1:W5:Y:S01]  /*26c0*/  LDG.E.U16 R24, desc[UR36][R2.64] ;  /* 0x0000002402187981 */ /* 0x000362000c1e1500 */
[----:B------:R-:W-:Y:S05]  /*26d0*/  BRA `(.L_x_11595) ;  /* 0x0000000c00087947 */ /* 0x000fea0003800000 */
.L_x_11600:
        /* <DEDUP_REMOVED lines=9> */
.L_x_11590:
        /* <DEDUP_REMOVED lines=14> */
.L_x_11604:
        /* <DEDUP_REMOVED lines=9> */
.L_x_11603:
        /* <DEDUP_REMOVED lines=27> */
.L_x_11606:
        /* <DEDUP_REMOVED lines=14> */
.L_x_11605:
[----:B------:R-:W2:Y:S02]  /*2b70*/  LDG.E.U16 R0, desc[UR36][R2.64] ;  /* 0x0000002402007981 */ /* 0x000ea4000c1e1500 */
[----:B--2---:R-:W-:-:S05]  /*2b80*/  IMAD.U32 R0, R0, 0x10000, RZ ;  /* 0x0001000000007824 */ /* 0x004fca00078e00ff */
[----:B------:R-:W-:-:S04]  /*2b90*/  F2FP.F16.F32.PACK_AB R0, RZ, R0 ;  /* 0x00000000ff00723e */ /* 0x000fc800000000ff */
[----:B------:R-:W-:Y:S01]  /*2ba0*/  PRMT R24, R0, 0x7610, R24 ;  /* 0x0000761000187816 */ /* 0x000fe20000000018 */
[----:B------:R-:W-:Y:S06]  /*2bb0*/  BRA `(.L_x_11595) ;  /* 0x0000000400d07947 */ /* 0x000fec0003800000 */
.L_x_11602:
        /* <DEDUP_REMOVED lines=13> */
.L_x_11609:
        /* <DEDUP_REMOVED lines=21> */
.L_x_11613:
[----:B------:R-:W-:Y:S05]  /*2de0*/  BSYNC.RECONVERGENT B1 ;  /* 0x0000000000017941 */ /* 0x000fea0003800200 */
.L_x_11612:
[----:B------:R-:W-:Y:S01]  /*2df0*/  IMAD.SHL.U32 R0, R0, 0x100000, RZ ;  /* 0x0010000000007824 */ /* 0x000fe200078e00ff */
[----:B------:R-:W-:-:S04]  /*2e00*/  LEA R2, R2, 0x3b800000, 0x17 ;  /* 0x3b80000002027811 */ /* 0x000fc800078eb8ff */
[----:B------:R-:W-:-:S07]  /*2e10*/  LOP3.LUT R0, R2, R0, R7, 0xfe, !PT ;  /* 0x0000000002007212 */ /* 0x000fce00078efe07 */
.L_x_11611:
[----:B------:R-:W-:Y:S05]  /*2e20*/  BSYNC.RECONVERGENT B0 ;  /* 0x0000000000007941 */ /* 0x000fea0003800200 */
.L_x_11610:
[----:B------:R-:W-:-:S04]  /*2e30*/  F2FP.F16.F32.PACK_AB R0, RZ, R0 ;  /* 0x00000000ff00723e */ /* 0x000fc800000000ff */
[----:B------:R-:W-:Y:S01]  /*2e40*/  PRMT R24, R0, 0x7610, R24 ;  /* 0x0000761000187816 */ /* 0x000fe20000000018 */
[----:B------:R-:W-:Y:S06]  /*2e50*/  BRA `(.L_x_11595) ;  /* 0x0000000400287947 */ /* 0x000fec0003800000 */
.L_x_11608:
        /* <DEDUP_REMOVED lines=21> */
.L_x_11617:
[----:B------:R-:W-:Y:S05]  /*2fb0*/  BSYNC.RECONVERGENT B1 ;  /* 0x0000000000017941 */ /* 0x000fea0003800200 */
.L_x_11616:
[----:B------:R-:W-:Y:S01]  /*2fc0*/  IMAD.SHL.U32 R0, R0, 0x200000, RZ ;  /* 0x0020000000007824 */ /* 0x000fe200078e00ff */
[----:B------:R-:W-:-:S04]  /*2fd0*/  LEA R2, R2, 0x37800000, 0x17 ;  /* 0x3780000002027811 */ /* 0x000fc800078eb8ff */
[----:B------:R-:W-:-:S07]  /*2fe0*/  LOP3.LUT R0, R2, R0, R7, 0xfe, !PT ;  /* 0x0000000002007212 */ /* 0x000fce00078efe07 */
.L_x_11615:
[----:B------:R-:W-:Y:S05]  /*2ff0*/  BSYNC.RECONVERGENT B0 ;  /* 0x0000000000007941 */ /* 0x000fea0003800200 */
.L_x_11614:
[----:B------:R-:W-:-:S04]  /*3000*/  F2FP.F16.F32.PACK_AB R0, RZ, R0 ;  /* 0x00000000ff00723e */ /* 0x000fc800000000ff */
[----:B------:R-:W-:Y:S01]  /*3010*/  PRMT R24, R0, 0x7610, R24 ;  /* 0x0000761000187816 */ /* 0x000fe20000000018 */
[----:B------:R-:W-:Y:S06]  /*3020*/  BRA `(.L_x_11595) ;  /* 0x0000000000b47947 */ /* 0x000fec0003800000 */
.L_x_11607:
        /* <DEDUP_REMOVED lines=14> */
.L_x_11621:
[----:B------:R-:W-:Y:S05]  /*3110*/  BSYNC.RECONVERGENT B0 ;  /* 0x0000000000007941 */ /* 0x000fea0003800200 */
.L_x_11620:
[----:B------:R-:W-:-:S04]  /*3120*/  F2FP.F16.F32.PACK_AB R0, RZ, R0 ;  /* 0x00000000ff00723e */ /* 0x000fc800000000ff */
[----:B------:R-:W-:Y:S01]  /*3130*/  PRMT R24, R0, 0x7610, R24 ;  /* 0x0000761000187816 */ /* 0x000fe20000000018 */
[----:B------:R-:W-:Y:S06]  /*3140*/  BRA `(.L_x_11595) ;  /* 0x00000000006c7947 */ /* 0x000fec0003800000 */
.L_x_11594:
        /* <DEDUP_REMOVED lines=16> */
.L_x_11622:
[----:B------:R-:W-:Y:S01]  /*3250*/  PRMT R24, RZ, 0x7610, R24 ;  /* 0x00007610ff187816 */ /* 0x000fe20000000018 */
[----:B------:R-:W-:Y:S06]  /*3260*/  BRA `(.L_x_11595) ;  /* 0x0000000000247947 */ /* 0x000fec0003800000 */
.L_x_11619:
[----:B------:R-:W2:Y:S02]  /*3270*/  LDG.E.64 R2, desc[UR36][R2.64] ;  /* 0x0000002402027981 */ /* 0x000ea4000c1e1b00 */
[----:B--2---:R-:W0:Y:S02]  /*3280*/  I2F.U64 R0, R2 ;  /* 0x0000000200007312 */ /* 0x004e240000301000 */
[----:B0-----:R-:W-:-:S04]  /*3290*/  F2FP.F16.F32.PACK_AB R0, RZ, R0 ;  /* 0x00000000ff00723e */ /* 0x001fc800000000ff */
[----:B------:R-:W-:Y:S01]  /*32a0*/  PRMT R24, R0, 0x7610, R24 ;  /* 0x0000761000187816 */ /* 0x000fe20000000018 */
[----:B------:R-:W-:Y:S06]  /*32b0*/  BRA `(.L_x_11595) ;  /* 0x0000000000107947 */ /* 0x000fec0003800000 */
.L_x_11618:
[----:B------:R-:W2:Y:S02]  /*32c0*/  LDG.E R2, desc[UR36][R2.64] ;  /* 0x0000002402027981 */ /* 0x000ea4000c1e1900 */
[----:B--2---:R-:W-:-:S04]  /*32d0*/  I2FP.F32.U32 R0, R2 ;  /* 0x0000000200007245 */ /* 0x004fc80000201000 */
[----:B------:R-:W-:-:S04]  /*32e0*/  F2FP.F16.F32.PACK_AB R0, RZ, R0 ;  /* 0x00000000ff00723e */ /* 0x000fc800000000ff */
[----:B------:R-:W-:-:S07]  /*32f0*/  PRMT R24, R0, 0x7610, R24 ;  /* 0x0000761000187816 */ /* 0x000fce0000000018 */
.L_x_11595:
[----:B------:R-:W-:-:S07]  /*3300*/  VIADD R23, R23, 0x80 ;  /* 0x0000008017177836 */ /* 0x000fce0000000000 */
.L_x_11589:
[----:B------:R-:W-:Y:S05]  /*3310*/  BSYNC.RECONVERGENT B6 ;  /* 0x0000000000067941 */ /* 0x000fea0003800200 */
.L_x_11588:
        /* <DEDUP_REMOVED lines=26> */
.L_x_11628:
[----:B------:R-:W2:Y:S02]  /*34c0*/  LDG.E.U8 R4, desc[UR36][R4.64] ;  /* 0x0000002404047981 */ /* 0x000ea4000c1e1100 */
[----:B--2---:R-:W-:-:S04]  /*34d0*/  I2FP.F32.U32 R0, R4 ;  /* 0x0000000400007245 */ /* 0x004fc80000201000 */
[----:B------:R-:W-:-:S04]  /*34e0*/  F2FP.F16.F32.PACK_AB R0, RZ, R0 ;  /* 0x00000000ff00723e */ /* 0x000fc800000000ff */
[----:B------:R-:W-:Y:S01]  /*34f0*/  PRMT R3, R0, 0x7610, R3 ;  /* 0x0000761000037816 */ /* 0x000fe20000000003 */
[----:B------:R-:W-:Y:S06]  /*3500*/  BRA `(.L_x_11624) ;  /* 0x0000000c00b07947 */ /* 0x000fec0003800000 */
.L_x_11627:
        /* <DEDUP_REMOVED lines=11> */
.L_x_11631:
[----:B------:R-:W2:Y:S02]  /*35c0*/  LDG.E R4, desc[UR36][R4.64] ;  /* 0x0000002404047981 */ /* 0x000ea4000c1e1900 */
[----:B--2---:R-:W-:-:S04]  /*35d0*/  I2FP.F32.S32 R0, R4 ;  /* 0x0000000400007245 */ /* 0x004fc80000201400 */
[----:B------:R-:W-:-:S04]  /*35e0*/  F2FP.F16.F32.PACK_AB R0, RZ, R0 ;  /* 0x00000000ff00723e */ /* 0x000fc800000000ff */
[----:B------:R-:W-:Y:S01]  /*35f0*/  PRMT R3, R0, 0x7610, R3 ;  /* 0x0000761000037816 */ /* 0x000fe20000000003 */
[----:B------:R-:W-:Y:S06]  /*3600*/  BRA `(.L_x_11624) ;  /* 0x0000000c00707947 */ /* 0x000fec0003800000 */
.L_x_11630:
[----:B------:R-:W2:Y:S02]  /*3610*/  LDG.E.U16 R4, desc[UR36][R4.64] ;  /* 0x0000002404047981 */ /* 0x000ea4000c1e1500 */
[----:B--2---:R-:W0:Y:S02]  /*3620*/  I2F.S16 R0, R4 ;  /* 0x0000000400007306 */ /* 0x004e240000101400 */
[----:B0-----:R-:W-:-:S04]  /*3630*/  F2FP.F16.F32.PACK_AB R0, RZ, R0 ;  /* 0x00000000ff00723e */ /* 0x001fc800000000ff */
[----:B------:R-:W-:Y:S01]  /*3640*/  PRMT R3, R0, 0x7610, R3 ;  /* 0x0000761000037816 */ /* 0x000fe20000000003 */
[----:B------:R-:W-:Y:S06]  /*3650*/  BRA `(.L_x_11624) ;  /* 0x0000000c005c7947 */ /* 0x000fec0003800000 */
.L_x_11626:
        /* <DEDUP_REMOVED lines=9> */
.L_x_11633:
[----:B------:R0:W5:Y:S01]  /*36f0*/  LDG.E.U16 R3, desc[UR36][R4.64] ;  /* 0x0000002404037981 */ /* 0x000162000c1e1500 */
[----:B------:R-:W-:Y:S05]  /*3700*/  BRA `(.L_x_11624) ;  /* 0x0000000c00307947 */ /* 0x000fea0003800000 */
.L_x_11632:
        /* <DEDUP_REMOVED lines=9> */
.L_x_11635:
[----:B------:R1:W5:Y:S01]  /*37a0*/  LDG.E.U16 R3, desc[UR36][R4.64] ;  /* 0x0000002404037981 */ /* 0x000362000c1e1500 */
[----:B------:R-:W-:Y:S05]  /*37b0*/  BRA `(.L_x_11624) ;  /* 0x0000000c00047947 */ /* 0x000fea0003800000 */
.L_x_11634:
        /* <DEDUP_REMOVED lines=9> */
.L_x_11625:
        /* <DEDUP_REMOVED lines=14> */
.L_x_11638:
        /* <DEDUP_REMOVED lines=9> */
.L_x_11637:
        /* <DEDUP_REMOVED lines=26> */
.L_x_11640:
        /* <DEDUP_REMOVED lines=14> */
.L_x_11639:
[----:B------:R-:W2:Y:S02]  /*3c40*/  LDG.E.U16 R0, desc[UR36][R4.64] ;  /* 0x0000002404007981 */ /* 0x000ea4000c1e1500 */
[----:B--2---:R-:W-:-:S05]  /*3c50*/  IMAD.U32 R0, R0, 0x10000, RZ ;  /* 0x0001000000007824 */ /* 0x004fca00078e00ff */
[----:B------:R-:W-:-:S04]  /*3c60*/  F2FP.F16.F32.PACK_AB R0, RZ, R0 ;  /* 0x00000000ff00723e */ /* 0x000fc800000000ff */
[----:B------:R-:W-:Y:S01]  /*3c70*/  PRMT R3, R0, 0x7610, R3 ;  /* 0x0000761000037816 */ /* 0x000fe20000000003 */
[----:B------:R-:W-:Y:S06]  /*3c80*/  BRA `(.L_x_11624) ;  /* 0x0000000400d07947 */ /* 0x000fec0003800000 */
.L_x_11636:
        /* <DEDUP_REMOVED lines=13> */
.L_x_11643:
        /* <DEDUP_REMOVED lines=21> */
.L_x_11647:
[----:B------:R-:W-:Y:S05]  /*3eb0*/  BSYNC.RECONVERGENT B1 ;  /* 0x0000000000017941 */ /* 0x000fea0003800200 */
.L_x_11646:
[----:B------:R-:W-:Y:S01]  /*3ec0*/  IMAD.SHL.U32 R0, R0, 0x100000, RZ ;  /* 0x0010000000007824 */ /* 0x000fe200078e00ff */
[----:B------:R-:W-:-:S04]  /*3ed0*/  LEA R2, R2, 0x3b800000, 0x17 ;  /* 0x3b80000002027811 */ /* 0x000fc800078eb8ff */
[----:B------:R-:W-:-:S07]  /*3ee0*/  LOP3.LUT R0, R2, R0, R7, 0xfe, !PT ;  /* 0x0000000002007212 */ /* 0x000fce00078efe07 */
.L_x_11645:
[----:B------:R-:W-:Y:S05]  /*3ef0*/  BSYNC.RECONVERGENT B0 ;  /* 0x0000000000007941 */ /* 0x000fea0003800200 */
.L_x_11644:
[----:B------:R-:W-:-:S04]  /*3f00*/  F2FP.F16.F32.PACK_AB R0, RZ, R0 ;  /* 0x00000000ff00723e */ /* 0x000fc800000000ff */
[----:B------:R-:W-:Y:S01]  /*3f10*/  PRMT R3, R0, 0x7610, R3 ;  /* 0x0000761000037816 */ /* 0x000fe20000000003 */
[----:B------:R-:W-:Y:S06]  /*3f20*/  BRA `(.L_x_11624) ;  /* 0x0000000400287947 */ /* 0x000fec0003800000 */
.L_x_11642:
        /* <DEDUP_REMOVED lines=21> */
.L_x_11651:
[----:B------:R-:W-:Y:S05]  /*4080*/  BSYNC.RECONVERGENT B1 ;  /* 0x0000000000017941 */ /* 0x000fea0003800200 */
.L_x_11650:
[----:B------:R-:W-:Y:S01]  /*4090*/  IMAD.SHL.U32 R0, R0, 0x200000, RZ ;  /* 0x0020000000007824 */ /* 0x000fe200078e00ff */
[----:B------:R-:W-:-:S04]  /*40a0*/  LEA R2, R2, 0x37800000, 0x17 ;  /* 0x3780000002027811 */ /* 0x000fc800078eb8ff */
[----:B------:R-:W-:-:S07]  /*40b0*/  LOP3.LUT R0, R2, R0, R7, 0xfe, !PT ;  /* 0x0000000002007212 */ /* 0x000fce00078efe07 */
.L_x_11649:
[----:B------:R-:W-:Y:S05]  /*40c0*/  BSYNC.RECONVERGENT B0 ;  /* 0x0000000000007941 */ /* 0x000fea0003800200 */
.L_x_11648:
[----:B------:R-:W-:-:S04]  /*40d0*/  F2FP.F16.F32.PACK_AB R0, RZ, R0 ;  /* 0x00000000ff00723e */ /* 0x000fc800000000ff */
[----:B------:R-:W-:Y:S01]  /*40e0*/  PRMT R3, R0, 0x7610, R3 ;  /* 0x0000761000037816 */ /* 0x000fe20000000003 */
[----:B------:R-:W-:Y:S06]  /*40f0*/  BRA `(.L_x_11624) ;  /* 0x0000000000b47947 */ /* 0x000fec0003800000 */
.L_x_11641:
        /* <DEDUP_REMOVED lines=14> */
.L_x_11655:
[----:B------:R-:W-:Y:S05]  /*41e0*/  BSYNC.RECONVERGENT B0 ;  /* 0x0000000000007941 */ /* 0x000fea0003800200 */
.L_x_11654:
[----:B------:R-:W-:-:S04]  /*41f0*/  F2FP.F16.F32.PACK_AB R0, RZ, R0 ;  /* 0x00000000ff00723e */ /* 0x000fc800000000ff */
[----:B------:R-:W-:Y:S01]  /*4200*/  PRMT R3, R0, 0x7610, R3 ;  /* 0x0000761000037816 */ /* 0x000fe20000000003 */
[----:B------:R-:W-:Y:S06]  /*4210*/  BRA `(.L_x_11624) ;  /* 0x00000000006c7947 */ /* 0x000fec0003800000 */
.L_x_11629:
        /* <DEDUP_REMOVED lines=16> */
.L_x_11656:
[----:B------:R-:W-:Y:S01]  /*4320*/  PRMT R3, RZ, 0x7610, R3 ;  /* 0x00007610ff037816 */ /* 0x000fe20000000003 */
[----:B------:R-:W-:Y:S06]  /*4330*/  BRA `(.L_x_11624) ;  /* 0x0000000000247947 */ /* 0x000fec0003800000 */
.L_x_11653:
[----:B------:R-:W2:Y:S02]  /*4340*/  LDG.E.64 R4, desc[UR36][R4.64] ;  /* 0x0000002404047981 */ /* 0x000ea4000c1e1b00 */
[----:B--2---:R-:W0:Y:S02]  /*4350*/  I2F.U64 R0, R4 ;  /* 0x0000000400007312 */ /* 0x004e240000301000 */
[----:B0-----:R-:W-:-:S04]  /*4360*/  F2FP.F16.F32.PACK_AB R0, RZ, R0 ;  /* 0x00000000ff00723e */ /* 0x001fc800000000ff */
[----:B------:R-:W-:Y:S01]  /*4370*/  PRMT R3, R0, 0x7610, R3 ;  /* 0x0000761000037816 */ /* 0x000fe20000000003 */
[----:B------:R-:W-:Y:S06]  /*4380*/  BRA `(.L_x_11624) ;  /* 0x0000000000107947 */ /* 0x000fec0003800000 */
.L_x_11652:
[----:B------:R-:W2:Y:S02]  /*4390*/  LDG.E R4, desc[UR36][R4.64] ;  /* 0x0000002404047981 */ /* 0x000ea4000c1e1900 */
[----:B--2---:R-:W-:-:S04]  /*43a0*/  I2FP.F32.U32 R0, R4 ;  /* 0x0000000400007245 */ /* 0x004fc80000201000 */
[----:B------:R-:W-:-:S04]  /*43b0*/  F2FP.F16.F32.PACK_AB R0, RZ, R0 ;  /* 0x00000000ff00723e */ /* 0x000fc800000000ff */
[----:B------:R-:W-:-:S07]  /*43c0*/  PRMT R3, R0, 0x7610, R3 ;  /* 0x0000761000037816 */ /* 0x000fce0000000003 */
.L_x_11624:
[----:B------:R-:W-:Y:S05]  /*43d0*/  BSYNC.RECONVERGENT B6 ;  /* 0x0000000000067941 */ /* 0x000fea0003800200 */
.L_x_11623:
[----:B------:R-:W-:Y:S01]  /*43e0*/  ISETP.GE.AND P0, PT, R19, R16, PT ;  /* 0x000000101300720c */ /* 0x000fe20003f06270 */
[----:B------:R-:W-:-:S12]  /*43f0*/  BSSY.RECONVERGENT B1, `(.L_x_11657) ;  /* 0x0000034000017945 */ /* 0x000fd80003800200 */
[----:B------:R-:W-:Y:S05]  /*4400*/  @P0 BRA `(.L_x_11658) ;  /* 0x0000000000c80947 */ /* 0x000fea0003800000 */
[----:B------:R-:W2:Y:S01]  /*4410*/  LDC.U16 R13, c[0x0][0x386] ;  /* 0x0000e180ff0d7b82 */ /* 0x000ea20000000400 */
[----:B-----5:R-:W-:Y:S01]  /*4420*/  HADD2.F32 R18, -RZ, R18.H0_H0 ;  /* 0x20000012ff127230 */ /* 0x020fe20000004100 */
[----:B------:R-:W-:Y:S04]  /*4430*/  BSSY.RECONVERGENT B2, `(.L_x_11659) ;  /* 0x0000013000027945 */ /* 0x000fe80003800200 */
[----:B------:R-:W-:Y:S01]  /*4440*/  FADD.FTZ R0, |R18|, -RZ ;  /* 0x800000ff12007221 */ /* 0x000fe20000010200 */
        /* <DEDUP_REMOVED lines=15> */
[----:B------:R-:W-:Y:S05]  /*4540*/  CALL.REL.NOINC `($__internal_36_$__cuda_sm3x_div_rn_ftz_f32_slowpath) ;  /* 0x0000004c00007944 */ /* 0x000fea0003c00000 */
[----:B------:R-:W-:-:S07]  /*4550*/  IMAD.MOV.U32 R2, RZ, RZ, R9 ;  /* 0x000000ffff027224 */ /* 0x000fce00078e0009 */
.L_x_11660:
[----:B------:R-:W-:Y:S05]  /*4560*/  BSYNC.RECONVERGENT B2 ;  /* 0x0000000000027941 */ /* 0x000fea0003800200 */
.L_x_11659:
        /* <DEDUP_REMOVED lines=28> */
.L_x_11658:
[----:B------:R-:W-:Y:S05]  /*4730*/  BSYNC.RECONVERGENT B1 ;  /* 0x0000000000017941 */ /* 0x000fea0003800200 */
.L_x_11657:
        /* <DEDUP_REMOVED lines=25> */
.L_x_11664:
[----:B------:R-:W-:Y:S05]  /*48d0*/  BSYNC.RECONVERGENT B2 ;  /* 0x0000000000027941 */ /* 0x000fea0003800200 */
.L_x_11663:
        /* <DEDUP_REMOVED lines=28> */
.L_x_11662:
[----:B------:R-:W-:Y:S05]  /*4aa0*/  BSYNC.RECONVERGENT B1 ;  /* 0x0000000000017941 */ /* 0x000fea0003800200 */
.L_x_11661:
        /* <DEDUP_REMOVED lines=25> */
.L_x_11668:
[----:B------:R-:W-:Y:S05]  /*4c40*/  BSYNC.RECONVERGENT B2 ;  /* 0x0000000000027941 */ /* 0x000fea0003800200 */
.L_x_11667:
        /* <DEDUP_REMOVED lines=28> */
.L_x_11666:
[----:B------:R-:W-:Y:S05]  /*4e10*/  BSYNC.RECONVERGENT B1 ;  /* 0x0000000000017941 */ /* 0x000fea0003800200 */
.L_x_11665:
        /* <DEDUP_REMOVED lines=25> */
.L_x_11672:
[----:B------:R-:W-:Y:S05]  /*4fb0*/  BSYNC.RECONVERGENT B2 ;  /* 0x0000000000027941 */ /* 0x000fea0003800200 */
.L_x_11671:
        /* <DEDUP_REMOVED lines=28> */
.L_x_11670:
[----:B------:R-:W-:Y:S05]  /*5180*/  BSYNC.RECONVERGENT B1 ;  /* 0x0000000000017941 */ /* 0x000fea0003800200 */
.L_x_11669:
        /* <DEDUP_REMOVED lines=28> */
.L_x_11679:
[----:B------:R-:W-:Y:S02]  /*5350*/  HADD2.F32 R3, -RZ, R2.H0_H0 ;  /* 0x20000002ff037230 */ /* 0x000fe40000004100 */
[----:B------:R-:W-:-:S04]  /*5360*/  IMAD.MOV.U32 R19, RZ, RZ, R23 ;  /* 0x000000ffff137224 */ /* 0x000fc800078e0017 */
[----:B------:R-:W0:Y:S02]  /*5370*/  F2I.S64.TRUNC R2, R3 ;  /* 0x0000000300027311 */ /* 0x000e24000020d900 */
[----:B0-----:R0:W-:Y:S01]  /*5380*/  STG.E.U8 desc[UR36][R8.64], R2 ;  /* 0x0000000208007986 */ /* 0x0011e2000c101124 */
[----:B------:R-:W-:Y:S05]  /*5390*/  BRA `(.L_x_11681) ;  /* 0x0000000c00c07947 */ /* 0x000fea0003800000 */
.L_x_11678:
        /* <DEDUP_REMOVED lines=11> */
.L_x_11683:
[----:B------:R-:W-:Y:S02]  /*5450*/  HADD2.F32 R2, -RZ, R2.H0_H0 ;  /* 0x20000002ff027230 */ /* 0x000fe40000004100 */
[----:B------:R-:W-:Y:S02]  /*5460*/  IMAD.MOV.U32 R19, RZ, RZ, R23 ;  /* 0x000000ffff137224 */ /* 0x000fe400078e0017 */
[----:B------:R-:W0:Y:S02]  /*5470*/  F2I.FTZ.TRUNC.NTZ R3, R2 ;  /* 0x0000000200037305 */ /* 0x000e24000021f100 */
[----:B0-----:R0:W-:Y:S01]  /*5480*/  STG.E desc[UR36][R8.64], R3 ;  /* 0x0000000308007986 */ /* 0x0011e2000c101924 */
[----:B------:R-:W-:Y:S05]  /*5490*/  BRA `(.L_x_11681) ;  /* 0x0000000c00807947 */ /* 0x000fea0003800000 */
.L_x_11682:
[----:B------:R-:W-:Y:S02]  /*54a0*/  HADD2.F32 R2, -RZ, R2.H0_H0 ;  /* 0x20000002ff027230 */ /* 0x000fe40000004100 */
[----:B------:R-:W-:Y:S02]  /*54b0*/  IMAD.MOV.U32 R19, RZ, RZ, R23 ;  /* 0x000000ffff137224 */ /* 0x000fe400078e0017 */
[----:B------:R-:W0:Y:S02]  /*54c0*/  F2I.FTZ.TRUNC.NTZ R3, R2 ;  /* 0x0000000200037305 */ /* 0x000e24000021f100 */
[----:B0-----:R0:W-:Y:S01]  /*54d0*/  STG.E.U16 desc[UR36][R8.64], R3 ;  /* 0x0000000308007986 */ /* 0x0011e2000c101524 */
[----:B------:R-:W-:Y:S05]  /*54e0*/  BRA `(.L_x_11681) ;  /* 0x0000000c006c7947 */ /* 0x000fea0003800000 */
.L_x_11677:
        /* <DEDUP_REMOVED lines=10> */
.L_x_11685:
[----:B------:R0:W-:Y:S01]  /*5590*/  STG.E.U16 desc[UR36][R8.64], R2 ;  /* 0x0000000208007986 */ /* 0x0001e2000c101524 */
[----:B------:R-:W-:Y:S01]  /*55a0*/  IMAD.MOV.U32 R19, RZ, RZ, R23 ;  /* 0x000000ffff137224 */ /* 0x000fe200078e0017 */
[----:B------:R-:W-:Y:S06]  /*55b0*/  BRA `(.L_x_11681) ;  /* 0x0000000c00387947 */ /* 0x000fec0003800000 */
.L_x_11684:
        /* <DEDUP_REMOVED lines=11> */
.L_x_11687:
[----:B------:R-:W-:Y:S02]  /*5670*/  HADD2.F32 R0, -RZ, R2.H0_H0 ;  /* 0x20000002ff007230 */ /* 0x000fe40000004100 */
[----:B------:R-:W-:-:S03]  /*5680*/  IMAD.MOV.U32 R19, RZ, RZ, R23 ;  /* 0x000000ffff137224 */ /* 0x000fc600078e0017 */
[----:B------:R-:W-:-:S04]  /*5690*/  F2FP.F16.F32.PACK_AB R0, RZ, R0 ;  /* 0x00000000ff00723e */ /* 0x000fc800000000ff */
[----:B------:R-:W-:-:S05]  /*56a0*/  PRMT R0, R0, 0x5410, RZ ;  /* 0x0000541000007816 */ /* 0x000fca00000000ff */
[----:B------:R0:W-:Y:S01]  /*56b0*/  STG.E desc[UR36][R8.64], R0 ;  /* 0x0000000008007986 */ /* 0x0001e2000c101924 */
[----:B------:R-:W-:Y:S05]  /*56c0*/  BRA `(.L_x_11681) ;  /* 0x0000000800f47947 */ /* 0x000fea0003800000 */
.L_x_11686:
[----:B------:R-:W-:Y:S02]  /*56d0*/  HADD2.F32 R2, -RZ, R2.H0_H0 ;  /* 0x20000002ff027230 */ /* 0x000fe40000004100 */
[----:B------:R-:W-:-:S03]  /*56e0*/  IMAD.MOV.U32 R19, RZ, RZ, R23 ;  /* 0x000000ffff137224 */ /* 0x000fc600078e0017 */
[----:B------:R-:W-:-:S06]  /*56f0*/  FMUL.FTZ R2, R2, 1 ;  /* 0x3f80000002027820 */ /* 0x000fcc0000410000 */
[----:B------:R-:W0:Y:S02]  /*5700*/  F2F.F64.F32 R2, R2 ;  /* 0x0000000200027310 */ /* 0x000e240000201800 */
[----:B0-----:R0:W-:Y:S01]  /*5710*/  STG.E.64 desc[UR36][R8.64], R2 ;  /* 0x0000000208007986 */ /* 0x0011e2000c101b24 */
[----:B------:R-:W-:Y:S05]  /*5720*/  BRA `(.L_x_11681) ;  /* 0x0000000800dc7947 */ /* 0x000fea0003800000 */
.L_x_11676:
        /* <DEDUP_REMOVED lines=14> */
.L_x_11690:
[----:B------:R-:W-:Y:S01]  /*5810*/  HADD2.F32 R2, -RZ, R2.H0_H0 ;  /* 0x20000002ff027230 */ /* 0x000fe20000004100 */
[----:B------:R-:W-:Y:S01]  /*5820*/  CS2R R6, SRZ ;  /* 0x0000000000067805 */ /* 0x000fe2000001ff00 */
[----:B------:R-:W-:-:S03]  /*5830*/  IMAD.MOV.U32 R19, RZ, RZ, R23 ;  /* 0x000000ffff137224 */ /* 0x000fc600078e0017 */
[----:B------:R-:W-:-:S04]  /*5840*/  FMUL.FTZ R2, R2, 1 ;  /* 0x3f80000002027820 */ /* 0x000fc80000410000 */
[----:B------:R-:W0:Y:S02]  /*5850*/  F2F.F64.F32 R4, R2 ;  /* 0x0000000200047310 */ /* 0x000e240000201800 */
[----:B0-----:R3:W-:Y:S01]  /*5860*/  STG.E.128 desc[UR36][R8.64], R4 ;  /* 0x0000000408007986 */ /* 0x0017e2000c101d24 */
[----:B------:R-:W-:Y:S05]  /*5870*/  BRA `(.L_x_11681) ;  /* 0x0000000800887947 */ /* 0x000fea0003800000 */
.L_x_11689:
        /* <DEDUP_REMOVED lines=19> */
.L_x_11694:
[----:B------:R-:W-:Y:S05]  /*59b0*/  BSYNC.RECONVERGENT B0 ;  /* 0x0000000000007941 */ /* 0x000fea0003800200 */
.L_x_11693:
[----:B------:R-:W-:Y:S01]  /*59c0*/  LOP3.LUT R3, R0, 0x80, R3, 0xf8, !PT ;  /* 0x0000008000037812 */ /* 0x000fe200078ef803 */
[----:B------:R-:W-:-:S04]  /*59d0*/  IMAD.MOV.U32 R19, RZ, RZ, R23 ;  /* 0x000000ffff137224 */ /* 0x000fc800078e0017 */
[----:B------:R2:W-:Y:S01]  /*59e0*/  STG.E.U8 desc[UR36][R8.64], R3 ;  /* 0x0000000308007986 */ /* 0x0005e2000c101124 */
[----:B------:R-:W-:Y:S05]  /*59f0*/  BRA `(.L_x_11681) ;  /* 0x0000000800287947 */ /* 0x000fea0003800000 */
.L_x_11692:
        /* <DEDUP_REMOVED lines=15> */
.L_x_11696:
[----:B------:R-:W-:Y:S05]  /*5af0*/  BSYNC.RECONVERGENT B0 ;  /* 0x0000000000007941 */ /* 0x000fea0003800200 */
.L_x_11695:
[----:B------:R-:W-:Y:S01]  /*5b00*/  LOP3.LUT R3, R0, 0x80, R3, 0xf8, !PT ;  /* 0x0000008000037812 */ /* 0x000fe200078ef803 */
[----:B------:R-:W-:-:S04]  /*5b10*/  IMAD.MOV.U32 R19, RZ, RZ, R23 ;  /* 0x000000ffff137224 */ /* 0x000fc800078e0017 */
[----:B------:R1:W-:Y:S01]  /*5b20*/  STG.E.U8 desc[UR36][R8.64], R3 ;  /* 0x0000000308007986 */ /* 0x0003e2000c101124 */
[----:B------:R-:W-:Y:S05]  /*5b30*/  BRA `(.L_x_11681) ;  /* 0x0000000400d87947 */ /* 0x000fea0003800000 */
.L_x_11691:
[----:B------:R-:W-:Y:S02]  /*5b40*/  HADD2.F32 R0, -RZ, R2.H0_H0 ;  /* 0x20000002ff007230 */ /* 0x000fe40000004100 */
[----:B------:R-:W-:-:S03]  /*5b50*/  IMAD.MOV.U32 R19, RZ, RZ, R23 ;  /* 0x000000ffff137224 */ /* 0x000fc600078e0017 */
[----:B------:R-:W-:-:S05]  /*5b60*/  F2FP.BF16.F32.PACK_AB R0, RZ, R0 ;  /* 0x00000000ff00723e */ /* 0x000fca00000010ff */
[----:B------:R0:W-:Y:S01]  /*5b70*/  STG.E.U16 desc[UR36][R8.64], R0 ;  /* 0x0000000008007986 */ /* 0x0001e2000c101524 */
[----:B------:R-:W-:Y:S05]  /*5b80*/  BRA `(.L_x_11681) ;  /* 0x0000000400c47947 */ /* 0x000fea0003800000 */
.L_x_11688:
        /* <DEDUP_REMOVED lines=13> */
.L_x_11699:
        /* <DEDUP_REMOVED lines=13> */
.L_x_11702:
[----:B------:R-:W-:-:S04]  /*5d30*/  SHF.R.U32.HI R0, RZ, 0x14, R3 ;  /* 0x00000014ff007819 */ /* 0x000fc80000011603 */
[----:B------:R-:W-:-:S04]  /*5d40*/  LOP3.LUT R0, R0, 0x1, RZ, 0xc0, !PT ;  /* 0x0000000100007812 */ /* 0x000fc800078ec0ff */
[----:B------:R-:W-:-:S04]  /*5d50*/  IADD3 R0, PT, PT, R3, 0x487ffff, R0 ;  /* 0x0487ffff03007810 */ /* 0x000fc80007ffe000 */
[----:B------:R-:W-:-:S04]  /*5d60*/  SHF.R.U32.HI R0, RZ, 0x14, R0 ;  /* 0x00000014ff007819 */ /* 0x000fc80000011600 */
[----:B------:R-:W-:-:S07]  /*5d70*/  LOP3.LUT R0, R0, 0xff, RZ, 0xc0, !PT ;  /* 0x000000ff00007812 */ /* 0x000fce00078ec0ff */
.L_x_11703:
[----:B------:R-:W-:-:S04]  /*5d80*/  SHF.R.U32.HI R3, RZ, 0x18, R3 ;  /* 0x00000018ff037819 */ /* 0x000fc80000011603 */
[----:B------:R-:W-:-:S04]  /*5d90*/  LOP3.LUT R0, R0, 0x80, R3, 0xf8, !PT ;  /* 0x0000008000007812 */ /* 0x000fc800078ef803 */
[----:B------:R-:W-:-:S07]  /*5da0*/  PRMT R4, R0, 0x7610, R4 ;  /* 0x0000761000047816 */ /* 0x000fce0000000004 */
.L_x_11701:
[----:B------:R-:W-:Y:S05]  /*5db0*/  BSYNC.RECONVERGENT B0 ;  /* 0x0000000000007941 */ /* 0x000fea0003800200 */
.L_x_11700:
[----:B------:R0:W-:Y:S01]  /*5dc0*/  STG.E.U8 desc[UR36][R8.64], R4 ;  /* 0x0000000408007986 */ /* 0x0001e2000c101124 */
[----:B------:R-:W-:Y:S01]  /*5dd0*/  IMAD.MOV.U32 R19, RZ, RZ, R23 ;  /* 0x000000ffff137224 */ /* 0x000fe200078e0017 */
[----:B------:R-:W-:Y:S06]  /*5de0*/  BRA `(.L_x_11681) ;  /* 0x00000004002c7947 */ /* 0x000fec0003800000 */
.L_x_11698:
        /* <DEDUP_REMOVED lines=13> */
.L_x_11706:
[----:B------:R-:W-:-:S04]  /*5ec0*/  SHF.R.U32.HI R0, RZ, 0x15, R3 ;  /* 0x00000015ff007819 */ /* 0x000fc80000011603 */
[----:B------:R-:W-:-:S04]  /*5ed0*/  LOP3.LUT R0, R0, 0x1, RZ, 0xc0, !PT ;  /* 0x0000000100007812 */ /* 0x000fc800078ec0ff */
[----:B------:R-:W-:-:S04]  /*5ee0*/  IADD3 R0, PT, PT, R3, 0x88fffff, R0 ;  /* 0x088fffff03007810 */ /* 0x000fc80007ffe000 */
[----:B------:R-:W-:-:S04]  /*5ef0*/  SHF.R.U32.HI R0, RZ, 0x15, R0 ;  /* 0x00000015ff007819 */ /* 0x000fc80000011600 */
[----:B------:R-:W-:-:S07]  /*5f00*/  LOP3.LUT R0, R0, 0xff, RZ, 0xc0, !PT ;  /* 0x000000ff00007812 */ /* 0x000fce00078ec0ff */
.L_x_11707:
[----:B------:R-:W-:-:S04]  /*5f10*/  SHF.R.U32.HI R3, RZ, 0x18, R3 ;  /* 0x00000018ff037819 */ /* 0x000fc80000011603 */
[----:B------:R-:W-:-:S04]  /*5f20*/  LOP3.LUT R0, R0, 0x80, R3, 0xf8, !PT ;  /* 0x0000008000007812 */ /* 0x000fc800078ef803 */
[----:B------:R-:W-:-:S07]  /*5f30*/  PRMT R4, R0, 0x7610, R4 ;  /* 0x0000761000047816 */ /* 0x000fce0000000004 */
.L_x_11705:
[----:B------:R-:W-:Y:S05]  /*5f40*/  BSYNC.RECONVERGENT B0 ;  /* 0x0000000000007941 */ /* 0x000fea0003800200 */
.L_x_11704:
[----:B------:R0:W-:Y:S01]  /*5f50*/  STG.E.U8 desc[UR36][R8.64], R4 ;  /* 0x0000000408007986 */ /* 0x0001e2000c101124 */
[----:B------:R-:W-:Y:S01]  /*5f60*/  IMAD.MOV.U32 R19, RZ, RZ, R23 ;  /* 0x000000ffff137224 */ /* 0x000fe200078e0017 */
[----:B------:R-:W-:Y:S06]  /*5f70*/  BRA `(.L_x_11681) ;  /* 0x0000000000c87947 */ /* 0x000fec0003800000 */
.L_x_11697:
[----:B------:R-:W-:-:S13]  /*5f80*/  ISETP.NE.AND P0, PT, R0, 0x1c, PT ;  /* 0x0000001c0000780c */ /* 0x000fda0003f05270 */
[----:B------:R-:W-:Y:S05]  /*5f90*/  @!P0 BRA `(.L_x_11708) ;  /* 0x0000000000b08947 */ /* 0x000fea0003800000 */
[----:B------:R-:W-:-:S13]  /*5fa0*/  ISETP.NE.AND P0, PT, R0, 0x1d, PT ;  /* 0x0000001d0000780c */ /* 0x000fda0003f05270 */
[----:B------:R-:W-:Y:S05]  /*5fb0*/  @!P0 BRA `(.L_x_11709) ;  /* 0x0000000000948947 */ /* 0x000fea0003800000 */
[----:B------:R-:W-:-:S13]  /*5fc0*/  ISETP.NE.AND P0, PT, R0, 0x2c, PT ;  /* 0x0000002c0000780c */ /* 0x000fda0003f05270 */
[----:B------:R-:W-:Y:S05]  /*5fd0*/  @!P0 BRA `(.L_x_11710) ;  /* 0x0000000000488947 */ /* 0x000fea0003800000 */
.L_x_11680:
        /* <DEDUP_REMOVED lines=16> */
.L_x_11711:
[----:B------:R-:W-:Y:S01]  /*60e0*/  IMAD.MOV.U32 R19, RZ, RZ, R23 ;  /* 0x000000ffff137224 */ /* 0x000fe200078e0017 */
[----:B------:R-:W-:Y:S06]  /*60f0*/  BRA `(.L_x_11681) ;  /* 0x0000000000687947 */ /* 0x000fec0003800000 */
.L_x_11710:
        /* <DEDUP_REMOVED lines=17> */
.L_x_11709:
[----:B------:R-:W-:Y:S02]  /*6210*/  HADD2.F32 R2, -RZ, R2.H0_H0 ;  /* 0x20000002ff027230 */ /* 0x000fe40000004100 */
[----:B------:R-:W-:-:S04]  /*6220*/  IMAD.MOV.U32 R19, RZ, RZ, R23 ;  /* 0x000000ffff137224 */ /* 0x000fc800078e0017 */
[----:B------:R-:W0:Y:S02]  /*6230*/  F2I.U64.TRUNC R2, R2 ;  /* 0x0000000200027311 */ /* 0x000e24000020d800 */
[----:B0-----:R0:W-:Y:S01]  /*6240*/  STG.E.64 desc[UR36][R8.64], R2 ;  /* 0x0000000208007986 */ /* 0x0011e2000c101b24 */
[----:B------:R-:W-:Y:S05]  /*6250*/  BRA `(.L_x_11681) ;  /* 0x0000000000107947 */ /* 0x000fea0003800000 */
.L_x_11708:
[----:B------:R-:W-:Y:S02]  /*6260*/  HADD2.F32 R2, -RZ, R2.H0_H0 ;  /* 0x20000002ff027230 */ /* 0x000fe40000004100 */
[----:B------:R-:W-:Y:S02]  /*6270*/  IMAD.MOV.U32 R19, RZ, RZ, R23 ;  /* 0x000000ffff137224 */ /* 0x000fe400078e0017 */
[----:B------:R-:W0:Y:S02]  /*6280*/  F2I.FTZ.U32.TRUNC.NTZ R3, R2 ;  /* 0x0000000200037305 */ /* 0x000e24000021f000 */
[----:B0-----:R0:W-:Y:S03]  /*6290*/  STG.E desc[UR36][R8.64], R3 ;  /* 0x0000000308007986 */ /* 0x0011e6000c101924 */
.L_x_11681:
        /* <DEDUP_REMOVED lines=25> */
.L_x_11716:
[----:B------:R-:W-:-:S06]  /*6430*/  HADD2.F32 R5, -RZ, R25.H0_H0 ;  /* 0x20000019ff057230 */ /* 0x000fcc0000004100 */
[----:B------:R-:W0:Y:S02]  /*6440*/  F2I.S64.TRUNC R4, R5 ;  /* 0x0000000500047311 */ /* 0x000e24000020d900 */
[----:B0-----:R0:W-:Y:S01]  /*6450*/  STG.E.U8 desc[UR36][R2.64], R4 ;  /* 0x0000000402007986 */ /* 0x0011e2000c101124 */
[----:B------:R-:W-:Y:S05]  /*6460*/  BRA `(.L_x_11718) ;  /* 0x0000000c006c7947 */ /* 0x000fea0003800000 */
.L_x_11715:
        /* <DEDUP_REMOVED lines=10> */
.L_x_11720:
[----:B------:R-:W-:-:S06]  /*6510*/  HADD2.F32 R25, -RZ, R25.H0_H0 ;  /* 0x20000019ff197230 */ /* 0x000fcc0000004100 */
[----:B------:R-:W0:Y:S02]  /*6520*/  F2I.FTZ.TRUNC.NTZ R25, R25 ;  /* 0x0000001900197305 */ /* 0x000e24000021f100 */
[----:B0-----:R3:W-:Y:S01]  /*6530*/  STG.E desc[UR36][R2.64], R25 ;  /* 0x0000001902007986 */ /* 0x0017e2000c101924 */
[----:B------:R-:W-:Y:S05]  /*6540*/  BRA `(.L_x_11718) ;  /* 0x0000000c00347947 */ /* 0x000fea0003800000 */
.L_x_11719:
[----:B------:R-:W-:-:S06]  /*6550*/  HADD2.F32 R25, -RZ, R25.H0_H0 ;  /* 0x20000019ff197230 */ /* 0x000fcc0000004100 */
[----:B------:R-:W0:Y:S02]  /*6560*/  F2I.FTZ.TRUNC.NTZ R25, R25 ;  /* 0x0000001900197305 */ /* 0x000e24000021f100 */
[----:B0-----:R2:W-:Y:S01]  /*6570*/  STG.E.U16 desc[UR36][R2.64], R25 ;  /* 0x0000001902007986 */ /* 0x0015e2000c101524 */
[----:B------:R-:W-:Y:S05]  /*6580*/  BRA `(.L_x_11718) ;  /* 0x0000000c00247947 */ /* 0x000fea0003800000 */
.L_x_11714:
        /* <DEDUP_REMOVED lines=9> */
.L_x_11722:
[----:B------:R0:W-:Y:S01]  /*6620*/  STG.E.U16 desc[UR36][R2.64], R25 ;  /* 0x0000001902007986 */ /* 0x0001e2000c101524 */
[----:B------:R-:W-:Y:S05]  /*6630*/  BRA `(.L_x_11718) ;  /* 0x0000000800f87947 */ /* 0x000fea0003800000 */
.L_x_11721:
        /* <DEDUP_REMOVED lines=10> */
.L_x_11724:
[----:B------:R-:W-:-:S05]  /*66e0*/  HADD2.F32 R0, -RZ, R25.H0_H0 ;  /* 0x20000019ff007230 */ /* 0x000fca0000004100 */
[----:B------:R-:W-:-:S04]  /*66f0*/  F2FP.F16.F32.PACK_AB R0, RZ, R0 ;  /* 0x00000000ff00723e */ /* 0x000fc800000000ff */
[----:B------:R-:W-:-:S05]  /*6700*/  PRMT R0, R0, 0x5410, RZ ;  /* 0x0000541000007816 */ /* 0x000fca00000000ff */
[----:B------:R0:W-:Y:S01]  /*6710*/  STG.E desc[UR36][R2.64], R0 ;  /* 0x0000000002007986 */ /* 0x0001e2000c101924 */
[----:B------:R-:W-:Y:S05]  /*6720*/  BRA `(.L_x_11718) ;  /* 0x0000000800bc7947 */ /* 0x000fea0003800000 */
.L_x_11723:
[----:B------:R-:W-:-:S05]  /*6730*/  HADD2.F32 R4, -RZ, R25.H0_H0 ;  /* 0x20000019ff047230 */ /* 0x000fca0000004100 */
[----:B------:R-:W-:-:S06]  /*6740*/  FMUL.FTZ R4, R4, 1 ;  /* 0x3f80000004047820 */ /* 0x000fcc0000410000 */
[----:B------:R-:W0:Y:S02]  /*6750*/  F2F.F64.F32 R4, R4 ;  /* 0x0000000400047310 */ /* 0x000e240000201800 */
[----:B0-----:R0:W-:Y:S01]  /*6760*/  STG.E.64 desc[UR36][R2.64], R4 ;  /* 0x0000000402007986 */ /* 0x0011e2000c101b24 */
[----:B------:R-:W-:Y:S05]  /*6770*/  BRA `(.L_x_11718) ;  /* 0x0000000800a87947 */ /* 0x000fea0003800000 */
.L_x_11713:
        /* <DEDUP_REMOVED lines=14> */
.L_x_11728:
        /* <DEDUP_REMOVED lines=18> */
.L_x_11731:
[----:B------:R-:W-:-:S04]  /*6980*/  SHF.R.U32.HI R5, RZ, 0x18, R5 ;  /* 0x00000018ff057819 */ /* 0x000fc80000011605 */
[----:B------:R-:W-:-:S07]  /*6990*/  LOP3.LUT R0, R0, 0x80, R5, 0xf8, !PT ;  /* 0x0000008000007812 */ /* 0x000fce00078ef805 */
.L_x_11730:
[----:B------:R-:W-:Y:S05]  /*69a0*/  BSYNC.RECONVERGENT B0 ;  /* 0x0000000000007941 */ /* 0x000fea0003800200 */
.L_x_11729:
[----:B------:R0:W-:Y:S01]  /*69b0*/  STG.E.U8 desc[UR36][R2.64], R0 ;  /* 0x0000000002007986 */ /* 0x0001e2000c101124 */
[----:B------:R-:W-:Y:S05]  /*69c0*/  BRA `(.L_x_11718) ;  /* 0x0000000800147947 */ /* 0x000fea0003800000 */
.L_x_11727:
        /* <DEDUP_REMOVED lines=18> */
.L_x_11734:
[----:B------:R-:W-:-:S04]  /*6af0*/  SHF.R.U32.HI R5, RZ, 0x18, R5 ;  /* 0x00000018ff057819 */ /* 0x000fc80000011605 */
[----:B------:R-:W-:-:S07]  /*6b00*/  LOP3.LUT R0, R0, 0x80, R5, 0xf8, !PT ;  /* 0x0000008000007812 */ /* 0x000fce00078ef805 */
.L_x_11733:
[----:B------:R-:W-:Y:S05]  /*6b10*/  BSYNC.RECONVERGENT B0 ;  /* 0x0000000000007941 */ /* 0x000fea0003800200 */
.L_x_11732:
[----:B------:R0:W-:Y:S01]  /*6b20*/  STG.E.U8 desc[UR36][R2.64], R0 ;  /* 0x0000000002007986 */ /* 0x0001e2000c101124 */
[----:B------:R-:W-:Y:S05]  /*6b30*/  BRA `(.L_x_11718) ;  /* 0x0000000400b87947 */ /* 0x000fea0003800000 */
.L_x_11726:
        /* <DEDUP_REMOVED lines=22> */
.L_x_11736:
[----:B------:R-:W-:-:S06]  /*6ca0*/  HADD2.F32 R4, -RZ, R25.H0_H0 ;  /* 0x20000019ff047230 */ /* 0x000fcc0000004100 */
[----:B------:R-:W0:Y:S02]  /*6cb0*/  F2I.U64.TRUNC R4, R4 ;  /* 0x0000000400047311 */ /* 0x000e24000020d800 */
[----:B0-----:R0:W-:Y:S01]  /*6cc0*/  STG.E.64 desc[UR36][R2.64], R4 ;  /* 0x0000000402007986 */ /* 0x0011e2000c101b24 */
[----:B------:R-:W-:Y:S05]  /*6cd0*/  BRA `(.L_x_11718) ;  /* 0x0000000400507947 */ /* 0x000fea0003800000 */
.L_x_11735:
[----:B------:R-:W-:-:S06]  /*6ce0*/  HADD2.F32 R25, -RZ, R25.H0_H0 ;  /* 0x20000019ff197230 */ /* 0x000fcc0000004100 */
[----:B------:R-:W0:Y:S02]  /*6cf0*/  F2I.FTZ.U32.TRUNC.NTZ R25, R25 ;  /* 0x0000001900197305 */ /* 0x000e24000021f000 */
[----:B0-----:R0:W-:Y:S01]  /*6d00*/  STG.E desc[UR36][R2.64], R25 ;  /* 0x0000001902007986 */ /* 0x0011e2000c101924 */
[----:B------:R-:W-:Y:S05]  /*6d10*/  BRA `(.L_x_11718) ;  /* 0x0000000400407947 */ /* 0x000fea0003800000 */
.L_x_11725:
        /* <DEDUP_REMOVED lines=11> */
.L_x_11738:
[----:B------:R-:W-:Y:S01]  /*6dd0*/  HADD2.F32 R25, -RZ, R25.H0_H0 ;  /* 0x20000019ff197230 */ /* 0x000fe20000004100 */
[----:B------:R-:W-:-:S04]  /*6de0*/  CS2R R6, SRZ ;  /* 0x0000000000067805 */ /* 0x000fc8000001ff00 */
[----:B------:R-:W-:-:S06]  /*6df0*/  FMUL.FTZ R4, R25, 1 ;  /* 0x3f80000019047820 */ /* 0x000fcc0000410000 */
[----:B------:R-:W0:Y:S02]  /*6e00*/  F2F.F64.F32 R4, R4 ;  /* 0x0000000400047310 */ /* 0x000e240000201800 */
[----:B0-----:R0:W-:Y:S01]  /*6e10*/  STG.E.128 desc[UR36][R2.64], R4 ;  /* 0x0000000402007986 */ /* 0x0011e2000c101d24 */
[----:B------:R-:W-:Y:S05]  /*6e20*/  BRA `(.L_x_11718) ;  /* 0x0000000000fc7947 */ /* 0x000fea0003800000 */
.L_x_11737:
[----:B------:R-:W-:-:S13]  /*6e30*/  ISETP.NE.AND P0, PT, R0, 0xf, PT ;  /* 0x0000000f0000780c */ /* 0x000fda0003f05270 */
[----:B------:R-:W-:Y:S05]  /*6e40*/  @!P0 BRA `(.L_x_11739) ;  /* 0x0000000000e88947 */ /* 0x000fea0003800000 */
[----:B------:R-:W-:-:S13]  /*6e50*/  ISETP.NE.AND P0, PT, R0, 0x17, PT ;  /* 0x000000170000780c */ /* 0x000fda0003f05270 */
[----:B------:R-:W-:Y:S05]  /*6e60*/  @!P0 BRA `(.L_x_11740) ;  /* 0x0000000000908947 */ /* 0x000fea0003800000 */
[----:B------:R-:W-:-:S13]  /*6e70*/  ISETP.NE.AND P0, PT, R0, 0x18, PT ;  /* 0x000000180000780c */ /* 0x000fda0003f05270 */
[----:B------:R-:W-:Y:S05]  /*6e80*/  @!P0 BRA `(.L_x_11741) ;  /* 0x0000000000448947 */ /* 0x000fea0003800000 */
.L_x_11717:
        /* <DEDUP_REMOVED lines=16> */
.L_x_11742:
[----:B------:R-:W-:Y:S05]  /*6f90*/  BRA `(.L_x_11718) ;  /* 0x0000000000a07947 */ /* 0x000fea0003800000 */
.L_x_11741:
        /* <DEDUP_REMOVED lines=13> */
.L_x_11744:
[----:B------:R-:W-:Y:S05]  /*7070*/  BSYNC.RECONVERGENT B0 ;  /* 0x0000000000007941 */ /* 0x000fea0003800200 */
.L_x_11743:
[----:B------:R-:W-:-:S05]  /*7080*/  LOP3.LUT R5, R0, 0x80, R5, 0xf8, !PT ;  /* 0x0000008000057812 */ /* 0x000fca00078ef805 */
[----:B------:R0:W-:Y:S01]  /*7090*/  STG.E.U8 desc[UR36][R2.64], R5 ;  /* 0x0000000502007986 */ /* 0x0001e2000c101124 */
[----:B------:R-:W-:Y:S05]  /*70a0*/  BRA `(.L_x_11718) ;  /* 0x00000000005c7947 */ /* 0x000fea0003800000 */
.L_x_11740:
        /* <DEDUP_REMOVED lines=12> */
.L_x_11746:
[----:B------:R-:W-:Y:S01]  /*7170*/  IMAD.MOV.U32 R0, RZ, RZ, 0x7f ;  /* 0x0000007fff007424 */ /* 0x000fe200078e00ff */
[----:B------:R-:W-:-:S04]  /*7180*/  ISETP.GT.U32.AND P0, PT, R4, 0x7f800000, PT ;  /* 0x7f8000000400780c */ /* 0x000fc80003f04070 */
[----:B------:R-:W-:-:S09]  /*7190*/  SEL R0, R0, 0x7c, P0 ;  /* 0x0000007c00007807 */ /* 0x000fd20000000000 */
.L_x_11747:
[----:B------:R-:W-:Y:S05]  /*71a0*/  BSYNC.RECONVERGENT B0 ;  /* 0x0000000000007941 */ /* 0x000fea0003800200 */
.L_x_11745:
[----:B------:R-:W-:-:S04]  /*71b0*/  SHF.R.U32.HI R5, RZ, 0x18, R5 ;  /* 0x00000018ff057819 */ /* 0x000fc80000011605 */
[----:B------:R-:W-:-:S05]  /*71c0*/  LOP3.LUT R5, R0, 0x80, R5, 0xf8, !PT ;  /* 0x0000008000057812 */ /* 0x000fca00078ef805 */
[----:B------:R0:W-:Y:S01]  /*71d0*/  STG.E.U8 desc[UR36][R2.64], R5 ;  /* 0x0000000502007986 */ /* 0x0001e2000c101124 */
[----:B------:R-:W-:Y:S05]  /*71e0*/  BRA `(.L_x_11718) ;  /* 0x00000000000c7947 */ /* 0x000fea0003800000 */
.L_x_11739:
[----:B------:R-:W-:-:S05]  /*71f0*/  HADD2.F32 R0, -RZ, R25.H0_H0 ;  /* 0x20000019ff007230 */ /* 0x000fca0000004100 */
[----:B------:R-:W-:-:S05]  /*7200*/  F2FP.BF16.F32.PACK_AB R0, RZ, R0 ;  /* 0x00000000ff00723e */ /* 0x000fca00000010ff */
[----:B------:R0:W-:Y:S02]  /*7210*/  STG.E.U16 desc[UR36][R2.64], R0 ;  /* 0x0000000002007986 */ /* 0x0001e4000c101524 */
.L_x_11718:
[----:B------:R-:W-:-:S07]  /*7220*/  VIADD R19, R19, 0x80 ;  /* 0x0000008013137836 */ /* 0x000fce0000000000 */
.L_x_11675:
[----:B------:R-:W-:-:S13]  /*7230*/  ISETP.GE.AND P0, PT, R19, R16, PT ;  /* 0x000000101300720c */ /* 0x000fda0003f06270 */
[----:B------:R-:W-:Y:S05]  /*7240*/  @P0 BREAK.RELIABLE B6 ;  /* 0x0000000000060942 */ /* 0x000fea0003800100 */
[----:B------:R-:W-:Y:S05]  /*7250*/  @P0 BRA `(.L_x_11712) ;  /* 0x0000000c00dc0947 */ /* 0x000fea0003800000 */
[----:B------:R-:W-:Y:S05]  /*7260*/  BSYNC.RELIABLE B6 ;  /* 0x0000000000067941 */ /* 0x000fea0003800100 */
.L_x_11674:
        /* <DEDUP_REMOVED lines=22> */
.L_x_11751:
[----:B------:R-:W-:-:S06]  /*73d0*/  HADD2.F32 R5, -RZ, R24.H0_H0 ;  /* 0x20000018ff057230 */ /* 0x000fcc0000004100 */
[----:B------:R-:W0:Y:S02]  /*73e0*/  F2I.S64.TRUNC R4, R5 ;  /* 0x0000000500047311 */ /* 0x000e24000020d900 */
[----:B0-----:R0:W-:Y:S01]  /*73f0*/  STG.E.U8 desc[UR36][R2.64], R4 ;  /* 0x0000000402007986 */ /* 0x0011e2000c101124 */
[----:B------:R-:W-:Y:S05]  /*7400*/  BRA `(.L_x_11753) ;  /* 0x0000000c006c7947 */ /* 0x000fea0003800000 */
.L_x_11750:
        /* <DEDUP_REMOVED lines=10> */
.L_x_11755:
[----:B------:R-:W-:-:S04]  /*74b0*/  HADD2.F32 R24, -RZ, R24.H0_H0 ;  /* 0x20000018ff187230 */ /* 0x000fc80000004100 */
[----:B------:R-:W0:Y:S02]  /*74c0*/  F2I.FTZ.TRUNC.NTZ R5, R24 ;  /* 0x0000001800057305 */ /* 0x000e24000021f100 */
[----:B0-----:R0:W-:Y:S01]  /*74d0*/  STG.E desc[UR36][R2.64], R5 ;  /* 0x0000000502007986 */ /* 0x0011e2000c101924 */
[----:B------:R-:W-:Y:S05]  /*74e0*/  BRA `(.L_x_11753) ;  /* 0x0000000c00347947 */ /* 0x000fea0003800000 */
.L_x_11754:
[----:B------:R-:W-:-:S04]  /*74f0*/  HADD2.F32 R24, -RZ, R24.H0_H0 ;  /* 0x20000018ff187230 */ /* 0x000fc80000004100 */
[----:B------:R-:W0:Y:S02]  /*7500*/  F2I.FTZ.TRUNC.NTZ R5, R24 ;  /* 0x0000001800057305 */ /* 0x000e24000021f100 */
[----:B0-----:R0:W-:Y:S01]  /*7510*/  STG.E.U16 desc[UR36][R2.64], R5 ;  /* 0x0000000502007986 */ /* 0x0011e2000c101524 */
[----:B------:R-:W-:Y:S05]  /*7520*/  BRA `(.L_x_11753) ;  /* 0x0000000c00247947 */ /* 0x000fea0003800000 */
.L_x_11749:
        /* <DEDUP_REMOVED lines=9> */
.L_x_11757:
[----:B------:R0:W-:Y:S01]  /*75c0*/  STG.E.U16 desc[UR36][R2.64], R24 ;  /* 0x0000001802007986 */ /* 0x0001e2000c101524 */
[----:B------:R-:W-:Y:S05]  /*75d0*/  BRA `(.L_x_11753) ;  /* 0x0000000800f87947 */ /* 0x000fea0003800000 */
.L_x_11756:
        /* <DEDUP_REMOVED lines=10> */
.L_x_11759:
[----:B------:R-:W-:-:S05]  /*7680*/  HADD2.F32 R0, -RZ, R24.H0_H0 ;  /* 0x20000018ff007230 */ /* 0x000fca0000004100 */
[----:B------:R-:W-:-:S04]  /*7690*/  F2FP.F16.F32.PACK_AB R0, RZ, R0 ;  /* 0x00000000ff00723e */ /* 0x000fc800000000ff */
[----:B------:R-:W-:-:S05]  /*76a0*/  PRMT R0, R0, 0x5410, RZ ;  /* 0x0000541000007816 */ /* 0x000fca00000000ff */
[----:B------:R0:W-:Y:S01]  /*76b0*/  STG.E desc[UR36][R2.64], R0 ;  /* 0x0000000002007986 */ /* 0x0001e2000c101924 */
[----:B------:R-:W-:Y:S05]  /*76c0*/  BRA `(.L_x_11753) ;  /* 0x0000000800bc7947 */ /* 0x000fea0003800000 */
.L_x_11758:
[----:B------:R-:W-:-:S05]  /*76d0*/  HADD2.F32 R4, -RZ, R24.H0_H0 ;  /* 0x20000018ff047230 */ /* 0x000fca0000004100 */
[----:B------:R-:W-:-:S06]  /*76e0*/  FMUL.FTZ R4, R4, 1 ;  /* 0x3f80000004047820 */ /* 0x000fcc0000410000 */
[----:B------:R-:W0:Y:S02]  /*76f0*/  F2F.F64.F32 R4, R4 ;  /* 0x0000000400047310 */ /* 0x000e240000201800 */
[----:B0-----:R0:W-:Y:S01]  /*7700*/  STG.E.64 desc[UR36][R2.64], R4 ;  /* 0x0000000402007986 */ /* 0x0011e2000c101b24 */
[----:B------:R-:W-:Y:S05]  /*7710*/  BRA `(.L_x_11753) ;  /* 0x0000000800a87947 */ /* 0x000fea0003800000 */
.L_x_11748:
        /* <DEDUP_REMOVED lines=14> */
.L_x_11763:
        /* <DEDUP_REMOVED lines=18> */
.L_x_11766:
[----:B------:R-:W-:-:S04]  /*7920*/  SHF.R.U32.HI R5, RZ, 0x18, R5 ;  /* 0x00000018ff057819 */ /* 0x000fc80000011605 */
[----:B------:R-:W-:-:S07]  /*7930*/  LOP3.LUT R0, R0, 0x80, R5, 0xf8, !PT ;  /* 0x0000008000007812 */ /* 0x000fce00078ef805 */
.L_x_11765:
[----:B------:R-:W-:Y:S05]  /*7940*/  BSYNC.RECONVERGENT B0 ;  /* 0x0000000000007941 */ /* 0x000fea0003800200 */
.L_x_11764:
[----:B------:R3:W-:Y:S01]  /*7950*/  STG.E.U8 desc[UR36][R2.64], R0 ;  /* 0x0000000002007986 */ /* 0x0007e2000c101124 */
[----:B------:R-:W-:Y:S05]  /*7960*/  BRA `(.L_x_11753) ;  /* 0x0000000800147947 */ /* 0x000fea0003800000 */
.L_x_11762:
        /* <DEDUP_REMOVED lines=18> */
.L_x_11769:
[----:B------:R-:W-:-:S04]  /*7a90*/  SHF.R.U32.HI R5, RZ, 0x18, R5 ;  /* 0x00000018ff057819 */ /* 0x000fc80000011605 */
[----:B------:R-:W-:-:S07]  /*7aa0*/  LOP3.LUT R0, R0, 0x80, R5, 0xf8, !PT ;  /* 0x0000008000007812 */ /* 0x000fce00078ef805 */
.L_x_11768:
[----:B------:R-:W-:Y:S05]  /*7ab0*/  BSYNC.RECONVERGENT B0 ;  /* 0x0000000000007941 */ /* 0x000fea0003800200 */
.L_x_11767:
[----:B------:R0:W-:Y:S01]  /*7ac0*/  STG.E.U8 desc[UR36][R2.64], R0 ;  /* 0x0000000002007986 */ /* 0x0001e2000c101124 */
[----:B------:R-:W-:Y:S05]  /*7ad0*/  BRA `(.L_x_11753) ;  /* 0x0000000400b87947 */ /* 0x000fea0003800000 */
.L_x_11761:
        /* <DEDUP_REMOVED lines=22> */
.L_x_11771:
[----:B------:R-:W-:-:S06]  /*7c40*/  HADD2.F32 R4, -RZ, R24.H0_H0 ;  /* 0x20000018ff047230 */ /* 0x000fcc0000004100 */
[----:B------:R-:W0:Y:S02]  /*7c50*/  F2I.U64.TRUNC R4, R4 ;  /* 0x0000000400047311 */ /* 0x000e24000020d800 */
[----:B0-----:R2:W-:Y:S01]  /*7c60*/  STG.E.64 desc[UR36][R2.64], R4 ;  /* 0x0000000402007986 */ /* 0x0015e2000c101b24 */
[----:B------:R-:W-:Y:S05]  /*7c70*/  BRA `(.L_x_11753) ;  /* 0x0000000400507947 */ /* 0x000fea0003800000 */
.L_x_11770:
[----:B------:R-:W-:-:S04]  /*7c80*/  HADD2.F32 R24, -RZ, R24.H0_H0 ;  /* 0x20000018ff187230 */ /* 0x000fc80000004100 */
[----:B------:R-:W0:Y:S02]  /*7c90*/  F2I.FTZ.U32.TRUNC.NTZ R5, R24 ;  /* 0x0000001800057305 */ /* 0x000e24000021f000 */
[----:B0-----:R0:W-:Y:S01]  /*7ca0*/  STG.E desc[UR36][R2.64], R5 ;  /* 0x0000000502007986 */ /* 0x0011e2000c101924 */
[----:B------:R-:W-:Y:S05]  /*7cb0*/  BRA `(.L_x_11753) ;  /* 0x0000000400407947 */ /* 0x000fea0003800000 */
.L_x_11760:
        /* <DEDUP_REMOVED lines=11> */
.L_x_11773:
[----:B------:R-:W-:Y:S01]  /*7d70*/  HADD2.F32 R24, -RZ, R24.H0_H0 ;  /* 0x20000018ff187230 */ /* 0x000fe20000004100 */
[----:B------:R-:W-:-:S04]  /*7d80*/  CS2R R6, SRZ ;  /* 0x0000000000067805 */ /* 0x000fc8000001ff00 */
[----:B------:R-:W-:-:S06]  /*7d90*/  FMUL.FTZ R4, R24, 1 ;  /* 0x3f80000018047820 */ /* 0x000fcc0000410000 */
[----:B------:R-:W0:Y:S02]  /*7da0*/  F2F.F64.F32 R4, R4 ;  /* 0x0000000400047310 */ /* 0x000e240000201800 */
[----:B0-----:R0:W-:Y:S01]  /*7db0*/  STG.E.128 desc[UR36][R2.64], R4 ;  /* 0x0000000402007986 */ /* 0x0011e2000c101d24 */
[----:B------:R-:W-:Y:S05]  /*7dc0*/  BRA `(.L_x_11753) ;  /* 0x0000000000fc7947 */ /* 0x000fea0003800000 */
.L_x_11772:
[----:B------:R-:W-:-:S13]  /*7dd0*/  ISETP.NE.AND P0, PT, R0, 0xf, PT ;  /* 0x0000000f0000780c */ /* 0x000fda0003f05270 */
[----:B------:R-:W-:Y:S05]  /*7de0*/  @!P0 BRA `(.L_x_11774) ;  /* 0x0000000000e88947 */ /* 0x000fea0003800000 */
[----:B------:R-:W-:-:S13]  /*7df0*/  ISETP.NE.AND P0, PT, R0, 0x17, PT ;  /* 0x000000170000780c */ /* 0x000fda0003f05270 */
[----:B------:R-:W-:Y:S05]  /*7e00*/  @!P0 BRA `(.L_x_11775) ;  /* 0x0000000000908947 */ /* 0x000fea0003800000 */
[----:B------:R-:W-:-:S13]  /*7e10*/  ISETP.NE.AND P0, PT, R0, 0x18, PT ;  /* 0x000000180000780c */ /* 0x000fda0003f05270 */
[----:B------:R-:W-:Y:S05]  /*7e20*/  @!P0 BRA `(.L_x_11776) ;  /* 0x0000000000448947 */ /* 0x000fea0003800000 */
.L_x_11752:
        /* <DEDUP_REMOVED lines=16> */
.L_x_11777:
[----:B------:R-:W-:Y:S05]  /*7f30*/  BRA `(.L_x_11753) ;  /* 0x0000000000a07947 */ /* 0x000fea0003800000 */
.L_x_11776:
        /* <DEDUP_REMOVED lines=13> */
.L_x_11779:
[----:B------:R-:W-:Y:S05]  /*8010*/  BSYNC.RECONVERGENT B0 ;  /* 0x0000000000007941 */ /* 0x000fea0003800200 */
.L_x_11778:
[----:B------:R-:W-:-:S05]  /*8020*/  LOP3.LUT R5, R0, 0x80, R5, 0xf8, !PT ;  /* 0x0000008000057812 */ /* 0x000fca00078ef805 */
[----:B------:R0:W-:Y:S01]  /*8030*/  STG.E.U8 desc[UR36][R2.64], R5 ;  /* 0x0000000502007986 */ /* 0x0001e2000c101124 */
[----:B------:R-:W-:Y:S05]  /*8040*/  BRA `(.L_x_11753) ;  /* 0x00000000005c7947 */ /* 0x000fea0003800000 */
.L_x_11775:
        /* <DEDUP_REMOVED lines=12> */
.L_x_11781:
[----:B------:R-:W-:Y:S01]  /*8110*/  IMAD.MOV.U32 R0, RZ, RZ, 0x7f ;  /* 0x0000007fff007424 */ /* 0x000fe200078e00ff */
[----:B------:R-:W-:-:S04]  /*8120*/  ISETP.GT.U32.AND P0, PT, R4, 0x7f800000, PT ;  /* 0x7f8000000400780c */ /* 0x000fc80003f04070 */
[----:B------:R-:W-:-:S09]  /*8130*/  SEL R0, R0, 0x7c, P0 ;  /* 0x0000007c00007807 */ /* 0x000fd20000000000 */
.L_x_11782:
[----:B------:R-:W-:Y:S05]  /*8140*/  BSYNC.RECONVERGENT B0 ;  /* 0x0000000000007941 */ /* 0x000fea0003800200 */
.L_x_11780:
[----:B------:R-:W-:-:S04]  /*8150*/  SHF.R.U32.HI R5, RZ, 0x18, R5 ;  /* 0x00000018ff057819 */ /* 0x000fc80000011605 */
[----:B------:R-:W-:-:S05]  /*8160*/  LOP3.LUT R5, R0, 0x80, R5, 0xf8, !PT ;  /* 0x0000008000057812 */ /* 0x000fca00078ef805 */
[----:B------:R0:W-:Y:S01]  /*8170*/  STG.E.U8 desc[UR36][R2.64], R5 ;  /* 0x0000000502007986 */ /* 0x0001e2000c101124 */
[----:B------:R-:W-:Y:S05]  /*8180*/  BRA `(.L_x_11753) ;  /* 0x00000000000c7947 */ /* 0x000fea0003800000 */
.L_x_11774:
[----:B------:R-:W-:-:S05]  /*8190*/  HADD2.F32 R0, -RZ, R24.H0_H0 ;  /* 0x20000018ff007230 */ /* 0x000fca0000004100 */
[----:B------:R-:W-:-:S05]  /*81a0*/  F2FP.BF16.F32.PACK_AB R0, RZ, R0 ;  /* 0x00000000ff00723e */ /* 0x000fca00000010ff */
[----:B------:R0:W-:Y:S02]  /*81b0*/  STG.E.U16 desc[UR36][R2.64], R0 ;  /* 0x0000000002007986 */ /* 0x0001e4000c101524 */
.L_x_11753:
[----:B------:R-:W-:-:S07]  /*81c0*/  VIADD R19, R19, 0x80 ;  /* 0x0000008013137836 */ /* 0x000fce0000000000 */
.L_x_11712:
[----:B------:R-:W-:Y:S05]  /*81d0*/  BSYNC.RECONVERGENT B7 ;  /* 0x0000000000077941 */ /* 0x000fea0003800200 */
.L_x_11673:
        /* <DEDUP_REMOVED lines=23> */
.L_x_11786:
[----:B------:R-:W-:-:S06]  /*8350*/  HADD2.F32 R5, -RZ, R22.H0_H0 ;  /* 0x20000016ff057230 */ /* 0x000fcc0000004100 */
[----:B------:R-:W0:Y:S02]  /*8360*/  F2I.S64.TRUNC R4, R5 ;  /* 0x0000000500047311 */ /* 0x000e24000020d900 */
[----:B0-----:R-:W-:Y:S01]  /*8370*/  STG.E.U8 desc[UR36][R2.64], R4 ;  /* 0x0000000402007986 */ /* 0x001fe2000c101124 */
[----:B------:R-:W-:Y:S05]  /*8380*/  EXIT ;  /* 0x000000000000794d */ /* 0x000fea0003800000 */
.L_x_11785:
        /* <DEDUP_REMOVED lines=10> */
.L_x_11789:
[----:B------:R-:W-:-:S04]  /*8430*/  HADD2.F32 R22, -RZ, R22.H0_H0 ;  /* 0x20000016ff167230 */ /* 0x000fc80000004100 */
[----:B------:R-:W0:Y:S02]  /*8440*/  F2I.FTZ.TRUNC.NTZ R5, R22 ;  /* 0x0000001600057305 */ /* 0x000e24000021f100 */
[----:B0-----:R-:W-:Y:S01]  /*8450*/  STG.E desc[UR36][R2.64], R5 ;  /* 0x0000000502007986 */ /* 0x001fe2000c101924 */
[----:B------:R-:W-:Y:S05]  /*8460*/  EXIT ;  /* 0x000000000000794d */ /* 0x000fea0003800000 */
.L_x_11788:
[----:B------:R-:W-:-:S04]  /*8470*/  HADD2.F32 R22, -RZ, R22.H0_H0 ;  /* 0x20000016ff167230 */ /* 0x000fc80000004100 */
[----:B------:R-:W0:Y:S02]  /*8480*/  F2I.FTZ.TRUNC.NTZ R5, R22 ;  /* 0x0000001600057305 */ /* 0x000e24000021f100 */
[----:B0-----:R-:W-:Y:S01]  /*8490*/  STG.E.U16 desc[UR36][R2.64], R5 ;  /* 0x0000000502007986 */ /* 0x001fe2000c101524 */
[----:B------:R-:W-:Y:S05]  /*84a0*/  EXIT ;  /* 0x000000000000794d */ /* 0x000fea0003800000 */
.L_x_11784:
        /* <DEDUP_REMOVED lines=9> */
.L_x_11791:
[----:B------:R-:W-:Y:S01]  /*8540*/  STG.E.U16 desc[UR36][R2.64], R22 ;  /* 0x0000001602007986 */ /* 0x000fe2000c101524 */
[----:B------:R-:W-:Y:S05]  /*8550*/  EXIT ;  /* 0x000000000000794d */ /* 0x000fea0003800000 */
.L_x_11790:
        /* <DEDUP_REMOVED lines=10> */
.L_x_11793:
[----:B------:R-:W-:-:S05]  /*8600*/  HADD2.F32 R0, -RZ, R22.H0_H0 ;  /* 0x20000016ff007230 */ /* 0x000fca0000004100 */
[----:B------:R-:W-:-:S04]  /*8610*/  F2FP.F16.F32.PACK_AB R0, RZ, R0 ;  /* 0x00000000ff00723e */ /* 0x000fc800000000ff */
[----:B------:R-:W-:-:S05]  /*8620*/  PRMT R0, R0, 0x5410, RZ ;  /* 0x0000541000007816 */ /* 0x000fca00000000ff */
[----:B------:R-:W-:Y:S01]  /*8630*/  STG.E desc[UR36][R2.64], R0 ;  /* 0x0000000002007986 */ /* 0x000fe2000c101924 */
[----:B------:R-:W-:Y:S05]  /*8640*/  EXIT ;  /* 0x000000000000794d */ /* 0x000fea0003800000 */
.L_x_11792:
[----:B------:R-:W-:-:S05]  /*8650*/  HADD2.F32 R4, -RZ, R22.H0_H0 ;  /* 0x20000016ff047230 */ /* 0x000fca0000004100 */
[----:B------:R-:W-:-:S06]  /*8660*/  FMUL.FTZ R4, R4, 1 ;  /* 0x3f80000004047820 */ /* 0x000fcc0000410000 */
[----:B------:R-:W0:Y:S02]  /*8670*/  F2F.F64.F32 R4, R4 ;  /* 0x0000000400047310 */ /* 0x000e240000201800 */
[----:B0-----:R-:W-:Y:S01]  /*8680*/  STG.E.64 desc[UR36][R2.64], R4 ;  /* 0x0000000402007986 */ /* 0x001fe2000c101b24 */
[----:B------:R-:W-:Y:S05]  /*8690*/  EXIT ;  /* 0x000000000000794d */ /* 0x000fea0003800000 */
.L_x_11783:
        /* <DEDUP_REMOVED lines=14> */
.L_x_11797:
        /* <DEDUP_REMOVED lines=18> */
.L_x_11800:
[----:B------:R-:W-:-:S04]  /*88a0*/  SHF.R.U32.HI R5, RZ, 0x18, R5 ;  /* 0x00000018ff057819 */ /* 0x000fc80000011605 */
[----:B------:R-:W-:-:S07]  /*88b0*/  LOP3.LUT R0, R0, 0x80, R5, 0xf8, !PT ;  /* 0x0000008000007812 */ /* 0x000fce00078ef805 */
.L_x_11799:
[----:B------:R-:W-:Y:S05]  /*88c0*/  BSYNC.RECONVERGENT B0 ;  /* 0x0000000000007941 */ /* 0x000fea0003800200 */
.L_x_11798:
[----:B------:R-:W-:Y:S01]  /*88d0*/  STG.E.U8 desc[UR36][R2.64], R0 ;  /* 0x0000000002007986 */ /* 0x000fe2000c101124 */
[----:B------:R-:W-:Y:S05]  /*88e0*/  EXIT ;  /* 0x000000000000794d */ /* 0x000fea0003800000 */
.L_x_11796:
        /* <DEDUP_REMOVED lines=18> */
.L_x_11803:
[----:B------:R-:W-:-:S04]  /*8a10*/  SHF.R.U32.HI R5, RZ, 0x18, R5 ;  /* 0x00000018ff057819 */ /* 0x000fc80000011605 */
[----:B------:R-:W-:-:S07]  /*8a20*/  LOP3.LUT R0, R0, 0x80, R5, 0xf8, !PT ;  /* 0x0000008000007812 */ /* 0x000fce00078ef805 */
.L_x_11802:
[----:B------:R-:W-:Y:S05]  /*8a30*/  BSYNC.RECONVERGENT B0 ;  /* 0x0000000000007941 */ /* 0x000fea0003800200 */
.L_x_11801:
[----:B------:R-:W-:Y:S01]  /*8a40*/  STG.E.U8 desc[UR36][R2.64], R0 ;  /* 0x0000000002007986 */ /* 0x000fe2000c101124 */
[----:B------:R-:W-:Y:S05]  /*8a50*/  EXIT ;  /* 0x000000000000794d */ /* 0x000fea0003800000 */
.L_x_11795:
        /* <DEDUP_REMOVED lines=22> */
.L_x_11805:
[----:B------:R-:W-:-:S06]  /*8bc0*/  HADD2.F32 R4, -RZ, R22.H0_H0 ;  /* 0x20000016ff047230 */ /* 0x000fcc0000004100 */
[----:B------:R-:W0:Y:S02]  /*8bd0*/  F2I.U64.TRUNC R4, R4 ;  /* 0x0000000400047311 */ /* 0x000e24000020d800 */
[----:B0-----:R-:W-:Y:S01]  /*8be0*/  STG.E.64 desc[UR36][R2.64], R4 ;  /* 0x0000000402007986 */ /* 0x001fe2000c101b24 */
[----:B------:R-:W-:Y:S05]  /*8bf0*/  EXIT ;  /* 0x000000000000794d */ /* 0x000fea0003800000 */
.L_x_11804:
[----:B------:R-:W-:-:S04]  /*8c00*/  HADD2.F32 R22, -RZ, R22.H0_H0 ;  /* 0x20000016ff167230 */ /* 0x000fc80000004100 */
[----:B------:R-:W0:Y:S02]  /*8c10*/  F2I.FTZ.U32.TRUNC.NTZ R5, R22 ;  /* 0x0000001600057305 */ /* 0x000e24000021f000 */
[----:B0-----:R-:W-:Y:S01]  /*8c20*/  STG.E desc[UR36][R2.64], R5 ;  /* 0x0000000502007986 */ /* 0x001fe2000c101924 */
[----:B------:R-:W-:Y:S05]  /*8c30*/  EXIT ;  /* 0x000000000000794d */ /* 0x000fea0003800000 */
.L_x_11794:
        /* <DEDUP_REMOVED lines=11> */
.L_x_11807:
[----:B------:R-:W-:Y:S01]  /*8cf0*/  HADD2.F32 R22, -RZ, R22.H0_H0 ;  /* 0x20000016ff167230 */ /* 0x000fe20000004100 */
[----:B------:R-:W-:-:S04]  /*8d00*/  CS2R R6, SRZ ;  /* 0x0000000000067805 */ /* 0x000fc8000001ff00 */
[----:B------:R-:W-:-:S06]  /*8d10*/  FMUL.FTZ R4, R22, 1 ;  /* 0x3f80000016047820 */ /* 0x000fcc0000410000 */
[----:B------:R-:W0:Y:S02]  /*8d20*/  F2F.F64.F32 R4, R4 ;  /* 0x0000000400047310 */ /* 0x000e240000201800 */
[----:B0-----:R-:W-:Y:S01]  /*8d30*/  STG.E.128 desc[UR36][R2.64], R4 ;  /* 0x0000000402007986 */ /* 0x001fe2000c101d24 */
[----:B------:R-:W-:Y:S05]  /*8d40*/  EXIT ;  /* 0x000000000000794d */ /* 0x000fea0003800000 */
.L_x_11806:
[----:B------:R-:W-:-:S13]  /*8d50*/  ISETP.NE.AND P0, PT, R0, 0xf, PT ;  /* 0x0000000f0000780c */ /* 0x000fda0003f05270 */
[----:B------:R-:W-:Y:S05]  /*8d60*/  @!P0 BRA `(.L_x_11808) ;  /* 0x0000000000e88947 */ /* 0x000fea0003800000 */
[----:B------:R-:W-:-:S13]  /*8d70*/  ISETP.NE.AND P0, PT, R0, 0x17, PT ;  /* 0x000000170000780c */ /* 0x000fda0003f05270 */
[----:B------:R-:W-:Y:S05]  /*8d80*/  @!P0 BRA `(.L_x_11809) ;  /* 0x0000000000908947 */ /* 0x000fea0003800000 */
[----:B------:R-:W-:-:S13]  /*8d90*/  ISETP.NE.AND P0, PT, R0, 0x18, PT ;  /* 0x000000180000780c */ /* 0x000fda0003f05270 */
[----:B------:R-:W-:Y:S05]  /*8da0*/  @!P0 BRA `(.L_x_11810) ;  /* 0x0000000000448947 */ /* 0x000fea0003800000 */
.L_x_11787:
        /* <DEDUP_REMOVED lines=16> */
.L_x_11811:
[----:B------:R-:W-:Y:S05]  /*8eb0*/  EXIT ;  /* 0x000000000000794d */ /* 0x000fea0003800000 */
.L_x_11810:
        /* <DEDUP_REMOVED lines=13> */
.L_x_11813:
[----:B------:R-:W-:Y:S05]  /*8f90*/  BSYNC.RECONVERGENT B0 ;  /* 0x0000000000007941 */ /* 0x000fea0003800200 */
.L_x_11812:
[----:B------:R-:W-:-:S05]  /*8fa0*/  LOP3.LUT R5, R0, 0x80, R5, 0xf8, !PT ;  /* 0x0000008000057812 */ /* 0x000fca00078ef805 */
[----:B------:R-:W-:Y:S01]  /*8fb0*/  STG.E.U8 desc[UR36][R2.64], R5 ;  /* 0x0000000502007986 */ /* 0x000fe2000c101124 */
[----:B------:R-:W-:Y:S05]  /*8fc0*/  EXIT ;  /* 0x000000000000794d */ /* 0x000fea0003800000 */
.L_x_11809:
        /* <DEDUP_REMOVED lines=12> */
.L_x_11815:
[----:B------:R-:W-:Y:S01]  /*9090*/  IMAD.MOV.U32 R0, RZ, RZ, 0x7f ;  /* 0x0000007fff007424 */ /* 0x000fe200078e00ff */
[----:B------:R-:W-:-:S04]  /*90a0*/  ISETP.GT.U32.AND P0, PT, R4, 0x7f800000, PT ;  /* 0x7f8000000400780c */ /* 0x000fc80003f04070 */
[----:B------:R-:W-:-:S09]  /*90b0*/  SEL R0, R0, 0x7c, P0 ;  /* 0x0000007c00007807 */ /* 0x000fd20000000000 */
.L_x_11816:
[----:B------:R-:W-:Y:S05]  /*90c0*/  BSYNC.RECONVERGENT B0 ;  /* 0x0000000000007941 */ /* 0x000fea0003800200 */
.L_x_11814:
[----:B------:R-:W-:-:S04]  /*90d0*/  SHF.R.U32.HI R5, RZ, 0x18, R5 ;  /* 0x00000018ff057819 */ /* 0x000fc80000011605 */
[----:B------:R-:W-:-:S05]  /*90e0*/  LOP3.LUT R5, R0, 0x80, R5, 0xf8, !PT ;  /* 0x0000008000057812 */ /* 0x000fca00078ef805 */
[----:B------:R-:W-:Y:S01]  /*90f0*/  STG.E.U8 desc[UR36][R2.64], R5 ;  /* 0x0000000502007986 */ /* 0x000fe2000c101124 */
[----:B------:R-:W-:Y:S05]  /*9100*/  EXIT ;  /* 0x000000000000794d */ /* 0x000fea0003800000 */
.L_x_11808:
[----:B------:R-:W-:-:S05]  /*9110*/  HADD2.F32 R0, -RZ, R22.H0_H0 ;  /* 0x20000016ff007230 */ /* 0x000fca0000004100 */
[----:B------:R-:W-:-:S05]  /*9120*/  F2FP.BF16.F32.PACK_AB R0, RZ, R0 ;  /* 0x00000000ff00723e */ /* 0x000fca00000010ff */
[----:B------:R-:W-:Y:S01]  /*9130*/  STG.E.U16 desc[UR36][R2.64], R0 ;  /* 0x0000000002007986 */ /* 0x000fe2000c101524 */
[----:B------:R-:W-:Y:S05]  /*9140*/  EXIT ;  /* 0x000000000000794d */ /* 0x000fea0003800000 */
        .weak           $__internal_36_$__cuda_sm3x_div_rn_ftz_f32_slowpath
        .type           $__internal_36_$__cuda_sm3x_div_rn_ftz_f32_slowpath,@function
        .size           $__internal_36_$__cuda_sm3x_div_rn_ftz_f32_slowpath,(.L_x_17858 - $__internal_36_$__cuda_sm3x_div_rn_ftz_f32_slowpath)
$__internal_36_$__cuda_sm3x_div_rn_ftz_f32_slowpath:
        /* <DEDUP_REMOVED lines=32> */
.L_x_11819:
[----:B------:R-:W-:Y:S05]  /*9350*/  BSYNC.RELIABLE B3 ;  /* 0x0000000000037941 */ /* 0x000fea0003800100 */
.L_x_11818:
        /* <DEDUP_REMOVED lines=27> */
.L_x_11825:
[----:B------:R-:W-:-:S07]  /*9510*/  IMAD R9, R5, 0x800000, R9 ;  /* 0x0080000005097824 */ /* 0x000fce00078e0209 */
.L_x_11826:
[----:B------:R-:W-:Y:S05]  /*9520*/  BSYNC.RECONVERGENT B3 ;  /* 0x0000000000037941 */ /* 0x000fea0003800200 */
.L_x_11824:
[----:B------:R-:W-:Y:S05]  /*9530*/  BRA `(.L_x_11827) ;  /* 0x0000000000207947 */ /* 0x000fea0003800000 */
.L_x_11823:
[----:B------:R-:W-:-:S04]  /*9540*/  LOP3.LUT R0, R7, 0x80000000, R0, 0x48, !PT ;  /* 0x8000000007007812 */ /* 0x000fc800078e4800 */
[----:B------:R-:W-:Y:S01]  /*9550*/  LOP3.LUT R9, R0, 0x7f800000, RZ, 0xfc, !PT ;  /* 0x7f80000000097812 */ /* 0x000fe200078efcff */
[----:B------:R-:W-:Y:S06]  /*9560*/  BRA `(.L_x_11827) ;  /* 0x0000000000147947 */ /* 0x000fec0003800000 */
.L_x_11822:
[----:B------:R-:W-:Y:S01]  /*9570*/  LOP3.LUT R9, R7, 0x80000000, R0, 0x48, !PT ;  /* 0x8000000007097812 */ /* 0x000fe200078e4800 */
[----:B------:R-:W-:Y:S06]  /*9580*/  BRA `(.L_x_11827) ;  /* 0x00000000000c7947 */ /* 0x000fec0003800000 */
.L_x_11821:
[----:B------:R-:W0:Y:S01]  /*9590*/  MUFU.RSQ R9, -QNAN ;  /* 0xffc0000000097908 */ /* 0x000e220000001400 */
[----:B------:R-:W-:Y:S05]  /*95a0*/  BRA `(.L_x_11827) ;  /* 0x0000000000047947 */ /* 0x000fea0003800000 */
.L_x_11820:
[----:B------:R-:W-:-:S07]  /*95b0*/  FADD.FTZ R9, R0, R7 ;  /* 0x0000000700097221 */ /* 0x000fce0000010000 */
.L_x_11827:
[----:B------:R-:W-:Y:S05]  /*95c0*/  BSYNC.RECONVERGENT B0 ;  /* 0x0000000000007941 */ /* 0x000fea0003800200 */
.L_x_11817:
[----:B------:R-:W-:-:S04]  /*95d0*/  IMAD.MOV.U32 R5, RZ, RZ, 0x0 ;  /* 0x00000000ff057424 */ /* 0x000fc800078e00ff */
[----:B0-----:R-:W-:Y:S05]  /*95e0*/  RET.REL.NODEC R4 `(_ZN2at6native27unrolled_elementwise_kernelINS0_13AUnaryFunctorIN3c104HalfES4_S4_ZZZNS0_17atan2_kernel_cudaERNS_18TensorIteratorBaseEENKUlvE_clEvENKUlvE1_clEvEUlS4_S4_E_EESt5arrayIPcLm2EELi4E23TrivialOffsetCalculatorILi1EjESF_NS0_6memory12LoadWithCastILi1EEENSG_13StoreWithCastILi1EEEEEviT_T0_T2_T3_T4_T5_) ;  /* 0xffffff6804847950 */ /* 0x001fea0003c3ffff */
.L_x_11828:
        /* <DEDUP_REMOVED lines=9> */
.L_x_17858:


//--------------------- .text._ZN2at6native18elementwise_kernelILi128ELi4EZNS0_22gpu_kernel_impl_nocastINS0_13AUnaryFunctorIN3c104HalfES5_S5_ZZZNS0_17atan2_kernel_cudaERNS_18TensorIteratorBaseEENKUlvE_clEvENKUlvE1_clEvEUlS5_S5_E_EEEEvS7_RKT_EUliE_EEviT1_ --------------------------
	.section	.text._ZN2at6native18elementwise_kernelILi128ELi4EZNS0_22gpu_kernel_impl_nocastINS0_13AUnaryFunctorIN3c104HalfES5_S5_ZZZNS0_17atan2_kernel_cudaERNS_18TensorIteratorBaseEENKUlvE_clEvENKUlvE1_clEvEUlS5_S5_E_EEEEvS7_RKT_EUliE_EEviT1_,"ax",@progbits
	.align	128
        .global         _ZN2at6native18elementwise_kernelILi128ELi4EZNS0_22gpu_kernel_impl_nocastINS0_13AUnaryFunctorIN3c104HalfES5_S5_ZZZNS0_17atan2_kernel_cudaERNS_18TensorIteratorBaseEENKUlvE_clEvENKUlvE1_clEvEUlS5_S5_E_EEEEvS7_RKT_EUliE_EEviT1_
        .type           _ZN2at6native18elementwise_kernelILi128ELi4EZNS0_22gpu_kernel_impl_nocastINS0_13AUnaryFunctorIN3c104HalfES5_S5_ZZZNS0_17atan2_kernel_cudaERNS_18TensorIteratorBaseEENKUlvE_clEvENKUlvE1_clEvEUlS5_S5_E_EEEEvS7_RKT_EUliE_EEviT1_,@function
        .size           _ZN2at6native18elementwise_kernelILi128ELi4EZNS0_22gpu_kernel_impl_nocastINS0_13AUnaryFunctorIN3c104HalfES5_S5_ZZZNS0_17atan2_kernel_cudaERNS_18TensorIteratorBaseEENKUlvE_clEvENKUlvE1_clEvEUlS5_S5_E_EEEEvS7_RKT_EUliE_EEviT1_,(.L_x_17859 - _ZN2at6native18elementwise_kernelILi128ELi4EZNS0_22gpu_kernel_impl_nocastINS0_13AUnaryFunctorIN3c104HalfES5_S5_ZZZNS0_17atan2_kernel_cudaERNS_18TensorIteratorBaseEENKUlvE_clEvENKUlvE1_clEvEUlS5_S5_E_EEEEvS7_RKT_EUliE_EEviT1_)
        .other          _ZN2at6native18elementwise_kernelILi128ELi4EZNS0_22gpu_kernel_impl_nocastINS0_13AUnaryFunctorIN3c104HalfES5_S5_ZZZNS0_17atan2_kernel_cudaERNS_18TensorIteratorBaseEENKUlvE_clEvENKUlvE1_clEvEUlS5_S5_E_EEEEvS7_RKT_EUliE_EEviT1_,@"STO_CUDA_ENTRY STV_DEFAULT"
_ZN2at6native18elementwise_kernelILi128ELi4EZNS0_22gpu_kernel_impl_nocastINS0_13AUnaryFunctorIN3c104HalfES5_S5_ZZZNS0_17atan2_kernel_cudaERNS_18TensorIteratorBaseEENKUlvE_clEvENKUlvE1_clEvEUlS5_S5_E_EEEEvS7_RKT_EUliE_EEviT1_:
.text._ZN2at6native18elementwise_kernelILi128ELi4EZNS0_22gpu_kernel_impl_nocastINS0_13AUnaryFunctorIN3c104HalfES5_S5_ZZZNS0_17atan2_kernel_cudaERNS_18TensorIteratorBaseEENKUlvE_clEvENKUlvE1_clEvEUlS5_S5_E_EEEEvS7_RKT_EUliE_EEviT1_:
        /* <DEDUP_REMOVED lines=32> */
[----:B------:R-:W-:Y:S05]  /*0200*/  CALL.REL.NOINC `($__internal_37_$__cuda_sm3x_div_rn_ftz_f32_slowpath) ;  /* 0x00000064008c7944 */ /* 0x000fea0003c00000 */
.L_x_11832:
        /* <DEDUP_REMOVED lines=31> */
.L_x_11831:
[----:B------:R-:W-:Y:S05]  /*0400*/  BSYNC.RECONVERGENT B1 ;  /* 0x0000000000017941 */ /* 0x000fea0003800200 */
.L_x_11830:
        /* <DEDUP_REMOVED lines=24> */
.L_x_11835:
        /* <DEDUP_REMOVED lines=31> */
.L_x_11834:
[----:B------:R-:W-:Y:S05]  /*0780*/  BSYNC.RECONVERGENT B1 ;  /* 0x0000000000017941 */ /* 0x000fea0003800200 */
.L_x_11833:
        /* <DEDUP_REMOVED lines=24> */
.L_x_11838:
        /* <DEDUP_REMOVED lines=31> */
.L_x_11837:
[----:B------:R-:W-:Y:S05]  /*0b00*/  BSYNC.RECONVERGENT B1 ;  /* 0x0000000000017941 */ /* 0x000fea0003800200 */
.L_x_11836:
        /* <DEDUP_REMOVED lines=23> */
.L_x_11839:
        /* <DEDUP_REMOVED lines=31> */
.L_x_11829:
        /* <DEDUP_REMOVED lines=305> */
.L_x_11842:
        /* <DEDUP_REMOVED lines=25> */
.L_x_11844:
[----:B------:R-:W-:Y:S05]  /*2310*/  BSYNC.RECONVERGENT B2 ;  /* 0x0000000000027941 */ /* 0x000fea0003800200 */
.L_x_11843:
        /* <DEDUP_REMOVED lines=30> */
.L_x_11841:
[----:B------:R-:W-:Y:S05]  /*2500*/  BSYNC.RECONVERGENT B1 ;  /* 0x0000000000017941 */ /* 0x000fea0003800200 */
.L_x_11840:
        /* <DEDUP_REMOVED lines=302> */
.L_x_11847:
        /* <DEDUP_REMOVED lines=25> */
.L_x_11849:
[----:B------:R-:W-:Y:S05]  /*3980*/  BSYNC.RECONVERGENT B2 ;  /* 0x0000000000027941 */ /* 0x000fea0003800200 */
.L_x_11848:
        /* <DEDUP_REMOVED lines=30> */
.L_x_11846:
[----:B------:R-:W-:Y:S05]  /*3b70*/  BSYNC.RECONVERGENT B1 ;  /* 0x0000000000017941 */ /* 0x000fea0003800200 */
.L_x_11845:
        /* <DEDUP_REMOVED lines=302> */
.L_x_11852:
        /* <DEDUP_REMOVED lines=25> */
.L_x_11854:
[----:B------:R-:W-:Y:S05]  /*4ff0*/  BSYNC.RECONVERGENT B2 ;  /* 0x0000000000027941 */ /* 0x000fea0003800200 */
.L_x_11853:
        /* <DEDUP_REMOVED lines=30> */
.L_x_11851:
[----:B------:R-:W-:Y:S05]  /*51e0*/  BSYNC.RECONVERGENT B1 ;  /* 0x0000000000017941 */ /* 0x000fea0003800200 */
.L_x_11850:
        /* <DEDUP_REMOVED lines=301> */
.L_x_11855:
        /* <DEDUP_REMOVED lines=9> */
[----:B------:R-:W-:Y:S01]  /*6550*/  FADD.FTZ R11, |R4|, -RZ ;  /* 0x800000ff040b7221 */ /* 0x000fe20000010200 */
        /* <DEDUP_REMOVED lines=15> */
.L_x_11857:
[----:B------:R-:W-:Y:S05]  /*6650*/  BSYNC.RECONVERGENT B1 ;  /* 0x0000000000017941 */ /* 0x000fea0003800200 */
.L_x_11856:
        /* <DEDUP_REMOVED lines=30> */
        .weak           $__internal_37_$__cuda_sm3x_div_rn_ftz_f32_slowpath
        .type           $__internal_37_$__cuda_sm3x_div_rn_ftz_f32_slowpath,@function
        .size           $__internal_37_$__cuda_sm3x_div_rn_ftz_f32_slowpath,(.L_x_17859 - $__internal_37_$__cuda_sm3x_div_rn_ftz_f32_slowpath)
$__internal_37_$__cuda_sm3x_div_rn_ftz_f32_slowpath:
        /* <DEDUP_REMOVED lines=32> */
.L_x_11860:
[----:B------:R-:W-:Y:S05]  /*6a40*/  BSYNC.RELIABLE B3 ;  /* 0x0000000000037941 */ /* 0x000fea0003800100 */
.L_x_11859:
        /* <DEDUP_REMOVED lines=27> */
.L_x_11866:
[----:B------:R-:W-:-:S07]  /*6c00*/  LEA R0, R3, R0, 0x17 ;  /* 0x0000000003007211 */ /* 0x000fce00078eb8ff */
.L_x_11867:
[----:B------:R-:W-:Y:S05]  /*6c10*/  BSYNC.RECONVERGENT B3 ;  /* 0x0000000000037941 */ /* 0x000fea0003800200 */
.L_x_11865:
[----:B------:R-:W-:Y:S05]  /*6c20*/  BRA `(.L_x_11868) ;  /* 0x0000000000207947 */ /* 0x000fea0003800000 */
.L_x_11864:
[----:B------:R-:W-:-:S04]  /*6c30*/  LOP3.LUT R11, R16, 0x80000000, R11, 0x48, !PT ;  /* 0x80000000100b7812 */ /* 0x000fc800078e480b */
[----:B------:R-:W-:Y:S01]  /*6c40*/  LOP3.LUT R0, R11, 0x7f800000, RZ, 0xfc, !PT ;  /* 0x7f8000000b007812 */ /* 0x000fe200078efcff */
[----:B------:R-:W-:Y:S06]  /*6c50*/  BRA `(.L_x_11868) ;  /* 0x0000000000147947 */ /* 0x000fec0003800000 */
.L_x_11863:
[----:B------:R-:W-:Y:S01]  /*6c60*/  LOP3.LUT R0, R16, 0x80000000, R11, 0x48, !PT ;  /* 0x8000000010007812 */ /* 0x000fe200078e480b */
[----:B------:R-:W-:Y:S06]  /*6c70*/  BRA `(.L_x_11868) ;  /* 0x00000000000c7947 */ /* 0x000fec0003800000 */
.L_x_11862:
[----:B------:R-:W0:Y:S01]  /*6c80*/  MUFU.RSQ R0, -QNAN ;  /* 0xffc0000000007908 */ /* 0x000e220000001400 */
[----:B------:R-:W-:Y:S05]  /*6c90*/  BRA `(.L_x_11868) ;  /* 0x0000000000047947 */ /* 0x000fea0003800000 */
.L_x_11861:
[----:B------:R-:W-:-:S07]  /*6ca0*/  FADD.FTZ R0, R11, R16 ;  /* 0x000000100b007221 */ /* 0x000fce0000010000 */
.L_x_11868:
[----:B------:R-:W-:Y:S05]  /*6cb0*/  BSYNC.RECONVERGENT B0 ;  /* 0x0000000000007941 */ /* 0x000fea0003800200 */
.L_x_11858:
[----:B------:R-:W-:-:S04]  /*6cc0*/  MOV R3, 0x0 ;  /* 0x0000000000037802 */ /* 0x000fc80000000f00 */
[----:B0-----:R-:W-:Y:S05]  /*6cd0*/  RET.REL.NODEC R2 `(_ZN2at6native18elementwise_kernelILi128ELi4EZNS0_22gpu_kernel_impl_nocastINS0_13AUnaryFunctorIN3c104HalfES5_S5_ZZZNS0_17atan2_kernel_cudaERNS_18TensorIteratorBaseEENKUlvE_clEvENKUlvE1_clEvEUlS5_S5_E_EEEEvS7_RKT_EUliE_EEviT1_) ;  /* 0xffffff9002c87950 */ /* 0x001fea0003c3ffff */
.L_x_11869:
        /* <DEDUP_REMOVED lines=10> */
.L_x_17859:


//--------------------- .text._ZN2at6native27unrolled_elementwise_kernelINS0_13AUnaryFunctorIN3c104HalfES4_S4_ZZZNS0_17atan2_kernel_cudaERNS_18TensorIteratorBaseEENKUlvE_clEvENKUlvE1_clEvEUlS4_S4_E_EESt5arrayIPcLm2EELi4E23TrivialOffsetCalculatorILi1EjESF_NS0_6memory15LoadWithoutCastENSG_16StoreWithoutCastEEEviT_T0_T2_T3_T4_T5_ --------------------------
	.section	.text._ZN2at6native27unrolled_elementwise_kernelINS0_13AUnaryFunctorIN3c104HalfES4_S4_ZZZNS0_17atan2_kernel_cudaERNS_18TensorIteratorBaseEENKUlvE_clEvENKUlvE1_clEvEUlS4_S4_E_EESt5arrayIPcLm2EELi4E23TrivialOffsetCalculatorILi1EjESF_NS0_6memory15LoadWithoutCastENSG_16StoreWithoutCastEEEviT_T0_T2_T3_T4_T5_,"ax",@progbits
	.align	128
        .global         _ZN2at6native27unrolled_elementwise_kernelINS0_13AUnaryFunctorIN3c104HalfES4_S4_ZZZNS0_17atan2_kernel_cudaERNS_18TensorIteratorBaseEENKUlvE_clEvENKUlvE1_clEvEUlS4_S4_E_EESt5arrayIPcLm2EELi4E23TrivialOffsetCalculatorILi1EjESF_NS0_6memory15LoadWithoutCastENSG_16StoreWithoutCastEEEviT_T0_T2_T3_T4_T5_
        .type           _ZN2at6native27unrolled_elementwise_kernelINS0_13AUnaryFunctorIN3c104HalfES4_S4_ZZZNS0_17atan2_kernel_cudaERNS_18TensorIteratorBaseEENKUlvE_clEvENKUlvE1_clEvEUlS4_S4_E_EESt5arrayIPcLm2EELi4E23TrivialOffsetCalculatorILi1EjESF_NS0_6memory15LoadWithoutCastENSG_16StoreWithoutCastEEEviT_T0_T2_T3_T4_T5_,@function
        .size           _ZN2at6native27unrolled_elementwise_kernelINS0_13AUnaryFunctorIN3c104HalfES4_S4_ZZZNS0_17atan2_kernel_cudaERNS_18TensorIteratorBaseEENKUlvE_clEvENKUlvE1_clEvEUlS4_S4_E_EESt5arrayIPcLm2EELi4E23TrivialOffsetCalculatorILi1EjESF_NS0_6memory15LoadWithoutCastENSG_16StoreWithoutCastEEEviT_T0_T2_T3_T4_T5_,(.L_x_17860 - _ZN2at6native27unrolled_elementwise_kernelINS0_13AUnaryFunctorIN3c104HalfES4_S4_ZZZNS0_17atan2_kernel_cudaERNS_18TensorIteratorBaseEENKUlvE_clEvENKUlvE1_clEvEUlS4_S4_E_EESt5arrayIPcLm2EELi4E23TrivialOffsetCalculatorILi1EjESF_NS0_6memory15LoadWithoutCastENSG_16StoreWithoutCastEEEviT_T0_T2_T3_T4_T5_)
        .other          _ZN2at6native27unrolled_elementwise_kernelINS0_13AUnaryFunctorIN3c104HalfES4_S4_ZZZNS0_17atan2_kernel_cudaERNS_18TensorIteratorBaseEENKUlvE_clEvENKUlvE1_clEvEUlS4_S4_E_EESt5arrayIPcLm2EELi4E23TrivialOffsetCalculatorILi1EjESF_NS0_6memory15LoadWithoutCastENSG_16StoreWithoutCastEEEviT_T0_T2_T3_T4_T5_,@"STO_CUDA_ENTRY STV_DEFAULT"
_ZN2at6native27unrolled_elementwise_kernelINS0_13AUnaryFunctorIN3c104HalfES4_S4_ZZZNS0_17atan2_kernel_cudaERNS_18TensorIteratorBaseEENKUlvE_clEvENKUlvE1_clEvEUlS4_S4_E_EESt5arrayIPcLm2EELi4E23TrivialOffsetCalculatorILi1EjESF_NS0_6memory15LoadWithoutCastENSG_16StoreWithoutCastEEEviT_T0_T2_T3_T4_T5_:
.text._ZN2at6native27unrolled_elementwise_kernelINS0_13AUnaryFunctorIN3c104HalfES4_S4_ZZZNS0_17atan2_kernel_cudaERNS_18TensorIteratorBaseEENKUlvE_clEvENKUlvE1_clEvEUlS4_S4_E_EESt5arrayIPcLm2EELi4E23TrivialOffsetCalculatorILi1EjESF_NS0_6memory15LoadWithoutCastENSG_16StoreWithoutCastEEEviT_T0_T2_T3_T4_T5_:
        /* <DEDUP_REMOVED lines=56> */
[----:B------:R-:W-:Y:S05]  /*0380*/  CALL.REL.NOINC `($__internal_38_$__cuda_sm3x_div_rn_ftz_f32_slowpath) ;  /* 0x0000000c00947944 */ /* 0x000fea0003c00000 */
[----:B------:R-:W-:-:S07]  /*0390*/  IMAD.MOV.U32 R6, RZ, RZ, R15 ;  /* 0x000000ffff067224 */ /* 0x000fce00078e000f */
.L_x_11873:
[----:B------:R-:W-:Y:S05]  /*03a0*/  BSYNC.RECONVERGENT B2 ;  /* 0x0000000000027941 */ /* 0x000fea0003800200 */
.L_x_11872:
        /* <DEDUP_REMOVED lines=28> */
.L_x_11871:
[----:B------:R-:W-:Y:S05]  /*0570*/  BSYNC.RECONVERGENT B1 ;  /* 0x0000000000017941 */ /* 0x000fea0003800200 */
.L_x_11870:
        /* <DEDUP_REMOVED lines=25> */
.L_x_11877:
[----:B------:R-:W-:Y:S05]  /*0710*/  BSYNC.RECONVERGENT B2 ;  /* 0x0000000000027941 */ /* 0x000fea0003800200 */
.L_x_11876:
        /* <DEDUP_REMOVED lines=28> */
.L_x_11875:
[----:B------:R-:W-:Y:S05]  /*08e0*/  BSYNC.RECONVERGENT B1 ;  /* 0x0000000000017941 */ /* 0x000fea0003800200 */
.L_x_11874:
        /* <DEDUP_REMOVED lines=25> */
.L_x_11881:
[----:B------:R-:W-:Y:S05]  /*0a80*/  BSYNC.RECONVERGENT B2 ;  /* 0x0000000000027941 */ /* 0x000fea0003800200 */
.L_x_11880:
        /* <DEDUP_REMOVED lines=28> */
.L_x_11879:
[----:B------:R-:W-:Y:S05]  /*0c50*/  BSYNC.RECONVERGENT B1 ;  /* 0x0000000000017941 */ /* 0x000fea0003800200 */
.L_x_11878:
        /* <DEDUP_REMOVED lines=23> */
[----:B------:R-:W-:Y:S05]  /*0dd0*/  CALL.REL.NOINC `($__internal_38_$__cuda_sm3x_div_rn_ftz_f32_slowpath) ;  /* 0x0000000400007944 */ /* 0x000fea0003c00000 */
[----:B------:R-:W-:-:S07]  /*0de0*/  MOV R8, R15 ;  /* 0x0000000f00087202 */ /* 0x000fce0000000f00 */
.L_x_11885:
[----:B------:R-:W-:Y:S05]  /*0df0*/  BSYNC.RECONVERGENT B2 ;  /* 0x0000000000027941 */ /* 0x000fea0003800200 */
.L_x_11884:
        /* <DEDUP_REMOVED lines=28> */
.L_x_11883:
[----:B------:R-:W-:Y:S05]  /*0fc0*/  BSYNC.RECONVERGENT B1 ;  /* 0x0000000000017941 */ /* 0x000fea0003800200 */
.L_x_11882:
        /* <DEDUP_REMOVED lines=17> */
.L_x_11888:
[----:B------:R-:W-:Y:S05]  /*10e0*/  BSYNC.RELIABLE B1 ;  /* 0x0000000000017941 */ /* 0x000fea0003800100 */
.L_x_11887:
[----:B------:R-:W-:-:S13]  /*10f0*/  ISETP.GE.AND P0, PT, R2, R3, PT ;  /* 0x000000030200720c */ /* 0x000fda0003f06270 */
[----:B0----5:R-:W0:Y:S01]  /*1100*/  @!P0 LDC.64 R6, c[0x0][0x388] ;  /* 0x0000e200ff068b82 */ /* 0x021e220000000a00 */
[----:B------:R-:W-:Y:S01]  /*1110*/  @!P0 IMAD R9, R5, 0x200, R2 ;  /* 0x0000020005098824 */ /* 0x000fe200078e0202 */
[----:B------:R-:W-:-:S03]  /*1120*/  @!P0 IADD3 R2, PT, PT, R2, 0x80, RZ ;  /* 0x0000008002028810 */ /* 0x000fc60007ffe0ff */
[----:B0-----:R-:W-:-:S05]  /*1130*/  @!P0 IMAD.WIDE.U32 R6, R9, 0x2, R6 ;  /* 0x0000000209068825 */ /* 0x001fca00078e0006 */
[----:B------:R1:W-:Y:S02]  /*1140*/  @!P0 STG.E.U16 desc[UR4][R6.64], R13 ;  /* 0x0000000d06008986 */ /* 0x0003e4000c101504 */
.L_x_11889:
[----:B------:R-:W-:Y:S05]  /*1150*/  BSYNC.RECONVERGENT B0 ;  /* 0x0000000000007941 */ /* 0x000fea0003800200 */
.L_x_11886:
        /* <DEDUP_REMOVED lines=8> */
        .weak           $__internal_38_$__cuda_sm3x_div_rn_ftz_f32_slowpath
        .type           $__internal_38_$__cuda_sm3x_div_rn_ftz_f32_slowpath,@function
        .size           $__internal_38_$__cuda_sm3x_div_rn_ftz_f32_slowpath,(.L_x_17860 - $__internal_38_$__cuda_sm3x_div_rn_ftz_f32_slowpath)
$__internal_38_$__cuda_sm3x_div_rn_ftz_f32_slowpath:
        /* <DEDUP_REMOVED lines=32> */
.L_x_11892:
[----:B------:R-:W-:Y:S05]  /*13e0*/  BSYNC.RELIABLE B3 ;  /* 0x0000000000037941 */ /* 0x000fea0003800100 */
.L_x_11891:
        /* <DEDUP_REMOVED lines=27> */
.L_x_11898:
[----:B------:R-:W-:-:S07]  /*15a0*/  LEA R15, R9, R15, 0x17 ;  /* 0x0000000f090f7211 */ /* 0x000fce00078eb8ff */
.L_x_11899:
[----:B------:R-:W-:Y:S05]  /*15b0*/  BSYNC.RECONVERGENT B3 ;  /* 0x0000000000037941 */ /* 0x000fea0003800200 */
.L_x_11897:
[----:B------:R-:W-:Y:S05]  /*15c0*/  BRA `(.L_x_11900) ;  /* 0x0000000000207947 */ /* 0x000fea0003800000 */
.L_x_11896:
[----:B------:R-:W-:-:S04]  /*15d0*/  LOP3.LUT R0, R11, 0x80000000, R0, 0x48, !PT ;  /* 0x800000000b007812 */ /* 0x000fc800078e4800 */
[----:B------:R-:W-:Y:S01]  /*15e0*/  LOP3.LUT R15, R0, 0x7f800000, RZ, 0xfc, !PT ;  /* 0x7f800000000f7812 */ /* 0x000fe200078efcff */
[----:B------:R-:W-:Y:S06]  /*15f0*/  BRA `(.L_x_11900) ;  /* 0x0000000000147947 */ /* 0x000fec0003800000 */
.L_x_11895:
[----:B------:R-:W-:Y:S01]  /*1600*/  LOP3.LUT R15, R11, 0x80000000, R0, 0x48, !PT ;  /* 0x800000000b0f7812 */ /* 0x000fe200078e4800 */
[----:B------:R-:W-:Y:S06]  /*1610*/  BRA `(.L_x_11900) ;  /* 0x00000000000c7947 */ /* 0x000fec0003800000 */
.L_x_11894:
[----:B------:R-:W0:Y:S01]  /*1620*/  MUFU.RSQ R15, -QNAN ;  /* 0xffc00000000f7908 */ /* 0x000e220000001400 */
[----:B------:R-:W-:Y:S05]  /*1630*/  BRA `(.L_x_11900) ;  /* 0x0000000000047947 */ /* 0x000fea0003800000 */
.L_x_11893:
[----:B------:R-:W-:-:S07]  /*1640*/  FADD.FTZ R15, R0, R11 ;  /* 0x0000000b000f7221 */ /* 0x000fce0000010000 */
.L_x_11900:
[----:B------:R-:W-:Y:S05]  /*1650*/  BSYNC.RECONVERGENT B0 ;  /* 0x0000000000007941 */ /* 0x000fea0003800200 */
.L_x_11890:
[----:B------:R-:W-:-:S04]  /*1660*/  HFMA2 R9, -RZ, RZ, 0, 0 ;  /* 0x00000000ff097431 */ /* 0x000fc800000001ff */
[----:B0-----:R-:W-:Y:S05]  /*1670*/  RET.REL.NODEC R8 `(_ZN2at6native27unrolled_elementwise_kernelINS0_13AUnaryFunctorIN3c104HalfES4_S4_ZZZNS0_17atan2_kernel_cudaERNS_18TensorIteratorBaseEENKUlvE_clEvENKUlvE1_clEvEUlS4_S4_E_EESt5arrayIPcLm2EELi4E23TrivialOffsetCalculatorILi1EjESF_NS0_6memory15LoadWithoutCastENSG_16StoreWithoutCastEEEviT_T0_T2_T3_T4_T5_) ;  /* 0xffffffe808607950 */ /* 0x001fea0003c3ffff */
.L_x_11901:
        /* <DEDUP_REMOVED lines=16> */
.L_x_17860:


//--------------------- .text._ZN2at6native29vectorized_elementwise_kernelILi2ENS0_13AUnaryFunctorIN3c104HalfES4_S4_ZZZNS0_17atan2_kernel_cudaERNS_18TensorIteratorBaseEENKUlvE_clEvENKUlvE1_clEvEUlS4_S4_E_EESt5arrayIPcLm2EEEEviT0_T1_ --------------------------
	.section	.text._ZN2at6native29vectorized_elementwise_kernelILi2ENS0_13AUnaryFunctorIN3c104HalfES4_S4_ZZZNS0_17atan2_kernel_cudaERNS_18TensorIteratorBaseEENKUlvE_clEvENKUlvE1_clEvEUlS4_S4_E_EESt5arrayIPcLm2EEEEviT0_T1_,"ax",@progbits
	.align	128
        .global         _ZN2at6native29vectorized_elementwise_kernelILi2ENS0_13AUnaryFunctorIN3c104HalfES4_S4_ZZZNS0_17atan2_kernel_cudaERNS_18TensorIteratorBaseEENKUlvE_clEvENKUlvE1_clEvEUlS4_S4_E_EESt5arrayIPcLm2EEEEviT0_T1_
        .type           _ZN2at6native29vectorized_elementwise_kernelILi2ENS0_13AUnaryFunctorIN3c104HalfES4_S4_ZZZNS0_17atan2_kernel_cudaERNS_18TensorIteratorBaseEENKUlvE_clEvENKUlvE1_clEvEUlS4_S4_E_EESt5arrayIPcLm2EEEEviT0_T1_,@function
        .size           _ZN2at6native29vectorized_elementwise_kernelILi2ENS0_13AUnaryFunctorIN3c104HalfES4_S4_ZZZNS0_17atan2_kernel_cudaERNS_18TensorIteratorBaseEENKUlvE_clEvENKUlvE1_clEvEUlS4_S4_E_EESt5arrayIPcLm2EEEEviT0_T1_,(.L_x_17861 - _ZN2at6native29vectorized_elementwise_kernelILi2ENS0_13AUnaryFunctorIN3c104HalfES4_S4_ZZZNS0_17atan2_kernel_cudaERNS_18TensorIteratorBaseEENKUlvE_clEvENKUlvE1_clEvEUlS4_S4_E_EESt5arrayIPcLm2EEEEviT0_T1_)
        .other          _ZN2at6native29vectorized_elementwise_kernelILi2ENS0_13AUnaryFunctorIN3c104HalfES4_S4_ZZZNS0_17atan2_kernel_cudaERNS_18TensorIteratorBaseEENKUlvE_clEvENKUlvE1_clEvEUlS4_S4_E_EESt5arrayIPcLm2EEEEviT0_T1_,@"STO_CUDA_ENTRY STV_DEFAULT"
_ZN2at6native29vectorized_elementwise_kernelILi2ENS0_13AUnaryFunctorIN3c104HalfES4_S4_ZZZNS0_17atan2_kernel_cudaERNS_18TensorIteratorBaseEENKUlvE_clEvENKUlvE1_clEvEUlS4_S4_E_EESt5arrayIPcLm2EEEEviT0_T1_:
.text._ZN2at6native29vectorized_elementwise_kernelILi2ENS0_13AUnaryFunctorIN3c104HalfES4_S4_ZZZNS0_17atan2_kernel_cudaERNS_18TensorIteratorBaseEENKUlvE_clEvENKUlvE1_clEvEUlS4_S4_E_EESt5arrayIPcLm2EEEEviT0_T1_:
        /* <DEDUP_REMOVED lines=17> */
[----:B------:R-:W-:Y:S01]  /*0110*/  @!P5 VIADD R27, R27, 0x80 ;  /* 0x000000801b1bd836 */ /* 0x000fe20000000000 */
[----:B------:R-:W1:Y:S04]  /*0120*/  @!P5 LDC.64 R22, c[0x0][0x390] ;  /* 0x0000e400ff16db82 */ /* 0x000e680000000a00 */
        /* <DEDUP_REMOVED lines=16> */
[----:B------:R-:W3:Y:S01]  /*0230*/  @!P1 LDC.64 R10, c[0x0][0x390] ;  /* 0x0000e400ff0a9b82 */ /* 0x000ee20000000a00 */
[----:B------:R-:W-:-:S04]  /*0240*/  @!P1 IADD3 R27, PT, PT, R27, 0x80, RZ ;  /* 0x000000801b1b9810 */ /* 0x000fc80007ffe0ff */
[----:B------:R-:W-:-:S13]  /*0250*/  ISETP.GE.U32.AND P0, PT, R27, R4, PT ;  /* 0x000000041b00720c */ /* 0x000fda0003f06070 */
[----:B------:R-:W-:Y:S01]  /*0260*/  @!P0 IMAD.IADD R13, R3, 0x1, R27 ;  /* 0x00000001030d8824 */ /* 0x000fe200078e021b */
[----:B------:R-:W-:Y:S01]  /*0270*/  @!P0 IADD3 R27, PT, PT, R27, 0x80, RZ ;  /* 0x000000801b1b8810 */ /* 0x000fe20007ffe0ff */
[----:B--2---:R-:W-:Y:S01]  /*0280*/  @!P4 IMAD.WIDE.U32 R28, R9, 0x2, R28 ;  /* 0x00000002091cc825 */ /* 0x004fe200078e001c */
[----:B------:R-:W-:Y:S01]  /*0290*/  PRMT R12, RZ, 0x7610, R12 ;  /* 0x00007610ff0c7816 */ /* 0x000fe2000000000c */
[----:B0-----:R-:W0:Y:S01]  /*02a0*/  @!P0 LDC.64 R6, c[0x0][0x390] ;  /* 0x0000e400ff068b82 */ /* 0x001e220000000a00 */
[----:B------:R-:W-:Y:S01]  /*02b0*/  ISETP.GE.U32.AND P6, PT, R27, R4, PT ;  /* 0x000000041b00720c */ /* 0x000fe20003fc6070 */
[----:B-1----:R-:W-:Y:S01]  /*02c0*/  @!P5 IMAD.WIDE.U32 R22, R8, 0x2, R22 ;  /* 0x000000020816d825 */ /* 0x002fe200078e0016 */
[----:B------:R-:W-:Y:S02]  /*02d0*/  PRMT R9, RZ, 0x7610, R9 ;  /* 0x00007610ff097816 */ /* 0x000fe40000000009 */
[----:B------:R-:W-:Y:S01]  /*02e0*/  PRMT R26, RZ, 0x7610, R26 ;  /* 0x00007610ff1a7816 */ /* 0x000fe2000000001a */
[----:B---3--:R-:W-:Y:S01]  /*02f0*/  @!P1 IMAD.WIDE.U32 R10, R19, 0x2, R10 ;  /* 0x00000002130a9825 */ /* 0x008fe200078e000a */
[----:B------:R-:W-:Y:S01]  /*0300*/  PRMT R20, RZ, 0x7610, R20 ;  /* 0x00007610ff147816 */ /* 0x000fe20000000014 */
[----:B------:R-:W5:Y:S06]  /*0310*/  @!P4 LDG.E.U16 R12, desc[UR4][R28.64] ;  /* 0x000000041c0cc981 */ /* 0x000f6c000c1e1500 */
[----:B------:R-:W1:Y:S01]  /*0320*/  @!P6 LDC.64 R24, c[0x0][0x390] ;  /* 0x0000e400ff18eb82 */ /* 0x000e620000000a00 */
[----:B------:R-:W-:Y:S01]  /*0330*/  @!P6 IADD3 R27, PT, PT, R3, R27, RZ ;  /* 0x0000001b031be210 */ /* 0x000fe20007ffe0ff */
[----:B------:R2:W5:Y:S01]  /*0340*/  @!P5 LDG.E.U16 R9, desc[UR4][R22.64] ;  /* 0x000000041609d981 */ /* 0x000562000c1e1500 */
[----:B------:R-:W-:Y:S01]  /*0350*/  PRMT R19, RZ, 0x7610, R19 ;  /* 0x00007610ff137816 */ /* 0x000fe20000000013 */
[----:B------:R-:W-:-:S02]  /*0360*/  @!P3 IMAD.WIDE.U32 R16, R2, 0x2, R16 ;  /* 0x000000020210b825 */ /* 0x000fc400078e0010 */
[----:B------:R3:W5:Y:S02]  /*0370*/  @!P1 LDG.E.U16 R20, desc[UR4][R10.64] ;  /* 0x000000040a149981 */ /* 0x000764000c1e1500 */
[----:B----4-:R-:W-:Y:S02]  /*0380*/  @!P2 IMAD.WIDE.U32 R14, R21, 0x2, R14 ;  /* 0x00000002150ea825 */ /* 0x010fe400078e000e */
[----:B------:R3:W5:Y:S01]  /*0390*/  @!P3 LDG.E.U16 R19, desc[UR4][R16.64] ;  /* 0x000000041013b981 */ /* 0x000762000c1e1500 */
[----:B--2---:R-:W-:-:S03]  /*03a0*/  PRMT R22, RZ, 0x7610, R22 ;  /* 0x00007610ff167816 */ /* 0x004fc60000000016 */
[----:B------:R3:W5:Y:S01]  /*03b0*/  @!P2 LDG.E.U16 R26, desc[UR4][R14.64] ;  /* 0x000000040e1aa981 */ /* 0x000762000c1e1500 */
[----:B-1----:R-:W-:-:S05]  /*03c0*/  @!P6 IMAD.WIDE.U32 R24, R27, 0x2, R24 ;  /* 0x000000021b18e825 */ /* 0x002fca00078e0018 */
        /* <DEDUP_REMOVED lines=26> */
[----:B------:R-:W-:Y:S05]  /*0570*/  CALL.REL.NOINC `($__internal_39_$__cuda_sm3x_div_rn_ftz_f32_slowpath) ;  /* 0x0000003400907944 */ /* 0x000fea0003c00000 */
[----:B------:R-:W-:-:S07]  /*0580*/  MOV R2, R0 ;  /* 0x0000000000027202 */ /* 0x000fce0000000f00 */
.L_x_11906:
[----:B------:R-:W-:Y:S05]  /*0590*/  BSYNC.RECONVERGENT B3 ;  /* 0x0000000000037941 */ /* 0x000fea0003800200 */
.L_x_11905:
        /* <DEDUP_REMOVED lines=28> */
.L_x_11904:
[----:B------:R-:W-:Y:S05]  /*0760*/  BSYNC.RECONVERGENT B2 ;  /* 0x0000000000027941 */ /* 0x000fea0003800200 */
.L_x_11903:
        /* <DEDUP_REMOVED lines=24> */
[----:B------:R-:W-:-:S07]  /*08f0*/  IMAD.MOV.U32 R2, RZ, RZ, R0 ;  /* 0x000000ffff027224 */ /* 0x000fce00078e0000 */
.L_x_11910:
[----:B------:R-:W-:Y:S05]  /*0900*/  BSYNC.RECONVERGENT B3 ;  /* 0x0000000000037941 */ /* 0x000fea0003800200 */
.L_x_11909:
        /* <DEDUP_REMOVED lines=28> */
.L_x_11908:
[----:B------:R-:W-:Y:S05]  /*0ad0*/  BSYNC.RECONVERGENT B2 ;  /* 0x0000000000027941 */ /* 0x000fea0003800200 */
.L_x_11907:
        /* <DEDUP_REMOVED lines=23> */
[----:B------:R-:W-:Y:S05]  /*0c50*/  CALL.REL.NOINC `($__internal_39_$__cuda_sm3x_div_rn_ftz_f32_slowpath) ;  /* 0x0000002c00d87944 */ /* 0x000fea0003c00000 */
[----:B------:R-:W-:-:S07]  /*0c60*/  MOV R2, R0 ;  /* 0x0000000000027202 */ /* 0x000fce0000000f00 */
.L_x_11914:
[----:B------:R-:W-:Y:S05]  /*0c70*/  BSYNC.RECONVERGENT B3 ;  /* 0x0000000000037941 */ /* 0x000fea0003800200 */
.L_x_11913:
        /* <DEDUP_REMOVED lines=28> */
.L_x_11912:
[----:B------:R-:W-:Y:S05]  /*0e40*/  BSYNC.RECONVERGENT B2 ;  /* 0x0000000000027941 */ /* 0x000fea0003800200 */
.L_x_11911:
        /* <DEDUP_REMOVED lines=25> */
.L_x_11918:
[----:B------:R-:W-:Y:S05]  /*0fe0*/  BSYNC.RECONVERGENT B3 ;  /* 0x0000000000037941 */ /* 0x000fea0003800200 */
.L_x_11917:
        /* <DEDUP_REMOVED lines=28> */
.L_x_11916:
[----:B------:R-:W-:Y:S05]  /*11b0*/  BSYNC.RECONVERGENT B2 ;  /* 0x0000000000027941 */ /* 0x000fea0003800200 */
.L_x_11915:
        /* <DEDUP_REMOVED lines=25> */
.L_x_11922:
[----:B------:R-:W-:Y:S05]  /*1350*/  BSYNC.RECONVERGENT B3 ;  /* 0x0000000000037941 */ /* 0x000fea0003800200 */
.L_x_11921:
        /* <DEDUP_REMOVED lines=28> */
.L_x_11920:
[----:B------:R-:W-:Y:S05]  /*1520*/  BSYNC.RECONVERGENT B2 ;  /* 0x0000000000027941 */ /* 0x000fea0003800200 */
.L_x_11919:
        /* <DEDUP_REMOVED lines=25> */
.L_x_11926:
[----:B------:R-:W-:Y:S05]  /*16c0*/  BSYNC.RECONVERGENT B3 ;  /* 0x0000000000037941 */ /* 0x000fea0003800200 */
.L_x_11925:
        /* <DEDUP_REMOVED lines=28> */
.L_x_11924:
[----:B------:R-:W-:Y:S05]  /*1890*/  BSYNC.RECONVERGENT B2 ;  /* 0x0000000000027941 */ /* 0x000fea0003800200 */
.L_x_11923:
        /* <DEDUP_REMOVED lines=25> */
.L_x_11930:
[----:B------:R-:W-:Y:S05]  /*1a30*/  BSYNC.RECONVERGENT B3 ;  /* 0x0000000000037941 */ /* 0x000fea0003800200 */
.L_x_11929:
        /* <DEDUP_REMOVED lines=28> */
.L_x_11928:
[----:B------:R-:W-:Y:S05]  /*1c00*/  BSYNC.RECONVERGENT B2 ;  /* 0x0000000000027941 */ /* 0x000fea0003800200 */
.L_x_11927:
        /* <DEDUP_REMOVED lines=25> */
.L_x_11934:
[----:B------:R-:W-:Y:S05]  /*1da0*/  BSYNC.RECONVERGENT B3 ;  /* 0x0000000000037941 */ /* 0x000fea0003800200 */
.L_x_11933:
        /* <DEDUP_REMOVED lines=28> */
.L_x_11932:
[----:B------:R-:W-:Y:S05]  /*1f70*/  BSYNC.RECONVERGENT B2 ;  /* 0x0000000000027941 */ /* 0x000fea0003800200 */
.L_x_11931:
[----:B------:R-:W-:Y:S01]  /*1f80*/  ISETP.GE.U32.AND P0, PT, R5, R4, PT ;  /* 0x000000040500720c */ /* 0x000fe20003f06070 */
[----:B------:R-:W-:Y:S04]  /*1f90*/  BSSY.RECONVERGENT B0, `(.L_x_11935) ;  /* 0x0000033000007945 */ /* 0x000fe80003800200 */
[----:B------:R-:W-:Y:S08]  /*1fa0*/  BSSY.RELIABLE B1, `(.L_x_11936) ;  /* 0x000002b000017945 */ /* 0x000ff00003800100 */
[----:B------:R-:W-:Y:S05]  /*1fb0*/  @P0 BRA `(.L_x_11937) ;  /* 0x0000000000300947 */ /* 0x000fea0003800000 */
[----:B------:R-:W0:Y:S01]  /*1fc0*/  LDC.64 R14, c[0x0][0x388] ;  /* 0x0000e200ff0e7b82 */ /* 0x000e220000000a00 */
[----:B------:R-:W-:-:S05]  /*1fd0*/  IADD3 R5, PT, PT, R3, R5, RZ ;  /* 0x0000000503057210 */ /* 0x000fca0007ffe0ff */
[----:B0-----:R-:W-:Y:S01]  /*1fe0*/  IMAD.WIDE.U32 R14, R5, 0x2, R14 ;  /* 0x00000002050e7825 */ /* 0x001fe200078e000e */
[----:B------:R-:W-:-:S04]  /*1ff0*/  MOV R5, R7 ;  /* 0x0000000700057202 */ /* 0x000fc80000000f00 */
[----:B------:R0:W-:Y:S01]  /*2000*/  STG.E.U16 desc[UR4][R14.64], R6 ;  /* 0x000000060e007986 */ /* 0x0001e2000c101504 */
[----:B------:R-:W-:-:S13]  /*2010*/  ISETP.GE.U32.AND P0, PT, R5, R4, PT ;  /* 0x000000040500720c */ /* 0x000fda0003f06070 */
[----:B0-----:R-:W-:Y:S05]  /*2020*/  @P0 BRA `(.L_x_11938) ;  /* 0x0000000000300947 */ /* 0x001fea0003800000 */
[----:B------:R-:W0:Y:S01]  /*2030*/  LDC.64 R6, c[0x0][0x388] ;  /* 0x0000e200ff067b82 */ /* 0x000e220000000a00 */
[----:B------:R-:W-:Y:S02]  /*2040*/  IADD3 R13, PT, PT, R3, R5, RZ ;  /* 0x00000005030d7210 */ /* 0x000fe40007ffe0ff */
[----:B------:R-:W-:-:S03]  /*2050*/  IADD3 R5, PT, PT, R5, 0x80, RZ ;  /* 0x0000008005057810 */ /* 0x000fc60007ffe0ff */
[----:B0-----:R-:W-:-:S05]  /*2060*/  IMAD.WIDE.U32 R6, R13, 0x2, R6 ;  /* 0x000000020d067825 */ /* 0x001fca00078e0006 */
[----:B------:R0:W-:Y:S02]  /*2070*/  STG.E.U16 desc[UR4][R6.64], R8 ;  /* 0x0000000806007986 */ /* 0x0001e4000c101504 */
.L_x_11937:
[----:B------:R-:W-:-:S13]  /*2080*/  ISETP.GE.U32.AND P0, PT, R5, R4, PT ;  /* 0x000000040500720c */ /* 0x000fda0003f06070 */
[----:B------:R-:W-:Y:S05]  /*2090*/  @P0 BRA `(.L_x_11939) ;  /* 0x0000000000300947 */ /* 0x000fea0003800000 */
[----:B0-----:R-:W0:Y:S01]  /*20a0*/  LDC.64 R6, c[0x0][0x388] ;  /* 0x0000e200ff067b82 */ /* 0x001e220000000a00 */
[----:B------:R-:W-:Y:S01]  /*20b0*/  IADD3 R13, PT, PT, R3, R5, RZ ;  /* 0x00000005030d7210 */ /* 0x000fe20007ffe0ff */
[----:B------:R-:W-:-:S04]  /*20c0*/  VIADD R5, R5, 0x80 ;  /* 0x0000008005057836 */ /* 0x000fc80000000000 */
[----:B0-----:R-:W-:-:S05]  /*20d0*/  IMAD.WIDE.U32 R6, R13, 0x2, R6 ;  /* 0x000000020d067825 */ /* 0x001fca00078e0006 */
[----:B------:R0:W-:Y:S02]  /*20e0*/  STG.E.U16 desc[UR4][R6.64], R9 ;  /* 0x0000000906007986 */ /* 0x0001e4000c101504 */
.L_x_11938:
[----:B------:R-:W-:-:S13]  /*20f0*/  ISETP.GE.U32.AND P0, PT, R5, R4, PT ;  /* 0x000000040500720c */ /* 0x000fda0003f06070 */
[----:B------:R-:W-:Y:S05]  /*2100*/  @P0 BRA `(.L_x_11940) ;  /* 0x0000000000300947 */ /* 0x000fea0003800000 */
[----:B0-----:R-:W0:Y:S01]  /*2110*/  LDC.64 R6, c[0x0][0x388] ;  /* 0x0000e200ff067b82 */ /* 0x001e220000000a00 */
[----:B------:R-:W-:Y:S02]  /*2120*/  IADD3 R9, PT, PT, R3, R5, RZ ;  /* 0x0000000503097210 */ /* 0x000fe40007ffe0ff */
[----:B------:R-:W-:-:S03]  /*2130*/  IADD3 R5, PT, PT, R5, 0x80, RZ ;  /* 0x0000008005057810 */ /* 0x000fc60007ffe0ff */
[----:B0-----:R-:W-:-:S05]  /*2140*/  IMAD.WIDE.U32 R6, R9, 0x2, R6 ;  /* 0x0000000209067825 */ /* 0x001fca00078e0006 */
[----:B------:R1:W-:Y:S02]  /*2150*/  STG.E.U16 desc[UR4][R6.64], R10 ;  /* 0x0000000a06007986 */ /* 0x0003e4000c101504 */
.L_x_11939:
[----:B------:R-:W-:-:S13]  /*2160*/  ISETP.GE.U32.AND P0, PT, R5, R4, PT ;  /* 0x000000040500720c */ /* 0x000fda0003f06070 */
[----:B------:R-:W-:Y:S05]  /*2170*/  @P0 BRA `(.L_x_11941) ;  /* 0x0000000000340947 */ /* 0x000fea0003800000 */
[----:B01----:R-:W0:Y:S01]  /*2180*/  LDC.64 R6, c[0x0][0x388] ;  /* 0x0000e200ff067b82 */ /* 0x003e220000000a00 */
[----:B------:R-:W-:Y:S02]  /*2190*/  IADD3 R9, PT, PT, R3, R5, RZ ;  /* 0x0000000503097210 */ /* 0x000fe40007ffe0ff */
[----:B------:R-:W-:-:S03]  /*21a0*/  IADD3 R5, PT, PT, R5, 0x80, RZ ;  /* 0x0000008005057810 */ /* 0x000fc60007ffe0ff */
[----:B0-----:R-:W-:-:S05]  /*21b0*/  IMAD.WIDE.U32 R6, R9, 0x2, R6 ;  /* 0x0000000209067825 */ /* 0x001fca00078e0006 */
[----:B------:R1:W-:Y:S02]  /*21c0*/  STG.E.U16 desc[UR4][R6.64], R11 ;  /* 0x0000000b06007986 */ /* 0x0003e4000c101504 */
.L_x_11940:
        /* <DEDUP_REMOVED lines=8> */
.L_x_11941:
[----:B------:R-:W-:Y:S05]  /*2250*/  BSYNC.RELIABLE B1 ;  /* 0x0000000000017941 */ /* 0x000fea0003800100 */
.L_x_11936:
[----:B------:R-:W-:-:S13]  /*2260*/  ISETP.GE.U32.AND P0, PT, R5, R4, PT ;  /* 0x000000040500720c */ /* 0x000fda0003f06070 */
[----:B012---:R-:W0:Y:S01]  /*2270*/  @!P0 LDC.64 R6, c[0x0][0x388] ;  /* 0x0000e200ff068b82 */ /* 0x007e220000000a00 */
[----:B------:R-:W-:Y:S02]  /*2280*/  @!P0 IADD3 R9, PT, PT, R3, R5, RZ ;  /* 0x0000000503098210 */ /* 0x000fe40007ffe0ff */
[----:B------:R-:W-:-:S03]  /*2290*/  @!P0 IADD3 R5, PT, PT, R5, 0x80, RZ ;  /* 0x0000008005058810 */ /* 0x000fc60007ffe0ff */
[----:B0-----:R-:W-:-:S05]  /*22a0*/  @!P0 IMAD.WIDE.U32 R6, R9, 0x2, R6 ;  /* 0x0000000209068825 */ /* 0x001fca00078e0006 */
[----:B------:R2:W-:Y:S02]  /*22b0*/  @!P0 STG.E.U16 desc[UR4][R6.64], R19 ;  /* 0x0000001306008986 */ /* 0x0005e4000c101504 */
.L_x_11942:
[----:B------:R-:W-:Y:S05]  /*22c0*/  BSYNC.RECONVERGENT B0 ;  /* 0x0000000000007941 */ /* 0x000fea0003800200 */
.L_x_11935:
        /* <DEDUP_REMOVED lines=8> */
.L_x_11902:
        /* <DEDUP_REMOVED lines=9> */
[----:B------:R-:W-:Y:S01]  /*23e0*/  BSSY.RECONVERGENT B2, `(.L_x_11943) ;  /* 0x0000014000027945 */ /* 0x000fe20003800200 */
[----:B-1----:R-:W-:-:S05]  /*23f0*/  HADD2.F32 R5, -RZ, R5.H0_H0 ;  /* 0x20000005ff057230 */ /* 0x002fca0000004100 */
[----:B------:R-:W-:Y:S01]  /*2400*/  FADD.FTZ R4, |R5|, -RZ ;  /* 0x800000ff05047221 */ /* 0x000fe20000010200 */
[----:B--2---:R-:W-:-:S05]  /*2410*/  HADD2.F32 R8, -RZ, R10.H0_H0 ;  /* 0x2000000aff087230 */ /* 0x004fca0000004100 */
[----:B------:R-:W-:Y:S01]  /*2420*/  FADD.FTZ R7, |R8|, -RZ ;  /* 0x800000ff08077221 */ /* 0x000fe20000010200 */
        /* <DEDUP_REMOVED lines=13> */
[----:B-----5:R-:W-:Y:S05]  /*2500*/  CALL.REL.NOINC `($__internal_39_$__cuda_sm3x_div_rn_ftz_f32_slowpath) ;  /* 0x0000001400ac7944 */ /* 0x020fea0003c00000 */
[----:B------:R-:W-:-:S07]  /*2510*/  MOV R2, R0 ;  /* 0x0000000000027202 */ /* 0x000fce0000000f00 */
.L_x_11944:
[----:B------:R-:W-:Y:S05]  /*2520*/  BSYNC.RECONVERGENT B2 ;  /* 0x0000000000027941 */ /* 0x000fea0003800200 */
.L_x_11943:
[----:B------:R-:W-:Y:S02]  /*2530*/  IMAD.MOV.U32 R7, RZ, RZ, 0x3b33710b ;  /* 0x3b33710bff077424 */ /* 0x000fe400078e00ff */
[----:B------:R-:W-:Y:S01]  /*2540*/  FMUL.FTZ R0, R2, R2 ;  /* 0x0000000202007220 */ /* 0x000fe20000410000 */
[----:B------:R-:W-:Y:S02]  /*2550*/  HADD2.F32 R10, -RZ, R10.H1_H1 ;  /* 0x3000000aff0a7230 */ /* 0x000fe40000004100 */
[----:B------:R-:W-:Y:S01]  /*2560*/  HFMA2 R13, -RZ, RZ, 1.857421875, -1409 ;  /* 0x3f6ee581ff0d7431 */ /* 0x000fe200000001ff */
[----:B------:R-:W-:Y:S01]  /*2570*/  ISETP.GE.AND P0, PT, R8, RZ, PT ;  /* 0x000000ff0800720c */ /* 0x000fe20003f06270 */
[----:B------:R-:W-:Y:S01]  /*2580*/  FFMA.FTZ R7, R0, R7, -0.015681877732276916504 ;  /* 0xbc80774800077423 */ /* 0x000fe20000010007 */
[----:B------:R-:W-:Y:S01]  /*2590*/  FSETP.NEU.FTZ.AND P1, PT, |R8|, |R5|, PT ;  /* 0x400000050800720b */ /* 0x000fe20003f3d200 */
[----:B------:R-:W-:Y:S01]  /*25a0*/  FADD.FTZ R15, |R10|, -RZ ;  /* 0x800000ff0a0f7221 */ /* 0x000fe20000010200 */
[C---:B------:R-:W-:Y:S01]  /*25b0*/  FSETP.GT.FTZ.AND P3, PT, |R5|.reuse, |R10|, PT ;  /* 0x4000000a0500720b */ /* 0x040fe20003f74200 */
[C---:B------:R-:W-:Y:S01]  /*25c0*/  FFMA.FTZ R7, R0.reuse, R7, 0.042200751602649688721 ;  /* 0x3d2cdab200077423 */ /* 0x040fe20000010007 */
[----:B------:R-:W-:Y:S01]  /*25d0*/  FADD.FTZ R8, |R5|, |R8| ;  /* 0x4000000805087221 */ /* 0x000fe20000010200 */
[----:B------:R-:W-:Y:S02]  /*25e0*/  BSSY.RECONVERGENT B2, `(.L_x_11945) ;  /* 0x0000022000027945 */ /* 0x000fe40003800200 */
        /* <DEDUP_REMOVED lines=31> */
[----:B-----5:R-:W-:Y:S05]  /*27e0*/  CALL.REL.NOINC `($__internal_39_$__cuda_sm3x_div_rn_ftz_f32_slowpath) ;  /* 0x0000001000f47944 */ /* 0x020fea0003c00000 */
[----:B------:R-:W-:-:S07]  /*27f0*/  MOV R2, R0 ;  /* 0x0000000000027202 */ /* 0x000fce0000000f00 */
.L_x_11946:
[----:B------:R-:W-:Y:S05]  /*2800*/  BSYNC.RECONVERGENT B2 ;  /* 0x0000000000027941 */ /* 0x000fea0003800200 */
.L_x_11945:
[----:B------:R-:W-:Y:S02]  /*2810*/  HFMA2 R9, -RZ, RZ, 0.89990234375, 10328 ;  /* 0x3b33710bff097431 */ /* 0x000fe400000001ff */
[----:B------:R-:W-:Y:S01]  /*2820*/  FMUL.FTZ R0, R2, R2 ;  /* 0x0000000202007220 */ /* 0x000fe20000410000 */
[----:B-----5:R-:W-:Y:S01]  /*2830*/  HADD2.F32 R8, -RZ, R22.H0_H0 ;  /* 0x20000016ff087230 */ /* 0x020fe20000004100 */
[C---:B------:R-:W-:Y:S01]  /*2840*/  ISETP.GE.AND P0, PT, R10.reuse, RZ, PT ;  /* 0x000000ff0a00720c */ /* 0x040fe20003f06270 */
[----:B------:R-:W-:Y:S01]  /*2850*/  IMAD.MOV.U32 R13, RZ, RZ, 0x3f6ee581 ;  /* 0x3f6ee581ff0d7424 */ /* 0x000fe200078e00ff */
[----:B------:R-:W-:Y:S01]  /*2860*/  FSETP.NEU.FTZ.AND P1, PT, |R10|, |R5|, PT ;  /* 0x400000050a00720b */ /* 0x000fe20003f3d200 */
[C---:B------:R-:W-:Y:S01]  /*2870*/  FADD.FTZ R10, |R5|.reuse, |R10| ;  /* 0x4000000a050a7221 */ /* 0x040fe20000010200 */
[----:B------:R-:W-:Y:S01]  /*2880*/  FADD.FTZ R15, |R8|, -RZ ;  /* 0x800000ff080f7221 */ /* 0x000fe20000010200 */
[----:B------:R-:W-:Y:S01]  /*2890*/  FSETP.GT.FTZ.AND P2, PT, |R5|, |R8|, PT ;  /* 0x400000080500720b */ /* 0x000fe20003f54200 */
[----:B------:R-:W-:Y:S01]  /*28a0*/  BSSY.RECONVERGENT B2, `(.L_x_11947) ;  /* 0x0000024000027945 */ /* 0x000fe20003800200 */
[----:B------:R-:W-:-:S04]  /*28b0*/  FFMA.FTZ R9, R0, R9, -0.015681877732276916504 ;  /* 0xbc80774800097423 */ /* 0x000fc80000010009 */
        /* <DEDUP_REMOVED lines=32> */
[----:B------:R-:W-:Y:S05]  /*2ac0*/  CALL.REL.NOINC `($__internal_39_$__cuda_sm3x_div_rn_ftz_f32_slowpath) ;  /* 0x00000010003c7944 */ /* 0x000fea0003c00000 */
[----:B------:R-:W-:-:S07]  /*2ad0*/  MOV R2, R0 ;  /* 0x0000000000027202 */ /* 0x000fce0000000f00 */
.L_x_11948:
[----:B------:R-:W-:Y:S05]  /*2ae0*/  BSYNC.RECONVERGENT B2 ;  /* 0x0000000000027941 */ /* 0x000fea0003800200 */
.L_x_11947:
[----:B------:R-:W-:Y:S02]  /*2af0*/  HFMA2 R7, -RZ, RZ, 0.89990234375, 10328 ;  /* 0x3b33710bff077431 */ /* 0x000fe400000001ff */
[----:B------:R-:W-:Y:S01]  /*2b00*/  FMUL.FTZ R0, R2, R2 ;  /* 0x0000000202007220 */ /* 0x000fe20000410000 */
[----:B------:R-:W-:Y:S01]  /*2b10*/  HADD2.F32 R22, -RZ, R22.H1_H1 ;  /* 0x30000016ff167230 */ /* 0x000fe20000004100 */
[----:B------:R-:W-:Y:S01]  /*2b20*/  MOV R15, 0x3f6ee581 ;  /* 0x3f6ee581000f7802 */ /* 0x000fe20000000f00 */
[----:B------:R-:W-:Y:S01]  /*2b30*/  BSSY.RECONVERGENT B2, `(.L_x_11949) ;  /* 0x0000029000027945 */ /* 0x000fe20003800200 */
[----:B------:R-:W-:Y:S02]  /*2b40*/  ISETP.GE.AND P0, PT, R8, RZ, PT ;  /* 0x000000ff0800720c */ /* 0x000fe40003f06270 */
[----:B------:R-:W-:Y:S01]  /*2b50*/  FADD.FTZ R17, |R22|, -RZ ;  /* 0x800000ff16117221 */ /* 0x000fe20000010200 */
[C---:B------:R-:W-:Y:S01]  /*2b60*/  FSETP.GT.FTZ.AND P3, PT, |R5|.reuse, |R22|, PT ;  /* 0x400000160500720b */ /* 0x040fe20003f74200 */
        /* <DEDUP_REMOVED lines=37> */
.L_x_11950:
[----:B------:R-:W-:Y:S05]  /*2dc0*/  BSYNC.RECONVERGENT B2 ;  /* 0x0000000000027941 */ /* 0x000fea0003800200 */
.L_x_11949:
[----:B------:R-:W-:Y:S02]  /*2dd0*/  HFMA2 R9, -RZ, RZ, 0.89990234375, 10328 ;  /* 0x3b33710bff097431 */ /* 0x000fe400000001ff */
[----:B------:R-:W-:Y:S01]  /*2de0*/  FMUL.FTZ R0, R2, R2 ;  /* 0x0000000202007220 */ /* 0x000fe20000410000 */
[----:B------:R-:W-:Y:S01]  /*2df0*/  HADD2.F32 R8, -RZ, R26.H0_H0 ;  /* 0x2000001aff087230 */ /* 0x000fe20000004100 */
[----:B------:R-:W-:Y:S01]  /*2e00*/  MOV R13, 0x3f6ee581 ;  /* 0x3f6ee581000d7802 */ /* 0x000fe20000000f00 */
[----:B------:R-:W-:Y:S01]  /*2e10*/  BSSY.RECONVERGENT B2, `(.L_x_11951) ;  /* 0x0000029000027945 */ /* 0x000fe20003800200 */
[----:B------:R-:W-:Y:S02]  /*2e20*/  ISETP.GE.AND P0, PT, R22, RZ, PT ;  /* 0x000000ff1600720c */ /* 0x000fe40003f06270 */
[----:B------:R-:W-:Y:S01]  /*2e30*/  FADD.FTZ R15, |R8|, -RZ ;  /* 0x800000ff080f7221 */ /* 0x000fe20000010200 */
[----:B------:R-:W-:Y:S01]  /*2e40*/  FSETP.GT.FTZ.AND P2, PT, |R5|, |R8|, PT ;  /* 0x400000080500720b */ /* 0x000fe20003f54200 */
[----:B------:R-:W-:Y:S01]  /*2e50*/  FFMA.FTZ R9, R0, R9, -0.015681877732276916504 ;  /* 0xbc80774800097423 */ /* 0x000fe20000010009 */
[----:B------:R-:W-:-:S02]  /*2e60*/  FSETP.NEU.FTZ.AND P1, PT, |R22|, |R5|, PT ;  /* 0x400000051600720b */ /* 0x000fc40003f3d200 */
        /* <DEDUP_REMOVED lines=16> */
[----:B0-----:R-:W-:Y:S01]  /*2f70*/  FFMA R7, -R19, R16, 1 ;  /* 0x3f80000013077423 */ /* 0x001fe20000000110 */
[----:B------:R-:W-:Y:S01]  /*2f80*/  FADD.FTZ R9, |R5|, |R22| ;  /* 0x4000001605097221 */ /* 0x000fe20000010200 */
[----:B------:R-:W-:Y:S01]  /*2f90*/  @!P0 FFMA.FTZ R14, R13, 1.6832555532455444336, R2 ;  /* 0x3fd774eb0d0e8823 */ /* 0x000fe20000010002 */
[----:B------:R-:W-:Y:S02]  /*2fa0*/  HFMA2 R2, -RZ, RZ, 2.04296875, -15.78125 ;  /* 0x4016cbe4ff027431 */ /* 0x000fe400000001ff */
        /* <DEDUP_REMOVED lines=13> */
[----:B------:R-:W-:Y:S05]  /*3080*/  CALL.REL.NOINC `($__internal_39_$__cuda_sm3x_div_rn_ftz_f32_slowpath) ;  /* 0x0000000800cc7944 */ /* 0x000fea0003c00000 */
[----:B------:R-:W-:-:S07]  /*3090*/  MOV R2, R0 ;  /* 0x0000000000027202 */ /* 0x000fce0000000f00 */
.L_x_11952:
[----:B------:R-:W-:Y:S05]  /*30a0*/  BSYNC.RECONVERGENT B2 ;  /* 0x0000000000027941 */ /* 0x000fea0003800200 */
.L_x_11951:
        /* <DEDUP_REMOVED lines=43> */
[----:B------:R-:W-:Y:S05]  /*3360*/  CALL.REL.NOINC `($__internal_39_$__cuda_sm3x_div_rn_ftz_f32_slowpath) ;  /* 0x0000000800147944 */ /* 0x000fea0003c00000 */
[----:B------:R-:W-:-:S07]  /*3370*/  IMAD.MOV.U32 R2, RZ, RZ, R0 ;  /* 0x000000ffff027224 */ /* 0x000fce00078e0000 */
.L_x_11954:
[----:B------:R-:W-:Y:S05]  /*3380*/  BSYNC.RECONVERGENT B2 ;  /* 0x0000000000027941 */ /* 0x000fea0003800200 */
.L_x_11953:
[----:B------:R-:W-:Y:S01]  /*3390*/  MOV R13, 0x3b33710b ;  /* 0x3b33710b000d7802 */ /* 0x000fe20000000f00 */
[----:B------:R-:W-:Y:S01]  /*33a0*/  FMUL.FTZ R0, R2, R2 ;  /* 0x0000000202007220 */ /* 0x000fe20000410000 */
[----:B------:R-:W-:Y:S02]  /*33b0*/  HADD2.F32 R22, -RZ, R20.H0_H0 ;  /* 0x20000014ff167230 */ /* 0x000fe40000004100 */
[----:B------:R-:W-:Y:S01]  /*33c0*/  HFMA2 R15, -RZ, RZ, 1.857421875, -1409 ;  /* 0x3f6ee581ff0f7431 */ /* 0x000fe200000001ff */
[----:B------:R-:W-:Y:S01]  /*33d0*/  ISETP.GE.AND P0, PT, R26, RZ, PT ;  /* 0x000000ff1a00720c */ /* 0x000fe20003f06270 */
[----:B------:R-:W-:Y:S01]  /*33e0*/  FFMA.FTZ R13, R0, R13, -0.015681877732276916504 ;  /* 0xbc807748000d7423 */ /* 0x000fe2000001000d */
[----:B------:R-:W-:Y:S01]  /*33f0*/  FSETP.NEU.FTZ.AND P1, PT, |R26|, |R5|, PT ;  /* 0x400000051a00720b */ /* 0x000fe20003f3d200 */
[----:B------:R-:W-:Y:S01]  /*3400*/  FADD.FTZ R17, |R22|, -RZ ;  /* 0x800000ff16117221 */ /* 0x000fe20000010200 */
[----:B------:R-:W-:Y:S01]  /*3410*/  FSETP.GT.FTZ.AND P3, PT, |R5|, |R22|, PT ;  /* 0x400000160500720b */ /* 0x000fe20003f74200 */
[----:B------:R-:W-:Y:S01]  /*3420*/  FFMA.FTZ R13, R0, R13, 0.042200751602649688721 ;  /* 0x3d2cdab2000d7423 */ /* 0x000fe2000001000d */
[----:B------:R-:W-:Y:S01]  /*3430*/  FSETP.NEU.FTZ.AND P2, PT, R7, RZ, PT ;  /* 0x000000ff0700720b */ /* 0x000fe20003f5d000 */
        /* <DEDUP_REMOVED lines=11> */
[----:B------:R-:W-:-:S04]  /*34f0*/  FFMA.FTZ R2, R13, R2, R2 ;  /* 0x000000020d027223 */ /* 0x000fc80000010002 */
[C---:B------:R-:W-:Y:S01]  /*3500*/  FFMA.FTZ R13, R15.reuse, 1.6832555532455444336, -R2 ;  /* 0x3fd774eb0f0d7823 */ /* 0x040fe20000010802 */
[----:B------:R-:W-:-:S04]  /*3510*/  FSEL R15, R15, 1.8663789033889770508, P4 ;  /* 0x3feee5810f0f7808 */ /* 0x000fc80002000000 */
[----:B------:R-:W-:Y:S01]  /*3520*/  FSEL R14, R13, R2, P4 ;  /* 0x000000020d0e7208 */ /* 0x000fe20002000000 */
[----:B------:R-:W-:Y:S01]  /*3530*/  @!P4 FADD.FTZ R2, -R2, -RZ ;  /* 0x800000ff0202c221 */ /* 0x000fe20000010100 */
[----:B------:R-:W-:Y:S01]  /*3540*/  FFMA R13, R16, R7, R16 ;  /* 0x00000007100d7223 */ /* 0x000fe20000000010 */
[----:B------:R-:W-:Y:S02]  /*3550*/  FADD.FTZ R7, |R5|, |R26| ;  /* 0x4000001a05077221 */ /* 0x000fe40000010200 */
[----:B------:R-:W-:Y:S01]  /*3560*/  @!P0 FFMA.FTZ R14, R15, 1.6832555532455444336, R2 ;  /* 0x3fd774eb0f0e8823 */ /* 0x000fe20000010002 */
[----:B------:R-:W-:-:S04]  /*3570*/  MOV R2, 0x4016cbe4 ;  /* 0x4016cbe400027802 */ /* 0x000fc80000000f00 */
        /* <DEDUP_REMOVED lines=13> */
[----:B------:R-:W-:-:S07]  /*3650*/  MOV R2, R0 ;  /* 0x0000000000027202 */ /* 0x000fce0000000f00 */
.L_x_11956:
[----:B------:R-:W-:Y:S05]  /*3660*/  BSYNC.RECONVERGENT B2 ;  /* 0x0000000000027941 */ /* 0x000fea0003800200 */
.L_x_11955:
        /* <DEDUP_REMOVED lines=8> */
[----:B------:R-:W-:Y:S01]  /*36f0*/  FSETP.GT.FTZ.AND P2, PT, |R5|, |R20|, PT ;  /* 0x400000140500720b */ /* 0x000fe20003f54200 */
        /* <DEDUP_REMOVED lines=34> */
[----:B------:R-:W-:Y:S05]  /*3920*/  CALL.REL.NOINC `($__internal_39_$__cuda_sm3x_div_rn_ftz_f32_slowpath) ;  /* 0x0000000000a47944 */ /* 0x000fea0003c00000 */
[----:B------:R-:W-:-:S07]  /*3930*/  MOV R2, R0 ;  /* 0x0000000000027202 */ /* 0x000fce0000000f00 */
.L_x_11958:
[----:B------:R-:W-:Y:S05]  /*3940*/  BSYNC.RECONVERGENT B2 ;  /* 0x0000000000027941 */ /* 0x000fea0003800200 */
.L_x_11957:
[----:B------:R-:W-:Y:S02]  /*3950*/  HFMA2 R13, -RZ, RZ, 0.89990234375, 10328 ;  /* 0x3b33710bff0d7431 */ /* 0x000fe400000001ff */
[----:B------:R-:W-:Y:S01]  /*3960*/  FMUL.FTZ R0, R2, R2 ;  /* 0x0000000202007220 */ /* 0x000fe20000410000 */
[----:B------:R-:W-:Y:S01]  /*3970*/  IMAD.MOV.U32 R17, RZ, RZ, 0x3f6ee581 ;  /* 0x3f6ee581ff117424 */ /* 0x000fe200078e00ff */
[C---:B------:R-:W-:Y:S01]  /*3980*/  ISETP.GE.AND P0, PT, R20.reuse, RZ, PT ;  /* 0x000000ff1400720c */ /* 0x040fe20003f06270 */
[----:B------:R-:W0:Y:S01]  /*3990*/  LDC.64 R14, c[0x0][0x388] ;  /* 0x0000e200ff0e7b82 */ /* 0x000e220000000a00 */
        /* <DEDUP_REMOVED lines=10> */
[----:B------:R-:W-:Y:S01]  /*3a40*/  FFMA.FTZ R13, R0, R13, -0.14207722246646881104 ;  /* 0xbe117cb1000d7423 */ /* 0x000fe2000001000d */
[----:B0-----:R-:W-:-:S04]  /*3a50*/  IMAD.WIDE.U32 R14, R3, 0x2, R14 ;  /* 0x00000002030e7825 */ /* 0x001fc800078e000e */
[----:B------:R-:W-:-:S04]  /*3a60*/  FFMA.FTZ R13, R0, R13, 0.19993925094604492188 ;  /* 0x3e4cbce0000d7423 */ /* 0x000fc8000001000d */
[----:B------:R-:W-:Y:S01]  /*3a70*/  FFMA.FTZ R13, R0, R13, -0.33333197236061096191 ;  /* 0xbeaaaa7d000d7423 */ /* 0x000fe2000001000d */
[----:B------:R-:W-:-:S04]  /*3a80*/  IMAD.WIDE.U32 R14, R6, 0x4, R14 ;  /* 0x00000004060e7825 */ /* 0x000fc800078e000e */
[----:B------:R-:W-:Y:S01]  /*3a90*/  FMUL.FTZ R13, R0, R13 ;  /* 0x0000000d000d7220 */ /* 0x000fe20000410000 */
[----:B------:R-:W-:Y:S03]  /*3aa0*/  STG.E desc[UR4][R14.64], R11 ;  /* 0x0000000b0e007986 */ /* 0x000fe6000c101904 */
[----:B------:R-:W-:Y:S01]  /*3ab0*/  FFMA.FTZ R2, R13, R2, R2 ;  /* 0x000000020d027223 */ /* 0x000fe20000010002 */
[----:B------:R-:W-:Y:S03]  /*3ac0*/  STG.E desc[UR4][R14.64+0x200], R9 ;  /* 0x000200090e007986 */ /* 0x000fe6000c101904 */
[C---:B------:R-:W-:Y:S01]  /*3ad0*/  FFMA.FTZ R13, R17.reuse, 1.6832555532455444336, -R2 ;  /* 0x3fd774eb110d7823 */ /* 0x040fe20000010802 */
[----:B------:R-:W-:Y:S01]  /*3ae0*/  FSEL R17, R17, 1.8663789033889770508, P2 ;  /* 0x3feee58111117808 */ /* 0x000fe20001000000 */
[----:B------:R-:W-:Y:S03]  /*3af0*/  STG.E desc[UR4][R14.64+0x400], R7 ;  /* 0x000400070e007986 */ /* 0x000fe6000c101904 */
        /* <DEDUP_REMOVED lines=9> */
[----:B------:R-:W-:-:S05]  /*3b90*/  F2FP.F16.F32.PACK_AB R5, R5, R4 ;  /* 0x000000040505723e */ /* 0x000fca00000000ff */
[----:B------:R-:W-:Y:S01]  /*3ba0*/  STG.E desc[UR4][R14.64+0x600], R5 ;  /* 0x000600050e007986 */ /* 0x000fe2000c101904 */
[----:B------:R-:W-:Y:S05]  /*3bb0*/  EXIT ;  /* 0x000000000000794d */ /* 0x000fea0003800000 */
        .weak           $__internal_39_$__cuda_sm3x_div_rn_ftz_f32_slowpath
        .type           $__internal_39_$__cuda_sm3x_div_rn_ftz_f32_slowpath,@function
        .size           $__internal_39_$__cuda_sm3x_div_rn_ftz_f32_slowpath,(.L_x_17861 - $__internal_39_$__cuda_sm3x_div_rn_ftz_f32_slowpath)
$__internal_39_$__cuda_sm3x_div_rn_ftz_f32_slowpath:
        /* <DEDUP_REMOVED lines=35> */
.L_x_11961:
[----:B------:R-:W-:Y:S05]  /*3df0*/  BSYNC.RELIABLE B1 ;  /* 0x0000000000017941 */ /* 0x000fea0003800100 */
.L_x_11960:
        /* <DEDUP_REMOVED lines=27> */
.L_x_11967:
[----:B------:R-:W-:-:S07]  /*3fb0*/  LEA R0, R13, R0, 0x17 ;  /* 0x000000000d007211 */ /* 0x000fce00078eb8ff */
.L_x_11968:
[----:B------:R-:W-:Y:S05]  /*3fc0*/  BSYNC.RECONVERGENT B1 ;  /* 0x0000000000017941 */ /* 0x000fea0003800200 */
.L_x_11966:
[----:B------:R-:W-:Y:S05]  /*3fd0*/  BRA `(.L_x_11969) ;  /* 0x0000000000207947 */ /* 0x000fea0003800000 */
.L_x_11965:
[----:B------:R-:W-:-:S04]  /*3fe0*/  LOP3.LUT R0, R17, 0x80000000, R0, 0x48, !PT ;  /* 0x8000000011007812 */ /* 0x000fc800078e4800 */
[----:B------:R-:W-:Y:S01]  /*3ff0*/  LOP3.LUT R0, R0, 0x7f800000, RZ, 0xfc, !PT ;  /* 0x7f80000000007812 */ /* 0x000fe200078efcff */
[----:B------:R-:W-:Y:S06]  /*4000*/  BRA `(.L_x_11969) ;  /* 0x0000000000147947 */ /* 0x000fec0003800000 */
.L_x_11964:
[----:B------:R-:W-:Y:S01]  /*4010*/  LOP3.LUT R0, R17, 0x80000000, R0, 0x48, !PT ;  /* 0x8000000011007812 */ /* 0x000fe200078e4800 */
[----:B------:R-:W-:Y:S06]  /*4020*/  BRA `(.L_x_11969) ;  /* 0x00000000000c7947 */ /* 0x000fec0003800000 */
.L_x_11963:
[----:B------:R-:W0:Y:S01]  /*4030*/  MUFU.RSQ R0, -QNAN ;  /* 0xffc0000000007908 */ /* 0x000e220000001400 */
[----:B------:R-:W-:Y:S05]  /*4040*/  BRA `(.L_x_11969) ;  /* 0x0000000000047947 */ /* 0x000fea0003800000 */
.L_x_11962:
[----:B------:R-:W-:-:S07]  /*4050*/  FADD.FTZ R0, R0, R17 ;  /* 0x0000001100007221 */ /* 0x000fce0000010000 */
.L_x_11969:
[----:B------:R-:W-:Y:S05]  /*4060*/  BSYNC.RECONVERGENT B0 ;  /* 0x0000000000007941 */ /* 0x000fea0003800200 */
.L_x_11959:
[----:B------:R-:W-:Y:S01]  /*4070*/  HFMA2 R15, -RZ, RZ, 0, 0 ;  /* 0x00000000ff0f7431 */ /* 0x000fe200000001ff */
[----:B------:R-:W-:-:S04]  /*4080*/  MOV R14, R2 ;  /* 0x00000002000e7202 */ /* 0x000fc80000000f00 */
[----:B0-----:R-:W-:Y:S05]  /*4090*/  RET.REL.NODEC R14 `(_ZN2at6native29vectorized_elementwise_kernelILi2ENS0_13AUnaryFunctorIN3c104HalfES4_S4_ZZZNS0_17atan2_kernel_cudaERNS_18TensorIteratorBaseEENKUlvE_clEvENKUlvE1_clEvEUlS4_S4_E_EESt5arrayIPcLm2EEEEviT0_T1_) ;  /* 0xffffffbc0ed87950 */ /* 0x001fea0003c3ffff */
.L_x_11970:
        /* <DEDUP_REMOVED lines=14> */
.L_x_17861:


//--------------------- .text._ZN2at6native29vectorized_elementwise_kernelILi4ENS0_13AUnaryFunctorIN3c104HalfES4_S4_ZZZNS0_17atan2_kernel_cudaERNS_18TensorIteratorBaseEENKUlvE_clEvENKUlvE1_clEvEUlS4_S4_E_EESt5arrayIPcLm2EEEEviT0_T1_ --------------------------
	.section	.text._ZN2at6native29vectorized_elementwise_kernelILi4ENS0_13AUnaryFunctorIN3c104HalfES4_S4_ZZZNS0_17atan2_kernel_cudaERNS_18TensorIteratorBaseEENKUlvE_clEvENKUlvE1_clEvEUlS4_S4_E_EESt5arrayIPcLm2EEEEviT0_T1_,"ax",@progbits
	.align	128
        .global         _ZN2at6native29vectorized_elementwise_kernelILi4ENS0_13AUnaryFunctorIN3c104HalfES4_S4_ZZZNS0_17atan2_kernel_cudaERNS_18TensorIteratorBaseEENKUlvE_clEvENKUlvE1_clEvEUlS4_S4_E_EESt5arrayIPcLm2EEEEviT0_T1_
        .type           _ZN2at6native29vectorized_elementwise_kernelILi4ENS0_13AUnaryFunctorIN3c104HalfES4_S4_ZZZNS0_17atan2_kernel_cudaERNS_18TensorIteratorBaseEENKUlvE_clEvENKUlvE1_clEvEUlS4_S4_E_EESt5arrayIPcLm2EEEEviT0_T1_,@function
        .size           _ZN2at6native29vectorized_elementwise_kernelILi4ENS0_13AUnaryFunctorIN3c104HalfES4_S4_ZZZNS0_17atan2_kernel_cudaERNS_18TensorIteratorBaseEENKUlvE_clEvENKUlvE1_clEvEUlS4_S4_E_EESt5arrayIPcLm2EEEEviT0_T1_,(.L_x_17862 - _ZN2at6native29vectorized_elementwise_kernelILi4ENS0_13AUnaryFunctorIN3c104HalfES4_S4_ZZZNS0_17atan2_kernel_cudaERNS_18TensorIteratorBaseEENKUlvE_clEvENKUlvE1_clEvEUlS4_S4_E_EESt5arrayIPcLm2EEEEviT0_T1_)
        .other          _ZN2at6native29vectorized_elementwise_kernelILi4ENS0_13AUnaryFunctorIN3c104HalfES4_S4_ZZZNS0_17atan2_kernel_cudaERNS_18TensorIteratorBaseEENKUlvE_clEvENKUlvE1_clEvEUlS4_S4_E_EESt5arrayIPcLm2EEEEviT0_T1_,@"STO_CUDA_ENTRY STV_DEFAULT"
_ZN2at6native29vectorized_elementwise_kernelILi4ENS0_13AUnaryFunctorIN3c104HalfES4_S4_ZZZNS0_17atan2_kernel_cudaERNS_18TensorIteratorBaseEENKUlvE_clEvENKUlvE1_clEvEUlS4_S4_E_EESt5arrayIPcLm2EEEEviT0_T1_:
.text._ZN2at6native29vectorized_elementwise_kernelILi4ENS0_13AUnaryFunctorIN3c104HalfES4_S4_ZZZNS0_17atan2_kernel_cudaERNS_18TensorIteratorBaseEENKUlvE_clEvENKUlvE1_clEvEUlS4_S4_E_EESt5arrayIPcLm2EEEEviT0_T1_:
        /* <DEDUP_REMOVED lines=14> */
[----:B------:R-:W-:Y:S02]  /*00e0*/  @!P6 IMAD.IADD R7, R3, 0x1, R14 ;  /* 0x000000010307e824 */ /* 0x000fe400078e020e */
        /* <DEDUP_REMOVED lines=8> */
[----:B------:R-:W-:Y:S01]  /*0170*/  @!P4 VIADD R2, R2, 0x80 ;  /* 0x000000800202c836 */ /* 0x000fe20000000000 */
[----:B------:R-:W2:Y:S04]  /*0180*/  @!P4 LDC.64 R22, c[0x0][0x390] ;  /* 0x0000e400ff16cb82 */ /* 0x000ea80000000a00 */
        /* <DEDUP_REMOVED lines=14> */
[----:B0-----:R-:W0:Y:S01]  /*0270*/  @!P0 LDC.64 R4, c[0x0][0x390] ;  /* 0x0000e400ff048b82 */ /* 0x001e220000000a00 */
[----:B------:R-:W-:-:S04]  /*0280*/  @!P0 IADD3 R2, PT, PT, R2, 0x80, RZ ;  /* 0x0000008002028810 */ /* 0x000fc80007ffe0ff */
[----:B------:R-:W-:-:S13]  /*0290*/  ISETP.GE.U32.AND P6, PT, R2, R15, PT ;  /* 0x0000000f0200720c */ /* 0x000fda0003fc6070 */
[----:B------:R-:W0:Y:S01]  /*02a0*/  @!P6 LDC.64 R28, c[0x0][0x390] ;  /* 0x0000e400ff1ceb82 */ /* 0x000e220000000a00 */
[----:B-1----:R-:W-:Y:S01]  /*02b0*/  @!P5 IMAD.WIDE.U32 R20, R27, 0x2, R20 ;  /* 0x000000021b14d825 */ /* 0x002fe200078e0014 */
[----:B------:R-:W-:-:S03]  /*02c0*/  PRMT R27, RZ, 0x7610, R27 ;  /* 0x00007610ff1b7816 */ /* 0x000fc6000000001b */
[----:B--2---:R-:W-:Y:S01]  /*02d0*/  @!P4 IMAD.WIDE.U32 R22, R11, 0x2, R22 ;  /* 0x000000020b16c825 */ /* 0x004fe200078e0016 */
[----:B------:R-:W-:-:S03]  /*02e0*/  @!P6 IADD3 R2, PT, PT, R3, R2, RZ ;  /* 0x000000020302e210 */ /* 0x000fc60007ffe0ff */
[----:B----4-:R-:W-:Y:S01]  /*02f0*/  @!P2 IMAD.WIDE.U32 R12, R25, 0x2, R12 ;  /* 0x00000002190ca825 */ /* 0x010fe200078e000c */
[----:B------:R1:W5:Y:S01]  /*0300*/  @!P4 LDG.E.U16 R27, desc[UR4][R22.64] ;  /* 0x00000004161bc981 */ /* 0x000362000c1e1500 */
[----:B------:R-:W-:Y:S02]  /*0310*/  PRMT R25, RZ, 0x7610, R25 ;  /* 0x00007610ff197816 */ /* 0x000fe40000000019 */
[----:B---3--:R-:W-:Y:S01]  /*0320*/  @!P1 IMAD.WIDE.U32 R6, R19, 0x2, R6 ;  /* 0x0000000213069825 */ /* 0x008fe200078e0006 */
[----:B------:R-:W-:-:S03]  /*0330*/  PRMT R19, RZ, 0x7610, R19 ;  /* 0x00007610ff137816 */ /* 0x000fc60000000013 */
[----:B0-----:R-:W-:Y:S01]  /*0340*/  @!P0 IMAD.WIDE.U32 R4, R9, 0x2, R4 ;  /* 0x0000000209048825 */ /* 0x001fe200078e0004 */
[----:B------:R-:W-:Y:S01]  /*0350*/  PRMT R9, RZ, 0x7610, R9 ;  /* 0x00007610ff097816 */ /* 0x000fe20000000009 */
[----:B------:R-:W5:Y:S01]  /*0360*/  @!P1 LDG.E.U16 R25, desc[UR4][R6.64] ;  /* 0x0000000406199981 */ /* 0x000f62000c1e1500 */
[----:B-1----:R-:W-:Y:S01]  /*0370*/  PRMT R22, RZ, 0x7610, R22 ;  /* 0x00007610ff167816 */ /* 0x002fe20000000016 */
[----:B------:R-:W-:Y:S02]  /*0380*/  @!P3 IMAD.WIDE.U32 R16, R8, 0x2, R16 ;  /* 0x000000020810b825 */ /* 0x000fe400078e0010 */
[----:B------:R-:W5:Y:S02]  /*0390*/  @!P2 LDG.E.U16 R19, desc[UR4][R12.64] ;  /* 0x000000040c13a981 */ /* 0x000f64000c1e1500 */
[----:B------:R-:W-:Y:S02]  /*03a0*/  @!P6 IMAD.WIDE.U32 R28, R2, 0x2, R28 ;  /* 0x00000002021ce825 */ /* 0x000fe400078e001c */
[----:B------:R-:W5:Y:S04]  /*03b0*/  @!P3 LDG.E.U16 R9, desc[UR4][R16.64] ;  /* 0x000000041009b981 */ /* 0x000f68000c1e1500 */
[----:B------:R-:W5:Y:S01]  /*03c0*/  @!P6 LDG.E.U16 R22, desc[UR4][R28.64] ;  /* 0x000000041c16e981 */ /* 0x000f62000c1e1500 */
[----:B------:R-:W-:-:S06]  /*03d0*/  PRMT R11, RZ, 0x7610, R11 ;  /* 0x00007610ff0b7816 */ /* 0x000fcc000000000b */
        /* <DEDUP_REMOVED lines=25> */
[----:B------:R-:W-:Y:S05]  /*0570*/  CALL.REL.NOINC `($__internal_40_$__cuda_sm3x_div_rn_ftz_f32_slowpath) ;  /* 0x0000003400447944 */ /* 0x000fea0003c00000 */
.L_x_11975:
[----:B------:R-:W-:Y:S05]  /*0580*/  BSYNC.RECONVERGENT B3 ;  /* 0x0000000000037941 */ /* 0x000fea0003800200 */
.L_x_11974:
        /* <DEDUP_REMOVED lines=28> */
.L_x_11973:
[----:B------:R-:W-:Y:S05]  /*0750*/  BSYNC.RECONVERGENT B2 ;  /* 0x0000000000027941 */ /* 0x000fea0003800200 */
.L_x_11972:
        /* <DEDUP_REMOVED lines=24> */
.L_x_11979:
[----:B------:R-:W-:Y:S05]  /*08e0*/  BSYNC.RECONVERGENT B3 ;  /* 0x0000000000037941 */ /* 0x000fea0003800200 */
.L_x_11978:
        /* <DEDUP_REMOVED lines=28> */
.L_x_11977:
[----:B------:R-:W-:Y:S05]  /*0ab0*/  BSYNC.RECONVERGENT B2 ;  /* 0x0000000000027941 */ /* 0x000fea0003800200 */
.L_x_11976:
        /* <DEDUP_REMOVED lines=23> */
[----:B------:R-:W-:Y:S05]  /*0c30*/  CALL.REL.NOINC `($__internal_40_$__cuda_sm3x_div_rn_ftz_f32_slowpath) ;  /* 0x0000002c00947944 */ /* 0x000fea0003c00000 */
.L_x_11983:
[----:B------:R-:W-:Y:S05]  /*0c40*/  BSYNC.RECONVERGENT B3 ;  /* 0x0000000000037941 */ /* 0x000fea0003800200 */
.L_x_11982:
        /* <DEDUP_REMOVED lines=28> */
.L_x_11981:
[----:B------:R-:W-:Y:S05]  /*0e10*/  BSYNC.RECONVERGENT B2 ;  /* 0x0000000000027941 */ /* 0x000fea0003800200 */
.L_x_11980:
        /* <DEDUP_REMOVED lines=24> */
.L_x_11987:
[----:B------:R-:W-:Y:S05]  /*0fa0*/  BSYNC.RECONVERGENT B3 ;  /* 0x0000000000037941 */ /* 0x000fea0003800200 */
.L_x_11986:
        /* <DEDUP_REMOVED lines=28> */
.L_x_11985:
[----:B------:R-:W-:Y:S05]  /*1170*/  BSYNC.RECONVERGENT B2 ;  /* 0x0000000000027941 */ /* 0x000fea0003800200 */
.L_x_11984:
        /* <DEDUP_REMOVED lines=24> */
.L_x_11991:
[----:B------:R-:W-:Y:S05]  /*1300*/  BSYNC.RECONVERGENT B3 ;  /* 0x0000000000037941 */ /* 0x000fea0003800200 */
.L_x_11990:
        /* <DEDUP_REMOVED lines=28> */
.L_x_11989:
[----:B------:R-:W-:Y:S05]  /*14d0*/  BSYNC.RECONVERGENT B2 ;  /* 0x0000000000027941 */ /* 0x000fea0003800200 */
.L_x_11988:
        /* <DEDUP_REMOVED lines=24> */
.L_x_11995:
[----:B------:R-:W-:Y:S05]  /*1660*/  BSYNC.RECONVERGENT B3 ;  /* 0x0000000000037941 */ /* 0x000fea0003800200 */
.L_x_11994:
        /* <DEDUP_REMOVED lines=28> */
.L_x_11993:
[----:B------:R-:W-:Y:S05]  /*1830*/  BSYNC.RECONVERGENT B2 ;  /* 0x0000000000027941 */ /* 0x000fea0003800200 */
.L_x_11992:
        /* <DEDUP_REMOVED lines=24> */
.L_x_11999:
[----:B------:R-:W-:Y:S05]  /*19c0*/  BSYNC.RECONVERGENT B3 ;  /* 0x0000000000037941 */ /* 0x000fea0003800200 */
.L_x_11998:
        /* <DEDUP_REMOVED lines=28> */
.L_x_11997:
[----:B------:R-:W-:Y:S05]  /*1b90*/  BSYNC.RECONVERGENT B2 ;  /* 0x0000000000027941 */ /* 0x000fea0003800200 */
.L_x_11996:
        /* <DEDUP_REMOVED lines=24> */
.L_x_12003:
[----:B------:R-:W-:Y:S05]  /*1d20*/  BSYNC.RECONVERGENT B3 ;  /* 0x0000000000037941 */ /* 0x000fea0003800200 */
.L_x_12002:
        /* <DEDUP_REMOVED lines=28> */
.L_x_12001:
[----:B------:R-:W-:Y:S05]  /*1ef0*/  BSYNC.RECONVERGENT B2 ;  /* 0x0000000000027941 */ /* 0x000fea0003800200 */
.L_x_12000:
        /* <DEDUP_REMOVED lines=16> */
.L_x_12006:
[----:B------:R-:W-:-:S13]  /*2000*/  ISETP.GE.U32.AND P0, PT, R14, R15, PT ;  /* 0x0000000f0e00720c */ /* 0x000fda0003f06070 */
[----:B------:R-:W-:Y:S05]  /*2010*/  @P0 BRA `(.L_x_12008) ;  /* 0x0000000000300947 */ /* 0x000fea0003800000 */
[----:B0-----:R-:W0:Y:S01]  /*2020*/  LDC.64 R4, c[0x0][0x388] ;  /* 0x0000e200ff047b82 */ /* 0x001e220000000a00 */
[----:B------:R-:W-:Y:S02]  /*2030*/  IADD3 R7, PT, PT, R3, R14, RZ ;  /* 0x0000000e03077210 */ /* 0x000fe40007ffe0ff */
[----:B------:R-:W-:-:S03]  /*2040*/  IADD3 R14, PT, PT, R14, 0x80, RZ ;  /* 0x000000800e0e7810 */ /* 0x000fc60007ffe0ff */
[----:B0-----:R-:W-:-:S05]  /*2050*/  IMAD.WIDE.U32 R4, R7, 0x2, R4 ;  /* 0x0000000207047825 */ /* 0x001fca00078e0004 */
[----:B------:R1:W-:Y:S02]  /*2060*/  STG.E.U16 desc[UR4][R4.64], R10 ;  /* 0x0000000a04007986 */ /* 0x0003e4000c101504 */
.L_x_12007:
[----:B------:R-:W-:-:S13]  /*2070*/  ISETP.GE.U32.AND P0, PT, R14, R15, PT ;  /* 0x0000000f0e00720c */ /* 0x000fda0003f06070 */
[----:B------:R-:W-:Y:S05]  /*2080*/  @P0 BRA `(.L_x_12009) ;  /* 0x0000000000300947 */ /* 0x000fea0003800000 */
[----:B01----:R-:W0:Y:S01]  /*2090*/  LDC.64 R4, c[0x0][0x388] ;  /* 0x0000e200ff047b82 */ /* 0x003e220000000a00 */
[----:B------:R-:W-:Y:S01]  /*20a0*/  IMAD.IADD R7, R3, 0x1, R14 ;  /* 0x0000000103077824 */ /* 0x000fe200078e020e */
[----:B------:R-:W-:-:S03]  /*20b0*/  IADD3 R14, PT, PT, R14, 0x80, RZ ;  /* 0x000000800e0e7810 */ /* 0x000fc60007ffe0ff */
[----:B0-----:R-:W-:-:S05]  /*20c0*/  IMAD.WIDE.U32 R4, R7, 0x2, R4 ;  /* 0x0000000207047825 */ /* 0x001fca00078e0004 */
[----:B------:R1:W-:Y:S02]  /*20d0*/  STG.E.U16 desc[UR4][R4.64], R9 ;  /* 0x0000000904007986 */ /* 0x0003e4000c101504 */
.L_x_12008:
[----:B------:R-:W-:-:S13]  /*20e0*/  ISETP.GE.U32.AND P0, PT, R14, R15, PT ;  /* 0x0000000f0e00720c */ /* 0x000fda0003f06070 */
[----:B------:R-:W-:Y:S05]  /*20f0*/  @P0 BRA `(.L_x_12010) ;  /* 0x0000000000340947 */ /* 0x000fea0003800000 */
[----:B01----:R-:W0:Y:S01]  /*2100*/  LDC.64 R4, c[0x0][0x388] ;  /* 0x0000e200ff047b82 */ /* 0x003e220000000a00 */
[----:B------:R-:W-:Y:S02]  /*2110*/  IADD3 R7, PT, PT, R3, R14, RZ ;  /* 0x0000000e03077210 */ /* 0x000fe40007ffe0ff */
[----:B------:R-:W-:-:S03]  /*2120*/  IADD3 R14, PT, PT, R14, 0x80, RZ ;  /* 0x000000800e0e7810 */ /* 0x000fc60007ffe0ff */
[----:B0-----:R-:W-:-:S05]  /*2130*/  IMAD.WIDE.U32 R4, R7, 0x2, R4 ;  /* 0x0000000207047825 */ /* 0x001fca00078e0004 */
[----:B------:R2:W-:Y:S02]  /*2140*/  STG.E.U16 desc[UR4][R4.64], R8 ;  /* 0x0000000804007986 */ /* 0x0005e4000c101504 */
.L_x_12009:
        /* <DEDUP_REMOVED lines=8> */
.L_x_12010:
[----:B------:R-:W-:Y:S05]  /*21d0*/  BSYNC.RELIABLE B1 ;  /* 0x0000000000017941 */ /* 0x000fea0003800100 */
.L_x_12005:
[----:B------:R-:W-:-:S13]  /*21e0*/  ISETP.GE.U32.AND P0, PT, R14, R15, PT ;  /* 0x0000000f0e00720c */ /* 0x000fda0003f06070 */
[----:B012---:R-:W0:Y:S01]  /*21f0*/  @!P0 LDC.64 R4, c[0x0][0x388] ;  /* 0x0000e200ff048b82 */ /* 0x007e220000000a00 */
[----:B------:R-:W-:Y:S01]  /*2200*/  @!P0 IADD3 R7, PT, PT, R3, R14, RZ ;  /* 0x0000000e03078210 */ /* 0x000fe20007ffe0ff */
[----:B------:R-:W-:-:S04]  /*2210*/  @!P0 VIADD R14, R14, 0x80 ;  /* 0x000000800e0e8836 */ /* 0x000fc80000000000 */
[----:B0-----:R-:W-:-:S05]  /*2220*/  @!P0 IMAD.WIDE.U32 R4, R7, 0x2, R4 ;  /* 0x0000000207048825 */ /* 0x001fca00078e0004 */
[----:B------:R3:W-:Y:S02]  /*2230*/  @!P0 STG.E.U16 desc[UR4][R4.64], R19 ;  /* 0x0000001304008986 */ /* 0x0007e4000c101504 */
.L_x_12011:
[----:B------:R-:W-:Y:S05]  /*2240*/  BSYNC.RECONVERGENT B0 ;  /* 0x0000000000007941 */ /* 0x000fea0003800200 */
.L_x_12004:
        /* <DEDUP_REMOVED lines=8> */
.L_x_11971:
        /* <DEDUP_REMOVED lines=16> */
[----:B------:R-:W2:Y:S01]  /*23d0*/  FCHK P0, R23, R14 ;  /* 0x0000000e17007302 */ /* 0x000ea20000000000 */
[----:B0-----:R-:W-:-:S04]  /*23e0*/  FFMA R0, -R14, R7, 1 ;  /* 0x3f8000000e007423 */ /* 0x001fc80000000107 */
[----:B------:R-:W-:-:S04]  /*23f0*/  FFMA R0, R7, R0, R7 ;  /* 0x0000000007007223 */ /* 0x000fc80000000007 */
[----:B-1----:R-:W-:-:S04]  /*2400*/  FFMA R5, R23, R0, RZ ;  /* 0x0000000017057223 */ /* 0x002fc800000000ff */
[----:B------:R-:W-:-:S04]  /*2410*/  FFMA R2, -R14, R5, R23 ;  /* 0x000000050e027223 */ /* 0x000fc80000000117 */
[----:B------:R-:W-:Y:S01]  /*2420*/  FFMA R0, R0, R2, R5 ;  /* 0x0000000200007223 */ /* 0x000fe20000000005 */
[----:B--2---:R-:W-:Y:S06]  /*2430*/  @!P0 BRA `(.L_x_12013) ;  /* 0x00000000000c8947 */ /* 0x004fec0003800000 */
[----:B------:R-:W-:Y:S02]  /*2440*/  MOV R16, R14 ;  /* 0x0000000e00107202 */ /* 0x000fe40000000f00 */
[----:B------:R-:W-:-:S07]  /*2450*/  MOV R2, 0x2470 ;  /* 0x0000247000027802 */ /* 0x000fce0000000f00 */
[----:B-----5:R-:W-:Y:S05]  /*2460*/  CALL.REL.NOINC `($__internal_40_$__cuda_sm3x_div_rn_ftz_f32_slowpath) ;  /* 0x0000001400887944 */ /* 0x020fea0003c00000 */
.L_x_12013:
[----:B------:R-:W-:Y:S05]  /*2470*/  BSYNC.RECONVERGENT B2 ;  /* 0x0000000000027941 */ /* 0x000fea0003800200 */
.L_x_12012:
[----:B------:R-:W-:Y:S02]  /*2480*/  HFMA2 R5, -RZ, RZ, 0.89990234375, 10328 ;  /* 0x3b33710bff057431 */ /* 0x000fe400000001ff */
[----:B------:R-:W-:Y:S01]  /*2490*/  FMUL.FTZ R2, R0, R0 ;  /* 0x0000000000027220 */ /* 0x000fe20000410000 */
[----:B------:R-:W-:Y:S01]  /*24a0*/  HADD2.F32 R21, -RZ, R8.H1_H1 ;  /* 0x30000008ff157230 */ /* 0x000fe20000004100 */
[----:B------:R-:W-:Y:S01]  /*24b0*/  MOV R7, 0x3f6ee581 ;  /* 0x3f6ee58100077802 */ /* 0x000fe20000000f00 */
[----:B------:R-:W-:Y:S01]  /*24c0*/  HFMA2 R4, -RZ, RZ, 2.04296875, -15.78125 ;  /* 0x4016cbe4ff047431 */ /* 0x000fe200000001ff */
[----:B------:R-:W-:Y:S01]  /*24d0*/  ISETP.GE.AND P0, PT, R15, RZ, PT ;  /* 0x000000ff0f00720c */ /* 0x000fe20003f06270 */
[----:B------:R-:W-:Y:S01]  /*24e0*/  BSSY.RECONVERGENT B2, `(.L_x_12014) ;  /* 0x0000027000027945 */ /* 0x000fe20003800200 */
[----:B------:R-:W-:Y:S01]  /*24f0*/  FADD.FTZ R23, |R21|, -RZ ;  /* 0x800000ff15177221 */ /* 0x000fe20000010200 */
        /* <DEDUP_REMOVED lines=35> */
[----:B-----5:R-:W-:Y:S05]  /*2730*/  CALL.REL.NOINC `($__internal_40_$__cuda_sm3x_div_rn_ftz_f32_slowpath) ;  /* 0x0000001000d47944 */ /* 0x020fea0003c00000 */
[----:B------:R-:W-:-:S07]  /*2740*/  IMAD.MOV.U32 R2, RZ, RZ, R0 ;  /* 0x000000ffff027224 */ /* 0x000fce00078e0000 */
.L_x_12015:
[----:B------:R-:W-:Y:S05]  /*2750*/  BSYNC.RECONVERGENT B2 ;  /* 0x0000000000027941 */ /* 0x000fea0003800200 */
.L_x_12014:
[----:B------:R-:W-:Y:S01]  /*2760*/  MOV R5, 0x3b33710b ;  /* 0x3b33710b00057802 */ /* 0x000fe20000000f00 */
[----:B------:R-:W-:Y:S01]  /*2770*/  FMUL.FTZ R0, R2, R2 ;  /* 0x0000000202007220 */ /* 0x000fe20000410000 */
[----:B------:R-:W-:Y:S02]  /*2780*/  HADD2.F32 R19, -RZ, R9.H0_H0 ;  /* 0x20000009ff137230 */ /* 0x000fe40000004100 */
[----:B------:R-:W-:Y:S01]  /*2790*/  HFMA2 R7, -RZ, RZ, 1.857421875, -1409 ;  /* 0x3f6ee581ff077431 */ /* 0x000fe200000001ff */
[C---:B------:R-:W-:Y:S01]  /*27a0*/  ISETP.GE.AND P0, PT, R21.reuse, RZ, PT ;  /* 0x000000ff1500720c */ /* 0x040fe20003f06270 */
[----:B------:R-:W-:Y:S01]  /*27b0*/  FFMA.FTZ R5, R0, R5, -0.015681877732276916504 ;  /* 0xbc80774800057423 */ /* 0x000fe20000010005 */
[----:B------:R-:W-:Y:S01]  /*27c0*/  FSETP.NEU.FTZ.AND P1, PT, |R21|, |R12|, PT ;  /* 0x4000000c1500720b */ /* 0x000fe20003f3d200 */
[----:B------:R-:W-:Y:S01]  /*27d0*/  FADD.FTZ R23, |R19|, -RZ ;  /* 0x800000ff13177221 */ /* 0x000fe20000010200 */
[----:B------:R-:W-:Y:S01]  /*27e0*/  FSETP.GT.FTZ.AND P2, PT, |R12|, |R19|, PT ;  /* 0x400000130c00720b */ /* 0x000fe20003f54200 */
        /* <DEDUP_REMOVED lines=17> */
[----:B------:R-:W-:Y:S01]  /*2900*/  @!P3 FADD.FTZ R2, -R2, -RZ ;  /* 0x800000ff0202b221 */ /* 0x000fe20000010100 */
[----:B------:R-:W-:Y:S01]  /*2910*/  FSETP.NEU.FTZ.AND P3, PT, R8, RZ, PT ;  /* 0x000000ff0800720b */ /* 0x000fe20003f7d000 */
[----:B------:R-:W-:Y:S02]  /*2920*/  FADD.FTZ R8, |R12|, |R21| ;  /* 0x400000150c087221 */ /* 0x000fe40000010200 */
[----:B------:R-:W-:Y:S01]  /*2930*/  @!P0 FFMA.FTZ R5, R7, 1.6832555532455444336, R2 ;  /* 0x3fd774eb07058823 */ /* 0x000fe20000010002 */
[----:B------:R-:W-:Y:S01]  /*2940*/  MOV R2, 0x4016cbe4 ;  /* 0x4016cbe400027802 */ /* 0x000fe20000000f00 */
[----:B------:R-:W-:-:S03]  /*2950*/  FFMA R7, R23, R0, RZ ;  /* 0x0000000017077223 */ /* 0x000fc600000000ff */
[----:B------:R-:W-:Y:S01]  /*2960*/  @!P1 FSEL R5, R2, 0.78539818525314331055, !P0 ;  /* 0x3f490fdb02059808 */ /* 0x000fe20004000000 */
[----:B------:R-:W0:Y:S01]  /*2970*/  FCHK P1, R23, R14 ;  /* 0x0000000e17007302 */ /* 0x000e220000020000 */
[----:B------:R-:W-:-:S03]  /*2980*/  FFMA R2, -R14, R7, R23 ;  /* 0x000000070e027223 */ /* 0x000fc60000000117 */
[----:B------:R-:W-:Y:S01]  /*2990*/  @!P3 FSEL R5, RZ, 3.1415927410125732422, P0 ;  /* 0x40490fdbff05b808 */ /* 0x000fe20000000000 */
[----:B------:R-:W-:Y:S01]  /*29a0*/  FFMA R0, R0, R2, R7 ;  /* 0x0000000200007223 */ /* 0x000fe20000000007 */
[----:B------:R-:W-:Y:S02]  /*29b0*/  FSETP.NAN.FTZ.AND P0, PT, |R8|, |R8|, PT ;  /* 0x400000080800720b */ /* 0x000fe40003f18200 */
[----:B------:R-:W-:-:S04]  /*29c0*/  LOP3.LUT R5, R5, 0x80000000, R12, 0xb8, !PT ;  /* 0x8000000005057812 */ /* 0x000fc800078eb80c */
[----:B------:R-:W-:Y:S01]  /*29d0*/  FSEL R8, R8, R5, P0 ;  /* 0x0000000508087208 */ /* 0x000fe20000000000 */
[----:B0-----:R-:W-:Y:S06]  /*29e0*/  @!P1 BRA `(.L_x_12017) ;  /* 0x00000000000c9947 */ /* 0x001fec0003800000 */
[----:B------:R-:W-:Y:S02]  /*29f0*/  MOV R16, R14 ;  /* 0x0000000e00107202 */ /* 0x000fe40000000f00 */
[----:B------:R-:W-:-:S07]  /*2a00*/  MOV R2, 0x2a20 ;  /* 0x00002a2000027802 */ /* 0x000fce0000000f00 */
[----:B-----5:R-:W-:Y:S05]  /*2a10*/  CALL.REL.NOINC `($__internal_40_$__cuda_sm3x_div_rn_ftz_f32_slowpath) ;  /* 0x00000010001c7944 */ /* 0x020fea0003c00000 */
.L_x_12017:
[----:B------:R-:W-:Y:S05]  /*2a20*/  BSYNC.RECONVERGENT B2 ;  /* 0x0000000000027941 */ /* 0x000fea0003800200 */
.L_x_12016:
[----:B------:R-:W-:Y:S02]  /*2a30*/  HFMA2 R5, -RZ, RZ, 0.89990234375, 10328 ;  /* 0x3b33710bff057431 */ /* 0x000fe400000001ff */
[----:B------:R-:W-:Y:S01]  /*2a40*/  FMUL.FTZ R2, R0, R0 ;  /* 0x0000000000027220 */ /* 0x000fe20000410000 */
[----:B------:R-:W-:Y:S01]  /*2a50*/  HADD2.F32 R9, -RZ, R9.H1_H1 ;  /* 0x30000009ff097230 */ /* 0x000fe20000004100 */
[----:B------:R-:W-:Y:S01]  /*2a60*/  MOV R7, 0x3f6ee581 ;  /* 0x3f6ee58100077802 */ /* 0x000fe20000000f00 */
[----:B------:R-:W-:Y:S01]  /*2a70*/  IMAD.MOV.U32 R4, RZ, RZ, 0x4016cbe4 ;  /* 0x4016cbe4ff047424 */ /* 0x000fe200078e00ff */
[----:B------:R-:W-:Y:S01]  /*2a80*/  ISETP.GE.AND P0, PT, R19, RZ, PT ;  /* 0x000000ff1300720c */ /* 0x000fe20003f06270 */
[----:B------:R-:W-:Y:S01]  /*2a90*/  BSSY.RECONVERGENT B2, `(.L_x_12018) ;  /* 0x0000026000027945 */ /* 0x000fe20003800200 */
[----:B------:R-:W-:Y:S01]  /*2aa0*/  FADD.FTZ R23, |R9|, -RZ ;  /* 0x800000ff09177221 */ /* 0x000fe20000010200 */
[----:B------:R-:W-:Y:S01]  /*2ab0*/  FSETP.GT.FTZ.AND P3, PT, |R12|, |R9|, PT ;  /* 0x400000090c00720b */ /* 0x000fe20003f74200 */
[----:B------:R-:W-:Y:S01]  /*2ac0*/  FFMA.FTZ R5, R2, R5, -0.015681877732276916504 ;  /* 0xbc80774802057423 */ /* 0x000fe20000010005 */
[----:B------:R-:W-:-:S02]  /*2ad0*/  FSETP.NEU.FTZ.AND P1, PT, |R19|, |R12|, PT ;  /* 0x4000000c1300720b */ /* 0x000fc40003f3d200 */
        /* <DEDUP_REMOVED lines=33> */
.L_x_12019:
[----:B------:R-:W-:Y:S05]  /*2cf0*/  BSYNC.RECONVERGENT B2 ;  /* 0x0000000000027941 */ /* 0x000fea0003800200 */
.L_x_12018:
[----:B------:R-:W-:Y:S02]  /*2d00*/  HFMA2 R5, -RZ, RZ, 0.89990234375, 10328 ;  /* 0x3b33710bff057431 */ /* 0x000fe400000001ff */
[----:B------:R-:W-:Y:S01]  /*2d10*/  FMUL.FTZ R2, R0, R0 ;  /* 0x0000000000027220 */ /* 0x000fe20000410000 */
[----:B-----5:R-:W-:Y:S01]  /*2d20*/  HADD2.F32 R19, -RZ, R10.H0_H0 ;  /* 0x2000000aff137230 */ /* 0x020fe20000004100 */
[----:B------:R-:W-:Y:S01]  /*2d30*/  MOV R7, 0x3f6ee581 ;  /* 0x3f6ee58100077802 */ /* 0x000fe20000000f00 */
[----:B------:R-:W-:Y:S01]  /*2d40*/  BSSY.RECONVERGENT B2, `(.L_x_12020) ;  /* 0x0000028000027945 */ /* 0x000fe20003800200 */
[----:B------:R-:W-:Y:S02]  /*2d50*/  ISETP.GE.AND P0, PT, R9, RZ, PT ;  /* 0x000000ff0900720c */ /* 0x000fe40003f06270 */
        /* <DEDUP_REMOVED lines=37> */
[----:B------:R-:W-:Y:S05]  /*2fb0*/  CALL.REL.NOINC `($__internal_40_$__cuda_sm3x_div_rn_ftz_f32_slowpath) ;  /* 0x0000000800b47944 */ /* 0x000fea0003c00000 */
.L_x_12021:
[----:B------:R-:W-:Y:S05]  /*2fc0*/  BSYNC.RECONVERGENT B2 ;  /* 0x0000000000027941 */ /* 0x000fea0003800200 */
.L_x_12020:
[----:B------:R-:W-:Y:S01]  /*2fd0*/  MOV R5, 0x3b33710b ;  /* 0x3b33710b00057802 */ /* 0x000fe20000000f00 */
[----:B------:R-:W-:Y:S01]  /*2fe0*/  FMUL.FTZ R2, R0, R0 ;  /* 0x0000000000027220 */ /* 0x000fe20000410000 */
[----:B------:R-:W-:Y:S01]  /*2ff0*/  HADD2.F32 R25, -RZ, R10.H1_H1 ;  /* 0x3000000aff197230 */ /* 0x000fe20000004100 */
[C---:B------:R-:W-:Y:S01]  /*3000*/  ISETP.GE.AND P0, PT, R19.reuse, RZ, PT ;  /* 0x000000ff1300720c */ /* 0x040fe20003f06270 */
[----:B------:R-:W-:Y:S02]  /*3010*/  IMAD.MOV.U32 R7, RZ, RZ, 0x3f6ee581 ;  /* 0x3f6ee581ff077424 */ /* 0x000fe400078e00ff */
[----:B------:R-:W-:Y:S01]  /*3020*/  FFMA.FTZ R5, R2, R5, -0.015681877732276916504 ;  /* 0xbc80774802057423 */ /* 0x000fe20000010005 */
[----:B------:R-:W-:Y:S01]  /*3030*/  FSETP.NEU.FTZ.AND P1, PT, |R19|, |R12|, PT ;  /* 0x4000000c1300720b */ /* 0x000fe20003f3d200 */
[----:B------:R-:W-:Y:S01]  /*3040*/  FADD.FTZ R23, |R25|, -RZ ;  /* 0x800000ff19177221 */ /* 0x000fe20000010200 */
        /* <DEDUP_REMOVED lines=36> */
.L_x_12023:
[----:B------:R-:W-:Y:S05]  /*3290*/  BSYNC.RECONVERGENT B2 ;  /* 0x0000000000027941 */ /* 0x000fea0003800200 */
.L_x_12022:
        /* <DEDUP_REMOVED lines=10> */
[----:B------:R-:W-:Y:S01]  /*3340*/  FSETP.NEU.FTZ.AND P2, PT, R10, RZ, PT ;  /* 0x000000ff0a00720b */ /* 0x000fe20003f5d000 */
[----:B------:R-:W-:Y:S01]  /*3350*/  FADD.FTZ R10, |R12|, |R25| ;  /* 0x400000190c0a7221 */ /* 0x000fe20000010200 */
[----:B------:R-:W-:Y:S01]  /*3360*/  FSEL R20, R6, R23, P3 ;  /* 0x0000001706147208 */ /* 0x000fe20001800000 */
[C---:B------:R-:W-:Y:S01]  /*3370*/  FFMA.FTZ R5, R2.reuse, R5, -0.074792981147766113281 ;  /* 0xbd992d1002057423 */ /* 0x040fe20000010005 */
[----:B------:R-:W-:Y:S01]  /*3380*/  FSEL R23, R23, R6, P3 ;  /* 0x0000000617177208 */ /* 0x000fe20001800000 */
[----:B------:R-:W-:Y:S01]  /*3390*/  BSSY.RECONVERGENT B2, `(.L_x_12024) ;  /* 0x000001d000027945 */ /* 0x000fe20003800200 */
[----:B------:R-:W0:Y:S01]  /*33a0*/  MUFU.RCP R17, R20 ;  /* 0x0000001400117308 */ /* 0x000e220000001000 */
        /* <DEDUP_REMOVED lines=26> */
[----:B------:R-:W-:Y:S05]  /*3550*/  CALL.REL.NOINC `($__internal_40_$__cuda_sm3x_div_rn_ftz_f32_slowpath) ;  /* 0x00000004004c7944 */ /* 0x000fea0003c00000 */
.L_x_12025:
[----:B------:R-:W-:Y:S05]  /*3560*/  BSYNC.RECONVERGENT B2 ;  /* 0x0000000000027941 */ /* 0x000fea0003800200 */
.L_x_12024:
[----:B------:R-:W-:Y:S02]  /*3570*/  HFMA2 R5, -RZ, RZ, 0.89990234375, 10328 ;  /* 0x3b33710bff057431 */ /* 0x000fe400000001ff */
[----:B------:R-:W-:Y:S01]  /*3580*/  FMUL.FTZ R2, R0, R0 ;  /* 0x0000000000027220 */ /* 0x000fe20000410000 */
[----:B------:R-:W-:Y:S01]  /*3590*/  HADD2.F32 R11, -RZ, R11.H1_H1 ;  /* 0x3000000bff0b7230 */ /* 0x000fe20000004100 */
[C---:B------:R-:W-:Y:S01]  /*35a0*/  ISETP.GE.AND P0, PT, R21.reuse, RZ, PT ;  /* 0x000000ff1500720c */ /* 0x040fe20003f06270 */
[----:B------:R-:W-:Y:S01]  /*35b0*/  IMAD.MOV.U32 R7, RZ, RZ, 0x3f6ee581 ;  /* 0x3f6ee581ff077424 */ /* 0x000fe200078e00ff */
[----:B------:R-:W-:Y:S01]  /*35c0*/  FSETP.NEU.FTZ.AND P1, PT, |R21|, |R12|, PT ;  /* 0x4000000c1500720b */ /* 0x000fe20003f3d200 */
[----:B------:R-:W-:Y:S01]  /*35d0*/  BSSY.RECONVERGENT B2, `(.L_x_12026) ;  /* 0x0000026000027945 */ /* 0x000fe20003800200 */
[----:B------:R-:W-:Y:S01]  /*35e0*/  FADD.FTZ R23, |R11|, -RZ ;  /* 0x800000ff0b177221 */ /* 0x000fe20000010200 */
[----:B------:R-:W-:Y:S01]  /*35f0*/  FSETP.GT.FTZ.AND P2, PT, |R12|, |R11|, PT ;  /* 0x4000000b0c00720b */ /* 0x000fe20003f54200 */
[----:B------:R-:W-:-:S03]  /*3600*/  FFMA.FTZ R5, R2, R5, -0.015681877732276916504 ;  /* 0xbc80774802057423 */ /* 0x000fc60000010005 */
[----:B------:R-:W-:Y:S01]  /*3610*/  FSEL R22, R6, R23, P2 ;  /* 0x0000001706167208 */ /* 0x000fe20001000000 */
[----:B------:R-:W-:Y:S01]  /*3620*/  FFMA.FTZ R5, R2, R5, 0.042200751602649688721 ;  /* 0x3d2cdab202057423 */ /* 0x000fe20000010005 */
[----:B------:R-:W-:Y:S02]  /*3630*/  FSEL R23, R23, R6, P2 ;  /* 0x0000000617177208 */ /* 0x000fe40001000000 */
[----:B------:R-:W0:Y:S01]  /*3640*/  MUFU.RCP R17, R22 ;  /* 0x0000001600117308 */ /* 0x000e220000001000 */
[----:B------:R-:W-:Y:S01]  /*3650*/  FADD.FTZ R6, |R12|, |R21| ;  /* 0x400000150c067221 */ /* 0x000fe20000010200 */
        /* <DEDUP_REMOVED lines=29> */
.L_x_12027:
[----:B------:R-:W-:Y:S05]  /*3830*/  BSYNC.RECONVERGENT B2 ;  /* 0x0000000000027941 */ /* 0x000fea0003800200 */
.L_x_12026:
        /* <DEDUP_REMOVED lines=8> */
[----:B------:R-:W-:-:S02]  /*38c0*/  F2FP.F16.F32.PACK_AB R8, R8, R15 ;  /* 0x0000000f0808723e */ /* 0x000fc400000000ff */
[----:B------:R-:W-:Y:S01]  /*38d0*/  F2FP.F16.F32.PACK_AB R9, R9, R14 ;  /* 0x0000000e0909723e */ /* 0x000fe200000000ff */
[----:B------:R-:W-:Y:S01]  /*38e0*/  FFMA.FTZ R5, R2, R5, 0.042200751602649688721 ;  /* 0x3d2cdab202057423 */ /* 0x000fe20000010005 */
[----:B------:R-:W-:-:S03]  /*38f0*/  F2FP.F16.F32.PACK_AB R10, R10, R19 ;  /* 0x000000130a0a723e */ /* 0x000fc600000000ff */
        /* <DEDUP_REMOVED lines=13> */
[----:B------:R-:W-:-:S05]  /*39d0*/  HFMA2 R0, -RZ, RZ, 2.04296875, -15.78125 ;  /* 0x4016cbe4ff007431 */ /* 0x000fca00000001ff */
[----:B------:R-:W-:Y:S01]  /*39e0*/  @!P3 FSEL R7, R0, 0.78539818525314331055, !P0 ;  /* 0x3f490fdb0007b808 */ /* 0x000fe20004000000 */
[----:B0-----:R-:W-:Y:S01]  /*39f0*/  IMAD.WIDE.U32 R4, R3, 0x2, R4 ;  /* 0x0000000203047825 */ /* 0x001fe200078e0004 */
[----:B------:R-:W-:Y:S02]  /*3a00*/  @!P1 FSEL R7, RZ, 3.1415927410125732422, P0 ;  /* 0x40490fdbff079808 */ /* 0x000fe40000000000 */
[----:B------:R-:W-:Y:S02]  /*3a10*/  FSETP.NAN.FTZ.AND P0, PT, |R11|, |R11|, PT ;  /* 0x4000000b0b00720b */ /* 0x000fe40003f18200 */
[----:B------:R-:W-:Y:S01]  /*3a20*/  LOP3.LUT R12, R7, 0x80000000, R12, 0xb8, !PT ;  /* 0x80000000070c7812 */ /* 0x000fe200078eb80c */
[----:B------:R-:W-:-:S03]  /*3a30*/  IMAD.WIDE.U32 R4, R13, 0x8, R4 ;  /* 0x000000080d047825 */ /* 0x000fc600078e0004 */
[----:B------:R-:W-:Y:S02]  /*3a40*/  FSEL R11, R11, R12, P0 ;  /* 0x0000000c0b0b7208 */ /* 0x000fe40000000000 */
[----:B------:R-:W-:Y:S02]  /*3a50*/  STG.E.64 desc[UR4][R4.64], R8 ;  /* 0x0000000804007986 */ /* 0x000fe4000c101b04 */
[----:B------:R-:W-:-:S05]  /*3a60*/  F2FP.F16.F32.PACK_AB R11, R11, R6 ;  /* 0x000000060b0b723e */ /* 0x000fca00000000ff */
[----:B------:R-:W-:Y:S01]  /*3a70*/  STG.E.64 desc[UR4][R4.64+0x400], R10 ;  /* 0x0004000a04007986 */ /* 0x000fe2000c101b04 */
[----:B------:R-:W-:Y:S05]  /*3a80*/  EXIT ;  /* 0x000000000000794d */ /* 0x000fea0003800000 */
        .weak           $__internal_40_$__cuda_sm3x_div_rn_ftz_f32_slowpath
        .type           $__internal_40_$__cuda_sm3x_div_rn_ftz_f32_slowpath,@function
        .size           $__internal_40_$__cuda_sm3x_div_rn_ftz_f32_slowpath,(.L_x_17862 - $__internal_40_$__cuda_sm3x_div_rn_ftz_f32_slowpath)
$__internal_40_$__cuda_sm3x_div_rn_ftz_f32_slowpath:
        /* <DEDUP_REMOVED lines=35> */
.L_x_12030:
[----:B------:R-:W-:Y:S05]  /*3cc0*/  BSYNC.RELIABLE B1 ;  /* 0x0000000000017941 */ /* 0x000fea0003800100 */
.L_x_12029:
[----:B------:R-:W-:Y:S01]  /*3cd0*/  VIADD R5, R5, 0xffffff81 ;  /* 0xffffff8105057836 */ /* 0x000fe20000000000 */
[----:B------:R-:W-:Y:S01]  /*3ce0*/  IADD3 R4, PT, PT, R4, -0x7f, RZ ;  /* 0xffffff8104047810 */ /* 0x000fe20007ffe0ff */
[----:B------:R-:W-:Y:S02]  /*3cf0*/  BSSY.RECONVERGENT B1, `(.L_x_12035) ;  /* 0x000001a000017945 */ /* 0x000fe40003800200 */
        /* <DEDUP_REMOVED lines=24> */
.L_x_12036:
[----:B------:R-:W-:-:S07]  /*3e80*/  LEA R0, R5, R0, 0x17 ;  /* 0x0000000005007211 */ /* 0x000fce00078eb8ff */
.L_x_12037:
[----:B------:R-:W-:Y:S05]  /*3e90*/  BSYNC.RECONVERGENT B1 ;  /* 0x0000000000017941 */ /* 0x000fea0003800200 */
.L_x_12035:
[----:B------:R-:W-:Y:S05]  /*3ea0*/  BRA `(.L_x_12038) ;  /* 0x0000000000207947 */ /* 0x000fea0003800000 */
.L_x_12034:
[----:B------:R-:W-:-:S04]  /*3eb0*/  LOP3.LUT R23, R16, 0x80000000, R23, 0x48, !PT ;  /* 0x8000000010177812 */ /* 0x000fc800078e4817 */
[----:B------:R-:W-:Y:S01]  /*3ec0*/  LOP3.LUT R0, R23, 0x7f800000, RZ, 0xfc, !PT ;  /* 0x7f80000017007812 */ /* 0x000fe200078efcff */
[----:B------:R-:W-:Y:S06]  /*3ed0*/  BRA `(.L_x_12038) ;  /* 0x0000000000147947 */ /* 0x000fec0003800000 */
.L_x_12033:
[----:B------:R-:W-:Y:S01]  /*3ee0*/  LOP3.LUT R0, R16, 0x80000000, R23, 0x48, !PT ;  /* 0x8000000010007812 */ /* 0x000fe200078e4817 */
[----:B------:R-:W-:Y:S06]  /*3ef0*/  BRA `(.L_x_12038) ;  /* 0x00000000000c7947 */ /* 0x000fec0003800000 */
.L_x_12032:
[----:B------:R-:W0:Y:S01]  /*3f00*/  MUFU.RSQ R0, -QNAN ;  /* 0xffc0000000007908 */ /* 0x000e220000001400 */
[----:B------:R-:W-:Y:S05]  /*3f10*/  BRA `(.L_x_12038) ;  /* 0x0000000000047947 */ /* 0x000fea0003800000 */
.L_x_12031:
[----:B------:R-:W-:-:S07]  /*3f20*/  FADD.FTZ R0, R23, R16 ;  /* 0x0000001017007221 */ /* 0x000fce0000010000 */
.L_x_12038:
[----:B------:R-:W-:Y:S05]  /*3f30*/  BSYNC.RECONVERGENT B0 ;  /* 0x0000000000007941 */ /* 0x000fea0003800200 */
.L_x_12028:
[----:B------:R-:W-:Y:S01]  /*3f40*/  HFMA2 R5, -RZ, RZ, 0, 0 ;  /* 0x00000000ff057431 */ /* 0x000fe200000001ff */
[----:B------:R-:W-:-:S04]  /*3f50*/  MOV R4, R2 ;  /* 0x0000000200047202 */ /* 0x000fc80000000f00 */
[----:B0-----:R-:W-:Y:S05]  /*3f60*/  RET.REL.NODEC R4 `(_ZN2at6native29vectorized_elementwise_kernelILi4ENS0_13AUnaryFunctorIN3c104HalfES4_S4_ZZZNS0_17atan2_kernel_cudaERNS_18TensorIteratorBaseEENKUlvE_clEvENKUlvE1_clEvEUlS4_S4_E_EESt5arrayIPcLm2EEEEviT0_T1_) ;  /* 0xffffffc004247950 */ /* 0x001fea0003c3ffff */
.L_x_12039:
        /* <DEDUP_REMOVED lines=9> */
.L_x_17862:


//--------------------- .text._ZN2at6native29vectorized_elementwise_kernelILi8ENS0_13AUnaryFunctorIN3c104HalfES4_S4_ZZZNS0_17atan2_kernel_cudaERNS_18TensorIteratorBaseEENKUlvE_clEvENKUlvE1_clEvEUlS4_S4_E_EESt5arrayIPcLm2EEEEviT0_T1_ --------------------------
	.section	.text._ZN2at6native29vectorized_elementwise_kernelILi8ENS0_13AUnaryFunctorIN3c104HalfES4_S4_ZZZNS0_17atan2_kernel_cudaERNS_18TensorIteratorBaseEENKUlvE_clEvENKUlvE1_clEvEUlS4_S4_E_EESt5arrayIPcLm2EEEEviT0_T1_,"ax",@progbits
	.align	128
        .global         _ZN2at6native29vectorized_elementwise_kernelILi8ENS0_13AUnaryFunctorIN3c104HalfES4_S4_ZZZNS0_17atan2_kernel_cudaERNS_18TensorIteratorBaseEENKUlvE_clEvENKUlvE1_clEvEUlS4_S4_E_EESt5arrayIPcLm2EEEEviT0_T1_
        .type           _ZN2at6native29vectorized_elementwise_kernelILi8ENS0_13AUnaryFunctorIN3c104HalfES4_S4_ZZZNS0_17atan2_kernel_cudaERNS_18TensorIteratorBaseEENKUlvE_clEvENKUlvE1_clEvEUlS4_S4_E_EESt5arrayIPcLm2EEEEviT0_T1_,@function
        .size           _ZN2at6native29vectorized_elementwise_kernelILi8ENS0_13AUnaryFunctorIN3c104HalfES4_S4_ZZZNS0_17atan2_kernel_cudaERNS_18TensorIteratorBaseEENKUlvE_clEvENKUlvE1_clEvEUlS4_S4_E_EESt5arrayIPcLm2EEEEviT0_T1_,(.L_x_17863 - _ZN2at6native29vectorized_elementwise_kernelILi8ENS0_13AUnaryFunctorIN3c104HalfES4_S4_ZZZNS0_17atan2_kernel_cudaERNS_18TensorIteratorBaseEENKUlvE_clEvENKUlvE1_clEvEUlS4_S4_E_EESt5arrayIPcLm2EEEEviT0_T1_)
        .other          _ZN2at6native29vectorized_elementwise_kernelILi8ENS0_13AUnaryFunctorIN3c104HalfES4_S4_ZZZNS0_17atan2_kernel_cudaERNS_18TensorIteratorBaseEENKUlvE_clEvENKUlvE1_clEvEUlS4_S4_E_EESt5arrayIPcLm2EEEEviT0_T1_,@"STO_CUDA_ENTRY STV_DEFAULT"
_ZN2at6native29vectorized_elementwise_kernelILi8ENS0_13AUnaryFunctorIN3c104HalfES4_S4_ZZZNS0_17atan2_kernel_cudaERNS_18TensorIteratorBaseEENKUlvE_clEvENKUlvE1_clEvEUlS4_S4_E_EESt5arrayIPcLm2EEEEviT0_T1_:
.text._ZN2at6native29vectorized_elementwise_kernelILi8ENS0_13AUnaryFunctorIN3c104HalfES4_S4_ZZZNS0_17atan2_kernel_cudaERNS_18TensorIteratorBaseEENKUlvE_clEvENKUlvE1_clEvEUlS4_S4_E_EESt5arrayIPcLm2EEEEviT0_T1_:
        /* <DEDUP_REMOVED lines=18> */
[----:B------:R-:W-:Y:S01]  /*0120*/  PRMT R10, RZ, 0x7610, R10 ;  /* 0x00007610ff0a7816 */ /* 0x000fe2000000000a */
[----:B------:R-:W1:Y:S03]  /*0130*/  @!P5 LDC.64 R16, c[0x0][0x390] ;  /* 0x0000e400ff10db82 */ /* 0x000e660000000a00 */
        /* <DEDUP_REMOVED lines=16> */
[----:B------:R-:W1:Y:S01]  /*0240*/  @!P1 LDC.64 R12, c[0x0][0x390] ;  /* 0x0000e400ff0c9b82 */ /* 0x000e620000000a00 */
[----:B------:R-:W-:-:S04]  /*0250*/  @!P1 IADD3 R0, PT, PT, R0, 0x80, RZ ;  /* 0x0000008000009810 */ /* 0x000fc80007ffe0ff */
[----:B------:R-:W-:-:S13]  /*0260*/  ISETP.GE.U32.AND P0, PT, R0, R21, PT ;  /* 0x000000150000720c */ /* 0x000fda0003f06070 */
[----:B------:R-:W-:Y:S01]  /*0270*/  @!P0 IMAD.IADD R5, R3, 0x1, R0 ;  /* 0x0000000103058824 */ /* 0x000fe200078e0200 */
[----:B------:R-:W-:Y:S01]  /*0280*/  @!P0 IADD3 R0, PT, PT, R0, 0x80, RZ ;  /* 0x0000008000008810 */ /* 0x000fe20007ffe0ff */
[----:B0-----:R-:W0:Y:S03]  /*0290*/  @!P0 LDC.64 R6, c[0x0][0x390] ;  /* 0x0000e400ff068b82 */ /* 0x001e260000000a00 */
[----:B------:R-:W-:-:S13]  /*02a0*/  ISETP.GE.U32.AND P6, PT, R0, R21, PT ;  /* 0x000000150000720c */ /* 0x000fda0003fc6070 */
[----:B------:R-:W4:Y:S01]  /*02b0*/  @!P6 LDC.64 R24, c[0x0][0x390] ;  /* 0x0000e400ff18eb82 */ /* 0x000f220000000a00 */
[----:B--2---:R-:W-:Y:S01]  /*02c0*/  @!P4 IMAD.WIDE.U32 R18, R11, 0x2, R18 ;  /* 0x000000020b12c825 */ /* 0x004fe200078e0012 */
[----:B------:R-:W-:Y:S02]  /*02d0*/  @!P6 IADD3 R0, PT, PT, R3, R0, RZ ;  /* 0x000000000300e210 */ /* 0x000fe40007ffe0ff */
[----:B------:R-:W-:Y:S01]  /*02e0*/  PRMT R8, RZ, 0x7610, R8 ;  /* 0x00007610ff087816 */ /* 0x000fe20000000008 */
[----:B-1----:R-:W-:Y:S01]  /*02f0*/  @!P1 IMAD.WIDE.U32 R12, R9, 0x2, R12 ;  /* 0x00000002090c9825 */ /* 0x002fe200078e000c */
[----:B------:R1:W5:Y:S01]  /*0300*/  @!P4 LDG.E.U16 R10, desc[UR4][R18.64] ;  /* 0x00000004120ac981 */ /* 0x000362000c1e1500 */
[----:B------:R-:W-:Y:S02]  /*0310*/  PRMT R9, RZ, 0x7610, R9 ;  /* 0x00007610ff097816 */ /* 0x000fe40000000009 */
[----:B0-----:R-:W-:Y:S01]  /*0320*/  @!P0 IMAD.WIDE.U32 R6, R5, 0x2, R6 ;  /* 0x0000000205068825 */ /* 0x001fe200078e0006 */
[----:B------:R-:W-:-:S03]  /*0330*/  PRMT R5, RZ, 0x7610, R5 ;  /* 0x00007610ff057816 */ /* 0x000fc60000000005 */
[----:B---3--:R-:W-:Y:S01]  /*0340*/  @!P3 IMAD.WIDE.U32 R22, R29, 0x2, R22 ;  /* 0x000000021d16b825 */ /* 0x008fe200078e0016 */
[----:B-1----:R-:W-:-:S03]  /*0350*/  PRMT R19, RZ, 0x7610, R19 ;  /* 0x00007610ff137816 */ /* 0x002fc60000000013 */
[----:B----4-:R-:W-:Y:S01]  /*0360*/  @!P2 IMAD.WIDE.U32 R14, R27, 0x2, R14 ;  /* 0x000000021b0ea825 */ /* 0x010fe200078e000e */
[----:B------:R-:W5:Y:S04]  /*0370*/  @!P3 LDG.E.U16 R9, desc[UR4][R22.64] ;  /* 0x000000041609b981 */ /* 0x000f68000c1e1500 */
[----:B------:R-:W5:Y:S01]  /*0380*/  @!P2 LDG.E.U16 R8, desc[UR4][R14.64] ;  /* 0x000000040e08a981 */ /* 0x000f62000c1e1500 */
[----:B------:R-:W-:-:S03]  /*0390*/  @!P6 IMAD.WIDE.U32 R24, R0, 0x2, R24 ;  /* 0x000000020018e825 */ /* 0x000fc600078e0018 */
[----:B------:R-:W5:Y:S04]  /*03a0*/  @!P1 LDG.E.U16 R5, desc[UR4][R12.64] ;  /* 0x000000040c059981 */ /* 0x000f68000c1e1500 */
[----:B------:R-:W5:Y:S01]  /*03b0*/  @!P6 LDG.E.U16 R19, desc[UR4][R24.64] ;  /* 0x000000041813e981 */ /* 0x000f62000c1e1500 */
[----:B------:R-:W-:Y:S01]  /*03c0*/  PRMT R11, RZ, 0x7610, R11 ;  /* 0x00007610ff0b7816 */ /* 0x000fe2000000000b */
[----:B------:R-:W-:-:S05]  /*03d0*/  @!P5 IMAD.WIDE.U32 R16, R4, 0x2, R16 ;  /* 0x000000020410d825 */ /* 0x000fca00078e0010 */
        /* <DEDUP_REMOVED lines=25> */
[----:B------:R-:W-:Y:S05]  /*0570*/  CALL.REL.NOINC `($__internal_41_$__cuda_sm3x_div_rn_ftz_f32_slowpath) ;  /* 0x0000003400787944 */ /* 0x000fea0003c00000 */
[----:B------:R-:W-:-:S07]  /*0580*/  MOV R4, R0 ;  /* 0x0000000000047202 */ /* 0x000fce0000000f00 */
.L_x_12044:
[----:B------:R-:W-:Y:S05]  /*0590*/  BSYNC.RECONVERGENT B3 ;  /* 0x0000000000037941 */ /* 0x000fea0003800200 */
.L_x_12043:
        /* <DEDUP_REMOVED lines=28> */
.L_x_12042:
[----:B------:R-:W-:Y:S05]  /*0760*/  BSYNC.RECONVERGENT B2 ;  /* 0x0000000000027941 */ /* 0x000fea0003800200 */
.L_x_12041:
        /* <DEDUP_REMOVED lines=24> */
[----:B------:R-:W-:-:S07]  /*08f0*/  IMAD.MOV.U32 R4, RZ, RZ, R0 ;  /* 0x000000ffff047224 */ /* 0x000fce00078e0000 */
.L_x_12048:
[----:B------:R-:W-:Y:S05]  /*0900*/  BSYNC.RECONVERGENT B3 ;  /* 0x0000000000037941 */ /* 0x000fea0003800200 */
.L_x_12047:
        /* <DEDUP_REMOVED lines=28> */
.L_x_12046:
[----:B------:R-:W-:Y:S05]  /*0ad0*/  BSYNC.RECONVERGENT B2 ;  /* 0x0000000000027941 */ /* 0x000fea0003800200 */
.L_x_12045:
        /* <DEDUP_REMOVED lines=23> */
[----:B------:R-:W-:Y:S05]  /*0c50*/  CALL.REL.NOINC `($__internal_41_$__cuda_sm3x_div_rn_ftz_f32_slowpath) ;  /* 0x0000002c00c07944 */ /* 0x000fea0003c00000 */
[----:B------:R-:W-:-:S07]  /*0c60*/  MOV R4, R0 ;  /* 0x0000000000047202 */ /* 0x000fce0000000f00 */
.L_x_12052:
[----:B------:R-:W-:Y:S05]  /*0c70*/  BSYNC.RECONVERGENT B3 ;  /* 0x0000000000037941 */ /* 0x000fea0003800200 */
.L_x_12051:
        /* <DEDUP_REMOVED lines=28> */
.L_x_12050:
[----:B------:R-:W-:Y:S05]  /*0e40*/  BSYNC.RECONVERGENT B2 ;  /* 0x0000000000027941 */ /* 0x000fea0003800200 */
.L_x_12049:
[----:B------:R-:W-:Y:S01]  /*0e50*/  VIADD R0, R20, 0x180 ;  /* 0x0000018014007836 */ /* 0x000fe20000000000 */
[----:B------:R-:W-:Y:S04]  /*0e60*/  BSSY.RECONVERGENT B2, `(.L_x_12053) ;  /* 0x0000035000027945 */ /* 0x000fe80003800200 */
        /* <DEDUP_REMOVED lines=23> */
.L_x_12056:
[----:B------:R-:W-:Y:S05]  /*0fe0*/  BSYNC.RECONVERGENT B3 ;  /* 0x0000000000037941 */ /* 0x000fea0003800200 */
.L_x_12055:
        /* <DEDUP_REMOVED lines=28> */
.L_x_12054:
[----:B------:R-:W-:Y:S05]  /*11b0*/  BSYNC.RECONVERGENT B2 ;  /* 0x0000000000027941 */ /* 0x000fea0003800200 */
.L_x_12053:
        /* <DEDUP_REMOVED lines=25> */
.L_x_12060:
[----:B------:R-:W-:Y:S05]  /*1350*/  BSYNC.RECONVERGENT B3 ;  /* 0x0000000000037941 */ /* 0x000fea0003800200 */
.L_x_12059:
        /* <DEDUP_REMOVED lines=28> */
.L_x_12058:
[----:B------:R-:W-:Y:S05]  /*1520*/  BSYNC.RECONVERGENT B2 ;  /* 0x0000000000027941 */ /* 0x000fea0003800200 */
.L_x_12057:
        /* <DEDUP_REMOVED lines=25> */
.L_x_12064:
[----:B------:R-:W-:Y:S05]  /*16c0*/  BSYNC.RECONVERGENT B3 ;  /* 0x0000000000037941 */ /* 0x000fea0003800200 */
.L_x_12063:
        /* <DEDUP_REMOVED lines=28> */
.L_x_12062:
[----:B------:R-:W-:Y:S05]  /*1890*/  BSYNC.RECONVERGENT B2 ;  /* 0x0000000000027941 */ /* 0x000fea0003800200 */
.L_x_12061:
        /* <DEDUP_REMOVED lines=25> */
.L_x_12068:
[----:B------:R-:W-:Y:S05]  /*1a30*/  BSYNC.RECONVERGENT B3 ;  /* 0x0000000000037941 */ /* 0x000fea0003800200 */
.L_x_12067:
        /* <DEDUP_REMOVED lines=28> */
.L_x_12066:
[----:B------:R-:W-:Y:S05]  /*1c00*/  BSYNC.RECONVERGENT B2 ;  /* 0x0000000000027941 */ /* 0x000fea0003800200 */
.L_x_12065:
        /* <DEDUP_REMOVED lines=25> */
.L_x_12072:
[----:B------:R-:W-:Y:S05]  /*1da0*/  BSYNC.RECONVERGENT B3 ;  /* 0x0000000000037941 */ /* 0x000fea0003800200 */
.L_x_12071:
        /* <DEDUP_REMOVED lines=28> */
.L_x_12070:
[----:B------:R-:W-:Y:S05]  /*1f70*/  BSYNC.RECONVERGENT B2 ;  /* 0x0000000000027941 */ /* 0x000fea0003800200 */
.L_x_12069:
        /* <DEDUP_REMOVED lines=15> */
[----:B-----5:R0:W-:Y:S02]  /*2070*/  STG.E.U16 desc[UR4][R6.64], R11 ;  /* 0x0000000b06007986 */ /* 0x0201e4000c101504 */
.L_x_12075:
[----:B------:R-:W-:-:S13]  /*2080*/  ISETP.GE.U32.AND P0, PT, R20, R21, PT ;  /* 0x000000151400720c */ /* 0x000fda0003f06070 */
[----:B------:R-:W-:Y:S05]  /*2090*/  @P0 BRA `(.L_x_12077) ;  /* 0x0000000000300947 */ /* 0x000fea0003800000 */
[----:B0-----:R-:W0:Y:S01]  /*20a0*/  LDC.64 R6, c[0x0][0x388] ;  /* 0x0000e200ff067b82 */ /* 0x001e220000000a00 */
[----:B-----5:R-:W-:Y:S01]  /*20b0*/  IADD3 R11, PT, PT, R3, R20, RZ ;  /* 0x00000014030b7210 */ /* 0x020fe20007ffe0ff */
[----:B------:R-:W-:-:S04]  /*20c0*/  VIADD R20, R20, 0x80 ;  /* 0x0000008014147836 */ /* 0x000fc80000000000 */
[----:B0-----:R-:W-:-:S05]  /*20d0*/  IMAD.WIDE.U32 R6, R11, 0x2, R6 ;  /* 0x000000020b067825 */ /* 0x001fca00078e0006 */
[----:B------:R1:W-:Y:S02]  /*20e0*/  STG.E.U16 desc[UR4][R6.64], R10 ;  /* 0x0000000a06007986 */ /* 0x0003e4000c101504 */
.L_x_12076:
[----:B------:R-:W-:-:S13]  /*20f0*/  ISETP.GE.U32.AND P0, PT, R20, R21, PT ;  /* 0x000000151400720c */ /* 0x000fda0003f06070 */
[----:B------:R-:W-:Y:S05]  /*2100*/  @P0 BRA `(.L_x_12078) ;  /* 0x0000000000300947 */ /* 0x000fea0003800000 */
[----:B01----:R-:W0:Y:S01]  /*2110*/  LDC.64 R6, c[0x0][0x388] ;  /* 0x0000e200ff067b82 */ /* 0x003e220000000a00 */
[----:B-----5:R-:W-:Y:S02]  /*2120*/  IADD3 R11, PT, PT, R3, R20, RZ ;  /* 0x00000014030b7210 */ /* 0x020fe40007ffe0ff */
[----:B------:R-:W-:-:S03]  /*2130*/  IADD3 R20, PT, PT, R20, 0x80, RZ ;  /* 0x0000008014147810 */ /* 0x000fc60007ffe0ff */
[----:B0-----:R-:W-:-:S05]  /*2140*/  IMAD.WIDE.U32 R6, R11, 0x2, R6 ;  /* 0x000000020b067825 */ /* 0x001fca00078e0006 */
[----:B------:R1:W-:Y:S02]  /*2150*/  STG.E.U16 desc[UR4][R6.64], R9 ;  /* 0x0000000906007986 */ /* 0x0003e4000c101504 */
.L_x_12077:
[----:B------:R-:W-:-:S13]  /*2160*/  ISETP.GE.U32.AND P0, PT, R20, R21, PT ;  /* 0x000000151400720c */ /* 0x000fda0003f06070 */
[----:B------:R-:W-:Y:S05]  /*2170*/  @P0 BRA `(.L_x_12079) ;  /* 0x0000000000340947 */ /* 0x000fea0003800000 */
[----:B01----:R-:W0:Y:S01]  /*2180*/  LDC.64 R6, c[0x0][0x388] ;  /* 0x0000e200ff067b82 */ /* 0x003e220000000a00 */
[----:B-----5:R-:W-:Y:S02]  /*2190*/  IADD3 R9, PT, PT, R3, R20, RZ ;  /* 0x0000001403097210 */ /* 0x020fe40007ffe0ff */
[----:B------:R-:W-:-:S03]  /*21a0*/  IADD3 R20, PT, PT, R20, 0x80, RZ ;  /* 0x0000008014147810 */ /* 0x000fc60007ffe0ff */
[----:B0-----:R-:W-:-:S05]  /*21b0*/  IMAD.WIDE.U32 R6, R9, 0x2, R6 ;  /* 0x0000000209067825 */ /* 0x001fca00078e0006 */
[----:B------:R2:W-:Y:S02]  /*21c0*/  STG.E.U16 desc[UR4][R6.64], R8 ;  /* 0x0000000806007986 */ /* 0x0005e4000c101504 */
.L_x_12078:
[----:B------:R-:W-:-:S13]  /*21d0*/  ISETP.GE.U32.AND P0, PT, R20, R21, PT ;  /* 0x000000151400720c */ /* 0x000fda0003f06070 */
[----:B------:R-:W-:Y:S05]  /*21e0*/  @P0 BREAK.RELIABLE B1 ;  /* 0x0000000000010942 */ /* 0x000fea0003800100 */
[----:B------:R-:W-:Y:S05]  /*21f0*/  @P0 BRA `(.L_x_12080) ;  /* 0x0000000000300947 */ /* 0x000fea0003800000 */
[----:B012---:R-:W0:Y:S01]  /*2200*/  LDC.64 R6, c[0x0][0x388] ;  /* 0x0000e200ff067b82 */ /* 0x007e220000000a00 */
[----:B-----5:R-:W-:Y:S01]  /*2210*/  IADD3 R9, PT, PT, R3, R20, RZ ;  /* 0x0000001403097210 */ /* 0x020fe20007ffe0ff */
[----:B------:R-:W-:-:S04]  /*2220*/  VIADD R20, R20, 0x80 ;  /* 0x0000008014147836 */ /* 0x000fc80000000000 */
[----:B0-----:R-:W-:-:S05]  /*2230*/  IMAD.WIDE.U32 R6, R9, 0x2, R6 ;  /* 0x0000000209067825 */ /* 0x001fca00078e0006 */
[----:B------:R2:W-:Y:S02]  /*2240*/  STG.E.U16 desc[UR4][R6.64], R5 ;  /* 0x0000000506007986 */ /* 0x0005e4000c101504 */
.L_x_12079:
[----:B------:R-:W-:Y:S05]  /*2250*/  BSYNC.RELIABLE B1 ;  /* 0x0000000000017941 */ /* 0x000fea0003800100 */
.L_x_12074:
[----:B------:R-:W-:-:S13]  /*2260*/  ISETP.GE.U32.AND P0, PT, R20, R21, PT ;  /* 0x000000151400720c */ /* 0x000fda0003f06070 */
[----:B--2--5:R-:W2:Y:S01]  /*2270*/  @!P0 LDC.64 R4, c[0x0][0x388] ;  /* 0x0000e200ff048b82 */ /* 0x024ea20000000a00 */
[----:B01----:R-:W-:Y:S02]  /*2280*/  @!P0 IADD3 R7, PT, PT, R3, R20, RZ ;  /* 0x0000001403078210 */ /* 0x003fe40007ffe0ff */
[----:B------:R-:W-:-:S03]  /*2290*/  @!P0 IADD3 R20, PT, PT, R20, 0x80, RZ ;  /* 0x0000008014148810 */ /* 0x000fc60007ffe0ff */
[----:B--2---:R-:W-:-:S05]  /*22a0*/  @!P0 IMAD.WIDE.U32 R4, R7, 0x2, R4 ;  /* 0x0000000207048825 */ /* 0x004fca00078e0004 */
[----:B------:R3:W-:Y:S02]  /*22b0*/  @!P0 STG.E.U16 desc[UR4][R4.64], R2 ;  /* 0x0000000204008986 */ /* 0x0007e4000c101504 */
.L_x_12080:
[----:B------:R-:W-:Y:S05]  /*22c0*/  BSYNC.RECONVERGENT B0 ;  /* 0x0000000000007941 */ /* 0x000fea0003800200 */
.L_x_12073:
[----:B------:R-:W-:Y:S05]  /*22d0*/  WARPSYNC.ALL ;  /* 0x0000000000007948 */ /* 0x000fea0003800000 */
[----:B------:R-:W-:-:S13]  /*22e0*/  ISETP.GE.U32.AND P0, PT, R20, R21, PT ;  /* 0x000000151400720c */ /* 0x000fda0003f06070 */
[----:B------:R-:W-:Y:S05]  /*22f0*/  @P0 EXIT ;  /* 0x000000000000094d */ /* 0x000fea0003800000 */
[----:B---3-5:R-:W3:Y:S01]  /*2300*/  LDC.64 R4, c[0x0][0x388] ;  /* 0x0000e200ff047b82 */ /* 0x028ee20000000a00 */
[----:B------:R-:W-:-:S05]  /*2310*/  IADD3 R3, PT, PT, R3, R20, RZ ;  /* 0x0000001403037210 */ /* 0x000fca0007ffe0ff */
[----:B---3--:R-:W-:-:S05]  /*2320*/  IMAD.WIDE.U32 R2, R3, 0x2, R4 ;  /* 0x0000000203027825 */ /* 0x008fca00078e0004 */
[----:B------:R-:W-:Y:S01]  /*2330*/  STG.E.U16 desc[UR4][R2.64], R0 ;  /* 0x0000000002007986 */ /* 0x000fe2000c101504 */
[----:B------:R-:W-:Y:S05]  /*2340*/  EXIT ;  /* 0x000000000000794d */ /* 0x000fea0003800000 */
.L_x_12040:
        /* <DEDUP_REMOVED lines=26> */
.L_x_12082:
[----:B------:R-:W-:Y:S05]  /*24f0*/  BSYNC.RECONVERGENT B2 ;  /* 0x0000000000027941 */ /* 0x000fea0003800200 */
.L_x_12081:
[----:B------:R-:W-:Y:S02]  /*2500*/  IMAD.MOV.U32 R7, RZ, RZ, 0x3b33710b ;  /* 0x3b33710bff077424 */ /* 0x000fe400078e00ff */
[----:B------:R-:W-:Y:S01]  /*2510*/  FMUL.FTZ R0, R4, R4 ;  /* 0x0000000404007220 */ /* 0x000fe20000410000 */
[----:B------:R-:W-:Y:S02]  /*2520*/  HADD2.F32 R8, -RZ, R8.H1_H1 ;  /* 0x30000008ff087230 */ /* 0x000fe40000004100 */
[----:B------:R-:W-:Y:S01]  /*2530*/  HFMA2 R15, -RZ, RZ, 1.857421875, -1409 ;  /* 0x3f6ee581ff0f7431 */ /* 0x000fe200000001ff */
[C---:B------:R-:W-:Y:S01]  /*2540*/  ISETP.GE.AND P0, PT, R17.reuse, RZ, PT ;  /* 0x000000ff1100720c */ /* 0x040fe20003f06270 */
[----:B------:R-:W-:Y:S01]  /*2550*/  FFMA.FTZ R7, R0, R7, -0.015681877732276916504 ;  /* 0xbc80774800077423 */ /* 0x000fe20000010007 */
[----:B------:R-:W-:Y:S01]  /*2560*/  FSETP.NEU.FTZ.AND P1, PT, |R17|, |R5|, PT ;  /* 0x400000051100720b */ /* 0x000fe20003f3d200 */
[----:B------:R-:W-:Y:S01]  /*2570*/  FADD.FTZ R12, |R8|, -RZ ;  /* 0x800000ff080c7221 */ /* 0x000fe20000010200 */
[C---:B------:R-:W-:Y:S01]  /*2580*/  FSETP.GT.FTZ.AND P3, PT, |R5|.reuse, |R8|, PT ;  /* 0x400000080500720b */ /* 0x040fe20003f74200 */
        /* <DEDUP_REMOVED lines=34> */
[----:B------:R-:W-:Y:S05]  /*27b0*/  CALL.REL.NOINC `($__internal_41_$__cuda_sm3x_div_rn_ftz_f32_slowpath) ;  /* 0x0000001000e87944 */ /* 0x000fea0003c00000 */
[----:B------:R-:W-:-:S07]  /*27c0*/  MOV R4, R0 ;  /* 0x0000000000047202 */ /* 0x000fce0000000f00 */
.L_x_12084:
[----:B------:R-:W-:Y:S05]  /*27d0*/  BSYNC.RECONVERGENT B2 ;  /* 0x0000000000027941 */ /* 0x000fea0003800200 */
.L_x_12083:
[----:B------:R-:W-:Y:S02]  /*27e0*/  HFMA2 R7, -RZ, RZ, 0.89990234375, 10328 ;  /* 0x3b33710bff077431 */ /* 0x000fe400000001ff */
[----:B------:R-:W-:Y:S01]  /*27f0*/  FMUL.FTZ R0, R4, R4 ;  /* 0x0000000404007220 */ /* 0x000fe20000410000 */
[----:B------:R-:W-:Y:S01]  /*2800*/  HADD2.F32 R19, -RZ, R9.H0_H0 ;  /* 0x20000009ff137230 */ /* 0x000fe20000004100 */
[C---:B------:R-:W-:Y:S01]  /*2810*/  ISETP.GE.AND P0, PT, R8.reuse, RZ, PT ;  /* 0x000000ff0800720c */ /* 0x040fe20003f06270 */
[----:B------:R-:W-:Y:S01]  /*2820*/  IMAD.MOV.U32 R15, RZ, RZ, 0x3f6ee581 ;  /* 0x3f6ee581ff0f7424 */ /* 0x000fe200078e00ff */
[----:B------:R-:W-:Y:S01]  /*2830*/  FSETP.NEU.FTZ.AND P1, PT, |R8|, |R5|, PT ;  /* 0x400000050800720b */ /* 0x000fe20003f3d200 */
[----:B------:R-:W-:Y:S01]  /*2840*/  FADD.FTZ R8, |R5|, |R8| ;  /* 0x4000000805087221 */ /* 0x000fe20000010200 */
[----:B------:R-:W-:Y:S01]  /*2850*/  FADD.FTZ R12, |R19|, -RZ ;  /* 0x800000ff130c7221 */ /* 0x000fe20000010200 */
[----:B------:R-:W-:Y:S01]  /*2860*/  FSETP.GT.FTZ.AND P2, PT, |R5|, |R19|, PT ;  /* 0x400000130500720b */ /* 0x000fe20003f54200 */
        /* <DEDUP_REMOVED lines=36> */
.L_x_12086:
[----:B------:R-:W-:Y:S05]  /*2ab0*/  BSYNC.RECONVERGENT B2 ;  /* 0x0000000000027941 */ /* 0x000fea0003800200 */
.L_x_12085:
[----:B------:R-:W-:Y:S02]  /*2ac0*/  HFMA2 R7, -RZ, RZ, 0.89990234375, 10328 ;  /* 0x3b33710bff077431 */ /* 0x000fe400000001ff */
[----:B------:R-:W-:Y:S01]  /*2ad0*/  FMUL.FTZ R0, R4, R4 ;  /* 0x0000000404007220 */ /* 0x000fe20000410000 */
[----:B------:R-:W-:Y:S01]  /*2ae0*/  HADD2.F32 R18, -RZ, R9.H1_H1 ;  /* 0x30000009ff127230 */ /* 0x000fe20000004100 */
        /* <DEDUP_REMOVED lines=26> */
[----:B------:R-:W-:Y:S01]  /*2c90*/  FFMA R7, R14, R7, R14 ;  /* 0x000000070e077223 */ /* 0x000fe2000000000e */
[----:B------:R-:W-:Y:S02]  /*2ca0*/  FADD.FTZ R9, |R5|, |R19| ;  /* 0x4000001305097221 */ /* 0x000fe40000010200 */
[----:B------:R-:W-:Y:S01]  /*2cb0*/  @!P1 FSEL R6, R4, 0.78539818525314331055, !P0 ;  /* 0x3f490fdb04069808 */ /* 0x000fe20004000000 */
[----:B------:R-:W0:Y:S01]  /*2cc0*/  FCHK P1, R0, R21 ;  /* 0x0000001500007302 */ /* 0x000e220000020000 */
[----:B------:R-:W-:-:S02]  /*2cd0*/  FFMA R4, R0, R7, RZ ;  /* 0x0000000700047223 */ /* 0x000fc400000000ff */
        /* <DEDUP_REMOVED lines=9> */
[----:B------:R-:W-:Y:S05]  /*2d70*/  CALL.REL.NOINC `($__internal_41_$__cuda_sm3x_div_rn_ftz_f32_slowpath) ;  /* 0x0000000c00787944 */ /* 0x000fea0003c00000 */
[----:B------:R-:W-:-:S07]  /*2d80*/  MOV R4, R0 ;  /* 0x0000000000047202 */ /* 0x000fce0000000f00 */
.L_x_12088:
[----:B------:R-:W-:Y:S05]  /*2d90*/  BSYNC.RECONVERGENT B2 ;  /* 0x0000000000027941 */ /* 0x000fea0003800200 */
.L_x_12087:
[----:B------:R-:W-:Y:S02]  /*2da0*/  HFMA2 R7, -RZ, RZ, 0.89990234375, 10328 ;  /* 0x3b33710bff077431 */ /* 0x000fe400000001ff */
[----:B------:R-:W-:Y:S01]  /*2db0*/  FMUL.FTZ R0, R4, R4 ;  /* 0x0000000404007220 */ /* 0x000fe20000410000 */
[----:B------:R-:W-:Y:S01]  /*2dc0*/  HADD2.F32 R19, -RZ, R10.H0_H0 ;  /* 0x2000000aff137230 */ /* 0x000fe20000004100 */
[----:B------:R-:W-:Y:S01]  /*2dd0*/  MOV R15, 0x3f6ee581 ;  /* 0x3f6ee581000f7802 */ /* 0x000fe20000000f00 */
[----:B------:R-:W-:Y:S01]  /*2de0*/  BSSY.RECONVERGENT B2, `(.L_x_12089) ;  /* 0x0000029000027945 */ /* 0x000fe20003800200 */
[----:B------:R-:W-:Y:S02]  /*2df0*/  ISETP.GE.AND P0, PT, R18, RZ, PT ;  /* 0x000000ff1200720c */ /* 0x000fe40003f06270 */
[----:B------:R-:W-:Y:S01]  /*2e00*/  FADD.FTZ R12, |R19|, -RZ ;  /* 0x800000ff130c7221 */ /* 0x000fe20000010200 */
[C---:B------:R-:W-:Y:S01]  /*2e10*/  FSETP.GT.FTZ.AND P2, PT, |R5|.reuse, |R19|, PT ;  /* 0x400000130500720b */ /* 0x040fe20003f54200 */
        /* <DEDUP_REMOVED lines=33> */
[----:B------:R-:W-:Y:S01]  /*3030*/  IMAD.MOV.U32 R15, RZ, RZ, R20 ;  /* 0x000000ffff0f7224 */ /* 0x000fe200078e0014 */
[----:B------:R-:W-:-:S07]  /*3040*/  MOV R4, 0x3060 ;  /* 0x0000306000047802 */ /* 0x000fce0000000f00 */
[----:B------:R-:W-:Y:S05]  /*3050*/  CALL.REL.NOINC `($__internal_41_$__cuda_sm3x_div_rn_ftz_f32_slowpath) ;  /* 0x0000000800c07944 */ /* 0x000fea0003c00000 */
[----:B------:R-:W-:-:S07]  /*3060*/  MOV R4, R0 ;  /* 0x0000000000047202 */ /* 0x000fce0000000f00 */
.L_x_12090:
[----:B------:R-:W-:Y:S05]  /*3070*/  BSYNC.RECONVERGENT B2 ;  /* 0x0000000000027941 */ /* 0x000fea0003800200 */
.L_x_12089:
        /* <DEDUP_REMOVED lines=8> */
[C---:B------:R-:W-:Y:S01]  /*3100*/  FFMA.FTZ R7, R0.reuse, R7, -0.015681877732276916504 ;  /* 0xbc80774800077423 */ /* 0x040fe20000010007 */
        /* <DEDUP_REMOVED lines=34> */
[----:B------:R-:W-:Y:S05]  /*3330*/  CALL.REL.NOINC `($__internal_41_$__cuda_sm3x_div_rn_ftz_f32_slowpath) ;  /* 0x0000000800087944 */ /* 0x000fea0003c00000 */
[----:B------:R-:W-:-:S07]  /*3340*/  IMAD.MOV.U32 R4, RZ, RZ, R0 ;  /* 0x000000ffff047224 */ /* 0x000fce00078e0000 */
.L_x_12092:
[----:B------:R-:W-:Y:S05]  /*3350*/  BSYNC.RECONVERGENT B2 ;  /* 0x0000000000027941 */ /* 0x000fea0003800200 */
.L_x_12091:
        /* <DEDUP_REMOVED lines=8> */
[C---:B------:R-:W-:Y:S01]  /*33e0*/  FSETP.GT.FTZ.AND P3, PT, |R5|.reuse, |R20|, PT ;  /* 0x400000140500720b */ /* 0x040fe20003f74200 */
[----:B------:R-:W-:Y:S01]  /*33f0*/  FFMA.FTZ R7, R0, R7, 0.042200751602649688721 ;  /* 0x3d2cdab200077423 */ /* 0x000fe20000010007 */
[----:B------:R-:W-:Y:S01]  /*3400*/  FSETP.NEU.FTZ.AND P2, PT, R22, RZ, PT ;  /* 0x000000ff1600720b */ /* 0x000fe20003f5d000 */
[----:B------:R-:W-:Y:S01]  /*3410*/  FADD.FTZ R10, |R5|, |R10| ;  /* 0x4000000a050a7221 */ /* 0x000fe20000010200 */
[----:B------:R-:W-:Y:S01]  /*3420*/  FSEL R21, R13, R12, P3 ;  /* 0x0000000c0d157208 */ /* 0x000fe20001800000 */
[C---:B------:R-:W-:Y:S01]  /*3430*/  FFMA.FTZ R7, R0.reuse, R7, -0.074792981147766113281 ;  /* 0xbd992d1000077423 */ /* 0x040fe20000010007 */
[----:B------:R-:W-:Y:S02]  /*3440*/  BSSY.RECONVERGENT B2, `(.L_x_12093) ;  /* 0x000001f000027945 */ /* 0x000fe40003800200 */
        /* <DEDUP_REMOVED lines=30> */
.L_x_12094:
[----:B------:R-:W-:Y:S05]  /*3630*/  BSYNC.RECONVERGENT B2 ;  /* 0x0000000000027941 */ /* 0x000fea0003800200 */
.L_x_12093:
        /* <DEDUP_REMOVED lines=9> */
[C---:B------:R-:W-:Y:S01]  /*36d0*/  FFMA.FTZ R7, R0.reuse, R7, 0.042200751602649688721 ;  /* 0x3d2cdab200077423 */ /* 0x040fe20000010007 */
        /* <DEDUP_REMOVED lines=35> */
.L_x_12096:
[----:B------:R-:W-:Y:S05]  /*3910*/  BSYNC.RECONVERGENT B2 ;  /* 0x0000000000027941 */ /* 0x000fea0003800200 */
.L_x_12095:
        /* <DEDUP_REMOVED lines=33> */
[----:B------:R-:W-:-:S05]  /*3b30*/  F2FP.F16.F32.PACK_AB R11, R0, R13 ;  /* 0x0000000d000b723e */ /* 0x000fca00000000ff */
[----:B------:R-:W-:Y:S01]  /*3b40*/  STG.E.128 desc[UR4][R6.64], R8 ;  /* 0x0000000806007986 */ /* 0x000fe2000c101d04 */
[----:B------:R-:W-:Y:S05]  /*3b50*/  EXIT ;  /* 0x000000000000794d */ /* 0x000fea0003800000 */
        .weak           $__internal_41_$__cuda_sm3x_div_rn_ftz_f32_slowpath
        .type           $__internal_41_$__cuda_sm3x_div_rn_ftz_f32_slowpath,@function
        .size           $__internal_41_$__cuda_sm3x_div_rn_ftz_f32_slowpath,(.L_x_17863 - $__internal_41_$__cuda_sm3x_div_rn_ftz_f32_slowpath)
$__internal_41_$__cuda_sm3x_div_rn_ftz_f32_slowpath:
        /* <DEDUP_REMOVED lines=35> */
.L_x_12099:
[----:B------:R-:W-:Y:S05]  /*3d90*/  BSYNC.RELIABLE B1 ;  /* 0x0000000000017941 */ /* 0x000fea0003800100 */
.L_x_12098:
[----:B------:R-:W-:Y:S01]  /*3da0*/  IADD3 R6, PT, PT, R6, -0x7f, RZ ;  /* 0xffffff8106067810 */ /* 0x000fe20007ffe0ff */
[----:B------:R-:W-:Y:S01]  /*3db0*/  BSSY.RECONVERGENT B1, `(.L_x_12104) ;  /* 0x000001b000017945 */ /* 0x000fe20003800200 */
[----:B------:R-:W-:-:S03]  /*3dc0*/  IADD3 R12, PT, PT, R12, -0x7f, RZ ;  /* 0xffffff810c0c7810 */ /* 0x000fc60007ffe0ff */
[----:B------:R-:W-:Y:S02]  /*3dd0*/  IMAD R7, R6, -0x800000, R15 ;  /* 0xff80000006077824 */ /* 0x000fe400078e020f */
[C---:B------:R-:W-:Y:S02]  /*3de0*/  IMAD R0, R12.reuse, -0x800000, R0 ;  /* 0xff8000000c007824 */ /* 0x040fe400078e0200 */
[----:B------:R0:W1:Y:S01]  /*3df0*/  MUFU.RCP R14, R7 ;  /* 0x00000007000e7308 */ /* 0x0000620000001000 */
[----:B------:R-:W-:Y:S02]  /*3e00*/  IMAD.IADD R6, R12, 0x1, -R6 ;  /* 0x000000010c067824 */ /* 0x000fe400078e0a06 */
[----:B0-----:R-:W-:-:S04]  /*3e10*/  FADD.FTZ R7, -R7, -RZ ;  /* 0x800000ff07077221 */ /* 0x001fc80000010100 */
[----:B-1----:R-:W-:-:S04]  /*3e20*/  FFMA R15, R14, R7, 1 ;  /* 0x3f8000000e0f7423 */ /* 0x002fc80000000007 */
        /* <DEDUP_REMOVED lines=18> */
.L_x_12105:
[----:B------:R-:W-:-:S07]  /*3f50*/  LEA R0, R6, R0, 0x17 ;  /* 0x0000000006007211 */ /* 0x000fce00078eb8ff */
.L_x_12106:
[----:B------:R-:W-:Y:S05]  /*3f60*/  BSYNC.RECONVERGENT B1 ;  /* 0x0000000000017941 */ /* 0x000fea0003800200 */
.L_x_12104:
[----:B------:R-:W-:Y:S05]  /*3f70*/  BRA `(.L_x_12107) ;  /* 0x0000000000207947 */ /* 0x000fea0003800000 */
.L_x_12103:
[----:B------:R-:W-:-:S04]  /*3f80*/  LOP3.LUT R0, R15, 0x80000000, R0, 0x48, !PT ;  /* 0x800000000f007812 */ /* 0x000fc800078e4800 */
[----:B------:R-:W-:Y:S01]  /*3f90*/  LOP3.LUT R0, R0, 0x7f800000, RZ, 0xfc, !PT ;  /* 0x7f80000000007812 */ /* 0x000fe200078efcff */
[----:B------:R-:W-:Y:S06]  /*3fa0*/  BRA `(.L_x_12107) ;  /* 0x0000000000147947 */ /* 0x000fec0003800000 */
.L_x_12102:
[----:B------:R-:W-:Y:S01]  /*3fb0*/  LOP3.LUT R0, R15, 0x80000000, R0, 0x48, !PT ;  /* 0x800000000f007812 */ /* 0x000fe200078e4800 */
[----:B------:R-:W-:Y:S06]  /*3fc0*/  BRA `(.L_x_12107) ;  /* 0x00000000000c7947 */ /* 0x000fec0003800000 */
.L_x_12101:
[----:B------:R-:W0:Y:S01]  /*3fd0*/  MUFU.RSQ R0, -QNAN ;  /* 0xffc0000000007908 */ /* 0x000e220000001400 */
[----:B------:R-:W-:Y:S05]  /*3fe0*/  BRA `(.L_x_12107) ;  /* 0x0000000000047947 */ /* 0x000fea0003800000 */
.L_x_12100:
[----:B------:R-:W-:-:S07]  /*3ff0*/  FADD.FTZ R0, R0, R15 ;  /* 0x0000000f00007221 */ /* 0x000fce0000010000 */
.L_x_12107:
[----:B------:R-:W-:Y:S05]  /*4000*/  BSYNC.RECONVERGENT B0 ;  /* 0x0000000000007941 */ /* 0x000fea0003800200 */
.L_x_12097:
[----:B------:R-:W-:Y:S01]  /*4010*/  HFMA2 R7, -RZ, RZ, 0, 0 ;  /* 0x00000000ff077431 */ /* 0x000fe200000001ff */
[----:B------:R-:W-:-:S04]  /*4020*/  MOV R6, R4 ;  /* 0x0000000400067202 */ /* 0x000fc80000000f00 */
[----:B0-----:R-:W-:Y:S05]  /*4030*/  RET.REL.NODEC R6 `(_ZN2at6native29vectorized_elementwise_kernelILi8ENS0_13AUnaryFunctorIN3c104HalfES4_S4_ZZZNS0_17atan2_kernel_cudaERNS_18TensorIteratorBaseEENKUlvE_clEvENKUlvE1_clEvEUlS4_S4_E_EESt5arrayIPcLm2EEEEviT0_T1_) ;  /* 0xffffffbc06f07950 */ /* 0x001fea0003c3ffff */
.L_x_12108:
        /* <DEDUP_REMOVED lines=12> */
.L_x_17863:


//--------------------- .text._ZN2at6native18elementwise_kernelILi128ELi4EZNS0_15gpu_kernel_implINS0_13BinaryFunctorIfffZZZNS0_17atan2_kernel_cudaERNS_18TensorIteratorBaseEENKUlvE_clEvENKUlvE0_clEvEUlffE_EEEEvS5_RKT_EUliE_EEviT1_ --------------------------
	.section	.text._ZN2at6native18elementwise_kernelILi128ELi4EZNS0_15gpu_kernel_implINS0_13BinaryFunctorIfffZZZNS0_17atan2_kernel_cudaERNS_18TensorIteratorBaseEENKUlvE_clEvENKUlvE0_clEvEUlffE_EEEEvS5_RKT_EUliE_EEviT1_,"ax",@progbits
	.align	128
        .global         _ZN2at6native18elementwise_kernelILi128ELi4EZNS0_15gpu_kernel_implINS0_13BinaryFunctorIfffZZZNS0_17atan2_kernel_cudaERNS_18TensorIteratorBaseEENKUlvE_clEvENKUlvE0_clEvEUlffE_EEEEvS5_RKT_EUliE_EEviT1_
        .type           _ZN2at6native18elementwise_kernelILi128ELi4EZNS0_15gpu_kernel_implINS0_13BinaryFunctorIfffZZZNS0_17atan2_kernel_cudaERNS_18TensorIteratorBaseEENKUlvE_clEvENKUlvE0_clEvEUlffE_EEEEvS5_RKT_EUliE_EEviT1_,@function
        .size           _ZN2at6native18elementwise_kernelILi128ELi4EZNS0_15gpu_kernel_implINS0_13BinaryFunctorIfffZZZNS0_17atan2_kernel_cudaERNS_18TensorIteratorBaseEENKUlvE_clEvENKUlvE0_clEvEUlffE_EEEEvS5_RKT_EUliE_EEviT1_,(.L_x_17864 - _ZN2at6native18elementwise_kernelILi128ELi4EZNS0_15gpu_kernel_implINS0_13BinaryFunctorIfffZZZNS0_17atan2_kernel_cudaERNS_18TensorIteratorBaseEENKUlvE_clEvENKUlvE0_clEvEUlffE_EEEEvS5_RKT_EUliE_EEviT1_)
        .other          _ZN2at6native18elementwise_kernelILi128ELi4EZNS0_15gpu_kernel_implINS0_13BinaryFunctorIfffZZZNS0_17atan2_kernel_cudaERNS_18TensorIteratorBaseEENKUlvE_clEvENKUlvE0_clEvEUlffE_EEEEvS5_RKT_EUliE_EEviT1_,@"STO_CUDA_ENTRY STV_DEFAULT"
_ZN2at6native18elementwise_kernelILi128ELi4EZNS0_15gpu_kernel_implINS0_13BinaryFunctorIfffZZZNS0_17atan2_kernel_cudaERNS_18TensorIteratorBaseEENKUlvE_clEvENKUlvE0_clEvEUlffE_EEEEvS5_RKT_EUliE_EEviT1_:
.text._ZN2at6native18elementwise_kernelILi128ELi4EZNS0_15gpu_kernel_implINS0_13BinaryFunctorIfffZZZNS0_17atan2_kernel_cudaERNS_18TensorIteratorBaseEENKUlvE_clEvENKUlvE0_clEvEUlffE_EEEEvS5_RKT_EUliE_EEviT1_:
        /* <DEDUP_REMOVED lines=19> */
[----:B------:R-:W-:Y:S01]  /*0130*/  CS2R R18, SRZ ;  /* 0x0000000000127805 */ /* 0x000fe2000001ff00 */
[----:B------:R-:W-:-:S07]  /*0140*/  IMAD.MOV.U32 R0, RZ, RZ, RZ ;  /* 0x000000ffff007224 */ /* 0x000fce00078e00ff */
        /* <DEDUP_REMOVED lines=349> */
.L_x_12111:
        /* <DEDUP_REMOVED lines=18> */
.L_x_12116:
[----:B------:R-:W2:Y:S02]  /*1840*/  LDG.E.U8 R2, desc[UR36][R2.64] ;  /* 0x0000002402027981 */ /* 0x000ea4000c1e1100 */
[----:B--2---:R-:W-:Y:S01]  /*1850*/  I2FP.F32.U32 R16, R2 ;  /* 0x0000000200107245 */ /* 0x004fe20000201000 */
[----:B------:R-:W-:Y:S06]  /*1860*/  BRA `(.L_x_12118) ;  /* 0x0000000c00247947 */ /* 0x000fec0003800000 */
.L_x_12115:
        /* <DEDUP_REMOVED lines=9> */
.L_x_12120:
[----:B------:R-:W2:Y:S02]  /*1900*/  LDG.E R2, desc[UR36][R2.64] ;  /* 0x0000002402027981 */ /* 0x000ea4000c1e1900 */
[----:B--2---:R-:W-:Y:S01]  /*1910*/  I2FP.F32.S32 R16, R2 ;  /* 0x0000000200107245 */ /* 0x004fe20000201400 */
[----:B------:R-:W-:Y:S06]  /*1920*/  BRA `(.L_x_12118) ;  /* 0x0000000800f47947 */ /* 0x000fec0003800000 */
.L_x_12119:
[----:B------:R-:W2:Y:S02]  /*1930*/  LDG.E.U16 R2, desc[UR36][R2.64] ;  /* 0x0000002402027981 */ /* 0x000ea4000c1e1500 */
[----:B--2---:R0:W1:Y:S01]  /*1940*/  I2F.S16 R16, R2 ;  /* 0x0000000200107306 */ /* 0x0040620000101400 */
[----:B------:R-:W-:Y:S05]  /*1950*/  BRA `(.L_x_12118) ;  /* 0x0000000800e87947 */ /* 0x000fea0003800000 */
.L_x_12114:
        /* <DEDUP_REMOVED lines=8> */
.L_x_12122:
[----:B------:R-:W2:Y:S02]  /*19e0*/  LDG.E.U16 R2, desc[UR36][R2.64] ;  /* 0x0000002402027981 */ /* 0x000ea4000c1e1500 */
[----:B--2---:R-:W-:Y:S01]  /*19f0*/  HADD2.F32 R16, -RZ, R2.H0_H0 ;  /* 0x20000002ff107230 */ /* 0x004fe20000004100 */
[----:B------:R-:W-:Y:S06]  /*1a00*/  BRA `(.L_x_12118) ;  /* 0x0000000800bc7947 */ /* 0x000fec0003800000 */
.L_x_12121:
        /* <DEDUP_REMOVED lines=8> */
.L_x_12124:
[----:B------:R-:W2:Y:S02]  /*1a90*/  LDG.E.U16 R2, desc[UR36][R2.64] ;  /* 0x0000002402027981 */ /* 0x000ea4000c1e1500 */
[----:B--2---:R-:W-:Y:S01]  /*1aa0*/  HADD2.F32 R16, -RZ, R2.H0_H0 ;  /* 0x20000002ff107230 */ /* 0x004fe20000004100 */
[----:B------:R-:W-:Y:S06]  /*1ab0*/  BRA `(.L_x_12118) ;  /* 0x0000000800907947 */ /* 0x000fec0003800000 */
.L_x_12123:
[----:B------:R-:W2:Y:S01]  /*1ac0*/  LDG.E.64 R2, desc[UR36][R2.64] ;  /* 0x0000002402027981 */ /* 0x000ea2000c1e1b00 */
[----:B------:R-:W-:Y:S01]  /*1ad0*/  UMOV UR4, 0xf0000000 ;  /* 0xf000000000047882 */ /* 0x000fe20000000000 */
[----:B------:R-:W-:Y:S01]  /*1ae0*/  UMOV UR5, 0x380fffff ;  /* 0x380fffff00057882 */ /* 0x000fe20000000000 */
[----:B--2---:R-:W0:Y:S01]  /*1af0*/  F2F.F32.F64 R16, R2 ;  /* 0x0000000200107310 */ /* 0x004e220000301000 */
[----:B------:R-:W-:-:S14]  /*1b00*/  DSETP.GEU.AND P0, PT, |R2|, UR4, PT ;  /* 0x0000000402007e2a */ /* 0x000fdc000bf0e200 */
[----:B0-----:R-:W-:Y:S01]  /*1b10*/  @!P0 FMUL R16, R16, 1.175494350822287508e-38 ;  /* 0x0080000010108820 */ /* 0x001fe20000400000 */
[----:B------:R-:W-:Y:S06]  /*1b20*/  BRA `(.L_x_12118) ;  /* 0x0000000800747947 */ /* 0x000fec0003800000 */
.L_x_12113:
        /* <DEDUP_REMOVED lines=12> */
.L_x_12127:
[----:B------:R-:W2:Y:S01]  /*1bf0*/  LDG.E.64 R2, desc[UR36][R2.64] ;  /* 0x0000002402027981 */ /* 0x000ea2000c1e1b00 */
[----:B------:R-:W-:Y:S01]  /*1c00*/  UMOV UR4, 0xf0000000 ;  /* 0xf000000000047882 */ /* 0x000fe20000000000 */
[----:B------:R-:W-:Y:S01]  /*1c10*/  UMOV UR5, 0x380fffff ;  /* 0x380fffff00057882 */ /* 0x000fe20000000000 */
[----:B--2---:R-:W0:Y:S01]  /*1c20*/  F2F.F32.F64 R16, R2 ;  /* 0x0000000200107310 */ /* 0x004e220000301000 */
[----:B------:R-:W-:-:S14]  /*1c30*/  DSETP.GEU.AND P0, PT, |R2|, UR4, PT ;  /* 0x0000000402007e2a */ /* 0x000fdc000bf0e200 */
[----:B0-----:R-:W-:Y:S01]  /*1c40*/  @!P0 FMUL R16, R16, 1.175494350822287508e-38 ;  /* 0x0080000010108820 */ /* 0x001fe20000400000 */
[----:B------:R-:W-:Y:S06]  /*1c50*/  BRA `(.L_x_12118) ;  /* 0x0000000800287947 */ /* 0x000fec0003800000 */
.L_x_12126:
        /* <DEDUP_REMOVED lines=25> */
.L_x_12129:
        /* <DEDUP_REMOVED lines=12> */
.L_x_12128:
[----:B------:R-:W2:Y:S02]  /*1eb0*/  LDG.E.U16 R2, desc[UR36][R2.64] ;  /* 0x0000002402027981 */ /* 0x000ea4000c1e1500 */
[----:B--2---:R-:W-:Y:S01]  /*1ec0*/  IMAD.U32 R16, R2, 0x10000, RZ ;  /* 0x0001000002107824 */ /* 0x004fe200078e00ff */
[----:B------:R-:W-:Y:S06]  /*1ed0*/  BRA `(.L_x_12118) ;  /* 0x0000000400887947 */ /* 0x000fec0003800000 */
.L_x_12125:
        /* <DEDUP_REMOVED lines=11> */
.L_x_12132:
        /* <DEDUP_REMOVED lines=20> */
.L_x_12134:
[----:B------:R-:W-:Y:S05]  /*20d0*/  BSYNC.RECONVERGENT B0 ;  /* 0x0000000000007941 */ /* 0x000fea0003800200 */
.L_x_12133:
[----:B------:R-:W-:Y:S01]  /*20e0*/  IMAD.SHL.U32 R0, R0, 0x100000, RZ ;  /* 0x0010000000007824 */ /* 0x000fe200078e00ff */
[----:B------:R-:W-:-:S04]  /*20f0*/  LEA R2, R2, 0x3b800000, 0x17 ;  /* 0x3b80000002027811 */ /* 0x000fc800078eb8ff */
[----:B------:R-:W-:Y:S01]  /*2100*/  LOP3.LUT R16, R2, R0, R7, 0xfe, !PT ;  /* 0x0000000002107212 */ /* 0x000fe200078efe07 */
[----:B------:R-:W-:Y:S06]  /*2110*/  BRA `(.L_x_12118) ;  /* 0x0000000000f87947 */ /* 0x000fec0003800000 */
.L_x_12131:
        /* <DEDUP_REMOVED lines=20> */
.L_x_12136:
[----:B------:R-:W-:Y:S05]  /*2260*/  BSYNC.RECONVERGENT B0 ;  /* 0x0000000000007941 */ /* 0x000fea0003800200 */
.L_x_12135:
[----:B------:R-:W-:Y:S02]  /*2270*/  SHF.L.U32 R0, R0, 0x15, RZ ;  /* 0x0000001500007819 */ /* 0x000fe400000006ff */
[----:B------:R-:W-:-:S04]  /*2280*/  LEA R2, R2, 0x37800000, 0x17 ;  /* 0x3780000002027811 */ /* 0x000fc800078eb8ff */
[----:B------:R-:W-:Y:S01]  /*2290*/  LOP3.LUT R16, R2, R0, R7, 0xfe, !PT ;  /* 0x0000000002107212 */ /* 0x000fe200078efe07 */
[----:B------:R-:W-:Y:S06]  /*22a0*/  BRA `(.L_x_12118) ;  /* 0x0000000000947947 */ /* 0x000fec0003800000 */
.L_x_12130:
[----:B------:R-:W-:-:S09]  /*22b0*/  UISETP.NE.AND UP0, UPT, UR4, 0x1c, UPT ;  /* 0x0000001c0400788c */ /* 0x000fd2000bf05270 */
[----:B------:R-:W-:Y:S05]  /*22c0*/  BRA.U !UP0, `(.L_x_12137) ;  /* 0x0000000108847547 */ /* 0x000fea000b800000 */
[----:B------:R-:W-:-:S09]  /*22d0*/  UISETP.NE.AND UP0, UPT, UR4, 0x1d, UPT ;  /* 0x0000001d0400788c */ /* 0x000fd2000bf05270 */
[----:B------:R-:W-:Y:S05]  /*22e0*/  BRA.U !UP0, `(.L_x_12138) ;  /* 0x0000000108707547 */ /* 0x000fea000b800000 */
[----:B------:R-:W-:-:S09]  /*22f0*/  UISETP.NE.AND UP0, UPT, UR4, 0x2c, UPT ;  /* 0x0000002c0400788c */ /* 0x000fd2000bf05270 */
[----:B------:R-:W-:Y:S05]  /*2300*/  BRA.U !UP0, `(.L_x_12139) ;  /* 0x0000000108487547 */ /* 0x000fea000b800000 */
.L_x_12117:
        /* <DEDUP_REMOVED lines=16> */
.L_x_12140:
[----:B------:R-:W-:Y:S01]  /*2410*/  IMAD.MOV.U32 R16, RZ, RZ, RZ ;  /* 0x000000ffff107224 */ /* 0x000fe200078e00ff */
[----:B------:R-:W-:Y:S06]  /*2420*/  BRA `(.L_x_12118) ;  /* 0x0000000000347947 */ /* 0x000fec0003800000 */
.L_x_12139:
        /* <DEDUP_REMOVED lines=8> */
.L_x_12138:
[----:B------:R-:W2:Y:S02]  /*24b0*/  LDG.E.64 R2, desc[UR36][R2.64] ;  /* 0x0000002402027981 */ /* 0x000ea4000c1e1b00 */
[----:B--2---:R0:W1:Y:S01]  /*24c0*/  I2F.U64 R16, R2 ;  /* 0x0000000200107312 */ /* 0x0040620000301000 */
[----:B------:R-:W-:Y:S05]  /*24d0*/  BRA `(.L_x_12118) ;  /* 0x0000000000087947 */ /* 0x000fea0003800000 */
.L_x_12137:
[----:B------:R-:W2:Y:S02]  /*24e0*/  LDG.E R2, desc[UR36][R2.64] ;  /* 0x0000002402027981 */ /* 0x000ea4000c1e1900 */
[----:B--2---:R-:W-:-:S07]  /*24f0*/  I2FP.F32.U32 R16, R2 ;  /* 0x0000000200107245 */ /* 0x004fce0000201000 */
.L_x_12118:
[----:B------:R-:W-:Y:S05]  /*2500*/  BSYNC.RECONVERGENT B7 ;  /* 0x0000000000077941 */ /* 0x000fea0003800200 */
.L_x_12112:
        /* <DEDUP_REMOVED lines=18> */
.L_x_12145:
[----:B------:R-:W2:Y:S02]  /*2630*/  LDG.E.U8 R2, desc[UR36][R2.64] ;  /* 0x0000002402027981 */ /* 0x000ea4000c1e1100 */
[----:B--2---:R-:W-:Y:S01]  /*2640*/  I2FP.F32.U32 R7, R2 ;  /* 0x0000000200077245 */ /* 0x004fe20000201000 */
[----:B------:R-:W-:Y:S06]  /*2650*/  BRA `(.L_x_12147) ;  /* 0x0000000c00247947 */ /* 0x000fec0003800000 */
.L_x_12144:
        /* <DEDUP_REMOVED lines=9> */
.L_x_12149:
[----:B------:R-:W2:Y:S02]  /*26f0*/  LDG.E R2, desc[UR36][R2.64] ;  /* 0x0000002402027981 */ /* 0x000ea4000c1e1900 */
[----:B--2---:R-:W-:Y:S01]  /*2700*/  I2FP.F32.S32 R7, R2 ;  /* 0x0000000200077245 */ /* 0x004fe20000201400 */
[----:B------:R-:W-:Y:S06]  /*2710*/  BRA `(.L_x_12147) ;  /* 0x0000000800f47947 */ /* 0x000fec0003800000 */
.L_x_12148:
[----:B------:R-:W2:Y:S02]  /*2720*/  LDG.E.U16 R2, desc[UR36][R2.64] ;  /* 0x0000002402027981 */ /* 0x000ea4000c1e1500 */
[----:B--2---:R0:W2:Y:S01]  /*2730*/  I2F.S16 R7, R2 ;  /* 0x0000000200077306 */ /* 0x0040a20000101400 */
[----:B------:R-:W-:Y:S05]  /*2740*/  BRA `(.L_x_12147) ;  /* 0x0000000800e87947 */ /* 0x000fea0003800000 */
.L_x_12143:
        /* <DEDUP_REMOVED lines=8> */
.L_x_12151:
[----:B------:R-:W2:Y:S02]  /*27d0*/  LDG.E.U16 R2, desc[UR36][R2.64] ;  /* 0x0000002402027981 */ /* 0x000ea4000c1e1500 */
[----:B--2---:R-:W-:Y:S01]  /*27e0*/  HADD2.F32 R7, -RZ, R2.H0_H0 ;  /* 0x20000002ff077230 */ /* 0x004fe20000004100 */
[----:B------:R-:W-:Y:S06]  /*27f0*/  BRA `(.L_x_12147) ;  /* 0x0000000800bc7947 */ /* 0x000fec0003800000 */
.L_x_12150:
        /* <DEDUP_REMOVED lines=8> */
.L_x_12153:
[----:B------:R-:W2:Y:S02]  /*2880*/  LDG.E.U16 R2, desc[UR36][R2.64] ;  /* 0x0000002402027981 */ /* 0x000ea4000c1e1500 */
[----:B--2---:R-:W-:Y:S01]  /*2890*/  HADD2.F32 R7, -RZ, R2.H0_H0 ;  /* 0x20000002ff077230 */ /* 0x004fe20000004100 */
[----:B------:R-:W-:Y:S06]  /*28a0*/  BRA `(.L_x_12147) ;  /* 0x0000000800907947 */ /* 0x000fec0003800000 */
.L_x_12152:
[----:B------:R-:W2:Y:S01]  /*28b0*/  LDG.E.64 R2, desc[UR36][R2.64] ;  /* 0x0000002402027981 */ /* 0x000ea2000c1e1b00 */
[----:B------:R-:W-:Y:S01]  /*28c0*/  UMOV UR4, 0xf0000000 ;  /* 0xf000000000047882 */ /* 0x000fe20000000000 */
[----:B------:R-:W-:Y:S01]  /*28d0*/  UMOV UR5, 0x380fffff ;  /* 0x380fffff00057882 */ /* 0x000fe20000000000 */
[----:B--2---:R-:W0:Y:S01]  /*28e0*/  F2F.F32.F64 R7, R2 ;  /* 0x0000000200077310 */ /* 0x004e220000301000 */
[----:B------:R-:W-:-:S14]  /*28f0*/  DSETP.GEU.AND P0, PT, |R2|, UR4, PT ;  /* 0x0000000402007e2a */ /* 0x000fdc000bf0e200 */
[----:B0-----:R-:W-:Y:S01]  /*2900*/  @!P0 FMUL R7, R7, 1.175494350822287508e-38 ;  /* 0x0080000007078820 */ /* 0x001fe20000400000 */
[----:B------:R-:W-:Y:S06]  /*2910*/  BRA `(.L_x_12147) ;  /* 0x0000000800747947 */ /* 0x000fec0003800000 */
.L_x_12142:
        /* <DEDUP_REMOVED lines=12> */
.L_x_12156:
[----:B------:R-:W2:Y:S01]  /*29e0*/  LDG.E.64 R2, desc[UR36][R2.64] ;  /* 0x0000002402027981 */ /* 0x000ea2000c1e1b00 */
[----:B------:R-:W-:Y:S01]  /*29f0*/  UMOV UR4, 0xf0000000 ;  /* 0xf000000000047882 */ /* 0x000fe20000000000 */
[----:B------:R-:W-:Y:S01]  /*2a00*/  UMOV UR5, 0x380fffff ;  /* 0x380fffff00057882 */ /* 0x000fe20000000000 */
[----:B--2---:R-:W0:Y:S01]  /*2a10*/  F2F.F32.F64 R7, R2 ;  /* 0x0000000200077310 */ /* 0x004e220000301000 */
[----:B------:R-:W-:-:S14]  /*2a20*/  DSETP.GEU.AND P0, PT, |R2|, UR4, PT ;  /* 0x0000000402007e2a */ /* 0x000fdc000bf0e200 */
[----:B0-----:R-:W-:Y:S01]  /*2a30*/  @!P0 FMUL R7, R7, 1.175494350822287508e-38 ;  /* 0x0080000007078820 */ /* 0x001fe20000400000 */
[----:B------:R-:W-:Y:S06]  /*2a40*/  BRA `(.L_x_12147) ;  /* 0x0000000800287947 */ /* 0x000fec0003800000 */
.L_x_12155:
        /* <DEDUP_REMOVED lines=25> */
.L_x_12158:
        /* <DEDUP_REMOVED lines=12> */
.L_x_12157:
[----:B------:R-:W2:Y:S02]  /*2ca0*/  LDG.E.U16 R2, desc[UR36][R2.64] ;  /* 0x0000002402027981 */ /* 0x000ea4000c1e1500 */
[----:B--2---:R-:W-:Y:S01]  /*2cb0*/  SHF.L.U32 R7, R2, 0x10, RZ ;  /* 0x0000001002077819 */ /* 0x004fe200000006ff */
[----:B------:R-:W-:Y:S06]  /*2cc0*/  BRA `(.L_x_12147) ;  /* 0x0000000400887947 */ /* 0x000fec0003800000 */
.L_x_12154:
        /* <DEDUP_REMOVED lines=11> */
.L_x_12161:
        /* <DEDUP_REMOVED lines=20> */
.L_x_12163:
[----:B------:R-:W-:Y:S05]  /*2ec0*/  BSYNC.RECONVERGENT B0 ;  /* 0x0000000000007941 */ /* 0x000fea0003800200 */
.L_x_12162:
[----:B------:R-:W-:Y:S01]  /*2ed0*/  IMAD.SHL.U32 R0, R0, 0x100000, RZ ;  /* 0x0010000000007824 */ /* 0x000fe200078e00ff */
[----:B------:R-:W-:-:S04]  /*2ee0*/  LEA R2, R2, 0x3b800000, 0x17 ;  /* 0x3b80000002027811 */ /* 0x000fc800078eb8ff */
[----:B------:R-:W-:Y:S01]  /*2ef0*/  LOP3.LUT R7, R2, R0, R7, 0xfe, !PT ;  /* 0x0000000002077212 */ /* 0x000fe200078efe07 */
[----:B------:R-:W-:Y:S06]  /*2f00*/  BRA `(.L_x_12147) ;  /* 0x0000000000f87947 */ /* 0x000fec0003800000 */
.L_x_12160:
        /* <DEDUP_REMOVED lines=20> */
.L_x_12165:
[----:B------:R-:W-:Y:S05]  /*3050*/  BSYNC.RECONVERGENT B0 ;  /* 0x0000000000007941 */ /* 0x000fea0003800200 */
.L_x_12164:
[----:B------:R-:W-:Y:S01]  /*3060*/  IMAD.SHL.U32 R0, R0, 0x200000, RZ ;  /* 0x0020000000007824 */ /* 0x000fe200078e00ff */
[----:B------:R-:W-:-:S04]  /*3070*/  LEA R2, R2, 0x37800000, 0x17 ;  /* 0x3780000002027811 */ /* 0x000fc800078eb8ff */
[----:B------:R-:W-:Y:S01]  /*3080*/  LOP3.LUT R7, R2, R0, R7, 0xfe, !PT ;  /* 0x0000000002077212 */ /* 0x000fe200078efe07 */
[----:B------:R-:W-:Y:S06]  /*3090*/  BRA `(.L_x_12147) ;  /* 0x0000000000947947 */ /* 0x000fec0003800000 */
.L_x_12159:
[----:B------:R-:W-:-:S09]  /*30a0*/  UISETP.NE.AND UP0, UPT, UR4, 0x1c, UPT ;  /* 0x0000001c0400788c */ /* 0x000fd2000bf05270 */
[----:B------:R-:W-:Y:S05]  /*30b0*/  BRA.U !UP0, `(.L_x_12166) ;  /* 0x0000000108847547 */ /* 0x000fea000b800000 */
[----:B------:R-:W-:-:S09]  /*30c0*/  UISETP.NE.AND UP0, UPT, UR4, 0x1d, UPT ;  /* 0x0000001d0400788c */ /* 0x000fd2000bf05270 */
[----:B------:R-:W-:Y:S05]  /*30d0*/  BRA.U !UP0, `(.L_x_12167) ;  /* 0x0000000108707547 */ /* 0x000fea000b800000 */
[----:B------:R-:W-:-:S09]  /*30e0*/  UISETP.NE.AND UP0, UPT, UR4, 0x2c, UPT ;  /* 0x0000002c0400788c */ /* 0x000fd2000bf05270 */
[----:B------:R-:W-:Y:S05]  /*30f0*/  BRA.U !UP0, `(.L_x_12168) ;  /* 0x0000000108487547 */ /* 0x000fea000b800000 */
.L_x_12146:
        /* <DEDUP_REMOVED lines=16> */
.L_x_12169:
[----:B------:R-:W-:Y:S01]  /*3200*/  IMAD.MOV.U32 R7, RZ, RZ, RZ ;  /* 0x000000ffff077224 */ /* 0x000fe200078e00ff */
[----:B------:R-:W-:Y:S06]  /*3210*/  BRA `(.L_x_12147) ;  /* 0x0000000000347947 */ /* 0x000fec0003800000 */
.L_x_12168:
        /* <DEDUP_REMOVED lines=8> */
.L_x_12167:
[----:B------:R-:W2:Y:S02]  /*32a0*/  LDG.E.64 R2, desc[UR36][R2.64] ;  /* 0x0000002402027981 */ /* 0x000ea4000c1e1b00 */
[----:B--2---:R0:W2:Y:S01]  /*32b0*/  I2F.U64 R7, R2 ;  /* 0x0000000200077312 */ /* 0x0040a20000301000 */
[----:B------:R-:W-:Y:S05]  /*32c0*/  BRA `(.L_x_12147) ;  /* 0x0000000000087947 */ /* 0x000fea0003800000 */
.L_x_12166:
[----:B------:R-:W2:Y:S02]  /*32d0*/  LDG.E R2, desc[UR36][R2.64] ;  /* 0x0000002402027981 */ /* 0x000ea4000c1e1900 */
[----:B--2---:R-:W-:-:S07]  /*32e0*/  I2FP.F32.U32 R7, R2 ;  /* 0x0000000200077245 */ /* 0x004fce0000201000 */
.L_x_12147:
[----:B------:R-:W-:Y:S05]  /*32f0*/  BSYNC.RECONVERGENT B7 ;  /* 0x0000000000077941 */ /* 0x000fea0003800200 */
.L_x_12141:
[----:B--2--5:R-:W-:Y:S01]  /*3300*/  FADD.FTZ R0, |R7|, -RZ ;  /* 0x800000ff07007221 */ /* 0x024fe20000010200 */
[C---:B01-34-:R-:W-:Y:S01]  /*3310*/  FADD.FTZ R3, |R16|.reuse, -RZ ;  /* 0x800000ff10037221 */ /* 0x05bfe20000010200 */
[----:B------:R-:W-:Y:S01]  /*3320*/  FSETP.GT.FTZ.AND P5, PT, |R16|, |R7|, PT ;  /* 0x400000071000720b */ /* 0x000fe20003fb4200 */
[----:B------:R-:W0:Y:S01]  /*3330*/  LDCU.64 UR4, c[0x0][0x5e8] ;  /* 0x0000bd00ff0477ac */ /* 0x000e220008000a00 */
[----:B------:R-:W-:Y:S02]  /*3340*/  BSSY.RECONVERGENT B1, `(.L_x_12170) ;  /* 0x0000010000017945 */ /* 0x000fe40003800200 */
[----:B------:R-:W-:Y:S02]  /*3350*/  FSEL R9, R3, R0, P5 ;  /* 0x0000000003097208 */ /* 0x000fe40002800000 */
[----:B------:R-:W-:Y:S02]  /*3360*/  FSEL R0, R0, R3, P5 ;  /* 0x0000000300007208 */ /* 0x000fe40002800000 */
[----:B------:R-:W1:Y:S08]  /*3370*/  MUFU.RCP R2, R9 ;  /* 0x0000000900027308 */ /* 0x000e700000001000 */
[----:B------:R-:W2:Y:S01]  /*3380*/  FCHK P0, R0, R9 ;  /* 0x0000000900007302 */ /* 0x000ea20000000000 */
[----:B0-----:R-:W-:-:S04]  /*3390*/  IADD3 R18, P1, PT, R18, UR4, RZ ;  /* 0x0000000412127c10 */ /* 0x001fc8000ff3e0ff */
[----:B------:R-:W-:Y:S01]  /*33a0*/  IADD3.X R19, PT, PT, RZ, UR5, RZ, P1, !PT ;  /* 0x00000005ff137c10 */ /* 0x000fe20008ffe4ff */
[----:B-1----:R-:W-:-:S04]  /*33b0*/  FFMA R5, -R9, R2, 1 ;  /* 0x3f80000009057423 */ /* 0x002fc80000000102 */
[----:B------:R-:W-:-:S04]  /*33c0*/  FFMA R5, R2, R5, R2 ;  /* 0x0000000502057223 */ /* 0x000fc80000000002 */
[----:B------:R-:W-:-:S04]  /*33d0*/  FFMA R2, R0, R5, RZ ;  /* 0x0000000500027223 */ /* 0x000fc800000000ff */
[----:B------:R-:W-:-:S04]  /*33e0*/  FFMA R3, -R9, R2, R0 ;  /* 0x0000000209037223 */ /* 0x000fc80000000100 */
[----:B------:R-:W-:Y:S01]  /*33f0*/  FFMA R2, R5, R3, R2 ;  /* 0x0000000305027223 */ /* 0x000fe20000000002 */
[----:B--2---:R-:W-:Y:S06]  /*3400*/  @!P0 BRA `(.L_x_12171) ;  /* 0x00000000000c8947 */ /* 0x004fec0003800000 */
[----:B------:R-:W-:-:S07]  /*3410*/  MOV R2, 0x3430 ;  /* 0x0000343000027802 */ /* 0x000fce0000000f00 */
[----:B------:R-:W-:Y:S05]  /*3420*/  CALL.REL.NOINC `($__internal_42_$__cuda_sm3x_div_rn_ftz_f32_slowpath) ;  /* 0x000000d800387944 */ /* 0x000fea0003c00000 */
[----:B------:R-:W-:-:S07]  /*3430*/  IMAD.MOV.U32 R2, RZ, RZ, R11 ;  /* 0x000000ffff027224 */ /* 0x000fce00078e000b */
.L_x_12171:
[----:B------:R-:W-:Y:S05]  /*3440*/  BSYNC.RECONVERGENT B1 ;  /* 0x0000000000017941 */ /* 0x000fea0003800200 */
.L_x_12170:
[----:B------:R-:W-:Y:S02]  /*3450*/  IMAD.MOV.U32 R3, RZ, RZ, 0x3b33710b ;  /* 0x3b33710bff037424 */ /* 0x000fe400078e00ff */
[----:B------:R-:W-:Y:S01]  /*3460*/  FMUL.FTZ R0, R2, R2 ;  /* 0x0000000202007220 */ /* 0x000fe20000410000 */
[----:B------:R-:W-:Y:S01]  /*3470*/  HFMA2 R5, -RZ, RZ, 1.857421875, -1409 ;  /* 0x3f6ee581ff057431 */ /* 0x000fe200000001ff */
[C---:B------:R-:W-:Y:S01]  /*3480*/  ISETP.GE.AND P0, PT, R7.reuse, RZ, PT ;  /* 0x000000ff0700720c */ /* 0x040fe20003f06270 */
[----:B------:R-:W-:Y:S01]  /*3490*/  UPRMT UR4, UR43, 0x9910, URZ ;  /* 0x000099102b047896 */ /* 0x000fe200080000ff */
[C---:B------:R-:W-:Y:S01]  /*34a0*/  FFMA.FTZ R3, R0.reuse, R3, -0.015681877732276916504 ;  /* 0xbc80774800037423 */ /* 0x040fe20000010003 */
[----:B------:R-:W-:Y:S02]  /*34b0*/  FSETP.NEU.FTZ.AND P2, PT, |R7|, |R16|, PT ;  /* 0x400000100700720b */ /* 0x000fe40003f5d200 */
        /* <DEDUP_REMOVED lines=17> */
[----:B------:R-:W-:Y:S01]  /*35d0*/  FADD.FTZ R2, |R7|, |R16| ;  /* 0x4000001007027221 */ /* 0x000fe20000010200 */
[----:B------:R-:W-:-:S04]  /*35e0*/  @!P1 FSEL R3, RZ, 3.1415927410125732422, P0 ;  /* 0x40490fdbff039808 */ /* 0x000fc80000000000 */
[----:B------:R-:W-:Y:S02]  /*35f0*/  FSETP.NAN.FTZ.AND P0, PT, |R2|, |R2|, PT ;  /* 0x400000020200720b */ /* 0x000fe40003f18200 */
[----:B------:R-:W-:-:S04]  /*3600*/  LOP3.LUT R3, R3, 0x80000000, R16, 0xb8, !PT ;  /* 0x8000000003037812 */ /* 0x000fc800078eb810 */
[----:B------:R-:W-:Y:S01]  /*3610*/  FSEL R2, R2, R3, P0 ;  /* 0x0000000302027208 */ /* 0x000fe20000000000 */
        /* <DEDUP_REMOVED lines=12> */
.L_x_12175:
[----:B------:R-:W0:Y:S02]  /*36e0*/  F2I.S64.TRUNC R2, R2 ;  /* 0x0000000200027311 */ /* 0x000e24000020d900 */
[----:B0-----:R-:W-:-:S05]  /*36f0*/  IMAD.MOV.U32 R5, RZ, RZ, R2 ;  /* 0x000000ffff057224 */ /* 0x001fca00078e0002 */
[----:B------:R0:W-:Y:S01]  /*3700*/  STG.E.U8 desc[UR36][R18.64], R5 ;  /* 0x0000000512007986 */ /* 0x0001e2000c101124 */
[----:B------:R-:W-:Y:S05]  /*3710*/  BRA `(.L_x_12177) ;  /* 0x0000000c002c7947 */ /* 0x000fea0003800000 */
.L_x_12174:
        /* <DEDUP_REMOVED lines=9> */
.L_x_12179:
[----:B------:R-:W0:Y:S02]  /*37b0*/  F2I.FTZ.TRUNC.NTZ R3, R2 ;  /* 0x0000000200037305 */ /* 0x000e24000021f100 */
[----:B0-----:R0:W-:Y:S01]  /*37c0*/  STG.E desc[UR36][R18.64], R3 ;  /* 0x0000000312007986 */ /* 0x0011e2000c101924 */
[----:B------:R-:W-:Y:S05]  /*37d0*/  BRA `(.L_x_12177) ;  /* 0x0000000800fc7947 */ /* 0x000fea0003800000 */
.L_x_12178:
[----:B------:R-:W0:Y:S02]  /*37e0*/  F2I.FTZ.TRUNC.NTZ R3, R2 ;  /* 0x0000000200037305 */ /* 0x000e24000021f100 */
[----:B0-----:R0:W-:Y:S01]  /*37f0*/  STG.E.U16 desc[UR36][R18.64], R3 ;  /* 0x0000000312007986 */ /* 0x0011e2000c101524 */
[----:B------:R-:W-:Y:S05]  /*3800*/  BRA `(.L_x_12177) ;  /* 0x0000000800f07947 */ /* 0x000fea0003800000 */
.L_x_12173:
        /* <DEDUP_REMOVED lines=8> */
.L_x_12181:
[----:B------:R-:W-:-:S05]  /*3890*/  F2FP.F16.F32.PACK_AB R2, RZ, R2 ;  /* 0x00000002ff02723e */ /* 0x000fca00000000ff */
[----:B------:R0:W-:Y:S01]  /*38a0*/  STG.E.U16 desc[UR36][R18.64], R2 ;  /* 0x0000000212007986 */ /* 0x0001e2000c101524 */
[----:B------:R-:W-:Y:S05]  /*38b0*/  BRA `(.L_x_12177) ;  /* 0x0000000800c47947 */ /* 0x000fea0003800000 */
.L_x_12180:
[----:B------:R-:W-:-:S09]  /*38c0*/  UISETP.NE.AND UP0, UPT, UR4, 0x7, UPT ;  /* 0x000000070400788c */ /* 0x000fd2000bf05270 */
[----:B------:R-:W-:Y:S05]  /*38d0*/  BRA.U !UP0, `(.L_x_12182) ;  /* 0x00000001082c7547 */ /* 0x000fea000b800000 */
[----:B------:R-:W-:-:S09]  /*38e0*/  UISETP.NE.AND UP0, UPT, UR4, 0x8, UPT ;  /* 0x000000080400788c */ /* 0x000fd2000bf05270 */
[----:B------:R-:W-:Y:S05]  /*38f0*/  BRA.U !UP0, `(.L_x_12183) ;  /* 0x0000000108147547 */ /* 0x000fea000b800000 */
[----:B------:R-:W-:-:S09]  /*3900*/  UISETP.NE.AND UP0, UPT, UR4, 0x9, UPT ;  /* 0x000000090400788c */ /* 0x000fd2000bf05270 */
[----:B------:R-:W-:Y:S05]  /*3910*/  BRA.U UP0, `(.L_x_12176) ;  /* 0x0000000900187547 */ /* 0x000fea000b800000 */
[----:B------:R-:W-:-:S05]  /*3920*/  MOV R3, RZ ;  /* 0x000000ff00037202 */ /* 0x000fca0000000f00 */
[----:B------:R0:W-:Y:S01]  /*3930*/  STG.E.64 desc[UR36][R18.64], R2 ;  /* 0x0000000212007986 */ /* 0x0001e2000c101b24 */
[----:B------:R-:W-:Y:S05]  /*3940*/  BRA `(.L_x_12177) ;  /* 0x0000000800a07947 */ /* 0x000fea0003800000 */
.L_x_12183:
[----:B------:R-:W-:-:S04]  /*3950*/  F2FP.F16.F32.PACK_AB R3, RZ, R2 ;  /* 0x00000002ff03723e */ /* 0x000fc800000000ff */
[----:B------:R-:W-:-:S05]  /*3960*/  PRMT R3, R3, 0x5410, RZ ;  /* 0x0000541003037816 */ /* 0x000fca00000000ff */
[----:B------:R0:W-:Y:S01]  /*3970*/  STG.E desc[UR36][R18.64], R3 ;  /* 0x0000000312007986 */ /* 0x0001e2000c101924 */
[----:B------:R-:W-:Y:S05]  /*3980*/  BRA `(.L_x_12177) ;  /* 0x0000000800907947 */ /* 0x000fea0003800000 */
.L_x_12182:
[----:B------:R-:W-:-:S06]  /*3990*/  FMUL.FTZ R2, R2, 1 ;  /* 0x3f80000002027820 */ /* 0x000fcc0000410000 */
[----:B------:R-:W0:Y:S02]  /*39a0*/  F2F.F64.F32 R2, R2 ;  /* 0x0000000200027310 */ /* 0x000e240000201800 */
[----:B0-----:R0:W-:Y:S01]  /*39b0*/  STG.E.64 desc[UR36][R18.64], R2 ;  /* 0x0000000212007986 */ /* 0x0011e2000c101b24 */
[----:B------:R-:W-:Y:S05]  /*39c0*/  BRA `(.L_x_12177) ;  /* 0x0000000800807947 */ /* 0x000fea0003800000 */
.L_x_12172:
        /* <DEDUP_REMOVED lines=12> */
.L_x_12186:
[----:B------:R-:W-:Y:S01]  /*3a90*/  FMUL.FTZ R4, R2, 1 ;  /* 0x3f80000002047820 */ /* 0x000fe20000410000 */
[----:B------:R-:W-:-:S05]  /*3aa0*/  CS2R R6, SRZ ;  /* 0x0000000000067805 */ /* 0x000fca000001ff00 */
[----:B------:R-:W0:Y:S02]  /*3ab0*/  F2F.F64.F32 R4, R4 ;  /* 0x0000000400047310 */ /* 0x000e240000201800 */
[----:B0-----:R3:W-:Y:S01]  /*3ac0*/  STG.E.128 desc[UR36][R18.64], R4 ;  /* 0x0000000412007986 */ /* 0x0017e2000c101d24 */
[----:B------:R-:W-:Y:S05]  /*3ad0*/  BRA `(.L_x_12177) ;  /* 0x00000008003c7947 */ /* 0x000fea0003800000 */
.L_x_12185:
        /* <DEDUP_REMOVED lines=18> */
.L_x_12190:
[----:B------:R-:W-:Y:S05]  /*3c00*/  BSYNC.RECONVERGENT B0 ;  /* 0x0000000000007941 */ /* 0x000fea0003800200 */
.L_x_12189:
[----:B------:R-:W-:-:S05]  /*3c10*/  LOP3.LUT R5, R0, 0x80, R5, 0xf8, !PT ;  /* 0x0000008000057812 */ /* 0x000fca00078ef805 */
[----:B------:R1:W-:Y:S01]  /*3c20*/  STG.E.U8 desc[UR36][R18.64], R5 ;  /* 0x0000000512007986 */ /* 0x0003e2000c101124 */
[----:B------:R-:W-:Y:S05]  /*3c30*/  BRA `(.L_x_12177) ;  /* 0x0000000400e47947 */ /* 0x000fea0003800000 */
.L_x_12188:
        /* <DEDUP_REMOVED lines=14> */
.L_x_12192:
[----:B------:R-:W-:Y:S05]  /*3d20*/  BSYNC.RECONVERGENT B0 ;  /* 0x0000000000007941 */ /* 0x000fea0003800200 */
.L_x_12191:
[----:B------:R-:W-:-:S05]  /*3d30*/  LOP3.LUT R3, R0, 0x80, R5, 0xf8, !PT ;  /* 0x0000008000037812 */ /* 0x000fca00078ef805 */
[----:B------:R2:W-:Y:S01]  /*3d40*/  STG.E.U8 desc[UR36][R18.64], R3 ;  /* 0x0000000312007986 */ /* 0x0005e2000c101124 */
[----:B------:R-:W-:Y:S05]  /*3d50*/  BRA `(.L_x_12177) ;  /* 0x00000004009c7947 */ /* 0x000fea0003800000 */
.L_x_12187:
[----:B------:R-:W-:-:S05]  /*3d60*/  F2FP.BF16.F32.PACK_AB R2, RZ, R2 ;  /* 0x00000002ff02723e */ /* 0x000fca00000010ff */
[----:B------:R0:W-:Y:S01]  /*3d70*/  STG.E.U16 desc[UR36][R18.64], R2 ;  /* 0x0000000212007986 */ /* 0x0001e2000c101524 */
[----:B------:R-:W-:Y:S05]  /*3d80*/  BRA `(.L_x_12177) ;  /* 0x0000000400907947 */ /* 0x000fea0003800000 */
.L_x_12184:
        /* <DEDUP_REMOVED lines=11> */
.L_x_12195:
[----:B------:R-:W-:Y:S01]  /*3e40*/  LOP3.LUT R0, R2, 0x7fffffff, RZ, 0xc0, !PT ;  /* 0x7fffffff02007812 */ /* 0x000fe200078ec0ff */
[----:B------:R-:W-:Y:S01]  /*3e50*/  BSSY.RECONVERGENT B0, `(.L_x_12196) ;  /* 0x0000013000007945 */ /* 0x000fe20003800200 */
[----:B------:R-:W-:Y:S02]  /*3e60*/  HFMA2 R9, -RZ, RZ, 0, 7.62939453125e-06 ;  /* 0x00000080ff097431 */ /* 0x000fe400000001ff */
        /* <DEDUP_REMOVED lines=9> */
.L_x_12198:
[----:B------:R-:W-:-:S04]  /*3f00*/  SHF.R.U32.HI R0, RZ, 0x14, R2 ;  /* 0x00000014ff007819 */ /* 0x000fc80000011602 */
[----:B------:R-:W-:-:S04]  /*3f10*/  LOP3.LUT R3, R0, 0x1, RZ, 0xc0, !PT ;  /* 0x0000000100037812 */ /* 0x000fc800078ec0ff */
[----:B------:R-:W-:-:S04]  /*3f20*/  IADD3 R0, PT, PT, R2, 0x487ffff, R3 ;  /* 0x0487ffff02007810 */ /* 0x000fc80007ffe003 */
[----:B------:R-:W-:-:S04]  /*3f30*/  SHF.R.U32.HI R0, RZ, 0x14, R0 ;  /* 0x00000014ff007819 */ /* 0x000fc80000011600 */
[----:B------:R-:W-:-:S07]  /*3f40*/  LOP3.LUT R0, R0, 0xff, RZ, 0xc0, !PT ;  /* 0x000000ff00007812 */ /* 0x000fce00078ec0ff */
.L_x_12199:
[----:B------:R-:W-:-:S04]  /*3f50*/  SHF.R.U32.HI R3, RZ, 0x18, R2 ;  /* 0x00000018ff037819 */ /* 0x000fc80000011602 */
[----:B------:R-:W-:-:S04]  /*3f60*/  LOP3.LUT R0, R0, 0x80, R3, 0xf8, !PT ;  /* 0x0000008000007812 */ /* 0x000fc800078ef803 */
[----:B------:R-:W-:-:S07]  /*3f70*/  PRMT R9, R0, 0x7610, R9 ;  /* 0x0000761000097816 */ /* 0x000fce0000000009 */
.L_x_12197:
[----:B------:R-:W-:Y:S05]  /*3f80*/  BSYNC.RECONVERGENT B0 ;  /* 0x0000000000007941 */ /* 0x000fea0003800200 */
.L_x_12196:
[----:B------:R0:W-:Y:S01]  /*3f90*/  STG.E.U8 desc[UR36][R18.64], R9 ;  /* 0x0000000912007986 */ /* 0x0001e2000c101124 */
[----:B------:R-:W-:Y:S05]  /*3fa0*/  BRA `(.L_x_12177) ;  /* 0x0000000400087947 */ /* 0x000fea0003800000 */
.L_x_12194:
[----:B------:R-:W-:Y:S01]  /*3fb0*/  LOP3.LUT R0, R2, 0x7fffffff, RZ, 0xc0, !PT ;  /* 0x7fffffff02007812 */ /* 0x000fe200078ec0ff */
[----:B------:R-:W-:Y:S01]  /*3fc0*/  BSSY.RECONVERGENT B0, `(.L_x_12200) ;  /* 0x0000013000007945 */ /* 0x000fe20003800200 */
[----:B------:R-:W-:Y:S02]  /*3fd0*/  IMAD.MOV.U32 R9, RZ, RZ, 0x80 ;  /* 0x00000080ff097424 */ /* 0x000fe400078e00ff */
        /* <DEDUP_REMOVED lines=9> */
.L_x_12202:
[----:B------:R-:W-:-:S04]  /*4070*/  SHF.R.U32.HI R0, RZ, 0x15, R2 ;  /* 0x00000015ff007819 */ /* 0x000fc80000011602 */
[----:B------:R-:W-:-:S04]  /*4080*/  LOP3.LUT R3, R0, 0x1, RZ, 0xc0, !PT ;  /* 0x0000000100037812 */ /* 0x000fc800078ec0ff */
[----:B------:R-:W-:-:S04]  /*4090*/  IADD3 R0, PT, PT, R2, 0x88fffff, R3 ;  /* 0x088fffff02007810 */ /* 0x000fc80007ffe003 */
[----:B------:R-:W-:-:S04]  /*40a0*/  SHF.R.U32.HI R0, RZ, 0x15, R0 ;  /* 0x00000015ff007819 */ /* 0x000fc80000011600 */
[----:B------:R-:W-:-:S07]  /*40b0*/  LOP3.LUT R0, R0, 0xff, RZ, 0xc0, !PT ;  /* 0x000000ff00007812 */ /* 0x000fce00078ec0ff */
.L_x_12203:
[----:B------:R-:W-:-:S04]  /*40c0*/  SHF.R.U32.HI R3, RZ, 0x18, R2 ;  /* 0x00000018ff037819 */ /* 0x000fc80000011602 */
[----:B------:R-:W-:-:S04]  /*40d0*/  LOP3.LUT R0, R0, 0x80, R3, 0xf8, !PT ;  /* 0x0000008000007812 */ /* 0x000fc800078ef803 */
[----:B------:R-:W-:-:S07]  /*40e0*/  PRMT R9, R0, 0x7610, R9 ;  /* 0x0000761000097816 */ /* 0x000fce0000000009 */
.L_x_12201:
[----:B------:R-:W-:Y:S05]  /*40f0*/  BSYNC.RECONVERGENT B0 ;  /* 0x0000000000007941 */ /* 0x000fea0003800200 */
.L_x_12200:
[----:B------:R0:W-:Y:S01]  /*4100*/  STG.E.U8 desc[UR36][R18.64], R9 ;  /* 0x0000000912007986 */ /* 0x0001e2000c101124 */
[----:B------:R-:W-:Y:S05]  /*4110*/  BRA `(.L_x_12177) ;  /* 0x0000000000ac7947 */ /* 0x000fea0003800000 */
.L_x_12193:
[----:B------:R-:W-:-:S09]  /*4120*/  UISETP.NE.AND UP0, UPT, UR4, 0x1c, UPT ;  /* 0x0000001c0400788c */ /* 0x000fd2000bf05270 */
[----:B------:R-:W-:Y:S05]  /*4130*/  BRA.U !UP0, `(.L_x_12204) ;  /* 0x00000001089c7547 */ /* 0x000fea000b800000 */
[----:B------:R-:W-:-:S09]  /*4140*/  UISETP.NE.AND UP0, UPT, UR4, 0x1d, UPT ;  /* 0x0000001d0400788c */ /* 0x000fd2000bf05270 */
[----:B------:R-:W-:Y:S05]  /*4150*/  BRA.U !UP0, `(.L_x_12205) ;  /* 0x0000000108887547 */ /* 0x000fea000b800000 */
[----:B------:R-:W-:-:S09]  /*4160*/  UISETP.NE.AND UP0, UPT, UR4, 0x2c, UPT ;  /* 0x0000002c0400788c */ /* 0x000fd2000bf05270 */
[----:B------:R-:W-:Y:S05]  /*4170*/  BRA.U !UP0, `(.L_x_12206) ;  /* 0x0000000108447547 */ /* 0x000fea000b800000 */
.L_x_12176:
        /* <DEDUP_REMOVED lines=16> */
.L_x_12207:
[----:B------:R-:W-:Y:S05]  /*4280*/  BRA `(.L_x_12177) ;  /* 0x0000000000507947 */ /* 0x000fea0003800000 */
.L_x_12206:
        /* <DEDUP_REMOVED lines=15> */
.L_x_12205:
[----:B------:R-:W0:Y:S02]  /*4380*/  F2I.U64.TRUNC R2, R2 ;  /* 0x0000000200027311 */ /* 0x000e24000020d800 */
[----:B0-----:R0:W-:Y:S01]  /*4390*/  STG.E.64 desc[UR36][R18.64], R2 ;  /* 0x0000000212007986 */ /* 0x0011e2000c101b24 */
[----:B------:R-:W-:Y:S05]  /*43a0*/  BRA `(.L_x_12177) ;  /* 0x0000000000087947 */ /* 0x000fea0003800000 */
.L_x_12204:
[----:B------:R-:W0:Y:S02]  /*43b0*/  F2I.FTZ.U32.TRUNC.NTZ R3, R2 ;  /* 0x0000000200037305 */ /* 0x000e24000021f000 */
[----:B0-----:R0:W-:Y:S02]  /*43c0*/  STG.E desc[UR36][R18.64], R3 ;  /* 0x0000000312007986 */ /* 0x0011e4000c101924 */
.L_x_12177:
[----:B------:R-:W-:-:S07]  /*43d0*/  IADD3 R17, PT, PT, R17, 0x80, RZ ;  /* 0x0000008011117810 */ /* 0x000fce0007ffe0ff */
.L_x_12110:
[----:B------:R-:W-:Y:S05]  /*43e0*/  BSYNC.RECONVERGENT B6 ;  /* 0x0000000000067941 */ /* 0x000fea0003800200 */
.L_x_12109:
[----:B------:R-:W5:Y:S01]  /*43f0*/  LDCU UR4, c[0x0][0x380] ;  /* 0x00007000ff0477ac */ /* 0x000f620008000800 */
[----:B------:R-:W-:Y:S01]  /*4400*/  BSSY.RECONVERGENT B6, `(.L_x_12208) ;  /* 0x000042f000067945 */ /* 0x000fe20003800200 */
[----:B-----5:R-:W-:-:S13]  /*4410*/  ISETP.GE.AND P0, PT, R17, UR4, PT ;  /* 0x0000000411007c0c */ /* 0x020fda000bf06270 */
[----:B------:R-:W-:Y:S05]  /*4420*/  @P0 BRA `(.L_x_12209) ;  /* 0x0000004000b00947 */ /* 0x000fea0003800000 */
[----:B------:R-:W5:Y:S01]  /*4430*/  LDCU UR4, c[0x0][0x388] ;  /* 0x00007100ff0477ac */ /* 0x000f620008000800 */
[----:B01234-:R-:W-:Y:S01]  /*4440*/  CS2R R18, SRZ ;  /* 0x0000000000127805 */ /* 0x01ffe2000001ff00 */
[----:B------:R-:W-:Y:S01]  /*4450*/  IMAD.MOV.U32 R0, RZ, RZ, RZ ;  /* 0x000000ffff007224 */ /* 0x000fe200078e00ff */
[----:B-----5:R-:W-:-:S09]  /*4460*/  UISETP.NE.AND UP0, UPT, UR4, URZ, UPT ;  /* 0x000000ff0400728c */ /* 0x020fd2000bf05270 */
        /* <DEDUP_REMOVED lines=349> */
.L_x_12210:
        /* <DEDUP_REMOVED lines=18> */
.L_x_12215:
[----:B------:R-:W2:Y:S02]  /*5b60*/  LDG.E.U8 R2, desc[UR36][R2.64] ;  /* 0x0000002402027981 */ /* 0x000ea4000c1e1100 */
[----:B--2---:R-:W-:Y:S01]  /*5b70*/  I2FP.F32.U32 R16, R2 ;  /* 0x0000000200107245 */ /* 0x004fe20000201000 */
[----:B------:R-:W-:Y:S06]  /*5b80*/  BRA `(.L_x_12217) ;  /* 0x0000000c00247947 */ /* 0x000fec0003800000 */
.L_x_12214:
        /* <DEDUP_REMOVED lines=9> */
.L_x_12219:
[----:B------:R-:W2:Y:S02]  /*5c20*/  LDG.E R2, desc[UR36][R2.64] ;  /* 0x0000002402027981 */ /* 0x000ea4000c1e1900 */
[----:B--2---:R-:W-:Y:S01]  /*5c30*/  I2FP.F32.S32 R16, R2 ;  /* 0x0000000200107245 */ /* 0x004fe20000201400 */
[----:B------:R-:W-:Y:S06]  /*5c40*/  BRA `(.L_x_12217) ;  /* 0x0000000800f47947 */ /* 0x000fec0003800000 */
.L_x_12218:
[----:B------:R-:W2:Y:S02]  /*5c50*/  LDG.E.U16 R2, desc[UR36][R2.64] ;  /* 0x0000002402027981 */ /* 0x000ea4000c1e1500 */
[----:B--2---:R0:W1:Y:S01]  /*5c60*/  I2F.S16 R16, R2 ;  /* 0x0000000200107306 */ /* 0x0040620000101400 */
[----:B------:R-:W-:Y:S05]  /*5c70*/  BRA `(.L_x_12217) ;  /* 0x0000000800e87947 */ /* 0x000fea0003800000 */
.L_x_12213:
        /* <DEDUP_REMOVED lines=8> */
.L_x_12221:
[----:B------:R-:W2:Y:S02]  /*5d00*/  LDG.E.U16 R2, desc[UR36][R2.64] ;  /* 0x0000002402027981 */ /* 0x000ea4000c1e1500 */
[----:B--2---:R-:W-:Y:S01]  /*5d10*/  HADD2.F32 R16, -RZ, R2.H0_H0 ;  /* 0x20000002ff107230 */ /* 0x004fe20000004100 */
[----:B------:R-:W-:Y:S06]  /*5d20*/  BRA `(.L_x_12217) ;  /* 0x0000000800bc7947 */ /* 0x000fec0003800000 */
.L_x_12220:
        /* <DEDUP_REMOVED lines=8> */
.L_x_12223:
[----:B------:R-:W2:Y:S02]  /*5db0*/  LDG.E.U16 R2, desc[UR36][R2.64] ;  /* 0x0000002402027981 */ /* 0x000ea4000c1e1500 */
[----:B--2---:R-:W-:Y:S01]  /*5dc0*/  HADD2.F32 R16, -RZ, R2.H0_H0 ;  /* 0x20000002ff107230 */ /* 0x004fe20000004100 */
[----:B------:R-:W-:Y:S06]  /*5dd0*/  BRA `(.L_x_12217) ;  /* 0x0000000800907947 */ /* 0x000fec0003800000 */
.L_x_12222:
[----:B------:R-:W2:Y:S01]  /*5de0*/  LDG.E.64 R2, desc[UR36][R2.64] ;  /* 0x0000002402027981 */ /* 0x000ea2000c1e1b00 */
[----:B------:R-:W-:Y:S01]  /*5df0*/  UMOV UR4, 0xf0000000 ;  /* 0xf000000000047882 */ /* 0x000fe20000000000 */
[----:B------:R-:W-:Y:S01]  /*5e00*/  UMOV UR5, 0x380fffff ;  /* 0x380fffff00057882 */ /* 0x000fe20000000000 */
[----:B--2---:R-:W0:Y:S01]  /*5e10*/  F2F.F32.F64 R16, R2 ;  /* 0x0000000200107310 */ /* 0x004e220000301000 */
[----:B------:R-:W-:-:S14]  /*5e20*/  DSETP.GEU.AND P0, PT, |R2|, UR4, PT ;  /* 0x0000000402007e2a */ /* 0x000fdc000bf0e200 */
[----:B0-----:R-:W-:Y:S01]  /*5e30*/  @!P0 FMUL R16, R16, 1.175494350822287508e-38 ;  /* 0x0080000010108820 */ /* 0x001fe20000400000 */
[----:B------:R-:W-:Y:S06]  /*5e40*/  BRA `(.L_x_12217) ;  /* 0x0000000800747947 */ /* 0x000fec0003800000 */
.L_x_12212:
        /* <DEDUP_REMOVED lines=12> */
.L_x_12226:
[----:B------:R-:W2:Y:S01]  /*5f10*/  LDG.E.64 R2, desc[UR36][R2.64] ;  /* 0x0000002402027981 */ /* 0x000ea2000c1e1b00 */
[----:B------:R-:W-:Y:S01]  /*5f20*/  UMOV UR4, 0xf0000000 ;  /* 0xf000000000047882 */ /* 0x000fe20000000000 */
[----:B------:R-:W-:Y:S01]  /*5f30*/  UMOV UR5, 0x380fffff ;  /* 0x380fffff00057882 */ /* 0x000fe20000000000 */
[----:B--2---:R-:W0:Y:S01]  /*5f40*/  F2F.F32.F64 R16, R2 ;  /* 0x0000000200107310 */ /* 0x004e220000301000 */
[----:B------:R-:W-:-:S14]  /*5f50*/  DSETP.GEU.AND P0, PT, |R2|, UR4, PT ;  /* 0x0000000402007e2a */ /* 0x000fdc000bf0e200 */
[----:B0-----:R-:W-:Y:S01]  /*5f60*/  @!P0 FMUL R16, R16, 1.175494350822287508e-38 ;  /* 0x0080000010108820 */ /* 0x001fe20000400000 */
[----:B------:R-:W-:Y:S06]  /*5f70*/  BRA `(.L_x_12217) ;  /* 0x0000000800287947 */ /* 0x000fec0003800000 */
.L_x_12225:
        /* <DEDUP_REMOVED lines=25> */
.L_x_12228:
        /* <DEDUP_REMOVED lines=12> */
.L_x_12227:
[----:B------:R-:W2:Y:S02]  /*61d0*/  LDG.E.U16 R2, desc[UR36][R2.64] ;  /* 0x0000002402027981 */ /* 0x000ea4000c1e1500 */
[----:B--2---:R-:W-:Y:S01]  /*61e0*/  IMAD.U32 R16, R2, 0x10000, RZ ;  /* 0x0001000002107824 */ /* 0x004fe200078e00ff */
[----:B------:R-:W-:Y:S06]  /*61f0*/  BRA `(.L_x_12217) ;  /* 0x0000000400887947 */ /* 0x000fec0003800000 */
.L_x_12224:
        /* <DEDUP_REMOVED lines=11> */
.L_x_12231:
        /* <DEDUP_REMOVED lines=20> */
.L_x_12233:
[----:B------:R-:W-:Y:S05]  /*63f0*/  BSYNC.RECONVERGENT B0 ;  /* 0x0000000000007941 */ /* 0x000fea0003800200 */
.L_x_12232:
[----:B------:R-:W-:Y:S01]  /*6400*/  IMAD.SHL.U32 R0, R0, 0x100000, RZ ;  /* 0x0010000000007824 */ /* 0x000fe200078e00ff */
[----:B------:R-:W-:-:S04]  /*6410*/  LEA R2, R2, 0x3b800000, 0x17 ;  /* 0x3b80000002027811 */ /* 0x000fc800078eb8ff */
[----:B------:R-:W-:Y:S01]  /*6420*/  LOP3.LUT R16, R2, R0, R7, 0xfe, !PT ;  /* 0x0000000002107212 */ /* 0x000fe200078efe07 */
[----:B------:R-:W-:Y:S06]  /*6430*/  BRA `(.L_x_12217) ;  /* 0x0000000000f87947 */ /* 0x000fec0003800000 */
.L_x_12230:
        /* <DEDUP_REMOVED lines=20> */
.L_x_12235:
[----:B------:R-:W-:Y:S05]  /*6580*/  BSYNC.RECONVERGENT B0 ;  /* 0x0000000000007941 */ /* 0x000fea0003800200 */
.L_x_12234:
[----:B------:R-:W-:Y:S02]  /*6590*/  SHF.L.U32 R0, R0, 0x15, RZ ;  /* 0x0000001500007819 */ /* 0x000fe400000006ff */
[----:B------:R-:W-:-:S04]  /*65a0*/  LEA R2, R2, 0x37800000, 0x17 ;  /* 0x3780000002027811 */ /* 0x000fc800078eb8ff */
[----:B------:R-:W-:Y:S01]  /*65b0*/  LOP3.LUT R16, R2, R0, R7, 0xfe, !PT ;  /* 0x0000000002107212 */ /* 0x000fe200078efe07 */
[----:B------:R-:W-:Y:S06]  /*65c0*/  BRA `(.L_x_12217) ;  /* 0x0000000000947947 */ /* 0x000fec0003800000 */
.L_x_12229:
        /* <DEDUP_REMOVED lines=14> */
.L_x_12216:
        /* <DEDUP_REMOVED lines=16> */
.L_x_12238:
[----:B------:R-:W-:Y:S01]  /*67b0*/  IMAD.MOV.U32 R16, RZ, RZ, RZ ;  /* 0x000000ffff107224 */ /* 0x000fe200078e00ff */
[----:B------:R-:W-:Y:S06]  /*67c0*/  BRA `(.L_x_12217) ;  /* 0x0000000000147947 */ /* 0x000fec0003800000 */
.L_x_12237:
[----:B------:R-:W2:Y:S02]  /*67d0*/  LDG.E.64 R2, desc[UR36][R2.64] ;  /* 0x0000002402027981 */ /* 0x000ea4000c1e1b00 */
[----:B--2---:R0:W1:Y:S01]  /*67e0*/  I2F.U64 R16, R2 ;  /* 0x0000000200107312 */ /* 0x0040620000301000 */
[----:B------:R-:W-:Y:S05]  /*67f0*/  BRA `(.L_x_12217) ;  /* 0x0000000000087947 */ /* 0x000fea0003800000 */
.L_x_12236:
[----:B------:R-:W2:Y:S02]  /*6800*/  LDG.E R2, desc[UR36][R2.64] ;  /* 0x0000002402027981 */ /* 0x000ea4000c1e1900 */
[----:B--2---:R-:W-:-:S07]  /*6810*/  I2FP.F32.U32 R16, R2 ;  /* 0x0000000200107245 */ /* 0x004fce0000201000 */
.L_x_12217:
[----:B------:R-:W-:Y:S05]  /*6820*/  BSYNC.RECONVERGENT B7 ;  /* 0x0000000000077941 */ /* 0x000fea0003800200 */
.L_x_12211:
        /* <DEDUP_REMOVED lines=18> */
.L_x_12243:
[----:B------:R-:W2:Y:S02]  /*6950*/  LDG.E.U8 R2, desc[UR36][R2.64] ;  /* 0x0000002402027981 */ /* 0x000ea4000c1e1100 */
[----:B--2---:R-:W-:Y:S01]  /*6960*/  I2FP.F32.U32 R7, R2 ;  /* 0x0000000200077245 */ /* 0x004fe20000201000 */
[----:B------:R-:W-:Y:S06]  /*6970*/  BRA `(.L_x_12245) ;  /* 0x0000000c00247947 */ /* 0x000fec0003800000 */
.L_x_12242:
        /* <DEDUP_REMOVED lines=9> */
.L_x_12247:
[----:B------:R-:W2:Y:S02]  /*6a10*/  LDG.E R2, desc[UR36][R2.64] ;  /* 0x0000002402027981 */ /* 0x000ea4000c1e1900 */
[----:B--2---:R-:W-:Y:S01]  /*6a20*/  I2FP.F32.S32 R7, R2 ;  /* 0x0000000200077245 */ /* 0x004fe20000201400 */
[----:B------:R-:W-:Y:S06]  /*6a30*/  BRA `(.L_x_12245) ;  /* 0x0000000800f47947 */ /* 0x000fec0003800000 */
.L_x_12246:
[----:B------:R-:W2:Y:S02]  /*6a40*/  LDG.E.U16 R2, desc[UR36][R2.64] ;  /* 0x0000002402027981 */ /* 0x000ea4000c1e1500 */
[----:B--2---:R0:W2:Y:S01]  /*6a50*/  I2F.S16 R7, R2 ;  /* 0x0000000200077306 */ /* 0x0040a20000101400 */
[----:B------:R-:W-:Y:S05]  /*6a60*/  BRA `(.L_x_12245) ;  /* 0x0000000800e87947 */ /* 0x000fea0003800000 */
.L_x_12241:
        /* <DEDUP_REMOVED lines=8> */
.L_x_12249:
[----:B------:R-:W2:Y:S02]  /*6af0*/  LDG.E.U16 R2, desc[UR36][R2.64] ;  /* 0x0000002402027981 */ /* 0x000ea4000c1e1500 */
[----:B--2---:R-:W-:Y:S01]  /*6b00*/  HADD2.F32 R7, -RZ, R2.H0_H0 ;  /* 0x20000002ff077230 */ /* 0x004fe20000004100 */
[----:B------:R-:W-:Y:S06]  /*6b10*/  BRA `(.L_x_12245) ;  /* 0x0000000800bc7947 */ /* 0x000fec0003800000 */
.L_x_12248:
        /* <DEDUP_REMOVED lines=8> */
.L_x_12251:
[----:B------:R-:W2:Y:S02]  /*6ba0*/  LDG.E.U16 R2, desc[UR36][R2.64] ;  /* 0x0000002402027981 */ /* 0x000ea4000c1e1500 */
[----:B--2---:R-:W-:Y:S01]  /*6bb0*/  HADD2.F32 R7, -RZ, R2.H0_H0 ;  /* 0x20000002ff077230 */ /* 0x004fe20000004100 */
[----:B------:R-:W-:Y:S06]  /*6bc0*/  BRA `(.L_x_12245) ;  /* 0x0000000800907947 */ /* 0x000fec0003800000 */
.L_x_12250:
[----:B------:R-:W2:Y:S01]  /*6bd0*/  LDG.E.64 R2, desc[UR36][R2.64] ;  /* 0x0000002402027981 */ /* 0x000ea2000c1e1b00 */
[----:B------:R-:W-:Y:S01]  /*6be0*/  UMOV UR4, 0xf0000000 ;  /* 0xf000000000047882 */ /* 0x000fe20000000000 */
[----:B------:R-:W-:Y:S01]  /*6bf0*/  UMOV UR5, 0x380fffff ;  /* 0x380fffff00057882 */ /* 0x000fe20000000000 */
[----:B--2---:R-:W0:Y:S01]  /*6c00*/  F2F.F32.F64 R7, R2 ;  /* 0x0000000200077310 */ /* 0x004e220000301000 */
[----:B------:R-:W-:-:S14]  /*6c10*/  DSETP.GEU.AND P0, PT, |R2|, UR4, PT ;  /* 0x0000000402007e2a */ /* 0x000fdc000bf0e200 */
[----:B0-----:R-:W-:Y:S01]  /*6c20*/  @!P0 FMUL R7, R7, 1.175494350822287508e-38 ;  /* 0x0080000007078820 */ /* 0x001fe20000400000 */
[----:B------:R-:W-:Y:S06]  /*6c30*/  BRA `(.L_x_12245) ;  /* 0x0000000800747947 */ /* 0x000fec0003800000 */
.L_x_12240:
        /* <DEDUP_REMOVED lines=12> */
.L_x_12254:
[----:B------:R-:W2:Y:S01]  /*6d00*/  LDG.E.64 R2, desc[UR36][R2.64] ;  /* 0x0000002402027981 */ /* 0x000ea2000c1e1b00 */
[----:B------:R-:W-:Y:S01]  /*6d10*/  UMOV UR4, 0xf0000000 ;  /* 0xf000000000047882 */ /* 0x000fe20000000000 */
[----:B------:R-:W-:Y:S01]  /*6d20*/  UMOV UR5, 0x380fffff ;  /* 0x380fffff00057882 */ /* 0x000fe20000000000 */
[----:B--2---:R-:W0:Y:S01]  /*6d30*/  F2F.F32.F64 R7, R2 ;  /* 0x0000000200077310 */ /* 0x004e220000301000 */
[----:B------:R-:W-:-:S14]  /*6d40*/  DSETP.GEU.AND P0, PT, |R2|, UR4, PT ;  /* 0x0000000402007e2a */ /* 0x000fdc000bf0e200 */
[----:B0-----:R-:W-:Y:S01]  /*6d50*/  @!P0 FMUL R7, R7, 1.175494350822287508e-38 ;  /* 0x0080000007078820 */ /* 0x001fe20000400000 */
[----:B------:R-:W-:Y:S06]  /*6d60*/  BRA `(.L_x_12245) ;  /* 0x0000000800287947 */ /* 0x000fec0003800000 */
.L_x_12253:
        /* <DEDUP_REMOVED lines=25> */
.L_x_12256:
        /* <DEDUP_REMOVED lines=12> */
.L_x_12255:
[----:B------:R-:W2:Y:S02]  /*6fc0*/  LDG.E.U16 R2, desc[UR36][R2.64] ;  /* 0x0000002402027981 */ /* 0x000ea4000c1e1500 */
[----:B--2---:R-:W-:Y:S01]  /*6fd0*/  SHF.L.U32 R7, R2, 0x10, RZ ;  /* 0x0000001002077819 */ /* 0x004fe200000006ff */
[----:B------:R-:W-:Y:S06]  /*6fe0*/  BRA `(.L_x_12245) ;  /* 0x0000000400887947 */ /* 0x000fec0003800000 */
.L_x_12252:
        /* <DEDUP_REMOVED lines=11> */
.L_x_12259:
        /* <DEDUP_REMOVED lines=20> */
.L_x_12261:
[----:B------:R-:W-:Y:S05]  /*71e0*/  BSYNC.RECONVERGENT B0 ;  /* 0x0000000000007941 */ /* 0x000fea0003800200 */
.L_x_12260:
[----:B------:R-:W-:Y:S01]  /*71f0*/  IMAD.SHL.U32 R0, R0, 0x100000, RZ ;  /* 0x0010000000007824 */ /* 0x000fe200078e00ff */
[----:B------:R-:W-:-:S04]  /*7200*/  LEA R2, R2, 0x3b800000, 0x17 ;  /* 0x3b80000002027811 */ /* 0x000fc800078eb8ff */
[----:B------:R-:W-:Y:S01]  /*7210*/  LOP3.LUT R7, R2, R0, R7, 0xfe, !PT ;  /* 0x0000000002077212 */ /* 0x000fe200078efe07 */
[----:B------:R-:W-:Y:S06]  /*7220*/  BRA `(.L_x_12245) ;  /* 0x0000000000f87947 */ /* 0x000fec0003800000 */
.L_x_12258:
        /* <DEDUP_REMOVED lines=20> */
.L_x_12263:
[----:B------:R-:W-:Y:S05]  /*7370*/  BSYNC.RECONVERGENT B0 ;  /* 0x0000000000007941 */ /* 0x000fea0003800200 */
.L_x_12262:
[----:B------:R-:W-:Y:S01]  /*7380*/  IMAD.SHL.U32 R0, R0, 0x200000, RZ ;  /* 0x0020000000007824 */ /* 0x000fe200078e00ff */
[----:B------:R-:W-:-:S04]  /*7390*/  LEA R2, R2, 0x37800000, 0x17 ;  /* 0x3780000002027811 */ /* 0x000fc800078eb8ff */
[----:B------:R-:W-:Y:S01]  /*73a0*/  LOP3.LUT R7, R2, R0, R7, 0xfe, !PT ;  /* 0x0000000002077212 */ /* 0x000fe200078efe07 */
[----:B------:R-:W-:Y:S06]  /*73b0*/  BRA `(.L_x_12245) ;  /* 0x0000000000947947 */ /* 0x000fec0003800000 */
.L_x_12257:
        /* <DEDUP_REMOVED lines=14> */
.L_x_12244:
[----:B------:R-:W-:Y:S01]  /*74a0*/  MOV R2, 0x0 ;  /* 0x0000000000027802 */ /* 0x000fe20000000f00 */
[----:B------:R-:W0:Y:S01]  /*74b0*/  LDCU.64 UR4, c[0x4][0x128] ;  /* 0x01002500ff0477ac */ /* 0x000e220008000a00 */
[----:B------:R-:W-:Y:S02]  /*74c0*/  HFMA2 R12, -RZ, RZ, 0, 5.9604644775390625e-08 ;  /* 0x00000001ff0c7431 */ /* 0x000fe400000001ff */
[----:B------:R-:W-:Y:S01]  /*74d0*/  IMAD.MOV.U32 R8, RZ, RZ, 0x4e ;  /* 0x0000004eff087424 */ /* 0x000fe200078e00ff */
[----:B------:R-:W2:Y:S01]  /*74e0*/  LDCU.64 UR6, c[0x4][0x130] ;  /* 0x01002600ff0677ac */ /* 0x000ea20008000a00 */
[----:B------:R-:W4:Y:S01]  /*74f0*/  LDC.64 R2, c[0x4][R2] ;  /* 0x0100000002027b82 */ /* 0x000f220000000a00 */
[----:B------:R-:W-:Y:S01]  /*7500*/  IMAD.MOV.U32 R13, RZ, RZ, RZ ;  /* 0x000000ffff0d7224 */ /* 0x000fe200078e00ff */
[----:B------:R-:W1:Y:S01]  /*7510*/  LDCU.64 UR8, c[0x4][0x18] ;  /* 0x01000300ff0877ac */ /* 0x000e620008000a00 */
[----:B0-----:R-:W-:Y:S01]  /*7520*/  IMAD.U32 R4, RZ, RZ, UR4 ;  /* 0x00000004ff047e24 */ /* 0x001fe2000f8e00ff */
[----:B------:R-:W-:Y:S01]  /*7530*/  MOV R5, UR5 ;  /* 0x0000000500057c02 */ /* 0x000fe20008000f00 */
[----:B--2---:R-:W-:-:S02]  /*7540*/  IMAD.U32 R6, RZ, RZ, UR6 ;  /* 0x00000006ff067e24 */ /* 0x004fc4000f8e00ff */
[----:B------:R-:W-:Y:S01]  /*7550*/  IMAD.U32 R7, RZ, RZ, UR7 ;  /* 0x00000007ff077e24 */ /* 0x000fe2000f8e00ff */
[----:B-1----:R-:W-:Y:S01]  /*7560*/  MOV R10, UR8 ;  /* 0x00000008000a7c02 */ /* 0x002fe20008000f00 */
[----:B------:R-:W-:-:S07]  /*7570*/  IMAD.U32 R11, RZ, RZ, UR9 ;  /* 0x00000009ff0b7e24 */ /* 0x000fce000f8e00ff */
[----:B------:R-:W-:-:S07]  /*7580*/  LEPC R20, `(.L_x_12266) ;  /* 0x000000001014794e */ /* 0x000fce0000000000 */
[----:B---345:R-:W-:Y:S05]  /*7590*/  CALL.ABS.NOINC R2 ;  /* 0x0000000002007343 */ /* 0x038fea0003c00000 */
.L_x_12266:
[----:B------:R-:W-:Y:S01]  /*75a0*/  IMAD.MOV.U32 R7, RZ, RZ, RZ ;  /* 0x000000ffff077224 */ /* 0x000fe200078e00ff */
[----:B------:R-:W-:Y:S06]  /*75b0*/  BRA `(.L_x_12245) ;  /* 0x0000000000147947 */ /* 0x000fec0003800000 */
.L_x_12265:
[----:B------:R-:W2:Y:S02]  /*75c0*/  LDG.E.64 R2, desc[UR36][R2.64] ;  /* 0x0000002402027981 */ /* 0x000ea4000c1e1b00 */
[----:B--2---:R0:W2:Y:S01]  /*75d0*/  I2F.U64 R7, R2 ;  /* 0x0000000200077312 */ /* 0x0040a20000301000 */
[----:B------:R-:W-:Y:S05]  /*75e0*/  BRA `(.L_x_12245) ;  /* 0x0000000000087947 */ /* 0x000fea0003800000 */
.L_x_12264:
[----:B------:R-:W2:Y:S02]  /*75f0*/  LDG.E R2, desc[UR36][R2.64] ;  /* 0x0000002402027981 */ /* 0x000ea4000c1e1900 */
[----:B--2---:R-:W-:-:S07]  /*7600*/  I2FP.F32.U32 R7, R2 ;  /* 0x0000000200077245 */ /* 0x004fce0000201000 */
.L_x_12245:
[----:B------:R-:W-:Y:S05]  /*7610*/  BSYNC.RECONVERGENT B7 ;  /* 0x0000000000077941 */ /* 0x000fea0003800200 */
.L_x_12239:
[----:B0-2--5:R-:W-:Y:S01]  /*7620*/  FADD.FTZ R0, |R7|, -RZ ;  /* 0x800000ff07007221 */ /* 0x025fe20000010200 */
[C---:B-1-3--:R-:W-:Y:S01]  /*7630*/  FADD.FTZ R3, |R16|.reuse, -RZ ;  /* 0x800000ff10037221 */ /* 0x04afe20000010200 */
[----:B------:R-:W-:Y:S01]  /*7640*/  FSETP.GT.FTZ.AND P5, PT, |R16|, |R7|, PT ;  /* 0x400000071000720b */ /* 0x000fe20003fb4200 */
[----:B------:R-:W0:Y:S01]  /*7650*/  LDCU.64 UR4, c[0x0][0x5e8] ;  /* 0x0000bd00ff0477ac */ /* 0x000e220008000a00 */
[----:B------:R-:W-:Y:S02]  /*7660*/  BSSY.RECONVERGENT B1, `(.L_x_12267) ;  /* 0x0000010000017945 */ /* 0x000fe40003800200 */
[----:B------:R-:W-:Y:S02]  /*7670*/  FSEL R9, R3, R0, P5 ;  /* 0x0000000003097208 */ /* 0x000fe40002800000 */
[----:B------:R-:W-:Y:S02]  /*7680*/  FSEL R0, R0, R3, P5 ;  /* 0x0000000300007208 */ /* 0x000fe40002800000 */
[----:B----4-:R-:W1:Y:S08]  /*7690*/  MUFU.RCP R2, R9 ;  /* 0x0000000900027308 */ /* 0x010e700000001000 */
        /* <DEDUP_REMOVED lines=12> */
.L_x_12268:
[----:B------:R-:W-:Y:S05]  /*7760*/  BSYNC.RECONVERGENT B1 ;  /* 0x0000000000017941 */ /* 0x000fea0003800200 */
.L_x_12267:
[----:B------:R-:W-:Y:S02]  /*7770*/  IMAD.MOV.U32 R3, RZ, RZ, 0x3b33710b ;  /* 0x3b33710bff037424 */ /* 0x000fe400078e00ff */
[----:B------:R-:W-:Y:S01]  /*7780*/  FMUL.FTZ R0, R2, R2 ;  /* 0x0000000202007220 */ /* 0x000fe20000410000 */
[----:B------:R-:W-:Y:S01]  /*7790*/  MOV R5, 0x3f6ee581 ;  /* 0x3f6ee58100057802 */ /* 0x000fe20000000f00 */
[----:B------:R-:W-:Y:S01]  /*77a0*/  UPRMT UR4, UR43, 0x9910, URZ ;  /* 0x000099102b047896 */ /* 0x000fe200080000ff */
[C---:B------:R-:W-:Y:S01]  /*77b0*/  ISETP.GE.AND P0, PT, R7.reuse, RZ, PT ;  /* 0x000000ff0700720c */ /* 0x040fe20003f06270 */
[C---:B------:R-:W-:Y:S01]  /*77c0*/  FFMA.FTZ R3, R0.reuse, R3, -0.015681877732276916504 ;  /* 0xbc80774800037423 */ /* 0x040fe20000010003 */
[----:B------:R-:W-:Y:S01]  /*77d0*/  FSETP.NEU.FTZ.AND P2, PT, |R7|, |R16|, PT ;  /* 0x400000100700720b */ /* 0x000fe20003f5d200 */
[----:B------:R-:W-:Y:S01]  /*77e0*/  UISETP.GT.AND UP0, UPT, UR4, 0x9, UPT ;  /* 0x000000090400788c */ /* 0x000fe2000bf04270 */
        /* <DEDUP_REMOVED lines=33> */
.L_x_12272:
[----:B------:R-:W0:Y:S02]  /*7a00*/  F2I.S64.TRUNC R2, R2 ;  /* 0x0000000200027311 */ /* 0x000e24000020d900 */
[----:B0-----:R-:W-:-:S05]  /*7a10*/  IMAD.MOV.U32 R5, RZ, RZ, R2 ;  /* 0x000000ffff057224 */ /* 0x001fca00078e0002 */
[----:B------:R0:W-:Y:S01]  /*7a20*/  STG.E.U8 desc[UR36][R18.64], R5 ;  /* 0x0000000512007986 */ /* 0x0001e2000c101124 */
[----:B------:R-:W-:Y:S05]  /*7a30*/  BRA `(.L_x_12274) ;  /* 0x0000000c00287947 */ /* 0x000fea0003800000 */
.L_x_12271:
        /* <DEDUP_REMOVED lines=9> */
.L_x_12276:
[----:B------:R-:W0:Y:S02]  /*7ad0*/  F2I.FTZ.TRUNC.NTZ R3, R2 ;  /* 0x0000000200037305 */ /* 0x000e24000021f100 */
[----:B0-----:R0:W-:Y:S01]  /*7ae0*/  STG.E desc[UR36][R18.64], R3 ;  /* 0x0000000312007986 */ /* 0x0011e2000c101924 */
[----:B------:R-:W-:Y:S05]  /*7af0*/  BRA `(.L_x_12274) ;  /* 0x0000000800f87947 */ /* 0x000fea0003800000 */
.L_x_12275:
[----:B------:R-:W0:Y:S02]  /*7b00*/  F2I.FTZ.TRUNC.NTZ R3, R2 ;  /* 0x0000000200037305 */ /* 0x000e24000021f100 */
[----:B0-----:R0:W-:Y:S01]  /*7b10*/  STG.E.U16 desc[UR36][R18.64], R3 ;  /* 0x0000000312007986 */ /* 0x0011e2000c101524 */
[----:B------:R-:W-:Y:S05]  /*7b20*/  BRA `(.L_x_12274) ;  /* 0x0000000800ec7947 */ /* 0x000fea0003800000 */
.L_x_12270:
        /* <DEDUP_REMOVED lines=8> */
.L_x_12278:
[----:B------:R-:W-:-:S05]  /*7bb0*/  F2FP.F16.F32.PACK_AB R2, RZ, R2 ;  /* 0x00000002ff02723e */ /* 0x000fca00000000ff */
[----:B------:R0:W-:Y:S01]  /*7bc0*/  STG.E.U16 desc[UR36][R18.64], R2 ;  /* 0x0000000212007986 */ /* 0x0001e2000c101524 */
[----:B------:R-:W-:Y:S05]  /*7bd0*/  BRA `(.L_x_12274) ;  /* 0x0000000800c07947 */ /* 0x000fea0003800000 */
.L_x_12277:
        /* <DEDUP_REMOVED lines=9> */
.L_x_12280:
[----:B------:R-:W-:-:S04]  /*7c70*/  F2FP.F16.F32.PACK_AB R3, RZ, R2 ;  /* 0x00000002ff03723e */ /* 0x000fc800000000ff */
[----:B------:R-:W-:-:S05]  /*7c80*/  PRMT R3, R3, 0x5410, RZ ;  /* 0x0000541003037816 */ /* 0x000fca00000000ff */
[----:B------:R0:W-:Y:S01]  /*7c90*/  STG.E desc[UR36][R18.64], R3 ;  /* 0x0000000312007986 */ /* 0x0001e2000c101924 */
[----:B------:R-:W-:Y:S05]  /*7ca0*/  BRA `(.L_x_12274) ;  /* 0x00000008008c7947 */ /* 0x000fea0003800000 */
.L_x_12279:
[----:B------:R-:W-:-:S06]  /*7cb0*/  FMUL.FTZ R2, R2, 1 ;  /* 0x3f80000002027820 */ /* 0x000fcc0000410000 */
[----:B------:R-:W0:Y:S02]  /*7cc0*/  F2F.F64.F32 R2, R2 ;  /* 0x0000000200027310 */ /* 0x000e240000201800 */
[----:B0-----:R0:W-:Y:S01]  /*7cd0*/  STG.E.64 desc[UR36][R18.64], R2 ;  /* 0x0000000212007986 */ /* 0x0011e2000c101b24 */
[----:B------:R-:W-:Y:S05]  /*7ce0*/  BRA `(.L_x_12274) ;  /* 0x00000008007c7947 */ /* 0x000fea0003800000 */
.L_x_12269:
        /* <DEDUP_REMOVED lines=13> */
.L_x_12284:
        /* <DEDUP_REMOVED lines=16> */
.L_x_12287:
[----:B------:R-:W-:-:S04]  /*7ec0*/  SHF.R.U32.HI R2, RZ, 0x18, R2 ;  /* 0x00000018ff027819 */ /* 0x000fc80000011602 */
[----:B------:R-:W-:-:S04]  /*7ed0*/  LOP3.LUT R2, R3, 0x80, R2, 0xf8, !PT ;  /* 0x0000008003027812 */ /* 0x000fc800078ef802 */
[----:B------:R-:W-:-:S07]  /*7ee0*/  PRMT R9, R2, 0x7610, R9 ;  /* 0x0000761002097816 */ /* 0x000fce0000000009 */
.L_x_12286:
[----:B------:R-:W-:Y:S05]  /*7ef0*/  BSYNC.RECONVERGENT B0 ;  /* 0x0000000000007941 */ /* 0x000fea0003800200 */
.L_x_12285:
[----:B------:R0:W-:Y:S01]  /*7f00*/  STG.E.U8 desc[UR36][R18.64], R9 ;  /* 0x0000000912007986 */ /* 0x0001e2000c101124 */
[----:B------:R-:W-:Y:S05]  /*7f10*/  BRA `(.L_x_12274) ;  /* 0x0000000400f07947 */ /* 0x000fea0003800000 */
.L_x_12283:
        /* <DEDUP_REMOVED lines=16> */
.L_x_12290:
[----:B------:R-:W-:-:S04]  /*8020*/  SHF.R.U32.HI R2, RZ, 0x18, R2 ;  /* 0x00000018ff027819 */ /* 0x000fc80000011602 */
[----:B------:R-:W-:-:S04]  /*8030*/  LOP3.LUT R3, R3, 0x80, R2, 0xf8, !PT ;  /* 0x0000008003037812 */ /* 0x000fc800078ef802 */
[----:B------:R-:W-:-:S07]  /*8040*/  PRMT R9, R3, 0x7610, R9 ;  /* 0x0000761003097816 */ /* 0x000fce0000000009 */
.L_x_12289:
[----:B------:R-:W-:Y:S05]  /*8050*/  BSYNC.RECONVERGENT B0 ;  /* 0x0000000000007941 */ /* 0x000fea0003800200 */
.L_x_12288:
[----:B------:R0:W-:Y:S01]  /*8060*/  STG.E.U8 desc[UR36][R18.64], R9 ;  /* 0x0000000912007986 */ /* 0x0001e2000c101124 */
[----:B------:R-:W-:Y:S05]  /*8070*/  BRA `(.L_x_12274) ;  /* 0x0000000400987947 */ /* 0x000fea0003800000 */
.L_x_12282:
        /* <DEDUP_REMOVED lines=21> */
.L_x_12292:
[----:B------:R-:W0:Y:S02]  /*81d0*/  F2I.U64.TRUNC R2, R2 ;  /* 0x0000000200027311 */ /* 0x000e24000020d800 */
[----:B0-----:R0:W-:Y:S01]  /*81e0*/  STG.E.64 desc[UR36][R18.64], R2 ;  /* 0x0000000212007986 */ /* 0x0011e2000c101b24 */
[----:B------:R-:W-:Y:S05]  /*81f0*/  BRA `(.L_x_12274) ;  /* 0x0000000400387947 */ /* 0x000fea0003800000 */
.L_x_12291:
[----:B------:R-:W0:Y:S02]  /*8200*/  F2I.FTZ.U32.TRUNC.NTZ R3, R2 ;  /* 0x0000000200037305 */ /* 0x000e24000021f000 */
[----:B0-----:R0:W-:Y:S01]  /*8210*/  STG.E desc[UR36][R18.64], R3 ;  /* 0x0000000312007986 */ /* 0x0011e2000c101924 */
[----:B------:R-:W-:Y:S05]  /*8220*/  BRA `(.L_x_12274) ;  /* 0x00000004002c7947 */ /* 0x000fea0003800000 */
.L_x_12281:
        /* <DEDUP_REMOVED lines=10> */
.L_x_12294:
[----:B------:R-:W-:Y:S01]  /*82d0*/  FMUL.FTZ R4, R2, 1 ;  /* 0x3f80000002047820 */ /* 0x000fe20000410000 */
[----:B------:R-:W-:-:S05]  /*82e0*/  CS2R R6, SRZ ;  /* 0x0000000000067805 */ /* 0x000fca000001ff00 */
[----:B------:R-:W0:Y:S02]  /*82f0*/  F2F.F64.F32 R4, R4 ;  /* 0x0000000400047310 */ /* 0x000e240000201800 */
[----:B0-----:R4:W-:Y:S01]  /*8300*/  STG.E.128 desc[UR36][R18.64], R4 ;  /* 0x0000000412007986 */ /* 0x0019e2000c101d24 */
[----:B------:R-:W-:Y:S05]  /*8310*/  BRA `(.L_x_12274) ;  /* 0x0000000000f07947 */ /* 0x000fea0003800000 */
.L_x_12293:
[----:B------:R-:W-:-:S09]  /*8320*/  UISETP.NE.AND UP0, UPT, UR4, 0xf, UPT ;  /* 0x0000000f0400788c */ /* 0x000fd2000bf05270 */
[----:B------:R-:W-:Y:S05]  /*8330*/  BRA.U !UP0, `(.L_x_12295) ;  /* 0x0000000108e07547 */ /* 0x000fea000b800000 */
[----:B------:R-:W-:-:S09]  /*8340*/  UISETP.NE.AND UP0, UPT, UR4, 0x17, UPT ;  /* 0x000000170400788c */ /* 0x000fd2000bf05270 */
[----:B------:R-:W-:Y:S05]  /*8350*/  BRA.U !UP0, `(.L_x_12296) ;  /* 0x00000001088c7547 */ /* 0x000fea000b800000 */
[----:B------:R-:W-:-:S09]  /*8360*/  UISETP.NE.AND UP0, UPT, UR4, 0x18, UPT ;  /* 0x000000180400788c */ /* 0x000fd2000bf05270 */
[----:B------:R-:W-:Y:S05]  /*8370*/  BRA.U !UP0, `(.L_x_12297) ;  /* 0x0000000108447547 */ /* 0x000fea000b800000 */
.L_x_12273:
        /* <DEDUP_REMOVED lines=16> */
.L_x_12298:
[----:B------:R-:W-:Y:S05]  /*8480*/  BRA `(.L_x_12274) ;  /* 0x0000000000947947 */ /* 0x000fea0003800000 */
.L_x_12297:
        /* <DEDUP_REMOVED lines=12> */
.L_x_12300:
[----:B------:R-:W-:Y:S05]  /*8550*/  BSYNC.RECONVERGENT B0 ;  /* 0x0000000000007941 */ /* 0x000fea0003800200 */
.L_x_12299:
[----:B------:R-:W-:-:S05]  /*8560*/  LOP3.LUT R3, R0, 0x80, R5, 0xf8, !PT ;  /* 0x0000008000037812 */ /* 0x000fca00078ef805 */
[----:B------:R2:W-:Y:S01]  /*8570*/  STG.E.U8 desc[UR36][R18.64], R3 ;  /* 0x0000000312007986 */ /* 0x0005e2000c101124 */
[----:B------:R-:W-:Y:S05]  /*8580*/  BRA `(.L_x_12274) ;  /* 0x0000000000547947 */ /* 0x000fea0003800000 */
.L_x_12296:
        /* <DEDUP_REMOVED lines=11> */
.L_x_12302:
[----:B------:R-:W-:Y:S01]  /*8640*/  IMAD.MOV.U32 R0, RZ, RZ, 0x7f ;  /* 0x0000007fff007424 */ /* 0x000fe200078e00ff */
[----:B------:R-:W-:-:S04]  /*8650*/  ISETP.GT.U32.AND P0, PT, R4, 0x7f800000, PT ;  /* 0x7f8000000400780c */ /* 0x000fc80003f04070 */
[----:B------:R-:W-:-:S09]  /*8660*/  SEL R0, R0, 0x7c, P0 ;  /* 0x0000007c00007807 */ /* 0x000fd20000000000 */
.L_x_12303:
[----:B------:R-:W-:Y:S05]  /*8670*/  BSYNC.RECONVERGENT B0 ;  /* 0x0000000000007941 */ /* 0x000fea0003800200 */
.L_x_12301:
[----:B------:R-:W-:-:S04]  /*8680*/  SHF.R.U32.HI R3, RZ, 0x18, R2 ;  /* 0x00000018ff037819 */ /* 0x000fc80000011602 */
[----:B------:R-:W-:-:S05]  /*8690*/  LOP3.LUT R3, R0, 0x80, R3, 0xf8, !PT ;  /* 0x0000008000037812 */ /* 0x000fca00078ef803 */
[----:B------:R1:W-:Y:S01]  /*86a0*/  STG.E.U8 desc[UR36][R18.64], R3 ;  /* 0x0000000312007986 */ /* 0x0003e2000c101124 */
[----:B------:R-:W-:Y:S05]  /*86b0*/  BRA `(.L_x_12274) ;  /* 0x0000000000087947 */ /* 0x000fea0003800000 */
.L_x_12295:
[----:B------:R-:W-:-:S05]  /*86c0*/  F2FP.BF16.F32.PACK_AB R2, RZ, R2 ;  /* 0x00000002ff02723e */ /* 0x000fca00000010ff */
[----:B------:R0:W-:Y:S02]  /*86d0*/  STG.E.U16 desc[UR36][R18.64], R2 ;  /* 0x0000000212007986 */ /* 0x0001e4000c101524 */
.L_x_12274:
[----:B------:R-:W-:-:S07]  /*86e0*/  IADD3 R17, PT, PT, R17, 0x80, RZ ;  /* 0x0000008011117810 */ /* 0x000fce0007ffe0ff */
.L_x_12209:
[----:B------:R-:W-:Y:S05]  /*86f0*/  BSYNC.RECONVERGENT B6 ;  /* 0x0000000000067941 */ /* 0x000fea0003800200 */
.L_x_12208:
        /* <DEDUP_REMOVED lines=357> */
.L_x_12306:
        /* <DEDUP_REMOVED lines=18> */
.L_x_12311:
[----:B------:R-:W2:Y:S02]  /*9e70*/  LDG.E.U8 R2, desc[UR36][R2.64] ;  /* 0x0000002402027981 */ /* 0x000ea4000c1e1100 */
[----:B--2---:R-:W-:Y:S01]  /*9e80*/  I2FP.F32.U32 R16, R2 ;  /* 0x0000000200107245 */ /* 0x004fe20000201000 */
[----:B------:R-:W-:Y:S06]  /*9e90*/  BRA `(.L_x_12313) ;  /* 0x0000000c00247947 */ /* 0x000fec0003800000 */
.L_x_12310:
        /* <DEDUP_REMOVED lines=9> */
.L_x_12315:
[----:B------:R-:W2:Y:S02]  /*9f30*/  LDG.E R2, desc[UR36][R2.64] ;  /* 0x0000002402027981 */ /* 0x000ea4000c1e1900 */
[----:B--2---:R-:W-:Y:S01]  /*9f40*/  I2FP.F32.S32 R16, R2 ;  /* 0x0000000200107245 */ /* 0x004fe20000201400 */
[----:B------:R-:W-:Y:S06]  /*9f50*/  BRA `(.L_x_12313) ;  /* 0x0000000800f47947 */ /* 0x000fec0003800000 */
.L_x_12314:
[----:B------:R-:W2:Y:S02]  /*9f60*/  LDG.E.U16 R2, desc[UR36][R2.64] ;  /* 0x0000002402027981 */ /* 0x000ea4000c1e1500 */
[----:B--2---:R4:W0:Y:S01]  /*9f70*/  I2F.S16 R16, R2 ;  /* 0x0000000200107306 */ /* 0x0048220000101400 */
[----:B------:R-:W-:Y:S05]  /*9f80*/  BRA `(.L_x_12313) ;  /* 0x0000000800e87947 */ /* 0x000fea0003800000 */
.L_x_12309:
        /* <DEDUP_REMOVED lines=8> */
.L_x_12317:
[----:B------:R-:W2:Y:S02]  /*a010*/  LDG.E.U16 R2, desc[UR36][R2.64] ;  /* 0x0000002402027981 */ /* 0x000ea4000c1e1500 */
[----:B--2---:R-:W-:Y:S01]  /*a020*/  HADD2.F32 R16, -RZ, R2.H0_H0 ;  /* 0x20000002ff107230 */ /* 0x004fe20000004100 */
[----:B------:R-:W-:Y:S06]  /*a030*/  BRA `(.L_x_12313) ;  /* 0x0000000800bc7947 */ /* 0x000fec0003800000 */
.L_x_12316:
        /* <DEDUP_REMOVED lines=8> */
.L_x_12319:
[----:B------:R-:W2:Y:S02]  /*a0c0*/  LDG.E.U16 R2, desc[UR36][R2.64] ;  /* 0x0000002402027981 */ /* 0x000ea4000c1e1500 */
[----:B--2---:R-:W-:Y:S01]  /*a0d0*/  HADD2.F32 R16, -RZ, R2.H0_H0 ;  /* 0x20000002ff107230 */ /* 0x004fe20000004100 */
[----:B------:R-:W-:Y:S06]  /*a0e0*/  BRA `(.L_x_12313) ;  /* 0x0000000800907947 */ /* 0x000fec0003800000 */
.L_x_12318:
[----:B------:R-:W2:Y:S01]  /*a0f0*/  LDG.E.64 R2, desc[UR36][R2.64] ;  /* 0x0000002402027981 */ /* 0x000ea2000c1e1b00 */
[----:B------:R-:W-:Y:S01]  /*a100*/  UMOV UR4, 0xf0000000 ;  /* 0xf000000000047882 */ /* 0x000fe20000000000 */
[----:B------:R-:W-:Y:S01]  /*a110*/  UMOV UR5, 0x380fffff ;  /* 0x380fffff00057882 */ /* 0x000fe20000000000 */
[----:B--2---:R-:W0:Y:S01]  /*a120*/  F2F.F32.F64 R16, R2 ;  /* 0x0000000200107310 */ /* 0x004e220000301000 */
[----:B------:R-:W-:-:S14]  /*a130*/  DSETP.GEU.AND P0, PT, |R2|, UR4, PT ;  /* 0x0000000402007e2a */ /* 0x000fdc000bf0e200 */
[----:B0-----:R-:W-:Y:S01]  /*a140*/  @!P0 FMUL R16, R16, 1.175494350822287508e-38 ;  /* 0x0080000010108820 */ /* 0x001fe20000400000 */
[----:B------:R-:W-:Y:S06]  /*a150*/  BRA `(.L_x_12313) ;  /* 0x0000000800747947 */ /* 0x000fec0003800000 */
.L_x_12308:
        /* <DEDUP_REMOVED lines=12> */
.L_x_12322:
[----:B------:R-:W2:Y:S01]  /*a220*/  LDG.E.64 R2, desc[UR36][R2.64] ;  /* 0x0000002402027981 */ /* 0x000ea2000c1e1b00 */
[----:B------:R-:W-:Y:S01]  /*a230*/  UMOV UR4, 0xf0000000 ;  /* 0xf000000000047882 */ /* 0x000fe20000000000 */
[----:B------:R-:W-:Y:S01]  /*a240*/  UMOV UR5, 0x380fffff ;  /* 0x380fffff00057882 */ /* 0x000fe20000000000 */
[----:B--2---:R-:W0:Y:S01]  /*a250*/  F2F.F32.F64 R16, R2 ;  /* 0x0000000200107310 */ /* 0x004e220000301000 */
[----:B------:R-:W-:-:S14]  /*a260*/  DSETP.GEU.AND P0, PT, |R2|, UR4, PT ;  /* 0x0000000402007e2a */ /* 0x000fdc000bf0e200 */
[----:B0-----:R-:W-:Y:S01]  /*a270*/  @!P0 FMUL R16, R16, 1.175494350822287508e-38 ;  /* 0x0080000010108820 */ /* 0x001fe20000400000 */
[----:B------:R-:W-:Y:S06]  /*a280*/  BRA `(.L_x_12313) ;  /* 0x0000000800287947 */ /* 0x000fec0003800000 */
.L_x_12321:
        /* <DEDUP_REMOVED lines=25> */
.L_x_12324:
        /* <DEDUP_REMOVED lines=12> */
.L_x_12323:
[----:B------:R-:W2:Y:S02]  /*a4e0*/  LDG.E.U16 R2, desc[UR36][R2.64] ;  /* 0x0000002402027981 */ /* 0x000ea4000c1e1500 */
[----:B--2---:R-:W-:Y:S01]  /*a4f0*/  IMAD.U32 R16, R2, 0x10000, RZ ;  /* 0x0001000002107824 */ /* 0x004fe200078e00ff */
[----:B------:R-:W-:Y:S06]  /*a500*/  BRA `(.L_x_12313) ;  /* 0x0000000400887947 */ /* 0x000fec0003800000 */
.L_x_12320:
        /* <DEDUP_REMOVED lines=11> */
.L_x_12327:
        /* <DEDUP_REMOVED lines=20> */
.L_x_12329:
[----:B------:R-:W-:Y:S05]  /*a700*/  BSYNC.RECONVERGENT B0 ;  /* 0x0000000000007941 */ /* 0x000fea0003800200 */
.L_x_12328:
[----:B------:R-:W-:Y:S01]  /*a710*/  IMAD.SHL.U32 R0, R0, 0x100000, RZ ;  /* 0x0010000000007824 */ /* 0x000fe200078e00ff */
[----:B------:R-:W-:-:S04]  /*a720*/  LEA R2, R2, 0x3b800000, 0x17 ;  /* 0x3b80000002027811 */ /* 0x000fc800078eb8ff */
[----:B------:R-:W-:Y:S01]  /*a730*/  LOP3.LUT R16, R2, R0, R7, 0xfe, !PT ;  /* 0x0000000002107212 */ /* 0x000fe200078efe07 */
[----:B------:R-:W-:Y:S06]  /*a740*/  BRA `(.L_x_12313) ;  /* 0x0000000000f87947 */ /* 0x000fec0003800000 */
.L_x_12326:
        /* <DEDUP_REMOVED lines=20> */
.L_x_12331:
[----:B------:R-:W-:Y:S05]  /*a890*/  BSYNC.RECONVERGENT B0 ;  /* 0x0000000000007941 */ /* 0x000fea0003800200 */
.L_x_12330:
[----:B------:R-:W-:Y:S02]  /*a8a0*/  SHF.L.U32 R0, R0, 0x15, RZ ;  /* 0x0000001500007819 */ /* 0x000fe400000006ff */
[----:B------:R-:W-:-:S04]  /*a8b0*/  LEA R2, R2, 0x37800000, 0x17 ;  /* 0x3780000002027811 */ /* 0x000fc800078eb8ff */
[----:B------:R-:W-:Y:S01]  /*a8c0*/  LOP3.LUT R16, R2, R0, R7, 0xfe, !PT ;  /* 0x0000000002107212 */ /* 0x000fe200078efe07 */
[----:B------:R-:W-:Y:S06]  /*a8d0*/  BRA `(.L_x_12313) ;  /* 0x0000000000947947 */ /* 0x000fec0003800000 */
.L_x_12325:
        /* <DEDUP_REMOVED lines=14> */
.L_x_12312:
        /* <DEDUP_REMOVED lines=16> */
.L_x_12334:
[----:B------:R-:W-:Y:S01]  /*aac0*/  IMAD.MOV.U32 R16, RZ, RZ, RZ ;  /* 0x000000ffff107224 */ /* 0x000fe200078e00ff */
[----:B------:R-:W-:Y:S06]  /*aad0*/  BRA `(.L_x_12313) ;  /* 0x0000000000147947 */ /* 0x000fec0003800000 */
.L_x_12333:
[----:B------:R-:W2:Y:S02]  /*aae0*/  LDG.E.64 R2, desc[UR36][R2.64] ;  /* 0x0000002402027981 */ /* 0x000ea4000c1e1b00 */
[----:B--2---:R0:W1:Y:S01]  /*aaf0*/  I2F.U64 R16, R2 ;  /* 0x0000000200107312 */ /* 0x0040620000301000 */
[----:B------:R-:W-:Y:S05]  /*ab00*/  BRA `(.L_x_12313) ;  /* 0x0000000000087947 */ /* 0x000fea0003800000 */
.L_x_12332:
[----:B------:R-:W2:Y:S02]  /*ab10*/  LDG.E R2, desc[UR36][R2.64] ;  /* 0x0000002402027981 */ /* 0x000ea4000c1e1900 */
[----:B--2---:R-:W-:-:S07]  /*ab20*/  I2FP.F32.U32 R16, R2 ;  /* 0x0000000200107245 */ /* 0x004fce0000201000 */
.L_x_12313:
[----:B------:R-:W-:Y:S05]  /*ab30*/  BSYNC.RECONVERGENT B7 ;  /* 0x0000000000077941 */ /* 0x000fea0003800200 */
.L_x_12307:
        /* <DEDUP_REMOVED lines=18> */
.L_x_12339:
[----:B------:R-:W2:Y:S02]  /*ac60*/  LDG.E.U8 R2, desc[UR36][R2.64] ;  /* 0x0000002402027981 */ /* 0x000ea4000c1e1100 */
[----:B--2---:R-:W-:Y:S01]  /*ac70*/  I2FP.F32.U32 R7, R2 ;  /* 0x0000000200077245 */ /* 0x004fe20000201000 */
[----:B------:R-:W-:Y:S06]  /*ac80*/  BRA `(.L_x_12341) ;  /* 0x0000000c00247947 */ /* 0x000fec0003800000 */
.L_x_12338:
        /* <DEDUP_REMOVED lines=9> */
.L_x_12343:
[----:B------:R-:W2:Y:S02]  /*ad20*/  LDG.E R2, desc[UR36][R2.64] ;  /* 0x0000002402027981 */ /* 0x000ea4000c1e1900 */
[----:B--2---:R-:W-:Y:S01]  /*ad30*/  I2FP.F32.S32 R7, R2 ;  /* 0x0000000200077245 */ /* 0x004fe20000201400 */
[----:B------:R-:W-:Y:S06]  /*ad40*/  BRA `(.L_x_12341) ;  /* 0x0000000800f47947 */ /* 0x000fec0003800000 */
.L_x_12342:
[----:B------:R-:W2:Y:S02]  /*ad50*/  LDG.E.U16 R2, desc[UR36][R2.64] ;  /* 0x0000002402027981 */ /* 0x000ea4000c1e1500 */
[----:B--2---:R4:W0:Y:S01]  /*ad60*/  I2F.S16 R7, R2 ;  /* 0x0000000200077306 */ /* 0x0048220000101400 */
[----:B------:R-:W-:Y:S05]  /*ad70*/  BRA `(.L_x_12341) ;  /* 0x0000000800e87947 */ /* 0x000fea0003800000 */
.L_x_12337:
        /* <DEDUP_REMOVED lines=8> */
.L_x_12345:
[----:B------:R-:W2:Y:S02]  /*ae00*/  LDG.E.U16 R2, desc[UR36][R2.64] ;  /* 0x0000002402027981 */ /* 0x000ea4000c1e1500 */
[----:B--2---:R-:W-:Y:S01]  /*ae10*/  HADD2.F32 R7, -RZ, R2.H0_H0 ;  /* 0x20000002ff077230 */ /* 0x004fe20000004100 */
[----:B------:R-:W-:Y:S06]  /*ae20*/  BRA `(.L_x_12341) ;  /* 0x0000000800bc7947 */ /* 0x000fec0003800000 */
.L_x_12344:
        /* <DEDUP_REMOVED lines=8> */
.L_x_12347:
[----:B------:R-:W2:Y:S02]  /*aeb0*/  LDG.E.U16 R2, desc[UR36][R2.64] ;  /* 0x0000002402027981 */ /* 0x000ea4000c1e1500 */
[----:B--2---:R-:W-:Y:S01]  /*aec0*/  HADD2.F32 R7, -RZ, R2.H0_H0 ;  /* 0x20000002ff077230 */ /* 0x004fe20000004100 */
[----:B------:R-:W-:Y:S06]  /*aed0*/  BRA `(.L_x_12341) ;  /* 0x0000000800907947 */ /* 0x000fec0003800000 */
.L_x_12346:
[----:B------:R-:W2:Y:S01]  /*aee0*/  LDG.E.64 R2, desc[UR36][R2.64] ;  /* 0x0000002402027981 */ /* 0x000ea2000c1e1b00 */
[----:B------:R-:W-:Y:S01]  /*aef0*/  UMOV UR4, 0xf0000000 ;  /* 0xf000000000047882 */ /* 0x000fe20000000000 */
[----:B------:R-:W-:Y:S01]  /*af00*/  UMOV UR5, 0x380fffff ;  /* 0x380fffff00057882 */ /* 0x000fe20000000000 */
[----:B--2---:R-:W0:Y:S01]  /*af10*/  F2F.F32.F64 R7, R2 ;  /* 0x0000000200077310 */ /* 0x004e220000301000 */
[----:B------:R-:W-:-:S14]  /*af20*/  DSETP.GEU.AND P0, PT, |R2|, UR4, PT ;  /* 0x0000000402007e2a */ /* 0x000fdc000bf0e200 */
[----:B0-----:R-:W-:Y:S01]  /*af30*/  @!P0 FMUL R7, R7, 1.175494350822287508e-38 ;  /* 0x0080000007078820 */ /* 0x001fe20000400000 */
[----:B------:R-:W-:Y:S06]  /*af40*/  BRA `(.L_x_12341) ;  /* 0x0000000800747947 */ /* 0x000fec0003800000 */
.L_x_12336:
        /* <DEDUP_REMOVED lines=12> */
.L_x_12350:
[----:B------:R-:W2:Y:S01]  /*b010*/  LDG.E.64 R2, desc[UR36][R2.64] ;  /* 0x0000002402027981 */ /* 0x000ea2000c1e1b00 */
[----:B------:R-:W-:Y:S01]  /*b020*/  UMOV UR4, 0xf0000000 ;  /* 0xf000000000047882 */ /* 0x000fe20000000000 */
[----:B------:R-:W-:Y:S01]  /*b030*/  UMOV UR5, 0x380fffff ;  /* 0x380fffff00057882 */ /* 0x000fe20000000000 */
[----:B--2---:R-:W0:Y:S01]  /*b040*/  F2F.F32.F64 R7, R2 ;  /* 0x0000000200077310 */ /* 0x004e220000301000 */
[----:B------:R-:W-:-:S14]  /*b050*/  DSETP.GEU.AND P0, PT, |R2|, UR4, PT ;  /* 0x0000000402007e2a */ /* 0x000fdc000bf0e200 */
[----:B0-----:R-:W-:Y:S01]  /*b060*/  @!P0 FMUL R7, R7, 1.175494350822287508e-38 ;  /* 0x0080000007078820 */ /* 0x001fe20000400000 */
[----:B------:R-:W-:Y:S06]  /*b070*/  BRA `(.L_x_12341) ;  /* 0x0000000800287947 */ /* 0x000fec0003800000 */
.L_x_12349:
        /* <DEDUP_REMOVED lines=25> */
.L_x_12352:
        /* <DEDUP_REMOVED lines=12> */
.L_x_12351:
[----:B------:R-:W2:Y:S02]  /*b2d0*/  LDG.E.U16 R2, desc[UR36][R2.64] ;  /* 0x0000002402027981 */ /* 0x000ea4000c1e1500 */
[----:B--2---:R-:W-:Y:S01]  /*b2e0*/  SHF.L.U32 R7, R2, 0x10, RZ ;  /* 0x0000001002077819 */ /* 0x004fe200000006ff */
[----:B------:R-:W-:Y:S06]  /*b2f0*/  BRA `(.L_x_12341) ;  /* 0x0000000400887947 */ /* 0x000fec0003800000 */
.L_x_12348:
        /* <DEDUP_REMOVED lines=11> */
.L_x_12355:
        /* <DEDUP_REMOVED lines=20> */
.L_x_12357:
[----:B------:R-:W-:Y:S05]  /*b4f0*/  BSYNC.RECONVERGENT B0 ;  /* 0x0000000000007941 */ /* 0x000fea0003800200 */
.L_x_12356:
[----:B------:R-:W-:Y:S01]  /*b500*/  IMAD.SHL.U32 R0, R0, 0x100000, RZ ;  /* 0x0010000000007824 */ /* 0x000fe200078e00ff */
[----:B------:R-:W-:-:S04]  /*b510*/  LEA R2, R2, 0x3b800000, 0x17 ;  /* 0x3b80000002027811 */ /* 0x000fc800078eb8ff */
[----:B------:R-:W-:Y:S01]  /*b520*/  LOP3.LUT R7, R2, R0, R7, 0xfe, !PT ;  /* 0x0000000002077212 */ /* 0x000fe200078efe07 */
[----:B------:R-:W-:Y:S06]  /*b530*/  BRA `(.L_x_12341) ;  /* 0x0000000000f87947 */ /* 0x000fec0003800000 */
.L_x_12354:
        /* <DEDUP_REMOVED lines=20> */
.L_x_12359:
[----:B------:R-:W-:Y:S05]  /*b680*/  BSYNC.RECONVERGENT B0 ;  /* 0x0000000000007941 */ /* 0x000fea0003800200 */
.L_x_12358:
[----:B------:R-:W-:Y:S01]  /*b690*/  IMAD.SHL.U32 R0, R0, 0x200000, RZ ;  /* 0x0020000000007824 */ /* 0x000fe200078e00ff */
[----:B------:R-:W-:-:S04]  /*b6a0*/  LEA R2, R2, 0x37800000, 0x17 ;  /* 0x3780000002027811 */ /* 0x000fc800078eb8ff */
[----:B------:R-:W-:Y:S01]  /*b6b0*/  LOP3.LUT R7, R2, R0, R7, 0xfe, !PT ;  /* 0x0000000002077212 */ /* 0x000fe200078efe07 */
[----:B------:R-:W-:Y:S06]  /*b6c0*/  BRA `(.L_x_12341) ;  /* 0x0000000000947947 */ /* 0x000fec0003800000 */
.L_x_12353:
        /* <DEDUP_REMOVED lines=14> */
.L_x_12340:
        /* <DEDUP_REMOVED lines=16> */
.L_x_12362:
[----:B------:R-:W-:Y:S01]  /*b8b0*/  IMAD.MOV.U32 R7, RZ, RZ, RZ ;  /* 0x000000ffff077224 */ /* 0x000fe200078e00ff */
[----:B------:R-:W-:Y:S06]  /*b8c0*/  BRA `(.L_x_12341) ;  /* 0x0000000000147947 */ /* 0x000fec0003800000 */
.L_x_12361:
[----:B------:R-:W2:Y:S02]  /*b8d0*/  LDG.E.64 R2, desc[UR36][R2.64] ;  /* 0x0000002402027981 */ /* 0x000ea4000c1e1b00 */
[----:B--2---:R0:W2:Y:S01]  /*b8e0*/  I2F.U64 R7, R2 ;  /* 0x0000000200077312 */ /* 0x0040a20000301000 */
[----:B------:R-:W-:Y:S05]  /*b8f0*/  BRA `(.L_x_12341) ;  /* 0x0000000000087947 */ /* 0x000fea0003800000 */
.L_x_12360:
[----:B------:R-:W2:Y:S02]  /*b900*/  LDG.E R2, desc[UR36][R2.64] ;  /* 0x0000002402027981 */ /* 0x000ea4000c1e1900 */
[----:B--2---:R-:W-:-:S07]  /*b910*/  I2FP.F32.U32 R7, R2 ;  /* 0x0000000200077245 */ /* 0x004fce0000201000 */
.L_x_12341:
[----:B------:R-:W-:Y:S05]  /*b920*/  BSYNC.RECONVERGENT B7 ;  /* 0x0000000000077941 */ /* 0x000fea0003800200 */
.L_x_12335:
        /* <DEDUP_REMOVED lines=20> */
.L_x_12364:
[----:B------:R-:W-:Y:S05]  /*ba70*/  BSYNC.RECONVERGENT B1 ;  /* 0x0000000000017941 */ /* 0x000fea0003800200 */
.L_x_12363:
        /* <DEDUP_REMOVED lines=41> */
.L_x_12368:
[----:B------:R-:W0:Y:S02]  /*bd10*/  F2I.S64.TRUNC R2, R2 ;  /* 0x0000000200027311 */ /* 0x000e24000020d900 */
[----:B0-----:R-:W-:-:S05]  /*bd20*/  IMAD.MOV.U32 R5, RZ, RZ, R2 ;  /* 0x000000ffff057224 */ /* 0x001fca00078e0002 */
[----:B------:R0:W-:Y:S01]  /*bd30*/  STG.E.U8 desc[UR36][R18.64], R5 ;  /* 0x0000000512007986 */ /* 0x0001e2000c101124 */
[----:B------:R-:W-:Y:S05]  /*bd40*/  BRA `(.L_x_12370) ;  /* 0x0000000c00287947 */ /* 0x000fea0003800000 */
.L_x_12367:
        /* <DEDUP_REMOVED lines=9> */
.L_x_12372:
[----:B------:R-:W0:Y:S02]  /*bde0*/  F2I.FTZ.TRUNC.NTZ R3, R2 ;  /* 0x0000000200037305 */ /* 0x000e24000021f100 */
[----:B0-----:R0:W-:Y:S01]  /*bdf0*/  STG.E desc[UR36][R18.64], R3 ;  /* 0x0000000312007986 */ /* 0x0011e2000c101924 */
[----:B------:R-:W-:Y:S05]  /*be00*/  BRA `(.L_x_12370) ;  /* 0x0000000800f87947 */ /* 0x000fea0003800000 */
.L_x_12371:
[----:B------:R-:W0:Y:S02]  /*be10*/  F2I.FTZ.TRUNC.NTZ R3, R2 ;  /* 0x0000000200037305 */ /* 0x000e24000021f100 */
[----:B0-----:R0:W-:Y:S01]  /*be20*/  STG.E.U16 desc[UR36][R18.64], R3 ;  /* 0x0000000312007986 */ /* 0x0011e2000c101524 */
[----:B------:R-:W-:Y:S05]  /*be30*/  BRA `(.L_x_12370) ;  /* 0x0000000800ec7947 */ /* 0x000fea0003800000 */
.L_x_12366:
        /* <DEDUP_REMOVED lines=8> */
.L_x_12374:
[----:B------:R-:W-:-:S05]  /*bec0*/  F2FP.F16.F32.PACK_AB R2, RZ, R2 ;  /* 0x00000002ff02723e */ /* 0x000fca00000000ff */
[----:B------:R1:W-:Y:S01]  /*bed0*/  STG.E.U16 desc[UR36][R18.64], R2 ;  /* 0x0000000212007986 */ /* 0x0003e2000c101524 */
[----:B------:R-:W-:Y:S05]  /*bee0*/  BRA `(.L_x_12370) ;  /* 0x0000000800c07947 */ /* 0x000fea0003800000 */
.L_x_12373:
        /* <DEDUP_REMOVED lines=9> */
.L_x_12376:
[----:B------:R-:W-:-:S04]  /*bf80*/  F2FP.F16.F32.PACK_AB R3, RZ, R2 ;  /* 0x00000002ff03723e */ /* 0x000fc800000000ff */
[----:B------:R-:W-:-:S05]  /*bf90*/  PRMT R3, R3, 0x5410, RZ ;  /* 0x0000541003037816 */ /* 0x000fca00000000ff */
[----:B------:R4:W-:Y:S01]  /*bfa0*/  STG.E desc[UR36][R18.64], R3 ;  /* 0x0000000312007986 */ /* 0x0009e2000c101924 */
[----:B------:R-:W-:Y:S05]  /*bfb0*/  BRA `(.L_x_12370) ;  /* 0x00000008008c7947 */ /* 0x000fea0003800000 */
.L_x_12375:
[----:B------:R-:W-:-:S06]  /*bfc0*/  FMUL.FTZ R2, R2, 1 ;  /* 0x3f80000002027820 */ /* 0x000fcc0000410000 */
[----:B------:R-:W0:Y:S02]  /*bfd0*/  F2F.F64.F32 R2, R2 ;  /* 0x0000000200027310 */ /* 0x000e240000201800 */
[----:B0-----:R2:W-:Y:S01]  /*bfe0*/  STG.E.64 desc[UR36][R18.64], R2 ;  /* 0x0000000212007986 */ /* 0x0015e2000c101b24 */
[----:B------:R-:W-:Y:S05]  /*bff0*/  BRA `(.L_x_12370) ;  /* 0x00000008007c7947 */ /* 0x000fea0003800000 */
.L_x_12365:
        /* <DEDUP_REMOVED lines=13> */
.L_x_12380:
        /* <DEDUP_REMOVED lines=16> */
.L_x_12383:
[----:B------:R-:W-:-:S04]  /*c1d0*/  SHF.R.U32.HI R2, RZ, 0x18, R2 ;  /* 0x00000018ff027819 */ /* 0x000fc80000011602 */
[----:B------:R-:W-:-:S04]  /*c1e0*/  LOP3.LUT R2, R3, 0x80, R2, 0xf8, !PT ;  /* 0x0000008003027812 */ /* 0x000fc800078ef802 */
[----:B------:R-:W-:-:S07]  /*c1f0*/  PRMT R9, R2, 0x7610, R9 ;  /* 0x0000761002097816 */ /* 0x000fce0000000009 */
.L_x_12382:
[----:B------:R-:W-:Y:S05]  /*c200*/  BSYNC.RECONVERGENT B0 ;  /* 0x0000000000007941 */ /* 0x000fea0003800200 */
.L_x_12381:
[----:B------:R0:W-:Y:S01]  /*c210*/  STG.E.U8 desc[UR36][R18.64], R9 ;  /* 0x0000000912007986 */ /* 0x0001e2000c101124 */
[----:B------:R-:W-:Y:S05]  /*c220*/  BRA `(.L_x_12370) ;  /* 0x0000000400f07947 */ /* 0x000fea0003800000 */
.L_x_12379:
        /* <DEDUP_REMOVED lines=16> */
.L_x_12386:
[----:B------:R-:W-:-:S04]  /*c330*/  SHF.R.U32.HI R2, RZ, 0x18, R2 ;  /* 0x00000018ff027819 */ /* 0x000fc80000011602 */
[----:B------:R-:W-:-:S04]  /*c340*/  LOP3.LUT R3, R3, 0x80, R2, 0xf8, !PT ;  /* 0x0000008003037812 */ /* 0x000fc800078ef802 */
[----:B------:R-:W-:-:S07]  /*c350*/  PRMT R9, R3, 0x7610, R9 ;  /* 0x0000761003097816 */ /* 0x000fce0000000009 */
.L_x_12385:
[----:B------:R-:W-:Y:S05]  /*c360*/  BSYNC.RECONVERGENT B0 ;  /* 0x0000000000007941 */ /* 0x000fea0003800200 */
.L_x_12384:
[----:B------:R0:W-:Y:S01]  /*c370*/  STG.E.U8 desc[UR36][R18.64], R9 ;  /* 0x0000000912007986 */ /* 0x0001e2000c101124 */
[----:B------:R-:W-:Y:S05]  /*c380*/  BRA `(.L_x_12370) ;  /* 0x0000000400987947 */ /* 0x000fea0003800000 */
.L_x_12378:
        /* <DEDUP_REMOVED lines=21> */
.L_x_12388:
[----:B------:R-:W0:Y:S02]  /*c4e0*/  F2I.U64.TRUNC R2, R2 ;  /* 0x0000000200027311 */ /* 0x000e24000020d800 */
[----:B0-----:R0:W-:Y:S01]  /*c4f0*/  STG.E.64 desc[UR36][R18.64], R2 ;  /* 0x0000000212007986 */ /* 0x0011e2000c101b24 */
[----:B------:R-:W-:Y:S05]  /*c500*/  BRA `(.L_x_12370) ;  /* 0x0000000400387947 */ /* 0x000fea0003800000 */
.L_x_12387:
[----:B------:R-:W0:Y:S02]  /*c510*/  F2I.FTZ.U32.TRUNC.NTZ R3, R2 ;  /* 0x0000000200037305 */ /* 0x000e24000021f000 */
[----:B0-----:R0:W-:Y:S01]  /*c520*/  STG.E desc[UR36][R18.64], R3 ;  /* 0x0000000312007986 */ /* 0x0011e2000c101924 */
[----:B------:R-:W-:Y:S05]  /*c530*/  BRA `(.L_x_12370) ;  /* 0x00000004002c7947 */ /* 0x000fea0003800000 */
.L_x_12377:
        /* <DEDUP_REMOVED lines=10> */
.L_x_12390:
[----:B------:R-:W-:Y:S01]  /*c5e0*/  FMUL.FTZ R4, R2, 1 ;  /* 0x3f80000002047820 */ /* 0x000fe20000410000 */
[----:B------:R-:W-:-:S05]  /*c5f0*/  CS2R R6, SRZ ;  /* 0x0000000000067805 */ /* 0x000fca000001ff00 */
[----:B------:R-:W0:Y:S02]  /*c600*/  F2F.F64.F32 R4, R4 ;  /* 0x0000000400047310 */ /* 0x000e240000201800 */
[----:B0-----:R0:W-:Y:S01]  /*c610*/  STG.E.128 desc[UR36][R18.64], R4 ;  /* 0x0000000412007986 */ /* 0x0011e2000c101d24 */
[----:B------:R-:W-:Y:S05]  /*c620*/  BRA `(.L_x_12370) ;  /* 0x0000000000f07947 */ /* 0x000fea0003800000 */
.L_x_12389:
[----:B------:R-:W-:-:S09]  /*c630*/  UISETP.NE.AND UP0, UPT, UR4, 0xf, UPT ;  /* 0x0000000f0400788c */ /* 0x000fd2000bf05270 */
[----:B------:R-:W-:Y:S05]  /*c640*/  BRA.U !UP0, `(.L_x_12391) ;  /* 0x0000000108e07547 */ /* 0x000fea000b800000 */
[----:B------:R-:W-:-:S09]  /*c650*/  UISETP.NE.AND UP0, UPT, UR4, 0x17, UPT ;  /* 0x000000170400788c */ /* 0x000fd2000bf05270 */
[----:B------:R-:W-:Y:S05]  /*c660*/  BRA.U !UP0, `(.L_x_12392) ;  /* 0x00000001088c7547 */ /* 0x000fea000b800000 */
[----:B------:R-:W-:-:S09]  /*c670*/  UISETP.NE.AND UP0, UPT, UR4, 0x18, UPT ;  /* 0x000000180400788c */ /* 0x000fd2000bf05270 */
[----:B------:R-:W-:Y:S05]  /*c680*/  BRA.U !UP0, `(.L_x_12393) ;  /* 0x0000000108447547 */ /* 0x000fea000b800000 */
.L_x_12369:
        /* <DEDUP_REMOVED lines=16> */
.L_x_12394:
[----:B------:R-:W-:Y:S05]  /*c790*/  BRA `(.L_x_12370) ;  /* 0x0000000000947947 */ /* 0x000fea0003800000 */
.L_x_12393:
        /* <DEDUP_REMOVED lines=12> */
.L_x_12396:
[----:B------:R-:W-:Y:S05]  /*c860*/  BSYNC.RECONVERGENT B0 ;  /* 0x0000000000007941 */ /* 0x000fea0003800200 */
.L_x_12395:
[----:B------:R-:W-:-:S05]  /*c870*/  LOP3.LUT R3, R0, 0x80, R5, 0xf8, !PT ;  /* 0x0000008000037812 */ /* 0x000fca00078ef805 */
[----:B------:R0:W-:Y:S01]  /*c880*/  STG.E.U8 desc[UR36][R18.64], R3 ;  /* 0x0000000312007986 */ /* 0x0001e2000c101124 */
[----:B------:R-:W-:Y:S05]  /*c890*/  BRA `(.L_x_12370) ;  /* 0x0000000000547947 */ /* 0x000fea0003800000 */
.L_x_12392:
        /* <DEDUP_REMOVED lines=11> */
.L_x_12398:
[----:B------:R-:W-:Y:S01]  /*c950*/  IMAD.MOV.U32 R0, RZ, RZ, 0x7f ;  /* 0x0000007fff007424 */ /* 0x000fe200078e00ff */
[----:B------:R-:W-:-:S04]  /*c960*/  ISETP.GT.U32.AND P0, PT, R4, 0x7f800000, PT ;  /* 0x7f8000000400780c */ /* 0x000fc80003f04070 */
[----:B------:R-:W-:-:S09]  /*c970*/  SEL R0, R0, 0x7c, P0 ;  /* 0x0000007c00007807 */ /* 0x000fd20000000000 */
.L_x_12399:
[----:B------:R-:W-:Y:S05]  /*c980*/  BSYNC.RECONVERGENT B0 ;  /* 0x0000000000007941 */ /* 0x000fea0003800200 */
.L_x_12397:
[----:B------:R-:W-:-:S04]  /*c990*/  SHF.R.U32.HI R3, RZ, 0x18, R2 ;  /* 0x00000018ff037819 */ /* 0x000fc80000011602 */
[----:B------:R-:W-:-:S05]  /*c9a0*/  LOP3.LUT R3, R0, 0x80, R3, 0xf8, !PT ;  /* 0x0000008000037812 */ /* 0x000fca00078ef803 */
[----:B------:R0:W-:Y:S01]  /*c9b0*/  STG.E.U8 desc[UR36][R18.64], R3 ;  /* 0x0000000312007986 */ /* 0x0001e2000c101124 */
[----:B------:R-:W-:Y:S05]  /*c9c0*/  BRA `(.L_x_12370) ;  /* 0x0000000000087947 */ /* 0x000fea0003800000 */
.L_x_12391:
[----:B------:R-:W-:-:S05]  /*c9d0*/  F2FP.BF16.F32.PACK_AB R2, RZ, R2 ;  /* 0x00000002ff02723e */ /* 0x000fca00000010ff */
[----:B------:R0:W-:Y:S02]  /*c9e0*/  STG.E.U16 desc[UR36][R18.64], R2 ;  /* 0x0000000212007986 */ /* 0x0001e4000c101524 */
.L_x_12370:
[----:B------:R-:W-:-:S07]  /*c9f0*/  IADD3 R17, PT, PT, R17, 0x80, RZ ;  /* 0x0000008011117810 */ /* 0x000fce0007ffe0ff */
.L_x_12305:
[----:B------:R-:W-:Y:S05]  /*ca00*/  BSYNC.RECONVERGENT B6 ;  /* 0x0000000000067941 */ /* 0x000fea0003800200 */
.L_x_12304:
[----:B------:R-:W5:Y:S02]  /*ca10*/  LDCU UR4, c[0x0][0x380] ;  /* 0x00007000ff0477ac */ /* 0x000f640008000800 */
[----:B-----5:R-:W-:-:S13]  /*ca20*/  ISETP.GE.AND P0, PT, R17, UR4, PT ;  /* 0x0000000411007c0c */ /* 0x020fda000bf06270 */
[----:B------:R-:W-:Y:S05]  /*ca30*/  @P0 EXIT ;  /* 0x000000000000094d */ /* 0x000fea0003800000 */
[----:B------:R-:W5:Y:S01]  /*ca40*/  LDCU UR4, c[0x0][0x388] ;  /* 0x00007100ff0477ac */ /* 0x000f620008000800 */
[----:B01234-:R-:W-:Y:S01]  /*ca50*/  IMAD.MOV.U32 R19, RZ, RZ, RZ ;  /* 0x000000ffff137224 */ /* 0x01ffe200078e00ff */
[----:B------:R-:W-:Y:S01]  /*ca60*/  MOV R16, RZ ;  /* 0x000000ff00107202 */ /* 0x000fe20000000f00 */
        /* <DEDUP_REMOVED lines=351> */
.L_x_12400:
[----:B------:R-:W0:Y:S01]  /*e060*/  LDCU.64 UR8, c[0x0][0x5f0] ;  /* 0x0000be00ff0877ac */ /* 0x000e220008000a00 */
[----:B------:R-:W-:Y:S01]  /*e070*/  BSSY.RECONVERGENT B6, `(.L_x_12401) ;  /* 0x00000e0000067945 */ /* 0x000fe20003800200 */
[----:B------:R-:W1:Y:S01]  /*e080*/  LDCU.64 UR6, c[0x0][0x5e8] ;  /* 0x0000bd00ff0677ac */ /* 0x000e620008000a00 */
[----:B------:R-:W-:-:S04]  /*e090*/  UPRMT UR4, UR39, 0x9910, URZ ;  /* 0x0000991027047896 */ /* 0x000fc800080000ff */
[----:B------:R-:W-:Y:S01]  /*e0a0*/  UISETP.GT.AND UP0, UPT, UR4, 0x9, UPT ;  /* 0x000000090400788c */ /* 0x000fe2000bf04270 */
[----:B0-----:R-:W-:Y:S02]  /*e0b0*/  IADD3 R2, P1, PT, R0, UR8, RZ ;  /* 0x0000000800027c10 */ /* 0x001fe4000ff3e0ff */
[----:B-1----:R-:W-:-:S03]  /*e0c0*/  IADD3 R16, P0, PT, R16, UR6, RZ ;  /* 0x0000000610107c10 */ /* 0x002fc6000ff1e0ff */
        /* <DEDUP_REMOVED lines=12> */
[----:B--2---:R2:W3:Y:S01]  /*e190*/  I2F.S16 R18, R2 ;  /* 0x0000000200127306 */ /* 0x0044e20000101400 */
[----:B------:R-:W-:Y:S05]  /*e1a0*/  BRA `(.L_x_12407) ;  /* 0x0000000c00307947 */ /* 0x000fea0003800000 */
.L_x_12405:
[----:B------:R-:W2:Y:S02]  /*e1b0*/  LDG.E.U8 R2, desc[UR36][R2.64] ;  /* 0x0000002402027981 */ /* 0x000ea4000c1e1100 */
[----:B--2---:R-:W-:Y:S01]  /*e1c0*/  I2FP.F32.U32 R18, R2 ;  /* 0x0000000200127245 */ /* 0x004fe20000201000 */
[----:B------:R-:W-:Y:S06]  /*e1d0*/  BRA `(.L_x_12407) ;  /* 0x0000000c00247947 */ /* 0x000fec0003800000 */
.L_x_12404:
        /* <DEDUP_REMOVED lines=9> */
.L_x_12409:
[----:B------:R-:W2:Y:S02]  /*e270*/  LDG.E R2, desc[UR36][R2.64] ;  /* 0x0000002402027981 */ /* 0x000ea4000c1e1900 */
[----:B--2---:R-:W-:Y:S01]  /*e280*/  I2FP.F32.S32 R18, R2 ;  /* 0x0000000200127245 */ /* 0x004fe20000201400 */
[----:B------:R-:W-:Y:S06]  /*e290*/  BRA `(.L_x_12407) ;  /* 0x0000000800f47947 */ /* 0x000fec0003800000 */
.L_x_12408:
[----:B------:R-:W2:Y:S02]  /*e2a0*/  LDG.E.U16 R2, desc[UR36][R2.64] ;  /* 0x0000002402027981 */ /* 0x000ea4000c1e1500 */
[----:B--2---:R4:W0:Y:S01]  /*e2b0*/  I2F.S16 R18, R2 ;  /* 0x0000000200127306 */ /* 0x0048220000101400 */
[----:B------:R-:W-:Y:S05]  /*e2c0*/  BRA `(.L_x_12407) ;  /* 0x0000000800e87947 */ /* 0x000fea0003800000 */
.L_x_12403:
        /* <DEDUP_REMOVED lines=8> */
.L_x_12411:
[----:B------:R-:W2:Y:S02]  /*e350*/  LDG.E.U16 R2, desc[UR36][R2.64] ;  /* 0x0000002402027981 */ /* 0x000ea4000c1e1500 */
[----:B--2---:R-:W-:Y:S01]  /*e360*/  HADD2.F32 R18, -RZ, R2.H0_H0 ;  /* 0x20000002ff127230 */ /* 0x004fe20000004100 */
[----:B------:R-:W-:Y:S06]  /*e370*/  BRA `(.L_x_12407) ;  /* 0x0000000800bc7947 */ /* 0x000fec0003800000 */
.L_x_12410:
        /* <DEDUP_REMOVED lines=8> */
.L_x_12413:
[----:B------:R-:W2:Y:S02]  /*e400*/  LDG.E.U16 R2, desc[UR36][R2.64] ;  /* 0x0000002402027981 */ /* 0x000ea4000c1e1500 */
[----:B--2---:R-:W-:Y:S01]  /*e410*/  HADD2.F32 R18, -RZ, R2.H0_H0 ;  /* 0x20000002ff127230 */ /* 0x004fe20000004100 */
[----:B------:R-:W-:Y:S06]  /*e420*/  BRA `(.L_x_12407) ;  /* 0x0000000800907947 */ /* 0x000fec0003800000 */
.L_x_12412:
[----:B------:R-:W2:Y:S01]  /*e430*/  LDG.E.64 R2, desc[UR36][R2.64] ;  /* 0x0000002402027981 */ /* 0x000ea2000c1e1b00 */
[----:B------:R-:W-:Y:S01]  /*e440*/  UMOV UR4, 0xf0000000 ;  /* 0xf000000000047882 */ /* 0x000fe20000000000 */
[----:B------:R-:W-:Y:S01]  /*e450*/  UMOV UR5, 0x380fffff ;  /* 0x380fffff00057882 */ /* 0x000fe20000000000 */
[----:B--2---:R-:W0:Y:S01]  /*e460*/  F2F.F32.F64 R18, R2 ;  /* 0x0000000200127310 */ /* 0x004e220000301000 */
[----:B------:R-:W-:-:S14]  /*e470*/  DSETP.GEU.AND P0, PT, |R2|, UR4, PT ;  /* 0x0000000402007e2a */ /* 0x000fdc000bf0e200 */
[----:B0-----:R-:W-:Y:S01]  /*e480*/  @!P0 FMUL R18, R18, 1.175494350822287508e-38 ;  /* 0x0080000012128820 */ /* 0x001fe20000400000 */
[----:B------:R-:W-:Y:S06]  /*e490*/  BRA `(.L_x_12407) ;  /* 0x0000000800747947 */ /* 0x000fec0003800000 */
.L_x_12402:
        /* <DEDUP_REMOVED lines=12> */
.L_x_12416:
[----:B------:R-:W2:Y:S01]  /*e560*/  LDG.E.64 R2, desc[UR36][R2.64] ;  /* 0x0000002402027981 */ /* 0x000ea2000c1e1b00 */
[----:B------:R-:W-:Y:S01]  /*e570*/  UMOV UR4, 0xf0000000 ;  /* 0xf000000000047882 */ /* 0x000fe20000000000 */
[----:B------:R-:W-:Y:S01]  /*e580*/  UMOV UR5, 0x380fffff ;  /* 0x380fffff00057882 */ /* 0x000fe20000000000 */
[----:B--2---:R-:W0:Y:S01]  /*e590*/  F2F.F32.F64 R18, R2 ;  /* 0x0000000200127310 */ /* 0x004e220000301000 */
[----:B------:R-:W-:-:S14]  /*e5a0*/  DSETP.GEU.AND P0, PT, |R2|, UR4, PT ;  /* 0x0000000402007e2a */ /* 0x000fdc000bf0e200 */
[----:B0-----:R-:W-:Y:S01]  /*e5b0*/  @!P0 FMUL R18, R18, 1.175494350822287508e-38 ;  /* 0x0080000012128820 */ /* 0x001fe20000400000 */
[----:B------:R-:W-:Y:S06]  /*e5c0*/  BRA `(.L_x_12407) ;  /* 0x0000000800287947 */ /* 0x000fec0003800000 */
.L_x_12415:
        /* <DEDUP_REMOVED lines=25> */
.L_x_12418:
        /* <DEDUP_REMOVED lines=12> */
.L_x_12417:
[----:B------:R-:W2:Y:S02]  /*e820*/  LDG.E.U16 R2, desc[UR36][R2.64] ;  /* 0x0000002402027981 */ /* 0x000ea4000c1e1500 */
[----:B--2---:R-:W-:Y:S01]  /*e830*/  IMAD.U32 R18, R2, 0x10000, RZ ;  /* 0x0001000002127824 */ /* 0x004fe200078e00ff */
[----:B------:R-:W-:Y:S06]  /*e840*/  BRA `(.L_x_12407) ;  /* 0x0000000400887947 */ /* 0x000fec0003800000 */
.L_x_12414:
        /* <DEDUP_REMOVED lines=11> */
.L_x_12421:
        /* <DEDUP_REMOVED lines=20> */
.L_x_12423:
[----:B------:R-:W-:Y:S05]  /*ea40*/  BSYNC.RECONVERGENT B0 ;  /* 0x0000000000007941 */ /* 0x000fea0003800200 */
.L_x_12422:
[----:B------:R-:W-:Y:S01]  /*ea50*/  IMAD.SHL.U32 R0, R0, 0x100000, RZ ;  /* 0x0010000000007824 */ /* 0x000fe200078e00ff */
[----:B------:R-:W-:-:S04]  /*ea60*/  LEA R2, R2, 0x3b800000, 0x17 ;  /* 0x3b80000002027811 */ /* 0x000fc800078eb8ff */
[----:B------:R-:W-:Y:S01]  /*ea70*/  LOP3.LUT R18, R2, R0, R7, 0xfe, !PT ;  /* 0x0000000002127212 */ /* 0x000fe200078efe07 */
[----:B------:R-:W-:Y:S06]  /*ea80*/  BRA `(.L_x_12407) ;  /* 0x0000000000f87947 */ /* 0x000fec0003800000 */
.L_x_12420:
        /* <DEDUP_REMOVED lines=20> */
.L_x_12425:
[----:B------:R-:W-:Y:S05]  /*ebd0*/  BSYNC.RECONVERGENT B0 ;  /* 0x0000000000007941 */ /* 0x000fea0003800200 */
.L_x_12424:
[----:B------:R-:W-:Y:S02]  /*ebe0*/  SHF.L.U32 R0, R0, 0x15, RZ ;  /* 0x0000001500007819 */ /* 0x000fe400000006ff */
[----:B------:R-:W-:-:S04]  /*ebf0*/  LEA R2, R2, 0x37800000, 0x17 ;  /* 0x3780000002027811 */ /* 0x000fc800078eb8ff */
[----:B------:R-:W-:Y:S01]  /*ec00*/  LOP3.LUT R18, R2, R0, R7, 0xfe, !PT ;  /* 0x0000000002127212 */ /* 0x000fe200078efe07 */
[----:B------:R-:W-:Y:S06]  /*ec10*/  BRA `(.L_x_12407) ;  /* 0x0000000000947947 */ /* 0x000fec0003800000 */
.L_x_12419:
        /* <DEDUP_REMOVED lines=14> */
.L_x_12406:
        /* <DEDUP_REMOVED lines=16> */
.L_x_12428:
[----:B------:R-:W-:Y:S01]  /*ee00*/  IMAD.MOV.U32 R18, RZ, RZ, RZ ;  /* 0x000000ffff127224 */ /* 0x000fe200078e00ff */
[----:B------:R-:W-:Y:S06]  /*ee10*/  BRA `(.L_x_12407) ;  /* 0x0000000000147947 */ /* 0x000fec0003800000 */
.L_x_12427:
[----:B------:R-:W2:Y:S02]  /*ee20*/  LDG.E.64 R2, desc[UR36][R2.64] ;  /* 0x0000002402027981 */ /* 0x000ea4000c1e1b00 */
[----:B--2---:R0:W1:Y:S01]  /*ee30*/  I2F.U64 R18, R2 ;  /* 0x0000000200127312 */ /* 0x0040620000301000 */
[----:B------:R-:W-:Y:S05]  /*ee40*/  BRA `(.L_x_12407) ;  /* 0x0000000000087947 */ /* 0x000fea0003800000 */
.L_x_12426:
[----:B------:R-:W2:Y:S02]  /*ee50*/  LDG.E R2, desc[UR36][R2.64] ;  /* 0x0000002402027981 */ /* 0x000ea4000c1e1900 */
[----:B--2---:R-:W-:-:S07]  /*ee60*/  I2FP.F32.U32 R18, R2 ;  /* 0x0000000200127245 */ /* 0x004fce0000201000 */
.L_x_12407:
[----:B------:R-:W-:Y:S05]  /*ee70*/  BSYNC.RECONVERGENT B6 ;  /* 0x0000000000067941 */ /* 0x000fea0003800200 */
.L_x_12401:
        /* <DEDUP_REMOVED lines=18> */
.L_x_12433:
[----:B------:R-:W2:Y:S02]  /*efa0*/  LDG.E.U8 R2, desc[UR36][R2.64] ;  /* 0x0000002402027981 */ /* 0x000ea4000c1e1100 */
[----:B--2---:R-:W-:Y:S01]  /*efb0*/  I2FP.F32.U32 R7, R2 ;  /* 0x0000000200077245 */ /* 0x004fe20000201000 */
[----:B------:R-:W-:Y:S06]  /*efc0*/  BRA `(.L_x_12435) ;  /* 0x0000000c00247947 */ /* 0x000fec0003800000 */
.L_x_12432:
        /* <DEDUP_REMOVED lines=9> */
.L_x_12437:
[----:B------:R-:W2:Y:S02]  /*f060*/  LDG.E R2, desc[UR36][R2.64] ;  /* 0x0000002402027981 */ /* 0x000ea4000c1e1900 */
[----:B--2---:R-:W-:Y:S01]  /*f070*/  I2FP.F32.S32 R7, R2 ;  /* 0x0000000200077245 */ /* 0x004fe20000201400 */
[----:B------:R-:W-:Y:S06]  /*f080*/  BRA `(.L_x_12435) ;  /* 0x0000000800f47947 */ /* 0x000fec0003800000 */
.L_x_12436:
[----:B------:R-:W2:Y:S02]  /*f090*/  LDG.E.U16 R2, desc[UR36][R2.64] ;  /* 0x0000002402027981 */ /* 0x000ea4000c1e1500 */
[----:B--2---:R2:W4:Y:S01]  /*f0a0*/  I2F.S16 R7, R2 ;  /* 0x0000000200077306 */ /* 0x0045220000101400 */
[----:B------:R-:W-:Y:S05]  /*f0b0*/  BRA `(.L_x_12435) ;  /* 0x0000000800e87947 */ /* 0x000fea0003800000 */
.L_x_12431:
        /* <DEDUP_REMOVED lines=8> */
.L_x_12439:
[----:B------:R-:W2:Y:S02]  /*f140*/  LDG.E.U16 R2, desc[UR36][R2.64] ;  /* 0x0000002402027981 */ /* 0x000ea4000c1e1500 */
[----:B--2---:R-:W-:Y:S01]  /*f150*/  HADD2.F32 R7, -RZ, R2.H0_H0 ;  /* 0x20000002ff077230 */ /* 0x004fe20000004100 */
[----:B------:R-:W-:Y:S06]  /*f160*/  BRA `(.L_x_12435) ;  /* 0x0000000800bc7947 */ /* 0x000fec0003800000 */
.L_x_12438:
        /* <DEDUP_REMOVED lines=8> */
.L_x_12441:
[----:B------:R-:W2:Y:S02]  /*f1f0*/  LDG.E.U16 R2, desc[UR36][R2.64] ;  /* 0x0000002402027981 */ /* 0x000ea4000c1e1500 */
[----:B--2---:R-:W-:Y:S01]  /*f200*/  HADD2.F32 R7, -RZ, R2.H0_H0 ;  /* 0x20000002ff077230 */ /* 0x004fe20000004100 */
[----:B------:R-:W-:Y:S06]  /*f210*/  BRA `(.L_x_12435) ;  /* 0x0000000800907947 */ /* 0x000fec0003800000 */
.L_x_12440:
[----:B------:R-:W2:Y:S01]  /*f220*/  LDG.E.64 R2, desc[UR36][R2.64] ;  /* 0x0000002402027981 */ /* 0x000ea2000c1e1b00 */
[----:B------:R-:W-:Y:S01]  /*f230*/  UMOV UR4, 0xf0000000 ;  /* 0xf000000000047882 */ /* 0x000fe20000000000 */
[----:B------:R-:W-:Y:S01]  /*f240*/  UMOV UR5, 0x380fffff ;  /* 0x380fffff00057882 */ /* 0x000fe20000000000 */
[----:B--2---:R-:W0:Y:S01]  /*f250*/  F2F.F32.F64 R7, R2 ;  /* 0x0000000200077310 */ /* 0x004e220000301000 */
[----:B------:R-:W-:-:S14]  /*f260*/  DSETP.GEU.AND P0, PT, |R2|, UR4, PT ;  /* 0x0000000402007e2a */ /* 0x000fdc000bf0e200 */
[----:B0-----:R-:W-:Y:S01]  /*f270*/  @!P0 FMUL R7, R7, 1.175494350822287508e-38 ;  /* 0x0080000007078820 */ /* 0x001fe20000400000 */
[----:B------:R-:W-:Y:S06]  /*f280*/  BRA `(.L_x_12435) ;  /* 0x0000000800747947 */ /* 0x000fec0003800000 */
.L_x_12430:
        /* <DEDUP_REMOVED lines=12> */
.L_x_12444:
[----:B------:R-:W2:Y:S01]  /*f350*/  LDG.E.64 R2, desc[UR36][R2.64] ;  /* 0x0000002402027981 */ /* 0x000ea2000c1e1b00 */
[----:B------:R-:W-:Y:S01]  /*f360*/  UMOV UR4, 0xf0000000 ;  /* 0xf000000000047882 */ /* 0x000fe20000000000 */
[----:B------:R-:W-:Y:S01]  /*f370*/  UMOV UR5, 0x380fffff ;  /* 0x380fffff00057882 */ /* 0x000fe20000000000 */
[----:B--2---:R-:W0:Y:S01]  /*f380*/  F2F.F32.F64 R7, R2 ;  /* 0x0000000200077310 */ /* 0x004e220000301000 */
[----:B------:R-:W-:-:S14]  /*f390*/  DSETP.GEU.AND P0, PT, |R2|, UR4, PT ;  /* 0x0000000402007e2a */ /* 0x000fdc000bf0e200 */
[----:B0-----:R-:W-:Y:S01]  /*f3a0*/  @!P0 FMUL R7, R7, 1.175494350822287508e-38 ;  /* 0x0080000007078820 */ /* 0x001fe20000400000 */
[----:B------:R-:W-:Y:S06]  /*f3b0*/  BRA `(.L_x_12435) ;  /* 0x0000000800287947 */ /* 0x000fec0003800000 */
.L_x_12443:
        /* <DEDUP_REMOVED lines=25> */
.L_x_12446:
        /* <DEDUP_REMOVED lines=12> */
.L_x_12445:
[----:B------:R-:W2:Y:S02]  /*f610*/  LDG.E.U16 R2, desc[UR36][R2.64] ;  /* 0x0000002402027981 */ /* 0x000ea4000c1e1500 */
[----:B--2---:R-:W-:Y:S01]  /*f620*/  SHF.L.U32 R7, R2, 0x10, RZ ;  /* 0x0000001002077819 */ /* 0x004fe200000006ff */
[----:B------:R-:W-:Y:S06]  /*f630*/  BRA `(.L_x_12435) ;  /* 0x0000000400887947 */ /* 0x000fec0003800000 */
.L_x_12442:
        /* <DEDUP_REMOVED lines=11> */
.L_x_12449:
        /* <DEDUP_REMOVED lines=20> */
.L_x_12451:
[----:B------:R-:W-:Y:S05]  /*f830*/  BSYNC.RECONVERGENT B0 ;  /* 0x0000000000007941 */ /* 0x000fea0003800200 */
.L_x_12450:
[----:B------:R-:W-:Y:S01]  /*f840*/  IMAD.SHL.U32 R0, R0, 0x100000, RZ ;  /* 0x0010000000007824 */ /* 0x000fe200078e00ff */
[----:B------:R-:W-:-:S04]  /*f850*/  LEA R2, R2, 0x3b800000, 0x17 ;  /* 0x3b80000002027811 */ /* 0x000fc800078eb8ff */
[----:B------:R-:W-:Y:S01]  /*f860*/  LOP3.LUT R7, R2, R0, R7, 0xfe, !PT ;  /* 0x0000000002077212 */ /* 0x000fe200078efe07 */
[----:B------:R-:W-:Y:S06]  /*f870*/  BRA `(.L_x_12435) ;  /* 0x0000000000f87947 */ /* 0x000fec0003800000 */
.L_x_12448:
        /* <DEDUP_REMOVED lines=20> */
.L_x_12453:
[----:B------:R-:W-:Y:S05]  /*f9c0*/  BSYNC.RECONVERGENT B0 ;  /* 0x0000000000007941 */ /* 0x000fea0003800200 */
.L_x_12452:
[----:B------:R-:W-:Y:S01]  /*f9d0*/  IMAD.SHL.U32 R0, R0, 0x200000, RZ ;  /* 0x0020000000007824 */ /* 0x000fe200078e00ff */
[----:B------:R-:W-:-:S04]  /*f9e0*/  LEA R2, R2, 0x37800000, 0x17 ;  /* 0x3780000002027811 */ /* 0x000fc800078eb8ff */
[----:B------:R-:W-:Y:S01]  /*f9f0*/  LOP3.LUT R7, R2, R0, R7, 0xfe, !PT ;  /* 0x0000000002077212 */ /* 0x000fe200078efe07 */
[----:B------:R-:W-:Y:S06]  /*fa00*/  BRA `(.L_x_12435) ;  /* 0x0000000000947947 */ /* 0x000fec0003800000 */
.L_x_12447:
        /* <DEDUP_REMOVED lines=14> */
.L_x_12434:
[----:B------:R-:W-:Y:S01]  /*faf0*/  MOV R2, 0x0 ;  /* 0x0000000000027802 */ /* 0x000fe20000000f00 */
[----:B------:R-:W0:Y:S01]  /*fb00*/  LDCU.64 UR4, c[0x4][0x128] ;  /* 0x01002500ff0477ac */ /* 0x000e220008000a00 */
[----:B------:R-:W-:Y:S02]  /*fb10*/  HFMA2 R12, -RZ, RZ, 0, 5.9604644775390625e-08 ;  /* 0x00000001ff0c7431 */ /* 0x000fe400000001ff */
[----:B------:R-:W-:Y:S01]  /*fb20*/  IMAD.MOV.U32 R8, RZ, RZ, 0x4e ;  /* 0x0000004eff087424 */ /* 0x000fe200078e00ff */
[----:B------:R-:W1:Y:S01]  /*fb30*/  LDCU.64 UR6, c[0x4][0x130] ;  /* 0x01002600ff0677ac */ /* 0x000e620008000a00 */
[----:B------:R-:W2:Y:S01]  /*fb40*/  LDC.64 R2, c[0x4][R2] ;  /* 0x0100000002027b82 */ /* 0x000ea20000000a00 */
[----:B------:R-:W-:Y:S01]  /*fb50*/  IMAD.MOV.U32 R13, RZ, RZ, RZ ;  /* 0x000000ffff0d7224 */ /* 0x000fe200078e00ff */
[----:B------:R-:W4:Y:S01]  /*fb60*/  LDCU.64 UR8, c[0x4][0x18] ;  /* 0x01000300ff0877ac */ /* 0x000f220008000a00 */
[----:B0-----:R-:W-:Y:S01]  /*fb70*/  IMAD.U32 R4, RZ, RZ, UR4 ;  /* 0x00000004ff047e24 */ /* 0x001fe2000f8e00ff */
[----:B------:R-:W-:Y:S01]  /*fb80*/  MOV R5, UR5 ;  /* 0x0000000500057c02 */ /* 0x000fe20008000f00 */
[----:B-1----:R-:W-:Y:S01]  /*fb90*/  IMAD.U32 R6, RZ, RZ, UR6 ;  /* 0x00000006ff067e24 */ /* 0x002fe2000f8e00ff */
[----:B------:R-:W-:Y:S01]  /*fba0*/  MOV R7, UR7 ;  /* 0x0000000700077c02 */ /* 0x000fe20008000f00 */
[----:B----4-:R-:W-:Y:S01]  /*fbb0*/  IMAD.U32 R10, RZ, RZ, UR8 ;  /* 0x00000008ff0a7e24 */ /* 0x010fe2000f8e00ff */
[----:B------:R-:W-:-:S07]  /*fbc0*/  MOV R11, UR9 ;  /* 0x00000009000b7c02 */ /* 0x000fce0008000f00 */
[----:B------:R-:W-:-:S07]  /*fbd0*/  LEPC R20, `(.L_x_12456) ;  /* 0x000000001014794e */ /* 0x000fce0000000000 */
[----:B--23-5:R-:W-:Y:S05]  /*fbe0*/  CALL.ABS.NOINC R2 ;  /* 0x0000000002007343 */ /* 0x02cfea0003c00000 */
.L_x_12456:
[----:B------:R-:W-:Y:S01]  /*fbf0*/  MOV R7, RZ ;  /* 0x000000ff00077202 */ /* 0x000fe20000000f00 */
[----:B------:R-:W-:Y:S06]  /*fc00*/  BRA `(.L_x_12435) ;  /* 0x0000000000147947 */ /* 0x000fec0003800000 */
.L_x_12455:
[----:B------:R-:W2:Y:S02]  /*fc10*/  LDG.E.64 R2, desc[UR36][R2.64] ;  /* 0x0000002402027981 */ /* 0x000ea4000c1e1b00 */
[----:B--2---:R0:W1:Y:S01]  /*fc20*/  I2F.U64 R7, R2 ;  /* 0x0000000200077312 */ /* 0x0040620000301000 */
[----:B------:R-:W-:Y:S05]  /*fc30*/  BRA `(.L_x_12435) ;  /* 0x0000000000087947 */ /* 0x000fea0003800000 */
.L_x_12454:
[----:B------:R-:W2:Y:S02]  /*fc40*/  LDG.E R2, desc[UR36][R2.64] ;  /* 0x0000002402027981 */ /* 0x000ea4000c1e1900 */
[----:B--2---:R-:W-:-:S07]  /*fc50*/  I2FP.F32.U32 R7, R2 ;  /* 0x0000000200077245 */ /* 0x004fce0000201000 */
.L_x_12435:
[----:B------:R-:W-:Y:S05]  /*fc60*/  BSYNC.RECONVERGENT B6 ;  /* 0x0000000000067941 */ /* 0x000fea0003800200 */
.L_x_12429:
[----:B-1--45:R-:W-:Y:S01]  /*fc70*/  FADD.FTZ R0, |R7|, -RZ ;  /* 0x800000ff07007221 */ /* 0x032fe20000010200 */
[C---:B0--3--:R-:W-:Y:S01]  /*fc80*/  FADD.FTZ R3, |R18|.reuse, -RZ ;  /* 0x800000ff12037221 */ /* 0x049fe20000010200 */
[----:B------:R-:W-:Y:S01]  /*fc90*/  FSETP.GT.FTZ.AND P5, PT, |R18|, |R7|, PT ;  /* 0x400000071200720b */ /* 0x000fe20003fb4200 */
[----:B------:R-:W-:Y:S03]  /*fca0*/  BSSY.RECONVERGENT B1, `(.L_x_12457) ;  /* 0x000000e000017945 */ /* 0x000fe60003800200 */
[----:B------:R-:W-:Y:S02]  /*fcb0*/  FSEL R9, R3, R0, P5 ;  /* 0x0000000003097208 */ /* 0x000fe40002800000 */
[----:B------:R-:W-:Y:S02]  /*fcc0*/  FSEL R0, R0, R3, P5 ;  /* 0x0000000300007208 */ /* 0x000fe40002800000 */
[----:B--2---:R-:W0:Y:S08]  /*fcd0*/  MUFU.RCP R2, R9 ;  /* 0x0000000900027308 */ /* 0x004e300000001000 */
        /* <DEDUP_REMOVED lines=8> */
[----:B------:R-:W-:Y:S05]  /*fd60*/  CALL.REL.NOINC `($__internal_42_$__cuda_sm3x_div_rn_ftz_f32_slowpath) ;  /* 0x0000000c00e87944 */ /* 0x000fea0003c00000 */
[----:B------:R-:W-:-:S07]  /*fd70*/  IMAD.MOV.U32 R2, RZ, RZ, R11 ;  /* 0x000000ffff027224 */ /* 0x000fce00078e000b */
.L_x_12458:
[----:B------:R-:W-:Y:S05]  /*fd80*/  BSYNC.RECONVERGENT B1 ;  /* 0x0000000000017941 */ /* 0x000fea0003800200 */
.L_x_12457:
[----:B------:R-:W-:Y:S02]  /*fd90*/  HFMA2 R3, -RZ, RZ, 0.89990234375, 10328 ;  /* 0x3b33710bff037431 */ /* 0x000fe400000001ff */
[----:B------:R-:W-:Y:S01]  /*fda0*/  FMUL.FTZ R0, R2, R2 ;  /* 0x0000000202007220 */ /* 0x000fe20000410000 */
[----:B------:R-:W-:Y:S01]  /*fdb0*/  IMAD.MOV.U32 R5, RZ, RZ, 0x3f6ee581 ;  /* 0x3f6ee581ff057424 */ /* 0x000fe200078e00ff */
[C---:B------:R-:W-:Y:S01]  /*fdc0*/  ISETP.GE.AND P0, PT, R7.reuse, RZ, PT ;  /* 0x000000ff0700720c */ /* 0x040fe20003f06270 */
[----:B------:R-:W-:Y:S01]  /*fdd0*/  UPRMT UR4, UR43, 0x9910, URZ ;  /* 0x000099102b047896 */ /* 0x000fe200080000ff */
[----:B------:R-:W-:Y:S02]  /*fde0*/  FSETP.NEU.FTZ.AND P2, PT, |R7|, |R18|, PT ;  /* 0x400000120700720b */ /* 0x000fe40003f5d200 */
        /* <DEDUP_REMOVED lines=35> */
.L_x_12462:
[----:B------:R-:W0:Y:S02]  /*10020*/  F2I.S64.TRUNC R2, R2 ;  /* 0x0000000200027311 */ /* 0x000e24000020d900 */
[----:B0-----:R-:W-:-:S05]  /*10030*/  IMAD.MOV.U32 R5, RZ, RZ, R2 ;  /* 0x000000ffff057224 */ /* 0x001fca00078e0002 */
[----:B------:R-:W-:Y:S01]  /*10040*/  STG.E.U8 desc[UR36][R16.64], R5 ;  /* 0x0000000510007986 */ /* 0x000fe2000c101124 */
[----:B------:R-:W-:Y:S05]  /*10050*/  EXIT ;  /* 0x000000000000794d */ /* 0x000fea0003800000 */
.L_x_12461:
        /* <DEDUP_REMOVED lines=9> */
.L_x_12465:
[----:B------:R-:W0:Y:S02]  /*100f0*/  F2I.FTZ.TRUNC.NTZ R3, R2 ;  /* 0x0000000200037305 */ /* 0x000e24000021f100 */
[----:B0-----:R-:W-:Y:S01]  /*10100*/  STG.E desc[UR36][R16.64], R3 ;  /* 0x0000000310007986 */ /* 0x001fe2000c101924 */
[----:B------:R-:W-:Y:S05]  /*10110*/  EXIT ;  /* 0x000000000000794d */ /* 0x000fea0003800000 */
.L_x_12464:
[----:B------:R-:W0:Y:S02]  /*10120*/  F2I.FTZ.TRUNC.NTZ R3, R2 ;  /* 0x0000000200037305 */ /* 0x000e24000021f100 */
[----:B0-----:R-:W-:Y:S01]  /*10130*/  STG.E.U16 desc[UR36][R16.64], R3 ;  /* 0x0000000310007986 */ /* 0x001fe2000c101524 */
[----:B------:R-:W-:Y:S05]  /*10140*/  EXIT ;  /* 0x000000000000794d */ /* 0x000fea0003800000 */
.L_x_12460:
        /* <DEDUP_REMOVED lines=8> */
.L_x_12467:
[----:B------:R-:W-:-:S05]  /*101d0*/  F2FP.F16.F32.PACK_AB R2, RZ, R2 ;  /* 0x00000002ff02723e */ /* 0x000fca00000000ff */
[----:B------:R-:W-:Y:S01]  /*101e0*/  STG.E.U16 desc[UR36][R16.64], R2 ;  /* 0x0000000210007986 */ /* 0x000fe2000c101524 */
[----:B------:R-:W-:Y:S05]  /*101f0*/  EXIT ;  /* 0x000000000000794d */ /* 0x000fea0003800000 */
.L_x_12466:
[----:B------:R-:W-:-:S09]  /*10200*/  UISETP.NE.AND UP0, UPT, UR4, 0x7, UPT ;  /* 0x000000070400788c */ /* 0x000fd2000bf05270 */
[----:B------:R-:W-:Y:S05]  /*10210*/  BRA.U !UP0, `(.L_x_12468) ;  /* 0x00000001082c7547 */ /* 0x000fea000b800000 */
[----:B------:R-:W-:-:S09]  /*10220*/  UISETP.NE.AND UP0, UPT, UR4, 0x8, UPT ;  /* 0x000000080400788c */ /* 0x000fd2000bf05270 */
[----:B------:R-:W-:Y:S05]  /*10230*/  BRA.U !UP0, `(.L_x_12469) ;  /* 0x0000000108147547 */ /* 0x000fea000b800000 */
[----:B------:R-:W-:-:S09]  /*10240*/  UISETP.NE.AND UP0, UPT, UR4, 0x9, UPT ;  /* 0x000000090400788c */ /* 0x000fd2000bf05270 */
[----:B------:R-:W-:Y:S05]  /*10250*/  BRA.U UP0, `(.L_x_12463) ;  /* 0x0000000500d07547 */ /* 0x000fea000b800000 */
[----:B------:R-:W-:-:S05]  /*10260*/  HFMA2 R3, -RZ, RZ, 0, 0 ;  /* 0x00000000ff037431 */ /* 0x000fca00000001ff */
[----:B------:R-:W-:Y:S01]  /*10270*/  STG.E.64 desc[UR36][R16.64], R2 ;  /* 0x0000000210007986 */ /* 0x000fe2000c101b24 */
[----:B------:R-:W-:Y:S05]  /*10280*/  EXIT ;  /* 0x000000000000794d */ /* 0x000fea0003800000 */
.L_x_12469:
[----:B------:R-:W-:-:S04]  /*10290*/  F2FP.F16.F32.PACK_AB R3, RZ, R2 ;  /* 0x00000002ff03723e */ /* 0x000fc800000000ff */
[----:B------:R-:W-:-:S05]  /*102a0*/  PRMT R3, R3, 0x5410, RZ ;  /* 0x0000541003037816 */ /* 0x000fca00000000ff */
[----:B------:R-:W-:Y:S01]  /*102b0*/  STG.E desc[UR36][R16.64], R3 ;  /* 0x0000000310007986 */ /* 0x000fe2000c101924 */
[----:B------:R-:W-:Y:S05]  /*102c0*/  EXIT ;  /* 0x000000000000794d */ /* 0x000fea0003800000 */
.L_x_12468:
[----:B------:R-:W-:-:S06]  /*102d0*/  FMUL.FTZ R2, R2, 1 ;  /* 0x3f80000002027820 */ /* 0x000fcc0000410000 */
[----:B------:R-:W0:Y:S02]  /*102e0*/  F2F.F64.F32 R2, R2 ;  /* 0x0000000200027310 */ /* 0x000e240000201800 */
[----:B0-----:R-:W-:Y:S01]  /*102f0*/  STG.E.64 desc[UR36][R16.64], R2 ;  /* 0x0000000210007986 */ /* 0x001fe2000c101b24 */
[----:B------:R-:W-:Y:S05]  /*10300*/  EXIT ;  /* 0x000000000000794d */ /* 0x000fea0003800000 */
.L_x_12459:
        /* <DEDUP_REMOVED lines=13> */
.L_x_12473:
        /* <DEDUP_REMOVED lines=16> */
.L_x_12476:
[----:B------:R-:W-:-:S04]  /*104e0*/  SHF.R.U32.HI R2, RZ, 0x18, R2 ;  /* 0x00000018ff027819 */ /* 0x000fc80000011602 */
[----:B------:R-:W-:-:S04]  /*104f0*/  LOP3.LUT R2, R3, 0x80, R2, 0xf8, !PT ;  /* 0x0000008003027812 */ /* 0x000fc800078ef802 */
[----:B------:R-:W-:-:S07]  /*10500*/  PRMT R8, R2, 0x7610, R8 ;  /* 0x0000761002087816 */ /* 0x000fce0000000008 */
.L_x_12475:
[----:B------:R-:W-:Y:S05]  /*10510*/  BSYNC.RECONVERGENT B0 ;  /* 0x0000000000007941 */ /* 0x000fea0003800200 */
.L_x_12474:
[----:B------:R-:W-:Y:S01]  /*10520*/  STG.E.U8 desc[UR36][R16.64], R8 ;  /* 0x0000000810007986 */ /* 0x000fe2000c101124 */
[----:B------:R-:W-:Y:S05]  /*10530*/  EXIT ;  /* 0x000000000000794d */ /* 0x000fea0003800000 */
.L_x_12472:
[----:B------:R-:W-:Y:S01]  /*10540*/  LOP3.LUT R4, R2, 0x7fffffff, RZ, 0xc0, !PT ;  /* 0x7fffffff02047812 */ /* 0x000fe200078ec0ff */
[----:B------:R-:W-:Y:S01]  /*10550*/  BSSY.RECONVERGENT B0, `(.L_x_12477) ;  /* 0x0000012000007945 */ /* 0x000fe20003800200 */
[----:B------:R-:W-:Y:S02]  /*10560*/  MOV R8, 0x80 ;  /* 0x0000008000087802 */ /* 0x000fe40000000f00 */
        /* <DEDUP_REMOVED lines=13> */
.L_x_12479:
[----:B------:R-:W-:-:S04]  /*10640*/  SHF.R.U32.HI R2, RZ, 0x18, R2 ;  /* 0x00000018ff027819 */ /* 0x000fc80000011602 */
[----:B------:R-:W-:-:S04]  /*10650*/  LOP3.LUT R3, R3, 0x80, R2, 0xf8, !PT ;  /* 0x0000008003037812 */ /* 0x000fc800078ef802 */
[----:B------:R-:W-:-:S07]  /*10660*/  PRMT R8, R3, 0x7610, R8 ;  /* 0x0000761003087816 */ /* 0x000fce0000000008 */
.L_x_12478:
[----:B------:R-:W-:Y:S05]  /*10670*/  BSYNC.RECONVERGENT B0 ;  /* 0x0000000000007941 */ /* 0x000fea0003800200 */
.L_x_12477:
[----:B------:R-:W-:Y:S01]  /*10680*/  STG.E.U8 desc[UR36][R16.64], R8 ;  /* 0x0000000810007986 */ /* 0x000fe2000c101124 */
[----:B------:R-:W-:Y:S05]  /*10690*/  EXIT ;  /* 0x000000000000794d */ /* 0x000fea0003800000 */
.L_x_12471:
        /* <DEDUP_REMOVED lines=19> */
[----:B------:R-:W-:Y:S01]  /*107d0*/  STG.E.U8 desc[UR36][R16.64], R3 ;  /* 0x0000000310007986 */ /* 0x000fe2000c101124 */
[----:B------:R-:W-:Y:S05]  /*107e0*/  EXIT ;  /* 0x000000000000794d */ /* 0x000fea0003800000 */
.L_x_12481:
[----:B------:R-:W0:Y:S02]  /*107f0*/  F2I.U64.TRUNC R2, R2 ;  /* 0x0000000200027311 */ /* 0x000e24000020d800 */
[----:B0-----:R-:W-:Y:S01]  /*10800*/  STG.E.64 desc[UR36][R16.64], R2 ;  /* 0x0000000210007986 */ /* 0x001fe2000c101b24 */
[----:B------:R-:W-:Y:S05]  /*10810*/  EXIT ;  /* 0x000000000000794d */ /* 0x000fea0003800000 */
.L_x_12480:
[----:B------:R-:W0:Y:S02]  /*10820*/  F2I.FTZ.U32.TRUNC.NTZ R3, R2 ;  /* 0x0000000200037305 */ /* 0x000e24000021f000 */
[----:B0-----:R-:W-:Y:S01]  /*10830*/  STG.E desc[UR36][R16.64], R3 ;  /* 0x0000000310007986 */ /* 0x001fe2000c101924 */
[----:B------:R-:W-:Y:S05]  /*10840*/  EXIT ;  /* 0x000000000000794d */ /* 0x000fea0003800000 */
.L_x_12470:
        /* <DEDUP_REMOVED lines=10> */
.L_x_12483:
[----:B------:R-:W-:Y:S01]  /*108f0*/  FMUL.FTZ R4, R2, 1 ;  /* 0x3f80000002047820 */ /* 0x000fe20000410000 */
[----:B------:R-:W-:-:S05]  /*10900*/  CS2R R6, SRZ ;  /* 0x0000000000067805 */ /* 0x000fca000001ff00 */
[----:B------:R-:W0:Y:S02]  /*10910*/  F2F.F64.F32 R4, R4 ;  /* 0x0000000400047310 */ /* 0x000e240000201800 */
[----:B0-----:R-:W-:Y:S01]  /*10920*/  STG.E.128 desc[UR36][R16.64], R4 ;  /* 0x0000000410007986 */ /* 0x001fe2000c101d24 */
[----:B------:R-:W-:Y:S05]  /*10930*/  EXIT ;  /* 0x000000000000794d */ /* 0x000fea0003800000 */
.L_x_12482:
[----:B------:R-:W-:-:S09]  /*10940*/  UISETP.NE.AND UP0, UPT, UR4, 0xf, UPT ;  /* 0x0000000f0400788c */ /* 0x000fd2000bf05270 */
[----:B------:R-:W-:Y:S05]  /*10950*/  BRA.U !UP0, `(.L_x_12484) ;  /* 0x0000000108e07547 */ /* 0x000fea000b800000 */
[----:B------:R-:W-:-:S09]  /*10960*/  UISETP.NE.AND UP0, UPT, UR4, 0x17, UPT ;  /* 0x000000170400788c */ /* 0x000fd2000bf05270 */
[----:B------:R-:W-:Y:S05]  /*10970*/  BRA.U !UP0, `(.L_x_12485) ;  /* 0x00000001088c7547 */ /* 0x000fea000b800000 */
[----:B------:R-:W-:-:S09]  /*10980*/  UISETP.NE.AND UP0, UPT, UR4, 0x18, UPT ;  /* 0x000000180400788c */ /* 0x000fd2000bf05270 */
[----:B------:R-:W-:Y:S05]  /*10990*/  BRA.U !UP0, `(.L_x_12486) ;  /* 0x0000000108447547 */ /* 0x000fea000b800000 */
.L_x_12463:
        /* <DEDUP_REMOVED lines=10> */
[----:B---3--:R-:W-:Y:S01]  /*10a40*/  IMAD.U32 R6, RZ, RZ, UR6 ;  /* 0x00000006ff067e24 */ /* 0x008fe2000f8e00ff */
[----:B------:R-:W-:Y:S01]  /*10a50*/  MOV R7, UR7 ;  /* 0x0000000700077c02 */ /* 0x000fe20008000f00 */
[----:B----4-:R-:W-:Y:S01]  /*10a60*/  IMAD.U32 R10, RZ, RZ, UR8 ;  /* 0x00000008ff0a7e24 */ /* 0x010fe2000f8e00ff */
[----:B-1----:R-:W-:-:S07]  /*10a70*/  MOV R11, UR9 ;  /* 0x00000009000b7c02 */ /* 0x002fce0008000f00 */
[----:B------:R-:W-:-:S07]  /*10a80*/  LEPC R20, `(.L_x_12487) ;  /* 0x000000001014794e */ /* 0x000fce0000000000 */
[----:B--2---:R-:W-:Y:S05]  /*10a90*/  CALL.ABS.NOINC R2 ;  /* 0x0000000002007343 */ /* 0x004fea0003c00000 */
.L_x_12487:
[----:B------:R-:W-:Y:S05]  /*10aa0*/  EXIT ;  /* 0x000000000000794d */ /* 0x000fea0003800000 */
.L_x_12486:
        /* <DEDUP_REMOVED lines=12> */
.L_x_12489:
[----:B------:R-:W-:Y:S05]  /*10b70*/  BSYNC.RECONVERGENT B0 ;  /* 0x0000000000007941 */ /* 0x000fea0003800200 */
.L_x_12488:
[----:B------:R-:W-:-:S05]  /*10b80*/  LOP3.LUT R3, R0, 0x80, R5, 0xf8, !PT ;  /* 0x0000008000037812 */ /* 0x000fca00078ef805 */
[----:B------:R-:W-:Y:S01]  /*10b90*/  STG.E.U8 desc[UR36][R16.64], R3 ;  /* 0x0000000310007986 */ /* 0x000fe2000c101124 */
[----:B------:R-:W-:Y:S05]  /*10ba0*/  EXIT ;  /* 0x000000000000794d */ /* 0x000fea0003800000 */
.L_x_12485:
        /* <DEDUP_REMOVED lines=11> */
.L_x_12491:
[----:B------:R-:W-:Y:S01]  /*10c60*/  IMAD.MOV.U32 R0, RZ, RZ, 0x7f ;  /* 0x0000007fff007424 */ /* 0x000fe200078e00ff */
[----:B------:R-:W-:-:S04]  /*10c70*/  ISETP.GT.U32.AND P0, PT, R4, 0x7f800000, PT ;  /* 0x7f8000000400780c */ /* 0x000fc80003f04070 */
[----:B------:R-:W-:-:S09]  /*10c80*/  SEL R0, R0, 0x7c, P0 ;  /* 0x0000007c00007807 */ /* 0x000fd20000000000 */
.L_x_12492:
[----:B------:R-:W-:Y:S05]  /*10c90*/  BSYNC.RECONVERGENT B0 ;  /* 0x0000000000007941 */ /* 0x000fea0003800200 */
.L_x_12490:
[----:B------:R-:W-:-:S04]  /*10ca0*/  SHF.R.U32.HI R3, RZ, 0x18, R2 ;  /* 0x00000018ff037819 */ /* 0x000fc80000011602 */
[----:B------:R-:W-:-:S05]  /*10cb0*/  LOP3.LUT R3, R0, 0x80, R3, 0xf8, !PT ;  /* 0x0000008000037812 */ /* 0x000fca00078ef803 */
[----:B------:R-:W-:Y:S01]  /*10cc0*/  STG.E.U8 desc[UR36][R16.64], R3 ;  /* 0x0000000310007986 */ /* 0x000fe2000c101124 */
[----:B------:R-:W-:Y:S05]  /*10cd0*/  EXIT ;  /* 0x000000000000794d */ /* 0x000fea0003800000 */
.L_x_12484:
[----:B------:R-:W-:-:S05]  /*10ce0*/  F2FP.BF16.F32.PACK_AB R2, RZ, R2 ;  /* 0x00000002ff02723e */ /* 0x000fca00000010ff */
[----:B------:R-:W-:Y:S01]  /*10cf0*/  STG.E.U16 desc[UR36][R16.64], R2 ;  /* 0x0000000210007986 */ /* 0x000fe2000c101524 */
[----:B------:R-:W-:Y:S05]  /*10d00*/  EXIT ;  /* 0x000000000000794d */ /* 0x000fea0003800000 */
        .weak           $__internal_42_$__cuda_sm3x_div_rn_ftz_f32_slowpath
        .type           $__internal_42_$__cuda_sm3x_div_rn_ftz_f32_slowpath,@function
        .size           $__internal_42_$__cuda_sm3x_div_rn_ftz_f32_slowpath,(.L_x_17864 - $__internal_42_$__cuda_sm3x_div_rn_ftz_f32_slowpath)
$__internal_42_$__cuda_sm3x_div_rn_ftz_f32_slowpath:
        /* <DEDUP_REMOVED lines=32> */
.L_x_12495:
[----:B------:R-:W-:Y:S05]  /*10f10*/  BSYNC.RELIABLE B2 ;  /* 0x0000000000027941 */ /* 0x000fea0003800100 */
.L_x_12494:
        /* <DEDUP_REMOVED lines=27> */
.L_x_12501:
[----:B------:R-:W-:-:S07]  /*110d0*/  IMAD R11, R3, 0x800000, R11 ;  /* 0x00800000030b7824 */ /* 0x000fce00078e020b */
.L_x_12502:
[----:B------:R-:W-:Y:S05]  /*110e0*/  BSYNC.RECONVERGENT B2 ;  /* 0x0000000000027941 */ /* 0x000fea0003800200 */
.L_x_12500:
[----:B------:R-:W-:Y:S05]  /*110f0*/  BRA `(.L_x_12503) ;  /* 0x0000000000207947 */ /* 0x000fea0003800000 */
.L_x_12499:
[----:B------:R-:W-:-:S04]  /*11100*/  LOP3.LUT R0, R9, 0x80000000, R0, 0x48, !PT ;  /* 0x8000000009007812 */ /* 0x000fc800078e4800 */
[----:B------:R-:W-:Y:S01]  /*11110*/  LOP3.LUT R11, R0, 0x7f800000, RZ, 0xfc, !PT ;  /* 0x7f800000000b7812 */ /* 0x000fe200078efcff */
[----:B------:R-:W-:Y:S06]  /*11120*/  BRA `(.L_x_12503) ;  /* 0x0000000000147947 */ /* 0x000fec0003800000 */
.L_x_12498:
[----:B------:R-:W-:Y:S01]  /*11130*/  LOP3.LUT R11, R9, 0x80000000, R0, 0x48, !PT ;  /* 0x80000000090b7812 */ /* 0x000fe200078e4800 */
[----:B------:R-:W-:Y:S06]  /*11140*/  BRA `(.L_x_12503) ;  /* 0x00000000000c7947 */ /* 0x000fec0003800000 */
.L_x_12497:
[----:B------:R-:W0:Y:S01]  /*11150*/  MUFU.RSQ R11, -QNAN ;  /* 0xffc00000000b7908 */ /* 0x000e220000001400 */
[----:B------:R-:W-:Y:S05]  /*11160*/  BRA `(.L_x_12503) ;  /* 0x0000000000047947 */ /* 0x000fea0003800000 */
.L_x_12496:
[----:B------:R-:W-:-:S07]  /*11170*/  FADD.FTZ R11, R0, R9 ;  /* 0x00000009000b7221 */ /* 0x000fce0000010000 */
.L_x_12503:
[----:B------:R-:W-:Y:S05]  /*11180*/  BSYNC.RECONVERGENT B0 ;  /* 0x0000000000007941 */ /* 0x000fea0003800200 */
.L_x_12493:
[----:B------:R-:W-:-:S04]  /*11190*/  HFMA2 R3, -RZ, RZ, 0, 0 ;  /* 0x00000000ff037431 */ /* 0x000fc800000001ff */
[----:B0-----:R-:W-:Y:S05]  /*111a0*/  RET.REL.NODEC R2 `(_ZN2at6native18elementwise_kernelILi128ELi4EZNS0_15gpu_kernel_implINS0_13BinaryFunctorIfffZZZNS0_17atan2_kernel_cudaERNS_18TensorIteratorBaseEENKUlvE_clEvENKUlvE0_clEvEUlffE_EEEEvS5_RKT_EUliE_EEviT1_) ;  /* 0xfffffeec02947950 */ /* 0x001fea0003c3ffff */
.L_x_12504:
        /* <DEDUP_REMOVED lines=13> */
.L_x_17864:


//--------------------- .text._ZN2at6native27unrolled_elementwise_kernelINS0_13BinaryFunctorIfffZZZNS0_17atan2_kernel_cudaERNS_18TensorIteratorBaseEENKUlvE_clEvENKUlvE0_clEvEUlffE_EESt5arrayIPcLm3EELi4E23TrivialOffsetCalculatorILi2EjESC_ILi1EjENS0_6memory12LoadWithCastILi2EEENSF_13StoreWithCastILi1EEEEEviT_T0_T2_T3_T4_T5_ --------------------------
	.section	.text._ZN2at6native27unrolled_elementwise_kernelINS0_13BinaryFunctorIfffZZZNS0_17atan2_kernel_cudaERNS_18TensorIteratorBaseEENKUlvE_clEvENKUlvE0_clEvEUlffE_EESt5arrayIPcLm3EELi4E23TrivialOffsetCalculatorILi2EjESC_ILi1EjENS0_6memory12LoadWithCastILi2EEENSF_13StoreWithCastILi1EEEEEviT_T0_T2_T3_T4_T5_,"ax",@progbits
	.align	128
        .global         _ZN2at6native27unrolled_elementwise_kernelINS0_13BinaryFunctorIfffZZZNS0_17atan2_kernel_cudaERNS_18TensorIteratorBaseEENKUlvE_clEvENKUlvE0_clEvEUlffE_EESt5arrayIPcLm3EELi4E23TrivialOffsetCalculatorILi2EjESC_ILi1EjENS0_6memory12LoadWithCastILi2EEENSF_13StoreWithCastILi1EEEEEviT_T0_T2_T3_T4_T5_
        .type           _ZN2at6native27unrolled_elementwise_kernelINS0_13BinaryFunctorIfffZZZNS0_17atan2_kernel_cudaERNS_18TensorIteratorBaseEENKUlvE_clEvENKUlvE0_clEvEUlffE_EESt5arrayIPcLm3EELi4E23TrivialOffsetCalculatorILi2EjESC_ILi1EjENS0_6memory12LoadWithCastILi2EEENSF_13StoreWithCastILi1EEEEEviT_T0_T2_T3_T4_T5_,@function
        .size           _ZN2at6native27unrolled_elementwise_kernelINS0_13BinaryFunctorIfffZZZNS0_17atan2_kernel_cudaERNS_18TensorIteratorBaseEENKUlvE_clEvENKUlvE0_clEvEUlffE_EESt5arrayIPcLm3EELi4E23TrivialOffsetCalculatorILi2EjESC_ILi1EjENS0_6memory12LoadWithCastILi2EEENSF_13StoreWithCastILi1EEEEEviT_T0_T2_T3_T4_T5_,(.L_x_17865 - _ZN2at6native27unrolled_elementwise_kernelINS0_13BinaryFunctorIfffZZZNS0_17atan2_kernel_cudaERNS_18TensorIteratorBaseEENKUlvE_clEvENKUlvE0_clEvEUlffE_EESt5arrayIPcLm3EELi4E23TrivialOffsetCalculatorILi2EjESC_ILi1EjENS0_6memory12LoadWithCastILi2EEENSF_13StoreWithCastILi1EEEEEviT_T0_T2_T3_T4_T5_)
        .other          _ZN2at6native27unrolled_elementwise_kernelINS0_13BinaryFunctorIfffZZZNS0_17atan2_kernel_cudaERNS_18TensorIteratorBaseEENKUlvE_clEvENKUlvE0_clEvEUlffE_EESt5arrayIPcLm3EELi4E23TrivialOffsetCalculatorILi2EjESC_ILi1EjENS0_6memory12LoadWithCastILi2EEENSF_13StoreWithCastILi1EEEEEviT_T0_T2_T3_T4_T5_,@"STO_CUDA_ENTRY STV_DEFAULT"
_ZN2at6native27unrolled_elementwise_kernelINS0_13BinaryFunctorIfffZZZNS0_17atan2_kernel_cudaERNS_18TensorIteratorBaseEENKUlvE_clEvENKUlvE0_clEvEUlffE_EESt5arrayIPcLm3EELi4E23TrivialOffsetCalculatorILi2EjESC_ILi1EjENS0_6memory12LoadWithCastILi2EEENSF_13StoreWithCastILi1EEEEEviT_T0_T2_T3_T4_T5_:
.text._ZN2at6native27unrolled_elementwise_kernelINS0_13BinaryFunctorIfffZZZNS0_17atan2_kernel_cudaERNS_18TensorIteratorBaseEENKUlvE_clEvENKUlvE0_clEvEUlffE_EESt5arrayIPcLm3EELi4E23TrivialOffsetCalculatorILi2EjESC_ILi1EjENS0_6memory12LoadWithCastILi2EEENSF_13StoreWithCastILi1EEEEEviT_T0_T2_T3_T4_T5_:
        /* <DEDUP_REMOVED lines=8> */
[----:B------:R-:W-:Y:S01]  /*0080*/  IMAD.MOV.U32 R24, RZ, RZ, RZ ;  /* 0x000000ffff187224 */ /* 0x000fe200078e00ff */
        /* <DEDUP_REMOVED lines=26> */
.L_x_12511:
[----:B------:R-:W2:Y:S02]  /*0230*/  LDG.E.U8 R4, desc[UR36][R4.64] ;  /* 0x0000002404047981 */ /* 0x000ea4000c1e1100 */
[----:B--2---:R-:W-:Y:S01]  /*0240*/  I2FP.F32.U32 R29, R4 ;  /* 0x00000004001d7245 */ /* 0x004fe20000201000 */
[----:B------:R-:W-:Y:S06]  /*0250*/  BRA `(.L_x_12513) ;  /* 0x0000000c00247947 */ /* 0x000fec0003800000 */
.L_x_12510:
        /* <DEDUP_REMOVED lines=9> */
.L_x_12515:
[----:B------:R-:W2:Y:S02]  /*02f0*/  LDG.E R4, desc[UR36][R4.64] ;  /* 0x0000002404047981 */ /* 0x000ea4000c1e1900 */
[----:B--2---:R-:W-:Y:S01]  /*0300*/  I2FP.F32.S32 R29, R4 ;  /* 0x00000004001d7245 */ /* 0x004fe20000201400 */
[----:B------:R-:W-:Y:S06]  /*0310*/  BRA `(.L_x_12513) ;  /* 0x0000000800f47947 */ /* 0x000fec0003800000 */
.L_x_12514:
[----:B------:R-:W2:Y:S02]  /*0320*/  LDG.E.U16 R4, desc[UR36][R4.64] ;  /* 0x0000002404047981 */ /* 0x000ea4000c1e1500 */
[----:B--2---:R2:W3:Y:S01]  /*0330*/  I2F.S16 R29, R4 ;  /* 0x00000004001d7306 */ /* 0x0044e20000101400 */
[----:B------:R-:W-:Y:S05]  /*0340*/  BRA `(.L_x_12513) ;  /* 0x0000000800e87947 */ /* 0x000fea0003800000 */
.L_x_12509:
        /* <DEDUP_REMOVED lines=8> */
.L_x_12517:
[----:B------:R-:W2:Y:S02]  /*03d0*/  LDG.E.U16 R4, desc[UR36][R4.64] ;  /* 0x0000002404047981 */ /* 0x000ea4000c1e1500 */
[----:B--2---:R-:W-:Y:S01]  /*03e0*/  HADD2.F32 R29, -RZ, R4.H0_H0 ;  /* 0x20000004ff1d7230 */ /* 0x004fe20000004100 */
[----:B------:R-:W-:Y:S06]  /*03f0*/  BRA `(.L_x_12513) ;  /* 0x0000000800bc7947 */ /* 0x000fec0003800000 */
.L_x_12516:
        /* <DEDUP_REMOVED lines=8> */
.L_x_12519:
[----:B------:R-:W2:Y:S02]  /*0480*/  LDG.E.U16 R4, desc[UR36][R4.64] ;  /* 0x0000002404047981 */ /* 0x000ea4000c1e1500 */
[----:B--2---:R-:W-:Y:S01]  /*0490*/  HADD2.F32 R29, -RZ, R4.H0_H0 ;  /* 0x20000004ff1d7230 */ /* 0x004fe20000004100 */
[----:B------:R-:W-:Y:S06]  /*04a0*/  BRA `(.L_x_12513) ;  /* 0x0000000800907947 */ /* 0x000fec0003800000 */
.L_x_12518:
[----:B------:R-:W2:Y:S01]  /*04b0*/  LDG.E.64 R4, desc[UR36][R4.64] ;  /* 0x0000002404047981 */ /* 0x000ea2000c1e1b00 */
[----:B------:R-:W-:Y:S01]  /*04c0*/  UMOV UR4, 0xf0000000 ;  /* 0xf000000000047882 */ /* 0x000fe20000000000 */
[----:B------:R-:W-:Y:S01]  /*04d0*/  UMOV UR5, 0x380fffff ;  /* 0x380fffff00057882 */ /* 0x000fe20000000000 */
[----:B--2---:R-:W0:Y:S01]  /*04e0*/  F2F.F32.F64 R29, R4 ;  /* 0x00000004001d7310 */ /* 0x004e220000301000 */
[----:B------:R-:W-:-:S14]  /*04f0*/  DSETP.GEU.AND P0, PT, |R4|, UR4, PT ;  /* 0x0000000404007e2a */ /* 0x000fdc000bf0e200 */
[----:B0-----:R-:W-:Y:S01]  /*0500*/  @!P0 FMUL R29, R29, 1.175494350822287508e-38 ;  /* 0x008000001d1d8820 */ /* 0x001fe20000400000 */
[----:B------:R-:W-:Y:S06]  /*0510*/  BRA `(.L_x_12513) ;  /* 0x0000000800747947 */ /* 0x000fec0003800000 */
.L_x_12508:
        /* <DEDUP_REMOVED lines=12> */
.L_x_12522:
[----:B------:R-:W2:Y:S01]  /*05e0*/  LDG.E.64 R4, desc[UR36][R4.64] ;  /* 0x0000002404047981 */ /* 0x000ea2000c1e1b00 */
[----:B------:R-:W-:Y:S01]  /*05f0*/  UMOV UR4, 0xf0000000 ;  /* 0xf000000000047882 */ /* 0x000fe20000000000 */
[----:B------:R-:W-:Y:S01]  /*0600*/  UMOV UR5, 0x380fffff ;  /* 0x380fffff00057882 */ /* 0x000fe20000000000 */
[----:B--2---:R-:W0:Y:S01]  /*0610*/  F2F.F32.F64 R29, R4 ;  /* 0x00000004001d7310 */ /* 0x004e220000301000 */
[----:B------:R-:W-:-:S14]  /*0620*/  DSETP.GEU.AND P0, PT, |R4|, UR4, PT ;  /* 0x0000000404007e2a */ /* 0x000fdc000bf0e200 */
[----:B0-----:R-:W-:Y:S01]  /*0630*/  @!P0 FMUL R29, R29, 1.175494350822287508e-38 ;  /* 0x008000001d1d8820 */ /* 0x001fe20000400000 */
[----:B------:R-:W-:Y:S06]  /*0640*/  BRA `(.L_x_12513) ;  /* 0x0000000800287947 */ /* 0x000fec0003800000 */
.L_x_12521:
        /* <DEDUP_REMOVED lines=25> */
.L_x_12524:
        /* <DEDUP_REMOVED lines=12> */
.L_x_12523:
[----:B------:R-:W2:Y:S02]  /*08a0*/  LDG.E.U16 R4, desc[UR36][R4.64] ;  /* 0x0000002404047981 */ /* 0x000ea4000c1e1500 */
[----:B--2---:R-:W-:Y:S01]  /*08b0*/  IMAD.U32 R29, R4, 0x10000, RZ ;  /* 0x00010000041d7824 */ /* 0x004fe200078e00ff */
[----:B------:R-:W-:Y:S06]  /*08c0*/  BRA `(.L_x_12513) ;  /* 0x0000000400887947 */ /* 0x000fec0003800000 */
.L_x_12520:
        /* <DEDUP_REMOVED lines=11> */
.L_x_12527:
        /* <DEDUP_REMOVED lines=20> */
.L_x_12529:
[----:B------:R-:W-:Y:S05]  /*0ac0*/  BSYNC.RECONVERGENT B0 ;  /* 0x0000000000007941 */ /* 0x000fea0003800200 */
.L_x_12528:
[----:B------:R-:W-:Y:S01]  /*0ad0*/  IMAD.SHL.U32 R0, R0, 0x100000, RZ ;  /* 0x0010000000007824 */ /* 0x000fe200078e00ff */
[----:B------:R-:W-:-:S04]  /*0ae0*/  LEA R3, R3, 0x3b800000, 0x17 ;  /* 0x3b80000003037811 */ /* 0x000fc800078eb8ff */
[----:B------:R-:W-:Y:S01]  /*0af0*/  LOP3.LUT R29, R3, R0, R29, 0xfe, !PT ;  /* 0x00000000031d7212 */ /* 0x000fe200078efe1d */
[----:B------:R-:W-:Y:S06]  /*0b00*/  BRA `(.L_x_12513) ;  /* 0x0000000000f87947 */ /* 0x000fec0003800000 */
.L_x_12526:
        /* <DEDUP_REMOVED lines=20> */
.L_x_12531:
[----:B------:R-:W-:Y:S05]  /*0c50*/  BSYNC.RECONVERGENT B0 ;  /* 0x0000000000007941 */ /* 0x000fea0003800200 */
.L_x_12530:
[----:B------:R-:W-:Y:S01]  /*0c60*/  IMAD.SHL.U32 R0, R0, 0x200000, RZ ;  /* 0x0020000000007824 */ /* 0x000fe200078e00ff */
[----:B------:R-:W-:-:S04]  /*0c70*/  LEA R3, R3, 0x37800000, 0x17 ;  /* 0x3780000003037811 */ /* 0x000fc800078eb8ff */
[----:B------:R-:W-:Y:S01]  /*0c80*/  LOP3.LUT R29, R3, R0, R29, 0xfe, !PT ;  /* 0x00000000031d7212 */ /* 0x000fe200078efe1d */
[----:B------:R-:W-:Y:S06]  /*0c90*/  BRA `(.L_x_12513) ;  /* 0x0000000000947947 */ /* 0x000fec0003800000 */
.L_x_12525:
[----:B------:R-:W-:-:S09]  /*0ca0*/  UISETP.NE.AND UP0, UPT, UR4, 0x1c, UPT ;  /* 0x0000001c0400788c */ /* 0x000fd2000bf05270 */
[----:B------:R-:W-:Y:S05]  /*0cb0*/  BRA.U !UP0, `(.L_x_12532) ;  /* 0x0000000108847547 */ /* 0x000fea000b800000 */
[----:B------:R-:W-:-:S09]  /*0cc0*/  UISETP.NE.AND UP0, UPT, UR4, 0x1d, UPT ;  /* 0x0000001d0400788c */ /* 0x000fd2000bf05270 */
[----:B------:R-:W-:Y:S05]  /*0cd0*/  BRA.U !UP0, `(.L_x_12533) ;  /* 0x0000000108707547 */ /* 0x000fea000b800000 */
[----:B------:R-:W-:-:S09]  /*0ce0*/  UISETP.NE.AND UP0, UPT, UR4, 0x2c, UPT ;  /* 0x0000002c0400788c */ /* 0x000fd2000bf05270 */
[----:B------:R-:W-:Y:S05]  /*0cf0*/  BRA.U !UP0, `(.L_x_12534) ;  /* 0x0000000108487547 */ /* 0x000fea000b800000 */
.L_x_12512:
        /* <DEDUP_REMOVED lines=16> */
.L_x_12535:
[----:B------:R-:W-:Y:S01]  /*0e00*/  IMAD.MOV.U32 R29, RZ, RZ, RZ ;  /* 0x000000ffff1d7224 */ /* 0x000fe200078e00ff */
[----:B------:R-:W-:Y:S06]  /*0e10*/  BRA `(.L_x_12513) ;  /* 0x0000000000347947 */ /* 0x000fec0003800000 */
.L_x_12534:
        /* <DEDUP_REMOVED lines=8> */
.L_x_12533:
[----:B------:R-:W2:Y:S02]  /*0ea0*/  LDG.E.64 R4, desc[UR36][R4.64] ;  /* 0x0000002404047981 */ /* 0x000ea4000c1e1b00 */
[----:B--2---:R0:W1:Y:S01]  /*0eb0*/  I2F.U64 R29, R4 ;  /* 0x00000004001d7312 */ /* 0x0040620000301000 */
[----:B------:R-:W-:Y:S05]  /*0ec0*/  BRA `(.L_x_12513) ;  /* 0x0000000000087947 */ /* 0x000fea0003800000 */
.L_x_12532:
[----:B------:R-:W2:Y:S02]  /*0ed0*/  LDG.E R4, desc[UR36][R4.64] ;  /* 0x0000002404047981 */ /* 0x000ea4000c1e1900 */
[----:B--2---:R-:W-:-:S07]  /*0ee0*/  I2FP.F32.U32 R29, R4 ;  /* 0x00000004001d7245 */ /* 0x004fce0000201000 */
.L_x_12513:
[----:B------:R-:W-:Y:S05]  /*0ef0*/  BSYNC.RECONVERGENT B7 ;  /* 0x0000000000077941 */ /* 0x000fea0003800200 */
.L_x_12507:
        /* <DEDUP_REMOVED lines=20> */
.L_x_12540:
[----:B------:R-:W2:Y:S02]  /*1040*/  LDG.E.U8 R4, desc[UR36][R4.64] ;  /* 0x0000002404047981 */ /* 0x000ea4000c1e1100 */
[----:B--2---:R-:W-:Y:S01]  /*1050*/  I2FP.F32.U32 R24, R4 ;  /* 0x0000000400187245 */ /* 0x004fe20000201000 */
[----:B------:R-:W-:Y:S06]  /*1060*/  BRA `(.L_x_12542) ;  /* 0x0000000c00287947 */ /* 0x000fec0003800000 */
.L_x_12539:
        /* <DEDUP_REMOVED lines=9> */
.L_x_12544:
[----:B------:R-:W2:Y:S02]  /*1100*/  LDG.E R4, desc[UR36][R4.64] ;  /* 0x0000002404047981 */ /* 0x000ea4000c1e1900 */
[----:B--2---:R-:W-:Y:S01]  /*1110*/  I2FP.F32.S32 R24, R4 ;  /* 0x0000000400187245 */ /* 0x004fe20000201400 */
[----:B------:R-:W-:Y:S06]  /*1120*/  BRA `(.L_x_12542) ;  /* 0x0000000800f87947 */ /* 0x000fec0003800000 */
.L_x_12543:
[----:B------:R-:W2:Y:S02]  /*1130*/  LDG.E.U16 R4, desc[UR36][R4.64] ;  /* 0x0000002404047981 */ /* 0x000ea4000c1e1500 */
[----:B--2---:R0:W2:Y:S01]  /*1140*/  I2F.S16 R24, R4 ;  /* 0x0000000400187306 */ /* 0x0040a20000101400 */
[----:B------:R-:W-:Y:S05]  /*1150*/  BRA `(.L_x_12542) ;  /* 0x0000000800ec7947 */ /* 0x000fea0003800000 */
.L_x_12538:
        /* <DEDUP_REMOVED lines=8> */
.L_x_12546:
[----:B------:R-:W2:Y:S02]  /*11e0*/  LDG.E.U16 R4, desc[UR36][R4.64] ;  /* 0x0000002404047981 */ /* 0x000ea4000c1e1500 */
[----:B--2---:R-:W-:Y:S01]  /*11f0*/  HADD2.F32 R24, -RZ, R4.H0_H0 ;  /* 0x20000004ff187230 */ /* 0x004fe20000004100 */
[----:B------:R-:W-:Y:S06]  /*1200*/  BRA `(.L_x_12542) ;  /* 0x0000000800c07947 */ /* 0x000fec0003800000 */
.L_x_12545:
        /* <DEDUP_REMOVED lines=8> */
.L_x_12548:
[----:B------:R-:W2:Y:S02]  /*1290*/  LDG.E.U16 R4, desc[UR36][R4.64] ;  /* 0x0000002404047981 */ /* 0x000ea4000c1e1500 */
[----:B--2---:R-:W-:Y:S01]  /*12a0*/  HADD2.F32 R24, -RZ, R4.H0_H0 ;  /* 0x20000004ff187230 */ /* 0x004fe20000004100 */
[----:B------:R-:W-:Y:S06]  /*12b0*/  BRA `(.L_x_12542) ;  /* 0x0000000800947947 */ /* 0x000fec0003800000 */
.L_x_12547:
[----:B------:R-:W2:Y:S01]  /*12c0*/  LDG.E.64 R4, desc[UR36][R4.64] ;  /* 0x0000002404047981 */ /* 0x000ea2000c1e1b00 */
[----:B------:R-:W-:Y:S01]  /*12d0*/  UMOV UR4, 0xf0000000 ;  /* 0xf000000000047882 */ /* 0x000fe20000000000 */
[----:B------:R-:W-:Y:S01]  /*12e0*/  UMOV UR5, 0x380fffff ;  /* 0x380fffff00057882 */ /* 0x000fe20000000000 */
[----:B--2---:R-:W0:Y:S01]  /*12f0*/  F2F.F32.F64 R24, R4 ;  /* 0x0000000400187310 */ /* 0x004e220000301000 */
[----:B------:R-:W-:-:S14]  /*1300*/  DSETP.GEU.AND P0, PT, |R4|, UR4, PT ;  /* 0x0000000404007e2a */ /* 0x000fdc000bf0e200 */
[----:B0-----:R-:W-:Y:S01]  /*1310*/  @!P0 FMUL R24, R24, 1.175494350822287508e-38 ;  /* 0x0080000018188820 */ /* 0x001fe20000400000 */
[----:B------:R-:W-:Y:S06]  /*1320*/  BRA `(.L_x_12542) ;  /* 0x0000000800787947 */ /* 0x000fec0003800000 */
.L_x_12537:
        /* <DEDUP_REMOVED lines=12> */
.L_x_12551:
[----:B------:R-:W2:Y:S01]  /*13f0*/  LDG.E.64 R4, desc[UR36][R4.64] ;  /* 0x0000002404047981 */ /* 0x000ea2000c1e1b00 */
[----:B------:R-:W-:Y:S01]  /*1400*/  UMOV UR4, 0xf0000000 ;  /* 0xf000000000047882 */ /* 0x000fe20000000000 */
[----:B------:R-:W-:Y:S01]  /*1410*/  UMOV UR5, 0x380fffff ;  /* 0x380fffff00057882 */ /* 0x000fe20000000000 */
[----:B--2---:R-:W0:Y:S01]  /*1420*/  F2F.F32.F64 R24, R4 ;  /* 0x0000000400187310 */ /* 0x004e220000301000 */
[----:B------:R-:W-:-:S14]  /*1430*/  DSETP.GEU.AND P0, PT, |R4|, UR4, PT ;  /* 0x0000000404007e2a */ /* 0x000fdc000bf0e200 */
[----:B0-----:R-:W-:Y:S01]  /*1440*/  @!P0 FMUL R24, R24, 1.175494350822287508e-38 ;  /* 0x0080000018188820 */ /* 0x001fe20000400000 */
[----:B------:R-:W-:Y:S06]  /*1450*/  BRA `(.L_x_12542) ;  /* 0x00000008002c7947 */ /* 0x000fec0003800000 */
.L_x_12550:
        /* <DEDUP_REMOVED lines=25> */
.L_x_12553:
        /* <DEDUP_REMOVED lines=13> */
.L_x_12552:
[----:B------:R-:W2:Y:S02]  /*16c0*/  LDG.E.U16 R4, desc[UR36][R4.64] ;  /* 0x0000002404047981 */ /* 0x000ea4000c1e1500 */
[----:B--2---:R-:W-:Y:S01]  /*16d0*/  IMAD.U32 R24, R4, 0x10000, RZ ;  /* 0x0001000004187824 */ /* 0x004fe200078e00ff */
[----:B------:R-:W-:Y:S06]  /*16e0*/  BRA `(.L_x_12542) ;  /* 0x0000000400887947 */ /* 0x000fec0003800000 */
.L_x_12549:
        /* <DEDUP_REMOVED lines=11> */
.L_x_12556:
        /* <DEDUP_REMOVED lines=20> */
.L_x_12558:
[----:B------:R-:W-:Y:S05]  /*18e0*/  BSYNC.RECONVERGENT B0 ;  /* 0x0000000000007941 */ /* 0x000fea0003800200 */
.L_x_12557:
[----:B------:R-:W-:Y:S01]  /*18f0*/  IMAD.SHL.U32 R0, R0, 0x100000, RZ ;  /* 0x0010000000007824 */ /* 0x000fe200078e00ff */
[----:B------:R-:W-:-:S04]  /*1900*/  LEA R3, R3, 0x3b800000, 0x17 ;  /* 0x3b80000003037811 */ /* 0x000fc800078eb8ff */
[----:B------:R-:W-:Y:S01]  /*1910*/  LOP3.LUT R24, R3, R0, R7, 0xfe, !PT ;  /* 0x0000000003187212 */ /* 0x000fe200078efe07 */
[----:B------:R-:W-:Y:S06]  /*1920*/  BRA `(.L_x_12542) ;  /* 0x0000000000f87947 */ /* 0x000fec0003800000 */
.L_x_12555:
        /* <DEDUP_REMOVED lines=20> */
.L_x_12560:
[----:B------:R-:W-:Y:S05]  /*1a70*/  BSYNC.RECONVERGENT B0 ;  /* 0x0000000000007941 */ /* 0x000fea0003800200 */
.L_x_12559:
[----:B------:R-:W-:Y:S01]  /*1a80*/  IMAD.SHL.U32 R0, R0, 0x200000, RZ ;  /* 0x0020000000007824 */ /* 0x000fe200078e00ff */
[----:B------:R-:W-:-:S04]  /*1a90*/  LEA R3, R3, 0x37800000, 0x17 ;  /* 0x3780000003037811 */ /* 0x000fc800078eb8ff */
[----:B------:R-:W-:Y:S01]  /*1aa0*/  LOP3.LUT R24, R3, R0, R7, 0xfe, !PT ;  /* 0x0000000003187212 */ /* 0x000fe200078efe07 */
[----:B------:R-:W-:Y:S06]  /*1ab0*/  BRA `(.L_x_12542) ;  /* 0x0000000000947947 */ /* 0x000fec0003800000 */
.L_x_12554:
[----:B------:R-:W-:-:S09]  /*1ac0*/  UISETP.NE.AND UP0, UPT, UR4, 0x1c, UPT ;  /* 0x0000001c0400788c */ /* 0x000fd2000bf05270 */
[----:B------:R-:W-:Y:S05]  /*1ad0*/  BRA.U !UP0, `(.L_x_12561) ;  /* 0x0000000108847547 */ /* 0x000fea000b800000 */
[----:B------:R-:W-:-:S09]  /*1ae0*/  UISETP.NE.AND UP0, UPT, UR4, 0x1d, UPT ;  /* 0x0000001d0400788c */ /* 0x000fd2000bf05270 */
[----:B------:R-:W-:Y:S05]  /*1af0*/  BRA.U !UP0, `(.L_x_12562) ;  /* 0x0000000108707547 */ /* 0x000fea000b800000 */
[----:B------:R-:W-:-:S09]  /*1b00*/  UISETP.NE.AND UP0, UPT, UR4, 0x2c, UPT ;  /* 0x0000002c0400788c */ /* 0x000fd2000bf05270 */
[----:B------:R-:W-:Y:S05]  /*1b10*/  BRA.U !UP0, `(.L_x_12563) ;  /* 0x0000000108487547 */ /* 0x000fea000b800000 */
.L_x_12541:
        /* <DEDUP_REMOVED lines=16> */
.L_x_12564:
[----:B------:R-:W-:Y:S01]  /*1c20*/  IMAD.MOV.U32 R24, RZ, RZ, RZ ;  /* 0x000000ffff187224 */ /* 0x000fe200078e00ff */
[----:B------:R-:W-:Y:S06]  /*1c30*/  BRA `(.L_x_12542) ;  /* 0x0000000000347947 */ /* 0x000fec0003800000 */
.L_x_12563:
        /* <DEDUP_REMOVED lines=8> */
.L_x_12562:
[----:B------:R-:W2:Y:S02]  /*1cc0*/  LDG.E.64 R4, desc[UR36][R4.64] ;  /* 0x0000002404047981 */ /* 0x000ea4000c1e1b00 */
[----:B--2---:R0:W2:Y:S01]  /*1cd0*/  I2F.U64 R24, R4 ;  /* 0x0000000400187312 */ /* 0x0040a20000301000 */
[----:B------:R-:W-:Y:S05]  /*1ce0*/  BRA `(.L_x_12542) ;  /* 0x0000000000087947 */ /* 0x000fea0003800000 */
.L_x_12561:
[----:B------:R-:W2:Y:S02]  /*1cf0*/  LDG.E R4, desc[UR36][R4.64] ;  /* 0x0000002404047981 */ /* 0x000ea4000c1e1900 */
[----:B--2---:R-:W-:-:S07]  /*1d00*/  I2FP.F32.U32 R24, R4 ;  /* 0x0000000400187245 */ /* 0x004fce0000201000 */
.L_x_12542:
[----:B------:R-:W-:Y:S05]  /*1d10*/  BSYNC.RECONVERGENT B7 ;  /* 0x0000000000077941 */ /* 0x000fea0003800200 */
.L_x_12536:
[----:B------:R-:W-:-:S07]  /*1d20*/  VIADD R26, R25, 0x80 ;  /* 0x00000080191a7836 */ /* 0x000fce0000000000 */
.L_x_12506:
[----:B------:R-:W-:Y:S05]  /*1d30*/  BSYNC.RECONVERGENT B6 ;  /* 0x0000000000067941 */ /* 0x000fea0003800200 */
.L_x_12505:
        /* <DEDUP_REMOVED lines=26> */
.L_x_12571:
[----:B------:R-:W4:Y:S02]  /*1ee0*/  LDG.E.U8 R4, desc[UR36][R4.64] ;  /* 0x0000002404047981 */ /* 0x000f24000c1e1100 */
[----:B----4-:R-:W-:Y:S01]  /*1ef0*/  I2FP.F32.U32 R18, R4 ;  /* 0x0000000400127245 */ /* 0x010fe20000201000 */
[----:B------:R-:W-:Y:S06]  /*1f00*/  BRA `(.L_x_12573) ;  /* 0x0000000c00287947 */ /* 0x000fec0003800000 */
.L_x_12570:
        /* <DEDUP_REMOVED lines=9> */
.L_x_12575:
[----:B------:R-:W4:Y:S02]  /*1fa0*/  LDG.E R4, desc[UR36][R4.64] ;  /* 0x0000002404047981 */ /* 0x000f24000c1e1900 */
[----:B----4-:R-:W-:Y:S01]  /*1fb0*/  I2FP.F32.S32 R18, R4 ;  /* 0x0000000400127245 */ /* 0x010fe20000201400 */
[----:B------:R-:W-:Y:S06]  /*1fc0*/  BRA `(.L_x_12573) ;  /* 0x0000000800f87947 */ /* 0x000fec0003800000 */
.L_x_12574:
[----:B------:R-:W4:Y:S02]  /*1fd0*/  LDG.E.U16 R4, desc[UR36][R4.64] ;  /* 0x0000002404047981 */ /* 0x000f24000c1e1500 */
[----:B----4-:R0:W4:Y:S01]  /*1fe0*/  I2F.S16 R18, R4 ;  /* 0x0000000400127306 */ /* 0x0101220000101400 */
[----:B------:R-:W-:Y:S05]  /*1ff0*/  BRA `(.L_x_12573) ;  /* 0x0000000800ec7947 */ /* 0x000fea0003800000 */
.L_x_12569:
        /* <DEDUP_REMOVED lines=8> */
.L_x_12577:
[----:B------:R-:W4:Y:S02]  /*2080*/  LDG.E.U16 R4, desc[UR36][R4.64] ;  /* 0x0000002404047981 */ /* 0x000f24000c1e1500 */
[----:B----4-:R-:W-:Y:S01]  /*2090*/  HADD2.F32 R18, -RZ, R4.H0_H0 ;  /* 0x20000004ff127230 */ /* 0x010fe20000004100 */
[----:B------:R-:W-:Y:S06]  /*20a0*/  BRA `(.L_x_12573) ;  /* 0x0000000800c07947 */ /* 0x000fec0003800000 */
.L_x_12576:
        /* <DEDUP_REMOVED lines=8> */
.L_x_12579:
[----:B------:R-:W4:Y:S02]  /*2130*/  LDG.E.U16 R4, desc[UR36][R4.64] ;  /* 0x0000002404047981 */ /* 0x000f24000c1e1500 */
[----:B----4-:R-:W-:Y:S01]  /*2140*/  HADD2.F32 R18, -RZ, R4.H0_H0 ;  /* 0x20000004ff127230 */ /* 0x010fe20000004100 */
[----:B------:R-:W-:Y:S06]  /*2150*/  BRA `(.L_x_12573) ;  /* 0x0000000800947947 */ /* 0x000fec0003800000 */
.L_x_12578:
[----:B------:R-:W4:Y:S01]  /*2160*/  LDG.E.64 R4, desc[UR36][R4.64] ;  /* 0x0000002404047981 */ /* 0x000f22000c1e1b00 */
[----:B------:R-:W-:Y:S01]  /*2170*/  UMOV UR4, 0xf0000000 ;  /* 0xf000000000047882 */ /* 0x000fe20000000000 */
[----:B------:R-:W-:Y:S01]  /*2180*/  UMOV UR5, 0x380fffff ;  /* 0x380fffff00057882 */ /* 0x000fe20000000000 */
[----:B----4-:R-:W0:Y:S01]  /*2190*/  F2F.F32.F64 R18, R4 ;  /* 0x0000000400127310 */ /* 0x010e220000301000 */
[----:B------:R-:W-:-:S14]  /*21a0*/  DSETP.GEU.AND P0, PT, |R4|, UR4, PT ;  /* 0x0000000404007e2a */ /* 0x000fdc000bf0e200 */
[----:B0-----:R-:W-:Y:S01]  /*21b0*/  @!P0 FMUL R18, R18, 1.175494350822287508e-38 ;  /* 0x0080000012128820 */ /* 0x001fe20000400000 */
[----:B------:R-:W-:Y:S06]  /*21c0*/  BRA `(.L_x_12573) ;  /* 0x0000000800787947 */ /* 0x000fec0003800000 */
.L_x_12568:
        /* <DEDUP_REMOVED lines=12> */
.L_x_12582:
[----:B------:R-:W4:Y:S01]  /*2290*/  LDG.E.64 R4, desc[UR36][R4.64] ;  /* 0x0000002404047981 */ /* 0x000f22000c1e1b00 */
[----:B------:R-:W-:Y:S01]  /*22a0*/  UMOV UR4, 0xf0000000 ;  /* 0xf000000000047882 */ /* 0x000fe20000000000 */
[----:B------:R-:W-:Y:S01]  /*22b0*/  UMOV UR5, 0x380fffff ;  /* 0x380fffff00057882 */ /* 0x000fe20000000000 */
[----:B----4-:R-:W0:Y:S01]  /*22c0*/  F2F.F32.F64 R18, R4 ;  /* 0x0000000400127310 */ /* 0x010e220000301000 */
[----:B------:R-:W-:-:S14]  /*22d0*/  DSETP.GEU.AND P0, PT, |R4|, UR4, PT ;  /* 0x0000000404007e2a */ /* 0x000fdc000bf0e200 */
[----:B0-----:R-:W-:Y:S01]  /*22e0*/  @!P0 FMUL R18, R18, 1.175494350822287508e-38 ;  /* 0x0080000012128820 */ /* 0x001fe20000400000 */
[----:B------:R-:W-:Y:S06]  /*22f0*/  BRA `(.L_x_12573) ;  /* 0x00000008002c7947 */ /* 0x000fec0003800000 */
.L_x_12581:
        /* <DEDUP_REMOVED lines=25> */
.L_x_12584:
        /* <DEDUP_REMOVED lines=13> */
.L_x_12583:
[----:B------:R-:W4:Y:S02]  /*2560*/  LDG.E.U16 R4, desc[UR36][R4.64] ;  /* 0x0000002404047981 */ /* 0x000f24000c1e1500 */
[----:B----4-:R-:W-:Y:S01]  /*2570*/  IMAD.U32 R18, R4, 0x10000, RZ ;  /* 0x0001000004127824 */ /* 0x010fe200078e00ff */
[----:B------:R-:W-:Y:S06]  /*2580*/  BRA `(.L_x_12573) ;  /* 0x0000000400887947 */ /* 0x000fec0003800000 */
.L_x_12580:
        /* <DEDUP_REMOVED lines=11> */
.L_x_12587:
        /* <DEDUP_REMOVED lines=20> */
.L_x_12589:
[----:B------:R-:W-:Y:S05]  /*2780*/  BSYNC.RECONVERGENT B0 ;  /* 0x0000000000007941 */ /* 0x000fea0003800200 */
.L_x_12588:
[----:B------:R-:W-:Y:S01]  /*2790*/  IMAD.SHL.U32 R0, R0, 0x100000, RZ ;  /* 0x0010000000007824 */ /* 0x000fe200078e00ff */
[----:B------:R-:W-:-:S04]  /*27a0*/  LEA R3, R3, 0x3b800000, 0x17 ;  /* 0x3b80000003037811 */ /* 0x000fc800078eb8ff */
[----:B------:R-:W-:Y:S01]  /*27b0*/  LOP3.LUT R18, R3, R0, R7, 0xfe, !PT ;  /* 0x0000000003127212 */ /* 0x000fe200078efe07 */
[----:B------:R-:W-:Y:S06]  /*27c0*/  BRA `(.L_x_12573) ;  /* 0x0000000000f87947 */ /* 0x000fec0003800000 */
.L_x_12586:
        /* <DEDUP_REMOVED lines=20> */
.L_x_12591:
[----:B------:R-:W-:Y:S05]  /*2910*/  BSYNC.RECONVERGENT B0 ;  /* 0x0000000000007941 */ /* 0x000fea0003800200 */
.L_x_12590:
[----:B------:R-:W-:Y:S01]  /*2920*/  IMAD.SHL.U32 R0, R0, 0x200000, RZ ;  /* 0x0020000000007824 */ /* 0x000fe200078e00ff */
[----:B------:R-:W-:-:S04]  /*2930*/  LEA R3, R3, 0x37800000, 0x17 ;  /* 0x3780000003037811 */ /* 0x000fc800078eb8ff */
[----:B------:R-:W-:Y:S01]  /*2940*/  LOP3.LUT R18, R3, R0, R7, 0xfe, !PT ;  /* 0x0000000003127212 */ /* 0x000fe200078efe07 */
[----:B------:R-:W-:Y:S06]  /*2950*/  BRA `(.L_x_12573) ;  /* 0x0000000000947947 */ /* 0x000fec0003800000 */
.L_x_12585:
        /* <DEDUP_REMOVED lines=14> */
.L_x_12572:
        /* <DEDUP_REMOVED lines=16> */
.L_x_12594:
[----:B------:R-:W-:Y:S01]  /*2b40*/  IMAD.MOV.U32 R18, RZ, RZ, RZ ;  /* 0x000000ffff127224 */ /* 0x000fe200078e00ff */
[----:B------:R-:W-:Y:S06]  /*2b50*/  BRA `(.L_x_12573) ;  /* 0x0000000000147947 */ /* 0x000fec0003800000 */
.L_x_12593:
[----:B------:R-:W4:Y:S02]  /*2b60*/  LDG.E.64 R18, desc[UR36][R4.64] ;  /* 0x0000002404127981 */ /* 0x000f24000c1e1b00 */
[----:B----4-:R0:W4:Y:S01]  /*2b70*/  I2F.U64 R18, R18 ;  /* 0x0000001200127312 */ /* 0x0101220000301000 */
[----:B------:R-:W-:Y:S05]  /*2b80*/  BRA `(.L_x_12573) ;  /* 0x0000000000087947 */ /* 0x000fea0003800000 */
.L_x_12592:
[----:B------:R-:W4:Y:S02]  /*2b90*/  LDG.E R4, desc[UR36][R4.64] ;  /* 0x0000002404047981 */ /* 0x000f24000c1e1900 */
[----:B----4-:R-:W-:-:S07]  /*2ba0*/  I2FP.F32.U32 R18, R4 ;  /* 0x0000000400127245 */ /* 0x010fce0000201000 */
.L_x_12573:
[----:B------:R-:W-:Y:S05]  /*2bb0*/  BSYNC.RECONVERGENT B7 ;  /* 0x0000000000077941 */ /* 0x000fea0003800200 */
.L_x_12567:
        /* <DEDUP_REMOVED lines=20> */
.L_x_12599:
[----:B------:R-:W2:Y:S02]  /*2d00*/  LDG.E.U8 R4, desc[UR36][R4.64] ;  /* 0x0000002404047981 */ /* 0x000ea4000c1e1100 */
[----:B--2---:R-:W-:Y:S01]  /*2d10*/  I2FP.F32.U32 R27, R4 ;  /* 0x00000004001b7245 */ /* 0x004fe20000201000 */
[----:B------:R-:W-:Y:S06]  /*2d20*/  BRA `(.L_x_12601) ;  /* 0x0000000c00247947 */ /* 0x000fec0003800000 */
.L_x_12598:
        /* <DEDUP_REMOVED lines=9> */
.L_x_12603:
[----:B------:R-:W2:Y:S02]  /*2dc0*/  LDG.E R4, desc[UR36][R4.64] ;  /* 0x0000002404047981 */ /* 0x000ea4000c1e1900 */
[----:B--2---:R-:W-:Y:S01]  /*2dd0*/  I2FP.F32.S32 R27, R4 ;  /* 0x00000004001b7245 */ /* 0x004fe20000201400 */
[----:B------:R-:W-:Y:S06]  /*2de0*/  BRA `(.L_x_12601) ;  /* 0x0000000800f47947 */ /* 0x000fec0003800000 */
.L_x_12602:
[----:B------:R-:W2:Y:S02]  /*2df0*/  LDG.E.U16 R4, desc[UR36][R4.64] ;  /* 0x0000002404047981 */ /* 0x000ea4000c1e1500 */
[----:B--2---:R2:W0:Y:S01]  /*2e00*/  I2F.S16 R27, R4 ;  /* 0x00000004001b7306 */ /* 0x0044220000101400 */
[----:B------:R-:W-:Y:S05]  /*2e10*/  BRA `(.L_x_12601) ;  /* 0x0000000800e87947 */ /* 0x000fea0003800000 */
.L_x_12597:
        /* <DEDUP_REMOVED lines=8> */
.L_x_12605:
[----:B------:R-:W2:Y:S02]  /*2ea0*/  LDG.E.U16 R4, desc[UR36][R4.64] ;  /* 0x0000002404047981 */ /* 0x000ea4000c1e1500 */
[----:B--2---:R-:W-:Y:S01]  /*2eb0*/  HADD2.F32 R27, -RZ, R4.H0_H0 ;  /* 0x20000004ff1b7230 */ /* 0x004fe20000004100 */
[----:B------:R-:W-:Y:S06]  /*2ec0*/  BRA `(.L_x_12601) ;  /* 0x0000000800bc7947 */ /* 0x000fec0003800000 */
.L_x_12604:
        /* <DEDUP_REMOVED lines=8> */
.L_x_12607:
[----:B------:R-:W2:Y:S02]  /*2f50*/  LDG.E.U16 R4, desc[UR36][R4.64] ;  /* 0x0000002404047981 */ /* 0x000ea4000c1e1500 */
[----:B--2---:R-:W-:Y:S01]  /*2f60*/  HADD2.F32 R27, -RZ, R4.H0_H0 ;  /* 0x20000004ff1b7230 */ /* 0x004fe20000004100 */
[----:B------:R-:W-:Y:S06]  /*2f70*/  BRA `(.L_x_12601) ;  /* 0x0000000800907947 */ /* 0x000fec0003800000 */
.L_x_12606:
[----:B------:R-:W2:Y:S01]  /*2f80*/  LDG.E.64 R4, desc[UR36][R4.64] ;  /* 0x0000002404047981 */ /* 0x000ea2000c1e1b00 */
[----:B------:R-:W-:Y:S01]  /*2f90*/  UMOV UR4, 0xf0000000 ;  /* 0xf000000000047882 */ /* 0x000fe20000000000 */
[----:B------:R-:W-:Y:S01]  /*2fa0*/  UMOV UR5, 0x380fffff ;  /* 0x380fffff00057882 */ /* 0x000fe20000000000 */
[----:B--2---:R-:W0:Y:S01]  /*2fb0*/  F2F.F32.F64 R27, R4 ;  /* 0x00000004001b7310 */ /* 0x004e220000301000 */
[----:B------:R-:W-:-:S14]  /*2fc0*/  DSETP.GEU.AND P0, PT, |R4|, UR4, PT ;  /* 0x0000000404007e2a */ /* 0x000fdc000bf0e200 */
[----:B0-----:R-:W-:Y:S01]  /*2fd0*/  @!P0 FMUL R27, R27, 1.175494350822287508e-38 ;  /* 0x008000001b1b8820 */ /* 0x001fe20000400000 */
[----:B------:R-:W-:Y:S06]  /*2fe0*/  BRA `(.L_x_12601) ;  /* 0x0000000800747947 */ /* 0x000fec0003800000 */
.L_x_12596:
        /* <DEDUP_REMOVED lines=12> */
.L_x_12610:
[----:B------:R-:W2:Y:S01]  /*30b0*/  LDG.E.64 R4, desc[UR36][R4.64] ;  /* 0x0000002404047981 */ /* 0x000ea2000c1e1b00 */
[----:B------:R-:W-:Y:S01]  /*30c0*/  UMOV UR4, 0xf0000000 ;  /* 0xf000000000047882 */ /* 0x000fe20000000000 */
[----:B------:R-:W-:Y:S01]  /*30d0*/  UMOV UR5, 0x380fffff ;  /* 0x380fffff00057882 */ /* 0x000fe20000000000 */
[----:B--2---:R-:W0:Y:S01]  /*30e0*/  F2F.F32.F64 R27, R4 ;  /* 0x00000004001b7310 */ /* 0x004e220000301000 */
[----:B------:R-:W-:-:S14]  /*30f0*/  DSETP.GEU.AND P0, PT, |R4|, UR4, PT ;  /* 0x0000000404007e2a */ /* 0x000fdc000bf0e200 */
[----:B0-----:R-:W-:Y:S01]  /*3100*/  @!P0 FMUL R27, R27, 1.175494350822287508e-38 ;  /* 0x008000001b1b8820 */ /* 0x001fe20000400000 */
[----:B------:R-:W-:Y:S06]  /*3110*/  BRA `(.L_x_12601) ;  /* 0x0000000800287947 */ /* 0x000fec0003800000 */
.L_x_12609:
        /* <DEDUP_REMOVED lines=25> */
.L_x_12612:
        /* <DEDUP_REMOVED lines=12> */
.L_x_12611:
[----:B------:R-:W2:Y:S02]  /*3370*/  LDG.E.U16 R4, desc[UR36][R4.64] ;  /* 0x0000002404047981 */ /* 0x000ea4000c1e1500 */
[----:B--2---:R-:W-:Y:S01]  /*3380*/  IMAD.U32 R27, R4, 0x10000, RZ ;  /* 0x00010000041b7824 */ /* 0x004fe200078e00ff */
[----:B------:R-:W-:Y:S06]  /*3390*/  BRA `(.L_x_12601) ;  /* 0x0000000400887947 */ /* 0x000fec0003800000 */
.L_x_12608:
        /* <DEDUP_REMOVED lines=11> */
.L_x_12615:
        /* <DEDUP_REMOVED lines=20> */
.L_x_12617:
[----:B------:R-:W-:Y:S05]  /*3590*/  BSYNC.RECONVERGENT B0 ;  /* 0x0000000000007941 */ /* 0x000fea0003800200 */
.L_x_12616:
[----:B------:R-:W-:Y:S01]  /*35a0*/  IMAD.SHL.U32 R0, R0, 0x100000, RZ ;  /* 0x0010000000007824 */ /* 0x000fe200078e00ff */
[----:B------:R-:W-:-:S04]  /*35b0*/  LEA R3, R3, 0x3b800000, 0x17 ;  /* 0x3b80000003037811 */ /* 0x000fc800078eb8ff */
[----:B------:R-:W-:Y:S01]  /*35c0*/  LOP3.LUT R27, R3, R0, R27, 0xfe, !PT ;  /* 0x00000000031b7212 */ /* 0x000fe200078efe1b */
[----:B------:R-:W-:Y:S06]  /*35d0*/  BRA `(.L_x_12601) ;  /* 0x0000000000f87947 */ /* 0x000fec0003800000 */
.L_x_12614:
        /* <DEDUP_REMOVED lines=20> */
.L_x_12619:
[----:B------:R-:W-:Y:S05]  /*3720*/  BSYNC.RECONVERGENT B0 ;  /* 0x0000000000007941 */ /* 0x000fea0003800200 */
.L_x_12618:
[----:B------:R-:W-:Y:S01]  /*3730*/  IMAD.SHL.U32 R0, R0, 0x200000, RZ ;  /* 0x0020000000007824 */ /* 0x000fe200078e00ff */
[----:B------:R-:W-:-:S04]  /*3740*/  LEA R3, R3, 0x37800000, 0x17 ;  /* 0x3780000003037811 */ /* 0x000fc800078eb8ff */
[----:B------:R-:W-:Y:S01]  /*3750*/  LOP3.LUT R27, R3, R0, R27, 0xfe, !PT ;  /* 0x00000000031b7212 */ /* 0x000fe200078efe1b */
[----:B------:R-:W-:Y:S06]  /*3760*/  BRA `(.L_x_12601) ;  /* 0x0000000000947947 */ /* 0x000fec0003800000 */
.L_x_12613:
        /* <DEDUP_REMOVED lines=14> */
.L_x_12600:
        /* <DEDUP_REMOVED lines=16> */
.L_x_12622:
[----:B------:R-:W-:Y:S01]  /*3950*/  IMAD.MOV.U32 R27, RZ, RZ, RZ ;  /* 0x000000ffff1b7224 */ /* 0x000fe200078e00ff */
[----:B------:R-:W-:Y:S06]  /*3960*/  BRA `(.L_x_12601) ;  /* 0x0000000000147947 */ /* 0x000fec0003800000 */
.L_x_12621:
[----:B------:R-:W2:Y:S02]  /*3970*/  LDG.E.64 R4, desc[UR36][R4.64] ;  /* 0x0000002404047981 */ /* 0x000ea4000c1e1b00 */
[----:B--2---:R0:W1:Y:S01]  /*3980*/  I2F.U64 R27, R4 ;  /* 0x00000004001b7312 */ /* 0x0040620000301000 */
[----:B------:R-:W-:Y:S05]  /*3990*/  BRA `(.L_x_12601) ;  /* 0x0000000000087947 */ /* 0x000fea0003800000 */
.L_x_12620:
[----:B------:R-:W2:Y:S02]  /*39a0*/  LDG.E R4, desc[UR36][R4.64] ;  /* 0x0000002404047981 */ /* 0x000ea4000c1e1900 */
[----:B--2---:R-:W-:-:S07]  /*39b0*/  I2FP.F32.U32 R27, R4 ;  /* 0x00000004001b7245 */ /* 0x004fce0000201000 */
.L_x_12601:
[----:B------:R-:W-:Y:S05]  /*39c0*/  BSYNC.RECONVERGENT B7 ;  /* 0x0000000000077941 */ /* 0x000fea0003800200 */
.L_x_12595:
[----:B------:R-:W-:-:S07]  /*39d0*/  VIADD R26, R26, 0x80 ;  /* 0x000000801a1a7836 */ /* 0x000fce0000000000 */
.L_x_12566:
[----:B------:R-:W-:Y:S05]  /*39e0*/  BSYNC.RECONVERGENT B6 ;  /* 0x0000000000067941 */ /* 0x000fea0003800200 */
.L_x_12565:
        /* <DEDUP_REMOVED lines=25> */
.L_x_12629:
[----:B------:R-:W2:Y:S02]  /*3b80*/  LDG.E.U8 R4, desc[UR36][R4.64] ;  /* 0x0000002404047981 */ /* 0x000ea4000c1e1100 */
[----:B--2---:R-:W-:Y:S01]  /*3b90*/  I2FP.F32.U32 R22, R4 ;  /* 0x0000000400167245 */ /* 0x004fe20000201000 */
[----:B------:R-:W-:Y:S06]  /*3ba0*/  BRA `(.L_x_12631) ;  /* 0x0000000c00287947 */ /* 0x000fec0003800000 */
.L_x_12628:
        /* <DEDUP_REMOVED lines=9> */
.L_x_12633:
[----:B------:R-:W2:Y:S02]  /*3c40*/  LDG.E R4, desc[UR36][R4.64] ;  /* 0x0000002404047981 */ /* 0x000ea4000c1e1900 */
[----:B--2---:R-:W-:Y:S01]  /*3c50*/  I2FP.F32.S32 R22, R4 ;  /* 0x0000000400167245 */ /* 0x004fe20000201400 */
[----:B------:R-:W-:Y:S06]  /*3c60*/  BRA `(.L_x_12631) ;  /* 0x0000000800f87947 */ /* 0x000fec0003800000 */
.L_x_12632:
[----:B------:R-:W2:Y:S02]  /*3c70*/  LDG.E.U16 R4, desc[UR36][R4.64] ;  /* 0x0000002404047981 */ /* 0x000ea4000c1e1500 */
[----:B--2---:R0:W2:Y:S01]  /*3c80*/  I2F.S16 R22, R4 ;  /* 0x0000000400167306 */ /* 0x0040a20000101400 */
[----:B------:R-:W-:Y:S05]  /*3c90*/  BRA `(.L_x_12631) ;  /* 0x0000000800ec7947 */ /* 0x000fea0003800000 */
.L_x_12627:
        /* <DEDUP_REMOVED lines=8> */
.L_x_12635:
[----:B------:R-:W2:Y:S02]  /*3d20*/  LDG.E.U16 R4, desc[UR36][R4.64] ;  /* 0x0000002404047981 */ /* 0x000ea4000c1e1500 */
[----:B--2---:R-:W-:Y:S01]  /*3d30*/  HADD2.F32 R22, -RZ, R4.H0_H0 ;  /* 0x20000004ff167230 */ /* 0x004fe20000004100 */
[----:B------:R-:W-:Y:S06]  /*3d40*/  BRA `(.L_x_12631) ;  /* 0x0000000800c07947 */ /* 0x000fec0003800000 */
.L_x_12634:
        /* <DEDUP_REMOVED lines=8> */
.L_x_12637:
[----:B------:R-:W2:Y:S02]  /*3dd0*/  LDG.E.U16 R4, desc[UR36][R4.64] ;  /* 0x0000002404047981 */ /* 0x000ea4000c1e1500 */
[----:B--2---:R-:W-:Y:S01]  /*3de0*/  HADD2.F32 R22, -RZ, R4.H0_H0 ;  /* 0x20000004ff167230 */ /* 0x004fe20000004100 */
[----:B------:R-:W-:Y:S06]  /*3df0*/  BRA `(.L_x_12631) ;  /* 0x0000000800947947 */ /* 0x000fec0003800000 */
.L_x_12636:
[----:B------:R-:W2:Y:S01]  /*3e00*/  LDG.E.64 R4, desc[UR36][R4.64] ;  /* 0x0000002404047981 */ /* 0x000ea2000c1e1b00 */
[----:B------:R-:W-:Y:S01]  /*3e10*/  UMOV UR4, 0xf0000000 ;  /* 0xf000000000047882 */ /* 0x000fe20000000000 */
[----:B------:R-:W-:Y:S01]  /*3e20*/  UMOV UR5, 0x380fffff ;  /* 0x380fffff00057882 */ /* 0x000fe20000000000 */
[----:B--2---:R-:W0:Y:S01]  /*3e30*/  F2F.F32.F64 R22, R4 ;  /* 0x0000000400167310 */ /* 0x004e220000301000 */
[----:B------:R-:W-:-:S14]  /*3e40*/  DSETP.GEU.AND P0, PT, |R4|, UR4, PT ;  /* 0x0000000404007e2a */ /* 0x000fdc000bf0e200 */
[----:B0-----:R-:W-:Y:S01]  /*3e50*/  @!P0 FMUL R22, R22, 1.175494350822287508e-38 ;  /* 0x0080000016168820 */ /* 0x001fe20000400000 */
[----:B------:R-:W-:Y:S06]  /*3e60*/  BRA `(.L_x_12631) ;  /* 0x0000000800787947 */ /* 0x000fec0003800000 */
.L_x_12626:
        /* <DEDUP_REMOVED lines=12> */
.L_x_12640:
[----:B------:R-:W2:Y:S01]  /*3f30*/  LDG.E.64 R4, desc[UR36][R4.64] ;  /* 0x0000002404047981 */ /* 0x000ea2000c1e1b00 */
[----:B------:R-:W-:Y:S01]  /*3f40*/  UMOV UR4, 0xf0000000 ;  /* 0xf000000000047882 */ /* 0x000fe20000000000 */
[----:B------:R-:W-:Y:S01]  /*3f50*/  UMOV UR5, 0x380fffff ;  /* 0x380fffff00057882 */ /* 0x000fe20000000000 */
[----:B--2---:R-:W0:Y:S01]  /*3f60*/  F2F.F32.F64 R22, R4 ;  /* 0x0000000400167310 */ /* 0x004e220000301000 */
[----:B------:R-:W-:-:S14]  /*3f70*/  DSETP.GEU.AND P0, PT, |R4|, UR4, PT ;  /* 0x0000000404007e2a */ /* 0x000fdc000bf0e200 */
[----:B0-----:R-:W-:Y:S01]  /*3f80*/  @!P0 FMUL R22, R22, 1.175494350822287508e-38 ;  /* 0x0080000016168820 */ /* 0x001fe20000400000 */
[----:B------:R-:W-:Y:S06]  /*3f90*/  BRA `(.L_x_12631) ;  /* 0x00000008002c7947 */ /* 0x000fec0003800000 */
.L_x_12639:
        /* <DEDUP_REMOVED lines=25> */
.L_x_12642:
        /* <DEDUP_REMOVED lines=13> */
.L_x_12641:
[----:B------:R-:W2:Y:S02]  /*4200*/  LDG.E.U16 R4, desc[UR36][R4.64] ;  /* 0x0000002404047981 */ /* 0x000ea4000c1e1500 */
[----:B--2---:R-:W-:Y:S01]  /*4210*/  IMAD.U32 R22, R4, 0x10000, RZ ;  /* 0x0001000004167824 */ /* 0x004fe200078e00ff */
[----:B------:R-:W-:Y:S06]  /*4220*/  BRA `(.L_x_12631) ;  /* 0x0000000400887947 */ /* 0x000fec0003800000 */
.L_x_12638:
        /* <DEDUP_REMOVED lines=11> */
.L_x_12645:
        /* <DEDUP_REMOVED lines=20> */
.L_x_12647:
[----:B------:R-:W-:Y:S05]  /*4420*/  BSYNC.RECONVERGENT B0 ;  /* 0x0000000000007941 */ /* 0x000fea0003800200 */
.L_x_12646:
[----:B------:R-:W-:Y:S01]  /*4430*/  IMAD.SHL.U32 R0, R0, 0x100000, RZ ;  /* 0x0010000000007824 */ /* 0x000fe200078e00ff */
[----:B------:R-:W-:-:S04]  /*4440*/  LEA R3, R3, 0x3b800000, 0x17 ;  /* 0x3b80000003037811 */ /* 0x000fc800078eb8ff */
[----:B------:R-:W-:Y:S01]  /*4450*/  LOP3.LUT R22, R3, R0, R7, 0xfe, !PT ;  /* 0x0000000003167212 */ /* 0x000fe200078efe07 */
[----:B------:R-:W-:Y:S06]  /*4460*/  BRA `(.L_x_12631) ;  /* 0x0000000000f87947 */ /* 0x000fec0003800000 */
.L_x_12644:
        /* <DEDUP_REMOVED lines=20> */
.L_x_12649:
[----:B------:R-:W-:Y:S05]  /*45b0*/  BSYNC.RECONVERGENT B0 ;  /* 0x0000000000007941 */ /* 0x000fea0003800200 */
.L_x_12648:
[----:B------:R-:W-:Y:S01]  /*45c0*/  IMAD.SHL.U32 R0, R0, 0x200000, RZ ;  /* 0x0020000000007824 */ /* 0x000fe200078e00ff */
[----:B------:R-:W-:-:S04]  /*45d0*/  LEA R3, R3, 0x37800000, 0x17 ;  /* 0x3780000003037811 */ /* 0x000fc800078eb8ff */
[----:B------:R-:W-:Y:S01]  /*45e0*/  LOP3.LUT R22, R3, R0, R7, 0xfe, !PT ;  /* 0x0000000003167212 */ /* 0x000fe200078efe07 */
[----:B------:R-:W-:Y:S06]  /*45f0*/  BRA `(.L_x_12631) ;  /* 0x0000000000947947 */ /* 0x000fec0003800000 */
.L_x_12643:
        /* <DEDUP_REMOVED lines=14> */
.L_x_12630:
        /* <DEDUP_REMOVED lines=16> */
.L_x_12652:
[----:B------:R-:W-:Y:S01]  /*47e0*/  IMAD.MOV.U32 R22, RZ, RZ, RZ ;  /* 0x000000ffff167224 */ /* 0x000fe200078e00ff */
[----:B------:R-:W-:Y:S06]  /*47f0*/  BRA `(.L_x_12631) ;  /* 0x0000000000147947 */ /* 0x000fec0003800000 */
.L_x_12651:
[----:B------:R-:W2:Y:S02]  /*4800*/  LDG.E.64 R22, desc[UR36][R4.64] ;  /* 0x0000002404167981 */ /* 0x000ea4000c1e1b00 */
[----:B--2---:R0:W2:Y:S01]  /*4810*/  I2F.U64 R22, R22 ;  /* 0x0000001600167312 */ /* 0x0040a20000301000 */
[----:B------:R-:W-:Y:S05]  /*4820*/  BRA `(.L_x_12631) ;  /* 0x0000000000087947 */ /* 0x000fea0003800000 */
.L_x_12650:
[----:B------:R-:W2:Y:S02]  /*4830*/  LDG.E R4, desc[UR36][R4.64] ;  /* 0x0000002404047981 */ /* 0x000ea4000c1e1900 */
[----:B--2---:R-:W-:-:S07]  /*4840*/  I2FP.F32.U32 R22, R4 ;  /* 0x0000000400167245 */ /* 0x004fce0000201000 */
.L_x_12631:
[----:B------:R-:W-:Y:S05]  /*4850*/  BSYNC.RECONVERGENT B7 ;  /* 0x0000000000077941 */ /* 0x000fea0003800200 */
.L_x_12625:
        /* <DEDUP_REMOVED lines=20> */
.L_x_12657:
[----:B------:R-:W4:Y:S02]  /*49a0*/  LDG.E.U8 R4, desc[UR36][R4.64] ;  /* 0x0000002404047981 */ /* 0x000f24000c1e1100 */
[----:B----4-:R-:W-:Y:S01]  /*49b0*/  I2FP.F32.U32 R23, R4 ;  /* 0x0000000400177245 */ /* 0x010fe20000201000 */
[----:B------:R-:W-:Y:S06]  /*49c0*/  BRA `(.L_x_12659) ;  /* 0x0000000c00247947 */ /* 0x000fec0003800000 */
.L_x_12656:
        /* <DEDUP_REMOVED lines=9> */
.L_x_12661:
[----:B------:R-:W4:Y:S02]  /*4a60*/  LDG.E R4, desc[UR36][R4.64] ;  /* 0x0000002404047981 */ /* 0x000f24000c1e1900 */
[----:B----4-:R-:W-:Y:S01]  /*4a70*/  I2FP.F32.S32 R23, R4 ;  /* 0x0000000400177245 */ /* 0x010fe20000201400 */
[----:B------:R-:W-:Y:S06]  /*4a80*/  BRA `(.L_x_12659) ;  /* 0x0000000800f47947 */ /* 0x000fec0003800000 */
.L_x_12660:
[----:B------:R-:W4:Y:S02]  /*4a90*/  LDG.E.U16 R4, desc[UR36][R4.64] ;  /* 0x0000002404047981 */ /* 0x000f24000c1e1500 */
[----:B----4-:R0:W1:Y:S01]  /*4aa0*/  I2F.S16 R23, R4 ;  /* 0x0000000400177306 */ /* 0x0100620000101400 */
[----:B------:R-:W-:Y:S05]  /*4ab0*/  BRA `(.L_x_12659) ;  /* 0x0000000800e87947 */ /* 0x000fea0003800000 */
.L_x_12655:
[----:B------:R-:W-:-:S09]  /*4ac0*/  UISETP.GT.AND UP0, UPT, UR4, 0x6, UPT ;  /* 0x000000060400788c */ /* 0x000fd2000bf04270 */
[----:B------:R-:W-:Y:S05]  /*4ad0*/  BRA.U UP0, `(.L_x_12662) ;  /* 0x0000000100247547 */ /* 0x000fea000b800000 */
[----:B------:R-:W-:-:S09]  /*4ae0*/  UISETP.NE.AND UP0, UPT, UR4, 0x5, UPT ;  /* 0x000000050400788c */ /* 0x000fd2000bf05270 */
[----:B------:R-:W-:Y:S05]  /*4af0*/  BRA.U !UP0, `(.L_x_12663) ;  /* 0x0000000108107547 */ /* 0x000fea000b800000 */
[----:B------:R-:W-:-:S09]  /*4b00*/  UISETP.NE.AND UP0, UPT, UR4, 0x6, UPT ;  /* 0x000000060400788c */ /* 0x000fd2000bf05270 */
[----:B------:R-:W-:Y:S05]  /*4b10*/  BRA.U UP0, `(.L_x_12658) ;  /* 0x0000000900747547 */ /* 0x000fea000b800000 */
[----:B----4-:R4:W5:Y:S01]  /*4b20*/  LDG.E R23, desc[UR36][R4.64] ;  /* 0x0000002404177981 */ /* 0x010962000c1e1900 */
[----:B------:R-:W-:Y:S05]  /*4b30*/  BRA `(.L_x_12659) ;  /* 0x0000000800c87947 */ /* 0x000fea0003800000 */
.L_x_12663:
[----:B------:R-:W4:Y:S02]  /*4b40*/  LDG.E.U16 R4, desc[UR36][R4.64] ;  /* 0x0000002404047981 */ /* 0x000f24000c1e1500 */
[----:B----4-:R-:W-:Y:S01]  /*4b50*/  HADD2.F32 R23, -RZ, R4.H0_H0 ;  /* 0x20000004ff177230 */ /* 0x010fe20000004100 */
[----:B------:R-:W-:Y:S06]  /*4b60*/  BRA `(.L_x_12659) ;  /* 0x0000000800bc7947 */ /* 0x000fec0003800000 */
.L_x_12662:
[----:B------:R-:W-:-:S09]  /*4b70*/  UISETP.NE.AND UP0, UPT, UR4, 0x7, UPT ;  /* 0x000000070400788c */ /* 0x000fd2000bf05270 */
[----:B------:R-:W-:Y:S05]  /*4b80*/  BRA.U !UP0, `(.L_x_12664) ;  /* 0x0000000108247547 */ /* 0x000fea000b800000 */
[----:B------:R-:W-:-:S09]  /*4b90*/  UISETP.NE.AND UP0, UPT, UR4, 0x8, UPT ;  /* 0x000000080400788c */ /* 0x000fd2000bf05270 */
[----:B------:R-:W-:Y:S05]  /*4ba0*/  BRA.U !UP0, `(.L_x_12665) ;  /* 0x0000000108107547 */ /* 0x000fea000b800000 */
[----:B------:R-:W-:-:S09]  /*4bb0*/  UISETP.NE.AND UP0, UPT, UR4, 0x9, UPT ;  /* 0x000000090400788c */ /* 0x000fd2000bf05270 */
[----:B------:R-:W-:Y:S05]  /*4bc0*/  BRA.U UP0, `(.L_x_12658) ;  /* 0x0000000900487547 */ /* 0x000fea000b800000 */
[----:B----4-:R0:W5:Y:S01]  /*4bd0*/  LDG.E R23, desc[UR36][R4.64] ;  /* 0x0000002404177981 */ /* 0x010162000c1e1900 */
[----:B------:R-:W-:Y:S05]  /*4be0*/  BRA `(.L_x_12659) ;  /* 0x00000008009c7947 */ /* 0x000fea0003800000 */
.L_x_12665:
[----:B------:R-:W4:Y:S02]  /*4bf0*/  LDG.E.U16 R4, desc[UR36][R4.64] ;  /* 0x0000002404047981 */ /* 0x000f24000c1e1500 */
[----:B----4-:R-:W-:Y:S01]  /*4c00*/  HADD2.F32 R23, -RZ, R4.H0_H0 ;  /* 0x20000004ff177230 */ /* 0x010fe20000004100 */
[----:B------:R-:W-:Y:S06]  /*4c10*/  BRA `(.L_x_12659) ;  /* 0x0000000800907947 */ /* 0x000fec0003800000 */
.L_x_12664:
[----:B------:R-:W4:Y:S01]  /*4c20*/  LDG.E.64 R4, desc[UR36][R4.64] ;  /* 0x0000002404047981 */ /* 0x000f22000c1e1b00 */
[----:B------:R-:W-:Y:S01]  /*4c30*/  UMOV UR4, 0xf0000000 ;  /* 0xf000000000047882 */ /* 0x000fe20000000000 */
[----:B------:R-:W-:Y:S01]  /*4c40*/  UMOV UR5, 0x380fffff ;  /* 0x380fffff00057882 */ /* 0x000fe20000000000 */
[----:B----4-:R-:W0:Y:S01]  /*4c50*/  F2F.F32.F64 R23, R4 ;  /* 0x0000000400177310 */ /* 0x010e220000301000 */
[----:B------:R-:W-:-:S14]  /*4c60*/  DSETP.GEU.AND P0, PT, |R4|, UR4, PT ;  /* 0x0000000404007e2a */ /* 0x000fdc000bf0e200 */
[----:B0-----:R-:W-:Y:S01]  /*4c70*/  @!P0 FMUL R23, R23, 1.175494350822287508e-38 ;  /* 0x0080000017178820 */ /* 0x001fe20000400000 */
[----:B------:R-:W-:Y:S06]  /*4c80*/  BRA `(.L_x_12659) ;  /* 0x0000000800747947 */ /* 0x000fec0003800000 */
.L_x_12654:
        /* <DEDUP_REMOVED lines=10> */
[----:B----4-:R-:W-:Y:S01]  /*4d30*/  FSEL R23, RZ, 1, !P0 ;  /* 0x3f800000ff177808 */ /* 0x010fe20004000000 */
[----:B------:R-:W-:Y:S08]  /*4d40*/  BRA `(.L_x_12659) ;  /* 0x0000000800447947 */ /* 0x000ff00003800000 */
.L_x_12668:
[----:B------:R-:W4:Y:S01]  /*4d50*/  LDG.E.64 R4, desc[UR36][R4.64] ;  /* 0x0000002404047981 */ /* 0x000f22000c1e1b00 */
[----:B------:R-:W-:Y:S01]  /*4d60*/  UMOV UR4, 0xf0000000 ;  /* 0xf000000000047882 */ /* 0x000fe20000000000 */
[----:B------:R-:W-:Y:S01]  /*4d70*/  UMOV UR5, 0x380fffff ;  /* 0x380fffff00057882 */ /* 0x000fe20000000000 */
[----:B----4-:R-:W0:Y:S01]  /*4d80*/  F2F.F32.F64 R23, R4 ;  /* 0x0000000400177310 */ /* 0x010e220000301000 */
[----:B------:R-:W-:-:S14]  /*4d90*/  DSETP.GEU.AND P0, PT, |R4|, UR4, PT ;  /* 0x0000000404007e2a */ /* 0x000fdc000bf0e200 */
[----:B0-----:R-:W-:Y:S01]  /*4da0*/  @!P0 FMUL R23, R23, 1.175494350822287508e-38 ;  /* 0x0080000017178820 */ /* 0x001fe20000400000 */
[----:B------:R-:W-:Y:S06]  /*4db0*/  BRA `(.L_x_12659) ;  /* 0x0000000800287947 */ /* 0x000fec0003800000 */
.L_x_12667:
[----:B------:R-:W-:-:S09]  /*4dc0*/  UISETP.NE.AND UP0, UPT, UR4, 0xf, UPT ;  /* 0x0000000f0400788c */ /* 0x000fd2000bf05270 */
[----:B------:R-:W-:Y:S05]  /*4dd0*/  BRA.U !UP0, `(.L_x_12669) ;  /* 0x00000001088c7547 */ /* 0x000fea000b800000 */
[----:B------:R-:W-:-:S09]  /*4de0*/  UISETP.NE.AND UP0, UPT, UR4, 0x17, UPT ;  /* 0x000000170400788c */ /* 0x000fd2000bf05270 */
[----:B------:R-:W-:Y:S05]  /*4df0*/  BRA.U !UP0, `(.L_x_12670) ;  /* 0x0000000108547547 */ /* 0x000fea000b800000 */
[----:B------:R-:W-:-:S09]  /*4e00*/  UISETP.NE.AND UP0, UPT, UR4, 0x18, UPT ;  /* 0x000000180400788c */ /* 0x000fd2000bf05270 */
[----:B------:R-:W-:Y:S05]  /*4e10*/  BRA.U UP0, `(.L_x_12658) ;  /* 0x0000000500b47547 */ /* 0x000fea000b800000 */
[----:B----4-:R-:W4:Y:S01]  /*4e20*/  LDG.E.U8 R23, desc[UR36][R4.64] ;  /* 0x0000002404177981 */ /* 0x010f22000c1e1100 */
        /* <DEDUP_REMOVED lines=18> */
.L_x_12670:
[----:B------:R-:W2:Y:S02]  /*4f50*/  LDG.E.U8 R4, desc[UR36][R4.64] ;  /* 0x0000002404047981 */ /* 0x000ea4000c1e1100 */
[C---:B--2---:R-:W-:Y:S02]  /*4f60*/  IMAD.SHL.U32 R0, R4.reuse, 0x2000000, RZ ;  /* 0x0200000004007824 */ /* 0x044fe400078e00ff */
[----:B------:R-:W-:-:S03]  /*4f70*/  IMAD.SHL.U32 R6, R4, 0x100, RZ ;  /* 0x0000010004067824 */ /* 0x000fc600078e00ff */
[----:B------:R-:W-:Y:S02]  /*4f80*/  ISETP.GE.U32.AND P0, PT, R0, 0x8000000, PT ;  /* 0x080000000000780c */ /* 0x000fe40003f06070 */
[----:B----4-:R-:W-:-:S11]  /*4f90*/  PRMT R23, R6, 0x9910, RZ ;  /* 0x0000991006177816 */ /* 0x010fd600000000ff */
[----:B------:R-:W-:Y:S02]  /*4fa0*/  @!P0 LOP3.LUT R3, R6, 0x7f00, RZ, 0xc0, !PT ;  /* 0x00007f0006038812 */ /* 0x000fe400078ec0ff */
[----:B------:R-:W-:Y:S02]  /*4fb0*/  @P0 LEA.HI R0, R0, 0x70000000, RZ, 0x1c ;  /* 0x7000000000000811 */ /* 0x000fe400078fe0ff */
[----:B------:R-:W-:-:S03]  /*4fc0*/  @!P0 LOP3.LUT R3, R3, 0x3f000000, RZ, 0xfc, !PT ;  /* 0x3f00000003038812 */ /* 0x000fc600078efcff */
[----:B------:R-:W-:Y:S02]  /*4fd0*/  @P0 FMUL.FTZ R0, R0, 1.9259299443872358531e-34 ;  /* 0x0780000000000820 */ /* 0x000fe40000410000 */
[----:B------:R-:W-:-:S05]  /*4fe0*/  @!P0 FADD.FTZ R0, R3, -0.5 ;  /* 0xbf00000003008421 */ /* 0x000fca0000010000 */
[----:B------:R-:W-:Y:S01]  /*4ff0*/  LOP3.LUT R23, R0, 0x80000000, R23, 0xf8, !PT ;  /* 0x8000000000177812 */ /* 0x000fe200078ef817 */
[----:B------:R-:W-:Y:S06]  /*5000*/  BRA `(.L_x_12659) ;  /* 0x0000000400947947 */ /* 0x000fec0003800000 */
.L_x_12669:
[----:B------:R-:W4:Y:S02]  /*5010*/  LDG.E.U16 R4, desc[UR36][R4.64] ;  /* 0x0000002404047981 */ /* 0x000f24000c1e1500 */
[----:B----4-:R-:W-:Y:S01]  /*5020*/  IMAD.U32 R23, R4, 0x10000, RZ ;  /* 0x0001000004177824 */ /* 0x010fe200078e00ff */
[----:B------:R-:W-:Y:S06]  /*5030*/  BRA `(.L_x_12659) ;  /* 0x0000000400887947 */ /* 0x000fec0003800000 */
.L_x_12666:
        /* <DEDUP_REMOVED lines=11> */
.L_x_12673:
[----:B------:R-:W2:Y:S01]  /*50f0*/  LDG.E.U8 R4, desc[UR36][R4.64] ;  /* 0x0000002404047981 */ /* 0x000ea2000c1e1100 */
[----:B----4-:R-:W-:Y:S01]  /*5100*/  IMAD.MOV.U32 R23, RZ, RZ, RZ ;  /* 0x000000ffff177224 */ /* 0x010fe200078e00ff */
        /* <DEDUP_REMOVED lines=18> */
.L_x_12675:
[----:B------:R-:W-:Y:S05]  /*5230*/  BSYNC.RECONVERGENT B0 ;  /* 0x0000000000007941 */ /* 0x000fea0003800200 */
.L_x_12674:
[----:B------:R-:W-:Y:S01]  /*5240*/  IMAD.SHL.U32 R0, R0, 0x100000, RZ ;  /* 0x0010000000007824 */ /* 0x000fe200078e00ff */
[----:B------:R-:W-:-:S04]  /*5250*/  LEA R3, R3, 0x3b800000, 0x17 ;  /* 0x3b80000003037811 */ /* 0x000fc800078eb8ff */
[----:B------:R-:W-:Y:S01]  /*5260*/  LOP3.LUT R23, R3, R0, R23, 0xfe, !PT ;  /* 0x0000000003177212 */ /* 0x000fe200078efe17 */
[----:B------:R-:W-:Y:S06]  /*5270*/  BRA `(.L_x_12659) ;  /* 0x0000000000f87947 */ /* 0x000fec0003800000 */
.L_x_12672:
        /* <DEDUP_REMOVED lines=20> */
.L_x_12677:
[----:B------:R-:W-:Y:S05]  /*53c0*/  BSYNC.RECONVERGENT B0 ;  /* 0x0000000000007941 */ /* 0x000fea0003800200 */
.L_x_12676:
[----:B------:R-:W-:Y:S01]  /*53d0*/  IMAD.SHL.U32 R0, R0, 0x200000, RZ ;  /* 0x0020000000007824 */ /* 0x000fe200078e00ff */
[----:B------:R-:W-:-:S04]  /*53e0*/  LEA R3, R3, 0x37800000, 0x17 ;  /* 0x3780000003037811 */ /* 0x000fc800078eb8ff */
[----:B------:R-:W-:Y:S01]  /*53f0*/  LOP3.LUT R23, R3, R0, R23, 0xfe, !PT ;  /* 0x0000000003177212 */ /* 0x000fe200078efe17 */
[----:B------:R-:W-:Y:S06]  /*5400*/  BRA `(.L_x_12659) ;  /* 0x0000000000947947 */ /* 0x000fec0003800000 */
.L_x_12671:
[----:B------:R-:W-:-:S09]  /*5410*/  UISETP.NE.AND UP0, UPT, UR4, 0x1c, UPT ;  /* 0x0000001c0400788c */ /* 0x000fd2000bf05270 */
[----:B------:R-:W-:Y:S05]  /*5420*/  BRA.U !UP0, `(.L_x_12678) ;  /* 0x0000000108847547 */ /* 0x000fea000b800000 */
[----:B------:R-:W-:-:S09]  /*5430*/  UISETP.NE.AND UP0, UPT, UR4, 0x1d, UPT ;  /* 0x0000001d0400788c */ /* 0x000fd2000bf05270 */
[----:B------:R-:W-:Y:S05]  /*5440*/  BRA.U !UP0, `(.L_x_12679) ;  /* 0x0000000108707547 */ /* 0x000fea000b800000 */
[----:B------:R-:W-:-:S09]  /*5450*/  UISETP.NE.AND UP0, UPT, UR4, 0x2c, UPT ;  /* 0x0000002c0400788c */ /* 0x000fd2000bf05270 */
[----:B------:R-:W-:Y:S05]  /*5460*/  BRA.U UP0, `(.L_x_12658) ;  /* 0x0000000100207547 */ /* 0x000fea000b800000 */
[----:B------:R-:W2:Y:S01]  /*5470*/  LDG.E.U8 R4, desc[UR36][R4.64] ;  /* 0x0000002404047981 */ /* 0x000ea2000c1e1100 */
[----:B----4-:R-:W-:Y:S01]  /*5480*/  IMAD.MOV.U32 R23, RZ, RZ, 0x400000 ;  /* 0x00400000ff177424 */ /* 0x010fe200078e00ff */
[----:B--2---:R-:W-:-:S13]  /*5490*/  ISETP.NE.AND P0, PT, R4, RZ, PT ;  /* 0x000000ff0400720c */ /* 0x004fda0003f05270 */
[----:B------:R-:W-:Y:S05]  /*54a0*/  @!P0 BRA `(.L_x_12659) ;  /* 0x00000000006c8947 */ /* 0x000fea0003800000 */
[----:B------:R-:W-:-:S13]  /*54b0*/  ISETP.NE.AND P0, PT, R4, 0xff, PT ;  /* 0x000000ff0400780c */ /* 0x000fda0003f05270 */
[----:B------:R-:W-:Y:S02]  /*54c0*/  @!P0 IMAD.MOV.U32 R23, RZ, RZ, 0x7f800001 ;  /* 0x7f800001ff178424 */ /* 0x000fe400078e00ff */
[----:B------:R-:W-:Y:S01]  /*54d0*/  @P0 IMAD.SHL.U32 R23, R4, 0x800000, RZ ;  /* 0x0080000004170824 */ /* 0x000fe200078e00ff */
[----:B------:R-:W-:Y:S06]  /*54e0*/  BRA `(.L_x_12659) ;  /* 0x00000000005c7947 */ /* 0x000fec0003800000 */
.L_x_12658:
        /* <DEDUP_REMOVED lines=16> */
.L_x_12680:
[----:B------:R-:W-:Y:S01]  /*55f0*/  IMAD.MOV.U32 R23, RZ, RZ, RZ ;  /* 0x000000ffff177224 */ /* 0x000fe200078e00ff */
[----:B------:R-:W-:Y:S06]  /*5600*/  BRA `(.L_x_12659) ;  /* 0x0000000000147947 */ /* 0x000fec0003800000 */
.L_x_12679:
[----:B------:R-:W4:Y:S02]  /*5610*/  LDG.E.64 R4, desc[UR36][R4.64] ;  /* 0x0000002404047981 */ /* 0x000f24000c1e1b00 */
[----:B----4-:R0:W1:Y:S01]  /*5620*/  I2F.U64 R23, R4 ;  /* 0x0000000400177312 */ /* 0x0100620000301000 */
[----:B------:R-:W-:Y:S05]  /*5630*/  BRA `(.L_x_12659) ;  /* 0x0000000000087947 */ /* 0x000fea0003800000 */
.L_x_12678:
[----:B------:R-:W4:Y:S02]  /*5640*/  LDG.E R4, desc[UR36][R4.64] ;  /* 0x0000002404047981 */ /* 0x000f24000c1e1900 */
[----:B----4-:R-:W-:-:S07]  /*5650*/  I2FP.F32.U32 R23, R4 ;  /* 0x0000000400177245 */ /* 0x010fce0000201000 */
.L_x_12659:
[----:B------:R-:W-:Y:S05]  /*5660*/  BSYNC.RECONVERGENT B7 ;  /* 0x0000000000077941 */ /* 0x000fea0003800200 */
.L_x_12653:
[----:B------:R-:W-:-:S07]  /*5670*/  VIADD R26, R26, 0x80 ;  /* 0x000000801a1a7836 */ /* 0x000fce0000000000 */
.L_x_12624:
[----:B------:R-:W-:Y:S05]  /*5680*/  BSYNC.RECONVERGENT B6 ;  /* 0x0000000000067941 */ /* 0x000fea0003800200 */
.L_x_12623:
[----:B------:R-:W-:Y:S01]  /*5690*/  ISETP.GE.AND P0, PT, R26, R17, PT ;  /* 0x000000111a00720c */ /* 0x000fe20003f06270 */
[----:B------:R-:W-:Y:S01]  /*56a0*/  BSSY.RECONVERGENT B6, `(.L_x_12681) ;  /* 0x00001c4000067945 */ /* 0x000fe20003800200 */
[----:B------:R-:W-:Y:S02]  /*56b0*/  IMAD.MOV.U32 R19, RZ, RZ, RZ ;  /* 0x000000ffff137224 */ /* 0x000fe400078e00ff */
[----:B------:R-:W-:-:S09]  /*56c0*/  IMAD.MOV.U32 R16, RZ, RZ, RZ ;  /* 0x000000ffff107224 */ /* 0x000fd200078e00ff */
        /* <DEDUP_REMOVED lines=22> */
.L_x_12687:
[----:B------:R-:W2:Y:S02]  /*5830*/  LDG.E.U8 R4, desc[UR36][R4.64] ;  /* 0x0000002404047981 */ /* 0x000ea4000c1e1100 */
[----:B--2---:R-:W-:Y:S01]  /*5840*/  I2FP.F32.U32 R16, R4 ;  /* 0x0000000400107245 */ /* 0x004fe20000201000 */
[----:B------:R-:W-:Y:S06]  /*5850*/  BRA `(.L_x_12689) ;  /* 0x0000000c00287947 */ /* 0x000fec0003800000 */
.L_x_12686:
        /* <DEDUP_REMOVED lines=9> */
.L_x_12691:
[----:B------:R-:W2:Y:S02]  /*58f0*/  LDG.E R4, desc[UR36][R4.64] ;  /* 0x0000002404047981 */ /* 0x000ea4000c1e1900 */
[----:B--2---:R-:W-:Y:S01]  /*5900*/  I2FP.F32.S32 R16, R4 ;  /* 0x0000000400107245 */ /* 0x004fe20000201400 */
[----:B------:R-:W-:Y:S06]  /*5910*/  BRA `(.L_x_12689) ;  /* 0x0000000800f87947 */ /* 0x000fec0003800000 */
.L_x_12690:
[----:B------:R-:W2:Y:S02]  /*5920*/  LDG.E.U16 R4, desc[UR36][R4.64] ;  /* 0x0000002404047981 */ /* 0x000ea4000c1e1500 */
[----:B--2---:R0:W2:Y:S01]  /*5930*/  I2F.S16 R16, R4 ;  /* 0x0000000400107306 */ /* 0x0040a20000101400 */
[----:B------:R-:W-:Y:S05]  /*5940*/  BRA `(.L_x_12689) ;  /* 0x0000000800ec7947 */ /* 0x000fea0003800000 */
.L_x_12685:
        /* <DEDUP_REMOVED lines=8> */
.L_x_12693:
[----:B------:R-:W2:Y:S02]  /*59d0*/  LDG.E.U16 R4, desc[UR36][R4.64] ;  /* 0x0000002404047981 */ /* 0x000ea4000c1e1500 */
[----:B--2---:R-:W-:Y:S01]  /*59e0*/  HADD2.F32 R16, -RZ, R4.H0_H0 ;  /* 0x20000004ff107230 */ /* 0x004fe20000004100 */
[----:B------:R-:W-:Y:S06]  /*59f0*/  BRA `(.L_x_12689) ;  /* 0x0000000800c07947 */ /* 0x000fec0003800000 */
.L_x_12692:
        /* <DEDUP_REMOVED lines=8> */
.L_x_12695:
[----:B------:R-:W2:Y:S02]  /*5a80*/  LDG.E.U16 R4, desc[UR36][R4.64] ;  /* 0x0000002404047981 */ /* 0x000ea4000c1e1500 */
[----:B--2---:R-:W-:Y:S01]  /*5a90*/  HADD2.F32 R16, -RZ, R4.H0_H0 ;  /* 0x20000004ff107230 */ /* 0x004fe20000004100 */
[----:B------:R-:W-:Y:S06]  /*5aa0*/  BRA `(.L_x_12689) ;  /* 0x0000000800947947 */ /* 0x000fec0003800000 */
.L_x_12694:
[----:B------:R-:W2:Y:S01]  /*5ab0*/  LDG.E.64 R4, desc[UR36][R4.64] ;  /* 0x0000002404047981 */ /* 0x000ea2000c1e1b00 */
[----:B------:R-:W-:Y:S01]  /*5ac0*/  UMOV UR4, 0xf0000000 ;  /* 0xf000000000047882 */ /* 0x000fe20000000000 */
[----:B------:R-:W-:Y:S01]  /*5ad0*/  UMOV UR5, 0x380fffff ;  /* 0x380fffff00057882 */ /* 0x000fe20000000000 */
[----:B--2---:R-:W0:Y:S01]  /*5ae0*/  F2F.F32.F64 R16, R4 ;  /* 0x0000000400107310 */ /* 0x004e220000301000 */
[----:B------:R-:W-:-:S14]  /*5af0*/  DSETP.GEU.AND P0, PT, |R4|, UR4, PT ;  /* 0x0000000404007e2a */ /* 0x000fdc000bf0e200 */
[----:B0-----:R-:W-:Y:S01]  /*5b00*/  @!P0 FMUL R16, R16, 1.175494350822287508e-38 ;  /* 0x0080000010108820 */ /* 0x001fe20000400000 */
[----:B------:R-:W-:Y:S06]  /*5b10*/  BRA `(.L_x_12689) ;  /* 0x0000000800787947 */ /* 0x000fec0003800000 */
.L_x_12684:
        /* <DEDUP_REMOVED lines=12> */
.L_x_12698:
[----:B------:R-:W2:Y:S01]  /*5be0*/  LDG.E.64 R4, desc[UR36][R4.64] ;  /* 0x0000002404047981 */ /* 0x000ea2000c1e1b00 */
[----:B------:R-:W-:Y:S01]  /*5bf0*/  UMOV UR4, 0xf0000000 ;  /* 0xf000000000047882 */ /* 0x000fe20000000000 */
[----:B------:R-:W-:Y:S01]  /*5c00*/  UMOV UR5, 0x380fffff ;  /* 0x380fffff00057882 */ /* 0x000fe20000000000 */
[----:B--2---:R-:W0:Y:S01]  /*5c10*/  F2F.F32.F64 R16, R4 ;  /* 0x0000000400107310 */ /* 0x004e220000301000 */
[----:B------:R-:W-:-:S14]  /*5c20*/  DSETP.GEU.AND P0, PT, |R4|, UR4, PT ;  /* 0x0000000404007e2a */ /* 0x000fdc000bf0e200 */
[----:B0-----:R-:W-:Y:S01]  /*5c30*/  @!P0 FMUL R16, R16, 1.175494350822287508e-38 ;  /* 0x0080000010108820 */ /* 0x001fe20000400000 */
[----:B------:R-:W-:Y:S06]  /*5c40*/  BRA `(.L_x_12689) ;  /* 0x00000008002c7947 */ /* 0x000fec0003800000 */
.L_x_12697:
        /* <DEDUP_REMOVED lines=25> */
.L_x_12700:
        /* <DEDUP_REMOVED lines=13> */
.L_x_12699:
[----:B------:R-:W2:Y:S02]  /*5eb0*/  LDG.E.U16 R4, desc[UR36][R4.64] ;  /* 0x0000002404047981 */ /* 0x000ea4000c1e1500 */
[----:B--2---:R-:W-:Y:S01]  /*5ec0*/  IMAD.U32 R16, R4, 0x10000, RZ ;  /* 0x0001000004107824 */ /* 0x004fe200078e00ff */
[----:B------:R-:W-:Y:S06]  /*5ed0*/  BRA `(.L_x_12689) ;  /* 0x0000000400887947 */ /* 0x000fec0003800000 */
.L_x_12696:
        /* <DEDUP_REMOVED lines=11> */
.L_x_12703:
        /* <DEDUP_REMOVED lines=20> */
.L_x_12705:
[----:B------:R-:W-:Y:S05]  /*60d0*/  BSYNC.RECONVERGENT B0 ;  /* 0x0000000000007941 */ /* 0x000fea0003800200 */
.L_x_12704:
[----:B------:R-:W-:Y:S01]  /*60e0*/  IMAD.SHL.U32 R0, R0, 0x100000, RZ ;  /* 0x0010000000007824 */ /* 0x000fe200078e00ff */
[----:B------:R-:W-:-:S04]  /*60f0*/  LEA R3, R3, 0x3b800000, 0x17 ;  /* 0x3b80000003037811 */ /* 0x000fc800078eb8ff */
[----:B------:R-:W-:Y:S01]  /*6100*/  LOP3.LUT R16, R3, R0, R7, 0xfe, !PT ;  /* 0x0000000003107212 */ /* 0x000fe200078efe07 */
[----:B------:R-:W-:Y:S06]  /*6110*/  BRA `(.L_x_12689) ;  /* 0x0000000000f87947 */ /* 0x000fec0003800000 */
.L_x_12702:
        /* <DEDUP_REMOVED lines=20> */
.L_x_12707:
[----:B------:R-:W-:Y:S05]  /*6260*/  BSYNC.RECONVERGENT B0 ;  /* 0x0000000000007941 */ /* 0x000fea0003800200 */
.L_x_12706:
[----:B------:R-:W-:Y:S01]  /*6270*/  IMAD.SHL.U32 R0, R0, 0x200000, RZ ;  /* 0x0020000000007824 */ /* 0x000fe200078e00ff */
[----:B------:R-:W-:-:S04]  /*6280*/  LEA R3, R3, 0x37800000, 0x17 ;  /* 0x3780000003037811 */ /* 0x000fc800078eb8ff */
[----:B------:R-:W-:Y:S01]  /*6290*/  LOP3.LUT R16, R3, R0, R7, 0xfe, !PT ;  /* 0x0000000003107212 */ /* 0x000fe200078efe07 */
[----:B------:R-:W-:Y:S06]  /*62a0*/  BRA `(.L_x_12689) ;  /* 0x0000000000947947 */ /* 0x000fec0003800000 */
.L_x_12701:
        /* <DEDUP_REMOVED lines=14> */
.L_x_12688:
        /* <DEDUP_REMOVED lines=16> */
.L_x_12710:
[----:B------:R-:W-:Y:S01]  /*6490*/  IMAD.MOV.U32 R16, RZ, RZ, RZ ;  /* 0x000000ffff107224 */ /* 0x000fe200078e00ff */
[----:B------:R-:W-:Y:S06]  /*64a0*/  BRA `(.L_x_12689) ;  /* 0x0000000000147947 */ /* 0x000fec0003800000 */
.L_x_12709:
[----:B------:R-:W2:Y:S02]  /*64b0*/  LDG.E.64 R4, desc[UR36][R4.64] ;  /* 0x0000002404047981 */ /* 0x000ea4000c1e1b00 */
[----:B--2---:R0:W2:Y:S01]  /*64c0*/  I2F.U64 R16, R4 ;  /* 0x0000000400107312 */ /* 0x0040a20000301000 */
[----:B------:R-:W-:Y:S05]  /*64d0*/  BRA `(.L_x_12689) ;  /* 0x0000000000087947 */ /* 0x000fea0003800000 */
.L_x_12708:
[----:B------:R-:W2:Y:S02]  /*64e0*/  LDG.E R4, desc[UR36][R4.64] ;  /* 0x0000002404047981 */ /* 0x000ea4000c1e1900 */
[----:B--2---:R-:W-:-:S07]  /*64f0*/  I2FP.F32.U32 R16, R4 ;  /* 0x0000000400107245 */ /* 0x004fce0000201000 */
.L_x_12689:
[----:B------:R-:W-:Y:S05]  /*6500*/  BSYNC.RECONVERGENT B7 ;  /* 0x0000000000077941 */ /* 0x000fea0003800200 */
.L_x_12683:
        /* <DEDUP_REMOVED lines=20> */
.L_x_12714:
[----:B------:R-:W4:Y:S02]  /*6650*/  LDG.E.U8 R4, desc[UR36][R4.64] ;  /* 0x0000002404047981 */ /* 0x000f24000c1e1100 */
[----:B----4-:R-:W-:Y:S01]  /*6660*/  I2FP.F32.U32 R19, R4 ;  /* 0x0000000400137245 */ /* 0x010fe20000201000 */
[----:B------:R-:W-:Y:S06]  /*6670*/  BRA `(.L_x_12682) ;  /* 0x0000000c00187947 */ /* 0x000fec0003800000 */
.L_x_12713:
        /* <DEDUP_REMOVED lines=9> */
.L_x_12717:
[----:B------:R-:W4:Y:S02]  /*6710*/  LDG.E R4, desc[UR36][R4.64] ;  /* 0x0000002404047981 */ /* 0x000f24000c1e1900 */
[----:B----4-:R-:W-:Y:S01]  /*6720*/  I2FP.F32.S32 R19, R4 ;  /* 0x0000000400137245 */ /* 0x010fe20000201400 */
[----:B------:R-:W-:Y:S06]  /*6730*/  BRA `(.L_x_12682) ;  /* 0x0000000800e87947 */ /* 0x000fec0003800000 */
.L_x_12716:
[----:B------:R-:W4:Y:S02]  /*6740*/  LDG.E.U16 R4, desc[UR36][R4.64] ;  /* 0x0000002404047981 */ /* 0x000f24000c1e1500 */
[----:B----4-:R0:W1:Y:S01]  /*6750*/  I2F.S16 R19, R4 ;  /* 0x0000000400137306 */ /* 0x0100620000101400 */
[----:B------:R-:W-:Y:S05]  /*6760*/  BRA `(.L_x_12682) ;  /* 0x0000000800dc7947 */ /* 0x000fea0003800000 */
.L_x_12712:
        /* <DEDUP_REMOVED lines=8> */
.L_x_12719:
[----:B------:R-:W4:Y:S02]  /*67f0*/  LDG.E.U16 R4, desc[UR36][R4.64] ;  /* 0x0000002404047981 */ /* 0x000f24000c1e1500 */
[----:B----4-:R-:W-:Y:S01]  /*6800*/  HADD2.F32 R19, -RZ, R4.H0_H0 ;  /* 0x20000004ff137230 */ /* 0x010fe20000004100 */
[----:B------:R-:W-:Y:S06]  /*6810*/  BRA `(.L_x_12682) ;  /* 0x0000000800b07947 */ /* 0x000fec0003800000 */
.L_x_12718:
        /* <DEDUP_REMOVED lines=8> */
.L_x_12721:
[----:B------:R-:W4:Y:S02]  /*68a0*/  LDG.E.U16 R4, desc[UR36][R4.64] ;  /* 0x0000002404047981 */ /* 0x000f24000c1e1500 */
[----:B----4-:R-:W-:Y:S01]  /*68b0*/  HADD2.F32 R19, -RZ, R4.H0_H0 ;  /* 0x20000004ff137230 */ /* 0x010fe20000004100 */
[----:B------:R-:W-:Y:S06]  /*68c0*/  BRA `(.L_x_12682) ;  /* 0x0000000800847947 */ /* 0x000fec0003800000 */
.L_x_12720:
[----:B------:R-:W4:Y:S01]  /*68d0*/  LDG.E.64 R4, desc[UR36][R4.64] ;  /* 0x0000002404047981 */ /* 0x000f22000c1e1b00 */
[----:B------:R-:W-:Y:S01]  /*68e0*/  UMOV UR4, 0xf0000000 ;  /* 0xf000000000047882 */ /* 0x000fe20000000000 */
[----:B------:R-:W-:Y:S01]  /*68f0*/  UMOV UR5, 0x380fffff ;  /* 0x380fffff00057882 */ /* 0x000fe20000000000 */
[----:B----4-:R-:W0:Y:S01]  /*6900*/  F2F.F32.F64 R19, R4 ;  /* 0x0000000400137310 */ /* 0x010e220000301000 */
[----:B------:R-:W-:-:S14]  /*6910*/  DSETP.GEU.AND P0, PT, |R4|, UR4, PT ;  /* 0x0000000404007e2a */ /* 0x000fdc000bf0e200 */
[----:B0-----:R-:W-:Y:S01]  /*6920*/  @!P0 FMUL R19, R19, 1.175494350822287508e-38 ;  /* 0x0080000013138820 */ /* 0x001fe20000400000 */
[----:B------:R-:W-:Y:S06]  /*6930*/  BRA `(.L_x_12682) ;  /* 0x0000000800687947 */ /* 0x000fec0003800000 */
.L_x_12711:
        /* <DEDUP_REMOVED lines=12> */
.L_x_12724:
[----:B------:R-:W4:Y:S01]  /*6a00*/  LDG.E.64 R4, desc[UR36][R4.64] ;  /* 0x0000002404047981 */ /* 0x000f22000c1e1b00 */
[----:B------:R-:W-:Y:S01]  /*6a10*/  UMOV UR4, 0xf0000000 ;  /* 0xf000000000047882 */ /* 0x000fe20000000000 */
[----:B------:R-:W-:Y:S01]  /*6a20*/  UMOV UR5, 0x380fffff ;  /* 0x380fffff00057882 */ /* 0x000fe20000000000 */
[----:B----4-:R-:W0:Y:S01]  /*6a30*/  F2F.F32.F64 R19, R4 ;  /* 0x0000000400137310 */ /* 0x010e220000301000 */
[----:B------:R-:W-:-:S14]  /*6a40*/  DSETP.GEU.AND P0, PT, |R4|, UR4, PT ;  /* 0x0000000404007e2a */ /* 0x000fdc000bf0e200 */
[----:B0-----:R-:W-:Y:S01]  /*6a50*/  @!P0 FMUL R19, R19, 1.175494350822287508e-38 ;  /* 0x0080000013138820 */ /* 0x001fe20000400000 */
[----:B------:R-:W-:Y:S06]  /*6a60*/  BRA `(.L_x_12682) ;  /* 0x00000008001c7947 */ /* 0x000fec0003800000 */
.L_x_12723:
        /* <DEDUP_REMOVED lines=25> */
.L_x_12726:
        /* <DEDUP_REMOVED lines=12> */
.L_x_12725:
[----:B------:R-:W4:Y:S02]  /*6cc0*/  LDG.E.U16 R4, desc[UR36][R4.64] ;  /* 0x0000002404047981 */ /* 0x000f24000c1e1500 */
[----:B----4-:R-:W-:Y:S01]  /*6cd0*/  IMAD.U32 R19, R4, 0x10000, RZ ;  /* 0x0001000004137824 */ /* 0x010fe200078e00ff */
[----:B------:R-:W-:Y:S06]  /*6ce0*/  BRA `(.L_x_12682) ;  /* 0x00000004007c7947 */ /* 0x000fec0003800000 */
.L_x_12722:
        /* <DEDUP_REMOVED lines=11> */
.L_x_12729:
        /* <DEDUP_REMOVED lines=19> */
.L_x_12731:
[----:B------:R-:W-:Y:S05]  /*6ed0*/  BSYNC.RECONVERGENT B0 ;  /* 0x0000000000007941 */ /* 0x000fea0003800200 */
.L_x_12730:
[----:B------:R-:W-:Y:S01]  /*6ee0*/  IMAD.SHL.U32 R0, R0, 0x100000, RZ ;  /* 0x0010000000007824 */ /* 0x000fe200078e00ff */
[----:B------:R-:W-:-:S04]  /*6ef0*/  LEA R3, R3, 0x3b800000, 0x17 ;  /* 0x3b80000003037811 */ /* 0x000fc800078eb8ff */
[----:B------:R-:W-:Y:S01]  /*6f00*/  LOP3.LUT R19, R3, R0, R19, 0xfe, !PT ;  /* 0x0000000003137212 */ /* 0x000fe200078efe13 */
[----:B------:R-:W-:Y:S06]  /*6f10*/  BRA `(.L_x_12682) ;  /* 0x0000000000f07947 */ /* 0x000fec0003800000 */
.L_x_12728:
        /* <DEDUP_REMOVED lines=19> */
.L_x_12733:
[----:B------:R-:W-:Y:S05]  /*7050*/  BSYNC.RECONVERGENT B0 ;  /* 0x0000000000007941 */ /* 0x000fea0003800200 */
.L_x_12732:
[----:B------:R-:W-:Y:S01]  /*7060*/  IMAD.SHL.U32 R0, R0, 0x200000, RZ ;  /* 0x0020000000007824 */ /* 0x000fe200078e00ff */
[----:B------:R-:W-:-:S04]  /*7070*/  LEA R3, R3, 0x37800000, 0x17 ;  /* 0x3780000003037811 */ /* 0x000fc800078eb8ff */
[----:B------:R-:W-:Y:S01]  /*7080*/  LOP3.LUT R19, R3, R0, R19, 0xfe, !PT ;  /* 0x0000000003137212 */ /* 0x000fe200078efe13 */
[----:B------:R-:W-:Y:S06]  /*7090*/  BRA `(.L_x_12682) ;  /* 0x0000000000907947 */ /* 0x000fec0003800000 */
.L_x_12727:
        /* <DEDUP_REMOVED lines=14> */
.L_x_12715:
        /* <DEDUP_REMOVED lines=16> */
.L_x_12736:
[----:B------:R-:W-:Y:S05]  /*7280*/  BRA `(.L_x_12682) ;  /* 0x0000000000147947 */ /* 0x000fea0003800000 */
.L_x_12735:
[----:B------:R-:W4:Y:S02]  /*7290*/  LDG.E.64 R4, desc[UR36][R4.64] ;  /* 0x0000002404047981 */ /* 0x000f24000c1e1b00 */
[----:B----4-:R0:W1:Y:S01]  /*72a0*/  I2F.U64 R19, R4 ;  /* 0x0000000400137312 */ /* 0x0100620000301000 */
[----:B------:R-:W-:Y:S05]  /*72b0*/  BRA `(.L_x_12682) ;  /* 0x0000000000087947 */ /* 0x000fea0003800000 */
.L_x_12734:
[----:B------:R-:W4:Y:S02]  /*72c0*/  LDG.E R4, desc[UR36][R4.64] ;  /* 0x0000002404047981 */ /* 0x000f24000c1e1900 */
[----:B----4-:R-:W-:-:S07]  /*72d0*/  I2FP.F32.U32 R19, R4 ;  /* 0x0000000400137245 */ /* 0x010fce0000201000 */
.L_x_12682:
[----:B------:R-:W-:Y:S05]  /*72e0*/  BSYNC.RECONVERGENT B6 ;  /* 0x0000000000067941 */ /* 0x000fea0003800200 */
.L_x_12681:
[----:B------:R-:W-:Y:S01]  /*72f0*/  ISETP.GE.AND P0, PT, R25, R17, PT ;  /* 0x000000111900720c */ /* 0x000fe20003f06270 */
[----:B------:R-:W-:-:S12]  /*7300*/  BSSY.RECONVERGENT B1, `(.L_x_12737) ;  /* 0x000002f000017945 */ /* 0x000fd80003800200 */
[----:B------:R-:W-:Y:S05]  /*7310*/  @P0 BRA `(.L_x_12738) ;  /* 0x0000000000b40947 */ /* 0x000fea0003800000 */
[----:B--2--5:R-:W-:Y:S01]  /*7320*/  FADD.FTZ R0, |R24|, -RZ ;  /* 0x800000ff18007221 */ /* 0x024fe20000010200 */
[C---:B01-34-:R-:W-:Y:S01]  /*7330*/  FADD.FTZ R5, |R29|.reuse, -RZ ;  /* 0x800000ff1d057221 */ /* 0x05bfe20000010200 */
[----:B------:R-:W-:Y:S01]  /*7340*/  FSETP.GT.FTZ.AND P5, PT, |R29|, |R24|, PT ;  /* 0x400000181d00720b */ /* 0x000fe20003fb4200 */
[----:B------:R-:W-:Y:S03]  /*7350*/  BSSY.RECONVERGENT B2, `(.L_x_12739) ;  /* 0x000000e000027945 */ /* 0x000fe60003800200 */
        /* <DEDUP_REMOVED lines=11> */
[----:B------:R-:W-:Y:S05]  /*7410*/  CALL.REL.NOINC `($__internal_43_$__cuda_sm3x_div_rn_ftz_f32_slowpath) ;  /* 0x0000004400947944 */ /* 0x000fea0003c00000 */
[----:B------:R-:W-:-:S07]  /*7420*/  IMAD.MOV.U32 R4, RZ, RZ, R5 ;  /* 0x000000ffff047224 */ /* 0x000fce00078e0005 */
.L_x_12740:
[----:B------:R-:W-:Y:S05]  /*7430*/  BSYNC.RECONVERGENT B2 ;  /* 0x0000000000027941 */ /* 0x000fea0003800200 */
.L_x_12739:
[----:B------:R-:W-:Y:S02]  /*7440*/  IMAD.MOV.U32 R5, RZ, RZ, 0x3b33710b ;  /* 0x3b33710bff057424 */ /* 0x000fe400078e00ff */
[----:B------:R-:W-:Y:S01]  /*7450*/  FMUL.FTZ R0, R4, R4 ;  /* 0x0000000404007220 */ /* 0x000fe20000410000 */
[----:B------:R-:W-:Y:S01]  /*7460*/  IMAD.MOV.U32 R7, RZ, RZ, 0x3f6ee581 ;  /* 0x3f6ee581ff077424 */ /* 0x000fe200078e00ff */
[----:B------:R-:W-:Y:S02]  /*7470*/  ISETP.GE.AND P0, PT, R24, RZ, PT ;  /* 0x000000ff1800720c */ /* 0x000fe40003f06270 */
[----:B------:R-:W-:Y:S01]  /*7480*/  FFMA.FTZ R5, R0, R5, -0.015681877732276916504 ;  /* 0xbc80774800057423 */ /* 0x000fe20000010005 */
[----:B------:R-:W-:Y:S02]  /*7490*/  FSETP.NEU.FTZ.AND P2, PT, |R24|, |R29|, PT ;  /* 0x4000001d1800720b */ /* 0x000fe40003f5d200 */
        /* <DEDUP_REMOVED lines=14> */
[----:B------:R-:W-:Y:S02]  /*7580*/  IMAD.MOV.U32 R3, RZ, RZ, 0x4016cbe4 ;  /* 0x4016cbe4ff037424 */ /* 0x000fe400078e00ff */
[----:B------:R-:W-:-:S03]  /*7590*/  FADD.FTZ R4, |R24|, |R29| ;  /* 0x4000001d18047221 */ /* 0x000fc60000010200 */
[----:B------:R-:W-:Y:S02]  /*75a0*/  @!P2 FSEL R0, R3, 0.78539818525314331055, !P0 ;  /* 0x3f490fdb0300a808 */ /* 0x000fe40004000000 */
[----:B------:R-:W-:Y:S02]  /*75b0*/  @!P1 FSEL R0, RZ, 3.1415927410125732422, P0 ;  /* 0x40490fdbff009808 */ /* 0x000fe40000000000 */
[----:B------:R-:W-:Y:S02]  /*75c0*/  FSETP.NAN.FTZ.AND P0, PT, |R4|, |R4|, PT ;  /* 0x400000040400720b */ /* 0x000fe40003f18200 */
[----:B------:R-:W-:-:S04]  /*75d0*/  LOP3.LUT R29, R0, 0x80000000, R29, 0xb8, !PT ;  /* 0x80000000001d7812 */ /* 0x000fc800078eb81d */
[----:B------:R-:W-:-:S07]  /*75e0*/  FSEL R4, R4, R29, P0 ;  /* 0x0000001d04047208 */ /* 0x000fce0000000000 */
.L_x_12738:
[----:B------:R-:W-:Y:S05]  /*75f0*/  BSYNC.RECONVERGENT B1 ;  /* 0x0000000000017941 */ /* 0x000fea0003800200 */
.L_x_12737:
[----:B------:R-:W-:Y:S01]  /*7600*/  VIADD R26, R25, 0x80 ;  /* 0x00000080191a7836 */ /* 0x000fe20000000000 */
[----:B------:R-:W-:Y:S04]  /*7610*/  BSSY.RECONVERGENT B1, `(.L_x_12741) ;  /* 0x000002f000017945 */ /* 0x000fe80003800200 */
[----:B------:R-:W-:-:S13]  /*7620*/  ISETP.GE.AND P0, PT, R26, R17, PT ;  /* 0x000000111a00720c */ /* 0x000fda0003f06270 */
[----:B------:R-:W-:Y:S05]  /*7630*/  @P0 BRA `(.L_x_12742) ;  /* 0x0000000000b00947 */ /* 0x000fea0003800000 */
[----:B01---5:R-:W-:Y:S01]  /*7640*/  FADD.FTZ R0, |R27|, -RZ ;  /* 0x800000ff1b007221 */ /* 0x023fe20000010200 */
[C---:B----4-:R-:W-:Y:S01]  /*7650*/  FADD.FTZ R5, |R18|.reuse, -RZ ;  /* 0x800000ff12057221 */ /* 0x050fe20000010200 */
        /* <DEDUP_REMOVED lines=13> */
[----:B--23--:R-:W-:Y:S05]  /*7730*/  CALL.REL.NOINC `($__internal_43_$__cuda_sm3x_div_rn_ftz_f32_slowpath) ;  /* 0x0000004000cc7944 */ /* 0x00cfea0003c00000 */
.L_x_12744:
[----:B------:R-:W-:Y:S05]  /*7740*/  BSYNC.RECONVERGENT B2 ;  /* 0x0000000000027941 */ /* 0x000fea0003800200 */
.L_x_12743:
        /* <DEDUP_REMOVED lines=15> */
[----:B------:R-:W-:Y:S02]  /*7840*/  FFMA.FTZ R0, R0, R5, R5 ;  /* 0x0000000500007223 */ /* 0x000fe40000010005 */
[C---:B------:R-:W-:Y:S02]  /*7850*/  FSEL R3, R7.reuse, 1.8663789033889770508, P5 ;  /* 0x3feee58107037808 */ /* 0x040fe40002800000 */
        /* <DEDUP_REMOVED lines=9> */
[----:B------:R-:W-:-:S07]  /*78f0*/  FSEL R18, R27, R18, P0 ;  /* 0x000000121b127208 */ /* 0x000fce0000000000 */
.L_x_12742:
[----:B------:R-:W-:Y:S05]  /*7900*/  BSYNC.RECONVERGENT B1 ;  /* 0x0000000000017941 */ /* 0x000fea0003800200 */
.L_x_12741:
[----:B------:R-:W-:Y:S01]  /*7910*/  VIADD R0, R25, 0x100 ;  /* 0x0000010019007836 */ /* 0x000fe20000000000 */
[----:B------:R-:W-:Y:S04]  /*7920*/  BSSY.RECONVERGENT B1, `(.L_x_12745) ;  /* 0x000002f000017945 */ /* 0x000fe80003800200 */
[----:B------:R-:W-:-:S13]  /*7930*/  ISETP.GE.AND P0, PT, R0, R17, PT ;  /* 0x000000110000720c */ /* 0x000fda0003f06270 */
[----:B------:R-:W-:Y:S05]  /*7940*/  @P0 BRA `(.L_x_12746) ;  /* 0x0000000000b00947 */ /* 0x000fea0003800000 */
[----:B-1---5:R-:W-:Y:S01]  /*7950*/  FADD.FTZ R0, |R23|, -RZ ;  /* 0x800000ff17007221 */ /* 0x022fe20000010200 */
[C---:B0-2-4-:R-:W-:Y:S01]  /*7960*/  FADD.FTZ R5, |R22|.reuse, -RZ ;  /* 0x800000ff16057221 */ /* 0x055fe20000010200 */
        /* <DEDUP_REMOVED lines=13> */
[----:B---3--:R-:W-:Y:S05]  /*7a40*/  CALL.REL.NOINC `($__internal_43_$__cuda_sm3x_div_rn_ftz_f32_slowpath) ;  /* 0x0000004000087944 */ /* 0x008fea0003c00000 */
.L_x_12748:
[----:B------:R-:W-:Y:S05]  /*7a50*/  BSYNC.RECONVERGENT B2 ;  /* 0x0000000000027941 */ /* 0x000fea0003800200 */
.L_x_12747:
        /* <DEDUP_REMOVED lines=27> */
.L_x_12746:
[----:B------:R-:W-:Y:S05]  /*7c10*/  BSYNC.RECONVERGENT B1 ;  /* 0x0000000000017941 */ /* 0x000fea0003800200 */
.L_x_12745:
        /* <DEDUP_REMOVED lines=20> */
.L_x_12752:
[----:B------:R-:W-:Y:S05]  /*7d60*/  BSYNC.RECONVERGENT B2 ;  /* 0x0000000000027941 */ /* 0x000fea0003800200 */
.L_x_12751:
        /* <DEDUP_REMOVED lines=27> */
.L_x_12750:
[----:B------:R-:W-:Y:S05]  /*7f20*/  BSYNC.RECONVERGENT B1 ;  /* 0x0000000000017941 */ /* 0x000fea0003800200 */
.L_x_12749:
[----:B--2--5:R-:W2:Y:S01]  /*7f30*/  LDC.U8 R16, c[0x0][0x3b0] ;  /* 0x0000ec00ff107b82 */ /* 0x024ea20000000000 */
[----:B------:R-:W-:Y:S01]  /*7f40*/  ISETP.GE.AND P0, PT, R25, R17, PT ;  /* 0x000000111900720c */ /* 0x000fe20003f06270 */
[----:B------:R-:W-:Y:S04]  /*7f50*/  BSSY.RECONVERGENT B7, `(.L_x_12753) ;  /* 0x00002cc000077945 */ /* 0x000fe80003800200 */
[----:B------:R-:W-:Y:S08]  /*7f60*/  BSSY.RELIABLE B6, `(.L_x_12754) ;  /* 0x00001e6000067945 */ /* 0x000ff00003800100 */
[----:B------:R-:W-:Y:S05]  /*7f70*/  @P0 BRA `(.L_x_12755) ;  /* 0x0000001c00840947 */ /* 0x000fea0003800000 */
[----:B------:R-:W5:Y:S01]  /*7f80*/  LDCU UR4, c[0x0][0x3b4] ;  /* 0x00007680ff0477ac */ /* 0x000f620008000800 */
[----:B------:R-:W1:Y:S01]  /*7f90*/  LDC.64 R8, c[0x0][0x388] ;  /* 0x0000e200ff087b82 */ /* 0x000e620000000a00 */
[----:B------:R-:W-:Y:S01]  /*7fa0*/  IMAD R0, R2, 0x200, R25 ;  /* 0x0000020002007824 */ /* 0x000fe200078e0219 */
[----:B0-2-4-:R-:W-:-:S03]  /*7fb0*/  PRMT R5, R16, 0x9910, RZ ;  /* 0x0000991010057816 */ /* 0x015fc600000000ff */
        /* <DEDUP_REMOVED lines=18> */
.L_x_12759:
[----:B------:R-:W0:Y:S01]  /*80e0*/  F2I.S64.TRUNC R4, R4 ;  /* 0x0000000400047311 */ /* 0x000e22000020d900 */
[----:B------:R-:W-:Y:S02]  /*80f0*/  IMAD.MOV.U32 R25, RZ, RZ, R26 ;  /* 0x000000ffff197224 */ /* 0x000fe400078e001a */
[----:B0-----:R-:W-:-:S05]  /*8100*/  IMAD.MOV.U32 R3, RZ, RZ, R4 ;  /* 0x000000ffff037224 */ /* 0x001fca00078e0004 */
[----:B------:R0:W-:Y:S01]  /*8110*/  STG.E.U8 desc[UR36][R8.64], R3 ;  /* 0x0000000308007986 */ /* 0x0001e2000c101124 */
[----:B------:R-:W-:Y:S05]  /*8120*/  BRA `(.L_x_12761) ;  /* 0x0000000c007c7947 */ /* 0x000fea0003800000 */
.L_x_12758:
        /* <DEDUP_REMOVED lines=10> */
.L_x_12763:
[----:B------:R-:W0:Y:S01]  /*81d0*/  F2I.FTZ.TRUNC.NTZ R3, R4 ;  /* 0x0000000400037305 */ /* 0x000e22000021f100 */
[----:B------:R-:W-:Y:S01]  /*81e0*/  IMAD.MOV.U32 R25, RZ, RZ, R26 ;  /* 0x000000ffff197224 */ /* 0x000fe200078e001a */
[----:B0-----:R0:W-:Y:S01]  /*81f0*/  STG.E desc[UR36][R8.64], R3 ;  /* 0x0000000308007986 */ /* 0x0011e2000c101924 */
[----:B------:R-:W-:Y:S05]  /*8200*/  BRA `(.L_x_12761) ;  /* 0x0000000c00447947 */ /* 0x000fea0003800000 */
.L_x_12762:
[----:B------:R-:W0:Y:S01]  /*8210*/  F2I.FTZ.TRUNC.NTZ R3, R4 ;  /* 0x0000000400037305 */ /* 0x000e22000021f100 */
[----:B------:R-:W-:Y:S01]  /*8220*/  IMAD.MOV.U32 R25, RZ, RZ, R26 ;  /* 0x000000ffff197224 */ /* 0x000fe200078e001a */
[----:B0-----:R0:W-:Y:S01]  /*8230*/  STG.E.U16 desc[UR36][R8.64], R3 ;  /* 0x0000000308007986 */ /* 0x0011e2000c101524 */
[----:B------:R-:W-:Y:S05]  /*8240*/  BRA `(.L_x_12761) ;  /* 0x0000000c00347947 */ /* 0x000fea0003800000 */
.L_x_12757:
        /* <DEDUP_REMOVED lines=9> */
.L_x_12765:
[----:B------:R-:W-:Y:S01]  /*82e0*/  F2FP.F16.F32.PACK_AB R4, RZ, R4 ;  /* 0x00000004ff04723e */ /* 0x000fe200000000ff */
[----:B------:R-:W-:-:S04]  /*82f0*/  IMAD.MOV.U32 R25, RZ, RZ, R26 ;  /* 0x000000ffff197224 */ /* 0x000fc800078e001a */
[----:B------:R0:W-:Y:S01]  /*8300*/  STG.E.U16 desc[UR36][R8.64], R4 ;  /* 0x0000000408007986 */ /* 0x0001e2000c101524 */
[----:B------:R-:W-:Y:S05]  /*8310*/  BRA `(.L_x_12761) ;  /* 0x0000000c00007947 */ /* 0x000fea0003800000 */
.L_x_12764:
        /* <DEDUP_REMOVED lines=10> */
.L_x_12767:
[----:B------:R-:W-:Y:S01]  /*83c0*/  F2FP.F16.F32.PACK_AB R3, RZ, R4 ;  /* 0x00000004ff03723e */ /* 0x000fe200000000ff */
[----:B------:R-:W-:-:S03]  /*83d0*/  IMAD.MOV.U32 R25, RZ, RZ, R26 ;  /* 0x000000ffff197224 */ /* 0x000fc600078e001a */
[----:B------:R-:W-:-:S05]  /*83e0*/  PRMT R3, R3, 0x5410, RZ ;  /* 0x0000541003037816 */ /* 0x000fca00000000ff */
[----:B------:R0:W-:Y:S01]  /*83f0*/  STG.E desc[UR36][R8.64], R3 ;  /* 0x0000000308007986 */ /* 0x0001e2000c101924 */
[----:B------:R-:W-:Y:S05]  /*8400*/  BRA `(.L_x_12761) ;  /* 0x0000000800c47947 */ /* 0x000fea0003800000 */
.L_x_12766:
[----:B------:R-:W-:Y:S01]  /*8410*/  FMUL.FTZ R4, R4, 1 ;  /* 0x3f80000004047820 */ /* 0x000fe20000410000 */
[----:B------:R-:W-:-:S05]  /*8420*/  IMAD.MOV.U32 R25, RZ, RZ, R26 ;  /* 0x000000ffff197224 */ /* 0x000fca00078e001a */
[----:B------:R-:W0:Y:S02]  /*8430*/  F2F.F64.F32 R4, R4 ;  /* 0x0000000400047310 */ /* 0x000e240000201800 */
[----:B0-----:R0:W-:Y:S01]  /*8440*/  STG.E.64 desc[UR36][R8.64], R4 ;  /* 0x0000000408007986 */ /* 0x0011e2000c101b24 */
[----:B------:R-:W-:Y:S05]  /*8450*/  BRA `(.L_x_12761) ;  /* 0x0000000800b07947 */ /* 0x000fea0003800000 */
.L_x_12756:
        /* <DEDUP_REMOVED lines=13> */
.L_x_12770:
[----:B------:R-:W-:Y:S01]  /*8530*/  FMUL.FTZ R4, R4, 1 ;  /* 0x3f80000004047820 */ /* 0x000fe20000410000 */
[----:B------:R-:W-:Y:S01]  /*8540*/  CS2R R6, SRZ ;  /* 0x0000000000067805 */ /* 0x000fe2000001ff00 */
[----:B------:R-:W-:-:S04]  /*8550*/  IMAD.MOV.U32 R25, RZ, RZ, R26 ;  /* 0x000000ffff197224 */ /* 0x000fc800078e001a */
[----:B------:R-:W0:Y:S02]  /*8560*/  F2F.F64.F32 R4, R4 ;  /* 0x0000000400047310 */ /* 0x000e240000201800 */
[----:B0-----:R0:W-:Y:S01]  /*8570*/  STG.E.128 desc[UR36][R8.64], R4 ;  /* 0x0000000408007986 */ /* 0x0011e2000c101d24 */
[----:B------:R-:W-:Y:S05]  /*8580*/  BRA `(.L_x_12761) ;  /* 0x0000000800647947 */ /* 0x000fea0003800000 */
.L_x_12769:
        /* <DEDUP_REMOVED lines=18> */
.L_x_12774:
[----:B------:R-:W-:Y:S05]  /*86b0*/  BSYNC.RECONVERGENT B0 ;  /* 0x0000000000007941 */ /* 0x000fea0003800200 */
.L_x_12773:
[----:B------:R-:W-:Y:S01]  /*86c0*/  LOP3.LUT R5, R0, 0x80, R5, 0xf8, !PT ;  /* 0x0000008000057812 */ /* 0x000fe200078ef805 */
[----:B------:R-:W-:-:S04]  /*86d0*/  IMAD.MOV.U32 R25, RZ, RZ, R26 ;  /* 0x000000ffff197224 */ /* 0x000fc800078e001a */
[----:B------:R0:W-:Y:S01]  /*86e0*/  STG.E.U8 desc[UR36][R8.64], R5 ;  /* 0x0000000508007986 */ /* 0x0001e2000c101124 */
[----:B------:R-:W-:Y:S05]  /*86f0*/  BRA `(.L_x_12761) ;  /* 0x0000000800087947 */ /* 0x000fea0003800000 */
.L_x_12772:
        /* <DEDUP_REMOVED lines=14> */
.L_x_12776:
[----:B------:R-:W-:Y:S05]  /*87e0*/  BSYNC.RECONVERGENT B0 ;  /* 0x0000000000007941 */ /* 0x000fea0003800200 */
.L_x_12775:
[----:B------:R-:W-:Y:S01]  /*87f0*/  LOP3.LUT R3, R0, 0x80, R7, 0xf8, !PT ;  /* 0x0000008000037812 */ /* 0x000fe200078ef807 */
[----:B------:R-:W-:-:S04]  /*8800*/  IMAD.MOV.U32 R25, RZ, RZ, R26 ;  /* 0x000000ffff197224 */ /* 0x000fc800078e001a */
[----:B------:R0:W-:Y:S01]  /*8810*/  STG.E.U8 desc[UR36][R8.64], R3 ;  /* 0x0000000308007986 */ /* 0x0001e2000c101124 */
[----:B------:R-:W-:Y:S05]  /*8820*/  BRA `(.L_x_12761) ;  /* 0x0000000400bc7947 */ /* 0x000fea0003800000 */
.L_x_12771:
[----:B------:R-:W-:Y:S01]  /*8830*/  F2FP.BF16.F32.PACK_AB R4, RZ, R4 ;  /* 0x00000004ff04723e */ /* 0x000fe200000010ff */
[----:B------:R-:W-:-:S04]  /*8840*/  IMAD.MOV.U32 R25, RZ, RZ, R26 ;  /* 0x000000ffff197224 */ /* 0x000fc800078e001a */
[----:B------:R0:W-:Y:S01]  /*8850*/  STG.E.U16 desc[UR36][R8.64], R4 ;  /* 0x0000000408007986 */ /* 0x0001e2000c101524 */
[----:B------:R-:W-:Y:S05]  /*8860*/  BRA `(.L_x_12761) ;  /* 0x0000000400ac7947 */ /* 0x000fea0003800000 */
.L_x_12768:
        /* <DEDUP_REMOVED lines=12> */
.L_x_12779:
        /* <DEDUP_REMOVED lines=12> */
.L_x_12782:
[----:B------:R-:W-:-:S04]  /*89f0*/  SHF.R.U32.HI R0, RZ, 0x14, R4 ;  /* 0x00000014ff007819 */ /* 0x000fc80000011604 */
[----:B------:R-:W-:-:S04]  /*8a00*/  LOP3.LUT R3, R0, 0x1, RZ, 0xc0, !PT ;  /* 0x0000000100037812 */ /* 0x000fc800078ec0ff */
[----:B------:R-:W-:-:S04]  /*8a10*/  IADD3 R0, PT, PT, R4, 0x487ffff, R3 ;  /* 0x0487ffff04007810 */ /* 0x000fc80007ffe003 */
[----:B------:R-:W-:-:S04]  /*8a20*/  SHF.R.U32.HI R0, RZ, 0x14, R0 ;  /* 0x00000014ff007819 */ /* 0x000fc80000011600 */
[----:B------:R-:W-:-:S07]  /*8a30*/  LOP3.LUT R3, R0, 0xff, RZ, 0xc0, !PT ;  /* 0x000000ff00037812 */ /* 0x000fce00078ec0ff */
.L_x_12783:
[----:B------:R-:W-:-:S04]  /*8a40*/  SHF.R.U32.HI R4, RZ, 0x18, R4 ;  /* 0x00000018ff047819 */ /* 0x000fc80000011604 */
[----:B------:R-:W-:-:S04]  /*8a50*/  LOP3.LUT R3, R3, 0x80, R4, 0xf8, !PT ;  /* 0x0000008003037812 */ /* 0x000fc800078ef804 */
[----:B------:R-:W-:-:S07]  /*8a60*/  PRMT R0, R3, 0x7610, R0 ;  /* 0x0000761003007816 */ /* 0x000fce0000000000 */
.L_x_12781:
[----:B------:R-:W-:Y:S05]  /*8a70*/  BSYNC.RECONVERGENT B0 ;  /* 0x0000000000007941 */ /* 0x000fea0003800200 */
.L_x_12780:
[----:B------:R0:W-:Y:S01]  /*8a80*/  STG.E.U8 desc[UR36][R8.64], R0 ;  /* 0x0000000008007986 */ /* 0x0001e2000c101124 */
[----:B------:R-:W-:Y:S01]  /*8a90*/  IMAD.MOV.U32 R25, RZ, RZ, R26 ;  /* 0x000000ffff197224 */ /* 0x000fe200078e001a */
[----:B------:R-:W-:Y:S06]  /*8aa0*/  BRA `(.L_x_12761) ;  /* 0x00000004001c7947 */ /* 0x000fec0003800000 */
.L_x_12778:
        /* <DEDUP_REMOVED lines=12> */
.L_x_12786:
[----:B------:R-:W-:-:S04]  /*8b70*/  SHF.R.U32.HI R0, RZ, 0x15, R4 ;  /* 0x00000015ff007819 */ /* 0x000fc80000011604 */
[----:B------:R-:W-:-:S04]  /*8b80*/  LOP3.LUT R3, R0, 0x1, RZ, 0xc0, !PT ;  /* 0x0000000100037812 */ /* 0x000fc800078ec0ff */
[----:B------:R-:W-:-:S04]  /*8b90*/  IADD3 R0, PT, PT, R4, 0x88fffff, R3 ;  /* 0x088fffff04007810 */ /* 0x000fc80007ffe003 */
[----:B------:R-:W-:-:S04]  /*8ba0*/  SHF.R.U32.HI R0, RZ, 0x15, R0 ;  /* 0x00000015ff007819 */ /* 0x000fc80000011600 */
[----:B------:R-:W-:-:S07]  /*8bb0*/  LOP3.LUT R3, R0, 0xff, RZ, 0xc0, !PT ;  /* 0x000000ff00037812 */ /* 0x000fce00078ec0ff */
.L_x_12787:
[----:B------:R-:W-:-:S04]  /*8bc0*/  SHF.R.U32.HI R4, RZ, 0x18, R4 ;  /* 0x00000018ff047819 */ /* 0x000fc80000011604 */
[----:B------:R-:W-:-:S04]  /*8bd0*/  LOP3.LUT R3, R3, 0x80, R4, 0xf8, !PT ;  /* 0x0000008003037812 */ /* 0x000fc800078ef804 */
[----:B------:R-:W-:-:S07]  /*8be0*/  PRMT R0, R3, 0x7610, R0 ;  /* 0x0000761003007816 */ /* 0x000fce0000000000 */
.L_x_12785:
[----:B------:R-:W-:Y:S05]  /*8bf0*/  BSYNC.RECONVERGENT B0 ;  /* 0x0000000000007941 */ /* 0x000fea0003800200 */
.L_x_12784:
[----:B------:R4:W-:Y:S01]  /*8c00*/  STG.E.U8 desc[UR36][R8.64], R0 ;  /* 0x0000000008007986 */ /* 0x0009e2000c101124 */
[----:B------:R-:W-:Y:S01]  /*8c10*/  IMAD.MOV.U32 R25, RZ, RZ, R26 ;  /* 0x000000ffff197224 */ /* 0x000fe200078e001a */
[----:B------:R-:W-:Y:S06]  /*8c20*/  BRA `(.L_x_12761) ;  /* 0x0000000000bc7947 */ /* 0x000fec0003800000 */
.L_x_12777:
[----:B------:R-:W-:-:S13]  /*8c30*/  ISETP.NE.AND P0, PT, R0, 0x1c, PT ;  /* 0x0000001c0000780c */ /* 0x000fda0003f05270 */
[----:B------:R-:W-:Y:S05]  /*8c40*/  @!P0 BRA `(.L_x_12788) ;  /* 0x0000000000a88947 */ /* 0x000fea0003800000 */
[----:B------:R-:W-:-:S13]  /*8c50*/  ISETP.NE.AND P0, PT, R0, 0x1d, PT ;  /* 0x0000001d0000780c */ /* 0x000fda0003f05270 */
[----:B------:R-:W-:Y:S05]  /*8c60*/  @!P0 BRA `(.L_x_12789) ;  /* 0x0000000000908947 */ /* 0x000fea0003800000 */
[----:B------:R-:W-:-:S13]  /*8c70*/  ISETP.NE.AND P0, PT, R0, 0x2c, PT ;  /* 0x0000002c0000780c */ /* 0x000fda0003f05270 */
[----:B------:R-:W-:Y:S05]  /*8c80*/  @!P0 BRA `(.L_x_12790) ;  /* 0x0000000000488947 */ /* 0x000fea0003800000 */
.L_x_12760:
        /* <DEDUP_REMOVED lines=16> */
.L_x_12791:
[----:B------:R-:W-:Y:S01]  /*8d90*/  IMAD.MOV.U32 R25, RZ, RZ, R26 ;  /* 0x000000ffff197224 */ /* 0x000fe200078e001a */
[----:B------:R-:W-:Y:S06]  /*8da0*/  BRA `(.L_x_12761) ;  /* 0x00000000005c7947 */ /* 0x000fec0003800000 */
.L_x_12790:
        /* <DEDUP_REMOVED lines=16> */
.L_x_12789:
[----:B------:R-:W0:Y:S01]  /*8eb0*/  F2I.U64.TRUNC R4, R4 ;  /* 0x0000000400047311 */ /* 0x000e22000020d800 */
[----:B------:R-:W-:Y:S01]  /*8ec0*/  IMAD.MOV.U32 R25, RZ, RZ, R26 ;  /* 0x000000ffff197224 */ /* 0x000fe200078e001a */
[----:B0-----:R1:W-:Y:S01]  /*8ed0*/  STG.E.64 desc[UR36][R8.64], R4 ;  /* 0x0000000408007986 */ /* 0x0013e2000c101b24 */
[----:B------:R-:W-:Y:S05]  /*8ee0*/  BRA `(.L_x_12761) ;  /* 0x00000000000c7947 */ /* 0x000fea0003800000 */
.L_x_12788:
[----:B------:R-:W0:Y:S01]  /*8ef0*/  F2I.FTZ.U32.TRUNC.NTZ R3, R4 ;  /* 0x0000000400037305 */ /* 0x000e22000021f000 */
[----:B------:R-:W-:Y:S01]  /*8f00*/  IMAD.MOV.U32 R25, RZ, RZ, R26 ;  /* 0x000000ffff197224 */ /* 0x000fe200078e001a */
[----:B0-----:R0:W-:Y:S06]  /*8f10*/  STG.E desc[UR36][R8.64], R3 ;  /* 0x0000000308007986 */ /* 0x0011ec000c101924 */
.L_x_12761:
[----:B------:R-:W-:-:S13]  /*8f20*/  ISETP.GE.AND P0, PT, R25, R17, PT ;  /* 0x000000111900720c */ /* 0x000fda0003f06270 */
[----:B------:R-:W-:Y:S05]  /*8f30*/  @P0 BREAK.RELIABLE B6 ;  /* 0x0000000000060942 */ /* 0x000fea0003800100 */
[----:B------:R-:W-:Y:S05]  /*8f40*/  @P0 BRA `(.L_x_12792) ;  /* 0x0000001c00300947 */ /* 0x000fea0003800000 */
[----:B------:R-:W5:Y:S01]  /*8f50*/  LDCU UR4, c[0x0][0x3b4] ;  /* 0x00007680ff0477ac */ /* 0x000f620008000800 */
[----:B012-4-:R-:W0:Y:S01]  /*8f60*/  LDC.64 R8, c[0x0][0x388] ;  /* 0x0000e200ff087b82 */ /* 0x017e220000000a00 */
        /* <DEDUP_REMOVED lines=19> */
.L_x_12796:
[----:B------:R-:W0:Y:S02]  /*90a0*/  F2I.S64.TRUNC R18, R18 ;  /* 0x0000001200127311 */ /* 0x000e24000020d900 */
[----:B0-----:R-:W-:-:S05]  /*90b0*/  IMAD.MOV.U32 R3, RZ, RZ, R18 ;  /* 0x000000ffff037224 */ /* 0x001fca00078e0012 */
[----:B------:R0:W-:Y:S01]  /*90c0*/  STG.E.U8 desc[UR36][R8.64], R3 ;  /* 0x0000000308007986 */ /* 0x0001e2000c101124 */
[----:B------:R-:W-:Y:S05]  /*90d0*/  BRA `(.L_x_12798) ;  /* 0x0000000c00287947 */ /* 0x000fea0003800000 */
.L_x_12795:
        /* <DEDUP_REMOVED lines=9> */
.L_x_12800:
[----:B------:R-:W0:Y:S02]  /*9170*/  F2I.FTZ.TRUNC.NTZ R3, R18 ;  /* 0x0000001200037305 */ /* 0x000e24000021f100 */
[----:B0-----:R0:W-:Y:S01]  /*9180*/  STG.E desc[UR36][R8.64], R3 ;  /* 0x0000000308007986 */ /* 0x0011e2000c101924 */
[----:B------:R-:W-:Y:S05]  /*9190*/  BRA `(.L_x_12798) ;  /* 0x0000000800f87947 */ /* 0x000fea0003800000 */
.L_x_12799:
[----:B------:R-:W0:Y:S02]  /*91a0*/  F2I.FTZ.TRUNC.NTZ R3, R18 ;  /* 0x0000001200037305 */ /* 0x000e24000021f100 */
[----:B0-----:R0:W-:Y:S01]  /*91b0*/  STG.E.U16 desc[UR36][R8.64], R3 ;  /* 0x0000000308007986 */ /* 0x0011e2000c101524 */
[----:B------:R-:W-:Y:S05]  /*91c0*/  BRA `(.L_x_12798) ;  /* 0x0000000800ec7947 */ /* 0x000fea0003800000 */
.L_x_12794:
        /* <DEDUP_REMOVED lines=8> */
.L_x_12802:
[----:B------:R-:W-:-:S05]  /*9250*/  F2FP.F16.F32.PACK_AB R18, RZ, R18 ;  /* 0x00000012ff12723e */ /* 0x000fca00000000ff */
[----:B------:R0:W-:Y:S01]  /*9260*/  STG.E.U16 desc[UR36][R8.64], R18 ;  /* 0x0000001208007986 */ /* 0x0001e2000c101524 */
[----:B------:R-:W-:Y:S05]  /*9270*/  BRA `(.L_x_12798) ;  /* 0x0000000800c07947 */ /* 0x000fea0003800000 */
.L_x_12801:
        /* <DEDUP_REMOVED lines=9> */
.L_x_12804:
[----:B------:R-:W-:-:S04]  /*9310*/  F2FP.F16.F32.PACK_AB R3, RZ, R18 ;  /* 0x00000012ff03723e */ /* 0x000fc800000000ff */
[----:B------:R-:W-:-:S05]  /*9320*/  PRMT R3, R3, 0x5410, RZ ;  /* 0x0000541003037816 */ /* 0x000fca00000000ff */
[----:B------:R0:W-:Y:S01]  /*9330*/  STG.E desc[UR36][R8.64], R3 ;  /* 0x0000000308007986 */ /* 0x0001e2000c101924 */
[----:B------:R-:W-:Y:S05]  /*9340*/  BRA `(.L_x_12798) ;  /* 0x00000008008c7947 */ /* 0x000fea0003800000 */
.L_x_12803:
[----:B------:R-:W-:-:S06]  /*9350*/  FMUL.FTZ R4, R18, 1 ;  /* 0x3f80000012047820 */ /* 0x000fcc0000410000 */
[----:B------:R-:W0:Y:S02]  /*9360*/  F2F.F64.F32 R4, R4 ;  /* 0x0000000400047310 */ /* 0x000e240000201800 */
[----:B0-----:R0:W-:Y:S01]  /*9370*/  STG.E.64 desc[UR36][R8.64], R4 ;  /* 0x0000000408007986 */ /* 0x0011e2000c101b24 */
[----:B------:R-:W-:Y:S05]  /*9380*/  BRA `(.L_x_12798) ;  /* 0x00000008007c7947 */ /* 0x000fea0003800000 */
.L_x_12793:
        /* <DEDUP_REMOVED lines=13> */
.L_x_12808:
        /* <DEDUP_REMOVED lines=16> */
.L_x_12811:
[----:B------:R-:W-:-:S04]  /*9560*/  SHF.R.U32.HI R18, RZ, 0x18, R18 ;  /* 0x00000018ff127819 */ /* 0x000fc80000011612 */
[----:B------:R-:W-:-:S04]  /*9570*/  LOP3.LUT R3, R3, 0x80, R18, 0xf8, !PT ;  /* 0x0000008003037812 */ /* 0x000fc800078ef812 */
[----:B------:R-:W-:-:S07]  /*9580*/  PRMT R4, R3, 0x7610, R4 ;  /* 0x0000761003047816 */ /* 0x000fce0000000004 */
.L_x_12810:
[----:B------:R-:W-:Y:S05]  /*9590*/  BSYNC.RECONVERGENT B0 ;  /* 0x0000000000007941 */ /* 0x000fea0003800200 */
.L_x_12809:
[----:B------:R0:W-:Y:S01]  /*95a0*/  STG.E.U8 desc[UR36][R8.64], R4 ;  /* 0x0000000408007986 */ /* 0x0001e2000c101124 */
[----:B------:R-:W-:Y:S05]  /*95b0*/  BRA `(.L_x_12798) ;  /* 0x0000000400f07947 */ /* 0x000fea0003800000 */
.L_x_12807:
        /* <DEDUP_REMOVED lines=16> */
.L_x_12814:
[----:B------:R-:W-:-:S04]  /*96c0*/  SHF.R.U32.HI R18, RZ, 0x18, R18 ;  /* 0x00000018ff127819 */ /* 0x000fc80000011612 */
[----:B------:R-:W-:-:S04]  /*96d0*/  LOP3.LUT R3, R3, 0x80, R18, 0xf8, !PT ;  /* 0x0000008003037812 */ /* 0x000fc800078ef812 */
[----:B------:R-:W-:-:S07]  /*96e0*/  PRMT R4, R3, 0x7610, R4 ;  /* 0x0000761003047816 */ /* 0x000fce0000000004 */
.L_x_12813:
[----:B------:R-:W-:Y:S05]  /*96f0*/  BSYNC.RECONVERGENT B0 ;  /* 0x0000000000007941 */ /* 0x000fea0003800200 */
.L_x_12812:
[----:B------:R0:W-:Y:S01]  /*9700*/  STG.E.U8 desc[UR36][R8.64], R4 ;  /* 0x0000000408007986 */ /* 0x0001e2000c101124 */
[----:B------:R-:W-:Y:S05]  /*9710*/  BRA `(.L_x_12798) ;  /* 0x0000000400987947 */ /* 0x000fea0003800000 */
.L_x_12806:
        /* <DEDUP_REMOVED lines=21> */
.L_x_12816:
[----:B------:R-:W0:Y:S02]  /*9870*/  F2I.U64.TRUNC R18, R18 ;  /* 0x0000001200127311 */ /* 0x000e24000020d800 */
[----:B0-----:R0:W-:Y:S01]  /*9880*/  STG.E.64 desc[UR36][R8.64], R18 ;  /* 0x0000001208007986 */ /* 0x0011e2000c101b24 */
[----:B------:R-:W-:Y:S05]  /*9890*/  BRA `(.L_x_12798) ;  /* 0x0000000400387947 */ /* 0x000fea0003800000 */
.L_x_12815:
[----:B------:R-:W0:Y:S02]  /*98a0*/  F2I.FTZ.U32.TRUNC.NTZ R3, R18 ;  /* 0x0000001200037305 */ /* 0x000e24000021f000 */
[----:B0-----:R0:W-:Y:S01]  /*98b0*/  STG.E desc[UR36][R8.64], R3 ;  /* 0x0000000308007986 */ /* 0x0011e2000c101924 */
[----:B------:R-:W-:Y:S05]  /*98c0*/  BRA `(.L_x_12798) ;  /* 0x00000004002c7947 */ /* 0x000fea0003800000 */
.L_x_12805:
        /* <DEDUP_REMOVED lines=10> */
.L_x_12818:
[----:B------:R-:W-:Y:S01]  /*9970*/  FMUL.FTZ R4, R18, 1 ;  /* 0x3f80000012047820 */ /* 0x000fe20000410000 */
[----:B------:R-:W-:-:S05]  /*9980*/  CS2R R6, SRZ ;  /* 0x0000000000067805 */ /* 0x000fca000001ff00 */
[----:B------:R-:W0:Y:S02]  /*9990*/  F2F.F64.F32 R4, R4 ;  /* 0x0000000400047310 */ /* 0x000e240000201800 */
[----:B0-----:R0:W-:Y:S01]  /*99a0*/  STG.E.128 desc[UR36][R8.64], R4 ;  /* 0x0000000408007986 */ /* 0x0011e2000c101d24 */
[----:B------:R-:W-:Y:S05]  /*99b0*/  BRA `(.L_x_12798) ;  /* 0x0000000000f07947 */ /* 0x000fea0003800000 */
.L_x_12817:
[----:B------:R-:W-:-:S13]  /*99c0*/  ISETP.NE.AND P0, PT, R0, 0xf, PT ;  /* 0x0000000f0000780c */ /* 0x000fda0003f05270 */
[----:B------:R-:W-:Y:S05]  /*99d0*/  @!P0 BRA `(.L_x_12819) ;  /* 0x0000000000e08947 */ /* 0x000fea0003800000 */
[----:B------:R-:W-:-:S13]  /*99e0*/  ISETP.NE.AND P0, PT, R0, 0x17, PT ;  /* 0x000000170000780c */ /* 0x000fda0003f05270 */
[----:B------:R-:W-:Y:S05]  /*99f0*/  @!P0 BRA `(.L_x_12820) ;  /* 0x00000000008c8947 */ /* 0x000fea0003800000 */
[----:B------:R-:W-:-:S13]  /*9a00*/  ISETP.NE.AND P0, PT, R0, 0x18, PT ;  /* 0x000000180000780c */ /* 0x000fda0003f05270 */
[----:B------:R-:W-:Y:S05]  /*9a10*/  @!P0 BRA `(.L_x_12821) ;  /* 0x0000000000448947 */ /* 0x000fea0003800000 */
.L_x_12797:
        /* <DEDUP_REMOVED lines=16> */
.L_x_12822:
[----:B------:R-:W-:Y:S05]  /*9b20*/  BRA `(.L_x_12798) ;  /* 0x0000000000947947 */ /* 0x000fea0003800000 */
.L_x_12821:
        /* <DEDUP_REMOVED lines=12> */
.L_x_12824:
[----:B------:R-:W-:Y:S05]  /*9bf0*/  BSYNC.RECONVERGENT B0 ;  /* 0x0000000000007941 */ /* 0x000fea0003800200 */
.L_x_12823:
[----:B------:R-:W-:-:S05]  /*9c00*/  LOP3.LUT R3, R0, 0x80, R5, 0xf8, !PT ;  /* 0x0000008000037812 */ /* 0x000fca00078ef805 */
[----:B------:R1:W-:Y:S01]  /*9c10*/  STG.E.U8 desc[UR36][R8.64], R3 ;  /* 0x0000000308007986 */ /* 0x0003e2000c101124 */
[----:B------:R-:W-:Y:S05]  /*9c20*/  BRA `(.L_x_12798) ;  /* 0x0000000000547947 */ /* 0x000fea0003800000 */
.L_x_12820:
        /* <DEDUP_REMOVED lines=11> */
.L_x_12826:
[----:B------:R-:W-:Y:S01]  /*9ce0*/  IMAD.MOV.U32 R0, RZ, RZ, 0x7f ;  /* 0x0000007fff007424 */ /* 0x000fe200078e00ff */
[----:B------:R-:W-:-:S04]  /*9cf0*/  ISETP.GT.U32.AND P0, PT, R4, 0x7f800000, PT ;  /* 0x7f8000000400780c */ /* 0x000fc80003f04070 */
[----:B------:R-:W-:-:S09]  /*9d00*/  SEL R0, R0, 0x7c, P0 ;  /* 0x0000007c00007807 */ /* 0x000fd20000000000 */
.L_x_12827:
[----:B------:R-:W-:Y:S05]  /*9d10*/  BSYNC.RECONVERGENT B0 ;  /* 0x0000000000007941 */ /* 0x000fea0003800200 */
.L_x_12825:
[----:B------:R-:W-:-:S04]  /*9d20*/  SHF.R.U32.HI R3, RZ, 0x18, R18 ;  /* 0x00000018ff037819 */ /* 0x000fc80000011612 */
[----:B------:R-:W-:-:S05]  /*9d30*/  LOP3.LUT R3, R0, 0x80, R3, 0xf8, !PT ;  /* 0x0000008000037812 */ /* 0x000fca00078ef803 */
[----:B------:R0:W-:Y:S01]  /*9d40*/  STG.E.U8 desc[UR36][R8.64], R3 ;  /* 0x0000000308007986 */ /* 0x0001e2000c101124 */
[----:B------:R-:W-:Y:S05]  /*9d50*/  BRA `(.L_x_12798) ;  /* 0x0000000000087947 */ /* 0x000fea0003800000 */
.L_x_12819:
[----:B------:R-:W-:-:S05]  /*9d60*/  F2FP.BF16.F32.PACK_AB R18, RZ, R18 ;  /* 0x00000012ff12723e */ /* 0x000fca00000010ff */
[----:B------:R2:W-:Y:S02]  /*9d70*/  STG.E.U16 desc[UR36][R8.64], R18 ;  /* 0x0000001208007986 */ /* 0x0005e4000c101524 */
.L_x_12798:
[----:B------:R-:W-:-:S07]  /*9d80*/  VIADD R25, R25, 0x80 ;  /* 0x0000008019197836 */ /* 0x000fce0000000000 */
.L_x_12755:
[----:B------:R-:W-:-:S13]  /*9d90*/  ISETP.GE.AND P0, PT, R25, R17, PT ;  /* 0x000000111900720c */ /* 0x000fda0003f06270 */
[----:B------:R-:W-:Y:S05]  /*9da0*/  @P0 BREAK.RELIABLE B6 ;  /* 0x0000000000060942 */ /* 0x000fea0003800100 */
[----:B------:R-:W-:Y:S05]  /*9db0*/  @P0 BRA `(.L_x_12792) ;  /* 0x0000000c00940947 */ /* 0x000fea0003800000 */
[----:B------:R-:W-:Y:S05]  /*9dc0*/  BSYNC.RELIABLE B6 ;  /* 0x0000000000067941 */ /* 0x000fea0003800100 */
.L_x_12754:
        /* <DEDUP_REMOVED lines=21> */
.L_x_12831:
[----:B------:R-:W0:Y:S02]  /*9f20*/  F2I.S64.TRUNC R22, R22 ;  /* 0x0000001600167311 */ /* 0x000e24000020d900 */
[----:B0-----:R-:W-:-:S05]  /*9f30*/  IMAD.MOV.U32 R3, RZ, RZ, R22 ;  /* 0x000000ffff037224 */ /* 0x001fca00078e0016 */
[----:B------:R0:W-:Y:S01]  /*9f40*/  STG.E.U8 desc[UR36][R8.64], R3 ;  /* 0x0000000308007986 */ /* 0x0001e2000c101124 */
[----:B------:R-:W-:Y:S05]  /*9f50*/  BRA `(.L_x_12833) ;  /* 0x0000000c00287947 */ /* 0x000fea0003800000 */
.L_x_12830:
        /* <DEDUP_REMOVED lines=9> */
.L_x_12835:
[----:B------:R-:W0:Y:S02]  /*9ff0*/  F2I.FTZ.TRUNC.NTZ R3, R22 ;  /* 0x0000001600037305 */ /* 0x000e24000021f100 */
[----:B0-----:R0:W-:Y:S01]  /*a000*/  STG.E desc[UR36][R8.64], R3 ;  /* 0x0000000308007986 */ /* 0x0011e2000c101924 */
[----:B------:R-:W-:Y:S05]  /*a010*/  BRA `(.L_x_12833) ;  /* 0x0000000800f87947 */ /* 0x000fea0003800000 */
.L_x_12834:
[----:B------:R-:W0:Y:S02]  /*a020*/  F2I.FTZ.TRUNC.NTZ R3, R22 ;  /* 0x0000001600037305 */ /* 0x000e24000021f100 */
[----:B0-----:R0:W-:Y:S01]  /*a030*/  STG.E.U16 desc[UR36][R8.64], R3 ;  /* 0x0000000308007986 */ /* 0x0011e2000c101524 */
[----:B------:R-:W-:Y:S05]  /*a040*/  BRA `(.L_x_12833) ;  /* 0x0000000800ec7947 */ /* 0x000fea0003800000 */
.L_x_12829:
        /* <DEDUP_REMOVED lines=8> */
.L_x_12837:
[----:B------:R-:W-:-:S05]  /*a0d0*/  F2FP.F16.F32.PACK_AB R22, RZ, R22 ;  /* 0x00000016ff16723e */ /* 0x000fca00000000ff */
[----:B------:R0:W-:Y:S01]  /*a0e0*/  STG.E.U16 desc[UR36][R8.64], R22 ;  /* 0x0000001608007986 */ /* 0x0001e2000c101524 */
[----:B------:R-:W-:Y:S05]  /*a0f0*/  BRA `(.L_x_12833) ;  /* 0x0000000800c07947 */ /* 0x000fea0003800000 */
.L_x_12836:
        /* <DEDUP_REMOVED lines=9> */
.L_x_12839:
[----:B------:R-:W-:-:S04]  /*a190*/  F2FP.F16.F32.PACK_AB R3, RZ, R22 ;  /* 0x00000016ff03723e */ /* 0x000fc800000000ff */
[----:B------:R-:W-:-:S05]  /*a1a0*/  PRMT R3, R3, 0x5410, RZ ;  /* 0x0000541003037816 */ /* 0x000fca00000000ff */
[----:B------:R2:W-:Y:S01]  /*a1b0*/  STG.E desc[UR36][R8.64], R3 ;  /* 0x0000000308007986 */ /* 0x0005e2000c101924 */
[----:B------:R-:W-:Y:S05]  /*a1c0*/  BRA `(.L_x_12833) ;  /* 0x00000008008c7947 */ /* 0x000fea0003800000 */
.L_x_12838:
[----:B------:R-:W-:-:S06]  /*a1d0*/  FMUL.FTZ R4, R22, 1 ;  /* 0x3f80000016047820 */ /* 0x000fcc0000410000 */
[----:B------:R-:W0:Y:S02]  /*a1e0*/  F2F.F64.F32 R4, R4 ;  /* 0x0000000400047310 */ /* 0x000e240000201800 */
[----:B0-----:R0:W-:Y:S01]  /*a1f0*/  STG.E.64 desc[UR36][R8.64], R4 ;  /* 0x0000000408007986 */ /* 0x0011e2000c101b24 */
[----:B------:R-:W-:Y:S05]  /*a200*/  BRA `(.L_x_12833) ;  /* 0x00000008007c7947 */ /* 0x000fea0003800000 */
.L_x_12828:
        /* <DEDUP_REMOVED lines=13> */
.L_x_12843:
        /* <DEDUP_REMOVED lines=16> */
.L_x_12846:
[----:B------:R-:W-:-:S04]  /*a3e0*/  SHF.R.U32.HI R22, RZ, 0x18, R22 ;  /* 0x00000018ff167819 */ /* 0x000fc80000011616 */
[----:B------:R-:W-:-:S04]  /*a3f0*/  LOP3.LUT R3, R3, 0x80, R22, 0xf8, !PT ;  /* 0x0000008003037812 */ /* 0x000fc800078ef816 */
[----:B------:R-:W-:-:S07]  /*a400*/  PRMT R4, R3, 0x7610, R4 ;  /* 0x0000761003047816 */ /* 0x000fce0000000004 */
.L_x_12845:
[----:B------:R-:W-:Y:S05]  /*a410*/  BSYNC.RECONVERGENT B0 ;  /* 0x0000000000007941 */ /* 0x000fea0003800200 */
.L_x_12844:
[----:B------:R0:W-:Y:S01]  /*a420*/  STG.E.U8 desc[UR36][R8.64], R4 ;  /* 0x0000000408007986 */ /* 0x0001e2000c101124 */
[----:B------:R-:W-:Y:S05]  /*a430*/  BRA `(.L_x_12833) ;  /* 0x0000000400f07947 */ /* 0x000fea0003800000 */
.L_x_12842:
        /* <DEDUP_REMOVED lines=16> */
.L_x_12849:
[----:B------:R-:W-:-:S04]  /*a540*/  SHF.R.U32.HI R22, RZ, 0x18, R22 ;  /* 0x00000018ff167819 */ /* 0x000fc80000011616 */
[----:B------:R-:W-:-:S04]  /*a550*/  LOP3.LUT R3, R3, 0x80, R22, 0xf8, !PT ;  /* 0x0000008003037812 */ /* 0x000fc800078ef816 */
[----:B------:R-:W-:-:S07]  /*a560*/  PRMT R4, R3, 0x7610, R4 ;  /* 0x0000761003047816 */ /* 0x000fce0000000004 */
.L_x_12848:
[----:B------:R-:W-:Y:S05]  /*a570*/  BSYNC.RECONVERGENT B0 ;  /* 0x0000000000007941 */ /* 0x000fea0003800200 */
.L_x_12847:
[----:B------:R0:W-:Y:S01]  /*a580*/  STG.E.U8 desc[UR36][R8.64], R4 ;  /* 0x0000000408007986 */ /* 0x0001e2000c101124 */
[----:B------:R-:W-:Y:S05]  /*a590*/  BRA `(.L_x_12833) ;  /* 0x0000000400987947 */ /* 0x000fea0003800000 */
.L_x_12841:
        /* <DEDUP_REMOVED lines=21> */
.L_x_12851:
[----:B------:R-:W0:Y:S02]  /*a6f0*/  F2I.U64.TRUNC R22, R22 ;  /* 0x0000001600167311 */ /* 0x000e24000020d800 */
[----:B0-----:R0:W-:Y:S01]  /*a700*/  STG.E.64 desc[UR36][R8.64], R22 ;  /* 0x0000001608007986 */ /* 0x0011e2000c101b24 */
[----:B------:R-:W-:Y:S05]  /*a710*/  BRA `(.L_x_12833) ;  /* 0x0000000400387947 */ /* 0x000fea0003800000 */
.L_x_12850:
[----:B------:R-:W0:Y:S02]  /*a720*/  F2I.FTZ.U32.TRUNC.NTZ R3, R22 ;  /* 0x0000001600037305 */ /* 0x000e24000021f000 */
[----:B0-----:R0:W-:Y:S01]  /*a730*/  STG.E desc[UR36][R8.64], R3 ;  /* 0x0000000308007986 */ /* 0x0011e2000c101924 */
[----:B------:R-:W-:Y:S05]  /*a740*/  BRA `(.L_x_12833) ;  /* 0x00000004002c7947 */ /* 0x000fea0003800000 */
.L_x_12840:
        /* <DEDUP_REMOVED lines=10> */
.L_x_12853:
[----:B------:R-:W-:Y:S01]  /*a7f0*/  FMUL.FTZ R4, R22, 1 ;  /* 0x3f80000016047820 */ /* 0x000fe20000410000 */
[----:B------:R-:W-:-:S05]  /*a800*/  CS2R R6, SRZ ;  /* 0x0000000000067805 */ /* 0x000fca000001ff00 */
[----:B------:R-:W0:Y:S02]  /*a810*/  F2F.F64.F32 R4, R4 ;  /* 0x0000000400047310 */ /* 0x000e240000201800 */
[----:B0-----:R0:W-:Y:S01]  /*a820*/  STG.E.128 desc[UR36][R8.64], R4 ;  /* 0x0000000408007986 */ /* 0x0011e2000c101d24 */
[----:B------:R-:W-:Y:S05]  /*a830*/  BRA `(.L_x_12833) ;  /* 0x0000000000f07947 */ /* 0x000fea0003800000 */
.L_x_12852:
[----:B------:R-:W-:-:S13]  /*a840*/  ISETP.NE.AND P0, PT, R0, 0xf, PT ;  /* 0x0000000f0000780c */ /* 0x000fda0003f05270 */
[----:B------:R-:W-:Y:S05]  /*a850*/  @!P0 BRA `(.L_x_12854) ;  /* 0x0000000000e08947 */ /* 0x000fea0003800000 */
[----:B------:R-:W-:-:S13]  /*a860*/  ISETP.NE.AND P0, PT, R0, 0x17, PT ;  /* 0x000000170000780c */ /* 0x000fda0003f05270 */
[----:B------:R-:W-:Y:S05]  /*a870*/  @!P0 BRA `(.L_x_12855) ;  /* 0x00000000008c8947 */ /* 0x000fea0003800000 */
[----:B------:R-:W-:-:S13]  /*a880*/  ISETP.NE.AND P0, PT, R0, 0x18, PT ;  /* 0x000000180000780c */ /* 0x000fda0003f05270 */
[----:B------:R-:W-:Y:S05]  /*a890*/  @!P0 BRA `(.L_x_12856) ;  /* 0x0000000000448947 */ /* 0x000fea0003800000 */
.L_x_12832:
        /* <DEDUP_REMOVED lines=16> */
.L_x_12857:
[----:B------:R-:W-:Y:S05]  /*a9a0*/  BRA `(.L_x_12833) ;  /* 0x0000000000947947 */ /* 0x000fea0003800000 */
.L_x_12856:
        /* <DEDUP_REMOVED lines=12> */
.L_x_12859:
[----:B------:R-:W-:Y:S05]  /*aa70*/  BSYNC.RECONVERGENT B0 ;  /* 0x0000000000007941 */ /* 0x000fea0003800200 */
.L_x_12858:
[----:B------:R-:W-:-:S05]  /*aa80*/  LOP3.LUT R3, R0, 0x80, R5, 0xf8, !PT ;  /* 0x0000008000037812 */ /* 0x000fca00078ef805 */
[----:B------:R0:W-:Y:S01]  /*aa90*/  STG.E.U8 desc[UR36][R8.64], R3 ;  /* 0x0000000308007986 */ /* 0x0001e2000c101124 */
[----:B------:R-:W-:Y:S05]  /*aaa0*/  BRA `(.L_x_12833) ;  /* 0x0000000000547947 */ /* 0x000fea0003800000 */
.L_x_12855:
        /* <DEDUP_REMOVED lines=11> */
.L_x_12861:
[----:B------:R-:W-:Y:S01]  /*ab60*/  IMAD.MOV.U32 R0, RZ, RZ, 0x7f ;  /* 0x0000007fff007424 */ /* 0x000fe200078e00ff */
[----:B------:R-:W-:-:S04]  /*ab70*/  ISETP.GT.U32.AND P0, PT, R4, 0x7f800000, PT ;  /* 0x7f8000000400780c */ /* 0x000fc80003f04070 */
[----:B------:R-:W-:-:S09]  /*ab80*/  SEL R0, R0, 0x7c, P0 ;  /* 0x0000007c00007807 */ /* 0x000fd20000000000 */
.L_x_12862:
[----:B------:R-:W-:Y:S05]  /*ab90*/  BSYNC.RECONVERGENT B0 ;  /* 0x0000000000007941 */ /* 0x000fea0003800200 */
.L_x_12860:
[----:B------:R-:W-:-:S04]  /*aba0*/  SHF.R.U32.HI R3, RZ, 0x18, R22 ;  /* 0x00000018ff037819 */ /* 0x000fc80000011616 */
[----:B------:R-:W-:-:S05]  /*abb0*/  LOP3.LUT R3, R0, 0x80, R3, 0xf8, !PT ;  /* 0x0000008000037812 */ /* 0x000fca00078ef803 */
[----:B------:R0:W-:Y:S01]  /*abc0*/  STG.E.U8 desc[UR36][R8.64], R3 ;  /* 0x0000000308007986 */ /* 0x0001e2000c101124 */
[----:B------:R-:W-:Y:S05]  /*abd0*/  BRA `(.L_x_12833) ;  /* 0x0000000000087947 */ /* 0x000fea0003800000 */
.L_x_12854:
[----:B------:R-:W-:-:S05]  /*abe0*/  F2FP.BF16.F32.PACK_AB R22, RZ, R22 ;  /* 0x00000016ff16723e */ /* 0x000fca00000010ff */
[----:B------:R0:W-:Y:S02]  /*abf0*/  STG.E.U16 desc[UR36][R8.64], R22 ;  /* 0x0000001608007986 */ /* 0x0001e4000c101524 */
.L_x_12833:
[----:B------:R-:W-:-:S07]  /*ac00*/  VIADD R25, R25, 0x80 ;  /* 0x0000008019197836 */ /* 0x000fce0000000000 */
.L_x_12792:
[----:B------:R-:W-:Y:S05]  /*ac10*/  BSYNC.RECONVERGENT B7 ;  /* 0x0000000000077941 */ /* 0x000fea0003800200 */
.L_x_12753:
[----:B------:R-:W-:-:S13]  /*ac20*/  ISETP.GE.AND P0, PT, R25, R17, PT ;  /* 0x000000111900720c */ /* 0x000fda0003f06270 */
[----:B------:R-:W-:Y:S05]  /*ac30*/  @P0 EXIT ;  /* 0x000000000000094d */ /* 0x000fea0003800000 */
[----:B01--4-:R-:W0:Y:S01]  /*ac40*/  LDC.64 R4, c[0x0][0x388] ;  /* 0x0000e200ff047b82 */ /* 0x013e220000000a00 */
[----:B------:R-:W1:Y:S01]  /*ac50*/  LDCU UR4, c[0x0][0x3b4] ;  /* 0x00007680ff0477ac */ /* 0x000e620008000800 */
[----:B--2---:R-:W-:Y:S01]  /*ac60*/  PRMT R0, R16, 0x9910, RZ ;  /* 0x0000991010007816 */ /* 0x004fe200000000ff */
        /* <DEDUP_REMOVED lines=15> */
[----:B0-----:R-:W-:Y:S01]  /*ad60*/  STG.E.U8 desc[UR36][R2.64], R5 ;  /* 0x0000000502007986 */ /* 0x001fe2000c101124 */
[----:B------:R-:W-:Y:S05]  /*ad70*/  EXIT ;  /* 0x000000000000794d */ /* 0x000fea0003800000 */
.L_x_12866:
[----:B------:R-:W0:Y:S02]  /*ad80*/  F2I.S64.TRUNC R24, R24 ;  /* 0x0000001800187311 */ /* 0x000e24000020d900 */
[----:B0-----:R-:W-:-:S05]  /*ad90*/  IMAD.MOV.U32 R5, RZ, RZ, R24 ;  /* 0x000000ffff057224 */ /* 0x001fca00078e0018 */
[----:B------:R-:W-:Y:S01]  /*ada0*/  STG.E.U8 desc[UR36][R2.64], R5 ;  /* 0x0000000502007986 */ /* 0x000fe2000c101124 */
[----:B------:R-:W-:Y:S05]  /*adb0*/  EXIT ;  /* 0x000000000000794d */ /* 0x000fea0003800000 */
.L_x_12865:
[----:B------:R-:W-:-:S13]  /*adc0*/  ISETP.NE.AND P0, PT, R0, 0x2, PT ;  /* 0x000000020000780c */ /* 0x000fda0003f05270 */
[----:B------:R-:W-:Y:S05]  /*add0*/  @!P0 BRA `(.L_x_12868) ;  /* 0x0000000000288947 */ /* 0x000fea0003800000 */
[----:B------:R-:W-:-:S13]  /*ade0*/  ISETP.NE.AND P0, PT, R0, 0x3, PT ;  /* 0x000000030000780c */ /* 0x000fda0003f05270 */
[----:B------:R-:W-:Y:S05]  /*adf0*/  @!P0 BRA `(.L_x_12869) ;  /* 0x0000000000148947 */ /* 0x000fea0003800000 */
[----:B------:R-:W-:-:S13]  /*ae00*/  ISETP.NE.AND P0, PT, R0, 0x4, PT ;  /* 0x000000040000780c */ /* 0x000fda0003f05270 */
[----:B------:R-:W-:Y:S05]  /*ae10*/  @P0 BRA `(.L_x_12867) ;  /* 0x0000000800380947 */ /* 0x000fea0003800000 */
[----:B------:R-:W0:Y:S02]  /*ae20*/  F2I.S64.TRUNC R24, R24 ;  /* 0x0000001800187311 */ /* 0x000e24000020d900 */
[----:B0-----:R-:W-:Y:S01]  /*ae30*/  STG.E.64 desc[UR36][R2.64], R24 ;  /* 0x0000001802007986 */ /* 0x001fe2000c101b24 */
[----:B------:R-:W-:Y:S05]  /*ae40*/  EXIT ;  /* 0x000000000000794d */ /* 0x000fea0003800000 */
.L_x_12869:
[----:B------:R-:W0:Y:S02]  /*ae50*/  F2I.FTZ.TRUNC.NTZ R5, R24 ;  /* 0x0000001800057305 */ /* 0x000e24000021f100 */
[----:B0-----:R-:W-:Y:S01]  /*ae60*/  STG.E desc[UR36][R2.64], R5 ;  /* 0x0000000502007986 */ /* 0x001fe2000c101924 */
[----:B------:R-:W-:Y:S05]  /*ae70*/  EXIT ;  /* 0x000000000000794d */ /* 0x000fea0003800000 */
.L_x_12868:
[----:B------:R-:W0:Y:S02]  /*ae80*/  F2I.FTZ.TRUNC.NTZ R5, R24 ;  /* 0x0000001800057305 */ /* 0x000e24000021f100 */
[----:B0-----:R-:W-:Y:S01]  /*ae90*/  STG.E.U16 desc[UR36][R2.64], R5 ;  /* 0x0000000502007986 */ /* 0x001fe2000c101524 */
[----:B------:R-:W-:Y:S05]  /*aea0*/  EXIT ;  /* 0x000000000000794d */ /* 0x000fea0003800000 */
.L_x_12864:
[----:B------:R-:W-:-:S13]  /*aeb0*/  ISETP.GT.AND P0, PT, R0, 0x6, PT ;  /* 0x000000060000780c */ /* 0x000fda0003f04270 */
[----:B------:R-:W-:Y:S05]  /*aec0*/  @P0 BRA `(.L_x_12870) ;  /* 0x0000000000240947 */ /* 0x000fea0003800000 */
[----:B------:R-:W-:-:S13]  /*aed0*/  ISETP.NE.AND P0, PT, R0, 0x5, PT ;  /* 0x000000050000780c */ /* 0x000fda0003f05270 */
[----:B------:R-:W-:Y:S05]  /*aee0*/  @!P0 BRA `(.L_x_12871) ;  /* 0x0000000000108947 */ /* 0x000fea0003800000 */
[----:B------:R-:W-:-:S13]  /*aef0*/  ISETP.NE.AND P0, PT, R0, 0x6, PT ;  /* 0x000000060000780c */ /* 0x000fda0003f05270 */
[----:B------:R-:W-:Y:S05]  /*af00*/  @P0 BRA `(.L_x_12867) ;  /* 0x0000000400fc0947 */ /* 0x000fea0003800000 */
[----:B------:R-:W-:Y:S01]  /*af10*/  STG.E desc[UR36][R2.64], R24 ;  /* 0x0000001802007986 */ /* 0x000fe2000c101924 */
[----:B------:R-:W-:Y:S05]  /*af20*/  EXIT ;  /* 0x000000000000794d */ /* 0x000fea0003800000 */
.L_x_12871:
[----:B------:R-:W-:-:S05]  /*af30*/  F2FP.F16.F32.PACK_AB R24, RZ, R24 ;  /* 0x00000018ff18723e */ /* 0x000fca00000000ff */
[----:B------:R-:W-:Y:S01]  /*af40*/  STG.E.U16 desc[UR36][R2.64], R24 ;  /* 0x0000001802007986 */ /* 0x000fe2000c101524 */
[----:B------:R-:W-:Y:S05]  /*af50*/  EXIT ;  /* 0x000000000000794d */ /* 0x000fea0003800000 */
.L_x_12870:
[----:B------:R-:W-:-:S13]  /*af60*/  ISETP.NE.AND P0, PT, R0, 0x7, PT ;  /* 0x000000070000780c */ /* 0x000fda0003f05270 */
[----:B------:R-:W-:Y:S05]  /*af70*/  @!P0 BRA `(.L_x_12872) ;  /* 0x00000000002c8947 */ /* 0x000fea0003800000 */
[----:B------:R-:W-:-:S13]  /*af80*/  ISETP.NE.AND P0, PT, R0, 0x8, PT ;  /* 0x000000080000780c */ /* 0x000fda0003f05270 */
[----:B------:R-:W-:Y:S05]  /*af90*/  @!P0 BRA `(.L_x_12873) ;  /* 0x0000000000148947 */ /* 0x000fea0003800000 */
[----:B------:R-:W-:-:S13]  /*afa0*/  ISETP.NE.AND P0, PT, R0, 0x9, PT ;  /* 0x000000090000780c */ /* 0x000fda0003f05270 */
[----:B------:R-:W-:Y:S05]  /*afb0*/  @P0 BRA `(.L_x_12867) ;  /* 0x0000000400d00947 */ /* 0x000fea0003800000 */
[----:B------:R-:W-:-:S05]  /*afc0*/  IMAD.MOV.U32 R25, RZ, RZ, RZ ;  /* 0x000000ffff197224 */ /* 0x000fca00078e00ff */
[----:B------:R-:W-:Y:S01]  /*afd0*/  STG.E.64 desc[UR36][R2.64], R24 ;  /* 0x0000001802007986 */ /* 0x000fe2000c101b24 */
[----:B------:R-:W-:Y:S05]  /*afe0*/  EXIT ;  /* 0x000000000000794d */ /* 0x000fea0003800000 */
.L_x_12873:
[----:B------:R-:W-:-:S04]  /*aff0*/  F2FP.F16.F32.PACK_AB R5, RZ, R24 ;  /* 0x00000018ff05723e */ /* 0x000fc800000000ff */
[----:B------:R-:W-:-:S05]  /*b000*/  PRMT R5, R5, 0x5410, RZ ;  /* 0x0000541005057816 */ /* 0x000fca00000000ff */
[----:B------:R-:W-:Y:S01]  /*b010*/  STG.E desc[UR36][R2.64], R5 ;  /* 0x0000000502007986 */ /* 0x000fe2000c101924 */
[----:B------:R-:W-:Y:S05]  /*b020*/  EXIT ;  /* 0x000000000000794d */ /* 0x000fea0003800000 */
.L_x_12872:
[----:B------:R-:W-:-:S06]  /*b030*/  FMUL.FTZ R4, R24, 1 ;  /* 0x3f80000018047820 */ /* 0x000fcc0000410000 */
[----:B------:R-:W0:Y:S02]  /*b040*/  F2F.F64.F32 R4, R4 ;  /* 0x0000000400047310 */ /* 0x000e240000201800 */
[----:B0-----:R-:W-:Y:S01]  /*b050*/  STG.E.64 desc[UR36][R2.64], R4 ;  /* 0x0000000402007986 */ /* 0x001fe2000c101b24 */
[----:B------:R-:W-:Y:S05]  /*b060*/  EXIT ;  /* 0x000000000000794d */ /* 0x000fea0003800000 */
.L_x_12863:
        /* <DEDUP_REMOVED lines=11> */
[----:B0-----:R-:W-:Y:S01]  /*b120*/  STG.E.U16 desc[UR36][R2.64], R5 ;  /* 0x0000000502007986 */ /* 0x001fe2000c101524 */
[----:B------:R-:W-:Y:S05]  /*b130*/  EXIT ;  /* 0x000000000000794d */ /* 0x000fea0003800000 */
.L_x_12877:
        /* <DEDUP_REMOVED lines=16> */
.L_x_12880:
[----:B------:R-:W-:-:S04]  /*b240*/  SHF.R.U32.HI R24, RZ, 0x18, R24 ;  /* 0x00000018ff187819 */ /* 0x000fc80000011618 */
[----:B------:R-:W-:-:S04]  /*b250*/  LOP3.LUT R5, R5, 0x80, R24, 0xf8, !PT ;  /* 0x0000008005057812 */ /* 0x000fc800078ef818 */
[----:B------:R-:W-:-:S07]  /*b260*/  PRMT R0, R5, 0x7610, R0 ;  /* 0x0000761005007816 */ /* 0x000fce0000000000 */
.L_x_12879:
[----:B------:R-:W-:Y:S05]  /*b270*/  BSYNC.RECONVERGENT B0 ;  /* 0x0000000000007941 */ /* 0x000fea0003800200 */
.L_x_12878:
[----:B------:R-:W-:Y:S01]  /*b280*/  STG.E.U8 desc[UR36][R2.64], R0 ;  /* 0x0000000002007986 */ /* 0x000fe2000c101124 */
[----:B------:R-:W-:Y:S05]  /*b290*/  EXIT ;  /* 0x000000000000794d */ /* 0x000fea0003800000 */
.L_x_12876:
        /* <DEDUP_REMOVED lines=16> */
.L_x_12883:
[----:B------:R-:W-:-:S04]  /*b3a0*/  SHF.R.U32.HI R24, RZ, 0x18, R24 ;  /* 0x00000018ff187819 */ /* 0x000fc80000011618 */
[----:B------:R-:W-:-:S04]  /*b3b0*/  LOP3.LUT R5, R5, 0x80, R24, 0xf8, !PT ;  /* 0x0000008005057812 */ /* 0x000fc800078ef818 */
[----:B------:R-:W-:-:S07]  /*b3c0*/  PRMT R0, R5, 0x7610, R0 ;  /* 0x0000761005007816 */ /* 0x000fce0000000000 */
.L_x_12882:
[----:B------:R-:W-:Y:S05]  /*b3d0*/  BSYNC.RECONVERGENT B0 ;  /* 0x0000000000007941 */ /* 0x000fea0003800200 */
.L_x_12881:
[----:B------:R-:W-:Y:S01]  /*b3e0*/  STG.E.U8 desc[UR36][R2.64], R0 ;  /* 0x0000000002007986 */ /* 0x000fe2000c101124 */
[----:B------:R-:W-:Y:S05]  /*b3f0*/  EXIT ;  /* 0x000000000000794d */ /* 0x000fea0003800000 */
.L_x_12875:
        /* <DEDUP_REMOVED lines=21> */
.L_x_12885:
[----:B------:R-:W0:Y:S02]  /*b550*/  F2I.U64.TRUNC R24, R24 ;  /* 0x0000001800187311 */ /* 0x000e24000020d800 */
[----:B0-----:R-:W-:Y:S01]  /*b560*/  STG.E.64 desc[UR36][R2.64], R24 ;  /* 0x0000001802007986 */ /* 0x001fe2000c101b24 */
[----:B------:R-:W-:Y:S05]  /*b570*/  EXIT ;  /* 0x000000000000794d */ /* 0x000fea0003800000 */
.L_x_12884:
[----:B------:R-:W0:Y:S02]  /*b580*/  F2I.FTZ.U32.TRUNC.NTZ R5, R24 ;  /* 0x0000001800057305 */ /* 0x000e24000021f000 */
[----:B0-----:R-:W-:Y:S01]  /*b590*/  STG.E desc[UR36][R2.64], R5 ;  /* 0x0000000502007986 */ /* 0x001fe2000c101924 */
[----:B------:R-:W-:Y:S05]  /*b5a0*/  EXIT ;  /* 0x000000000000794d */ /* 0x000fea0003800000 */
.L_x_12874:
        /* <DEDUP_REMOVED lines=8> */
[----:B------:R-:W-:Y:S01]  /*b630*/  STG.E.U8 desc[UR36][R2.64], R5 ;  /* 0x0000000502007986 */ /* 0x000fe2000c101124 */
[----:B------:R-:W-:Y:S05]  /*b640*/  EXIT ;  /* 0x000000000000794d */ /* 0x000fea0003800000 */
.L_x_12887:
[----:B------:R-:W-:Y:S01]  /*b650*/  FMUL.FTZ R4, R24, 1 ;  /* 0x3f80000018047820 */ /* 0x000fe20000410000 */
[----:B------:R-:W-:-:S05]  /*b660*/  CS2R R6, SRZ ;  /* 0x0000000000067805 */ /* 0x000fca000001ff00 */
[----:B------:R-:W0:Y:S02]  /*b670*/  F2F.F64.F32 R4, R4 ;  /* 0x0000000400047310 */ /* 0x000e240000201800 */
[----:B0-----:R-:W-:Y:S01]  /*b680*/  STG.E.128 desc[UR36][R2.64], R4 ;  /* 0x0000000402007986 */ /* 0x001fe2000c101d24 */
[----:B------:R-:W-:Y:S05]  /*b690*/  EXIT ;  /* 0x000000000000794d */ /* 0x000fea0003800000 */
.L_x_12886:
[----:B------:R-:W-:-:S13]  /*b6a0*/  ISETP.NE.AND P0, PT, R0, 0xf, PT ;  /* 0x0000000f0000780c */ /* 0x000fda0003f05270 */
[----:B------:R-:W-:Y:S05]  /*b6b0*/  @!P0 BRA `(.L_x_12888) ;  /* 0x0000000000e08947 */ /* 0x000fea0003800000 */
[----:B------:R-:W-:-:S13]  /*b6c0*/  ISETP.NE.AND P0, PT, R0, 0x17, PT ;  /* 0x000000170000780c */ /* 0x000fda0003f05270 */
[----:B------:R-:W-:Y:S05]  /*b6d0*/  @!P0 BRA `(.L_x_12889) ;  /* 0x00000000008c8947 */ /* 0x000fea0003800000 */
[----:B------:R-:W-:-:S13]  /*b6e0*/  ISETP.NE.AND P0, PT, R0, 0x18, PT ;  /* 0x000000180000780c */ /* 0x000fda0003f05270 */
[----:B------:R-:W-:Y:S05]  /*b6f0*/  @!P0 BRA `(.L_x_12890) ;  /* 0x0000000000448947 */ /* 0x000fea0003800000 */
.L_x_12867:
[----:B------:R-:W-:Y:S01]  /*b700*/  MOV R0, 0x0 ;  /* 0x0000000000007802 */ /* 0x000fe20000000f00 */
[----:B------:R-:W0:Y:S01]  /*b710*/  LDCU.64 UR4, c[0x4][0x128] ;  /* 0x01002500ff0477ac */ /* 0x000e220008000a00 */
[----:B------:R-:W-:Y:S02]  /*b720*/  IMAD.MOV.U32 R8, RZ, RZ, 0x65 ;  /* 0x00000065ff087424 */ /* 0x000fe400078e00ff */
[----:B------:R1:W2:Y:S01]  /*b730*/  LDC.64 R2, c[0x4][R0] ;  /* 0x0100000000027b82 */ /* 0x0002a20000000a00 */
        /* <DEDUP_REMOVED lines=12> */
.L_x_12891:
[----:B------:R-:W-:Y:S05]  /*b800*/  EXIT ;  /* 0x000000000000794d */ /* 0x000fea0003800000 */
.L_x_12890:
        /* <DEDUP_REMOVED lines=12> */
.L_x_12893:
[----:B------:R-:W-:Y:S05]  /*b8d0*/  BSYNC.RECONVERGENT B0 ;  /* 0x0000000000007941 */ /* 0x000fea0003800200 */
.L_x_12892:
[----:B------:R-:W-:-:S05]  /*b8e0*/  LOP3.LUT R5, R0, 0x80, R7, 0xf8, !PT ;  /* 0x0000008000057812 */ /* 0x000fca00078ef807 */
[----:B------:R-:W-:Y:S01]  /*b8f0*/  STG.E.U8 desc[UR36][R2.64], R5 ;  /* 0x0000000502007986 */ /* 0x000fe2000c101124 */
[----:B------:R-:W-:Y:S05]  /*b900*/  EXIT ;  /* 0x000000000000794d */ /* 0x000fea0003800000 */
.L_x_12889:
        /* <DEDUP_REMOVED lines=11> */
.L_x_12895:
[----:B------:R-:W-:Y:S01]  /*b9c0*/  IMAD.MOV.U32 R0, RZ, RZ, 0x7f ;  /* 0x0000007fff007424 */ /* 0x000fe200078e00ff */
[----:B------:R-:W-:-:S04]  /*b9d0*/  ISETP.GT.U32.AND P0, PT, R4, 0x7f800000, PT ;  /* 0x7f8000000400780c */ /* 0x000fc80003f04070 */
[----:B------:R-:W-:-:S09]  /*b9e0*/  SEL R0, R0, 0x7c, P0 ;  /* 0x0000007c00007807 */ /* 0x000fd20000000000 */
.L_x_12896:
[----:B------:R-:W-:Y:S05]  /*b9f0*/  BSYNC.RECONVERGENT B0 ;  /* 0x0000000000007941 */ /* 0x000fea0003800200 */
.L_x_12894:
[----:B------:R-:W-:-:S04]  /*ba00*/  SHF.R.U32.HI R5, RZ, 0x18, R24 ;  /* 0x00000018ff057819 */ /* 0x000fc80000011618 */
[----:B------:R-:W-:-:S05]  /*ba10*/  LOP3.LUT R5, R0, 0x80, R5, 0xf8, !PT ;  /* 0x0000008000057812 */ /* 0x000fca00078ef805 */
[----:B------:R-:W-:Y:S01]  /*ba20*/  STG.E.U8 desc[UR36][R2.64], R5 ;  /* 0x0000000502007986 */ /* 0x000fe2000c101124 */
[----:B------:R-:W-:Y:S05]  /*ba30*/  EXIT ;  /* 0x000000000000794d */ /* 0x000fea0003800000 */
.L_x_12888:
[----:B------:R-:W-:-:S05]  /*ba40*/  F2FP.BF16.F32.PACK_AB R24, RZ, R24 ;  /* 0x00000018ff18723e */ /* 0x000fca00000010ff */
[----:B------:R-:W-:Y:S01]  /*ba50*/  STG.E.U16 desc[UR36][R2.64], R24 ;  /* 0x0000001802007986 */ /* 0x000fe2000c101524 */
[----:B------:R-:W-:Y:S05]  /*ba60*/  EXIT ;  /* 0x000000000000794d */ /* 0x000fea0003800000 */
        .weak           $__internal_43_$__cuda_sm3x_div_rn_ftz_f32_slowpath
        .type           $__internal_43_$__cuda_sm3x_div_rn_ftz_f32_slowpath,@function
        .size           $__internal_43_$__cuda_sm3x_div_rn_ftz_f32_slowpath,(.L_x_17865 - $__internal_43_$__cuda_sm3x_div_rn_ftz_f32_slowpath)
$__internal_43_$__cuda_sm3x_div_rn_ftz_f32_slowpath:
        /* <DEDUP_REMOVED lines=32> */
.L_x_12899:
[----:B------:R-:W-:Y:S05]  /*bc70*/  BSYNC.RELIABLE B3 ;  /* 0x0000000000037941 */ /* 0x000fea0003800100 */
.L_x_12898:
        /* <DEDUP_REMOVED lines=27> */
.L_x_12905:
[----:B------:R-:W-:-:S07]  /*be30*/  IMAD R0, R5, 0x800000, R11 ;  /* 0x0080000005007824 */ /* 0x000fce00078e020b */
.L_x_12906:
[----:B------:R-:W-:Y:S05]  /*be40*/  BSYNC.RECONVERGENT B3 ;  /* 0x0000000000037941 */ /* 0x000fea0003800200 */
.L_x_12904:
[----:B------:R-:W-:Y:S05]  /*be50*/  BRA `(.L_x_12907) ;  /* 0x0000000000207947 */ /* 0x000fea0003800000 */
.L_x_12903:
[----:B------:R-:W-:-:S04]  /*be60*/  LOP3.LUT R0, R3, 0x80000000, R0, 0x48, !PT ;  /* 0x8000000003007812 */ /* 0x000fc800078e4800 */
[----:B------:R-:W-:Y:S01]  /*be70*/  LOP3.LUT R0, R0, 0x7f800000, RZ, 0xfc, !PT ;  /* 0x7f80000000007812 */ /* 0x000fe200078efcff */
[----:B------:R-:W-:Y:S06]  /*be80*/  BRA `(.L_x_12907) ;  /* 0x0000000000147947 */ /* 0x000fec0003800000 */
.L_x_12902:
[----:B------:R-:W-:Y:S01]  /*be90*/  LOP3.LUT R0, R3, 0x80000000, R0, 0x48, !PT ;  /* 0x8000000003007812 */ /* 0x000fe200078e4800 */
[----:B------:R-:W-:Y:S06]  /*bea0*/  BRA `(.L_x_12907) ;  /* 0x00000000000c7947 */ /* 0x000fec0003800000 */
.L_x_12901:
[----:B------:R-:W0:Y:S01]  /*beb0*/  MUFU.RSQ R0, -QNAN ;  /* 0xffc0000000007908 */ /* 0x000e220000001400 */
[----:B------:R-:W-:Y:S05]  /*bec0*/  BRA `(.L_x_12907) ;  /* 0x0000000000047947 */ /* 0x000fea0003800000 */
.L_x_12900:
[----:B------:R-:W-:-:S07]  /*bed0*/  FADD.FTZ R0, R0, R3 ;  /* 0x0000000300007221 */ /* 0x000fce0000010000 */
.L_x_12907:
[----:B------:R-:W-:Y:S05]  /*bee0*/  BSYNC.RECONVERGENT B0 ;  /* 0x0000000000007941 */ /* 0x000fea0003800200 */
.L_x_12897:
[----:B------:R-:W-:Y:S02]  /*bef0*/  IMAD.MOV.U32 R7, RZ, RZ, 0x0 ;  /* 0x00000000ff077424 */ /* 0x000fe400078e00ff */
[----:B0-----:R-:W-:Y:S02]  /*bf00*/  IMAD.MOV.U32 R5, RZ, RZ, R0 ;  /* 0x000000ffff057224 */ /* 0x001fe400078e0000 */
[----:B------:R-:W-:Y:S05]  /*bf10*/  RET.REL.NODEC R6 `(_ZN2at6native27unrolled_elementwise_kernelINS0_13BinaryFunctorIfffZZZNS0_17atan2_kernel_cudaERNS_18TensorIteratorBaseEENKUlvE_clEvENKUlvE0_clEvEUlffE_EESt5arrayIPcLm3EELi4E23TrivialOffsetCalculatorILi2EjESC_ILi1EjENS0_6memory12LoadWithCastILi2EEENSF_13StoreWithCastILi1EEEEEviT_T0_T2_T3_T4_T5_) ;  /* 0xffffff4006387950 */ /* 0x000fea0003c3ffff */
.L_x_12908:
        /* <DEDUP_REMOVED lines=14> */
.L_x_17865:


//--------------------- .text._ZN2at6native18elementwise_kernelILi128ELi2EZNS0_22gpu_kernel_impl_nocastINS0_13BinaryFunctorIfffZZZNS0_17atan2_kernel_cudaERNS_18TensorIteratorBaseEENKUlvE_clEvENKUlvE0_clEvEUlffE_EEEEvS5_RKT_EUliE_EEviT1_ --------------------------
	.section	.text._ZN2at6native18elementwise_kernelILi128ELi2EZNS0_22gpu_kernel_impl_nocastINS0_13BinaryFunctorIfffZZZNS0_17atan2_kernel_cudaERNS_18TensorIteratorBaseEENKUlvE_clEvENKUlvE0_clEvEUlffE_EEEEvS5_RKT_EUliE_EEviT1_,"ax",@progbits
	.align	128
        .global         _ZN2at6native18elementwise_kernelILi128ELi2EZNS0_22gpu_kernel_impl_nocastINS0_13BinaryFunctorIfffZZZNS0_17atan2_kernel_cudaERNS_18TensorIteratorBaseEENKUlvE_clEvENKUlvE0_clEvEUlffE_EEEEvS5_RKT_EUliE_EEviT1_
        .type           _ZN2at6native18elementwise_kernelILi128ELi2EZNS0_22gpu_kernel_impl_nocastINS0_13BinaryFunctorIfffZZZNS0_17atan2_kernel_cudaERNS_18TensorIteratorBaseEENKUlvE_clEvENKUlvE0_clEvEUlffE_EEEEvS5_RKT_EUliE_EEviT1_,@function
        .size           _ZN2at6native18elementwise_kernelILi128ELi2EZNS0_22gpu_kernel_impl_nocastINS0_13BinaryFunctorIfffZZZNS0_17atan2_kernel_cudaERNS_18TensorIteratorBaseEENKUlvE_clEvENKUlvE0_clEvEUlffE_EEEEvS5_RKT_EUliE_EEviT1_,(.L_x_17866 - _ZN2at6native18elementwise_kernelILi128ELi2EZNS0_22gpu_kernel_impl_nocastINS0_13BinaryFunctorIfffZZZNS0_17atan2_kernel_cudaERNS_18TensorIteratorBaseEENKUlvE_clEvENKUlvE0_clEvEUlffE_EEEEvS5_RKT_EUliE_EEviT1_)
        .other          _ZN2at6native18elementwise_kernelILi128ELi2EZNS0_22gpu_kernel_impl_nocastINS0_13BinaryFunctorIfffZZZNS0_17atan2_kernel_cudaERNS_18TensorIteratorBaseEENKUlvE_clEvENKUlvE0_clEvEUlffE_EEEEvS5_RKT_EUliE_EEviT1_,@"STO_CUDA_ENTRY STV_DEFAULT"
_ZN2at6native18elementwise_kernelILi128ELi2EZNS0_22gpu_kernel_impl_nocastINS0_13BinaryFunctorIfffZZZNS0_17atan2_kernel_cudaERNS_18TensorIteratorBaseEENKUlvE_clEvENKUlvE0_clEvEUlffE_EEEEvS5_RKT_EUliE_EEviT1_:
.text._ZN2at6native18elementwise_kernelILi128ELi2EZNS0_22gpu_kernel_impl_nocastINS0_13BinaryFunctorIfffZZZNS0_17atan2_kernel_cudaERNS_18TensorIteratorBaseEENKUlvE_clEvENKUlvE0_clEvEUlffE_EEEEvS5_RKT_EUliE_EEviT1_:
        /* <DEDUP_REMOVED lines=17> */
[C---:B--2---:R-:W-:Y:S01]  /*0110*/  FADD.FTZ R13, |R4|.reuse, -RZ ;  /* 0x800000ff040d7221 */ /* 0x044fe20000010200 */
[----:B---3--:R-:W-:Y:S01]  /*0120*/  FADD.FTZ R0, |R5|, -RZ ;  /* 0x800000ff05007221 */ /* 0x008fe20000010200 */
        /* <DEDUP_REMOVED lines=13> */
[----:B------:R-:W-:Y:S05]  /*0200*/  CALL.REL.NOINC `($__internal_44_$__cuda_sm3x_div_rn_ftz_f32_slowpath) ;  /* 0x0000003800307944 */ /* 0x000fea0003c00000 */
[----:B------:R-:W-:-:S07]  /*0210*/  MOV R2, R0 ;  /* 0x0000000000027202 */ /* 0x000fce0000000f00 */
.L_x_12912:
[----:B------:R-:W-:Y:S02]  /*0220*/  HFMA2 R3, -RZ, RZ, 0.89990234375, 10328 ;  /* 0x3b33710bff037431 */ /* 0x000fe400000001ff */
[----:B------:R-:W-:Y:S01]  /*0230*/  FMUL.FTZ R0, R2, R2 ;  /* 0x0000000202007220 */ /* 0x000fe20000410000 */
[----:B------:R-:W-:Y:S02]  /*0240*/  MOV R11, 0x3f6ee581 ;  /* 0x3f6ee581000b7802 */ /* 0x000fe40000000f00 */
[----:B------:R-:W-:Y:S02]  /*0250*/  ISETP.GE.AND P0, PT, R5, RZ, PT ;  /* 0x000000ff0500720c */ /* 0x000fe40003f06270 */
[----:B------:R-:W-:Y:S02]  /*0260*/  FSETP.NEU.FTZ.AND P1, PT, R9, RZ, PT ;  /* 0x000000ff0900720b */ /* 0x000fe40003f3d000 */
[----:B------:R-:W-:Y:S01]  /*0270*/  FSEL R9, R11, 1.8663789033889770508, P5 ;  /* 0x3feee5810b097808 */ /* 0x000fe20002800000 */
[----:B------:R-:W-:Y:S01]  /*0280*/  FFMA.FTZ R3, R0, R3, -0.015681877732276916504 ;  /* 0xbc80774800037423 */ /* 0x000fe20000010003 */
[----:B------:R-:W-:Y:S01]  /*0290*/  FSETP.NEU.FTZ.AND P2, PT, |R5|, |R4|, PT ;  /* 0x400000040500720b */ /* 0x000fe20003f5d200 */
[----:B------:R-:W-:Y:S01]  /*02a0*/  FADD.FTZ R5, |R4|, |R5| ;  /* 0x4000000504057221 */ /* 0x000fe20000010200 */
[----:B------:R-:W-:Y:S01]  /*02b0*/  IADD3 R7, PT, PT, R7, 0x80, RZ ;  /* 0x0000008007077810 */ /* 0x000fe20007ffe0ff */
        /* <DEDUP_REMOVED lines=18> */
[----:B------:R-:W-:-:S05]  /*03e0*/  FSEL R5, R5, R4, P0 ;  /* 0x0000000405057208 */ /* 0x000fca0000000000 */
[----:B0-----:R0:W-:Y:S02]  /*03f0*/  STG.E desc[UR6][R2.64], R5 ;  /* 0x0000000502007986 */ /* 0x0011e4000c101906 */
.L_x_12911:
[----:B------:R-:W-:Y:S05]  /*0400*/  BSYNC.RECONVERGENT B1 ;  /* 0x0000000000017941 */ /* 0x000fea0003800200 */
.L_x_12910:
[----:B------:R-:W1:Y:S02]  /*0410*/  LDCU UR4, c[0x0][0x380] ;  /* 0x00007000ff0477ac */ /* 0x000e640008000800 */
[----:B-1----:R-:W-:-:S13]  /*0420*/  ISETP.GE.AND P0, PT, R7, UR4, PT ;  /* 0x0000000407007c0c */ /* 0x002fda000bf06270 */
[----:B------:R-:W-:Y:S05]  /*0430*/  @P0 EXIT ;  /* 0x000000000000094d */ /* 0x000fea0003800000 */
[----:B0-----:R-:W0:Y:S08]  /*0440*/  LDC.64 R2, c[0x0][0x5f0] ;  /* 0x00017c00ff027b82 */ /* 0x001e300000000a00 */
        /* <DEDUP_REMOVED lines=20> */
.L_x_12913:
        /* <DEDUP_REMOVED lines=28> */
[----:B0-----:R-:W-:Y:S01]  /*0750*/  STG.E desc[UR6][R2.64], R5 ;  /* 0x0000000502007986 */ /* 0x001fe2000c101906 */
[----:B------:R-:W-:Y:S05]  /*0760*/  EXIT ;  /* 0x000000000000794d */ /* 0x000fea0003800000 */
.L_x_12909:
        /* <DEDUP_REMOVED lines=8> */
[----:B------:R-:W-:Y:S02]  /*07f0*/  MOV R2, RZ ;  /* 0x000000ff00027202 */ /* 0x000fe40000000f00 */
        /* <DEDUP_REMOVED lines=346> */
.L_x_12916:
        /* <DEDUP_REMOVED lines=8> */
[----:B------:R-:W-:Y:S01]  /*1e20*/  BSSY.RECONVERGENT B2, `(.L_x_12917) ;  /* 0x0000013000027945 */ /* 0x000fe20003800200 */
[C---:B--2---:R-:W-:Y:S01]  /*1e30*/  FADD.FTZ R15, |R9|.reuse, -RZ ;  /* 0x800000ff090f7221 */ /* 0x044fe20000010200 */
[----:B---3--:R-:W-:Y:S01]  /*1e40*/  FADD.FTZ R0, |R10|, -RZ ;  /* 0x800000ff0a007221 */ /* 0x008fe20000010200 */
        /* <DEDUP_REMOVED lines=8> */
[----:B------:R-:W-:Y:S01]  /*1ed0*/  FFMA R2, R0, R17, RZ ;  /* 0x0000001100027223 */ /* 0x000fe200000000ff */
[----:B------:R-:W-:-:S03]  /*1ee0*/  IADD3.X R5, PT, PT, RZ, UR5, RZ, P1, !PT ;  /* 0x00000005ff057c10 */ /* 0x000fc60008ffe4ff */
[----:B------:R-:W-:-:S04]  /*1ef0*/  FFMA R3, -R11, R2, R0 ;  /* 0x000000020b037223 */ /* 0x000fc80000000100 */
[----:B------:R-:W-:Y:S01]  /*1f00*/  FFMA R2, R17, R3, R2 ;  /* 0x0000000311027223 */ /* 0x000fe20000000002 */
[----:B--2---:R-:W-:Y:S06]  /*1f10*/  @!P0 BRA `(.L_x_12918) ;  /* 0x00000000000c8947 */ /* 0x004fec0003800000 */
[----:B------:R-:W-:-:S07]  /*1f20*/  MOV R2, 0x1f40 ;  /* 0x00001f4000027802 */ /* 0x000fce0000000f00 */
[----:B------:R-:W-:Y:S05]  /*1f30*/  CALL.REL.NOINC `($__internal_44_$__cuda_sm3x_div_rn_ftz_f32_slowpath) ;  /* 0x0000001800e47944 */ /* 0x000fea0003c00000 */
[----:B------:R-:W-:-:S07]  /*1f40*/  MOV R2, R0 ;  /* 0x0000000000027202 */ /* 0x000fce0000000f00 */
.L_x_12918:
[----:B------:R-:W-:Y:S05]  /*1f50*/  BSYNC.RECONVERGENT B2 ;  /* 0x0000000000027941 */ /* 0x000fea0003800200 */
.L_x_12917:
        /* <DEDUP_REMOVED lines=27> */
[----:B------:R-:W-:-:S05]  /*2110*/  FSEL R9, R10, R9, P0 ;  /* 0x000000090a097208 */ /* 0x000fca0000000000 */
[----:B------:R0:W-:Y:S02]  /*2120*/  STG.E desc[UR6][R4.64], R9 ;  /* 0x0000000904007986 */ /* 0x0001e4000c101906 */
.L_x_12915:
[----:B------:R-:W-:Y:S05]  /*2130*/  BSYNC.RECONVERGENT B1 ;  /* 0x0000000000017941 */ /* 0x000fea0003800200 */
.L_x_12914:
[----:B------:R-:W1:Y:S02]  /*2140*/  LDCU UR4, c[0x0][0x380] ;  /* 0x00007000ff0477ac */ /* 0x000e640008000800 */
[----:B-1----:R-:W-:-:S13]  /*2150*/  ISETP.GE.AND P0, PT, R7, UR4, PT ;  /* 0x0000000407007c0c */ /* 0x002fda000bf06270 */
[----:B------:R-:W-:Y:S05]  /*2160*/  @P0 EXIT ;  /* 0x000000000000094d */ /* 0x000fea0003800000 */
        /* <DEDUP_REMOVED lines=334> */
[----:B------:R-:W1:Y:S08]  /*3650*/  @P0 LDC.64 R6, c[0x0][0x5d8] ;  /* 0x00017600ff060b82 */ /* 0x000e700000000a00 */
[----:B------:R-:W5:Y:S01]  /*3660*/  @P0 LDC R12, c[0x0][0x5e0] ;  /* 0x00017800ff0c0b82 */ /* 0x000f620000000800 */
[----:B---3--:R-:W-:-:S05]  /*3670*/  @P0 IMAD.HI.U32 R4, R9, R10, R8 ;  /* 0x0000000a09040227 */ /* 0x008fca00078e0008 */
[----:B------:R-:W-:Y:S02]  /*3680*/  @P0 SHF.R.U32.HI R4, RZ, R11, R4 ;  /* 0x0000000bff040219 */ /* 0x000fe40000011604 */
[----:B------:R-:W-:Y:S02]  /*3690*/  IADD3 R11, PT, PT, -R9, RZ, RZ ;  /* 0x000000ff090b7210 */ /* 0x000fe40007ffe1ff */
[----:B------:R-:W-:-:S03]  /*36a0*/  @P0 IADD3 R8, PT, PT, -R4, RZ, RZ ;  /* 0x000000ff04080210 */ /* 0x000fc60007ffe1ff */
[----:B------:R-:W-:Y:S02]  /*36b0*/  IMAD R5, R11, UR8, R5 ;  /* 0x000000080b057c24 */ /* 0x000fe4000f8e0205 */
[----:B0-----:R-:W-:Y:S02]  /*36c0*/  @P0 IMAD R9, R13, R8, R9 ;  /* 0x000000080d090224 */ /* 0x001fe400078e0209 */
[C---:B--2---:R-:W-:Y:S02]  /*36d0*/  IMAD R3, R5.reuse, UR5, R3 ;  /* 0x0000000505037c24 */ /* 0x044fe4000f8e0203 */
[C---:B----4-:R-:W-:Y:S02]  /*36e0*/  IMAD R2, R5.reuse, UR10, R2 ;  /* 0x0000000a05027c24 */ /* 0x050fe4000f8e0202 */
[----:B------:R-:W-:Y:S02]  /*36f0*/  IMAD R0, R5, UR11, R0 ;  /* 0x0000000b05007c24 */ /* 0x000fe4000f8e0200 */
[----:B-1----:R-:W-:-:S02]  /*3700*/  @P0 IMAD R3, R9, R6, R3 ;  /* 0x0000000609030224 */ /* 0x002fc400078e0203 */
[C---:B------:R-:W-:Y:S02]  /*3710*/  @P0 IMAD R2, R9.reuse, R7, R2 ;  /* 0x0000000709020224 */ /* 0x040fe400078e0202 */
[----:B-----5:R-:W-:-:S07]  /*3720*/  @P0 IMAD R0, R9, R12, R0 ;  /* 0x0000000c09000224 */ /* 0x020fce00078e0200 */
.L_x_12919:
[----:B------:R-:W0:Y:S01]  /*3730*/  LDCU.128 UR8, c[0x0][0x5f0] ;  /* 0x0000be00ff0877ac */ /* 0x000e220008000c00 */
[----:B------:R-:W1:Y:S01]  /*3740*/  LDCU.64 UR4, c[0x0][0x5e8] ;  /* 0x0000bd00ff0477ac */ /* 0x000e620008000a00 */
[----:B0-----:R-:W-:Y:S02]  /*3750*/  IADD3 R4, P0, PT, R2, UR8, RZ ;  /* 0x0000000802047c10 */ /* 0x001fe4000ff1e0ff */
[----:B------:R-:W-:Y:S02]  /*3760*/  IADD3 R10, P1, PT, R0, UR10, RZ ;  /* 0x0000000a000a7c10 */ /* 0x000fe4000ff3e0ff */
[----:B------:R-:W-:Y:S02]  /*3770*/  IADD3.X R5, PT, PT, RZ, UR9, RZ, P0, !PT ;  /* 0x00000009ff057c10 */ /* 0x000fe400087fe4ff */
[----:B------:R-:W-:-:S03]  /*3780*/  IADD3.X R11, PT, PT, RZ, UR11, RZ, P1, !PT ;  /* 0x0000000bff0b7c10 */ /* 0x000fc60008ffe4ff */
[----:B------:R1:W2:Y:S04]  /*3790*/  LDG.E R6, desc[UR6][R4.64] ;  /* 0x0000000604067981 */ /* 0x0002a8000c1e1900 */
[----:B------:R-:W3:Y:S01]  /*37a0*/  LDG.E R7, desc[UR6][R10.64] ;  /* 0x000000060a077981 */ /* 0x000ee2000c1e1900 */
[----:B------:R-:W-:Y:S01]  /*37b0*/  BSSY.RECONVERGENT B1, `(.L_x_12920) ;  /* 0x0000014000017945 */ /* 0x000fe20003800200 */
[----:B-1----:R-:W-:-:S04]  /*37c0*/  IADD3 R4, P1, PT, R3, UR4, RZ ;  /* 0x0000000403047c10 */ /* 0x002fc8000ff3e0ff */
[----:B------:R-:W-:Y:S01]  /*37d0*/  IADD3.X R5, PT, PT, RZ, UR5, RZ, P1, !PT ;  /* 0x00000005ff057c10 */ /* 0x000fe20008ffe4ff */
        /* <DEDUP_REMOVED lines=17> */
.L_x_12921:
[----:B------:R-:W-:Y:S05]  /*38f0*/  BSYNC.RECONVERGENT B1 ;  /* 0x0000000000017941 */ /* 0x000fea0003800200 */
.L_x_12920:
        /* <DEDUP_REMOVED lines=26> */
[----:B------:R-:W-:-:S05]  /*3aa0*/  FSEL R7, R7, R6, P0 ;  /* 0x0000000607077208 */ /* 0x000fca0000000000 */
[----:B------:R-:W-:Y:S01]  /*3ab0*/  STG.E desc[UR6][R4.64], R7 ;  /* 0x0000000704007986 */ /* 0x000fe2000c101906 */
[----:B------:R-:W-:Y:S05]  /*3ac0*/  EXIT ;  /* 0x000000000000794d */ /* 0x000fea0003800000 */
        .weak           $__internal_44_$__cuda_sm3x_div_rn_ftz_f32_slowpath
        .type           $__internal_44_$__cuda_sm3x_div_rn_ftz_f32_slowpath,@function
        .size           $__internal_44_$__cuda_sm3x_div_rn_ftz_f32_slowpath,(.L_x_17866 - $__internal_44_$__cuda_sm3x_div_rn_ftz_f32_slowpath)
$__internal_44_$__cuda_sm3x_div_rn_ftz_f32_slowpath:
        /* <DEDUP_REMOVED lines=32> */
.L_x_12924:
[----:B------:R-:W-:Y:S05]  /*3cd0*/  BSYNC.RELIABLE B3 ;  /* 0x0000000000037941 */ /* 0x000fea0003800100 */
.L_x_12923:
        /* <DEDUP_REMOVED lines=27> */
.L_x_12930:
[----:B------:R-:W-:-:S07]  /*3e90*/  LEA R0, R3, R15, 0x17 ;  /* 0x0000000f03007211 */ /* 0x000fce00078eb8ff */
.L_x_12931:
[----:B------:R-:W-:Y:S05]  /*3ea0*/  BSYNC.RECONVERGENT B3 ;  /* 0x0000000000037941 */ /* 0x000fea0003800200 */
.L_x_12929:
[----:B------:R-:W-:Y:S05]  /*3eb0*/  BRA `(.L_x_12932) ;  /* 0x0000000000207947 */ /* 0x000fea0003800000 */
.L_x_12928:
[----:B------:R-:W-:-:S04]  /*3ec0*/  LOP3.LUT R0, R11, 0x80000000, R0, 0x48, !PT ;  /* 0x800000000b007812 */ /* 0x000fc800078e4800 */
[----:B------:R-:W-:Y:S01]  /*3ed0*/  LOP3.LUT R0, R0, 0x7f800000, RZ, 0xfc, !PT ;  /* 0x7f80000000007812 */ /* 0x000fe200078efcff */
[----:B------:R-:W-:Y:S06]  /*3ee0*/  BRA `(.L_x_12932) ;  /* 0x0000000000147947 */ /* 0x000fec0003800000 */
.L_x_12927:
[----:B------:R-:W-:Y:S01]  /*3ef0*/  LOP3.LUT R0, R11, 0x80000000, R0, 0x48, !PT ;  /* 0x800000000b007812 */ /* 0x000fe200078e4800 */
[----:B------:R-:W-:Y:S06]  /*3f00*/  BRA `(.L_x_12932) ;  /* 0x00000000000c7947 */ /* 0x000fec0003800000 */
.L_x_12926:
[----:B------:R-:W0:Y:S01]  /*3f10*/  MUFU.RSQ R0, -QNAN ;  /* 0xffc0000000007908 */ /* 0x000e220000001400 */
[----:B------:R-:W-:Y:S05]  /*3f20*/  BRA `(.L_x_12932) ;  /* 0x0000000000047947 */ /* 0x000fea0003800000 */
.L_x_12925:
[----:B------:R-:W-:-:S07]  /*3f30*/  FADD.FTZ R0, R0, R11 ;  /* 0x0000000b00007221 */ /* 0x000fce0000010000 */
.L_x_12932:
[----:B------:R-:W-:Y:S05]  /*3f40*/  BSYNC.RECONVERGENT B0 ;  /* 0x0000000000007941 */ /* 0x000fea0003800200 */
.L_x_12922:
[----:B------:R-:W-:-:S04]  /*3f50*/  MOV R3, 0x0 ;  /* 0x0000000000037802 */ /* 0x000fc80000000f00 */
[----:B0-----:R-:W-:Y:S05]  /*3f60*/  RET.REL.NODEC R2 `(_ZN2at6native18elementwise_kernelILi128ELi2EZNS0_22gpu_kernel_impl_nocastINS0_13BinaryFunctorIfffZZZNS0_17atan2_kernel_cudaERNS_18TensorIteratorBaseEENKUlvE_clEvENKUlvE0_clEvEUlffE_EEEEvS5_RKT_EUliE_EEviT1_) ;  /* 0xffffffc002247950 */ /* 0x001fea0003c3ffff */
.L_x_12933:
        /* <DEDUP_REMOVED lines=9> */
.L_x_17866:


//--------------------- .text._ZN2at6native27unrolled_elementwise_kernelINS0_13BinaryFunctorIfffZZZNS0_17atan2_kernel_cudaERNS_18TensorIteratorBaseEENKUlvE_clEvENKUlvE0_clEvEUlffE_EESt5arrayIPcLm3EELi4E23TrivialOffsetCalculatorILi2EjESC_ILi1EjENS0_6memory15LoadWithoutCastENSF_16StoreWithoutCastEEEviT_T0_T2_T3_T4_T5_ --------------------------
	.section	.text._ZN2at6native27unrolled_elementwise_kernelINS0_13BinaryFunctorIfffZZZNS0_17atan2_kernel_cudaERNS_18TensorIteratorBaseEENKUlvE_clEvENKUlvE0_clEvEUlffE_EESt5arrayIPcLm3EELi4E23TrivialOffsetCalculatorILi2EjESC_ILi1EjENS0_6memory15LoadWithoutCastENSF_16StoreWithoutCastEEEviT_T0_T2_T3_T4_T5_,"ax",@progbits
	.align	128
        .global         _ZN2at6native27unrolled_elementwise_kernelINS0_13BinaryFunctorIfffZZZNS0_17atan2_kernel_cudaERNS_18TensorIteratorBaseEENKUlvE_clEvENKUlvE0_clEvEUlffE_EESt5arrayIPcLm3EELi4E23TrivialOffsetCalculatorILi2EjESC_ILi1EjENS0_6memory15LoadWithoutCastENSF_16StoreWithoutCastEEEviT_T0_T2_T3_T4_T5_
        .type           _ZN2at6native27unrolled_elementwise_kernelINS0_13BinaryFunctorIfffZZZNS0_17atan2_kernel_cudaERNS_18TensorIteratorBaseEENKUlvE_clEvENKUlvE0_clEvEUlffE_EESt5arrayIPcLm3EELi4E23TrivialOffsetCalculatorILi2EjESC_ILi1EjENS0_6memory15LoadWithoutCastENSF_16StoreWithoutCastEEEviT_T0_T2_T3_T4_T5_,@function
        .size           _ZN2at6native27unrolled_elementwise_kernelINS0_13BinaryFunctorIfffZZZNS0_17atan2_kernel_cudaERNS_18TensorIteratorBaseEENKUlvE_clEvENKUlvE0_clEvEUlffE_EESt5arrayIPcLm3EELi4E23TrivialOffsetCalculatorILi2EjESC_ILi1EjENS0_6memory15LoadWithoutCastENSF_16StoreWithoutCastEEEviT_T0_T2_T3_T4_T5_,(.L_x_17867 - _ZN2at6native27unrolled_elementwise_kernelINS0_13BinaryFunctorIfffZZZNS0_17atan2_kernel_cudaERNS_18TensorIteratorBaseEENKUlvE_clEvENKUlvE0_clEvEUlffE_EESt5arrayIPcLm3EELi4E23TrivialOffsetCalculatorILi2EjESC_ILi1EjENS0_6memory15LoadWithoutCastENSF_16StoreWithoutCastEEEviT_T0_T2_T3_T4_T5_)
        .other          _ZN2at6native27unrolled_elementwise_kernelINS0_13BinaryFunctorIfffZZZNS0_17atan2_kernel_cudaERNS_18TensorIteratorBaseEENKUlvE_clEvENKUlvE0_clEvEUlffE_EESt5arrayIPcLm3EELi4E23TrivialOffsetCalculatorILi2EjESC_ILi1EjENS0_6memory15LoadWithoutCastENSF_16StoreWithoutCastEEEviT_T0_T2_T3_T4_T5_,@"STO_CUDA_ENTRY STV_DEFAULT"
_ZN2at6native27unrolled_elementwise_kernelINS0_13BinaryFunctorIfffZZZNS0_17atan2_kernel_cudaERNS_18TensorIteratorBaseEENKUlvE_clEvENKUlvE0_clEvEUlffE_EESt5arrayIPcLm3EELi4E23TrivialOffsetCalculatorILi2EjESC_ILi1EjENS0_6memory15LoadWithoutCastENSF_16StoreWithoutCastEEEviT_T0_T2_T3_T4_T5_:
.text._ZN2at6native27unrolled_elementwise_kernelINS0_13BinaryFunctorIfffZZZNS0_17atan2_kernel_cudaERNS_18TensorIteratorBaseEENKUlvE_clEvENKUlvE0_clEvEUlffE_EESt5arrayIPcLm3EELi4E23TrivialOffsetCalculatorILi2EjESC_ILi1EjENS0_6memory15LoadWithoutCastENSF_16StoreWithoutCastEEEviT_T0_T2_T3_T4_T5_:
        /* <DEDUP_REMOVED lines=11> */
[----:B--2---:R-:W-:Y:S02]  /*00b0*/  MOV R12, R0 ;  /* 0x00000000000c7202 */ /* 0x004fe40000000f00 */
[----:B------:R-:W-:-:S05]  /*00c0*/  ISETP.GE.AND P0, PT, R0, R11, PT ;  /* 0x0000000b0000720c */ /* 0x000fca0003f06270 */
[----:B------:R-:W2:Y:S08]  /*00d0*/  LDC.64 R22, c[0x0][0x390] ;  /* 0x0000e400ff167b82 */ /* 0x000eb00000000a00 */
[----:B------:R-:W0:Y:S01]  /*00e0*/  LDC.64 R16, c[0x0][0x398] ;  /* 0x0000e600ff107b82 */ /* 0x000e220000000a00 */
[----:B------:R-:W-:Y:S01]  /*00f0*/  @!P0 VIADD R0, R12, 0x80 ;  /* 0x000000800c008836 */ /* 0x000fe20000000000 */
[----:B------:R-:W-:-:S04]  /*0100*/  @!P0 LEA R13, R10, R12, 0x9 ;  /* 0x0000000c0a0d8211 */ /* 0x000fc800078e48ff */
[----:B------:R-:W-:Y:S02]  /*0110*/  ISETP.GE.AND P1, PT, R0, R11, PT ;  /* 0x0000000b0000720c */ /* 0x000fe40003f26270 */
[----:B------:R-:W0:Y:S01]  /*0120*/  LDC.64 R6, c[0x0][0x390] ;  /* 0x0000e400ff067b82 */ /* 0x000e220000000a00 */
[----:B---3--:R-:W-:-:S04]  /*0130*/  @!P0 IMAD.WIDE.U32 R18, R13, 0x4, R18 ;  /* 0x000000040d128825 */ /* 0x008fc800078e0012 */
[----:B----4-:R-:W-:-:S03]  /*0140*/  @!P0 IMAD.WIDE.U32 R20, R13, 0x4, R20 ;  /* 0x000000040d148825 */ /* 0x010fc600078e0014 */
[----:B------:R-:W3:Y:S01]  /*0150*/  LDC.64 R4, c[0x0][0x398] ;  /* 0x0000e600ff047b82 */ /* 0x000ee20000000a00 */
[----:B------:R-:W-:Y:S01]  /*0160*/  IMAD.MOV.U32 R13, RZ, RZ, RZ ;  /* 0x000000ffff0d7224 */ /* 0x000fe200078e00ff */
[----:B-1----:R-:W5:Y:S01]  /*0170*/  @!P0 LDG.E R14, desc[UR4][R20.64] ;  /* 0x00000004140e8981 */ /* 0x002f62000c1e1900 */
[----:B------:R-:W-:Y:S01]  /*0180*/  @!P1 LEA R27, R10, R0, 0x9 ;  /* 0x000000000a1b9211 */ /* 0x000fe200078e48ff */
[----:B------:R-:W-:-:S03]  /*0190*/  @!P1 VIADD R0, R0, 0x80 ;  /* 0x0000008000009836 */ /* 0x000fc60000000000 */
[----:B------:R1:W5:Y:S01]  /*01a0*/  @!P0 LDG.E R13, desc[UR4][R18.64] ;  /* 0x00000004120d8981 */ /* 0x000362000c1e1900 */
[----:B------:R-:W-:Y:S01]  /*01b0*/  IMAD.MOV.U32 R26, RZ, RZ, RZ ;  /* 0x000000ffff1a7224 */ /* 0x000fe200078e00ff */
[----:B------:R-:W-:Y:S01]  /*01c0*/  ISETP.GE.AND P3, PT, R0, R11, PT ;  /* 0x0000000b0000720c */ /* 0x000fe20003f66270 */
[----:B--2---:R-:W-:-:S04]  /*01d0*/  @!P1 IMAD.WIDE.U32 R22, R27, 0x4, R22 ;  /* 0x000000041b169825 */ /* 0x004fc800078e0016 */
[----:B0-----:R-:W-:Y:S01]  /*01e0*/  @!P1 IMAD.WIDE.U32 R16, R27, 0x4, R16 ;  /* 0x000000041b109825 */ /* 0x001fe200078e0010 */
[----:B------:R0:W5:Y:S07]  /*01f0*/  @!P1 LDG.E R15, desc[UR4][R22.64] ;  /* 0x00000004160f9981 */ /* 0x00016e000c1e1900 */
[----:B------:R-:W-:Y:S01]  /*0200*/  @!P3 LEA R25, R10, R0, 0x9 ;  /* 0x000000000a19b211 */ /* 0x000fe200078e48ff */
[----:B------:R-:W-:-:S05]  /*0210*/  @!P3 VIADD R0, R0, 0x80 ;  /* 0x000000800000b836 */ /* 0x000fca0000000000 */
[----:B------:R-:W-:Y:S01]  /*0220*/  ISETP.GE.AND P2, PT, R0, R11, PT ;  /* 0x0000000b0000720c */ /* 0x000fe20003f46270 */
[----:B------:R-:W-:Y:S01]  /*0230*/  @!P3 IMAD.WIDE.U32 R2, R25, 0x4, R2 ;  /* 0x000000041902b825 */ /* 0x000fe200078e0002 */
[----:B-1----:R-:W-:-:S03]  /*0240*/  CS2R R18, SRZ ;  /* 0x0000000000127805 */ /* 0x002fc6000001ff00 */
[----:B------:R-:W-:Y:S01]  /*0250*/  @!P3 IMAD.WIDE.U32 R8, R25, 0x4, R8 ;  /* 0x000000041908b825 */ /* 0x000fe200078e0008 */
[----:B------:R-:W-:-:S04]  /*0260*/  CS2R R24, SRZ ;  /* 0x0000000000187805 */ /* 0x000fc8000001ff00 */
[----:B------:R0:W5:Y:S03]  /*0270*/  @!P3 LDG.E R26, desc[UR4][R8.64] ;  /* 0x00000004081ab981 */ /* 0x000166000c1e1900 */
[----:B------:R-:W-:Y:S01]  /*0280*/  @!P2 LEA R29, R10, R0, 0x9 ;  /* 0x000000000a1da211 */ /* 0x000fe200078e48ff */
[----:B------:R0:W5:Y:S04]  /*0290*/  @!P1 LDG.E R24, desc[UR4][R16.64] ;  /* 0x0000000410189981 */ /* 0x000168000c1e1900 */
[C---:B------:R-:W-:Y:S01]  /*02a0*/  @!P2 IMAD.WIDE.U32 R6, R29.reuse, 0x4, R6 ;  /* 0x000000041d06a825 */ /* 0x040fe200078e0006 */
[----:B------:R0:W5:Y:S03]  /*02b0*/  @!P3 LDG.E R25, desc[UR4][R2.64] ;  /* 0x000000040219b981 */ /* 0x000166000c1e1900 */
[----:B---3--:R-:W-:Y:S01]  /*02c0*/  @!P2 IMAD.WIDE.U32 R4, R29, 0x4, R4 ;  /* 0x000000041d04a825 */ /* 0x008fe200078e0004 */
[----:B------:R0:W5:Y:S04]  /*02d0*/  @!P2 LDG.E R19, desc[UR4][R6.64] ;  /* 0x000000040613a981 */ /* 0x000168000c1e1900 */
[----:B------:R0:W5:Y:S01]  /*02e0*/  @!P2 LDG.E R18, desc[UR4][R4.64] ;  /* 0x000000040412a981 */ /* 0x000162000c1e1900 */
[----:B------:R-:W-:Y:S01]  /*02f0*/  ISETP.GE.AND P0, PT, R12, R11, PT ;  /* 0x0000000b0c00720c */ /* 0x000fe20003f06270 */
[----:B------:R-:W-:-:S12]  /*0300*/  BSSY.RECONVERGENT B1, `(.L_x_12934) ;  /* 0x0000030000017945 */ /* 0x000fd80003800200 */
[----:B0-----:R-:W-:Y:S05]  /*0310*/  @P0 BRA `(.L_x_12935) ;  /* 0x0000000000b80947 */ /* 0x001fea0003800000 */
[----:B-----5:R-:W-:Y:S01]  /*0320*/  FADD.FTZ R0, |R14|, -RZ ;  /* 0x800000ff0e007221 */ /* 0x020fe20000010200 */
[C---:B------:R-:W-:Y:S01]  /*0330*/  FADD.FTZ R3, |R13|.reuse, -RZ ;  /* 0x800000ff0d037221 */ /* 0x040fe20000010200 */
        /* <DEDUP_REMOVED lines=14> */
[----:B------:R-:W-:Y:S05]  /*0420*/  CALL.REL.NOINC `($__internal_45_$__cuda_sm3x_div_rn_ftz_f32_slowpath) ;  /* 0x0000000c005c7944 */ /* 0x000fea0003c00000 */
[----:B------:R-:W-:-:S07]  /*0430*/  IMAD.MOV.U32 R2, RZ, RZ, R0 ;  /* 0x000000ffff027224 */ /* 0x000fce00078e0000 */
.L_x_12937:
[----:B------:R-:W-:Y:S05]  /*0440*/  BSYNC.RECONVERGENT B2 ;  /* 0x0000000000027941 */ /* 0x000fea0003800200 */
.L_x_12936:
[----:B------:R-:W-:Y:S02]  /*0450*/  HFMA2 R3, -RZ, RZ, 0.89990234375, 10328 ;  /* 0x3b33710bff037431 */ /* 0x000fe400000001ff */
[----:B------:R-:W-:Y:S01]  /*0460*/  FMUL.FTZ R0, R2, R2 ;  /* 0x0000000202007220 */ /* 0x000fe20000410000 */
[----:B------:R-:W-:Y:S01]  /*0470*/  IMAD.MOV.U32 R7, RZ, RZ, 0x3f6ee581 ;  /* 0x3f6ee581ff077424 */ /* 0x000fe200078e00ff */
[C---:B------:R-:W-:Y:S02]  /*0480*/  ISETP.GE.AND P0, PT, R14.reuse, RZ, PT ;  /* 0x000000ff0e00720c */ /* 0x040fe40003f06270 */
[----:B------:R-:W-:Y:S02]  /*0490*/  FSETP.NEU.FTZ.AND P2, PT, |R14|, |R13|, PT ;  /* 0x4000000d0e00720b */ /* 0x000fe40003f5d200 */
        /* <DEDUP_REMOVED lines=15> */
[----:B------:R-:W-:Y:S01]  /*0590*/  MOV R2, 0x4016cbe4 ;  /* 0x4016cbe400027802 */ /* 0x000fe20000000f00 */
[----:B------:R-:W-:-:S03]  /*05a0*/  FADD.FTZ R5, |R14|, |R13| ;  /* 0x4000000d0e057221 */ /* 0x000fc60000010200 */
[----:B------:R-:W-:Y:S02]  /*05b0*/  @!P2 FSEL R0, R2, 0.78539818525314331055, !P0 ;  /* 0x3f490fdb0200a808 */ /* 0x000fe40004000000 */
[----:B------:R-:W-:Y:S02]  /*05c0*/  @!P1 FSEL R0, RZ, 3.1415927410125732422, P0 ;  /* 0x40490fdbff009808 */ /* 0x000fe40000000000 */
[----:B------:R-:W-:Y:S02]  /*05d0*/  FSETP.NAN.FTZ.AND P0, PT, |R5|, |R5|, PT ;  /* 0x400000050500720b */ /* 0x000fe40003f18200 */
[----:B------:R-:W-:-:S04]  /*05e0*/  LOP3.LUT R0, R0, 0x80000000, R13, 0xb8, !PT ;  /* 0x8000000000007812 */ /* 0x000fc800078eb80d */
[----:B------:R-:W-:-:S07]  /*05f0*/  FSEL R5, R5, R0, P0 ;  /* 0x0000000005057208 */ /* 0x000fce0000000000 */
.L_x_12935:
[----:B------:R-:W-:Y:S05]  /*0600*/  BSYNC.RECONVERGENT B1 ;  /* 0x0000000000017941 */ /* 0x000fea0003800200 */
.L_x_12934:
[----:B------:R-:W-:Y:S01]  /*0610*/  VIADD R4, R12, 0x80 ;  /* 0x000000800c047836 */ /* 0x000fe20000000000 */
[----:B------:R-:W-:Y:S04]  /*0620*/  BSSY.RECONVERGENT B1, `(.L_x_12938) ;  /* 0x0000031000017945 */ /* 0x000fe80003800200 */
[----:B------:R-:W-:-:S13]  /*0630*/  ISETP.GE.AND P0, PT, R4, R11, PT ;  /* 0x0000000b0400720c */ /* 0x000fda0003f06270 */
[----:B------:R-:W-:Y:S05]  /*0640*/  @P0 BRA `(.L_x_12939) ;  /* 0x0000000000b80947 */ /* 0x000fea0003800000 */
        /* <DEDUP_REMOVED lines=18> */
.L_x_12941:
[----:B------:R-:W-:Y:S05]  /*0770*/  BSYNC.RECONVERGENT B2 ;  /* 0x0000000000027941 */ /* 0x000fea0003800200 */
.L_x_12940:
[----:B------:R-:W-:Y:S02]  /*0780*/  HFMA2 R3, -RZ, RZ, 0.89990234375, 10328 ;  /* 0x3b33710bff037431 */ /* 0x000fe400000001ff */
[----:B------:R-:W-:Y:S01]  /*0790*/  FMUL.FTZ R0, R2, R2 ;  /* 0x0000000202007220 */ /* 0x000fe20000410000 */
[----:B------:R-:W-:Y:S01]  /*07a0*/  IMAD.MOV.U32 R9, RZ, RZ, 0x3f6ee581 ;  /* 0x3f6ee581ff097424 */ /* 0x000fe200078e00ff */
[C---:B------:R-:W-:Y:S01]  /*07b0*/  ISETP.GE.AND P0, PT, R24.reuse, RZ, PT ;  /* 0x000000ff1800720c */ /* 0x040fe20003f06270 */
[C---:B------:R-:W-:Y:S01]  /*07c0*/  FADD.FTZ R6, |R24|.reuse, |R15| ;  /* 0x4000000f18067221 */ /* 0x040fe20000010200 */
        /* <DEDUP_REMOVED lines=21> */
[----:B------:R-:W-:-:S07]  /*0920*/  FSEL R6, R6, R15, P0 ;  /* 0x0000000f06067208 */ /* 0x000fce0000000000 */
.L_x_12939:
[----:B------:R-:W-:Y:S05]  /*0930*/  BSYNC.RECONVERGENT B1 ;  /* 0x0000000000017941 */ /* 0x000fea0003800200 */
.L_x_12938:
        /* <DEDUP_REMOVED lines=21> */
[----:B------:R-:W-:-:S07]  /*0a90*/  MOV R2, R0 ;  /* 0x0000000000027202 */ /* 0x000fce0000000f00 */
.L_x_12945:
[----:B------:R-:W-:Y:S05]  /*0aa0*/  BSYNC.RECONVERGENT B2 ;  /* 0x0000000000027941 */ /* 0x000fea0003800200 */
.L_x_12944:
[----:B------:R-:W-:Y:S02]  /*0ab0*/  IMAD.MOV.U32 R3, RZ, RZ, 0x3b33710b ;  /* 0x3b33710bff037424 */ /* 0x000fe400078e00ff */
[----:B------:R-:W-:Y:S01]  /*0ac0*/  FMUL.FTZ R0, R2, R2 ;  /* 0x0000000202007220 */ /* 0x000fe20000410000 */
[----:B------:R-:W-:Y:S01]  /*0ad0*/  HFMA2 R9, -RZ, RZ, 1.857421875, -1409 ;  /* 0x3f6ee581ff097431 */ /* 0x000fe200000001ff */
        /* <DEDUP_REMOVED lines=24> */
.L_x_12943:
[----:B------:R-:W-:Y:S05]  /*0c60*/  BSYNC.RECONVERGENT B1 ;  /* 0x0000000000017941 */ /* 0x000fea0003800200 */
.L_x_12942:
        /* <DEDUP_REMOVED lines=19> */
[----:B------:R-:W-:Y:S05]  /*0da0*/  CALL.REL.NOINC `($__internal_45_$__cuda_sm3x_div_rn_ftz_f32_slowpath) ;  /* 0x0000000000fc7944 */ /* 0x000fea0003c00000 */
[----:B------:R-:W-:-:S07]  /*0db0*/  MOV R2, R0 ;  /* 0x0000000000027202 */ /* 0x000fce0000000f00 */
.L_x_12949:
[----:B------:R-:W-:Y:S05]  /*0dc0*/  BSYNC.RECONVERGENT B2 ;  /* 0x0000000000027941 */ /* 0x000fea0003800200 */
.L_x_12948:
        /* <DEDUP_REMOVED lines=27> */
.L_x_12947:
[----:B------:R-:W-:Y:S05]  /*0f80*/  BSYNC.RECONVERGENT B1 ;  /* 0x0000000000017941 */ /* 0x000fea0003800200 */
.L_x_12946:
        /* <DEDUP_REMOVED lines=10> */
[----:B------:R0:W-:Y:S01]  /*1030*/  STG.E desc[UR4][R2.64], R5 ;  /* 0x0000000502007986 */ /* 0x0001e2000c101904 */
[----:B------:R-:W-:Y:S05]  /*1040*/  @P0 BRA `(.L_x_12953) ;  /* 0x0000000000300947 */ /* 0x000fea0003800000 */
[----:B0-----:R-:W0:Y:S01]  /*1050*/  LDC.64 R2, c[0x0][0x388] ;  /* 0x0000e200ff027b82 */ /* 0x001e220000000a00 */
[----:B------:R-:W-:Y:S02]  /*1060*/  LEA R5, R10, R12, 0x9 ;  /* 0x0000000c0a057211 */ /* 0x000fe400078e48ff */
[----:B------:R-:W-:-:S03]  /*1070*/  IADD3 R12, PT, PT, R12, 0x80, RZ ;  /* 0x000000800c0c7810 */ /* 0x000fc60007ffe0ff */
[----:B0-----:R-:W-:-:S05]  /*1080*/  IMAD.WIDE.U32 R2, R5, 0x4, R2 ;  /* 0x0000000405027825 */ /* 0x001fca00078e0002 */
[----:B------:R0:W-:Y:S02]  /*1090*/  STG.E desc[UR4][R2.64], R6 ;  /* 0x0000000602007986 */ /* 0x0001e4000c101904 */
.L_x_12952:
[----:B------:R-:W-:Y:S05]  /*10a0*/  BSYNC.RELIABLE B1 ;  /* 0x0000000000017941 */ /* 0x000fea0003800100 */
.L_x_12951:
[----:B------:R-:W-:-:S13]  /*10b0*/  ISETP.GE.AND P0, PT, R12, R11, PT ;  /* 0x0000000b0c00720c */ /* 0x000fda0003f06270 */
[----:B0-----:R-:W0:Y:S01]  /*10c0*/  @!P0 LDC.64 R2, c[0x0][0x388] ;  /* 0x0000e200ff028b82 */ /* 0x001e220000000a00 */
[----:B------:R-:W-:Y:S01]  /*10d0*/  @!P0 IMAD R5, R10, 0x200, R12 ;  /* 0x000002000a058824 */ /* 0x000fe200078e020c */
[----:B------:R-:W-:-:S03]  /*10e0*/  @!P0 IADD3 R12, PT, PT, R12, 0x80, RZ ;  /* 0x000000800c0c8810 */ /* 0x000fc60007ffe0ff */
[----:B0-----:R-:W-:-:S05]  /*10f0*/  @!P0 IMAD.WIDE.U32 R2, R5, 0x4, R2 ;  /* 0x0000000405028825 */ /* 0x001fca00078e0002 */
[----:B------:R1:W-:Y:S02]  /*1100*/  @!P0 STG.E desc[UR4][R2.64], R7 ;  /* 0x0000000702008986 */ /* 0x0003e4000c101904 */
.L_x_12953:
[----:B------:R-:W-:Y:S05]  /*1110*/  BSYNC.RECONVERGENT B0 ;  /* 0x0000000000007941 */ /* 0x000fea0003800200 */
.L_x_12950:
[----:B------:R-:W-:Y:S05]  /*1120*/  WARPSYNC.ALL ;  /* 0x0000000000007948 */ /* 0x000fea0003800000 */
[----:B------:R-:W-:-:S13]  /*1130*/  ISETP.GE.AND P0, PT, R12, R11, PT ;  /* 0x0000000b0c00720c */ /* 0x000fda0003f06270 */
[----:B------:R-:W-:Y:S05]  /*1140*/  @P0 EXIT ;  /* 0x000000000000094d */ /* 0x000fea0003800000 */
[----:B01----:R-:W0:Y:S01]  /*1150*/  LDC.64 R2, c[0x0][0x388] ;  /* 0x0000e200ff027b82 */ /* 0x003e220000000a00 */
[----:B------:R-:W-:-:S05]  /*1160*/  LEA R5, R10, R12, 0x9 ;  /* 0x0000000c0a057211 */ /* 0x000fca00078e48ff */
[----:B0-----:R-:W-:-:S05]  /*1170*/  IMAD.WIDE.U32 R2, R5, 0x4, R2 ;  /* 0x0000000405027825 */ /* 0x001fca00078e0002 */
[----:B-----5:R-:W-:Y:S01]  /*1180*/  STG.E desc[UR4][R2.64], R19 ;  /* 0x0000001302007986 */ /* 0x020fe2000c101904 */
[----:B------:R-:W-:Y:S05]  /*1190*/  EXIT ;  /* 0x000000000000794d */ /* 0x000fea0003800000 */
        .weak           $__internal_45_$__cuda_sm3x_div_rn_ftz_f32_slowpath
        .type           $__internal_45_$__cuda_sm3x_div_rn_ftz_f32_slowpath,@function
        .size           $__internal_45_$__cuda_sm3x_div_rn_ftz_f32_slowpath,(.L_x_17867 - $__internal_45_$__cuda_sm3x_div_rn_ftz_f32_slowpath)
$__internal_45_$__cuda_sm3x_div_rn_ftz_f32_slowpath:
        /* <DEDUP_REMOVED lines=32> */
.L_x_12956:
[----:B------:R-:W-:Y:S05]  /*13a0*/  BSYNC.RELIABLE B3 ;  /* 0x0000000000037941 */ /* 0x000fea0003800100 */
.L_x_12955:
        /* <DEDUP_REMOVED lines=27> */
.L_x_12962:
[----:B------:R-:W-:-:S07]  /*1560*/  LEA R0, R3, R21, 0x17 ;  /* 0x0000001503007211 */ /* 0x000fce00078eb8ff */
.L_x_12963:
[----:B------:R-:W-:Y:S05]  /*1570*/  BSYNC.RECONVERGENT B3 ;  /* 0x0000000000037941 */ /* 0x000fea0003800200 */
.L_x_12961:
[----:B------:R-:W-:Y:S05]  /*1580*/  BRA `(.L_x_12964) ;  /* 0x0000000000207947 */ /* 0x000fea0003800000 */
.L_x_12960:
[----:B------:R-:W-:-:S04]  /*1590*/  LOP3.LUT R0, R9, 0x80000000, R0, 0x48, !PT ;  /* 0x8000000009007812 */ /* 0x000fc800078e4800 */
[----:B------:R-:W-:Y:S01]  /*15a0*/  LOP3.LUT R0, R0, 0x7f800000, RZ, 0xfc, !PT ;  /* 0x7f80000000007812 */ /* 0x000fe200078efcff */
[----:B------:R-:W-:Y:S06]  /*15b0*/  BRA `(.L_x_12964) ;  /* 0x0000000000147947 */ /* 0x000fec0003800000 */
.L_x_12959:
[----:B------:R-:W-:Y:S01]  /*15c0*/  LOP3.LUT R0, R9, 0x80000000, R0, 0x48, !PT ;  /* 0x8000000009007812 */ /* 0x000fe200078e4800 */
[----:B------:R-:W-:Y:S06]  /*15d0*/  BRA `(.L_x_12964) ;  /* 0x00000000000c7947 */ /* 0x000fec0003800000 */
.L_x_12958:
[----:B------:R-:W0:Y:S01]  /*15e0*/  MUFU.RSQ R0, -QNAN ;  /* 0xffc0000000007908 */ /* 0x000e220000001400 */
[----:B------:R-:W-:Y:S05]  /*15f0*/  BRA `(.L_x_12964) ;  /* 0x0000000000047947 */ /* 0x000fea0003800000 */
.L_x_12957:
[----:B------:R-:W-:-:S07]  /*1600*/  FADD.FTZ R0, R0, R9 ;  /* 0x0000000900007221 */ /* 0x000fce0000010000 */
.L_x_12964:
[----:B------:R-:W-:Y:S05]  /*1610*/  BSYNC.RECONVERGENT B0 ;  /* 0x0000000000007941 */ /* 0x000fea0003800200 */
.L_x_12954:
[----:B------:R-:W-:-:S04]  /*1620*/  HFMA2 R3, -RZ, RZ, 0, 0 ;  /* 0x00000000ff037431 */ /* 0x000fc800000001ff */
[----:B0-----:R-:W-:Y:S05]  /*1630*/  RET.REL.NODEC R2 `(_ZN2at6native27unrolled_elementwise_kernelINS0_13BinaryFunctorIfffZZZNS0_17atan2_kernel_cudaERNS_18TensorIteratorBaseEENKUlvE_clEvENKUlvE0_clEvEUlffE_EESt5arrayIPcLm3EELi4E23TrivialOffsetCalculatorILi2EjESC_ILi1EjENS0_6memory15LoadWithoutCastENSF_16StoreWithoutCastEEEviT_T0_T2_T3_T4_T5_) ;  /* 0xffffffe802707950 */ /* 0x001fea0003c3ffff */
.L_x_12965:
        /* <DEDUP_REMOVED lines=12> */
.L_x_17867:


//--------------------- .text._ZN2at6native29vectorized_elementwise_kernelILi2ENS0_13BinaryFunctorIfffZZZNS0_17atan2_kernel_cudaERNS_18TensorIteratorBaseEENKUlvE_clEvENKUlvE0_clEvEUlffE_EESt5arrayIPcLm3EEEEviT0_T1_ --------------------------
	.section	.text._ZN2at6native29vectorized_elementwise_kernelILi2ENS0_13BinaryFunctorIfffZZZNS0_17atan2_kernel_cudaERNS_18TensorIteratorBaseEENKUlvE_clEvENKUlvE0_clEvEUlffE_EESt5arrayIPcLm3EEEEviT0_T1_,"ax",@progbits
	.align	128
        .global         _ZN2at6native29vectorized_elementwise_kernelILi2ENS0_13BinaryFunctorIfffZZZNS0_17atan2_kernel_cudaERNS_18TensorIteratorBaseEENKUlvE_clEvENKUlvE0_clEvEUlffE_EESt5arrayIPcLm3EEEEviT0_T1_
        .type           _ZN2at6native29vectorized_elementwise_kernelILi2ENS0_13BinaryFunctorIfffZZZNS0_17atan2_kernel_cudaERNS_18TensorIteratorBaseEENKUlvE_clEvENKUlvE0_clEvEUlffE_EESt5arrayIPcLm3EEEEviT0_T1_,@function
        .size           _ZN2at6native29vectorized_elementwise_kernelILi2ENS0_13BinaryFunctorIfffZZZNS0_17atan2_kernel_cudaERNS_18TensorIteratorBaseEENKUlvE_clEvENKUlvE0_clEvEUlffE_EESt5arrayIPcLm3EEEEviT0_T1_,(.L_x_17868 - _ZN2at6native29vectorized_elementwise_kernelILi2ENS0_13BinaryFunctorIfffZZZNS0_17atan2_kernel_cudaERNS_18TensorIteratorBaseEENKUlvE_clEvENKUlvE0_clEvEUlffE_EESt5arrayIPcLm3EEEEviT0_T1_)
        .other          _ZN2at6native29vectorized_elementwise_kernelILi2ENS0_13BinaryFunctorIfffZZZNS0_17atan2_kernel_cudaERNS_18TensorIteratorBaseEENKUlvE_clEvENKUlvE0_clEvEUlffE_EESt5arrayIPcLm3EEEEviT0_T1_,@"STO_CUDA_ENTRY STV_DEFAULT"
_ZN2at6native29vectorized_elementwise_kernelILi2ENS0_13BinaryFunctorIfffZZZNS0_17atan2_kernel_cudaERNS_18TensorIteratorBaseEENKUlvE_clEvENKUlvE0_clEvEUlffE_EESt5arrayIPcLm3EEEEviT0_T1_:
.text._ZN2at6native29vectorized_elementwise_kernelILi2ENS0_13BinaryFunctorIfffZZZNS0_17atan2_kernel_cudaERNS_18TensorIteratorBaseEENKUlvE_clEvENKUlvE0_clEvEUlffE_EESt5arrayIPcLm3EEEEviT0_T1_:
        /* <DEDUP_REMOVED lines=10> */
[----:B------:R-:W-:Y:S01]  /*00a0*/  HFMA2 R26, -RZ, RZ, 0, 0 ;  /* 0x00000000ff1a7431 */ /* 0x000fe200000001ff */
[----:B------:R-:W-:Y:S02]  /*00b0*/  CS2R R24, SRZ ;  /* 0x0000000000187805 */ /* 0x000fe4000001ff00 */
[----:B------:R-:W-:Y:S01]  /*00c0*/  MOV R16, RZ ;  /* 0x000000ff00107202 */ /* 0x000fe20000000f00 */
[----:B------:R-:W-:-:S03]  /*00d0*/  HFMA2 R29, -RZ, RZ, 0, 0 ;  /* 0x00000000ff1d7431 */ /* 0x000fc600000001ff */
[----:B------:R-:W2:Y:S08]  /*00e0*/  LDC.64 R20, c[0x0][0x398] ;  /* 0x0000e600ff147b82 */ /* 0x000eb00000000a00 */
[----:B------:R-:W3:Y:S08]  /*00f0*/  LDC.64 R6, c[0x0][0x390] ;  /* 0x0000e400ff067b82 */ /* 0x000ef00000000a00 */
[----:B------:R-:W4:Y:S01]  /*0100*/  LDC.64 R4, c[0x0][0x398] ;  /* 0x0000e600ff047b82 */ /* 0x000f220000000a00 */
[----:B0-----:R-:W-:-:S07]  /*0110*/  ISETP.GE.U32.AND P2, PT, R0, R27, PT ;  /* 0x0000001b0000720c */ /* 0x001fce0003f46070 */
[----:B------:R-:W0:Y:S01]  /*0120*/  LDC.64 R32, c[0x0][0x390] ;  /* 0x0000e400ff207b82 */ /* 0x000e220000000a00 */
[----:B------:R-:W-:-:S07]  /*0130*/  MOV R30, R0 ;  /* 0x00000000001e7202 */ /* 0x000fce0000000f00 */
[----:B------:R-:W3:Y:S01]  /*0140*/  LDC.64 R34, c[0x0][0x398] ;  /* 0x0000e600ff227b82 */ /* 0x000ee20000000a00 */
[----:B------:R-:W-:Y:S02]  /*0150*/  @!P2 IADD3 R0, PT, PT, R30, 0x80, RZ ;  /* 0x000000801e00a810 */ /* 0x000fe40007ffe0ff */
[----:B------:R-:W-:Y:S02]  /*0160*/  @!P2 IADD3 R19, PT, PT, R3, R30, RZ ;  /* 0x0000001e0313a210 */ /* 0x000fe40007ffe0ff */
[----:B------:R-:W-:-:S03]  /*0170*/  ISETP.GE.U32.AND P3, PT, R0, R27, PT ;  /* 0x0000001b0000720c */ /* 0x000fc60003f66070 */
[----:B------:R-:W4:Y:S01]  /*0180*/  LDC.64 R10, c[0x0][0x390] ;  /* 0x0000e400ff0a7b82 */ /* 0x000f220000000a00 */
[----:B-1----:R-:W-:-:S04]  /*0190*/  @!P2 IMAD.WIDE.U32 R12, R19, 0x4, R12 ;  /* 0x00000004130ca825 */ /* 0x002fc800078e000c */
[----:B--2---:R-:W-:Y:S01]  /*01a0*/  @!P2 IMAD.WIDE.U32 R20, R19, 0x4, R20 ;  /* 0x000000041314a825 */ /* 0x004fe200078e0014 */
[----:B------:R-:W5:Y:S02]  /*01b0*/  @!P2 LDG.E R29, desc[UR4][R12.64] ;  /* 0x000000040c1da981 */ /* 0x000f64000c1e1900 */
[----:B------:R-:W1:Y:S02]  /*01c0*/  LDC.64 R8, c[0x0][0x398] ;  /* 0x0000e600ff087b82 */ /* 0x000e640000000a00 */
[----:B------:R2:W5:Y:S01]  /*01d0*/  @!P2 LDG.E R16, desc[UR4][R20.64] ;  /* 0x000000041410a981 */ /* 0x000562000c1e1900 */
[----:B------:R-:W-:Y:S02]  /*01e0*/  @!P3 IADD3 R23, PT, PT, R3, R0, RZ ;  /* 0x000000000317b210 */ /* 0x000fe40007ffe0ff */
[----:B------:R-:W-:-:S03]  /*01f0*/  @!P3 IADD3 R0, PT, PT, R0, 0x80, RZ ;  /* 0x000000800000b810 */ /* 0x000fc60007ffe0ff */
[----:B------:R-:W1:Y:S01]  /*0200*/  LDC.64 R36, c[0x0][0x398] ;  /* 0x0000e600ff247b82 */ /* 0x000e620000000a00 */
[----:B0-----:R-:W-:Y:S01]  /*0210*/  @!P3 IMAD.WIDE.U32 R32, R23, 0x4, R32 ;  /* 0x000000041720b825 */ /* 0x001fe200078e0020 */
[----:B------:R-:W-:-:S03]  /*0220*/  ISETP.GE.U32.AND P4, PT, R0, R27, PT ;  /* 0x0000001b0000720c */ /* 0x000fc60003f86070 */
[----:B---3--:R-:W-:Y:S01]  /*0230*/  @!P3 IMAD.WIDE.U32 R34, R23, 0x4, R34 ;  /* 0x000000041722b825 */ /* 0x008fe200078e0022 */
[----:B------:R0:W5:Y:S04]  /*0240*/  @!P3 LDG.E R26, desc[UR4][R32.64] ;  /* 0x00000004201ab981 */ /* 0x000168000c1e1900 */
[----:B------:R3:W5:Y:S05]  /*0250*/  @!P3 LDG.E R25, desc[UR4][R34.64] ;  /* 0x000000042219b981 */ /* 0x00076a000c1e1900 */
[----:B------:R-:W-:-:S02]  /*0260*/  @!P4 IADD3 R15, PT, PT, R3, R0, RZ ;  /* 0x00000000030fc210 */ /* 0x000fc40007ffe0ff */
[----:B------:R-:W-:Y:S02]  /*0270*/  CS2R R22, SRZ ;  /* 0x0000000000167805 */ /* 0x000fe4000001ff00 */
[----:B------:R-:W-:Y:S02]  /*0280*/  @!P4 IADD3 R0, PT, PT, R0, 0x80, RZ ;  /* 0x000000800000c810 */ /* 0x000fe40007ffe0ff */
[----:B--2---:R-:W-:Y:S01]  /*0290*/  CS2R R20, SRZ ;  /* 0x0000000000147805 */ /* 0x004fe2000001ff00 */
[----:B0-----:R-:W0:Y:S01]  /*02a0*/  LDC.64 R32, c[0x0][0x390] ;  /* 0x0000e400ff207b82 */ /* 0x001e220000000a00 */
[----:B------:R-:W-:-:S07]  /*02b0*/  ISETP.GE.U32.AND P5, PT, R0, R27, PT ;  /* 0x0000001b0000720c */ /* 0x000fce0003fa6070 */
[----:B---3--:R-:W2:Y:S06]  /*02c0*/  LDC.64 R34, c[0x0][0x390] ;  /* 0x0000e400ff227b82 */ /* 0x008eac0000000a00 */
[----:B------:R-:W-:Y:S01]  /*02d0*/  @!P5 IADD3 R17, PT, PT, R3, R0, RZ ;  /* 0x000000000311d210 */ /* 0x000fe20007ffe0ff */
[----:B------:R-:W-:-:S05]  /*02e0*/  @!P5 VIADD R0, R0, 0x80 ;  /* 0x000000800000d836 */ /* 0x000fca0000000000 */
[----:B------:R-:W-:-:S13]  /*02f0*/  ISETP.GE.U32.AND P0, PT, R0, R27, PT ;  /* 0x0000001b0000720c */ /* 0x000fda0003f06070 */
[----:B------:R-:W-:Y:S02]  /*0300*/  @!P0 IADD3 R19, PT, PT, R3, R0, RZ ;  /* 0x0000000003138210 */ /* 0x000fe40007ffe0ff */
[----:B------:R-:W-:-:S04]  /*0310*/  @!P0 IADD3 R0, PT, PT, R0, 0x80, RZ ;  /* 0x0000008000008810 */ /* 0x000fc80007ffe0ff */
[----:B------:R-:W-:Y:S01]  /*0320*/  ISETP.GE.U32.AND P1, PT, R0, R27, PT ;  /* 0x0000001b0000720c */ /* 0x000fe20003f26070 */
[----:B------:R-:W-:-:S04]  /*0330*/  @!P5 IMAD.WIDE.U32 R6, R17, 0x4, R6 ;  /* 0x000000041106d825 */ /* 0x000fc800078e0006 */
[----:B----4-:R-:W-:Y:S01]  /*0340*/  @!P5 IMAD.WIDE.U32 R4, R17, 0x4, R4 ;  /* 0x000000041104d825 */ /* 0x010fe200078e0004 */
[----:B------:R3:W5:Y:S03]  /*0350*/  @!P5 LDG.E R22, desc[UR4][R6.64] ;  /* 0x000000040616d981 */ /* 0x000766000c1e1900 */
[----:B------:R-:W-:Y:S01]  /*0360*/  @!P4 IMAD.WIDE.U32 R10, R15, 0x4, R10 ;  /* 0x000000040f0ac825 */ /* 0x000fe200078e000a */
[----:B------:R-:W5:Y:S03]  /*0370*/  @!P5 LDG.E R21, desc[UR4][R4.64] ;  /* 0x000000040415d981 */ /* 0x000f66000c1e1900 */
[----:B------:R-:W-:Y:S01]  /*0380*/  @!P1 IADD3 R17, PT, PT, R3, R0, RZ ;  /* 0x0000000003119210 */ /* 0x000fe20007ffe0ff */
[----:B------:R-:W-:Y:S01]  /*0390*/  @!P1 VIADD R0, R0, 0x80 ;  /* 0x0000008000009836 */ /* 0x000fe20000000000 */
[----:B------:R-:W5:Y:S01]  /*03a0*/  @!P4 LDG.E R24, desc[UR4][R10.64] ;  /* 0x000000040a18c981 */ /* 0x000f62000c1e1900 */
[----:B-1----:R-:W-:Y:S01]  /*03b0*/  @!P4 IMAD.WIDE.U32 R8, R15, 0x4, R8 ;  /* 0x000000040f08c825 */ /* 0x002fe200078e0008 */
[----:B---3--:R-:W1:Y:S02]  /*03c0*/  LDC.64 R6, c[0x0][0x390] ;  /* 0x0000e400ff067b82 */ /* 0x008e640000000a00 */
[----:B------:R-:W-:-:S02]  /*03d0*/  ISETP.GE.U32.AND P3, PT, R0, R27, PT ;  /* 0x0000001b0000720c */ /* 0x000fc40003f66070 */
[----:B------:R3:W5:Y:S04]  /*03e0*/  @!P4 LDG.E R23, desc[UR4][R8.64] ;  /* 0x000000040817c981 */ /* 0x000768000c1e1900 */
[----:B------:R-:W4:Y:S08]  /*03f0*/  LDC.64 R14, c[0x0][0x390] ;  /* 0x0000e400ff0e7b82 */ /* 0x000f300000000a00 */
[----:B---3--:R-:W3:Y:S01]  /*0400*/  LDC.64 R8, c[0x0][0x398] ;  /* 0x0000e600ff087b82 */ /* 0x008ee20000000a00 */
[----:B------:R-:W-:-:S02]  /*0410*/  @!P3 IADD3 R13, PT, PT, R3, R0, RZ ;  /* 0x00000000030db210 */ /* 0x000fc40007ffe0ff */
[----:B------:R-:W-:-:S05]  /*0420*/  @!P3 IADD3 R0, PT, PT, R0, 0x80, RZ ;  /* 0x000000800000b810 */ /* 0x000fca0007ffe0ff */
[----:B------:R-:W0:Y:S01]  /*0430*/  LDC.64 R4, c[0x0][0x398] ;  /* 0x0000e600ff047b82 */ /* 0x000e220000000a00 */
[----:B------:R-:W-:-:S07]  /*0440*/  ISETP.GE.U32.AND P2, PT, R0, R27, PT ;  /* 0x0000001b0000720c */ /* 0x000fce0003f46070 */
[----:B------:R-:W0:Y:S01]  /*0450*/  LDC.64 R10, c[0x0][0x398] ;  /* 0x0000e600ff0a7b82 */ /* 0x000e220000000a00 */
[----:B----4-:R-:W-:-:S04]  /*0460*/  @!P0 IMAD.WIDE.U32 R14, R19, 0x4, R14 ;  /* 0x00000004130e8825 */ /* 0x010fc800078e000e */
[----:B------:R-:W-:Y:S01]  /*0470*/  HFMA2 R2, -RZ, RZ, 0, 0 ;  /* 0x00000000ff027431 */ /* 0x000fe200000001ff */
[----:B------:R-:W-:Y:S01]  /*0480*/  @!P2 IADD3 R31, PT, PT, R3, R0, RZ ;  /* 0x00000000031fa210 */ /* 0x000fe20007ffe0ff */
[----:B------:R4:W5:Y:S01]  /*0490*/  @!P0 LDG.E R20, desc[UR4][R14.64] ;  /* 0x000000040e148981 */ /* 0x000962000c1e1900 */
[----:B--2---:R-:W-:-:S04]  /*04a0*/  @!P1 IMAD.WIDE.U32 R34, R17, 0x4, R34 ;  /* 0x0000000411229825 */ /* 0x004fc800078e0022 */
[----:B---3--:R-:W-:Y:S01]  /*04b0*/  @!P1 IMAD.WIDE.U32 R8, R17, 0x4, R8 ;  /* 0x0000000411089825 */ /* 0x008fe200078e0008 */
[----:B------:R-:W-:Y:S01]  /*04c0*/  MOV R17, RZ ;  /* 0x000000ff00117202 */ /* 0x000fe20000000f00 */
[----:B------:R2:W5:Y:S02]  /*04d0*/  @!P1 LDG.E R2, desc[UR4][R34.64] ;  /* 0x0000000422029981 */ /* 0x000564000c1e1900 */
[----:B-1----:R-:W-:Y:S01]  /*04e0*/  @!P3 IMAD.WIDE.U32 R6, R13, 0x4, R6 ;  /* 0x000000040d06b825 */ /* 0x002fe200078e0006 */
[----:B----4-:R-:W-:-:S03]  /*04f0*/  CS2R R14, SRZ ;  /* 0x00000000000e7805 */ /* 0x010fc6000001ff00 */
[----:B0-----:R-:W-:Y:S01]  /*0500*/  @!P3 IMAD.WIDE.U32 R4, R13, 0x4, R4 ;  /* 0x000000040d04b825 */ /* 0x001fe200078e0004 */
[----:B------:R-:W-:-:S03]  /*0510*/  CS2R R12, SRZ ;  /* 0x00000000000c7805 */ /* 0x000fc6000001ff00 */
[C---:B------:R-:W-:Y:S01]  /*0520*/  @!P2 IMAD.WIDE.U32 R32, R31.reuse, 0x4, R32 ;  /* 0x000000041f20a825 */ /* 0x040fe200078e0020 */
[----:B------:R2:W5:Y:S03]  /*0530*/  @!P3 LDG.E R15, desc[UR4][R4.64] ;  /* 0x00000004040fb981 */ /* 0x000566000c1e1900 */
[----:B------:R-:W-:Y:S01]  /*0540*/  @!P2 IMAD.WIDE.U32 R10, R31, 0x4, R10 ;  /* 0x000000041f0aa825 */ /* 0x000fe200078e000a */
[----:B------:R2:W5:Y:S04]  /*0550*/  @!P1 LDG.E R13, desc[UR4][R8.64] ;  /* 0x00000004080d9981 */ /* 0x000568000c1e1900 */
[----:B------:R2:W5:Y:S04]  /*0560*/  @!P3 LDG.E R12, desc[UR4][R6.64] ;  /* 0x00000004060cb981 */ /* 0x000568000c1e1900 */
[----:B------:R2:W5:Y:S04]  /*0570*/  @!P2 LDG.E R14, desc[UR4][R32.64] ;  /* 0x00000004200ea981 */ /* 0x000568000c1e1900 */
[----:B------:R2:W5:Y:S01]  /*0580*/  @!P2 LDG.E R17, desc[UR4][R10.64] ;  /* 0x000000040a11a981 */ /* 0x000562000c1e1900 */
[----:B------:R-:W-:Y:S01]  /*0590*/  @!P0 IMAD.WIDE.U32 R36, R19, 0x4, R36 ;  /* 0x0000000413248825 */ /* 0x000fe200078e0024 */
[----:B------:R-:W-:-:S06]  /*05a0*/  MOV R19, RZ ;  /* 0x000000ff00137202 */ /* 0x000fcc0000000f00 */
[----:B------:R2:W5:Y:S01]  /*05b0*/  @!P0 LDG.E R19, desc[UR4][R36.64] ;  /* 0x0000000424138981 */ /* 0x000562000c1e1900 */
[----:B------:R-:W-:Y:S01]  /*05c0*/  ISETP.GE.U32.AND P0, PT, R30, R27, PT ;  /* 0x0000001b1e00720c */ /* 0x000fe20003f06070 */
[----:B------:R-:W-:-:S12]  /*05d0*/  BSSY.RECONVERGENT B2, `(.L_x_12967) ;  /* 0x000002f000027945 */ /* 0x000fd80003800200 */
[----:B--2---:R-:W-:Y:S05]  /*05e0*/  @P0 BRA `(.L_x_12968) ;  /* 0x0000000000b40947 */ /* 0x004fea0003800000 */
        /* <DEDUP_REMOVED lines=16> */
[----:B------:R-:W-:Y:S05]  /*06f0*/  CALL.REL.NOINC `($__internal_46_$__cuda_sm3x_div_rn_ftz_f32_slowpath) ;  /* 0x0000003000dc7944 */ /* 0x000fea0003c00000 */
.L_x_12970:
[----:B------:R-:W-:Y:S05]  /*0700*/  BSYNC.RECONVERGENT B3 ;  /* 0x0000000000037941 */ /* 0x000fea0003800200 */
.L_x_12969:
        /* <DEDUP_REMOVED lines=27> */
.L_x_12968:
[----:B------:R-:W-:Y:S05]  /*08c0*/  BSYNC.RECONVERGENT B2 ;  /* 0x0000000000027941 */ /* 0x000fea0003800200 */
.L_x_12967:
[----:B------:R-:W-:Y:S01]  /*08d0*/  IADD3 R18, PT, PT, R30, 0x80, RZ ;  /* 0x000000801e127810 */ /* 0x000fe20007ffe0ff */
[----:B------:R-:W-:Y:S03]  /*08e0*/  BSSY.RECONVERGENT B2, `(.L_x_12971) ;  /* 0x0000030000027945 */ /* 0x000fe60003800200 */
[----:B------:R-:W-:-:S13]  /*08f0*/  ISETP.GE.U32.AND P0, PT, R18, R27, PT ;  /* 0x0000001b1200720c */ /* 0x000fda0003f06070 */
        /* <DEDUP_REMOVED lines=18> */
.L_x_12974:
[----:B------:R-:W-:Y:S05]  /*0a20*/  BSYNC.RECONVERGENT B3 ;  /* 0x0000000000037941 */ /* 0x000fea0003800200 */
.L_x_12973:
        /* <DEDUP_REMOVED lines=26> */
[----:B------:R-:W-:-:S07]  /*0bd0*/  FSEL R25, R25, R26, P0 ;  /* 0x0000001a19197208 */ /* 0x000fce0000000000 */
.L_x_12972:
[----:B------:R-:W-:Y:S05]  /*0be0*/  BSYNC.RECONVERGENT B2 ;  /* 0x0000000000027941 */ /* 0x000fea0003800200 */
.L_x_12971:
[----:B------:R-:W-:Y:S01]  /*0bf0*/  VIADD R0, R30, 0x100 ;  /* 0x000001001e007836 */ /* 0x000fe20000000000 */
[----:B------:R-:W-:Y:S04]  /*0c00*/  BSSY.RECONVERGENT B2, `(.L_x_12975) ;  /* 0x0000030000027945 */ /* 0x000fe80003800200 */
        /* <DEDUP_REMOVED lines=19> */
.L_x_12978:
[----:B------:R-:W-:Y:S05]  /*0d40*/  BSYNC.RECONVERGENT B3 ;  /* 0x0000000000037941 */ /* 0x000fea0003800200 */
.L_x_12977:
        /* <DEDUP_REMOVED lines=27> */
.L_x_12976:
[----:B------:R-:W-:Y:S05]  /*0f00*/  BSYNC.RECONVERGENT B2 ;  /* 0x0000000000027941 */ /* 0x000fea0003800200 */
.L_x_12975:
        /* <DEDUP_REMOVED lines=21> */
.L_x_12982:
[----:B------:R-:W-:Y:S05]  /*1060*/  BSYNC.RECONVERGENT B3 ;  /* 0x0000000000037941 */ /* 0x000fea0003800200 */
.L_x_12981:
        /* <DEDUP_REMOVED lines=27> */
.L_x_12980:
[----:B------:R-:W-:Y:S05]  /*1220*/  BSYNC.RECONVERGENT B2 ;  /* 0x0000000000027941 */ /* 0x000fea0003800200 */
.L_x_12979:
        /* <DEDUP_REMOVED lines=21> */
.L_x_12986:
[----:B------:R-:W-:Y:S05]  /*1380*/  BSYNC.RECONVERGENT B3 ;  /* 0x0000000000037941 */ /* 0x000fea0003800200 */
.L_x_12985:
        /* <DEDUP_REMOVED lines=27> */
.L_x_12984:
[----:B------:R-:W-:Y:S05]  /*1540*/  BSYNC.RECONVERGENT B2 ;  /* 0x0000000000027941 */ /* 0x000fea0003800200 */
.L_x_12983:
        /* <DEDUP_REMOVED lines=20> */
[----:B------:R-:W-:Y:S05]  /*1690*/  CALL.REL.NOINC `($__internal_46_$__cuda_sm3x_div_rn_ftz_f32_slowpath) ;  /* 0x0000002000f47944 */ /* 0x000fea0003c00000 */
.L_x_12990:
[----:B------:R-:W-:Y:S05]  /*16a0*/  BSYNC.RECONVERGENT B3 ;  /* 0x0000000000037941 */ /* 0x000fea0003800200 */
.L_x_12989:
        /* <DEDUP_REMOVED lines=27> */
.L_x_12988:
[----:B------:R-:W-:Y:S05]  /*1860*/  BSYNC.RECONVERGENT B2 ;  /* 0x0000000000027941 */ /* 0x000fea0003800200 */
.L_x_12987:
        /* <DEDUP_REMOVED lines=21> */
.L_x_12994:
[----:B------:R-:W-:Y:S05]  /*19c0*/  BSYNC.RECONVERGENT B3 ;  /* 0x0000000000037941 */ /* 0x000fea0003800200 */
.L_x_12993:
        /* <DEDUP_REMOVED lines=27> */
.L_x_12992:
[----:B------:R-:W-:Y:S05]  /*1b80*/  BSYNC.RECONVERGENT B2 ;  /* 0x0000000000027941 */ /* 0x000fea0003800200 */
.L_x_12991:
        /* <DEDUP_REMOVED lines=21> */
.L_x_12998:
[----:B------:R-:W-:Y:S05]  /*1ce0*/  BSYNC.RECONVERGENT B3 ;  /* 0x0000000000037941 */ /* 0x000fea0003800200 */
.L_x_12997:
[----:B------:R-:W-:Y:S02]  /*1cf0*/  HFMA2 R5, -RZ, RZ, 0.89990234375, 10328 ;  /* 0x3b33710bff057431 */ /* 0x000fe400000001ff */
[----:B------:R-:W-:Y:S01]  /*1d00*/  FMUL.FTZ R4, R0, R0 ;  /* 0x0000000000047220 */ /* 0x000fe20000410000 */
[----:B------:R-:W-:Y:S02]  /*1d10*/  MOV R7, 0x3f6ee581 ;  /* 0x3f6ee58100077802 */ /* 0x000fe40000000f00 */
[C---:B------:R-:W-:Y:S02]  /*1d20*/  ISETP.GE.AND P0, PT, R17.reuse, RZ, PT ;  /* 0x000000ff1100720c */ /* 0x040fe40003f06270 */
[----:B------:R-:W-:Y:S02]  /*1d30*/  FSETP.NEU.FTZ.AND P3, PT, |R17|, |R14|, PT ;  /* 0x4000000e1100720b */ /* 0x000fe40003f7d200 */
        /* <DEDUP_REMOVED lines=16> */
[----:B------:R-:W-:Y:S01]  /*1e40*/  @!P3 FSEL R5, R0, 0.78539818525314331055, !P0 ;  /* 0x3f490fdb0005b808 */ /* 0x000fe20004000000 */
[----:B------:R-:W-:Y:S01]  /*1e50*/  FADD.FTZ R0, |R17|, |R14| ;  /* 0x4000000e11007221 */ /* 0x000fe20000010200 */
[----:B------:R-:W-:-:S04]  /*1e60*/  @!P1 FSEL R5, RZ, 3.1415927410125732422, P0 ;  /* 0x40490fdbff059808 */ /* 0x000fc80000000000 */
[----:B------:R-:W-:Y:S02]  /*1e70*/  FSETP.NAN.FTZ.AND P0, PT, |R0|, |R0|, PT ;  /* 0x400000000000720b */ /* 0x000fe40003f18200 */
[----:B------:R-:W-:-:S04]  /*1e80*/  LOP3.LUT R5, R5, 0x80000000, R14, 0xb8, !PT ;  /* 0x8000000005057812 */ /* 0x000fc800078eb80e */
[----:B------:R-:W-:-:S07]  /*1e90*/  FSEL R0, R0, R5, P0 ;  /* 0x0000000500007208 */ /* 0x000fce0000000000 */
.L_x_12996:
[----:B------:R-:W-:Y:S05]  /*1ea0*/  BSYNC.RECONVERGENT B2 ;  /* 0x0000000000027941 */ /* 0x000fea0003800200 */
.L_x_12995:
        /* <DEDUP_REMOVED lines=9> */
[----:B-----5:R0:W-:Y:S07]  /*1f40*/  STG.E desc[UR4][R4.64], R16 ;  /* 0x0000001004007986 */ /* 0x0201ee000c101904 */
[----:B------:R-:W-:Y:S05]  /*1f50*/  @P0 BRA `(.L_x_13002) ;  /* 0x0000000000300947 */ /* 0x000fea0003800000 */
[----:B0-----:R-:W0:Y:S01]  /*1f60*/  LDC.64 R4, c[0x0][0x388] ;  /* 0x0000e200ff047b82 */ /* 0x001e220000000a00 */
[----:B------:R-:W-:Y:S01]  /*1f70*/  IMAD.IADD R7, R3, 0x1, R30 ;  /* 0x0000000103077824 */ /* 0x000fe200078e021e */
[----:B------:R-:W-:-:S03]  /*1f80*/  IADD3 R30, PT, PT, R30, 0x80, RZ ;  /* 0x000000801e1e7810 */ /* 0x000fc60007ffe0ff */
[----:B0-----:R-:W-:-:S05]  /*1f90*/  IMAD.WIDE.U32 R4, R7, 0x4, R4 ;  /* 0x0000000407047825 */ /* 0x001fca00078e0004 */
[----:B------:R0:W-:Y:S02]  /*1fa0*/  STG.E desc[UR4][R4.64], R25 ;  /* 0x0000001904007986 */ /* 0x0001e4000c101904 */
.L_x_13001:
[----:B------:R-:W-:-:S13]  /*1fb0*/  ISETP.GE.U32.AND P0, PT, R30, R27, PT ;  /* 0x0000001b1e00720c */ /* 0x000fda0003f06070 */
[----:B------:R-:W-:Y:S05]  /*1fc0*/  @P0 BRA `(.L_x_13003) ;  /* 0x0000000000300947 */ /* 0x000fea0003800000 */
[----:B0-----:R-:W0:Y:S01]  /*1fd0*/  LDC.64 R4, c[0x0][0x388] ;  /* 0x0000e200ff047b82 */ /* 0x001e220000000a00 */
[----:B------:R-:W-:Y:S02]  /*1fe0*/  IADD3 R7, PT, PT, R3, R30, RZ ;  /* 0x0000001e03077210 */ /* 0x000fe40007ffe0ff */
[----:B------:R-:W-:-:S03]  /*1ff0*/  IADD3 R30, PT, PT, R30, 0x80, RZ ;  /* 0x000000801e1e7810 */ /* 0x000fc60007ffe0ff */
[----:B0-----:R-:W-:-:S05]  /*2000*/  IMAD.WIDE.U32 R4, R7, 0x4, R4 ;  /* 0x0000000407047825 */ /* 0x001fca00078e0004 */
[----:B-----5:R1:W-:Y:S02]  /*2010*/  STG.E desc[UR4][R4.64], R23 ;  /* 0x0000001704007986 */ /* 0x0203e4000c101904 */
.L_x_13002:
[----:B------:R-:W-:-:S13]  /*2020*/  ISETP.GE.U32.AND P0, PT, R30, R27, PT ;  /* 0x0000001b1e00720c */ /* 0x000fda0003f06070 */
[----:B------:R-:W-:Y:S05]  /*2030*/  @P0 BRA `(.L_x_13004) ;  /* 0x0000000000300947 */ /* 0x000fea0003800000 */
[----:B01----:R-:W0:Y:S01]  /*2040*/  LDC.64 R4, c[0x0][0x388] ;  /* 0x0000e200ff047b82 */ /* 0x003e220000000a00 */
[----:B------:R-:W-:Y:S02]  /*2050*/  IADD3 R7, PT, PT, R3, R30, RZ ;  /* 0x0000001e03077210 */ /* 0x000fe40007ffe0ff */
[----:B------:R-:W-:-:S03]  /*2060*/  IADD3 R30, PT, PT, R30, 0x80, RZ ;  /* 0x000000801e1e7810 */ /* 0x000fc60007ffe0ff */
[----:B0-----:R-:W-:-:S05]  /*2070*/  IMAD.WIDE.U32 R4, R7, 0x4, R4 ;  /* 0x0000000407047825 */ /* 0x001fca00078e0004 */
[----:B------:R1:W-:Y:S02]  /*2080*/  STG.E desc[UR4][R4.64], R21 ;  /* 0x0000001504007986 */ /* 0x0003e4000c101904 */
.L_x_13003:
[----:B------:R-:W-:-:S13]  /*2090*/  ISETP.GE.U32.AND P0, PT, R30, R27, PT ;  /* 0x0000001b1e00720c */ /* 0x000fda0003f06070 */
[----:B------:R-:W-:Y:S05]  /*20a0*/  @P0 BRA `(.L_x_13005) ;  /* 0x0000000000340947 */ /* 0x000fea0003800000 */
[----:B01----:R-:W0:Y:S01]  /*20b0*/  LDC.64 R4, c[0x0][0x388] ;  /* 0x0000e200ff047b82 */ /* 0x003e220000000a00 */
[----:B------:R-:W-:Y:S02]  /*20c0*/  IADD3 R7, PT, PT, R3, R30, RZ ;  /* 0x0000001e03077210 */ /* 0x000fe40007ffe0ff */
[----:B------:R-:W-:-:S03]  /*20d0*/  IADD3 R30, PT, PT, R30, 0x80, RZ ;  /* 0x000000801e1e7810 */ /* 0x000fc60007ffe0ff */
[----:B0-----:R-:W-:-:S05]  /*20e0*/  IMAD.WIDE.U32 R4, R7, 0x4, R4 ;  /* 0x0000000407047825 */ /* 0x001fca00078e0004 */
[----:B-----5:R2:W-:Y:S02]  /*20f0*/  STG.E desc[UR4][R4.64], R19 ;  /* 0x0000001304007986 */ /* 0x0205e4000c101904 */
.L_x_13004:
[----:B------:R-:W-:-:S13]  /*2100*/  ISETP.GE.U32.AND P0, PT, R30, R27, PT ;  /* 0x0000001b1e00720c */ /* 0x000fda0003f06070 */
[----:B------:R-:W-:Y:S05]  /*2110*/  @P0 BREAK.RELIABLE B1 ;  /* 0x0000000000010942 */ /* 0x000fea0003800100 */
[----:B------:R-:W-:Y:S05]  /*2120*/  @P0 BRA `(.L_x_13006) ;  /* 0x0000000000300947 */ /* 0x000fea0003800000 */
[----:B012---:R-:W0:Y:S01]  /*2130*/  LDC.64 R4, c[0x0][0x388] ;  /* 0x0000e200ff047b82 */ /* 0x007e220000000a00 */
[----:B------:R-:W-:Y:S01]  /*2140*/  IADD3 R7, PT, PT, R3, R30, RZ ;  /* 0x0000001e03077210 */ /* 0x000fe20007ffe0ff */
[----:B------:R-:W-:-:S04]  /*2150*/  VIADD R30, R30, 0x80 ;  /* 0x000000801e1e7836 */ /* 0x000fc80000000000 */
[----:B0-----:R-:W-:-:S05]  /*2160*/  IMAD.WIDE.U32 R4, R7, 0x4, R4 ;  /* 0x0000000407047825 */ /* 0x001fca00078e0004 */
[----:B------:R2:W-:Y:S02]  /*2170*/  STG.E desc[UR4][R4.64], R2 ;  /* 0x0000000204007986 */ /* 0x0005e4000c101904 */
.L_x_13005:
[----:B------:R-:W-:Y:S05]  /*2180*/  BSYNC.RELIABLE B1 ;  /* 0x0000000000017941 */ /* 0x000fea0003800100 */
.L_x_13000:
[----:B------:R-:W-:-:S13]  /*2190*/  ISETP.GE.U32.AND P0, PT, R30, R27, PT ;  /* 0x0000001b1e00720c */ /* 0x000fda0003f06070 */
[----:B012---:R-:W0:Y:S01]  /*21a0*/  @!P0 LDC.64 R4, c[0x0][0x388] ;  /* 0x0000e200ff048b82 */ /* 0x007e220000000a00 */
[----:B------:R-:W-:Y:S02]  /*21b0*/  @!P0 IADD3 R7, PT, PT, R3, R30, RZ ;  /* 0x0000001e03078210 */ /* 0x000fe40007ffe0ff */
[----:B------:R-:W-:-:S03]  /*21c0*/  @!P0 IADD3 R30, PT, PT, R30, 0x80, RZ ;  /* 0x000000801e1e8810 */ /* 0x000fc60007ffe0ff */
[----:B0-----:R-:W-:-:S05]  /*21d0*/  @!P0 IMAD.WIDE.U32 R4, R7, 0x4, R4 ;  /* 0x0000000407048825 */ /* 0x001fca00078e0004 */
[----:B-----5:R3:W-:Y:S02]  /*21e0*/  @!P0 STG.E desc[UR4][R4.64], R12 ;  /* 0x0000000c04008986 */ /* 0x0207e4000c101904 */
.L_x_13006:
[----:B------:R-:W-:Y:S05]  /*21f0*/  BSYNC.RECONVERGENT B0 ;  /* 0x0000000000007941 */ /* 0x000fea0003800200 */
.L_x_12999:
[----:B------:R-:W-:Y:S05]  /*2200*/  WARPSYNC.ALL ;  /* 0x0000000000007948 */ /* 0x000fea0003800000 */
[----:B------:R-:W-:-:S13]  /*2210*/  ISETP.GE.U32.AND P0, PT, R30, R27, PT ;  /* 0x0000001b1e00720c */ /* 0x000fda0003f06070 */
[----:B------:R-:W-:Y:S05]  /*2220*/  @P0 EXIT ;  /* 0x000000000000094d */ /* 0x000fea0003800000 */
[----:B0123--:R-:W0:Y:S01]  /*2230*/  LDC.64 R4, c[0x0][0x388] ;  /* 0x0000e200ff047b82 */ /* 0x00fe220000000a00 */
[----:B------:R-:W-:-:S05]  /*2240*/  IADD3 R3, PT, PT, R3, R30, RZ ;  /* 0x0000001e03037210 */ /* 0x000fca0007ffe0ff */
[----:B0-----:R-:W-:-:S05]  /*2250*/  IMAD.WIDE.U32 R2, R3, 0x4, R4 ;  /* 0x0000000403027825 */ /* 0x001fca00078e0004 */
[----:B------:R-:W-:Y:S01]  /*2260*/  STG.E desc[UR4][R2.64], R0 ;  /* 0x0000000002007986 */ /* 0x000fe2000c101904 */
[----:B------:R-:W-:Y:S05]  /*2270*/  EXIT ;  /* 0x000000000000794d */ /* 0x000fea0003800000 */
.L_x_12966:
        /* <DEDUP_REMOVED lines=8> */
[----:B------:R-:W-:-:S03]  /*2300*/  IMAD.WIDE.U32 R6, R2, 0x8, R6 ;  /* 0x0000000802067825 */ /* 0x000fc600078e0006 */
[----:B------:R-:W5:Y:S04]  /*2310*/  LDG.E.64 R18, desc[UR4][R4.64+0x800] ;  /* 0x0008000404127981 */ /* 0x000f68000c1e1b00 */
[----:B------:R-:W3:Y:S04]  /*2320*/  LDG.E.64 R14, desc[UR4][R6.64] ;  /* 0x00000004060e7981 */ /* 0x000ee8000c1e1b00 */
[----:B------:R-:W5:Y:S04]  /*2330*/  LDG.E.64 R22, desc[UR4][R6.64+0x400] ;  /* 0x0004000406167981 */ /* 0x000f68000c1e1b00 */
[----:B------:R-:W5:Y:S04]  /*2340*/  LDG.E.64 R24, desc[UR4][R6.64+0x800] ;  /* 0x0008000406187981 */ /* 0x000f68000c1e1b00 */
[----:B------:R-:W5:Y:S04]  /*2350*/  LDG.E.64 R26, desc[UR4][R6.64+0xc00] ;  /* 0x000c0004061a7981 */ /* 0x000f68000c1e1b00 */
[----:B------:R0:W5:Y:S01]  /*2360*/  LDG.E.64 R20, desc[UR4][R4.64+0xc00] ;  /* 0x000c000404147981 */ /* 0x000162000c1e1b00 */
[----:B------:R-:W-:Y:S01]  /*2370*/  BSSY.RECONVERGENT B2, `(.L_x_13007) ;  /* 0x0000011000027945 */ /* 0x000fe20003800200 */
[----:B--2---:R-:W-:Y:S01]  /*2380*/  FADD.FTZ R0, |R12|, -RZ ;  /* 0x800000ff0c007221 */ /* 0x004fe20000010200 */
[----:B---3--:R-:W-:Y:S01]  /*2390*/  FADD.FTZ R11, |R14|, -RZ ;  /* 0x800000ff0e0b7221 */ /* 0x008fe20000010200 */
[----:B------:R-:W-:-:S04]  /*23a0*/  FSETP.GT.FTZ.AND P2, PT, |R12|, |R14|, PT ;  /* 0x4000000e0c00720b */ /* 0x000fc80003f54200 */
[----:B------:R-:W-:-:S04]  /*23b0*/  FSEL R30, R0, R11, P2 ;  /* 0x0000000b001e7208 */ /* 0x000fc80001000000 */
[----:B------:R-:W1:Y:S01]  /*23c0*/  MUFU.RCP R9, R30 ;  /* 0x0000001e00097308 */ /* 0x000e620000001000 */
[----:B------:R-:W-:-:S07]  /*23d0*/  FSEL R11, R11, R0, P2 ;  /* 0x000000000b0b7208 */ /* 0x000fce0001000000 */
        /* <DEDUP_REMOVED lines=9> */
[----:B-----5:R-:W-:Y:S05]  /*2470*/  CALL.REL.NOINC `($__internal_46_$__cuda_sm3x_div_rn_ftz_f32_slowpath) ;  /* 0x00000014007c7944 */ /* 0x020fea0003c00000 */
.L_x_13008:
[----:B------:R-:W-:Y:S05]  /*2480*/  BSYNC.RECONVERGENT B2 ;  /* 0x0000000000027941 */ /* 0x000fea0003800200 */
.L_x_13007:
[----:B------:R-:W-:Y:S02]  /*2490*/  HFMA2 R5, -RZ, RZ, 0.89990234375, 10328 ;  /* 0x3b33710bff057431 */ /* 0x000fe400000001ff */
[----:B------:R-:W-:Y:S01]  /*24a0*/  FMUL.FTZ R4, R0, R0 ;  /* 0x0000000000047220 */ /* 0x000fe20000410000 */
[----:B------:R-:W-:Y:S01]  /*24b0*/  MOV R7, 0x3f6ee581 ;  /* 0x3f6ee58100077802 */ /* 0x000fe20000000f00 */
[----:B------:R-:W-:Y:S01]  /*24c0*/  FADD.FTZ R11, |R15|, -RZ ;  /* 0x800000ff0f0b7221 */ /* 0x000fe20000010200 */
[C---:B------:R-:W-:Y:S01]  /*24d0*/  FADD.FTZ R6, |R13|.reuse, -RZ ;  /* 0x800000ff0d067221 */ /* 0x040fe20000010200 */
[C---:B------:R-:W-:Y:S01]  /*24e0*/  ISETP.GE.AND P0, PT, R14.reuse, RZ, PT ;  /* 0x000000ff0e00720c */ /* 0x040fe20003f06270 */
[----:B------:R-:W-:Y:S01]  /*24f0*/  BSSY.RECONVERGENT B2, `(.L_x_13009) ;  /* 0x0000026000027945 */ /* 0x000fe20003800200 */
[----:B------:R-:W-:Y:S02]  /*2500*/  FSETP.GT.FTZ.AND P3, PT, |R13|, |R15|, PT ;  /* 0x4000000f0d00720b */ /* 0x000fe40003f74200 */
[----:B------:R-:W-:Y:S01]  /*2510*/  FSETP.NEU.FTZ.AND P1, PT, |R14|, |R12|, PT ;  /* 0x4000000c0e00720b */ /* 0x000fe20003f3d200 */
[----:B------:R-:W-:Y:S01]  /*2520*/  FFMA.FTZ R5, R4, R5, -0.015681877732276916504 ;  /* 0xbc80774804057423 */ /* 0x000fe20000010005 */
[----:B------:R-:W-:Y:S01]  /*2530*/  FSEL R29, R6, R11, P3 ;  /* 0x0000000b061d7208 */ /* 0x000fe20001800000 */
[----:B------:R-:W-:Y:S01]  /*2540*/  FADD.FTZ R14, |R12|, |R14| ;  /* 0x4000000e0c0e7221 */ /* 0x000fe20000010200 */
[----:B------:R-:W-:Y:S01]  /*2550*/  FSEL R11, R11, R6, P3 ;  /* 0x000000060b0b7208 */ /* 0x000fe20001800000 */
[----:B------:R-:W-:-:S04]  /*2560*/  FFMA.FTZ R5, R4, R5, 0.042200751602649688721 ;  /* 0x3d2cdab204057423 */ /* 0x000fc80000010005 */
        /* <DEDUP_REMOVED lines=29> */
[----:B-----5:R-:W-:Y:S05]  /*2740*/  CALL.REL.NOINC `($__internal_46_$__cuda_sm3x_div_rn_ftz_f32_slowpath) ;  /* 0x0000001000c87944 */ /* 0x020fea0003c00000 */
.L_x_13010:
[----:B------:R-:W-:Y:S05]  /*2750*/  BSYNC.RECONVERGENT B2 ;  /* 0x0000000000027941 */ /* 0x000fea0003800200 */
.L_x_13009:
[----:B------:R-:W-:Y:S02]  /*2760*/  IMAD.MOV.U32 R5, RZ, RZ, 0x3b33710b ;  /* 0x3b33710bff057424 */ /* 0x000fe400078e00ff */
[----:B------:R-:W-:Y:S01]  /*2770*/  FMUL.FTZ R4, R0, R0 ;  /* 0x0000000000047220 */ /* 0x000fe20000410000 */
[----:B-----5:R-:W-:Y:S01]  /*2780*/  FADD.FTZ R11, |R22|, -RZ ;  /* 0x800000ff160b7221 */ /* 0x020fe20000010200 */
[C---:B------:R-:W-:Y:S01]  /*2790*/  FADD.FTZ R6, |R16|.reuse, -RZ ;  /* 0x800000ff10067221 */ /* 0x040fe20000010200 */
[----:B------:R-:W-:Y:S01]  /*27a0*/  FSETP.GT.FTZ.AND P2, PT, |R16|, |R22|, PT ;  /* 0x400000161000720b */ /* 0x000fe20003f54200 */
[----:B------:R-:W-:Y:S01]  /*27b0*/  FFMA.FTZ R5, R4, R5, -0.015681877732276916504 ;  /* 0xbc80774804057423 */ /* 0x000fe20000010005 */
[----:B------:R-:W-:Y:S01]  /*27c0*/  MOV R7, 0x3f6ee581 ;  /* 0x3f6ee58100077802 */ /* 0x000fe20000000f00 */
[----:B------:R-:W-:Y:S01]  /*27d0*/  BSSY.RECONVERGENT B2, `(.L_x_13011) ;  /* 0x0000025000027945 */ /* 0x000fe20003800200 */
[----:B------:R-:W-:Y:S01]  /*27e0*/  FSEL R14, R6, R11, P2 ;  /* 0x0000000b060e7208 */ /* 0x000fe20001000000 */
[----:B------:R-:W-:Y:S01]  /*27f0*/  FFMA.FTZ R5, R4, R5, 0.042200751602649688721 ;  /* 0x3d2cdab204057423 */ /* 0x000fe20000010005 */
[----:B------:R-:W-:-:S02]  /*2800*/  ISETP.GE.AND P0, PT, R15, RZ, PT ;  /* 0x000000ff0f00720c */ /* 0x000fc40003f06270 */
[----:B------:R-:W0:Y:S01]  /*2810*/  MUFU.RCP R9, R14 ;  /* 0x0000000e00097308 */ /* 0x000e220000001000 */
[C---:B------:R-:W-:Y:S01]  /*2820*/  FFMA.FTZ R5, R4.reuse, R5, -0.074792981147766113281 ;  /* 0xbd992d1004057423 */ /* 0x040fe20000010005 */
[----:B------:R-:W-:Y:S01]  /*2830*/  FSETP.NEU.FTZ.AND P1, PT, |R15|, |R13|, PT ;  /* 0x4000000d0f00720b */ /* 0x000fe20003f3d200 */
[----:B------:R-:W-:Y:S01]  /*2840*/  FADD.FTZ R15, |R13|, |R15| ;  /* 0x4000000f0d0f7221 */ /* 0x000fe20000010200 */
[----:B------:R-:W-:Y:S01]  /*2850*/  FSEL R11, R11, R6, P2 ;  /* 0x000000060b0b7208 */ /* 0x000fe20001000000 */
        /* <DEDUP_REMOVED lines=27> */
[----:B------:R-:W-:Y:S05]  /*2a10*/  CALL.REL.NOINC `($__internal_46_$__cuda_sm3x_div_rn_ftz_f32_slowpath) ;  /* 0x0000001000147944 */ /* 0x000fea0003c00000 */
.L_x_13012:
[----:B------:R-:W-:Y:S05]  /*2a20*/  BSYNC.RECONVERGENT B2 ;  /* 0x0000000000027941 */ /* 0x000fea0003800200 */
.L_x_13011:
[----:B------:R-:W-:Y:S01]  /*2a30*/  MOV R5, 0x3b33710b ;  /* 0x3b33710b00057802 */ /* 0x000fe20000000f00 */
[----:B------:R-:W-:Y:S01]  /*2a40*/  FMUL.FTZ R4, R0, R0 ;  /* 0x0000000000047220 */ /* 0x000fe20000410000 */
[----:B------:R-:W-:Y:S02]  /*2a50*/  HFMA2 R7, -RZ, RZ, 1.857421875, -1409 ;  /* 0x3f6ee581ff077431 */ /* 0x000fe400000001ff */
[----:B------:R-:W-:Y:S01]  /*2a60*/  FADD.FTZ R11, |R23|, -RZ ;  /* 0x800000ff170b7221 */ /* 0x000fe20000010200 */
[C---:B------:R-:W-:Y:S01]  /*2a70*/  FADD.FTZ R6, |R17|.reuse, -RZ ;  /* 0x800000ff11067221 */ /* 0x040fe20000010200 */
[----:B------:R-:W-:Y:S01]  /*2a80*/  FFMA.FTZ R5, R4, R5, -0.015681877732276916504 ;  /* 0xbc80774804057423 */ /* 0x000fe20000010005 */
[----:B------:R-:W-:Y:S01]  /*2a90*/  FSETP.GT.FTZ.AND P3, PT, |R17|, |R23|, PT ;  /* 0x400000171100720b */ /* 0x000fe20003f74200 */
[----:B------:R-:W-:Y:S01]  /*2aa0*/  BSSY.RECONVERGENT B2, `(.L_x_13013) ;  /* 0x0000025000027945 */ /* 0x000fe20003800200 */
[----:B------:R-:W-:Y:S01]  /*2ab0*/  ISETP.GE.AND P0, PT, R22, RZ, PT ;  /* 0x000000ff1600720c */ /* 0x000fe20003f06270 */
[----:B------:R-:W-:Y:S01]  /*2ac0*/  FFMA.FTZ R5, R4, R5, 0.042200751602649688721 ;  /* 0x3d2cdab204057423 */ /* 0x000fe20000010005 */
[----:B------:R-:W-:-:S02]  /*2ad0*/  FSEL R15, R6, R11, P3 ;  /* 0x0000000b060f7208 */ /* 0x000fc40001800000 */
[----:B------:R-:W-:Y:S01]  /*2ae0*/  FSETP.NEU.FTZ.AND P1, PT, |R22|, |R16|, PT ;  /* 0x400000101600720b */ /* 0x000fe20003f3d200 */
[----:B------:R-:W-:Y:S01]  /*2af0*/  FFMA.FTZ R5, R4, R5, -0.074792981147766113281 ;  /* 0xbd992d1004057423 */ /* 0x000fe20000010005 */
[----:B------:R-:W-:-:S03]  /*2b00*/  FSEL R11, R11, R6, P3 ;  /* 0x000000060b0b7208 */ /* 0x000fc60001800000 */
        /* <DEDUP_REMOVED lines=30> */
.L_x_13014:
[----:B------:R-:W-:Y:S05]  /*2cf0*/  BSYNC.RECONVERGENT B2 ;  /* 0x0000000000027941 */ /* 0x000fea0003800200 */
.L_x_13013:
[----:B------:R-:W-:Y:S02]  /*2d00*/  HFMA2 R5, -RZ, RZ, 0.89990234375, 10328 ;  /* 0x3b33710bff057431 */ /* 0x000fe400000001ff */
[----:B------:R-:W-:Y:S01]  /*2d10*/  FMUL.FTZ R4, R0, R0 ;  /* 0x0000000000047220 */ /* 0x000fe20000410000 */
[----:B------:R-:W-:Y:S01]  /*2d20*/  FADD.FTZ R11, |R24|, -RZ ;  /* 0x800000ff180b7221 */ /* 0x000fe20000010200 */
[C---:B------:R-:W-:Y:S01]  /*2d30*/  FADD.FTZ R6, |R18|.reuse, -RZ ;  /* 0x800000ff12067221 */ /* 0x040fe20000010200 */
[----:B------:R-:W-:Y:S01]  /*2d40*/  FSETP.GT.FTZ.AND P2, PT, |R18|, |R24|, PT ;  /* 0x400000181200720b */ /* 0x000fe20003f54200 */
[----:B------:R-:W-:Y:S01]  /*2d50*/  IMAD.MOV.U32 R7, RZ, RZ, 0x3f6ee581 ;  /* 0x3f6ee581ff077424 */ /* 0x000fe200078e00ff */
[C---:B------:R-:W-:Y:S01]  /*2d60*/  ISETP.GE.AND P0, PT, R23.reuse, RZ, PT ;  /* 0x000000ff1700720c */ /* 0x040fe20003f06270 */
[----:B------:R-:W-:Y:S01]  /*2d70*/  BSSY.RECONVERGENT B2, `(.L_x_13015) ;  /* 0x0000025000027945 */ /* 0x000fe20003800200 */
[----:B------:R-:W-:Y:S01]  /*2d80*/  FSEL R16, R6, R11, P2 ;  /* 0x0000000b06107208 */ /* 0x000fe20001000000 */
[----:B------:R-:W-:Y:S01]  /*2d90*/  FFMA.FTZ R5, R4, R5, -0.015681877732276916504 ;  /* 0xbc80774804057423 */ /* 0x000fe20000010005 */
[----:B------:R-:W-:-:S02]  /*2da0*/  FSETP.NEU.FTZ.AND P1, PT, |R23|, |R17|, PT ;  /* 0x400000111700720b */ /* 0x000fc40003f3d200 */
[----:B------:R-:W0:Y:S01]  /*2db0*/  MUFU.RCP R9, R16 ;  /* 0x0000001000097308 */ /* 0x000e220000001000 */
[----:B------:R-:W-:Y:S01]  /*2dc0*/  FSEL R11, R11, R6, P2 ;  /* 0x000000060b0b7208 */ /* 0x000fe20001000000 */
        /* <DEDUP_REMOVED lines=30> */
[----:B------:R-:W-:Y:S05]  /*2fb0*/  CALL.REL.NOINC `($__internal_46_$__cuda_sm3x_div_rn_ftz_f32_slowpath) ;  /* 0x0000000800ac7944 */ /* 0x000fea0003c00000 */
.L_x_13016:
[----:B------:R-:W-:Y:S05]  /*2fc0*/  BSYNC.RECONVERGENT B2 ;  /* 0x0000000000027941 */ /* 0x000fea0003800200 */
.L_x_13015:
        /* <DEDUP_REMOVED lines=10> */
[----:B------:R-:W-:-:S02]  /*3070*/  FSEL R17, R6, R11, P4 ;  /* 0x0000000b06117208 */ /* 0x000fc40002000000 */
        /* <DEDUP_REMOVED lines=32> */
[----:B------:R-:W-:Y:S05]  /*3280*/  CALL.REL.NOINC `($__internal_46_$__cuda_sm3x_div_rn_ftz_f32_slowpath) ;  /* 0x0000000400f87944 */ /* 0x000fea0003c00000 */
.L_x_13018:
[----:B------:R-:W-:Y:S05]  /*3290*/  BSYNC.RECONVERGENT B2 ;  /* 0x0000000000027941 */ /* 0x000fea0003800200 */
.L_x_13017:
[----:B------:R-:W-:Y:S01]  /*32a0*/  MOV R5, 0x3b33710b ;  /* 0x3b33710b00057802 */ /* 0x000fe20000000f00 */
[----:B------:R-:W-:Y:S01]  /*32b0*/  FMUL.FTZ R4, R0, R0 ;  /* 0x0000000000047220 */ /* 0x000fe20000410000 */
[----:B------:R-:W-:Y:S01]  /*32c0*/  FADD.FTZ R11, |R26|, -RZ ;  /* 0x800000ff1a0b7221 */ /* 0x000fe20000010200 */
[C---:B------:R-:W-:Y:S01]  /*32d0*/  FADD.FTZ R6, |R20|.reuse, -RZ ;  /* 0x800000ff14067221 */ /* 0x040fe20000010200 */
[----:B------:R-:W-:Y:S01]  /*32e0*/  FSETP.GT.FTZ.AND P3, PT, |R20|, |R26|, PT ;  /* 0x4000001a1400720b */ /* 0x000fe20003f74200 */
[C---:B------:R-:W-:Y:S01]  /*32f0*/  FFMA.FTZ R5, R4.reuse, R5, -0.015681877732276916504 ;  /* 0xbc80774804057423 */ /* 0x040fe20000010005 */
[----:B------:R-:W-:Y:S01]  /*3300*/  HFMA2 R7, -RZ, RZ, 1.857421875, -1409 ;  /* 0x3f6ee581ff077431 */ /* 0x000fe200000001ff */
[----:B------:R-:W-:Y:S01]  /*3310*/  ISETP.GE.AND P0, PT, R25, RZ, PT ;  /* 0x000000ff1900720c */ /* 0x000fe20003f06270 */
[----:B------:R-:W-:Y:S01]  /*3320*/  BSSY.RECONVERGENT B2, `(.L_x_13019) ;  /* 0x0000024000027945 */ /* 0x000fe20003800200 */
[----:B------:R-:W-:Y:S01]  /*3330*/  FFMA.FTZ R5, R4, R5, 0.042200751602649688721 ;  /* 0x3d2cdab204057423 */ /* 0x000fe20000010005 */
[----:B------:R-:W-:-:S02]  /*3340*/  FSEL R18, R6, R11, P3 ;  /* 0x0000000b06127208 */ /* 0x000fc40001800000 */
[----:B------:R-:W-:Y:S01]  /*3350*/  FSETP.NEU.FTZ.AND P1, PT, |R25|, |R19|, PT ;  /* 0x400000131900720b */ /* 0x000fe20003f3d200 */
[C---:B------:R-:W-:Y:S01]  /*3360*/  FFMA.FTZ R5, R4.reuse, R5, -0.074792981147766113281 ;  /* 0xbd992d1004057423 */ /* 0x040fe20000010005 */
[----:B------:R-:W0:Y:S01]  /*3370*/  MUFU.RCP R9, R18 ;  /* 0x0000001200097308 */ /* 0x000e220000001000 */
[----:B------:R-:W-:Y:S01]  /*3380*/  FSETP.NEU.FTZ.AND P2, PT, R17, RZ, PT ;  /* 0x000000ff1100720b */ /* 0x000fe20003f5d000 */
[----:B------:R-:W-:Y:S01]  /*3390*/  FADD.FTZ R17, |R19|, |R25| ;  /* 0x4000001913117221 */ /* 0x000fe20000010200 */
[----:B------:R-:W-:Y:S01]  /*33a0*/  FFMA.FTZ R5, R4, R5, 0.10640415549278259277 ;  /* 0x3dd9ea6c04057423 */ /* 0x000fe20000010005 */
[----:B------:R-:W-:-:S03]  /*33b0*/  FSEL R11, R11, R6, P3 ;  /* 0x000000060b0b7208 */ /* 0x000fc60001800000 */
        /* <DEDUP_REMOVED lines=12> */
[----:B------:R-:W-:Y:S01]  /*3480*/  @!P1 FSEL R4, R5, 0.78539818525314331055, !P0 ;  /* 0x3f490fdb05049808 */ /* 0x000fe20004000000 */
[----:B------:R-:W0:Y:S01]  /*3490*/  FCHK P1, R11, R18 ;  /* 0x000000120b007302 */ /* 0x000e220000020000 */
[----:B------:R-:W-:Y:S01]  /*34a0*/  @!P2 FSEL R4, RZ, 3.1415927410125732422, P0 ;  /* 0x40490fdbff04a808 */ /* 0x000fe20000000000 */
        /* <DEDUP_REMOVED lines=10> */
[----:B------:R-:W-:Y:S05]  /*3550*/  CALL.REL.NOINC `($__internal_46_$__cuda_sm3x_div_rn_ftz_f32_slowpath) ;  /* 0x0000000400447944 */ /* 0x000fea0003c00000 */
.L_x_13020:
[----:B------:R-:W-:Y:S05]  /*3560*/  BSYNC.RECONVERGENT B2 ;  /* 0x0000000000027941 */ /* 0x000fea0003800200 */
.L_x_13019:
        /* <DEDUP_REMOVED lines=44> */
.L_x_13022:
[----:B------:R-:W-:Y:S05]  /*3830*/  BSYNC.RECONVERGENT B2 ;  /* 0x0000000000027941 */ /* 0x000fea0003800200 */
.L_x_13021:
[----:B------:R-:W-:Y:S02]  /*3840*/  HFMA2 R5, -RZ, RZ, 0.89990234375, 10328 ;  /* 0x3b33710bff057431 */ /* 0x000fe400000001ff */
[----:B------:R-:W-:Y:S01]  /*3850*/  FMUL.FTZ R4, R0, R0 ;  /* 0x0000000000047220 */ /* 0x000fe20000410000 */
[----:B------:R-:W-:Y:S02]  /*3860*/  MOV R9, 0x3f6ee581 ;  /* 0x3f6ee58100097802 */ /* 0x000fe40000000f00 */
[C---:B------:R-:W-:Y:S02]  /*3870*/  ISETP.GE.AND P0, PT, R27.reuse, RZ, PT ;  /* 0x000000ff1b00720c */ /* 0x040fe40003f06270 */
[----:B------:R-:W-:Y:S02]  /*3880*/  FSETP.NEU.FTZ.AND P3, PT, |R27|, |R21|, PT ;  /* 0x400000151b00720b */ /* 0x000fe40003f7d200 */
[----:B------:R-:W-:Y:S01]  /*3890*/  FSETP.NEU.FTZ.AND P1, PT, R19, RZ, PT ;  /* 0x000000ff1300720b */ /* 0x000fe20003f3d000 */
[----:B------:R-:W-:Y:S01]  /*38a0*/  FADD.FTZ R19, |R21|, |R27| ;  /* 0x4000001b15137221 */ /* 0x000fe20000010200 */
[----:B------:R-:W-:-:S04]  /*38b0*/  FFMA.FTZ R5, R4, R5, -0.015681877732276916504 ;  /* 0xbc80774804057423 */ /* 0x000fc80000010005 */
        /* <DEDUP_REMOVED lines=19> */
[C---:B------:R-:W-:Y:S02]  /*39f0*/  FSETP.NAN.FTZ.AND P0, PT, |R19|.reuse, |R19|, PT ;  /* 0x400000131300720b */ /* 0x040fe40003f18200 */
[----:B------:R-:W-:Y:S02]  /*3a00*/  LOP3.LUT R6, R6, 0x80000000, R21, 0xb8, !PT ;  /* 0x8000000006067812 */ /* 0x000fe400078eb815 */
[----:B------:R-:W-:Y:S02]  /*3a10*/  STG.E.64 desc[UR4][R4.64], R12 ;  /* 0x0000000c04007986 */ /* 0x000fe4000c101b04 */
[----:B------:R-:W-:-:S02]  /*3a20*/  FSEL R19, R19, R6, P0 ;  /* 0x0000000613137208 */ /* 0x000fc40000000000 */
[----:B------:R-:W-:Y:S04]  /*3a30*/  STG.E.64 desc[UR4][R4.64+0x400], R14 ;  /* 0x0004000e04007986 */ /* 0x000fe8000c101b04 */
[----:B------:R-:W-:Y:S04]  /*3a40*/  STG.E.64 desc[UR4][R4.64+0x800], R16 ;  /* 0x0008001004007986 */ /* 0x000fe8000c101b04 */
[----:B------:R-:W-:Y:S01]  /*3a50*/  STG.E.64 desc[UR4][R4.64+0xc00], R18 ;  /* 0x000c001204007986 */ /* 0x000fe2000c101b04 */
[----:B------:R-:W-:Y:S05]  /*3a60*/  EXIT ;  /* 0x000000000000794d */ /* 0x000fea0003800000 */
        .weak           $__internal_46_$__cuda_sm3x_div_rn_ftz_f32_slowpath
        .type           $__internal_46_$__cuda_sm3x_div_rn_ftz_f32_slowpath,@function
        .size           $__internal_46_$__cuda_sm3x_div_rn_ftz_f32_slowpath,(.L_x_17868 - $__internal_46_$__cuda_sm3x_div_rn_ftz_f32_slowpath)
$__internal_46_$__cuda_sm3x_div_rn_ftz_f32_slowpath:
[----:B------:R-:W-:Y:S01]  /*3a70*/  SHF.R.U32.HI R5, RZ, 0x17, R0 ;  /* 0x00000017ff057819 */ /* 0x000fe20000011600 */
[----:B------:R-:W-:Y:S01]  /*3a80*/  BSSY.RECONVERGENT B0, `(.L_x_13023) ;  /* 0x0000049000007945 */ /* 0x000fe20003800200 */
[----:B------:R-:W-:-:S03]  /*3a90*/  SHF.R.U32.HI R6, RZ, 0x17, R11 ;  /* 0x00000017ff067819 */ /* 0x000fc6000001160b */
[----:B------:R-:W-:Y:S01]  /*3aa0*/  BSSY.RELIABLE B1, `(.L_x_13024) ;  /* 0x0000020000017945 */ /* 0x000fe20003800100 */
[----:B------:R-:W-:Y:S02]  /*3ab0*/  LOP3.LUT R5, R5, 0xff, RZ, 0xc0, !PT ;  /* 0x000000ff05057812 */ /* 0x000fe400078ec0ff */
[----:B------:R-:W-:-:S03]  /*3ac0*/  LOP3.LUT R6, R6, 0xff, RZ, 0xc0, !PT ;  /* 0x000000ff06067812 */ /* 0x000fc600078ec0ff */
[----:B------:R-:W-:-:S05]  /*3ad0*/  VIADD R7, R5, 0xffffffff ;  /* 0xffffffff05077836 */ /* 0x000fca0000000000 */
[----:B------:R-:W-:Y:S02]  /*3ae0*/  ISETP.GT.U32.AND P0, PT, R7, 0xfd, PT ;  /* 0x000000fd0700780c */ /* 0x000fe40003f04070 */
[----:B------:R-:W-:-:S04]  /*3af0*/  IADD3 R7, PT, PT, R6, -0x1, RZ ;  /* 0xffffffff06077810 */ /* 0x000fc80007ffe0ff */
        /* <DEDUP_REMOVED lines=26> */
.L_x_13025:
[----:B------:R-:W-:Y:S05]  /*3ca0*/  BSYNC.RELIABLE B1 ;  /* 0x0000000000017941 */ /* 0x000fea0003800100 */
.L_x_13024:
[----:B------:R-:W-:Y:S01]  /*3cb0*/  IADD3 R5, PT, PT, R5, -0x7f, RZ ;  /* 0xffffff8105057810 */ /* 0x000fe20007ffe0ff */
[----:B------:R-:W-:Y:S01]  /*3cc0*/  BSSY.RECONVERGENT B1, `(.L_x_13030) ;  /* 0x000001b000017945 */ /* 0x000fe20003800200 */
[----:B------:R-:W-:-:S03]  /*3cd0*/  IADD3 R6, PT, PT, R6, -0x7f, RZ ;  /* 0xffffff8106067810 */ /* 0x000fc60007ffe0ff */
[----:B------:R-:W-:Y:S01]  /*3ce0*/  IMAD R28, R5, -0x800000, R0 ;  /* 0xff800000051c7824 */ /* 0x000fe200078e0200 */
[----:B------:R-:W-:-:S03]  /*3cf0*/  IADD3 R5, PT, PT, R6, -R5, RZ ;  /* 0x8000000506057210 */ /* 0x000fc60007ffe0ff */
[----:B------:R-:W0:Y:S01]  /*3d00*/  MUFU.RCP R0, R28 ;  /* 0x0000001c00007308 */ /* 0x000e220000001000 */
[----:B------:R-:W-:-:S04]  /*3d10*/  FADD.FTZ R7, -R28, -RZ ;  /* 0x800000ff1c077221 */ /* 0x000fc80000010100 */
[----:B0-----:R-:W-:-:S04]  /*3d20*/  FFMA R9, R0, R7, 1 ;  /* 0x3f80000000097423 */ /* 0x001fc80000000007 */
[----:B------:R-:W-:Y:S01]  /*3d30*/  FFMA R9, R0, R9, R0 ;  /* 0x0000000900097223 */ /* 0x000fe20000000000 */
[----:B------:R-:W-:-:S04]  /*3d40*/  IMAD R0, R6, -0x800000, R11 ;  /* 0xff80000006007824 */ /* 0x000fc800078e020b */
        /* <DEDUP_REMOVED lines=17> */
.L_x_13031:
[----:B------:R-:W-:-:S07]  /*3e60*/  LEA R0, R5, R0, 0x17 ;  /* 0x0000000005007211 */ /* 0x000fce00078eb8ff */
.L_x_13032:
[----:B------:R-:W-:Y:S05]  /*3e70*/  BSYNC.RECONVERGENT B1 ;  /* 0x0000000000017941 */ /* 0x000fea0003800200 */
.L_x_13030:
[----:B------:R-:W-:Y:S05]  /*3e80*/  BRA `(.L_x_13033) ;  /* 0x0000000000207947 */ /* 0x000fea0003800000 */
.L_x_13029:
[----:B------:R-:W-:-:S04]  /*3e90*/  LOP3.LUT R11, R0, 0x80000000, R11, 0x48, !PT ;  /* 0x80000000000b7812 */ /* 0x000fc800078e480b */
[----:B------:R-:W-:Y:S01]  /*3ea0*/  LOP3.LUT R0, R11, 0x7f800000, RZ, 0xfc, !PT ;  /* 0x7f8000000b007812 */ /* 0x000fe200078efcff */
[----:B------:R-:W-:Y:S06]  /*3eb0*/  BRA `(.L_x_13033) ;  /* 0x0000000000147947 */ /* 0x000fec0003800000 */
.L_x_13028:
[----:B------:R-:W-:Y:S01]  /*3ec0*/  LOP3.LUT R0, R0, 0x80000000, R11, 0x48, !PT ;  /* 0x8000000000007812 */ /* 0x000fe200078e480b */
[----:B------:R-:W-:Y:S06]  /*3ed0*/  BRA `(.L_x_13033) ;  /* 0x00000000000c7947 */ /* 0x000fec0003800000 */
.L_x_13027:
[----:B------:R-:W0:Y:S01]  /*3ee0*/  MUFU.RSQ R0, -QNAN ;  /* 0xffc0000000007908 */ /* 0x000e220000001400 */
[----:B------:R-:W-:Y:S05]  /*3ef0*/  BRA `(.L_x_13033) ;  /* 0x0000000000047947 */ /* 0x000fea0003800000 */
.L_x_13026:
[----:B------:R-:W-:-:S07]  /*3f00*/  FADD.FTZ R0, R11, R0 ;  /* 0x000000000b007221 */ /* 0x000fce0000010000 */
.L_x_13033:
[----:B------:R-:W-:Y:S05]  /*3f10*/  BSYNC.RECONVERGENT B0 ;  /* 0x0000000000007941 */ /* 0x000fea0003800200 */
.L_x_13023:
[----:B------:R-:W-:-:S04]  /*3f20*/  MOV R5, 0x0 ;  /* 0x0000000000057802 */ /* 0x000fc80000000f00 */
[----:B0-----:R-:W-:Y:S05]  /*3f30*/  RET.REL.NODEC R4 `(_ZN2at6native29vectorized_elementwise_kernelILi2ENS0_13BinaryFunctorIfffZZZNS0_17atan2_kernel_cudaERNS_18TensorIteratorBaseEENKUlvE_clEvENKUlvE0_clEvEUlffE_EESt5arrayIPcLm3EEEEviT0_T1_) ;  /* 0xffffffc004307950 */ /* 0x001fea0003c3ffff */
.L_x_13034:
        /* <DEDUP_REMOVED lines=12> */
.L_x_17868:


//--------------------- .text._ZN2at6native29vectorized_elementwise_kernelILi4ENS0_13BinaryFunctorIfffZZZNS0_17atan2_kernel_cudaERNS_18TensorIteratorBaseEENKUlvE_clEvENKUlvE0_clEvEUlffE_EESt5arrayIPcLm3EEEEviT0_T1_ --------------------------
	.section	.text._ZN2at6native29vectorized_elementwise_kernelILi4ENS0_13BinaryFunctorIfffZZZNS0_17atan2_kernel_cudaERNS_18TensorIteratorBaseEENKUlvE_clEvENKUlvE0_clEvEUlffE_EESt5arrayIPcLm3EEEEviT0_T1_,"ax",@progbits
	.align	128
        .global         _ZN2at6native29vectorized_elementwise_kernelILi4ENS0_13BinaryFunctorIfffZZZNS0_17atan2_kernel_cudaERNS_18TensorIteratorBaseEENKUlvE_clEvENKUlvE0_clEvEUlffE_EESt5arrayIPcLm3EEEEviT0_T1_
        .type           _ZN2at6native29vectorized_elementwise_kernelILi4ENS0_13BinaryFunctorIfffZZZNS0_17atan2_kernel_cudaERNS_18TensorIteratorBaseEENKUlvE_clEvENKUlvE0_clEvEUlffE_EESt5arrayIPcLm3EEEEviT0_T1_,@function
        .size           _ZN2at6native29vectorized_elementwise_kernelILi4ENS0_13BinaryFunctorIfffZZZNS0_17atan2_kernel_cudaERNS_18TensorIteratorBaseEENKUlvE_clEvENKUlvE0_clEvEUlffE_EESt5arrayIPcLm3EEEEviT0_T1_,(.L_x_17869 - _ZN2at6native29vectorized_elementwise_kernelILi4ENS0_13BinaryFunctorIfffZZZNS0_17atan2_kernel_cudaERNS_18TensorIteratorBaseEENKUlvE_clEvENKUlvE0_clEvEUlffE_EESt5arrayIPcLm3EEEEviT0_T1_)
        .other          _ZN2at6native29vectorized_elementwise_kernelILi4ENS0_13BinaryFunctorIfffZZZNS0_17atan2_kernel_cudaERNS_18TensorIteratorBaseEENKUlvE_clEvENKUlvE0_clEvEUlffE_EESt5arrayIPcLm3EEEEviT0_T1_,@"STO_CUDA_ENTRY STV_DEFAULT"
_ZN2at6native29vectorized_elementwise_kernelILi4ENS0_13BinaryFunctorIfffZZZNS0_17atan2_kernel_cudaERNS_18TensorIteratorBaseEENKUlvE_clEvENKUlvE0_clEvEUlffE_EESt5arrayIPcLm3EEEEviT0_T1_:
.text._ZN2at6native29vectorized_elementwise_kernelILi4ENS0_13BinaryFunctorIfffZZZNS0_17atan2_kernel_cudaERNS_18TensorIteratorBaseEENKUlvE_clEvENKUlvE0_clEvEUlffE_EESt5arrayIPcLm3EEEEviT0_T1_:
        /* <DEDUP_REMOVED lines=11> */
[----:B------:R-:W-:Y:S01]  /*00b0*/  MOV R12, RZ ;  /* 0x000000ff000c7202 */ /* 0x000fe20000000f00 */
[----:B------:R-:W-:-:S05]  /*00c0*/  HFMA2 R29, -RZ, RZ, 0, 0 ;  /* 0x00000000ff1d7431 */ /* 0x000fca00000001ff */
        /* <DEDUP_REMOVED lines=19> */
[----:B---3--:R-:W-:Y:S01]  /*0200*/  @!P3 IMAD.WIDE.U32 R26, R21, 0x4, R26 ;  /* 0x00000004151ab825 */ /* 0x008fe200078e001a */
[----:B------:R-:W-:-:S03]  /*0210*/  ISETP.GE.U32.AND P4, PT, R0, R23, PT ;  /* 0x000000170000720c */ /* 0x000fc60003f86070 */
[----:B----4-:R-:W-:Y:S01]  /*0220*/  @!P3 IMAD.WIDE.U32 R32, R21, 0x4, R32 ;  /* 0x000000041520b825 */ /* 0x010fe200078e0020 */
[----:B------:R-:W-:Y:S01]  /*0230*/  CS2R R20, SRZ ;  /* 0x0000000000147805 */ /* 0x000fe2000001ff00 */
[----:B------:R3:W5:Y:S01]  /*0240*/  @!P3 LDG.E R22, desc[UR4][R26.64] ;  /* 0x000000041a16b981 */ /* 0x000762000c1e1900 */
[----:B--2---:R-:W-:Y:S01]  /*0250*/  CS2R R18, SRZ ;  /* 0x0000000000127805 */ /* 0x004fe2000001ff00 */
[----:B------:R-:W2:Y:S03]  /*0260*/  LDC.64 R36, c[0x0][0x398] ;  /* 0x0000e600ff247b82 */ /* 0x000ea60000000a00 */
[----:B------:R4:W5:Y:S03]  /*0270*/  @!P3 LDG.E R21, desc[UR4][R32.64] ;  /* 0x000000042015b981 */ /* 0x000966000c1e1900 */
[----:B------:R-:W-:-:S02]  /*0280*/  @!P4 IADD3 R11, PT, PT, R3, R0, RZ ;  /* 0x00000000030bc210 */ /* 0x000fc40007ffe0ff */
[----:B------:R-:W-:Y:S02]  /*0290*/  @!P4 IADD3 R0, PT, PT, R0, 0x80, RZ ;  /* 0x000000800000c810 */ /* 0x000fe40007ffe0ff */
[----:B------:R-:W-:Y:S01]  /*02a0*/  CS2R R16, SRZ ;  /* 0x0000000000107805 */ /* 0x000fe2000001ff00 */
[----:B---3--:R-:W3:Y:S01]  /*02b0*/  LDC.64 R26, c[0x0][0x398] ;  /* 0x0000e600ff1a7b82 */ /* 0x008ee20000000a00 */
[----:B------:R-:W-:-:S07]  /*02c0*/  ISETP.GE.U32.AND P5, PT, R0, R23, PT ;  /* 0x000000170000720c */ /* 0x000fce0003fa6070 */
[----:B----4-:R-:W4:Y:S06]  /*02d0*/  LDC.64 R32, c[0x0][0x390] ;  /* 0x0000e400ff207b82 */ /* 0x010f2c0000000a00 */
[----:B------:R-:W-:Y:S01]  /*02e0*/  @!P5 IADD3 R13, PT, PT, R3, R0, RZ ;  /* 0x00000000030dd210 */ /* 0x000fe20007ffe0ff */
[----:B------:R-:W-:-:S05]  /*02f0*/  @!P5 VIADD R0, R0, 0x80 ;  /* 0x000000800000d836 */ /* 0x000fca0000000000 */
[----:B------:R-:W-:-:S13]  /*0300*/  ISETP.GE.U32.AND P0, PT, R0, R23, PT ;  /* 0x000000170000720c */ /* 0x000fda0003f06070 */
[----:B------:R-:W-:Y:S02]  /*0310*/  @!P0 IADD3 R15, PT, PT, R3, R0, RZ ;  /* 0x00000000030f8210 */ /* 0x000fe40007ffe0ff */
[----:B------:R-:W-:-:S04]  /*0320*/  @!P0 IADD3 R0, PT, PT, R0, 0x80, RZ ;  /* 0x0000008000008810 */ /* 0x000fc80007ffe0ff */
[----:B------:R-:W-:Y:S01]  /*0330*/  ISETP.GE.U32.AND P1, PT, R0, R23, PT ;  /* 0x000000170000720c */ /* 0x000fe20003f26070 */
[----:B0-----:R-:W-:-:S04]  /*0340*/  @!P5 IMAD.WIDE.U32 R6, R13, 0x4, R6 ;  /* 0x000000040d06d825 */ /* 0x001fc800078e0006 */
[----:B------:R-:W-:Y:S01]  /*0350*/  @!P5 IMAD.WIDE.U32 R4, R13, 0x4, R4 ;  /* 0x000000040d04d825 */ /* 0x000fe200078e0004 */
[----:B------:R0:W5:Y:S03]  /*0360*/  @!P5 LDG.E R18, desc[UR4][R6.64] ;  /* 0x000000040612d981 */ /* 0x000166000c1e1900 */
[----:B------:R-:W-:Y:S01]  /*0370*/  @!P4 IMAD.WIDE.U32 R24, R11, 0x4, R24 ;  /* 0x000000040b18c825 */ /* 0x000fe200078e0018 */
[----:B------:R-:W5:Y:S03]  /*0380*/  @!P5 LDG.E R17, desc[UR4][R4.64] ;  /* 0x000000040411d981 */ /* 0x000f66000c1e1900 */
[----:B------:R-:W-:Y:S01]  /*0390*/  @!P1 IADD3 R13, PT, PT, R3, R0, RZ ;  /* 0x00000000030d9210 */ /* 0x000fe20007ffe0ff */
[----:B------:R-:W-:Y:S01]  /*03a0*/  @!P1 VIADD R0, R0, 0x80 ;  /* 0x0000008000009836 */ /* 0x000fe20000000000 */
[----:B------:R2:W5:Y:S01]  /*03b0*/  @!P4 LDG.E R20, desc[UR4][R24.64] ;  /* 0x000000041814c981 */ /* 0x000562000c1e1900 */
[----:B-1----:R-:W-:Y:S01]  /*03c0*/  @!P4 IMAD.WIDE.U32 R8, R11, 0x4, R8 ;  /* 0x000000040b08c825 */ /* 0x002fe200078e0008 */
[----:B0-----:R-:W0:Y:S02]  /*03d0*/  LDC.64 R6, c[0x0][0x390] ;  /* 0x0000e400ff067b82 */ /* 0x001e240000000a00 */
[----:B------:R-:W-:-:S02]  /*03e0*/  ISETP.GE.U32.AND P3, PT, R0, R23, PT ;  /* 0x000000170000720c */ /* 0x000fc40003f66070 */
[----:B------:R1:W5:Y:S04]  /*03f0*/  @!P4 LDG.E R19, desc[UR4][R8.64] ;  /* 0x000000040813c981 */ /* 0x000368000c1e1900 */
[----:B------:R-:W3:Y:S08]  /*0400*/  LDC.64 R10, c[0x0][0x390] ;  /* 0x0000e400ff0a7b82 */ /* 0x000ef00000000a00 */
[----:B--2---:R-:W2:Y:S01]  /*0410*/  LDC.64 R24, c[0x0][0x398] ;  /* 0x0000e600ff187b82 */ /* 0x004ea20000000a00 */
[----:B-1----:R-:W-:-:S02]  /*0420*/  @!P3 IADD3 R9, PT, PT, R3, R0, RZ ;  /* 0x000000000309b210 */ /* 0x002fc40007ffe0ff */
[----:B------:R-:W-:-:S05]  /*0430*/  @!P3 IADD3 R0, PT, PT, R0, 0x80, RZ ;  /* 0x000000800000b810 */ /* 0x000fca0007ffe0ff */
[----:B------:R-:W1:Y:S01]  /*0440*/  LDC.64 R4, c[0x0][0x398] ;  /* 0x0000e600ff047b82 */ /* 0x000e620000000a00 */
[----:B------:R-:W-:Y:S01]  /*0450*/  ISETP.GE.U32.AND P2, PT, R0, R23, PT ;  /* 0x000000170000720c */ /* 0x000fe20003f46070 */
[----:B------:R-:W-:Y:S02]  /*0460*/  HFMA2 R2, -RZ, RZ, 0, 0 ;  /* 0x00000000ff027431 */ /* 0x000fe400000001ff */
[----:B------:R-:W-:-:S04]  /*0470*/  @!P1 IMAD.WIDE.U32 R34, R13, 0x4, R34 ;  /* 0x000000040d229825 */ /* 0x000fc800078e0022 */
[----:B---3--:R-:W-:-:S04]  /*0480*/  @!P0 IMAD.WIDE.U32 R10, R15, 0x4, R10 ;  /* 0x000000040f0a8825 */ /* 0x008fc800078e000a */
[----:B0-----:R-:W-:Y:S01]  /*0490*/  @!P3 IMAD.WIDE.U32 R6, R9, 0x4, R6 ;  /* 0x000000040906b825 */ /* 0x001fe200078e0006 */
[----:B------:R0:W5:Y:S01]  /*04a0*/  @!P0 LDG.E R16, desc[UR4][R10.64] ;  /* 0x000000040a108981 */ /* 0x000162000c1e1900 */
[----:B------:R-:W-:Y:S02]  /*04b0*/  @!P2 IADD3 R31, PT, PT, R3, R0, RZ ;  /* 0x00000000031fa210 */ /* 0x000fe40007ffe0ff */
[----:B--2---:R-:W-:Y:S01]  /*04c0*/  @!P1 IMAD.WIDE.U32 R24, R13, 0x4, R24 ;  /* 0x000000040d189825 */ /* 0x004fe200078e0018 */
[----:B------:R-:W-:Y:S01]  /*04d0*/  MOV R13, RZ ;  /* 0x000000ff000d7202 */ /* 0x000fe20000000f00 */
[----:B------:R2:W5:Y:S02]  /*04e0*/  @!P1 LDG.E R2, desc[UR4][R34.64] ;  /* 0x0000000422029981 */ /* 0x000564000c1e1900 */
[----:B----4-:R-:W-:Y:S01]  /*04f0*/  @!P2 IMAD.WIDE.U32 R32, R31, 0x4, R32 ;  /* 0x000000041f20a825 */ /* 0x010fe200078e0020 */
[----:B0-----:R-:W-:-:S03]  /*0500*/  CS2R R10, SRZ ;  /* 0x00000000000a7805 */ /* 0x001fc6000001ff00 */
[----:B-1----:R-:W-:Y:S01]  /*0510*/  @!P3 IMAD.WIDE.U32 R4, R9, 0x4, R4 ;  /* 0x000000040904b825 */ /* 0x002fe200078e0004 */
[----:B------:R-:W-:-:S03]  /*0520*/  CS2R R8, SRZ ;  /* 0x0000000000087805 */ /* 0x000fc6000001ff00 */
[----:B------:R-:W-:Y:S01]  /*0530*/  @!P2 IMAD.WIDE.U32 R26, R31, 0x4, R26 ;  /* 0x000000041f1aa825 */ /* 0x000fe200078e001a */
[----:B------:R2:W5:Y:S04]  /*0540*/  @!P3 LDG.E R11, desc[UR4][R4.64] ;  /* 0x00000004040bb981 */ /* 0x000568000c1e1900 */
        /* <DEDUP_REMOVED lines=26> */
[----:B------:R-:W-:Y:S05]  /*06f0*/  CALL.REL.NOINC `($__internal_47_$__cuda_sm3x_div_rn_ftz_f32_slowpath) ;  /* 0x0000003000c47944 */ /* 0x000fea0003c00000 */
.L_x_13039:
[----:B------:R-:W-:Y:S05]  /*0700*/  BSYNC.RECONVERGENT B3 ;  /* 0x0000000000037941 */ /* 0x000fea0003800200 */
.L_x_13038:
        /* <DEDUP_REMOVED lines=27> */
.L_x_13037:
[----:B------:R-:W-:Y:S05]  /*08c0*/  BSYNC.RECONVERGENT B2 ;  /* 0x0000000000027941 */ /* 0x000fea0003800200 */
.L_x_13036:
        /* <DEDUP_REMOVED lines=21> */
.L_x_13043:
[----:B------:R-:W-:Y:S05]  /*0a20*/  BSYNC.RECONVERGENT B3 ;  /* 0x0000000000037941 */ /* 0x000fea0003800200 */
.L_x_13042:
        /* <DEDUP_REMOVED lines=27> */
.L_x_13041:
[----:B------:R-:W-:Y:S05]  /*0be0*/  BSYNC.RECONVERGENT B2 ;  /* 0x0000000000027941 */ /* 0x000fea0003800200 */
.L_x_13040:
        /* <DEDUP_REMOVED lines=21> */
.L_x_13047:
[----:B------:R-:W-:Y:S05]  /*0d40*/  BSYNC.RECONVERGENT B3 ;  /* 0x0000000000037941 */ /* 0x000fea0003800200 */
.L_x_13046:
        /* <DEDUP_REMOVED lines=27> */
.L_x_13045:
[----:B------:R-:W-:Y:S05]  /*0f00*/  BSYNC.RECONVERGENT B2 ;  /* 0x0000000000027941 */ /* 0x000fea0003800200 */
.L_x_13044:
        /* <DEDUP_REMOVED lines=21> */
.L_x_13051:
[----:B------:R-:W-:Y:S05]  /*1060*/  BSYNC.RECONVERGENT B3 ;  /* 0x0000000000037941 */ /* 0x000fea0003800200 */
.L_x_13050:
        /* <DEDUP_REMOVED lines=27> */
.L_x_13049:
[----:B------:R-:W-:Y:S05]  /*1220*/  BSYNC.RECONVERGENT B2 ;  /* 0x0000000000027941 */ /* 0x000fea0003800200 */
.L_x_13048:
        /* <DEDUP_REMOVED lines=21> */
.L_x_13055:
[----:B------:R-:W-:Y:S05]  /*1380*/  BSYNC.RECONVERGENT B3 ;  /* 0x0000000000037941 */ /* 0x000fea0003800200 */
.L_x_13054:
        /* <DEDUP_REMOVED lines=27> */
.L_x_13053:
[----:B------:R-:W-:Y:S05]  /*1540*/  BSYNC.RECONVERGENT B2 ;  /* 0x0000000000027941 */ /* 0x000fea0003800200 */
.L_x_13052:
        /* <DEDUP_REMOVED lines=20> */
[----:B------:R-:W-:Y:S05]  /*1690*/  CALL.REL.NOINC `($__internal_47_$__cuda_sm3x_div_rn_ftz_f32_slowpath) ;  /* 0x0000002000dc7944 */ /* 0x000fea0003c00000 */
.L_x_13059:
[----:B------:R-:W-:Y:S05]  /*16a0*/  BSYNC.RECONVERGENT B3 ;  /* 0x0000000000037941 */ /* 0x000fea0003800200 */
.L_x_13058:
        /* <DEDUP_REMOVED lines=27> */
.L_x_13057:
[----:B------:R-:W-:Y:S05]  /*1860*/  BSYNC.RECONVERGENT B2 ;  /* 0x0000000000027941 */ /* 0x000fea0003800200 */
.L_x_13056:
        /* <DEDUP_REMOVED lines=21> */
.L_x_13063:
[----:B------:R-:W-:Y:S05]  /*19c0*/  BSYNC.RECONVERGENT B3 ;  /* 0x0000000000037941 */ /* 0x000fea0003800200 */
.L_x_13062:
        /* <DEDUP_REMOVED lines=27> */
.L_x_13061:
[----:B------:R-:W-:Y:S05]  /*1b80*/  BSYNC.RECONVERGENT B2 ;  /* 0x0000000000027941 */ /* 0x000fea0003800200 */
.L_x_13060:
        /* <DEDUP_REMOVED lines=21> */
.L_x_13067:
[----:B------:R-:W-:Y:S05]  /*1ce0*/  BSYNC.RECONVERGENT B3 ;  /* 0x0000000000037941 */ /* 0x000fea0003800200 */
.L_x_13066:
        /* <DEDUP_REMOVED lines=27> */
.L_x_13065:
[----:B------:R-:W-:Y:S05]  /*1ea0*/  BSYNC.RECONVERGENT B2 ;  /* 0x0000000000027941 */ /* 0x000fea0003800200 */
.L_x_13064:
        /* <DEDUP_REMOVED lines=16> */
.L_x_13070:
[----:B------:R-:W-:-:S13]  /*1fb0*/  ISETP.GE.U32.AND P0, PT, R30, R23, PT ;  /* 0x000000171e00720c */ /* 0x000fda0003f06070 */
[----:B------:R-:W-:Y:S05]  /*1fc0*/  @P0 BRA `(.L_x_13072) ;  /* 0x0000000000300947 */ /* 0x000fea0003800000 */
[----:B0-----:R-:W0:Y:S01]  /*1fd0*/  LDC.64 R4, c[0x0][0x388] ;  /* 0x0000e200ff047b82 */ /* 0x001e220000000a00 */
[----:B------:R-:W-:Y:S02]  /*1fe0*/  IADD3 R7, PT, PT, R3, R30, RZ ;  /* 0x0000001e03077210 */ /* 0x000fe40007ffe0ff */
[----:B------:R-:W-:-:S03]  /*1ff0*/  IADD3 R30, PT, PT, R30, 0x80, RZ ;  /* 0x000000801e1e7810 */ /* 0x000fc60007ffe0ff */
[----:B0-----:R-:W-:-:S05]  /*2000*/  IMAD.WIDE.U32 R4, R7, 0x4, R4 ;  /* 0x0000000407047825 */ /* 0x001fca00078e0004 */
[----:B-----5:R1:W-:Y:S02]  /*2010*/  STG.E desc[UR4][R4.64], R19 ;  /* 0x0000001304007986 */ /* 0x0203e4000c101904 */
.L_x_13071:
[----:B------:R-:W-:-:S13]  /*2020*/  ISETP.GE.U32.AND P0, PT, R30, R23, PT ;  /* 0x000000171e00720c */ /* 0x000fda0003f06070 */
[----:B------:R-:W-:Y:S05]  /*2030*/  @P0 BRA `(.L_x_13073) ;  /* 0x0000000000300947 */ /* 0x000fea0003800000 */
[----:B01----:R-:W0:Y:S01]  /*2040*/  LDC.64 R4, c[0x0][0x388] ;  /* 0x0000e200ff047b82 */ /* 0x003e220000000a00 */
[----:B------:R-:W-:Y:S02]  /*2050*/  IADD3 R7, PT, PT, R3, R30, RZ ;  /* 0x0000001e03077210 */ /* 0x000fe40007ffe0ff */
[----:B------:R-:W-:-:S03]  /*2060*/  IADD3 R30, PT, PT, R30, 0x80, RZ ;  /* 0x000000801e1e7810 */ /* 0x000fc60007ffe0ff */
[----:B0-----:R-:W-:-:S05]  /*2070*/  IMAD.WIDE.U32 R4, R7, 0x4, R4 ;  /* 0x0000000407047825 */ /* 0x001fca00078e0004 */
[----:B------:R1:W-:Y:S02]  /*2080*/  STG.E desc[UR4][R4.64], R17 ;  /* 0x0000001104007986 */ /* 0x0003e4000c101904 */
.L_x_13072:
[----:B------:R-:W-:-:S13]  /*2090*/  ISETP.GE.U32.AND P0, PT, R30, R23, PT ;  /* 0x000000171e00720c */ /* 0x000fda0003f06070 */
[----:B------:R-:W-:Y:S05]  /*20a0*/  @P0 BRA `(.L_x_13074) ;  /* 0x0000000000340947 */ /* 0x000fea0003800000 */
[----:B01----:R-:W0:Y:S01]  /*20b0*/  LDC.64 R4, c[0x0][0x388] ;  /* 0x0000e200ff047b82 */ /* 0x003e220000000a00 */
[----:B------:R-:W-:Y:S02]  /*20c0*/  IADD3 R7, PT, PT, R3, R30, RZ ;  /* 0x0000001e03077210 */ /* 0x000fe40007ffe0ff */
[----:B------:R-:W-:-:S03]  /*20d0*/  IADD3 R30, PT, PT, R30, 0x80, RZ ;  /* 0x000000801e1e7810 */ /* 0x000fc60007ffe0ff */
[----:B0-----:R-:W-:-:S05]  /*20e0*/  IMAD.WIDE.U32 R4, R7, 0x4, R4 ;  /* 0x0000000407047825 */ /* 0x001fca00078e0004 */
[----:B-----5:R2:W-:Y:S02]  /*20f0*/  STG.E desc[UR4][R4.64], R15 ;  /* 0x0000000f04007986 */ /* 0x0205e4000c101904 */
.L_x_13073:
        /* <DEDUP_REMOVED lines=8> */
.L_x_13074:
[----:B------:R-:W-:Y:S05]  /*2180*/  BSYNC.RELIABLE B1 ;  /* 0x0000000000017941 */ /* 0x000fea0003800100 */
.L_x_13069:
[----:B------:R-:W-:-:S13]  /*2190*/  ISETP.GE.U32.AND P0, PT, R30, R23, PT ;  /* 0x000000171e00720c */ /* 0x000fda0003f06070 */
[----:B012---:R-:W0:Y:S01]  /*21a0*/  @!P0 LDC.64 R4, c[0x0][0x388] ;  /* 0x0000e200ff048b82 */ /* 0x007e220000000a00 */
[----:B------:R-:W-:Y:S02]  /*21b0*/  @!P0 IADD3 R7, PT, PT, R3, R30, RZ ;  /* 0x0000001e03078210 */ /* 0x000fe40007ffe0ff */
[----:B------:R-:W-:-:S03]  /*21c0*/  @!P0 IADD3 R30, PT, PT, R30, 0x80, RZ ;  /* 0x000000801e1e8810 */ /* 0x000fc60007ffe0ff */
[----:B0-----:R-:W-:-:S05]  /*21d0*/  @!P0 IMAD.WIDE.U32 R4, R7, 0x4, R4 ;  /* 0x0000000407048825 */ /* 0x001fca00078e0004 */
[----:B-----5:R3:W-:Y:S02]  /*21e0*/  @!P0 STG.E desc[UR4][R4.64], R8 ;  /* 0x0000000804008986 */ /* 0x0207e4000c101904 */
.L_x_13075:
[----:B------:R-:W-:Y:S05]  /*21f0*/  BSYNC.RECONVERGENT B0 ;  /* 0x0000000000007941 */ /* 0x000fea0003800200 */
.L_x_13068:
        /* <DEDUP_REMOVED lines=8> */
.L_x_13035:
[----:B------:R-:W0:Y:S01]  /*2280*/  S2R R2, SR_TID.X ;  /* 0x0000000000027919 */ /* 0x000e220000002100 */
[----:B------:R-:W1:Y:S08]  /*2290*/  LDC.64 R4, c[0x0][0x390] ;  /* 0x0000e400ff047b82 */ /* 0x000e700000000a00 */
[----:B------:R-:W2:Y:S01]  /*22a0*/  LDC.64 R6, c[0x0][0x398] ;  /* 0x0000e600ff067b82 */ /* 0x000ea20000000a00 */
[----:B-1----:R-:W-:-:S04]  /*22b0*/  IMAD.WIDE.U32 R4, R3, 0x4, R4 ;  /* 0x0000000403047825 */ /* 0x002fc800078e0004 */
[----:B0-----:R-:W-:-:S04]  /*22c0*/  IMAD.WIDE.U32 R4, R2, 0x10, R4 ;  /* 0x0000001002047825 */ /* 0x001fc800078e0004 */
[----:B--2---:R-:W-:Y:S01]  /*22d0*/  IMAD.WIDE.U32 R6, R3, 0x4, R6 ;  /* 0x0000000403067825 */ /* 0x004fe200078e0006 */
[----:B------:R-:W2:Y:S04]  /*22e0*/  LDG.E.128 R8, desc[UR4][R4.64] ;  /* 0x0000000404087981 */ /* 0x000ea8000c1e1d00 */
[----:B------:R0:W5:Y:S01]  /*22f0*/  LDG.E.128 R16, desc[UR4][R4.64+0x800] ;  /* 0x0008000404107981 */ /* 0x000162000c1e1d00 */
[----:B------:R-:W-:-:S05]  /*2300*/  IMAD.WIDE.U32 R6, R2, 0x10, R6 ;  /* 0x0000001002067825 */ /* 0x000fca00078e0006 */
[----:B------:R-:W3:Y:S04]  /*2310*/  LDG.E.128 R12, desc[UR4][R6.64] ;  /* 0x00000004060c7981 */ /* 0x000ee8000c1e1d00 */
[----:B------:R1:W5:Y:S01]  /*2320*/  LDG.E.128 R20, desc[UR4][R6.64+0x800] ;  /* 0x0008000406147981 */ /* 0x000362000c1e1d00 */
[----:B------:R-:W-:Y:S01]  /*2330*/  BSSY.RECONVERGENT B2, `(.L_x_13076) ;  /* 0x0000011000027945 */ /* 0x000fe20003800200 */
[----:B--2---:R-:W-:Y:S01]  /*2340*/  FADD.FTZ R0, |R8|, -RZ ;  /* 0x800000ff08007221 */ /* 0x004fe20000010200 */
[----:B---3--:R-:W-:Y:S01]  /*2350*/  FADD.FTZ R27, |R12|, -RZ ;  /* 0x800000ff0c1b7221 */ /* 0x008fe20000010200 */
[----:B------:R-:W-:-:S04]  /*2360*/  FSETP.GT.FTZ.AND P2, PT, |R8|, |R12|, PT ;  /* 0x4000000c0800720b */ /* 0x000fc80003f54200 */
[----:B------:R-:W-:-:S04]  /*2370*/  FSEL R30, R0, R27, P2 ;  /* 0x0000001b001e7208 */ /* 0x000fc80001000000 */
[----:B------:R-:W2:Y:S01]  /*2380*/  MUFU.RCP R25, R30 ;  /* 0x0000001e00197308 */ /* 0x000ea20000001000 */
[----:B------:R-:W-:-:S07]  /*2390*/  FSEL R27, R27, R0, P2 ;  /* 0x000000001b1b7208 */ /* 0x000fce0001000000 */
[----:B------:R-:W3:Y:S01]  /*23a0*/  FCHK P0, R27, R30 ;  /* 0x0000001e1b007302 */ /* 0x000ee20000000000 */
[----:B--2---:R-:W-:-:S04]  /*23b0*/  FFMA R24, -R30, R25, 1 ;  /* 0x3f8000001e187423 */ /* 0x004fc80000000119 */
[----:B------:R-:W-:-:S04]  /*23c0*/  FFMA R24, R25, R24, R25 ;  /* 0x0000001819187223 */ /* 0x000fc80000000019 */
[----:B0-----:R-:W-:-:S04]  /*23d0*/  FFMA R5, R27, R24, RZ ;  /* 0x000000181b057223 */ /* 0x001fc800000000ff */
[----:B------:R-:W-:-:S04]  /*23e0*/  FFMA R0, -R30, R5, R27 ;  /* 0x000000051e007223 */ /* 0x000fc8000000011b */
[----:B------:R-:W-:Y:S01]  /*23f0*/  FFMA R0, R24, R0, R5 ;  /* 0x0000000018007223 */ /* 0x000fe20000000005 */
[----:B-1-3--:R-:W-:Y:S06]  /*2400*/  @!P0 BRA `(.L_x_13077) ;  /* 0x00000000000c8947 */ /* 0x00afec0003800000 */
[----:B------:R-:W-:Y:S02]  /*2410*/  MOV R0, R30 ;  /* 0x0000001e00007202 */ /* 0x000fe40000000f00 */
[----:B------:R-:W-:-:S07]  /*2420*/  MOV R4, 0x2440 ;  /* 0x0000244000047802 */ /* 0x000fce0000000f00 */
[----:B-----5:R-:W-:Y:S05]  /*2430*/  CALL.REL.NOINC `($__internal_47_$__cuda_sm3x_div_rn_ftz_f32_slowpath) ;  /* 0x0000001400747944 */ /* 0x020fea0003c00000 */
.L_x_13077:
[----:B------:R-:W-:Y:S05]  /*2440*/  BSYNC.RECONVERGENT B2 ;  /* 0x0000000000027941 */ /* 0x000fea0003800200 */
.L_x_13076:
        /* <DEDUP_REMOVED lines=43> */
[----:B-----5:R-:W-:Y:S05]  /*2700*/  CALL.REL.NOINC `($__internal_47_$__cuda_sm3x_div_rn_ftz_f32_slowpath) ;  /* 0x0000001000c07944 */ /* 0x020fea0003c00000 */
.L_x_13079:
[----:B------:R-:W-:Y:S05]  /*2710*/  BSYNC.RECONVERGENT B2 ;  /* 0x0000000000027941 */ /* 0x000fea0003800200 */
.L_x_13078:
[----:B------:R-:W-:Y:S02]  /*2720*/  IMAD.MOV.U32 R5, RZ, RZ, 0x3b33710b ;  /* 0x3b33710bff057424 */ /* 0x000fe400078e00ff */
[----:B------:R-:W-:Y:S01]  /*2730*/  FMUL.FTZ R4, R0, R0 ;  /* 0x0000000000047220 */ /* 0x000fe20000410000 */
[----:B------:R-:W-:Y:S01]  /*2740*/  FADD.FTZ R27, |R14|, -RZ ;  /* 0x800000ff0e1b7221 */ /* 0x000fe20000010200 */
        /* <DEDUP_REMOVED lines=40> */
[----:B-----5:R-:W-:Y:S05]  /*29d0*/  CALL.REL.NOINC `($__internal_47_$__cuda_sm3x_div_rn_ftz_f32_slowpath) ;  /* 0x00000010000c7944 */ /* 0x020fea0003c00000 */
.L_x_13081:
[----:B------:R-:W-:Y:S05]  /*29e0*/  BSYNC.RECONVERGENT B2 ;  /* 0x0000000000027941 */ /* 0x000fea0003800200 */
.L_x_13080:
        /* <DEDUP_REMOVED lines=13> */
[----:B------:R-:W-:Y:S01]  /*2ac0*/  FSEL R27, R27, R6, P3 ;  /* 0x000000061b1b7208 */ /* 0x000fe20001800000 */
[----:B------:R-:W-:Y:S02]  /*2ad0*/  FADD.FTZ R14, |R10|, |R14| ;  /* 0x4000000e0a0e7221 */ /* 0x000fe40000010200 */
        /* <DEDUP_REMOVED lines=29> */
.L_x_13083:
[----:B------:R-:W-:Y:S05]  /*2cb0*/  BSYNC.RECONVERGENT B2 ;  /* 0x0000000000027941 */ /* 0x000fea0003800200 */
.L_x_13082:
[----:B------:R-:W-:Y:S02]  /*2cc0*/  HFMA2 R5, -RZ, RZ, 0.89990234375, 10328 ;  /* 0x3b33710bff057431 */ /* 0x000fe400000001ff */
[----:B------:R-:W-:Y:S01]  /*2cd0*/  FMUL.FTZ R4, R0, R0 ;  /* 0x0000000000047220 */ /* 0x000fe20000410000 */
[----:B-----5:R-:W-:Y:S01]  /*2ce0*/  FADD.FTZ R27, |R20|, -RZ ;  /* 0x800000ff141b7221 */ /* 0x020fe20000010200 */
        /* <DEDUP_REMOVED lines=10> */
[----:B------:R-:W-:Y:S01]  /*2d90*/  FFMA.FTZ R5, R4, R5, 0.042200751602649688721 ;  /* 0x3d2cdab204057423 */ /* 0x000fe20000010005 */
[----:B------:R-:W-:-:S03]  /*2da0*/  FADD.FTZ R15, |R11|, |R15| ;  /* 0x4000000f0b0f7221 */ /* 0x000fc60000010200 */
        /* <DEDUP_REMOVED lines=28> */
[----:B------:R-:W-:Y:S05]  /*2f70*/  CALL.REL.NOINC `($__internal_47_$__cuda_sm3x_div_rn_ftz_f32_slowpath) ;  /* 0x0000000800a47944 */ /* 0x000fea0003c00000 */
.L_x_13085:
[----:B------:R-:W-:Y:S05]  /*2f80*/  BSYNC.RECONVERGENT B2 ;  /* 0x0000000000027941 */ /* 0x000fea0003800200 */
.L_x_13084:
        /* <DEDUP_REMOVED lines=43> */
[----:B------:R-:W-:Y:S05]  /*3240*/  CALL.REL.NOINC `($__internal_47_$__cuda_sm3x_div_rn_ftz_f32_slowpath) ;  /* 0x0000000400f07944 */ /* 0x000fea0003c00000 */
.L_x_13087:
[----:B------:R-:W-:Y:S05]  /*3250*/  BSYNC.RECONVERGENT B2 ;  /* 0x0000000000027941 */ /* 0x000fea0003800200 */
.L_x_13086:
        /* <DEDUP_REMOVED lines=43> */
[----:B------:R-:W-:Y:S05]  /*3510*/  CALL.REL.NOINC `($__internal_47_$__cuda_sm3x_div_rn_ftz_f32_slowpath) ;  /* 0x00000004003c7944 */ /* 0x000fea0003c00000 */
.L_x_13089:
[----:B------:R-:W-:Y:S05]  /*3520*/  BSYNC.RECONVERGENT B2 ;  /* 0x0000000000027941 */ /* 0x000fea0003800200 */
.L_x_13088:
        /* <DEDUP_REMOVED lines=43> */
[----:B------:R-:W-:Y:S05]  /*37e0*/  CALL.REL.NOINC `($__internal_47_$__cuda_sm3x_div_rn_ftz_f32_slowpath) ;  /* 0x0000000000887944 */ /* 0x000fea0003c00000 */
.L_x_13091:
[----:B------:R-:W-:Y:S05]  /*37f0*/  BSYNC.RECONVERGENT B2 ;  /* 0x0000000000027941 */ /* 0x000fea0003800200 */
.L_x_13090:
[----:B------:R-:W-:Y:S02]  /*3800*/  HFMA2 R5, -RZ, RZ, 0.89990234375, 10328 ;  /* 0x3b33710bff057431 */ /* 0x000fe400000001ff */
[----:B------:R-:W-:Y:S01]  /*3810*/  FMUL.FTZ R4, R0, R0 ;  /* 0x0000000000047220 */ /* 0x000fe20000410000 */
[----:B------:R-:W-:Y:S02]  /*3820*/  MOV R17, 0x3f6ee581 ;  /* 0x3f6ee58100117802 */ /* 0x000fe40000000f00 */
[----:B------:R-:W-:Y:S02]  /*3830*/  ISETP.GE.AND P0, PT, R23, RZ, PT ;  /* 0x000000ff1700720c */ /* 0x000fe40003f06270 */
[----:B------:R-:W-:Y:S02]  /*3840*/  FSETP.NEU.FTZ.AND P1, PT, R15, RZ, PT ;  /* 0x000000ff0f00720b */ /* 0x000fe40003f3d000 */
[----:B------:R-:W-:Y:S01]  /*3850*/  FSEL R15, R17, 1.8663789033889770508, P2 ;  /* 0x3feee581110f7808 */ /* 0x000fe20001000000 */
[----:B------:R-:W-:Y:S01]  /*3860*/  FFMA.FTZ R5, R4, R5, -0.015681877732276916504 ;  /* 0xbc80774804057423 */ /* 0x000fe20000010005 */
[----:B------:R-:W-:-:S03]  /*3870*/  FSETP.NEU.FTZ.AND P3, PT, |R23|, |R19|, PT ;  /* 0x400000131700720b */ /* 0x000fc60003f7d200 */
        /* <DEDUP_REMOVED lines=14> */
[----:B------:R-:W-:Y:S01]  /*3960*/  FADD.FTZ R15, |R19|, |R23| ;  /* 0x40000017130f7221 */ /* 0x000fe20000010200 */
[----:B0-----:R-:W-:Y:S02]  /*3970*/  IMAD.WIDE.U32 R4, R3, 0x4, R4 ;  /* 0x0000000403047825 */ /* 0x001fe400078e0004 */
[----:B------:R-:W-:Y:S02]  /*3980*/  @!P3 FSEL R6, R0, 0.78539818525314331055, !P0 ;  /* 0x3f490fdb0006b808 */ /* 0x000fe40004000000 */
[----:B------:R-:W-:Y:S01]  /*3990*/  @!P1 FSEL R6, RZ, 3.1415927410125732422, P0 ;  /* 0x40490fdbff069808 */ /* 0x000fe20000000000 */
[----:B------:R-:W-:Y:S01]  /*39a0*/  IMAD.WIDE.U32 R4, R2, 0x10, R4 ;  /* 0x0000001002047825 */ /* 0x000fe200078e0004 */
[----:B------:R-:W-:-:S02]  /*39b0*/  FSETP.NAN.FTZ.AND P0, PT, |R15|, |R15|, PT ;  /* 0x4000000f0f00720b */ /* 0x000fc40003f18200 */
[----:B------:R-:W-:Y:S02]  /*39c0*/  LOP3.LUT R6, R6, 0x80000000, R19, 0xb8, !PT ;  /* 0x8000000006067812 */ /* 0x000fe400078eb813 */
[----:B------:R-:W-:Y:S02]  /*39d0*/  STG.E.128 desc[UR4][R4.64], R8 ;  /* 0x0000000804007986 */ /* 0x000fe4000c101d04 */
[----:B------:R-:W-:-:S05]  /*39e0*/  FSEL R15, R15, R6, P0 ;  /* 0x000000060f0f7208 */ /* 0x000fca0000000000 */
[----:B------:R-:W-:Y:S01]  /*39f0*/  STG.E.128 desc[UR4][R4.64+0x800], R12 ;  /* 0x0008000c04007986 */ /* 0x000fe2000c101d04 */
[----:B------:R-:W-:Y:S05]  /*3a00*/  EXIT ;  /* 0x000000000000794d */ /* 0x000fea0003800000 */
        .weak           $__internal_47_$__cuda_sm3x_div_rn_ftz_f32_slowpath
        .type           $__internal_47_$__cuda_sm3x_div_rn_ftz_f32_slowpath,@function
        .size           $__internal_47_$__cuda_sm3x_div_rn_ftz_f32_slowpath,(.L_x_17869 - $__internal_47_$__cuda_sm3x_div_rn_ftz_f32_slowpath)
$__internal_47_$__cuda_sm3x_div_rn_ftz_f32_slowpath:
        /* <DEDUP_REMOVED lines=35> */
.L_x_13094:
[----:B------:R-:W-:Y:S05]  /*3c40*/  BSYNC.RELIABLE B1 ;  /* 0x0000000000017941 */ /* 0x000fea0003800100 */
.L_x_13093:
        /* <DEDUP_REMOVED lines=27> */
.L_x_13100:
[----:B------:R-:W-:-:S07]  /*3e00*/  LEA R0, R5, R0, 0x17 ;  /* 0x0000000005007211 */ /* 0x000fce00078eb8ff */
.L_x_13101:
[----:B------:R-:W-:Y:S05]  /*3e10*/  BSYNC.RECONVERGENT B1 ;  /* 0x0000000000017941 */ /* 0x000fea0003800200 */
.L_x_13099:
[----:B------:R-:W-:Y:S05]  /*3e20*/  BRA `(.L_x_13102) ;  /* 0x0000000000207947 */ /* 0x000fea0003800000 */
.L_x_13098:
[----:B------:R-:W-:-:S04]  /*3e30*/  LOP3.LUT R27, R0, 0x80000000, R27, 0x48, !PT ;  /* 0x80000000001b7812 */ /* 0x000fc800078e481b */
[----:B------:R-:W-:Y:S01]  /*3e40*/  LOP3.LUT R0, R27, 0x7f800000, RZ, 0xfc, !PT ;  /* 0x7f8000001b007812 */ /* 0x000fe200078efcff */
[----:B------:R-:W-:Y:S06]  /*3e50*/  BRA `(.L_x_13102) ;  /* 0x0000000000147947 */ /* 0x000fec0003800000 */
.L_x_13097:
[----:B------:R-:W-:Y:S01]  /*3e60*/  LOP3.LUT R0, R0, 0x80000000, R27, 0x48, !PT ;  /* 0x8000000000007812 */ /* 0x000fe200078e481b */
[----:B------:R-:W-:Y:S06]  /*3e70*/  BRA `(.L_x_13102) ;  /* 0x00000000000c7947 */ /* 0x000fec0003800000 */
.L_x_13096:
[----:B------:R-:W0:Y:S01]  /*3e80*/  MUFU.RSQ R0, -QNAN ;  /* 0xffc0000000007908 */ /* 0x000e220000001400 */
[----:B------:R-:W-:Y:S05]  /*3e90*/  BRA `(.L_x_13102) ;  /* 0x0000000000047947 */ /* 0x000fea0003800000 */
.L_x_13095:
[----:B------:R-:W-:-:S07]  /*3ea0*/  FADD.FTZ R0, R27, R0 ;  /* 0x000000001b007221 */ /* 0x000fce0000010000 */
.L_x_13102:
[----:B------:R-:W-:Y:S05]  /*3eb0*/  BSYNC.RECONVERGENT B0 ;  /* 0x0000000000007941 */ /* 0x000fea0003800200 */
.L_x_13092:
[----:B------:R-:W-:-:S04]  /*3ec0*/  MOV R5, 0x0 ;  /* 0x0000000000057802 */ /* 0x000fc80000000f00 */
[----:B0-----:R-:W-:Y:S05]  /*3ed0*/  RET.REL.NODEC R4 `(_ZN2at6native29vectorized_elementwise_kernelILi4ENS0_13BinaryFunctorIfffZZZNS0_17atan2_kernel_cudaERNS_18TensorIteratorBaseEENKUlvE_clEvENKUlvE0_clEvEUlffE_EESt5arrayIPcLm3EEEEviT0_T1_) ;  /* 0xffffffc004487950 */ /* 0x001fea0003c3ffff */
.L_x_13103:
        /* <DEDUP_REMOVED lines=10> */
.L_x_17869:


//--------------------- .text._ZN2at6native29vectorized_elementwise_kernelILi8ENS0_13BinaryFunctorIfffZZZNS0_17atan2_kernel_cudaERNS_18TensorIteratorBaseEENKUlvE_clEvENKUlvE0_clEvEUlffE_EESt5arrayIPcLm3EEEEviT0_T1_ --------------------------
	.section	.text._ZN2at6native29vectorized_elementwise_kernelILi8ENS0_13BinaryFunctorIfffZZZNS0_17atan2_kernel_cudaERNS_18TensorIteratorBaseEENKUlvE_clEvENKUlvE0_clEvEUlffE_EESt5arrayIPcLm3EEEEviT0_T1_,"ax",@progbits
	.align	128
        .global         _ZN2at6native29vectorized_elementwise_kernelILi8ENS0_13BinaryFunctorIfffZZZNS0_17atan2_kernel_cudaERNS_18TensorIteratorBaseEENKUlvE_clEvENKUlvE0_clEvEUlffE_EESt5arrayIPcLm3EEEEviT0_T1_
        .type           _ZN2at6native29vectorized_elementwise_kernelILi8ENS0_13BinaryFunctorIfffZZZNS0_17atan2_kernel_cudaERNS_18TensorIteratorBaseEENKUlvE_clEvENKUlvE0_clEvEUlffE_EESt5arrayIPcLm3EEEEviT0_T1_,@function
        .size           _ZN2at6native29vectorized_elementwise_kernelILi8ENS0_13BinaryFunctorIfffZZZNS0_17atan2_kernel_cudaERNS_18TensorIteratorBaseEENKUlvE_clEvENKUlvE0_clEvEUlffE_EESt5arrayIPcLm3EEEEviT0_T1_,(.L_x_17870 - _ZN2at6native29vectorized_elementwise_kernelILi8ENS0_13BinaryFunctorIfffZZZNS0_17atan2_kernel_cudaERNS_18TensorIteratorBaseEENKUlvE_clEvENKUlvE0_clEvEUlffE_EESt5arrayIPcLm3EEEEviT0_T1_)
        .other          _ZN2at6native29vectorized_elementwise_kernelILi8ENS0_13BinaryFunctorIfffZZZNS0_17atan2_kernel_cudaERNS_18TensorIteratorBaseEENKUlvE_clEvENKUlvE0_clEvEUlffE_EESt5arrayIPcLm3EEEEviT0_T1_,@"STO_CUDA_ENTRY STV_DEFAULT"
_ZN2at6native29vectorized_elementwise_kernelILi8ENS0_13BinaryFunctorIfffZZZNS0_17atan2_kernel_cudaERNS_18TensorIteratorBaseEENKUlvE_clEvENKUlvE0_clEvEUlffE_EESt5arrayIPcLm3EEEEviT0_T1_:
.text._ZN2at6native29vectorized_elementwise_kernelILi8ENS0_13BinaryFunctorIfffZZZNS0_17atan2_kernel_cudaERNS_18TensorIteratorBaseEENKUlvE_clEvENKUlvE0_clEvEUlffE_EESt5arrayIPcLm3EEEEviT0_T1_:
        /* <DEDUP_REMOVED lines=111> */
[----:B------:R-:W-:Y:S05]  /*06f0*/  CALL.REL.NOINC `($__internal_48_$__cuda_sm3x_div_rn_ftz_f32_slowpath) ;  /* 0x0000003000b87944 */ /* 0x000fea0003c00000 */
.L_x_13108:
[----:B------:R-:W-:Y:S05]  /*0700*/  BSYNC.RECONVERGENT B3 ;  /* 0x0000000000037941 */ /* 0x000fea0003800200 */
.L_x_13107:
        /* <DEDUP_REMOVED lines=27> */
.L_x_13106:
[----:B------:R-:W-:Y:S05]  /*08c0*/  BSYNC.RECONVERGENT B2 ;  /* 0x0000000000027941 */ /* 0x000fea0003800200 */
.L_x_13105:
        /* <DEDUP_REMOVED lines=21> */
.L_x_13112:
[----:B------:R-:W-:Y:S05]  /*0a20*/  BSYNC.RECONVERGENT B3 ;  /* 0x0000000000037941 */ /* 0x000fea0003800200 */
.L_x_13111:
        /* <DEDUP_REMOVED lines=27> */
.L_x_13110:
[----:B------:R-:W-:Y:S05]  /*0be0*/  BSYNC.RECONVERGENT B2 ;  /* 0x0000000000027941 */ /* 0x000fea0003800200 */
.L_x_13109:
        /* <DEDUP_REMOVED lines=21> */
.L_x_13116:
[----:B------:R-:W-:Y:S05]  /*0d40*/  BSYNC.RECONVERGENT B3 ;  /* 0x0000000000037941 */ /* 0x000fea0003800200 */
.L_x_13115:
        /* <DEDUP_REMOVED lines=27> */
.L_x_13114:
[----:B------:R-:W-:Y:S05]  /*0f00*/  BSYNC.RECONVERGENT B2 ;  /* 0x0000000000027941 */ /* 0x000fea0003800200 */
.L_x_13113:
        /* <DEDUP_REMOVED lines=21> */
.L_x_13120:
[----:B------:R-:W-:Y:S05]  /*1060*/  BSYNC.RECONVERGENT B3 ;  /* 0x0000000000037941 */ /* 0x000fea0003800200 */
.L_x_13119:
        /* <DEDUP_REMOVED lines=27> */
.L_x_13118:
[----:B------:R-:W-:Y:S05]  /*1220*/  BSYNC.RECONVERGENT B2 ;  /* 0x0000000000027941 */ /* 0x000fea0003800200 */
.L_x_13117:
        /* <DEDUP_REMOVED lines=21> */
.L_x_13124:
[----:B------:R-:W-:Y:S05]  /*1380*/  BSYNC.RECONVERGENT B3 ;  /* 0x0000000000037941 */ /* 0x000fea0003800200 */
.L_x_13123:
        /* <DEDUP_REMOVED lines=27> */
.L_x_13122:
[----:B------:R-:W-:Y:S05]  /*1540*/  BSYNC.RECONVERGENT B2 ;  /* 0x0000000000027941 */ /* 0x000fea0003800200 */
.L_x_13121:
        /* <DEDUP_REMOVED lines=20> */
[----:B------:R-:W-:Y:S05]  /*1690*/  CALL.REL.NOINC `($__internal_48_$__cuda_sm3x_div_rn_ftz_f32_slowpath) ;  /* 0x0000002000d07944 */ /* 0x000fea0003c00000 */
.L_x_13128:
[----:B------:R-:W-:Y:S05]  /*16a0*/  BSYNC.RECONVERGENT B3 ;  /* 0x0000000000037941 */ /* 0x000fea0003800200 */
.L_x_13127:
        /* <DEDUP_REMOVED lines=27> */
.L_x_13126:
[----:B------:R-:W-:Y:S05]  /*1860*/  BSYNC.RECONVERGENT B2 ;  /* 0x0000000000027941 */ /* 0x000fea0003800200 */
.L_x_13125:
        /* <DEDUP_REMOVED lines=21> */
.L_x_13132:
[----:B------:R-:W-:Y:S05]  /*19c0*/  BSYNC.RECONVERGENT B3 ;  /* 0x0000000000037941 */ /* 0x000fea0003800200 */
.L_x_13131:
        /* <DEDUP_REMOVED lines=27> */
.L_x_13130:
[----:B------:R-:W-:Y:S05]  /*1b80*/  BSYNC.RECONVERGENT B2 ;  /* 0x0000000000027941 */ /* 0x000fea0003800200 */
.L_x_13129:
        /* <DEDUP_REMOVED lines=21> */
.L_x_13136:
[----:B------:R-:W-:Y:S05]  /*1ce0*/  BSYNC.RECONVERGENT B3 ;  /* 0x0000000000037941 */ /* 0x000fea0003800200 */
.L_x_13135:
        /* <DEDUP_REMOVED lines=27> */
.L_x_13134:
[----:B------:R-:W-:Y:S05]  /*1ea0*/  BSYNC.RECONVERGENT B2 ;  /* 0x0000000000027941 */ /* 0x000fea0003800200 */
.L_x_13133:
        /* <DEDUP_REMOVED lines=16> */
.L_x_13139:
[----:B------:R-:W-:-:S13]  /*1fb0*/  ISETP.GE.U32.AND P0, PT, R30, R23, PT ;  /* 0x000000171e00720c */ /* 0x000fda0003f06070 */
[----:B------:R-:W-:Y:S05]  /*1fc0*/  @P0 BRA `(.L_x_13141) ;  /* 0x0000000000300947 */ /* 0x000fea0003800000 */
[----:B0-----:R-:W0:Y:S01]  /*1fd0*/  LDC.64 R4, c[0x0][0x388] ;  /* 0x0000e200ff047b82 */ /* 0x001e220000000a00 */
[----:B------:R-:W-:Y:S02]  /*1fe0*/  IADD3 R7, PT, PT, R3, R30, RZ ;  /* 0x0000001e03077210 */ /* 0x000fe40007ffe0ff */
[----:B------:R-:W-:-:S03]  /*1ff0*/  IADD3 R30, PT, PT, R30, 0x80, RZ ;  /* 0x000000801e1e7810 */ /* 0x000fc60007ffe0ff */
[----:B0-----:R-:W-:-:S05]  /*2000*/  IMAD.WIDE.U32 R4, R7, 0x4, R4 ;  /* 0x0000000407047825 */ /* 0x001fca00078e0004 */
[----:B-----5:R1:W-:Y:S02]  /*2010*/  STG.E desc[UR4][R4.64], R19 ;  /* 0x0000001304007986 */ /* 0x0203e4000c101904 */
.L_x_13140:
[----:B------:R-:W-:-:S13]  /*2020*/  ISETP.GE.U32.AND P0, PT, R30, R23, PT ;  /* 0x000000171e00720c */ /* 0x000fda0003f06070 */
[----:B------:R-:W-:Y:S05]  /*2030*/  @P0 BRA `(.L_x_13142) ;  /* 0x0000000000300947 */ /* 0x000fea0003800000 */
[----:B01----:R-:W0:Y:S01]  /*2040*/  LDC.64 R4, c[0x0][0x388] ;  /* 0x0000e200ff047b82 */ /* 0x003e220000000a00 */
[----:B------:R-:W-:Y:S02]  /*2050*/  IADD3 R7, PT, PT, R3, R30, RZ ;  /* 0x0000001e03077210 */ /* 0x000fe40007ffe0ff */
[----:B------:R-:W-:-:S03]  /*2060*/  IADD3 R30, PT, PT, R30, 0x80, RZ ;  /* 0x000000801e1e7810 */ /* 0x000fc60007ffe0ff */
[----:B0-----:R-:W-:-:S05]  /*2070*/  IMAD.WIDE.U32 R4, R7, 0x4, R4 ;  /* 0x0000000407047825 */ /* 0x001fca00078e0004 */
[----:B------:R1:W-:Y:S02]  /*2080*/  STG.E desc[UR4][R4.64], R17 ;  /* 0x0000001104007986 */ /* 0x0003e4000c101904 */
.L_x_13141:
[----:B------:R-:W-:-:S13]  /*2090*/  ISETP.GE.U32.AND P0, PT, R30, R23, PT ;  /* 0x000000171e00720c */ /* 0x000fda0003f06070 */
[----:B------:R-:W-:Y:S05]  /*20a0*/  @P0 BRA `(.L_x_13143) ;  /* 0x0000000000340947 */ /* 0x000fea0003800000 */
[----:B01----:R-:W0:Y:S01]  /*20b0*/  LDC.64 R4, c[0x0][0x388] ;  /* 0x0000e200ff047b82 */ /* 0x003e220000000a00 */
[----:B------:R-:W-:Y:S02]  /*20c0*/  IADD3 R7, PT, PT, R3, R30, RZ ;  /* 0x0000001e03077210 */ /* 0x000fe40007ffe0ff */
[----:B------:R-:W-:-:S03]  /*20d0*/  IADD3 R30, PT, PT, R30, 0x80, RZ ;  /* 0x000000801e1e7810 */ /* 0x000fc60007ffe0ff */
[----:B0-----:R-:W-:-:S05]  /*20e0*/  IMAD.WIDE.U32 R4, R7, 0x4, R4 ;  /* 0x0000000407047825 */ /* 0x001fca00078e0004 */
[----:B-----5:R2:W-:Y:S02]  /*20f0*/  STG.E desc[UR4][R4.64], R15 ;  /* 0x0000000f04007986 */ /* 0x0205e4000c101904 */
.L_x_13142:
        /* <DEDUP_REMOVED lines=8> */
.L_x_13143:
[----:B------:R-:W-:Y:S05]  /*2180*/  BSYNC.RELIABLE B1 ;  /* 0x0000000000017941 */ /* 0x000fea0003800100 */
.L_x_13138:
[----:B------:R-:W-:-:S13]  /*2190*/  ISETP.GE.U32.AND P0, PT, R30, R23, PT ;  /* 0x000000171e00720c */ /* 0x000fda0003f06070 */
[----:B012---:R-:W0:Y:S01]  /*21a0*/  @!P0 LDC.64 R4, c[0x0][0x388] ;  /* 0x0000e200ff048b82 */ /* 0x007e220000000a00 */
[----:B------:R-:W-:Y:S02]  /*21b0*/  @!P0 IADD3 R7, PT, PT, R3, R30, RZ ;  /* 0x0000001e03078210 */ /* 0x000fe40007ffe0ff */
[----:B------:R-:W-:-:S03]  /*21c0*/  @!P0 IADD3 R30, PT, PT, R30, 0x80, RZ ;  /* 0x000000801e1e8810 */ /* 0x000fc60007ffe0ff */
[----:B0-----:R-:W-:-:S05]  /*21d0*/  @!P0 IMAD.WIDE.U32 R4, R7, 0x4, R4 ;  /* 0x0000000407048825 */ /* 0x001fca00078e0004 */
[----:B-----5:R3:W-:Y:S02]  /*21e0*/  @!P0 STG.E desc[UR4][R4.64], R8 ;  /* 0x0000000804008986 */ /* 0x0207e4000c101904 */
.L_x_13144:
[----:B------:R-:W-:Y:S05]  /*21f0*/  BSYNC.RECONVERGENT B0 ;  /* 0x0000000000007941 */ /* 0x000fea0003800200 */
.L_x_13137:
        /* <DEDUP_REMOVED lines=8> */
.L_x_13104:
[----:B------:R-:W0:Y:S01]  /*2280*/  S2R R2, SR_TID.X ;  /* 0x0000000000027919 */ /* 0x000e220000002100 */
[----:B------:R-:W1:Y:S08]  /*2290*/  LDC.64 R4, c[0x0][0x390] ;  /* 0x0000e400ff047b82 */ /* 0x000e700000000a00 */
[----:B------:R-:W2:Y:S01]  /*22a0*/  LDC.64 R6, c[0x0][0x398] ;  /* 0x0000e600ff067b82 */ /* 0x000ea20000000a00 */
[----:B-1----:R-:W-:-:S04]  /*22b0*/  IMAD.WIDE.U32 R4, R3, 0x4, R4 ;  /* 0x0000000403047825 */ /* 0x002fc800078e0004 */
[----:B0-----:R-:W-:-:S04]  /*22c0*/  IMAD.WIDE.U32 R4, R2, 0x20, R4 ;  /* 0x0000002002047825 */ /* 0x001fc800078e0004 */
[----:B--2---:R-:W-:Y:S01]  /*22d0*/  IMAD.WIDE.U32 R6, R3, 0x4, R6 ;  /* 0x0000000403067825 */ /* 0x004fe200078e0006 */
[----:B------:R-:W2:Y:S03]  /*22e0*/  LDG.E.ENL2.256 R12, R8, desc[UR4][R4.64] ;  /* 0xfe0000040408797e */ /* 0x000ea6000812190c */
[----:B------:R-:W-:-:S05]  /*22f0*/  IMAD.WIDE.U32 R6, R2, 0x20, R6 ;  /* 0x0000002002067825 */ /* 0x000fca00078e0006 */
[----:B------:R-:W3:Y:S01]  /*2300*/  LDG.E.ENL2.256 R20, R16, desc[UR4][R6.64] ;  /* 0xfe0000040610797e */ /* 0x000ee20008121914 */
[----:B------:R-:W-:Y:S01]  /*2310*/  BSSY.RECONVERGENT B2, `(.L_x_13145) ;  /* 0x0000011000027945 */ /* 0x000fe20003800200 */
[----:B--2---:R-:W-:Y:S01]  /*2320*/  FADD.FTZ R0, |R8|, -RZ ;  /* 0x800000ff08007221 */ /* 0x004fe20000010200 */
[----:B---3--:R-:W-:Y:S01]  /*2330*/  FADD.FTZ R27, |R16|, -RZ ;  /* 0x800000ff101b7221 */ /* 0x008fe20000010200 */
        /* <DEDUP_REMOVED lines=14> */
.L_x_13146:
[----:B------:R-:W-:Y:S05]  /*2420*/  BSYNC.RECONVERGENT B2 ;  /* 0x0000000000027941 */ /* 0x000fea0003800200 */
.L_x_13145:
        /* <DEDUP_REMOVED lines=43> */
[----:B------:R-:W-:Y:S05]  /*26e0*/  CALL.REL.NOINC `($__internal_48_$__cuda_sm3x_div_rn_ftz_f32_slowpath) ;  /* 0x0000001000bc7944 */ /* 0x000fea0003c00000 */
.L_x_13148:
[----:B------:R-:W-:Y:S05]  /*26f0*/  BSYNC.RECONVERGENT B2 ;  /* 0x0000000000027941 */ /* 0x000fea0003800200 */
.L_x_13147:
        /* <DEDUP_REMOVED lines=43> */
[----:B------:R-:W-:Y:S05]  /*29b0*/  CALL.REL.NOINC `($__internal_48_$__cuda_sm3x_div_rn_ftz_f32_slowpath) ;  /* 0x0000001000087944 */ /* 0x000fea0003c00000 */
.L_x_13150:
[----:B------:R-:W-:Y:S05]  /*29c0*/  BSYNC.RECONVERGENT B2 ;  /* 0x0000000000027941 */ /* 0x000fea0003800200 */
.L_x_13149:
        /* <DEDUP_REMOVED lines=44> */
.L_x_13152:
[----:B------:R-:W-:Y:S05]  /*2c90*/  BSYNC.RECONVERGENT B2 ;  /* 0x0000000000027941 */ /* 0x000fea0003800200 */
.L_x_13151:
        /* <DEDUP_REMOVED lines=43> */
[----:B------:R-:W-:Y:S05]  /*2f50*/  CALL.REL.NOINC `($__internal_48_$__cuda_sm3x_div_rn_ftz_f32_slowpath) ;  /* 0x0000000800a07944 */ /* 0x000fea0003c00000 */
.L_x_13154:
[----:B------:R-:W-:Y:S05]  /*2f60*/  BSYNC.RECONVERGENT B2 ;  /* 0x0000000000027941 */ /* 0x000fea0003800200 */
.L_x_13153:
        /* <DEDUP_REMOVED lines=44> */
.L_x_13156:
[----:B------:R-:W-:Y:S05]  /*3230*/  BSYNC.RECONVERGENT B2 ;  /* 0x0000000000027941 */ /* 0x000fea0003800200 */
.L_x_13155:
        /* <DEDUP_REMOVED lines=43> */
[----:B------:R-:W-:Y:S05]  /*34f0*/  CALL.REL.NOINC `($__internal_48_$__cuda_sm3x_div_rn_ftz_f32_slowpath) ;  /* 0x0000000400387944 */ /* 0x000fea0003c00000 */
.L_x_13158:
[----:B------:R-:W-:Y:S05]  /*3500*/  BSYNC.RECONVERGENT B2 ;  /* 0x0000000000027941 */ /* 0x000fea0003800200 */
.L_x_13157:
        /* <DEDUP_REMOVED lines=44> */
.L_x_13160:
[----:B------:R-:W-:Y:S05]  /*37d0*/  BSYNC.RECONVERGENT B2 ;  /* 0x0000000000027941 */ /* 0x000fea0003800200 */
.L_x_13159:
        /* <DEDUP_REMOVED lines=28> */
[----:B------:R-:W-:-:S04]  /*39a0*/  LOP3.LUT R6, R6, 0x80000000, R15, 0xb8, !PT ;  /* 0x8000000006067812 */ /* 0x000fc800078eb80f */
[----:B------:R-:W-:-:S05]  /*39b0*/  FSEL R15, R23, R6, P0 ;  /* 0x00000006170f7208 */ /* 0x000fca0000000000 */
[----:B------:R-:W-:Y:S01]  /*39c0*/  STG.E.ENL2.256 desc[UR4][R4.64], R8, R12 ;  /* 0xf8000008040c797f */ /* 0x000fe2000f121804 */
[----:B------:R-:W-:Y:S05]  /*39d0*/  EXIT ;  /* 0x000000000000794d */ /* 0x000fea0003800000 */
        .weak           $__internal_48_$__cuda_sm3x_div_rn_ftz_f32_slowpath
        .type           $__internal_48_$__cuda_sm3x_div_rn_ftz_f32_slowpath,@function
        .size           $__internal_48_$__cuda_sm3x_div_rn_ftz_f32_slowpath,(.L_x_17870 - $__internal_48_$__cuda_sm3x_div_rn_ftz_f32_slowpath)
$__internal_48_$__cuda_sm3x_div_rn_ftz_f32_slowpath:
        /* <DEDUP_REMOVED lines=35> */
.L_x_13163:
[----:B------:R-:W-:Y:S05]  /*3c10*/  BSYNC.RELIABLE B1 ;  /* 0x0000000000017941 */ /* 0x000fea0003800100 */
.L_x_13162:
        /* <DEDUP_REMOVED lines=27> */
.L_x_13169:
[----:B------:R-:W-:-:S07]  /*3dd0*/  LEA R0, R5, R0, 0x17 ;  /* 0x0000000005007211 */ /* 0x000fce00078eb8ff */
.L_x_13170:
[----:B------:R-:W-:Y:S05]  /*3de0*/  BSYNC.RECONVERGENT B1 ;  /* 0x0000000000017941 */ /* 0x000fea0003800200 */
.L_x_13168:
[----:B------:R-:W-:Y:S05]  /*3df0*/  BRA `(.L_x_13171) ;  /* 0x0000000000207947 */ /* 0x000fea0003800000 */
.L_x_13167:
[----:B------:R-:W-:-:S04]  /*3e00*/  LOP3.LUT R27, R0, 0x80000000, R27, 0x48, !PT ;  /* 0x80000000001b7812 */ /* 0x000fc800078e481b */
[----:B------:R-:W-:Y:S01]  /*3e10*/  LOP3.LUT R0, R27, 0x7f800000, RZ, 0xfc, !PT ;  /* 0x7f8000001b007812 */ /* 0x000fe200078efcff */
[----:B------:R-:W-:Y:S06]  /*3e20*/  BRA `(.L_x_13171) ;  /* 0x0000000000147947 */ /* 0x000fec0003800000 */
.L_x_13166:
[----:B------:R-:W-:Y:S01]  /*3e30*/  LOP3.LUT R0, R0, 0x80000000, R27, 0x48, !PT ;  /* 0x8000000000007812 */ /* 0x000fe200078e481b */
[----:B------:R-:W-:Y:S06]  /*3e40*/  BRA `(.L_x_13171) ;  /* 0x00000000000c7947 */ /* 0x000fec0003800000 */
.L_x_13165:
[----:B------:R-:W0:Y:S01]  /*3e50*/  MUFU.RSQ R0, -QNAN ;  /* 0xffc0000000007908 */ /* 0x000e220000001400 */
[----:B------:R-:W-:Y:S05]  /*3e60*/  BRA `(.L_x_13171) ;  /* 0x0000000000047947 */ /* 0x000fea0003800000 */
.L_x_13164:
[----:B------:R-:W-:-:S07]  /*3e70*/  FADD.FTZ R0, R27, R0 ;  /* 0x000000001b007221 */ /* 0x000fce0000010000 */
.L_x_13171:
[----:B------:R-:W-:Y:S05]  /*3e80*/  BSYNC.RECONVERGENT B0 ;  /* 0x0000000000007941 */ /* 0x000fea0003800200 */
.L_x_13161:
[----:B------:R-:W-:-:S04]  /*3e90*/  MOV R5, 0x0 ;  /* 0x0000000000057802 */ /* 0x000fc80000000f00 */
[----:B0-----:R-:W-:Y:S05]  /*3ea0*/  RET.REL.NODEC R4 `(_ZN2at6native29vectorized_elementwise_kernelILi8ENS0_13BinaryFunctorIfffZZZNS0_17atan2_kernel_cudaERNS_18TensorIteratorBaseEENKUlvE_clEvENKUlvE0_clEvEUlffE_EESt5arrayIPcLm3EEEEviT0_T1_) ;  /* 0xffffffc004547950 */ /* 0x001fea0003c3ffff */
.L_x_13172:
        /* <DEDUP_REMOVED lines=13> */
.L_x_17870:


//--------------------- .text._ZN2at6native18elementwise_kernelILi128ELi4EZNS0_15gpu_kernel_implINS0_13BUnaryFunctorIfffZZZNS0_17atan2_kernel_cudaERNS_18TensorIteratorBaseEENKUlvE_clEvENKUlvE0_clEvEUlffE_EEEEvS5_RKT_EUliE_EEviT1_ --------------------------
	.section	.text._ZN2at6native18elementwise_kernelILi128ELi4EZNS0_15gpu_kernel_implINS0_13BUnaryFunctorIfffZZZNS0_17atan2_kernel_cudaERNS_18TensorIteratorBaseEENKUlvE_clEvENKUlvE0_clEvEUlffE_EEEEvS5_RKT_EUliE_EEviT1_,"ax",@progbits
	.align	128
        .global         _ZN2at6native18elementwise_kernelILi128ELi4EZNS0_15gpu_kernel_implINS0_13BUnaryFunctorIfffZZZNS0_17atan2_kernel_cudaERNS_18TensorIteratorBaseEENKUlvE_clEvENKUlvE0_clEvEUlffE_EEEEvS5_RKT_EUliE_EEviT1_
        .type           _ZN2at6native18elementwise_kernelILi128ELi4EZNS0_15gpu_kernel_implINS0_13BUnaryFunctorIfffZZZNS0_17atan2_kernel_cudaERNS_18TensorIteratorBaseEENKUlvE_clEvENKUlvE0_clEvEUlffE_EEEEvS5_RKT_EUliE_EEviT1_,@function
        .size           _ZN2at6native18elementwise_kernelILi128ELi4EZNS0_15gpu_kernel_implINS0_13BUnaryFunctorIfffZZZNS0_17atan2_kernel_cudaERNS_18TensorIteratorBaseEENKUlvE_clEvENKUlvE0_clEvEUlffE_EEEEvS5_RKT_EUliE_EEviT1_,(.L_x_17871 - _ZN2at6native18elementwise_kernelILi128ELi4EZNS0_15gpu_kernel_implINS0_13BUnaryFunctorIfffZZZNS0_17atan2_kernel_cudaERNS_18TensorIteratorBaseEENKUlvE_clEvENKUlvE0_clEvEUlffE_EEEEvS5_RKT_EUliE_EEviT1_)
        .other          _ZN2at6native18elementwise_kernelILi128ELi4EZNS0_15gpu_kernel_implINS0_13BUnaryFunctorIfffZZZNS0_17atan2_kernel_cudaERNS_18TensorIteratorBaseEENKUlvE_clEvENKUlvE0_clEvEUlffE_EEEEvS5_RKT_EUliE_EEviT1_,@"STO_CUDA_ENTRY STV_DEFAULT"
_ZN2at6native18elementwise_kernelILi128ELi4EZNS0_15gpu_kernel_implINS0_13BUnaryFunctorIfffZZZNS0_17atan2_kernel_cudaERNS_18TensorIteratorBaseEENKUlvE_clEvENKUlvE0_clEvEUlffE_EEEEvS5_RKT_EUliE_EEviT1_:
.text._ZN2at6native18elementwise_kernelILi128ELi4EZNS0_15gpu_kernel_implINS0_13BUnaryFunctorIfffZZZNS0_17atan2_kernel_cudaERNS_18TensorIteratorBaseEENKUlvE_clEvENKUlvE0_clEvEUlffE_EEEEvS5_RKT_EUliE_EEviT1_:
[----:B------:R-:W0:Y:S01]  /*0000*/  LDC R1, c[0x0][0x37c] ;  /* 0x0000df00ff017b82 */ /* 0x000e220000000800 */
[----:B------:R-:W1:Y:S07]  /*0010*/  S2R R17, SR_TID.X ;  /* 0x0000000000117919 */ /* 0x000e6e0000002100 */
[----:B------:R-:W2:Y:S01]  /*0020*/  S2UR UR4, SR_CTAID.X ;  /* 0x00000000000479c3 */ /* 0x000ea20000002500 */
[----:B------:R-:W3:Y:S01]  /*0030*/  LDCU UR39, c[0x0][0x388] ;  /* 0x00007100ff2777ac */ /* 0x000ee20008000800 */
[----:B------:R-:W-:Y:S01]  /*0040*/  IMAD.MOV.U32 R19, RZ, RZ, 0x4016cbe4 ;  /* 0x4016cbe4ff137424 */ /* 0x000fe200078e00ff */
        /* <DEDUP_REMOVED lines=8> */
[----:B-----5:R-:W-:Y:S01]  /*00d0*/  ISETP.LE.AND P0, PT, RZ, UR5, PT ;  /* 0x00000005ff007c0c */ /* 0x020fe2000bf03270 */
[----:B------:R-:W-:Y:S01]  /*00e0*/  UISETP.LT.U32.AND UP0, UPT, UR40, 0x18, UPT ;  /* 0x000000182800788c */ /* 0x000fe2000bf01070 */
[----:B------:R-:W-:-:S02]  /*00f0*/  FADD.FTZ R22, -RZ, |UR5| ;  /* 0x40000005ff167e21 */ /* 0x000fc40008010100 */
[----:B------:R-:W-:Y:S01]  /*0100*/  FSEL R19, R19, 0.78539818525314331055, !P0 ;  /* 0x3f490fdb13137808 */ /* 0x000fe20004000000 */
[----:B------:R-:W-:Y:S01]  /*0110*/  USEL UR38, UR40, 0x18, UP0 ;  /* 0x0000001828267887 */ /* 0x000fe20008000000 */
[----:B-1----:R-:W-:Y:S02]  /*0120*/  LOP3.LUT R17, R17, UR4, RZ, 0xfc, !PT ;  /* 0x0000000411117c12 */ /* 0x002fe4000f8efcff */
[----:B------:R-:W-:Y:S01]  /*0130*/  FSEL R18, RZ, 3.1415927410125732422, P0 ;  /* 0x40490fdbff127808 */ /* 0x000fe20000000000 */
[----:B------:R-:W-:Y:S01]  /*0140*/  UIADD3 UR38, UPT, UPT, UR38, 0x1, URZ ;  /* 0x0000000126267890 */ /* 0x000fe2000fffe0ff */
[----:B----4-:R-:W-:-:S13]  /*0150*/  ISETP.GE.AND P1, PT, R17, UR6, PT ;  /* 0x0000000611007c0c */ /* 0x010fda000bf26270 */
[----:B0--3--:R-:W-:Y:S05]  /*0160*/  @P1 BRA `(.L_x_13174) ;  /* 0x0000003000781947 */ /* 0x009fea0003800000 */
[----:B------:R-:W-:Y:S01]  /*0170*/  UISETP.NE.AND UP0, UPT, UR39, URZ, UPT ;  /* 0x000000ff2700728c */ /* 0x000fe2000bf05270 */
[----:B------:R-:W-:Y:S02]  /*0180*/  HFMA2 R16, -RZ, RZ, 0, 0 ;  /* 0x00000000ff107431 */ /* 0x000fe400000001ff */
        /* <DEDUP_REMOVED lines=300> */
.L_x_13175:
        /* <DEDUP_REMOVED lines=18> */
.L_x_13180:
[----:B------:R-:W2:Y:S02]  /*1570*/  LDG.E.U8 R2, desc[UR36][R2.64] ;  /* 0x0000002402027981 */ /* 0x000ea4000c1e1100 */
[----:B--2---:R-:W-:Y:S01]  /*1580*/  I2FP.F32.U32 R10, R2 ;  /* 0x00000002000a7245 */ /* 0x004fe20000201000 */
[----:B------:R-:W-:Y:S06]  /*1590*/  BRA `(.L_x_13182) ;  /* 0x0000000c00247947 */ /* 0x000fec0003800000 */
.L_x_13179:
        /* <DEDUP_REMOVED lines=9> */
.L_x_13184:
[----:B------:R-:W2:Y:S02]  /*1630*/  LDG.E R2, desc[UR36][R2.64] ;  /* 0x0000002402027981 */ /* 0x000ea4000c1e1900 */
[----:B--2---:R-:W-:Y:S01]  /*1640*/  I2FP.F32.S32 R10, R2 ;  /* 0x00000002000a7245 */ /* 0x004fe20000201400 */
[----:B------:R-:W-:Y:S06]  /*1650*/  BRA `(.L_x_13182) ;  /* 0x0000000800f47947 */ /* 0x000fec0003800000 */
.L_x_13183:
[----:B------:R-:W2:Y:S02]  /*1660*/  LDG.E.U16 R2, desc[UR36][R2.64] ;  /* 0x0000002402027981 */ /* 0x000ea4000c1e1500 */
[----:B--2---:R0:W1:Y:S01]  /*1670*/  I2F.S16 R10, R2 ;  /* 0x00000002000a7306 */ /* 0x0040620000101400 */
[----:B------:R-:W-:Y:S05]  /*1680*/  BRA `(.L_x_13182) ;  /* 0x0000000800e87947 */ /* 0x000fea0003800000 */
.L_x_13178:
        /* <DEDUP_REMOVED lines=8> */
.L_x_13186:
[----:B------:R-:W2:Y:S02]  /*1710*/  LDG.E.U16 R2, desc[UR36][R2.64] ;  /* 0x0000002402027981 */ /* 0x000ea4000c1e1500 */
[----:B--2---:R-:W-:Y:S01]  /*1720*/  HADD2.F32 R10, -RZ, R2.H0_H0 ;  /* 0x20000002ff0a7230 */ /* 0x004fe20000004100 */
[----:B------:R-:W-:Y:S06]  /*1730*/  BRA `(.L_x_13182) ;  /* 0x0000000800bc7947 */ /* 0x000fec0003800000 */
.L_x_13185:
        /* <DEDUP_REMOVED lines=8> */
.L_x_13188:
[----:B------:R-:W2:Y:S02]  /*17c0*/  LDG.E.U16 R2, desc[UR36][R2.64] ;  /* 0x0000002402027981 */ /* 0x000ea4000c1e1500 */
[----:B--2---:R-:W-:Y:S01]  /*17d0*/  HADD2.F32 R10, -RZ, R2.H0_H0 ;  /* 0x20000002ff0a7230 */ /* 0x004fe20000004100 */
[----:B------:R-:W-:Y:S06]  /*17e0*/  BRA `(.L_x_13182) ;  /* 0x0000000800907947 */ /* 0x000fec0003800000 */
.L_x_13187:
[----:B------:R-:W2:Y:S01]  /*17f0*/  LDG.E.64 R2, desc[UR36][R2.64] ;  /* 0x0000002402027981 */ /* 0x000ea2000c1e1b00 */
[----:B------:R-:W-:Y:S01]  /*1800*/  UMOV UR4, 0xf0000000 ;  /* 0xf000000000047882 */ /* 0x000fe20000000000 */
[----:B------:R-:W-:Y:S01]  /*1810*/  UMOV UR5, 0x380fffff ;  /* 0x380fffff00057882 */ /* 0x000fe20000000000 */
[----:B--2---:R-:W0:Y:S01]  /*1820*/  F2F.F32.F64 R10, R2 ;  /* 0x00000002000a7310 */ /* 0x004e220000301000 */
[----:B------:R-:W-:-:S14]  /*1830*/  DSETP.GEU.AND P0, PT, |R2|, UR4, PT ;  /* 0x0000000402007e2a */ /* 0x000fdc000bf0e200 */
[----:B0-----:R-:W-:Y:S01]  /*1840*/  @!P0 FMUL R10, R10, 1.175494350822287508e-38 ;  /* 0x008000000a0a8820 */ /* 0x001fe20000400000 */
[----:B------:R-:W-:Y:S06]  /*1850*/  BRA `(.L_x_13182) ;  /* 0x0000000800747947 */ /* 0x000fec0003800000 */
.L_x_13177:
        /* <DEDUP_REMOVED lines=12> */
.L_x_13191:
[----:B------:R-:W2:Y:S01]  /*1920*/  LDG.E.64 R2, desc[UR36][R2.64] ;  /* 0x0000002402027981 */ /* 0x000ea2000c1e1b00 */
[----:B------:R-:W-:Y:S01]  /*1930*/  UMOV UR4, 0xf0000000 ;  /* 0xf000000000047882 */ /* 0x000fe20000000000 */
[----:B------:R-:W-:Y:S01]  /*1940*/  UMOV UR5, 0x380fffff ;  /* 0x380fffff00057882 */ /* 0x000fe20000000000 */
[----:B--2---:R-:W0:Y:S01]  /*1950*/  F2F.F32.F64 R10, R2 ;  /* 0x00000002000a7310 */ /* 0x004e220000301000 */
[----:B------:R-:W-:-:S14]  /*1960*/  DSETP.GEU.AND P0, PT, |R2|, UR4, PT ;  /* 0x0000000402007e2a */ /* 0x000fdc000bf0e200 */
[----:B0-----:R-:W-:Y:S01]  /*1970*/  @!P0 FMUL R10, R10, 1.175494350822287508e-38 ;  /* 0x008000000a0a8820 */ /* 0x001fe20000400000 */
[----:B------:R-:W-:Y:S06]  /*1980*/  BRA `(.L_x_13182) ;  /* 0x0000000800287947 */ /* 0x000fec0003800000 */
.L_x_13190:
        /* <DEDUP_REMOVED lines=25> */
.L_x_13193:
        /* <DEDUP_REMOVED lines=12> */
.L_x_13192:
[----:B------:R-:W2:Y:S02]  /*1be0*/  LDG.E.U16 R2, desc[UR36][R2.64] ;  /* 0x0000002402027981 */ /* 0x000ea4000c1e1500 */
[----:B--2---:R-:W-:Y:S01]  /*1bf0*/  IMAD.U32 R10, R2, 0x10000, RZ ;  /* 0x00010000020a7824 */ /* 0x004fe200078e00ff */
[----:B------:R-:W-:Y:S06]  /*1c00*/  BRA `(.L_x_13182) ;  /* 0x0000000400887947 */ /* 0x000fec0003800000 */
.L_x_13189:
        /* <DEDUP_REMOVED lines=11> */
.L_x_13196:
        /* <DEDUP_REMOVED lines=20> */
.L_x_13198:
[----:B------:R-:W-:Y:S05]  /*1e00*/  BSYNC.RECONVERGENT B0 ;  /* 0x0000000000007941 */ /* 0x000fea0003800200 */
.L_x_13197:
[----:B------:R-:W-:Y:S02]  /*1e10*/  SHF.L.U32 R0, R0, 0x14, RZ ;  /* 0x0000001400007819 */ /* 0x000fe400000006ff */
[----:B------:R-:W-:-:S04]  /*1e20*/  LEA R2, R2, 0x3b800000, 0x17 ;  /* 0x3b80000002027811 */ /* 0x000fc800078eb8ff */
[----:B------:R-:W-:Y:S01]  /*1e30*/  LOP3.LUT R10, R2, R0, R7, 0xfe, !PT ;  /* 0x00000000020a7212 */ /* 0x000fe200078efe07 */
[----:B------:R-:W-:Y:S06]  /*1e40*/  BRA `(.L_x_13182) ;  /* 0x0000000000f87947 */ /* 0x000fec0003800000 */
.L_x_13195:
        /* <DEDUP_REMOVED lines=20> */
.L_x_13200:
[----:B------:R-:W-:Y:S05]  /*1f90*/  BSYNC.RECONVERGENT B0 ;  /* 0x0000000000007941 */ /* 0x000fea0003800200 */
.L_x_13199:
[----:B------:R-:W-:Y:S01]  /*1fa0*/  IMAD.SHL.U32 R0, R0, 0x200000, RZ ;  /* 0x0020000000007824 */ /* 0x000fe200078e00ff */
[----:B------:R-:W-:-:S04]  /*1fb0*/  LEA R2, R2, 0x37800000, 0x17 ;  /* 0x3780000002027811 */ /* 0x000fc800078eb8ff */
[----:B------:R-:W-:Y:S01]  /*1fc0*/  LOP3.LUT R10, R2, R0, R7, 0xfe, !PT ;  /* 0x00000000020a7212 */ /* 0x000fe200078efe07 */
[----:B------:R-:W-:Y:S06]  /*1fd0*/  BRA `(.L_x_13182) ;  /* 0x0000000000947947 */ /* 0x000fec0003800000 */
.L_x_13194:
[----:B------:R-:W-:-:S09]  /*1fe0*/  UISETP.NE.AND UP0, UPT, UR4, 0x1c, UPT ;  /* 0x0000001c0400788c */ /* 0x000fd2000bf05270 */
[----:B------:R-:W-:Y:S05]  /*1ff0*/  BRA.U !UP0, `(.L_x_13201) ;  /* 0x0000000108847547 */ /* 0x000fea000b800000 */
[----:B------:R-:W-:-:S09]  /*2000*/  UISETP.NE.AND UP0, UPT, UR4, 0x1d, UPT ;  /* 0x0000001d0400788c */ /* 0x000fd2000bf05270 */
[----:B------:R-:W-:Y:S05]  /*2010*/  BRA.U !UP0, `(.L_x_13202) ;  /* 0x0000000108707547 */ /* 0x000fea000b800000 */
[----:B------:R-:W-:-:S09]  /*2020*/  UISETP.NE.AND UP0, UPT, UR4, 0x2c, UPT ;  /* 0x0000002c0400788c */ /* 0x000fd2000bf05270 */
[----:B------:R-:W-:Y:S05]  /*2030*/  BRA.U !UP0, `(.L_x_13203) ;  /* 0x0000000108487547 */ /* 0x000fea000b800000 */
.L_x_13181:
        /* <DEDUP_REMOVED lines=16> */
.L_x_13204:
[----:B------:R-:W-:Y:S01]  /*2140*/  MOV R10, RZ ;  /* 0x000000ff000a7202 */ /* 0x000fe20000000f00 */
[----:B------:R-:W-:Y:S06]  /*2150*/  BRA `(.L_x_13182) ;  /* 0x0000000000347947 */ /* 0x000fec0003800000 */
.L_x_13203:
        /* <DEDUP_REMOVED lines=8> */
.L_x_13202:
[----:B------:R-:W2:Y:S02]  /*21e0*/  LDG.E.64 R10, desc[UR36][R2.64] ;  /* 0x00000024020a7981 */ /* 0x000ea4000c1e1b00 */
[----:B--2---:R0:W1:Y:S01]  /*21f0*/  I2F.U64 R10, R10 ;  /* 0x0000000a000a7312 */ /* 0x0040620000301000 */
[----:B------:R-:W-:Y:S05]  /*2200*/  BRA `(.L_x_13182) ;  /* 0x0000000000087947 */ /* 0x000fea0003800000 */
.L_x_13201:
[----:B------:R-:W2:Y:S02]  /*2210*/  LDG.E R2, desc[UR36][R2.64] ;  /* 0x0000002402027981 */ /* 0x000ea4000c1e1900 */
[----:B--2---:R-:W-:-:S07]  /*2220*/  I2FP.F32.U32 R10, R2 ;  /* 0x00000002000a7245 */ /* 0x004fce0000201000 */
.L_x_13182:
[----:B------:R-:W-:Y:S05]  /*2230*/  BSYNC.RECONVERGENT B7 ;  /* 0x0000000000077941 */ /* 0x000fea0003800200 */
.L_x_13176:
[----:B------:R-:W4:Y:S01]  /*2240*/  LDCU UR6, c[0x0][0x594] ;  /* 0x0000b280ff0677ac */ /* 0x000f220008000800 */
[C---:B0123-5:R-:W-:Y:S01]  /*2250*/  FADD.FTZ R3, |R10|.reuse, -RZ ;  /* 0x800000ff0a037221 */ /* 0x06ffe20000010200 */
[----:B------:R-:W-:Y:S01]  /*2260*/  BSSY.RECONVERGENT B1, `(.L_x_13205) ;  /* 0x0000015000017945 */ /* 0x000fe20003800200 */
[----:B------:R-:W0:Y:S01]  /*2270*/  LDCU.64 UR4, c[0x0][0x580] ;  /* 0x0000b000ff0477ac */ /* 0x000e220008000a00 */
[----:B----4-:R-:W-:Y:S02]  /*2280*/  FSETP.GT.FTZ.AND P5, PT, |R10|, |UR6|, PT ;  /* 0x400000060a007c0b */ /* 0x010fe4000bfb4200 */
[----:B------:R-:W-:Y:S02]  /*2290*/  ISETP.LE.AND P2, PT, RZ, UR6, PT ;  /* 0x00000006ff007c0c */ /* 0x000fe4000bf43270 */
[----:B------:R-:W-:Y:S02]  /*22a0*/  FSEL R11, R3, R22, P5 ;  /* 0x00000016030b7208 */ /* 0x000fe40002800000 */
[----:B------:R-:W-:-:S02]  /*22b0*/  FSEL R0, R22, R3, P5 ;  /* 0x0000000316007208 */ /* 0x000fc40002800000 */
[----:B------:R-:W1:Y:S01]  /*22c0*/  MUFU.RCP R2, R11 ;  /* 0x0000000b00027308 */ /* 0x000e620000001000 */
[----:B------:R-:W-:-:S07]  /*22d0*/  P2R R15, PR, RZ, 0x4 ;  /* 0x00000004ff0f7803 */ /* 0x000fce0000000000 */
[----:B------:R-:W2:Y:S01]  /*22e0*/  FCHK P0, R0, R11 ;  /* 0x0000000b00007302 */ /* 0x000ea20000000000 */
[----:B-1----:R-:W-:-:S04]  /*22f0*/  FFMA R5, -R11, R2, 1 ;  /* 0x3f8000000b057423 */ /* 0x002fc80000000102 */
[----:B------:R-:W-:Y:S01]  /*2300*/  FFMA R5, R2, R5, R2 ;  /* 0x0000000502057223 */ /* 0x000fe20000000002 */
[----:B0-----:R-:W-:-:S03]  /*2310*/  IADD3 R2, P1, PT, R16, UR4, RZ ;  /* 0x0000000410027c10 */ /* 0x001fc6000ff3e0ff */
[----:B------:R-:W-:Y:S02]  /*2320*/  FFMA R4, R0, R5, RZ ;  /* 0x0000000500047223 */ /* 0x000fe400000000ff */
[----:B------:R-:W-:Y:S02]  /*2330*/  IMAD.X R3, RZ, RZ, UR5, P1 ;  /* 0x00000005ff037e24 */ /* 0x000fe400088e06ff */
[----:B------:R-:W-:-:S04]  /*2340*/  FFMA R6, -R11, R4, R0 ;  /* 0x000000040b067223 */ /* 0x000fc80000000100 */
[----:B------:R-:W-:Y:S01]  /*2350*/  FFMA R4, R5, R6, R4 ;  /* 0x0000000605047223 */ /* 0x000fe20000000004 */
[----:B--2---:R-:W-:Y:S06]  /*2360*/  @!P0 BRA `(.L_x_13206) ;  /* 0x0000000000108947 */ /* 0x004fec0003800000 */
[----:B------:R-:W-:Y:S01]  /*2370*/  IMAD.MOV.U32 R9, RZ, RZ, R11 ;  /* 0x000000ffff097224 */ /* 0x000fe200078e000b */
[----:B------:R-:W-:-:S07]  /*2380*/  MOV R4, 0x23a0 ;  /* 0x000023a000047802 */ /* 0x000fce0000000f00 */
[----:B------:R-:W-:Y:S05]  /*2390*/  CALL.REL.NOINC `($__internal_49_$__cuda_sm3x_div_rn_ftz_f32_slowpath) ;  /* 0x000000a400847944 */ /* 0x000fea0003c00000 */
[----:B------:R-:W-:-:S07]  /*23a0*/  MOV R4, R0 ;  /* 0x0000000000047202 */ /* 0x000fce0000000f00 */
.L_x_13206:
[----:B------:R-:W-:Y:S05]  /*23b0*/  BSYNC.RECONVERGENT B1 ;  /* 0x0000000000017941 */ /* 0x000fea0003800200 */
.L_x_13205:
[----:B------:R-:W-:Y:S02]  /*23c0*/  IMAD.MOV.U32 R5, RZ, RZ, 0x3b33710b ;  /* 0x3b33710bff057424 */ /* 0x000fe400078e00ff */
[----:B------:R-:W-:Y:S01]  /*23d0*/  FMUL.FTZ R0, R4, R4 ;  /* 0x0000000404007220 */ /* 0x000fe20000410000 */
[----:B------:R-:W0:Y:S01]  /*23e0*/  LDCU UR5, c[0x0][0x594] ;  /* 0x0000b280ff0577ac */ /* 0x000e220008000800 */
[----:B------:R-:W-:Y:S01]  /*23f0*/  IMAD.MOV.U32 R7, RZ, RZ, 0x3f6ee581 ;  /* 0x3f6ee581ff077424 */ /* 0x000fe200078e00ff */
[----:B------:R-:W-:Y:S01]  /*2400*/  ISETP.NE.AND P0, PT, R15, RZ, PT ;  /* 0x000000ff0f00720c */ /* 0x000fe20003f05270 */
[----:B------:R-:W-:Y:S01]  /*2410*/  FFMA.FTZ R5, R0, R5, -0.015681877732276916504 ;  /* 0xbc80774800057423 */ /* 0x000fe20000010005 */
[----:B------:R-:W-:-:S03]  /*2420*/  UPRMT UR4, UR41, 0x9910, URZ ;  /* 0x0000991029047896 */ /* 0x000fc600080000ff */
[----:B------:R-:W-:Y:S01]  /*2430*/  FFMA.FTZ R5, R0, R5, 0.042200751602649688721 ;  /* 0x3d2cdab200057423 */ /* 0x000fe20000010005 */
[----:B------:R-:W-:-:S03]  /*2440*/  UISETP.GT.AND UP0, UPT, UR4, 0x9, UPT ;  /* 0x000000090400788c */ /* 0x000fc6000bf04270 */
[----:B------:R-:W-:-:S04]  /*2450*/  FFMA.FTZ R5, R0, R5, -0.074792981147766113281 ;  /* 0xbd992d1000057423 */ /* 0x000fc80000010005 */
[----:B------:R-:W-:Y:S01]  /*2460*/  FFMA.FTZ R5, R0, R5, 0.10640415549278259277 ;  /* 0x3dd9ea6c00057423 */ /* 0x000fe20000010005 */
[----:B0-----:R-:W-:-:S03]  /*2470*/  FSETP.NEU.FTZ.AND P1, PT, |R10|, |UR5|, PT ;  /* 0x400000050a007c0b */ /* 0x001fc6000bf3d200 */
        /* <DEDUP_REMOVED lines=10> */
[----:B------:R-:W-:Y:S01]  /*2520*/  FSETP.NEU.FTZ.AND P0, PT, R11, RZ, PT ;  /* 0x000000ff0b00720b */ /* 0x000fe20003f1d000 */
[----:B------:R-:W-:-:S03]  /*2530*/  FADD.FTZ R4, |R10|, |UR5| ;  /* 0x400000050a047e21 */ /* 0x000fc60008010200 */
[----:B------:R-:W-:-:S04]  /*2540*/  FSEL R5, R19, R0, !P1 ;  /* 0x0000000013057208 */ /* 0x000fc80004800000 */
[----:B------:R-:W-:Y:S02]  /*2550*/  FSEL R5, R18, R5, !P0 ;  /* 0x0000000512057208 */ /* 0x000fe40004000000 */
        /* <DEDUP_REMOVED lines=15> */
.L_x_13210:
[----:B------:R-:W0:Y:S02]  /*2650*/  F2I.S64.TRUNC R4, R4 ;  /* 0x0000000400047311 */ /* 0x000e24000020d900 */
[----:B0-----:R-:W-:-:S05]  /*2660*/  MOV R7, R4 ;  /* 0x0000000400077202 */ /* 0x001fca0000000f00 */
[----:B------:R3:W-:Y:S01]  /*2670*/  STG.E.U8 desc[UR36][R2.64], R7 ;  /* 0x0000000702007986 */ /* 0x0007e2000c101124 */
[----:B------:R-:W-:Y:S05]  /*2680*/  BRA `(.L_x_13212) ;  /* 0x0000000c002c7947 */ /* 0x000fea0003800000 */
.L_x_13209:
        /* <DEDUP_REMOVED lines=9> */
.L_x_13214:
[----:B------:R-:W0:Y:S02]  /*2720*/  F2I.FTZ.TRUNC.NTZ R5, R4 ;  /* 0x0000000400057305 */ /* 0x000e24000021f100 */
[----:B0-----:R1:W-:Y:S01]  /*2730*/  STG.E desc[UR36][R2.64], R5 ;  /* 0x0000000502007986 */ /* 0x0013e2000c101924 */
[----:B------:R-:W-:Y:S05]  /*2740*/  BRA `(.L_x_13212) ;  /* 0x0000000800fc7947 */ /* 0x000fea0003800000 */
.L_x_13213:
[----:B------:R-:W0:Y:S02]  /*2750*/  F2I.FTZ.TRUNC.NTZ R5, R4 ;  /* 0x0000000400057305 */ /* 0x000e24000021f100 */
[----:B0-----:R2:W-:Y:S01]  /*2760*/  STG.E.U16 desc[UR36][R2.64], R5 ;  /* 0x0000000502007986 */ /* 0x0015e2000c101524 */
[----:B------:R-:W-:Y:S05]  /*2770*/  BRA `(.L_x_13212) ;  /* 0x0000000800f07947 */ /* 0x000fea0003800000 */
.L_x_13208:
        /* <DEDUP_REMOVED lines=8> */
.L_x_13216:
[----:B------:R-:W-:-:S05]  /*2800*/  F2FP.F16.F32.PACK_AB R4, RZ, R4 ;  /* 0x00000004ff04723e */ /* 0x000fca00000000ff */
[----:B------:R0:W-:Y:S01]  /*2810*/  STG.E.U16 desc[UR36][R2.64], R4 ;  /* 0x0000000402007986 */ /* 0x0001e2000c101524 */
[----:B------:R-:W-:Y:S05]  /*2820*/  BRA `(.L_x_13212) ;  /* 0x0000000800c47947 */ /* 0x000fea0003800000 */
.L_x_13215:
        /* <DEDUP_REMOVED lines=9> */
.L_x_13218:
[----:B------:R-:W-:-:S04]  /*28c0*/  F2FP.F16.F32.PACK_AB R5, RZ, R4 ;  /* 0x00000004ff05723e */ /* 0x000fc800000000ff */
[----:B------:R-:W-:-:S05]  /*28d0*/  PRMT R5, R5, 0x5410, RZ ;  /* 0x0000541005057816 */ /* 0x000fca00000000ff */
[----:B------:R0:W-:Y:S01]  /*28e0*/  STG.E desc[UR36][R2.64], R5 ;  /* 0x0000000502007986 */ /* 0x0001e2000c101924 */
[----:B------:R-:W-:Y:S05]  /*28f0*/  BRA `(.L_x_13212) ;  /* 0x0000000800907947 */ /* 0x000fea0003800000 */
.L_x_13217:
[----:B------:R-:W-:-:S06]  /*2900*/  FMUL.FTZ R4, R4, 1 ;  /* 0x3f80000004047820 */ /* 0x000fcc0000410000 */
[----:B------:R-:W0:Y:S02]  /*2910*/  F2F.F64.F32 R4, R4 ;  /* 0x0000000400047310 */ /* 0x000e240000201800 */
[----:B0-----:R0:W-:Y:S01]  /*2920*/  STG.E.64 desc[UR36][R2.64], R4 ;  /* 0x0000000402007986 */ /* 0x0011e2000c101b24 */
[----:B------:R-:W-:Y:S05]  /*2930*/  BRA `(.L_x_13212) ;  /* 0x0000000800807947 */ /* 0x000fea0003800000 */
.L_x_13207:
        /* <DEDUP_REMOVED lines=12> */
.L_x_13221:
[----:B------:R-:W-:Y:S01]  /*2a00*/  FMUL.FTZ R4, R4, 1 ;  /* 0x3f80000004047820 */ /* 0x000fe20000410000 */
[----:B------:R-:W-:-:S05]  /*2a10*/  CS2R R6, SRZ ;  /* 0x0000000000067805 */ /* 0x000fca000001ff00 */
[----:B------:R-:W0:Y:S02]  /*2a20*/  F2F.F64.F32 R4, R4 ;  /* 0x0000000400047310 */ /* 0x000e240000201800 */
[----:B0-----:R0:W-:Y:S01]  /*2a30*/  STG.E.128 desc[UR36][R2.64], R4 ;  /* 0x0000000402007986 */ /* 0x0011e2000c101d24 */
[----:B------:R-:W-:Y:S05]  /*2a40*/  BRA `(.L_x_13212) ;  /* 0x00000008003c7947 */ /* 0x000fea0003800000 */
.L_x_13220:
        /* <DEDUP_REMOVED lines=18> */
.L_x_13225:
[----:B------:R-:W-:Y:S05]  /*2b70*/  BSYNC.RECONVERGENT B0 ;  /* 0x0000000000007941 */ /* 0x000fea0003800200 */
.L_x_13224:
[----:B------:R-:W-:-:S05]  /*2b80*/  LOP3.LUT R7, R0, 0x80, R7, 0xf8, !PT ;  /* 0x0000008000077812 */ /* 0x000fca00078ef807 */
[----:B------:R0:W-:Y:S01]  /*2b90*/  STG.E.U8 desc[UR36][R2.64], R7 ;  /* 0x0000000702007986 */ /* 0x0001e2000c101124 */
[----:B------:R-:W-:Y:S05]  /*2ba0*/  BRA `(.L_x_13212) ;  /* 0x0000000400e47947 */ /* 0x000fea0003800000 */
.L_x_13223:
[----:B------:R-:W-:Y:S01]  /*2bb0*/  LOP3.LUT R6, R4, 0x7fffffff, RZ, 0xc0, !PT ;  /* 0x7fffffff04067812 */ /* 0x000fe200078ec0ff */
[----:B------:R-:W-:Y:S01]  /*2bc0*/  BSSY.RECONVERGENT B0, `(.L_x_13226) ;  /* 0x000000d000007945 */ /* 0x000fe20003800200 */
        /* <DEDUP_REMOVED lines=12> */
.L_x_13227:
[----:B------:R-:W-:Y:S05]  /*2c90*/  BSYNC.RECONVERGENT B0 ;  /* 0x0000000000007941 */ /* 0x000fea0003800200 */
.L_x_13226:
[----:B------:R-:W-:-:S05]  /*2ca0*/  LOP3.LUT R5, R0, 0x80, R7, 0xf8, !PT ;  /* 0x0000008000057812 */ /* 0x000fca00078ef807 */
[----:B------:R0:W-:Y:S01]  /*2cb0*/  STG.E.U8 desc[UR36][R2.64], R5 ;  /* 0x0000000502007986 */ /* 0x0001e2000c101124 */
[----:B------:R-:W-:Y:S05]  /*2cc0*/  BRA `(.L_x_13212) ;  /* 0x00000004009c7947 */ /* 0x000fea0003800000 */
.L_x_13222:
[----:B------:R-:W-:-:S05]  /*2cd0*/  F2FP.BF16.F32.PACK_AB R4, RZ, R4 ;  /* 0x00000004ff04723e */ /* 0x000fca00000010ff */
[----:B------:R0:W-:Y:S01]  /*2ce0*/  STG.E.U16 desc[UR36][R2.64], R4 ;  /* 0x0000000402007986 */ /* 0x0001e2000c101524 */
[----:B------:R-:W-:Y:S05]  /*2cf0*/  BRA `(.L_x_13212) ;  /* 0x0000000400907947 */ /* 0x000fea0003800000 */
.L_x_13219:
        /* <DEDUP_REMOVED lines=11> */
.L_x_13230:
        /* <DEDUP_REMOVED lines=12> */
.L_x_13233:
[----:B------:R-:W-:-:S04]  /*2e70*/  SHF.R.U32.HI R0, RZ, 0x14, R4 ;  /* 0x00000014ff007819 */ /* 0x000fc80000011604 */
[----:B------:R-:W-:-:S04]  /*2e80*/  LOP3.LUT R5, R0, 0x1, RZ, 0xc0, !PT ;  /* 0x0000000100057812 */ /* 0x000fc800078ec0ff */
[----:B------:R-:W-:-:S04]  /*2e90*/  IADD3 R0, PT, PT, R4, 0x487ffff, R5 ;  /* 0x0487ffff04007810 */ /* 0x000fc80007ffe005 */
[----:B------:R-:W-:-:S04]  /*2ea0*/  SHF.R.U32.HI R0, RZ, 0x14, R0 ;  /* 0x00000014ff007819 */ /* 0x000fc80000011600 */
[----:B------:R-:W-:-:S07]  /*2eb0*/  LOP3.LUT R5, R0, 0xff, RZ, 0xc0, !PT ;  /* 0x000000ff00057812 */ /* 0x000fce00078ec0ff */
.L_x_13234:
[----:B------:R-:W-:-:S04]  /*2ec0*/  SHF.R.U32.HI R4, RZ, 0x18, R4 ;  /* 0x00000018ff047819 */ /* 0x000fc80000011604 */
[----:B------:R-:W-:-:S04]  /*2ed0*/  LOP3.LUT R5, R5, 0x80, R4, 0xf8, !PT ;  /* 0x0000008005057812 */ /* 0x000fc800078ef804 */
[----:B------:R-:W-:-:S07]  /*2ee0*/  PRMT R0, R5, 0x7610, R0 ;  /* 0x0000761005007816 */ /* 0x000fce0000000000 */
.L_x_13232:
[----:B------:R-:W-:Y:S05]  /*2ef0*/  BSYNC.RECONVERGENT B0 ;  /* 0x0000000000007941 */ /* 0x000fea0003800200 */
.L_x_13231:
[----:B------:R0:W-:Y:S01]  /*2f00*/  STG.E.U8 desc[UR36][R2.64], R0 ;  /* 0x0000000002007986 */ /* 0x0001e2000c101124 */
[----:B------:R-:W-:Y:S05]  /*2f10*/  BRA `(.L_x_13212) ;  /* 0x0000000400087947 */ /* 0x000fea0003800000 */
.L_x_13229:
        /* <DEDUP_REMOVED lines=12> */
.L_x_13237:
[----:B------:R-:W-:-:S04]  /*2fe0*/  SHF.R.U32.HI R0, RZ, 0x15, R4 ;  /* 0x00000015ff007819 */ /* 0x000fc80000011604 */
[----:B------:R-:W-:-:S04]  /*2ff0*/  LOP3.LUT R5, R0, 0x1, RZ, 0xc0, !PT ;  /* 0x0000000100057812 */ /* 0x000fc800078ec0ff */
[----:B------:R-:W-:-:S04]  /*3000*/  IADD3 R0, PT, PT, R4, 0x88fffff, R5 ;  /* 0x088fffff04007810 */ /* 0x000fc80007ffe005 */
[----:B------:R-:W-:-:S04]  /*3010*/  SHF.R.U32.HI R0, RZ, 0x15, R0 ;  /* 0x00000015ff007819 */ /* 0x000fc80000011600 */
[----:B------:R-:W-:-:S07]  /*3020*/  LOP3.LUT R5, R0, 0xff, RZ, 0xc0, !PT ;  /* 0x000000ff00057812 */ /* 0x000fce00078ec0ff */
.L_x_13238:
[----:B------:R-:W-:-:S04]  /*3030*/  SHF.R.U32.HI R4, RZ, 0x18, R4 ;  /* 0x00000018ff047819 */ /* 0x000fc80000011604 */
[----:B------:R-:W-:-:S04]  /*3040*/  LOP3.LUT R5, R5, 0x80, R4, 0xf8, !PT ;  /* 0x0000008005057812 */ /* 0x000fc800078ef804 */
[----:B------:R-:W-:-:S07]  /*3050*/  PRMT R0, R5, 0x7610, R0 ;  /* 0x0000761005007816 */ /* 0x000fce0000000000 */
.L_x_13236:
[----:B------:R-:W-:Y:S05]  /*3060*/  BSYNC.RECONVERGENT B0 ;  /* 0x0000000000007941 */ /* 0x000fea0003800200 */
.L_x_13235:
[----:B------:R0:W-:Y:S01]  /*3070*/  STG.E.U8 desc[UR36][R2.64], R0 ;  /* 0x0000000002007986 */ /* 0x0001e2000c101124 */
[----:B------:R-:W-:Y:S05]  /*3080*/  BRA `(.L_x_13212) ;  /* 0x0000000000ac7947 */ /* 0x000fea0003800000 */
.L_x_13228:
[----:B------:R-:W-:-:S09]  /*3090*/  UISETP.NE.AND UP0, UPT, UR4, 0x1c, UPT ;  /* 0x0000001c0400788c */ /* 0x000fd2000bf05270 */
[----:B------:R-:W-:Y:S05]  /*30a0*/  BRA.U !UP0, `(.L_x_13239) ;  /* 0x00000001089c7547 */ /* 0x000fea000b800000 */
[----:B------:R-:W-:-:S09]  /*30b0*/  UISETP.NE.AND UP0, UPT, UR4, 0x1d, UPT ;  /* 0x0000001d0400788c */ /* 0x000fd2000bf05270 */
[----:B------:R-:W-:Y:S05]  /*30c0*/  BRA.U !UP0, `(.L_x_13240) ;  /* 0x0000000108887547 */ /* 0x000fea000b800000 */
[----:B------:R-:W-:-:S09]  /*30d0*/  UISETP.NE.AND UP0, UPT, UR4, 0x2c, UPT ;  /* 0x0000002c0400788c */ /* 0x000fd2000bf05270 */
[----:B------:R-:W-:Y:S05]  /*30e0*/  BRA.U !UP0, `(.L_x_13241) ;  /* 0x0000000108447547 */ /* 0x000fea000b800000 */
.L_x_13211:
[----:B------:R-:W-:Y:S01]  /*30f0*/  MOV R2, 0x0 ;  /* 0x0000000000027802 */ /* 0x000fe20000000f00 */
[----:B------:R-:W0:Y:S01]  /*3100*/  LDCU.64 UR6, c[0x4][0x128] ;  /* 0x01002500ff0677ac */ /* 0x000e220008000a00 */
[----:B------:R-:W-:Y:S02]  /*3110*/  HFMA2 R8, -RZ, RZ, 0, 6.020069122314453125e-06 ;  /* 0x00000065ff087431 */ /* 0x000fe400000001ff */
        /* <DEDUP_REMOVED lines=13> */
.L_x_13242:
[----:B------:R-:W-:Y:S05]  /*31f0*/  BRA `(.L_x_13212) ;  /* 0x0000000000507947 */ /* 0x000fea0003800000 */
.L_x_13241:
        /* <DEDUP_REMOVED lines=15> */
.L_x_13240:
[----:B------:R-:W0:Y:S02]  /*32f0*/  F2I.U64.TRUNC R4, R4 ;  /* 0x0000000400047311 */ /* 0x000e24000020d800 */
[----:B0-----:R0:W-:Y:S01]  /*3300*/  STG.E.64 desc[UR36][R2.64], R4 ;  /* 0x0000000402007986 */ /* 0x0011e2000c101b24 */
[----:B------:R-:W-:Y:S05]  /*3310*/  BRA `(.L_x_13212) ;  /* 0x0000000000087947 */ /* 0x000fea0003800000 */
.L_x_13239:
[----:B------:R-:W0:Y:S02]  /*3320*/  F2I.FTZ.U32.TRUNC.NTZ R5, R4 ;  /* 0x0000000400057305 */ /* 0x000e24000021f000 */
[----:B0-----:R0:W-:Y:S02]  /*3330*/  STG.E desc[UR36][R2.64], R5 ;  /* 0x0000000502007986 */ /* 0x0011e4000c101924 */
.L_x_13212:
[----:B------:R-:W-:-:S07]  /*3340*/  VIADD R17, R17, 0x80 ;  /* 0x0000008011117836 */ /* 0x000fce0000000000 */
.L_x_13174:
[----:B------:R-:W-:Y:S05]  /*3350*/  BSYNC.RECONVERGENT B6 ;  /* 0x0000000000067941 */ /* 0x000fea0003800200 */
.L_x_13173:
[----:B------:R-:W5:Y:S01]  /*3360*/  LDCU UR4, c[0x0][0x380] ;  /* 0x00007000ff0477ac */ /* 0x000f620008000800 */
[----:B------:R-:W-:Y:S01]  /*3370*/  BSSY.RECONVERGENT B6, `(.L_x_13243) ;  /* 0x0000321000067945 */ /* 0x000fe20003800200 */
[----:B-----5:R-:W-:-:S13]  /*3380*/  ISETP.GE.AND P0, PT, R17, UR4, PT ;  /* 0x0000000411007c0c */ /* 0x020fda000bf06270 */
[----:B------:R-:W-:Y:S05]  /*3390*/  @P0 BRA `(.L_x_13244) ;  /* 0x0000003000780947 */ /* 0x000fea0003800000 */
        /* <DEDUP_REMOVED lines=303> */
.L_x_13245:
        /* <DEDUP_REMOVED lines=18> */
.L_x_13250:
[----:B------:R-:W2:Y:S02]  /*47b0*/  LDG.E.U8 R2, desc[UR36][R2.64] ;  /* 0x0000002402027981 */ /* 0x000ea4000c1e1100 */
[----:B--2---:R-:W-:Y:S01]  /*47c0*/  I2FP.F32.U32 R10, R2 ;  /* 0x00000002000a7245 */ /* 0x004fe20000201000 */
[----:B------:R-:W-:Y:S06]  /*47d0*/  BRA `(.L_x_13252) ;  /* 0x0000000c00247947 */ /* 0x000fec0003800000 */
.L_x_13249:
        /* <DEDUP_REMOVED lines=9> */
.L_x_13254:
[----:B------:R-:W2:Y:S02]  /*4870*/  LDG.E R2, desc[UR36][R2.64] ;  /* 0x0000002402027981 */ /* 0x000ea4000c1e1900 */
[----:B--2---:R-:W-:Y:S01]  /*4880*/  I2FP.F32.S32 R10, R2 ;  /* 0x00000002000a7245 */ /* 0x004fe20000201400 */
[----:B------:R-:W-:Y:S06]  /*4890*/  BRA `(.L_x_13252) ;  /* 0x0000000800f47947 */ /* 0x000fec0003800000 */
.L_x_13253:
[----:B------:R-:W2:Y:S02]  /*48a0*/  LDG.E.U16 R2, desc[UR36][R2.64] ;  /* 0x0000002402027981 */ /* 0x000ea4000c1e1500 */
[----:B--2---:R2:W3:Y:S01]  /*48b0*/  I2F.S16 R10, R2 ;  /* 0x00000002000a7306 */ /* 0x0044e20000101400 */
[----:B------:R-:W-:Y:S05]  /*48c0*/  BRA `(.L_x_13252) ;  /* 0x0000000800e87947 */ /* 0x000fea0003800000 */
.L_x_13248:
        /* <DEDUP_REMOVED lines=8> */
.L_x_13256:
[----:B------:R-:W2:Y:S02]  /*4950*/  LDG.E.U16 R2, desc[UR36][R2.64] ;  /* 0x0000002402027981 */ /* 0x000ea4000c1e1500 */
[----:B--2---:R-:W-:Y:S01]  /*4960*/  HADD2.F32 R10, -RZ, R2.H0_H0 ;  /* 0x20000002ff0a7230 */ /* 0x004fe20000004100 */
[----:B------:R-:W-:Y:S06]  /*4970*/  BRA `(.L_x_13252) ;  /* 0x0000000800bc7947 */ /* 0x000fec0003800000 */
.L_x_13255:
        /* <DEDUP_REMOVED lines=8> */
.L_x_13258:
[----:B------:R-:W2:Y:S02]  /*4a00*/  LDG.E.U16 R2, desc[UR36][R2.64] ;  /* 0x0000002402027981 */ /* 0x000ea4000c1e1500 */
[----:B--2---:R-:W-:Y:S01]  /*4a10*/  HADD2.F32 R10, -RZ, R2.H0_H0 ;  /* 0x20000002ff0a7230 */ /* 0x004fe20000004100 */
[----:B------:R-:W-:Y:S06]  /*4a20*/  BRA `(.L_x_13252) ;  /* 0x0000000800907947 */ /* 0x000fec0003800000 */
.L_x_13257:
[----:B------:R-:W2:Y:S01]  /*4a30*/  LDG.E.64 R2, desc[UR36][R2.64] ;  /* 0x0000002402027981 */ /* 0x000ea2000c1e1b00 */
[----:B------:R-:W-:Y:S01]  /*4a40*/  UMOV UR4, 0xf0000000 ;  /* 0xf000000000047882 */ /* 0x000fe20000000000 */
[----:B------:R-:W-:Y:S01]  /*4a50*/  UMOV UR5, 0x380fffff ;  /* 0x380fffff00057882 */ /* 0x000fe20000000000 */
[----:B--2---:R-:W0:Y:S01]  /*4a60*/  F2F.F32.F64 R10, R2 ;  /* 0x00000002000a7310 */ /* 0x004e220000301000 */
[----:B------:R-:W-:-:S14]  /*4a70*/  DSETP.GEU.AND P0, PT, |R2|, UR4, PT ;  /* 0x0000000402007e2a */ /* 0x000fdc000bf0e200 */
[----:B0-----:R-:W-:Y:S01]  /*4a80*/  @!P0 FMUL R10, R10, 1.175494350822287508e-38 ;  /* 0x008000000a0a8820 */ /* 0x001fe20000400000 */
[----:B------:R-:W-:Y:S06]  /*4a90*/  BRA `(.L_x_13252) ;  /* 0x0000000800747947 */ /* 0x000fec0003800000 */
.L_x_13247:
        /* <DEDUP_REMOVED lines=12> */
.L_x_13261:
[----:B------:R-:W2:Y:S01]  /*4b60*/  LDG.E.64 R2, desc[UR36][R2.64] ;  /* 0x0000002402027981 */ /* 0x000ea2000c1e1b00 */
[----:B------:R-:W-:Y:S01]  /*4b70*/  UMOV UR4, 0xf0000000 ;  /* 0xf000000000047882 */ /* 0x000fe20000000000 */
[----:B------:R-:W-:Y:S01]  /*4b80*/  UMOV UR5, 0x380fffff ;  /* 0x380fffff00057882 */ /* 0x000fe20000000000 */
[----:B--2---:R-:W0:Y:S01]  /*4b90*/  F2F.F32.F64 R10, R2 ;  /* 0x00000002000a7310 */ /* 0x004e220000301000 */
[----:B------:R-:W-:-:S14]  /*4ba0*/  DSETP.GEU.AND P0, PT, |R2|, UR4, PT ;  /* 0x0000000402007e2a */ /* 0x000fdc000bf0e200 */
[----:B0-----:R-:W-:Y:S01]  /*4bb0*/  @!P0 FMUL R10, R10, 1.175494350822287508e-38 ;  /* 0x008000000a0a8820 */ /* 0x001fe20000400000 */
[----:B------:R-:W-:Y:S06]  /*4bc0*/  BRA `(.L_x_13252) ;  /* 0x0000000800287947 */ /* 0x000fec0003800000 */
.L_x_13260:
        /* <DEDUP_REMOVED lines=25> */
.L_x_13263:
        /* <DEDUP_REMOVED lines=12> */
.L_x_13262:
[----:B------:R-:W2:Y:S02]  /*4e20*/  LDG.E.U16 R2, desc[UR36][R2.64] ;  /* 0x0000002402027981 */ /* 0x000ea4000c1e1500 */
[----:B--2---:R-:W-:Y:S01]  /*4e30*/  IMAD.U32 R10, R2, 0x10000, RZ ;  /* 0x00010000020a7824 */ /* 0x004fe200078e00ff */
[----:B------:R-:W-:Y:S06]  /*4e40*/  BRA `(.L_x_13252) ;  /* 0x0000000400887947 */ /* 0x000fec0003800000 */
.L_x_13259:
        /* <DEDUP_REMOVED lines=11> */
.L_x_13266:
        /* <DEDUP_REMOVED lines=20> */
.L_x_13268:
[----:B------:R-:W-:Y:S05]  /*5040*/  BSYNC.RECONVERGENT B0 ;  /* 0x0000000000007941 */ /* 0x000fea0003800200 */
.L_x_13267:
[----:B------:R-:W-:Y:S02]  /*5050*/  SHF.L.U32 R0, R0, 0x14, RZ ;  /* 0x0000001400007819 */ /* 0x000fe400000006ff */
[----:B------:R-:W-:-:S04]  /*5060*/  LEA R2, R2, 0x3b800000, 0x17 ;  /* 0x3b80000002027811 */ /* 0x000fc800078eb8ff */
[----:B------:R-:W-:Y:S01]  /*5070*/  LOP3.LUT R10, R2, R0, R7, 0xfe, !PT ;  /* 0x00000000020a7212 */ /* 0x000fe200078efe07 */
[----:B------:R-:W-:Y:S06]  /*5080*/  BRA `(.L_x_13252) ;  /* 0x0000000000f87947 */ /* 0x000fec0003800000 */
.L_x_13265:
        /* <DEDUP_REMOVED lines=20> */
.L_x_13270:
[----:B------:R-:W-:Y:S05]  /*51d0*/  BSYNC.RECONVERGENT B0 ;  /* 0x0000000000007941 */ /* 0x000fea0003800200 */
.L_x_13269:
[----:B------:R-:W-:Y:S01]  /*51e0*/  IMAD.SHL.U32 R0, R0, 0x200000, RZ ;  /* 0x0020000000007824 */ /* 0x000fe200078e00ff */
[----:B------:R-:W-:-:S04]  /*51f0*/  LEA R2, R2, 0x37800000, 0x17 ;  /* 0x3780000002027811 */ /* 0x000fc800078eb8ff */
[----:B------:R-:W-:Y:S01]  /*5200*/  LOP3.LUT R10, R2, R0, R7, 0xfe, !PT ;  /* 0x00000000020a7212 */ /* 0x000fe200078efe07 */
[----:B------:R-:W-:Y:S06]  /*5210*/  BRA `(.L_x_13252) ;  /* 0x0000000000947947 */ /* 0x000fec0003800000 */
.L_x_13264:
        /* <DEDUP_REMOVED lines=14> */
.L_x_13251:
        /* <DEDUP_REMOVED lines=16> */
.L_x_13273:
[----:B------:R-:W-:Y:S01]  /*5400*/  MOV R10, RZ ;  /* 0x000000ff000a7202 */ /* 0x000fe20000000f00 */
[----:B------:R-:W-:Y:S06]  /*5410*/  BRA `(.L_x_13252) ;  /* 0x0000000000147947 */ /* 0x000fec0003800000 */
.L_x_13272:
[----:B------:R-:W2:Y:S02]  /*5420*/  LDG.E.64 R10, desc[UR36][R2.64] ;  /* 0x00000024020a7981 */ /* 0x000ea4000c1e1b00 */
[----:B--2---:R0:W1:Y:S01]  /*5430*/  I2F.U64 R10, R10 ;  /* 0x0000000a000a7312 */ /* 0x0040620000301000 */
[----:B------:R-:W-:Y:S05]  /*5440*/  BRA `(.L_x_13252) ;  /* 0x0000000000087947 */ /* 0x000fea0003800000 */
.L_x_13271:
[----:B------:R-:W2:Y:S02]  /*5450*/  LDG.E R2, desc[UR36][R2.64] ;  /* 0x0000002402027981 */ /* 0x000ea4000c1e1900 */
[----:B--2---:R-:W-:-:S07]  /*5460*/  I2FP.F32.U32 R10, R2 ;  /* 0x00000002000a7245 */ /* 0x004fce0000201000 */
.L_x_13252:
[----:B------:R-:W-:Y:S05]  /*5470*/  BSYNC.RECONVERGENT B7 ;  /* 0x0000000000077941 */ /* 0x000fea0003800200 */
.L_x_13246:
[----:B------:R-:W2:Y:S01]  /*5480*/  LDCU UR6, c[0x0][0x594] ;  /* 0x0000b280ff0677ac */ /* 0x000ea20008000800 */
[C---:B01-3-5:R-:W-:Y:S01]  /*5490*/  FADD.FTZ R3, |R10|.reuse, -RZ ;  /* 0x800000ff0a037221 */ /* 0x06bfe20000010200 */
[----:B------:R-:W-:Y:S01]  /*54a0*/  BSSY.RECONVERGENT B1, `(.L_x_13274) ;  /* 0x0000015000017945 */ /* 0x000fe20003800200 */
[----:B------:R-:W0:Y:S01]  /*54b0*/  LDCU.64 UR4, c[0x0][0x580] ;  /* 0x0000b000ff0477ac */ /* 0x000e220008000a00 */
[----:B--2---:R-:W-:Y:S02]  /*54c0*/  FSETP.GT.FTZ.AND P5, PT, |R10|, |UR6|, PT ;  /* 0x400000060a007c0b */ /* 0x004fe4000bfb4200 */
[----:B------:R-:W-:Y:S02]  /*54d0*/  ISETP.LE.AND P2, PT, RZ, UR6, PT ;  /* 0x00000006ff007c0c */ /* 0x000fe4000bf43270 */
[----:B----4-:R-:W-:Y:S02]  /*54e0*/  FSEL R11, R3, R22, P5 ;  /* 0x00000016030b7208 */ /* 0x010fe40002800000 */
        /* <DEDUP_REMOVED lines=16> */
.L_x_13275:
[----:B------:R-:W-:Y:S05]  /*55f0*/  BSYNC.RECONVERGENT B1 ;  /* 0x0000000000017941 */ /* 0x000fea0003800200 */
.L_x_13274:
        /* <DEDUP_REMOVED lines=41> */
.L_x_13279:
[----:B------:R-:W0:Y:S02]  /*5890*/  F2I.S64.TRUNC R4, R4 ;  /* 0x0000000400047311 */ /* 0x000e24000020d900 */
[----:B0-----:R-:W-:-:S05]  /*58a0*/  MOV R7, R4 ;  /* 0x0000000400077202 */ /* 0x001fca0000000f00 */
[----:B------:R0:W-:Y:S01]  /*58b0*/  STG.E.U8 desc[UR36][R2.64], R7 ;  /* 0x0000000702007986 */ /* 0x0001e2000c101124 */
[----:B------:R-:W-:Y:S05]  /*58c0*/  BRA `(.L_x_13281) ;  /* 0x0000000c00287947 */ /* 0x000fea0003800000 */
.L_x_13278:
        /* <DEDUP_REMOVED lines=9> */
.L_x_13283:
[----:B------:R-:W0:Y:S02]  /*5960*/  F2I.FTZ.TRUNC.NTZ R5, R4 ;  /* 0x0000000400057305 */ /* 0x000e24000021f100 */
[----:B0-----:R0:W-:Y:S01]  /*5970*/  STG.E desc[UR36][R2.64], R5 ;  /* 0x0000000502007986 */ /* 0x0011e2000c101924 */
[----:B------:R-:W-:Y:S05]  /*5980*/  BRA `(.L_x_13281) ;  /* 0x0000000800f87947 */ /* 0x000fea0003800000 */
.L_x_13282:
[----:B------:R-:W0:Y:S02]  /*5990*/  F2I.FTZ.TRUNC.NTZ R5, R4 ;  /* 0x0000000400057305 */ /* 0x000e24000021f100 */
[----:B0-----:R0:W-:Y:S01]  /*59a0*/  STG.E.U16 desc[UR36][R2.64], R5 ;  /* 0x0000000502007986 */ /* 0x0011e2000c101524 */
[----:B------:R-:W-:Y:S05]  /*59b0*/  BRA `(.L_x_13281) ;  /* 0x0000000800ec7947 */ /* 0x000fea0003800000 */
.L_x_13277:
        /* <DEDUP_REMOVED lines=8> */
.L_x_13285:
[----:B------:R-:W-:-:S05]  /*5a40*/  F2FP.F16.F32.PACK_AB R4, RZ, R4 ;  /* 0x00000004ff04723e */ /* 0x000fca00000000ff */
[----:B------:R0:W-:Y:S01]  /*5a50*/  STG.E.U16 desc[UR36][R2.64], R4 ;  /* 0x0000000402007986 */ /* 0x0001e2000c101524 */
[----:B------:R-:W-:Y:S05]  /*5a60*/  BRA `(.L_x_13281) ;  /* 0x0000000800c07947 */ /* 0x000fea0003800000 */
.L_x_13284:
        /* <DEDUP_REMOVED lines=9> */
.L_x_13287:
[----:B------:R-:W-:-:S04]  /*5b00*/  F2FP.F16.F32.PACK_AB R5, RZ, R4 ;  /* 0x00000004ff05723e */ /* 0x000fc800000000ff */
[----:B------:R-:W-:-:S05]  /*5b10*/  PRMT R5, R5, 0x5410, RZ ;  /* 0x0000541005057816 */ /* 0x000fca00000000ff */
[----:B------:R0:W-:Y:S01]  /*5b20*/  STG.E desc[UR36][R2.64], R5 ;  /* 0x0000000502007986 */ /* 0x0001e2000c101924 */
[----:B------:R-:W-:Y:S05]  /*5b30*/  BRA `(.L_x_13281) ;  /* 0x00000008008c7947 */ /* 0x000fea0003800000 */
.L_x_13286:
[----:B------:R-:W-:-:S06]  /*5b40*/  FMUL.FTZ R4, R4, 1 ;  /* 0x3f80000004047820 */ /* 0x000fcc0000410000 */
[----:B------:R-:W0:Y:S02]  /*5b50*/  F2F.F64.F32 R4, R4 ;  /* 0x0000000400047310 */ /* 0x000e240000201800 */
[----:B0-----:R0:W-:Y:S01]  /*5b60*/  STG.E.64 desc[UR36][R2.64], R4 ;  /* 0x0000000402007986 */ /* 0x0011e2000c101b24 */
[----:B------:R-:W-:Y:S05]  /*5b70*/  BRA `(.L_x_13281) ;  /* 0x00000008007c7947 */ /* 0x000fea0003800000 */
.L_x_13276:
        /* <DEDUP_REMOVED lines=13> */
.L_x_13291:
        /* <DEDUP_REMOVED lines=16> */
.L_x_13294:
[----:B------:R-:W-:-:S04]  /*5d50*/  SHF.R.U32.HI R4, RZ, 0x18, R4 ;  /* 0x00000018ff047819 */ /* 0x000fc80000011604 */
[----:B------:R-:W-:-:S04]  /*5d60*/  LOP3.LUT R4, R5, 0x80, R4, 0xf8, !PT ;  /* 0x0000008005047812 */ /* 0x000fc800078ef804 */
[----:B------:R-:W-:-:S07]  /*5d70*/  PRMT R0, R4, 0x7610, R0 ;  /* 0x0000761004007816 */ /* 0x000fce0000000000 */
.L_x_13293:
[----:B------:R-:W-:Y:S05]  /*5d80*/  BSYNC.RECONVERGENT B0 ;  /* 0x0000000000007941 */ /* 0x000fea0003800200 */
.L_x_13292:
[----:B------:R0:W-:Y:S01]  /*5d90*/  STG.E.U8 desc[UR36][R2.64], R0 ;  /* 0x0000000002007986 */ /* 0x0001e2000c101124 */
[----:B------:R-:W-:Y:S05]  /*5da0*/  BRA `(.L_x_13281) ;  /* 0x0000000400f07947 */ /* 0x000fea0003800000 */
.L_x_13290:
        /* <DEDUP_REMOVED lines=16> */
.L_x_13297:
[----:B------:R-:W-:-:S04]  /*5eb0*/  SHF.R.U32.HI R4, RZ, 0x18, R4 ;  /* 0x00000018ff047819 */ /* 0x000fc80000011604 */
[----:B------:R-:W-:-:S04]  /*5ec0*/  LOP3.LUT R5, R5, 0x80, R4, 0xf8, !PT ;  /* 0x0000008005057812 */ /* 0x000fc800078ef804 */
[----:B------:R-:W-:-:S07]  /*5ed0*/  PRMT R0, R5, 0x7610, R0 ;  /* 0x0000761005007816 */ /* 0x000fce0000000000 */
.L_x_13296:
[----:B------:R-:W-:Y:S05]  /*5ee0*/  BSYNC.RECONVERGENT B0 ;  /* 0x0000000000007941 */ /* 0x000fea0003800200 */
.L_x_13295:
[----:B------:R0:W-:Y:S01]  /*5ef0*/  STG.E.U8 desc[UR36][R2.64], R0 ;  /* 0x0000000002007986 */ /* 0x0001e2000c101124 */
[----:B------:R-:W-:Y:S05]  /*5f00*/  BRA `(.L_x_13281) ;  /* 0x0000000400987947 */ /* 0x000fea0003800000 */
.L_x_13289:
        /* <DEDUP_REMOVED lines=21> */
.L_x_13299:
[----:B------:R-:W0:Y:S02]  /*6060*/  F2I.U64.TRUNC R4, R4 ;  /* 0x0000000400047311 */ /* 0x000e24000020d800 */
[----:B0-----:R0:W-:Y:S01]  /*6070*/  STG.E.64 desc[UR36][R2.64], R4 ;  /* 0x0000000402007986 */ /* 0x0011e2000c101b24 */
[----:B------:R-:W-:Y:S05]  /*6080*/  BRA `(.L_x_13281) ;  /* 0x0000000400387947 */ /* 0x000fea0003800000 */
.L_x_13298:
[----:B------:R-:W0:Y:S02]  /*6090*/  F2I.FTZ.U32.TRUNC.NTZ R5, R4 ;  /* 0x0000000400057305 */ /* 0x000e24000021f000 */
[----:B0-----:R0:W-:Y:S01]  /*60a0*/  STG.E desc[UR36][R2.64], R5 ;  /* 0x0000000502007986 */ /* 0x0011e2000c101924 */
[----:B------:R-:W-:Y:S05]  /*60b0*/  BRA `(.L_x_13281) ;  /* 0x00000004002c7947 */ /* 0x000fea0003800000 */
.L_x_13288:
        /* <DEDUP_REMOVED lines=10> */
.L_x_13301:
[----:B------:R-:W-:Y:S01]  /*6160*/  FMUL.FTZ R4, R4, 1 ;  /* 0x3f80000004047820 */ /* 0x000fe20000410000 */
[----:B------:R-:W-:-:S05]  /*6170*/  CS2R R6, SRZ ;  /* 0x0000000000067805 */ /* 0x000fca000001ff00 */
[----:B------:R-:W0:Y:S02]  /*6180*/  F2F.F64.F32 R4, R4 ;  /* 0x0000000400047310 */ /* 0x000e240000201800 */
[----:B0-----:R3:W-:Y:S01]  /*6190*/  STG.E.128 desc[UR36][R2.64], R4 ;  /* 0x0000000402007986 */ /* 0x0017e2000c101d24 */
[----:B------:R-:W-:Y:S05]  /*61a0*/  BRA `(.L_x_13281) ;  /* 0x0000000000f07947 */ /* 0x000fea0003800000 */
.L_x_13300:
[----:B------:R-:W-:-:S09]  /*61b0*/  UISETP.NE.AND UP0, UPT, UR4, 0xf, UPT ;  /* 0x0000000f0400788c */ /* 0x000fd2000bf05270 */
[----:B------:R-:W-:Y:S05]  /*61c0*/  BRA.U !UP0, `(.L_x_13302) ;  /* 0x0000000108e07547 */ /* 0x000fea000b800000 */
[----:B------:R-:W-:-:S09]  /*61d0*/  UISETP.NE.AND UP0, UPT, UR4, 0x17, UPT ;  /* 0x000000170400788c */ /* 0x000fd2000bf05270 */
[----:B------:R-:W-:Y:S05]  /*61e0*/  BRA.U !UP0, `(.L_x_13303) ;  /* 0x00000001088c7547 */ /* 0x000fea000b800000 */
[----:B------:R-:W-:-:S09]  /*61f0*/  UISETP.NE.AND UP0, UPT, UR4, 0x18, UPT ;  /* 0x000000180400788c */ /* 0x000fd2000bf05270 */
[----:B------:R-:W-:Y:S05]  /*6200*/  BRA.U !UP0, `(.L_x_13304) ;  /* 0x0000000108447547 */ /* 0x000fea000b800000 */
.L_x_13280:
        /* <DEDUP_REMOVED lines=16> */
.L_x_13305:
[----:B------:R-:W-:Y:S05]  /*6310*/  BRA `(.L_x_13281) ;  /* 0x0000000000947947 */ /* 0x000fea0003800000 */
.L_x_13304:
        /* <DEDUP_REMOVED lines=12> */
.L_x_13307:
[----:B------:R-:W-:Y:S05]  /*63e0*/  BSYNC.RECONVERGENT B0 ;  /* 0x0000000000007941 */ /* 0x000fea0003800200 */
.L_x_13306:
[----:B------:R-:W-:-:S05]  /*63f0*/  LOP3.LUT R5, R0, 0x80, R7, 0xf8, !PT ;  /* 0x0000008000057812 */ /* 0x000fca00078ef807 */
[----:B------:R1:W-:Y:S01]  /*6400*/  STG.E.U8 desc[UR36][R2.64], R5 ;  /* 0x0000000502007986 */ /* 0x0003e2000c101124 */
[----:B------:R-:W-:Y:S05]  /*6410*/  BRA `(.L_x_13281) ;  /* 0x0000000000547947 */ /* 0x000fea0003800000 */
.L_x_13303:
        /* <DEDUP_REMOVED lines=11> */
.L_x_13309:
[----:B------:R-:W-:Y:S02]  /*64d0*/  ISETP.GT.U32.AND P0, PT, R6, 0x7f800000, PT ;  /* 0x7f8000000600780c */ /* 0x000fe40003f04070 */
[----:B------:R-:W-:-:S04]  /*64e0*/  MOV R0, 0x7f ;  /* 0x0000007f00007802 */ /* 0x000fc80000000f00 */
[----:B------:R-:W-:-:S07]  /*64f0*/  SEL R0, R0, 0x7c, P0 ;  /* 0x0000007c00007807 */ /* 0x000fce0000000000 */
.L_x_13310:
[----:B------:R-:W-:Y:S05]  /*6500*/  BSYNC.RECONVERGENT B0 ;  /* 0x0000000000007941 */ /* 0x000fea0003800200 */
.L_x_13308:
[----:B------:R-:W-:-:S04]  /*6510*/  SHF.R.U32.HI R5, RZ, 0x18, R4 ;  /* 0x00000018ff057819 */ /* 0x000fc80000011604 */
[----:B------:R-:W-:-:S05]  /*6520*/  LOP3.LUT R5, R0, 0x80, R5, 0xf8, !PT ;  /* 0x0000008000057812 */ /* 0x000fca00078ef805 */
[----:B------:R2:W-:Y:S01]  /*6530*/  STG.E.U8 desc[UR36][R2.64], R5 ;  /* 0x0000000502007986 */ /* 0x0005e2000c101124 */
[----:B------:R-:W-:Y:S05]  /*6540*/  BRA `(.L_x_13281) ;  /* 0x0000000000087947 */ /* 0x000fea0003800000 */
.L_x_13302:
[----:B------:R-:W-:-:S05]  /*6550*/  F2FP.BF16.F32.PACK_AB R4, RZ, R4 ;  /* 0x00000004ff04723e */ /* 0x000fca00000010ff */
[----:B------:R0:W-:Y:S02]  /*6560*/  STG.E.U16 desc[UR36][R2.64], R4 ;  /* 0x0000000402007986 */ /* 0x0001e4000c101524 */
.L_x_13281:
[----:B------:R-:W-:-:S07]  /*6570*/  VIADD R17, R17, 0x80 ;  /* 0x0000008011117836 */ /* 0x000fce0000000000 */
.L_x_13244:
[----:B------:R-:W-:Y:S05]  /*6580*/  BSYNC.RECONVERGENT B6 ;  /* 0x0000000000067941 */ /* 0x000fea0003800200 */
.L_x_13243:
        /* <DEDUP_REMOVED lines=307> */
.L_x_13313:
        /* <DEDUP_REMOVED lines=18> */
.L_x_13318:
[----:B------:R-:W2:Y:S02]  /*79e0*/  LDG.E.U8 R2, desc[UR36][R2.64] ;  /* 0x0000002402027981 */ /* 0x000ea4000c1e1100 */
[----:B--2---:R-:W-:Y:S01]  /*79f0*/  I2FP.F32.U32 R10, R2 ;  /* 0x00000002000a7245 */ /* 0x004fe20000201000 */
[----:B------:R-:W-:Y:S06]  /*7a00*/  BRA `(.L_x_13320) ;  /* 0x0000000c00247947 */ /* 0x000fec0003800000 */
.L_x_13317:
        /* <DEDUP_REMOVED lines=9> */
.L_x_13322:
[----:B------:R-:W2:Y:S02]  /*7aa0*/  LDG.E R2, desc[UR36][R2.64] ;  /* 0x0000002402027981 */ /* 0x000ea4000c1e1900 */
[----:B--2---:R-:W-:Y:S01]  /*7ab0*/  I2FP.F32.S32 R10, R2 ;  /* 0x00000002000a7245 */ /* 0x004fe20000201400 */
[----:B------:R-:W-:Y:S06]  /*7ac0*/  BRA `(.L_x_13320) ;  /* 0x0000000800f47947 */ /* 0x000fec0003800000 */
.L_x_13321:
[----:B------:R-:W2:Y:S02]  /*7ad0*/  LDG.E.U16 R2, desc[UR36][R2.64] ;  /* 0x0000002402027981 */ /* 0x000ea4000c1e1500 */
[----:B--2---:R0:W1:Y:S01]  /*7ae0*/  I2F.S16 R10, R2 ;  /* 0x00000002000a7306 */ /* 0x0040620000101400 */
[----:B------:R-:W-:Y:S05]  /*7af0*/  BRA `(.L_x_13320) ;  /* 0x0000000800e87947 */ /* 0x000fea0003800000 */
.L_x_13316:
        /* <DEDUP_REMOVED lines=8> */
.L_x_13324:
[----:B------:R-:W2:Y:S02]  /*7b80*/  LDG.E.U16 R2, desc[UR36][R2.64] ;  /* 0x0000002402027981 */ /* 0x000ea4000c1e1500 */
[----:B--2---:R-:W-:Y:S01]  /*7b90*/  HADD2.F32 R10, -RZ, R2.H0_H0 ;  /* 0x20000002ff0a7230 */ /* 0x004fe20000004100 */
[----:B------:R-:W-:Y:S06]  /*7ba0*/  BRA `(.L_x_13320) ;  /* 0x0000000800bc7947 */ /* 0x000fec0003800000 */
.L_x_13323:
        /* <DEDUP_REMOVED lines=8> */
.L_x_13326:
[----:B------:R-:W2:Y:S02]  /*7c30*/  LDG.E.U16 R2, desc[UR36][R2.64] ;  /* 0x0000002402027981 */ /* 0x000ea4000c1e1500 */
[----:B--2---:R-:W-:Y:S01]  /*7c40*/  HADD2.F32 R10, -RZ, R2.H0_H0 ;  /* 0x20000002ff0a7230 */ /* 0x004fe20000004100 */
[----:B------:R-:W-:Y:S06]  /*7c50*/  BRA `(.L_x_13320) ;  /* 0x0000000800907947 */ /* 0x000fec0003800000 */
.L_x_13325:
[----:B------:R-:W2:Y:S01]  /*7c60*/  LDG.E.64 R2, desc[UR36][R2.64] ;  /* 0x0000002402027981 */ /* 0x000ea2000c1e1b00 */
[----:B------:R-:W-:Y:S01]  /*7c70*/  UMOV UR4, 0xf0000000 ;  /* 0xf000000000047882 */ /* 0x000fe20000000000 */
[----:B------:R-:W-:Y:S01]  /*7c80*/  UMOV UR5, 0x380fffff ;  /* 0x380fffff00057882 */ /* 0x000fe20000000000 */
[----:B--2---:R-:W0:Y:S01]  /*7c90*/  F2F.F32.F64 R10, R2 ;  /* 0x00000002000a7310 */ /* 0x004e220000301000 */
[----:B------:R-:W-:-:S14]  /*7ca0*/  DSETP.GEU.AND P0, PT, |R2|, UR4, PT ;  /* 0x0000000402007e2a */ /* 0x000fdc000bf0e200 */
[----:B0-----:R-:W-:Y:S01]  /*7cb0*/  @!P0 FMUL R10, R10, 1.175494350822287508e-38 ;  /* 0x008000000a0a8820 */ /* 0x001fe20000400000 */
[----:B------:R-:W-:Y:S06]  /*7cc0*/  BRA `(.L_x_13320) ;  /* 0x0000000800747947 */ /* 0x000fec0003800000 */
.L_x_13315:
        /* <DEDUP_REMOVED lines=12> */
.L_x_13329:
[----:B------:R-:W2:Y:S01]  /*7d90*/  LDG.E.64 R2, desc[UR36][R2.64] ;  /* 0x0000002402027981 */ /* 0x000ea2000c1e1b00 */
[----:B------:R-:W-:Y:S01]  /*7da0*/  UMOV UR4, 0xf0000000 ;  /* 0xf000000000047882 */ /* 0x000fe20000000000 */
[----:B------:R-:W-:Y:S01]  /*7db0*/  UMOV UR5, 0x380fffff ;  /* 0x380fffff00057882 */ /* 0x000fe20000000000 */
[----:B--2---:R-:W0:Y:S01]  /*7dc0*/  F2F.F32.F64 R10, R2 ;  /* 0x00000002000a7310 */ /* 0x004e220000301000 */
[----:B------:R-:W-:-:S14]  /*7dd0*/  DSETP.GEU.AND P0, PT, |R2|, UR4, PT ;  /* 0x0000000402007e2a */ /* 0x000fdc000bf0e200 */
[----:B0-----:R-:W-:Y:S01]  /*7de0*/  @!P0 FMUL R10, R10, 1.175494350822287508e-38 ;  /* 0x008000000a0a8820 */ /* 0x001fe20000400000 */
[----:B------:R-:W-:Y:S06]  /*7df0*/  BRA `(.L_x_13320) ;  /* 0x0000000800287947 */ /* 0x000fec0003800000 */
.L_x_13328:
        /* <DEDUP_REMOVED lines=25> */
.L_x_13331:
        /* <DEDUP_REMOVED lines=12> */
.L_x_13330:
[----:B------:R-:W2:Y:S02]  /*8050*/  LDG.E.U16 R2, desc[UR36][R2.64] ;  /* 0x0000002402027981 */ /* 0x000ea4000c1e1500 */
[----:B--2---:R-:W-:Y:S01]  /*8060*/  IMAD.U32 R10, R2, 0x10000, RZ ;  /* 0x00010000020a7824 */ /* 0x004fe200078e00ff */
[----:B------:R-:W-:Y:S06]  /*8070*/  BRA `(.L_x_13320) ;  /* 0x0000000400887947 */ /* 0x000fec0003800000 */
.L_x_13327:
        /* <DEDUP_REMOVED lines=11> */
.L_x_13334:
        /* <DEDUP_REMOVED lines=20> */
.L_x_13336:
[----:B------:R-:W-:Y:S05]  /*8270*/  BSYNC.RECONVERGENT B0 ;  /* 0x0000000000007941 */ /* 0x000fea0003800200 */
.L_x_13335:
[----:B------:R-:W-:Y:S02]  /*8280*/  SHF.L.U32 R0, R0, 0x14, RZ ;  /* 0x0000001400007819 */ /* 0x000fe400000006ff */
[----:B------:R-:W-:-:S04]  /*8290*/  LEA R2, R2, 0x3b800000, 0x17 ;  /* 0x3b80000002027811 */ /* 0x000fc800078eb8ff */
[----:B------:R-:W-:Y:S01]  /*82a0*/  LOP3.LUT R10, R2, R0, R7, 0xfe, !PT ;  /* 0x00000000020a7212 */ /* 0x000fe200078efe07 */
[----:B------:R-:W-:Y:S06]  /*82b0*/  BRA `(.L_x_13320) ;  /* 0x0000000000f87947 */ /* 0x000fec0003800000 */
.L_x_13333:
        /* <DEDUP_REMOVED lines=20> */
.L_x_13338:
[----:B------:R-:W-:Y:S05]  /*8400*/  BSYNC.RECONVERGENT B0 ;  /* 0x0000000000007941 */ /* 0x000fea0003800200 */
.L_x_13337:
[----:B------:R-:W-:Y:S01]  /*8410*/  IMAD.SHL.U32 R0, R0, 0x200000, RZ ;  /* 0x0020000000007824 */ /* 0x000fe200078e00ff */
[----:B------:R-:W-:-:S04]  /*8420*/  LEA R2, R2, 0x37800000, 0x17 ;  /* 0x3780000002027811 */ /* 0x000fc800078eb8ff */
[----:B------:R-:W-:Y:S01]  /*8430*/  LOP3.LUT R10, R2, R0, R7, 0xfe, !PT ;  /* 0x00000000020a7212 */ /* 0x000fe200078efe07 */
[----:B------:R-:W-:Y:S06]  /*8440*/  BRA `(.L_x_13320) ;  /* 0x0000000000947947 */ /* 0x000fec0003800000 */
.L_x_13332:
        /* <DEDUP_REMOVED lines=14> */
.L_x_13319:
        /* <DEDUP_REMOVED lines=16> */
.L_x_13341:
[----:B------:R-:W-:Y:S01]  /*8630*/  MOV R10, RZ ;  /* 0x000000ff000a7202 */ /* 0x000fe20000000f00 */
[----:B------:R-:W-:Y:S06]  /*8640*/  BRA `(.L_x_13320) ;  /* 0x0000000000147947 */ /* 0x000fec0003800000 */
.L_x_13340:
[----:B------:R-:W2:Y:S02]  /*8650*/  LDG.E.64 R10, desc[UR36][R2.64] ;  /* 0x00000024020a7981 */ /* 0x000ea4000c1e1b00 */
[----:B--2---:R0:W1:Y:S01]  /*8660*/  I2F.U64 R10, R10 ;  /* 0x0000000a000a7312 */ /* 0x0040620000301000 */
[----:B------:R-:W-:Y:S05]  /*8670*/  BRA `(.L_x_13320) ;  /* 0x0000000000087947 */ /* 0x000fea0003800000 */
.L_x_13339:
[----:B------:R-:W2:Y:S02]  /*8680*/  LDG.E R2, desc[UR36][R2.64] ;  /* 0x0000002402027981 */ /* 0x000ea4000c1e1900 */
[----:B--2---:R-:W-:-:S07]  /*8690*/  I2FP.F32.U32 R10, R2 ;  /* 0x00000002000a7245 */ /* 0x004fce0000201000 */
.L_x_13320:
[----:B------:R-:W-:Y:S05]  /*86a0*/  BSYNC.RECONVERGENT B7 ;  /* 0x0000000000077941 */ /* 0x000fea0003800200 */
.L_x_13314:
[----:B------:R-:W2:Y:S01]  /*86b0*/  LDCU UR6, c[0x0][0x594] ;  /* 0x0000b280ff0677ac */ /* 0x000ea20008000800 */
[C---:B01-3-5:R-:W-:Y:S01]  /*86c0*/  FADD.FTZ R3, |R10|.reuse, -RZ ;  /* 0x800000ff0a037221 */ /* 0x06bfe20000010200 */
[----:B------:R-:W-:Y:S01]  /*86d0*/  BSSY.RECONVERGENT B1, `(.L_x_13342) ;  /* 0x0000015000017945 */ /* 0x000fe20003800200 */
[----:B------:R-:W0:Y:S01]  /*86e0*/  LDCU.64 UR4, c[0x0][0x580] ;  /* 0x0000b000ff0477ac */ /* 0x000e220008000a00 */
[----:B--2---:R-:W-:Y:S02]  /*86f0*/  FSETP.GT.FTZ.AND P5, PT, |R10|, |UR6|, PT ;  /* 0x400000060a007c0b */ /* 0x004fe4000bfb4200 */
[----:B------:R-:W-:Y:S02]  /*8700*/  ISETP.LE.AND P2, PT, RZ, UR6, PT ;  /* 0x00000006ff007c0c */ /* 0x000fe4000bf43270 */
[----:B------:R-:W-:Y:S02]  /*8710*/  FSEL R11, R3, R22, P5 ;  /* 0x00000016030b7208 */ /* 0x000fe40002800000 */
[----:B------:R-:W-:-:S02]  /*8720*/  FSEL R0, R22, R3, P5 ;  /* 0x0000000316007208 */ /* 0x000fc40002800000 */
[----:B----4-:R-:W1:Y:S01]  /*8730*/  MUFU.RCP R2, R11 ;  /* 0x0000000b00027308 */ /* 0x010e620000001000 */
        /* <DEDUP_REMOVED lines=14> */
.L_x_13343:
[----:B------:R-:W-:Y:S05]  /*8820*/  BSYNC.RECONVERGENT B1 ;  /* 0x0000000000017941 */ /* 0x000fea0003800200 */
.L_x_13342:
        /* <DEDUP_REMOVED lines=41> */
.L_x_13347:
[----:B------:R-:W0:Y:S02]  /*8ac0*/  F2I.S64.TRUNC R4, R4 ;  /* 0x0000000400047311 */ /* 0x000e24000020d900 */
[----:B0-----:R-:W-:-:S05]  /*8ad0*/  MOV R7, R4 ;  /* 0x0000000400077202 */ /* 0x001fca0000000f00 */
[----:B------:R0:W-:Y:S01]  /*8ae0*/  STG.E.U8 desc[UR36][R2.64], R7 ;  /* 0x0000000702007986 */ /* 0x0001e2000c101124 */
[----:B------:R-:W-:Y:S05]  /*8af0*/  BRA `(.L_x_13349) ;  /* 0x0000000c00287947 */ /* 0x000fea0003800000 */
.L_x_13346:
        /* <DEDUP_REMOVED lines=9> */
.L_x_13351:
[----:B------:R-:W0:Y:S02]  /*8b90*/  F2I.FTZ.TRUNC.NTZ R5, R4 ;  /* 0x0000000400057305 */ /* 0x000e24000021f100 */
[----:B0-----:R3:W-:Y:S01]  /*8ba0*/  STG.E desc[UR36][R2.64], R5 ;  /* 0x0000000502007986 */ /* 0x0017e2000c101924 */
[----:B------:R-:W-:Y:S05]  /*8bb0*/  BRA `(.L_x_13349) ;  /* 0x0000000800f87947 */ /* 0x000fea0003800000 */
.L_x_13350:
[----:B------:R-:W0:Y:S02]  /*8bc0*/  F2I.FTZ.TRUNC.NTZ R5, R4 ;  /* 0x0000000400057305 */ /* 0x000e24000021f100 */
[----:B0-----:R2:W-:Y:S01]  /*8bd0*/  STG.E.U16 desc[UR36][R2.64], R5 ;  /* 0x0000000502007986 */ /* 0x0015e2000c101524 */
[----:B------:R-:W-:Y:S05]  /*8be0*/  BRA `(.L_x_13349) ;  /* 0x0000000800ec7947 */ /* 0x000fea0003800000 */
.L_x_13345:
        /* <DEDUP_REMOVED lines=8> */
.L_x_13353:
[----:B------:R-:W-:-:S05]  /*8c70*/  F2FP.F16.F32.PACK_AB R4, RZ, R4 ;  /* 0x00000004ff04723e */ /* 0x000fca00000000ff */
[----:B------:R0:W-:Y:S01]  /*8c80*/  STG.E.U16 desc[UR36][R2.64], R4 ;  /* 0x0000000402007986 */ /* 0x0001e2000c101524 */
[----:B------:R-:W-:Y:S05]  /*8c90*/  BRA `(.L_x_13349) ;  /* 0x0000000800c07947 */ /* 0x000fea0003800000 */
.L_x_13352:
        /* <DEDUP_REMOVED lines=9> */
.L_x_13355:
[----:B------:R-:W-:-:S04]  /*8d30*/  F2FP.F16.F32.PACK_AB R5, RZ, R4 ;  /* 0x00000004ff05723e */ /* 0x000fc800000000ff */
[----:B------:R-:W-:-:S05]  /*8d40*/  PRMT R5, R5, 0x5410, RZ ;  /* 0x0000541005057816 */ /* 0x000fca00000000ff */
[----:B------:R0:W-:Y:S01]  /*8d50*/  STG.E desc[UR36][R2.64], R5 ;  /* 0x0000000502007986 */ /* 0x0001e2000c101924 */
[----:B------:R-:W-:Y:S05]  /*8d60*/  BRA `(.L_x_13349) ;  /* 0x00000008008c7947 */ /* 0x000fea0003800000 */
.L_x_13354:
[----:B------:R-:W-:-:S06]  /*8d70*/  FMUL.FTZ R4, R4, 1 ;  /* 0x3f80000004047820 */ /* 0x000fcc0000410000 */
[----:B------:R-:W0:Y:S02]  /*8d80*/  F2F.F64.F32 R4, R4 ;  /* 0x0000000400047310 */ /* 0x000e240000201800 */
[----:B0-----:R0:W-:Y:S01]  /*8d90*/  STG.E.64 desc[UR36][R2.64], R4 ;  /* 0x0000000402007986 */ /* 0x0011e2000c101b24 */
[----:B------:R-:W-:Y:S05]  /*8da0*/  BRA `(.L_x_13349) ;  /* 0x00000008007c7947 */ /* 0x000fea0003800000 */
.L_x_13344:
        /* <DEDUP_REMOVED lines=13> */
.L_x_13359:
        /* <DEDUP_REMOVED lines=16> */
.L_x_13362:
[----:B------:R-:W-:-:S04]  /*8f80*/  SHF.R.U32.HI R4, RZ, 0x18, R4 ;  /* 0x00000018ff047819 */ /* 0x000fc80000011604 */
[----:B------:R-:W-:-:S04]  /*8f90*/  LOP3.LUT R4, R5, 0x80, R4, 0xf8, !PT ;  /* 0x0000008005047812 */ /* 0x000fc800078ef804 */
[----:B------:R-:W-:-:S07]  /*8fa0*/  PRMT R0, R4, 0x7610, R0 ;  /* 0x0000761004007816 */ /* 0x000fce0000000000 */
.L_x_13361:
[----:B------:R-:W-:Y:S05]  /*8fb0*/  BSYNC.RECONVERGENT B0 ;  /* 0x0000000000007941 */ /* 0x000fea0003800200 */
.L_x_13360:
[----:B------:R0:W-:Y:S01]  /*8fc0*/  STG.E.U8 desc[UR36][R2.64], R0 ;  /* 0x0000000002007986 */ /* 0x0001e2000c101124 */
[----:B------:R-:W-:Y:S05]  /*8fd0*/  BRA `(.L_x_13349) ;  /* 0x0000000400f07947 */ /* 0x000fea0003800000 */
.L_x_13358:
        /* <DEDUP_REMOVED lines=16> */
.L_x_13365:
[----:B------:R-:W-:-:S04]  /*90e0*/  SHF.R.U32.HI R4, RZ, 0x18, R4 ;  /* 0x00000018ff047819 */ /* 0x000fc80000011604 */
[----:B------:R-:W-:-:S04]  /*90f0*/  LOP3.LUT R5, R5, 0x80, R4, 0xf8, !PT ;  /* 0x0000008005057812 */ /* 0x000fc800078ef804 */
[----:B------:R-:W-:-:S07]  /*9100*/  PRMT R0, R5, 0x7610, R0 ;  /* 0x0000761005007816 */ /* 0x000fce0000000000 */
.L_x_13364:
[----:B------:R-:W-:Y:S05]  /*9110*/  BSYNC.RECONVERGENT B0 ;  /* 0x0000000000007941 */ /* 0x000fea0003800200 */
.L_x_13363:
[----:B------:R0:W-:Y:S01]  /*9120*/  STG.E.U8 desc[UR36][R2.64], R0 ;  /* 0x0000000002007986 */ /* 0x0001e2000c101124 */
[----:B------:R-:W-:Y:S05]  /*9130*/  BRA `(.L_x_13349) ;  /* 0x0000000400987947 */ /* 0x000fea0003800000 */
.L_x_13357:
        /* <DEDUP_REMOVED lines=21> */
.L_x_13367:
[----:B------:R-:W0:Y:S02]  /*9290*/  F2I.U64.TRUNC R4, R4 ;  /* 0x0000000400047311 */ /* 0x000e24000020d800 */
[----:B0-----:R0:W-:Y:S01]  /*92a0*/  STG.E.64 desc[UR36][R2.64], R4 ;  /* 0x0000000402007986 */ /* 0x0011e2000c101b24 */
[----:B------:R-:W-:Y:S05]  /*92b0*/  BRA `(.L_x_13349) ;  /* 0x0000000400387947 */ /* 0x000fea0003800000 */
.L_x_13366:
[----:B------:R-:W0:Y:S02]  /*92c0*/  F2I.FTZ.U32.TRUNC.NTZ R5, R4 ;  /* 0x0000000400057305 */ /* 0x000e24000021f000 */
[----:B0-----:R0:W-:Y:S01]  /*92d0*/  STG.E desc[UR36][R2.64], R5 ;  /* 0x0000000502007986 */ /* 0x0011e2000c101924 */
[----:B------:R-:W-:Y:S05]  /*92e0*/  BRA `(.L_x_13349) ;  /* 0x00000004002c7947 */ /* 0x000fea0003800000 */
.L_x_13356:
        /* <DEDUP_REMOVED lines=10> */
.L_x_13369:
[----:B------:R-:W-:Y:S01]  /*9390*/  FMUL.FTZ R4, R4, 1 ;  /* 0x3f80000004047820 */ /* 0x000fe20000410000 */
[----:B------:R-:W-:-:S05]  /*93a0*/  CS2R R6, SRZ ;  /* 0x0000000000067805 */ /* 0x000fca000001ff00 */
[----:B------:R-:W0:Y:S02]  /*93b0*/  F2F.F64.F32 R4, R4 ;  /* 0x0000000400047310 */ /* 0x000e240000201800 */
[----:B0-----:R0:W-:Y:S01]  /*93c0*/  STG.E.128 desc[UR36][R2.64], R4 ;  /* 0x0000000402007986 */ /* 0x0011e2000c101d24 */
[----:B------:R-:W-:Y:S05]  /*93d0*/  BRA `(.L_x_13349) ;  /* 0x0000000000f07947 */ /* 0x000fea0003800000 */
.L_x_13368:
[----:B------:R-:W-:-:S09]  /*93e0*/  UISETP.NE.AND UP0, UPT, UR4, 0xf, UPT ;  /* 0x0000000f0400788c */ /* 0x000fd2000bf05270 */
[----:B------:R-:W-:Y:S05]  /*93f0*/  BRA.U !UP0, `(.L_x_13370) ;  /* 0x0000000108e07547 */ /* 0x000fea000b800000 */
[----:B------:R-:W-:-:S09]  /*9400*/  UISETP.NE.AND UP0, UPT, UR4, 0x17, UPT ;  /* 0x000000170400788c */ /* 0x000fd2000bf05270 */
[----:B------:R-:W-:Y:S05]  /*9410*/  BRA.U !UP0, `(.L_x_13371) ;  /* 0x00000001088c7547 */ /* 0x000fea000b800000 */
[----:B------:R-:W-:-:S09]  /*9420*/  UISETP.NE.AND UP0, UPT, UR4, 0x18, UPT ;  /* 0x000000180400788c */ /* 0x000fd2000bf05270 */
[----:B------:R-:W-:Y:S05]  /*9430*/  BRA.U !UP0, `(.L_x_13372) ;  /* 0x0000000108447547 */ /* 0x000fea000b800000 */
.L_x_13348:
        /* <DEDUP_REMOVED lines=16> */
.L_x_13373:
[----:B------:R-:W-:Y:S05]  /*9540*/  BRA `(.L_x_13349) ;  /* 0x0000000000947947 */ /* 0x000fea0003800000 */
.L_x_13372:
        /* <DEDUP_REMOVED lines=12> */
.L_x_13375:
[----:B------:R-:W-:Y:S05]  /*9610*/  BSYNC.RECONVERGENT B0 ;  /* 0x0000000000007941 */ /* 0x000fea0003800200 */
.L_x_13374:
[----:B------:R-:W-:-:S05]  /*9620*/  LOP3.LUT R5, R0, 0x80, R7, 0xf8, !PT ;  /* 0x0000008000057812 */ /* 0x000fca00078ef807 */
[----:B------:R0:W-:Y:S01]  /*9630*/  STG.E.U8 desc[UR36][R2.64], R5 ;  /* 0x0000000502007986 */ /* 0x0001e2000c101124 */
[----:B------:R-:W-:Y:S05]  /*9640*/  BRA `(.L_x_13349) ;  /* 0x0000000000547947 */ /* 0x000fea0003800000 */
.L_x_13371:
        /* <DEDUP_REMOVED lines=11> */
.L_x_13377:
[----:B------:R-:W-:Y:S02]  /*9700*/  ISETP.GT.U32.AND P0, PT, R6, 0x7f800000, PT ;  /* 0x7f8000000600780c */ /* 0x000fe40003f04070 */
[----:B------:R-:W-:-:S04]  /*9710*/  MOV R0, 0x7f ;  /* 0x0000007f00007802 */ /* 0x000fc80000000f00 */
[----:B------:R-:W-:-:S07]  /*9720*/  SEL R0, R0, 0x7c, P0 ;  /* 0x0000007c00007807 */ /* 0x000fce0000000000 */
.L_x_13378:
[----:B------:R-:W-:Y:S05]  /*9730*/  BSYNC.RECONVERGENT B0 ;  /* 0x0000000000007941 */ /* 0x000fea0003800200 */
.L_x_13376:
[----:B------:R-:W-:-:S04]  /*9740*/  SHF.R.U32.HI R5, RZ, 0x18, R4 ;  /* 0x00000018ff057819 */ /* 0x000fc80000011604 */
[----:B------:R-:W-:-:S05]  /*9750*/  LOP3.LUT R5, R0, 0x80, R5, 0xf8, !PT ;  /* 0x0000008000057812 */ /* 0x000fca00078ef805 */
[----:B------:R0:W-:Y:S01]  /*9760*/  STG.E.U8 desc[UR36][R2.64], R5 ;  /* 0x0000000502007986 */ /* 0x0001e2000c101124 */
[----:B------:R-:W-:Y:S05]  /*9770*/  BRA `(.L_x_13349) ;  /* 0x0000000000087947 */ /* 0x000fea0003800000 */
.L_x_13370:
[----:B------:R-:W-:-:S05]  /*9780*/  F2FP.BF16.F32.PACK_AB R4, RZ, R4 ;  /* 0x00000004ff04723e */ /* 0x000fca00000010ff */
[----:B------:R0:W-:Y:S02]  /*9790*/  STG.E.U16 desc[UR36][R2.64], R4 ;  /* 0x0000000402007986 */ /* 0x0001e4000c101524 */
.L_x_13349:
[----:B------:R-:W-:-:S07]  /*97a0*/  VIADD R17, R17, 0x80 ;  /* 0x0000008011117836 */ /* 0x000fce0000000000 */
.L_x_13312:
[----:B------:R-:W-:Y:S05]  /*97b0*/  BSYNC.RECONVERGENT B6 ;  /* 0x0000000000067941 */ /* 0x000fea0003800200 */
.L_x_13311:
        /* <DEDUP_REMOVED lines=306> */
.L_x_13379:
[----:B------:R-:W1:Y:S01]  /*aae0*/  LDCU.128 UR8, c[0x0][0x580] ;  /* 0x0000b000ff0877ac */ /* 0x000e620008000c00 */
[----:B------:R-:W-:Y:S01]  /*aaf0*/  BSSY.RECONVERGENT B6, `(.L_x_13380) ;  /* 0x00000df000067945 */ /* 0x000fe20003800200 */
[----:B------:R-:W-:-:S04]  /*ab00*/  UPRMT UR4, UR42, 0x9910, URZ ;  /* 0x000099102a047896 */ /* 0x000fc800080000ff */
[----:B------:R-:W-:Y:S01]  /*ab10*/  UISETP.GT.AND UP0, UPT, UR4, 0x9, UPT ;  /* 0x000000090400788c */ /* 0x000fe2000bf04270 */
[----:B-1234-:R-:W-:Y:S02]  /*ab20*/  IADD3 R2, P1, PT, R0, UR10, RZ ;  /* 0x0000000a00027c10 */ /* 0x01efe4000ff3e0ff */
        /* <DEDUP_REMOVED lines=15> */
.L_x_13384:
[----:B------:R-:W2:Y:S02]  /*ac20*/  LDG.E.U8 R2, desc[UR36][R2.64] ;  /* 0x0000002402027981 */ /* 0x000ea4000c1e1100 */
[----:B--2---:R-:W-:Y:S01]  /*ac30*/  I2FP.F32.U32 R11, R2 ;  /* 0x00000002000b7245 */ /* 0x004fe20000201000 */
[----:B------:R-:W-:Y:S06]  /*ac40*/  BRA `(.L_x_13386) ;  /* 0x0000000c00247947 */ /* 0x000fec0003800000 */
.L_x_13383:
        /* <DEDUP_REMOVED lines=9> */
.L_x_13388:
[----:B------:R-:W2:Y:S02]  /*ace0*/  LDG.E R2, desc[UR36][R2.64] ;  /* 0x0000002402027981 */ /* 0x000ea4000c1e1900 */
[----:B--2---:R-:W-:Y:S01]  /*acf0*/  I2FP.F32.S32 R11, R2 ;  /* 0x00000002000b7245 */ /* 0x004fe20000201400 */
[----:B------:R-:W-:Y:S06]  /*ad00*/  BRA `(.L_x_13386) ;  /* 0x0000000800f47947 */ /* 0x000fec0003800000 */
.L_x_13387:
[----:B------:R-:W2:Y:S02]  /*ad10*/  LDG.E.U16 R2, desc[UR36][R2.64] ;  /* 0x0000002402027981 */ /* 0x000ea4000c1e1500 */
[----:B--2---:R2:W3:Y:S01]  /*ad20*/  I2F.S16 R11, R2 ;  /* 0x00000002000b7306 */ /* 0x0044e20000101400 */
[----:B------:R-:W-:Y:S05]  /*ad30*/  BRA `(.L_x_13386) ;  /* 0x0000000800e87947 */ /* 0x000fea0003800000 */
.L_x_13382:
        /* <DEDUP_REMOVED lines=8> */
.L_x_13390:
[----:B------:R-:W2:Y:S02]  /*adc0*/  LDG.E.U16 R2, desc[UR36][R2.64] ;  /* 0x0000002402027981 */ /* 0x000ea4000c1e1500 */
[----:B--2---:R-:W-:Y:S01]  /*add0*/  HADD2.F32 R11, -RZ, R2.H0_H0 ;  /* 0x20000002ff0b7230 */ /* 0x004fe20000004100 */
[----:B------:R-:W-:Y:S06]  /*ade0*/  BRA `(.L_x_13386) ;  /* 0x0000000800bc7947 */ /* 0x000fec0003800000 */
.L_x_13389:
        /* <DEDUP_REMOVED lines=8> */
.L_x_13392:
[----:B------:R-:W2:Y:S02]  /*ae70*/  LDG.E.U16 R2, desc[UR36][R2.64] ;  /* 0x0000002402027981 */ /* 0x000ea4000c1e1500 */
[----:B--2---:R-:W-:Y:S01]  /*ae80*/  HADD2.F32 R11, -RZ, R2.H0_H0 ;  /* 0x20000002ff0b7230 */ /* 0x004fe20000004100 */
[----:B------:R-:W-:Y:S06]  /*ae90*/  BRA `(.L_x_13386) ;  /* 0x0000000800907947 */ /* 0x000fec0003800000 */
.L_x_13391:
[----:B------:R-:W2:Y:S01]  /*aea0*/  LDG.E.64 R2, desc[UR36][R2.64] ;  /* 0x0000002402027981 */ /* 0x000ea2000c1e1b00 */
[----:B------:R-:W-:Y:S01]  /*aeb0*/  UMOV UR4, 0xf0000000 ;  /* 0xf000000000047882 */ /* 0x000fe20000000000 */
[----:B------:R-:W-:Y:S01]  /*aec0*/  UMOV UR5, 0x380fffff ;  /* 0x380fffff00057882 */ /* 0x000fe20000000000 */
[----:B--2---:R-:W0:Y:S01]  /*aed0*/  F2F.F32.F64 R11, R2 ;  /* 0x00000002000b7310 */ /* 0x004e220000301000 */
[----:B------:R-:W-:-:S14]  /*aee0*/  DSETP.GEU.AND P0, PT, |R2|, UR4, PT ;  /* 0x0000000402007e2a */ /* 0x000fdc000bf0e200 */
[----:B0-----:R-:W-:Y:S01]  /*aef0*/  @!P0 FMUL R11, R11, 1.175494350822287508e-38 ;  /* 0x008000000b0b8820 */ /* 0x001fe20000400000 */
[----:B------:R-:W-:Y:S06]  /*af00*/  BRA `(.L_x_13386) ;  /* 0x0000000800747947 */ /* 0x000fec0003800000 */
.L_x_13381:
        /* <DEDUP_REMOVED lines=12> */
.L_x_13395:
[----:B------:R-:W2:Y:S01]  /*afd0*/  LDG.E.64 R2, desc[UR36][R2.64] ;  /* 0x0000002402027981 */ /* 0x000ea2000c1e1b00 */
[----:B------:R-:W-:Y:S01]  /*afe0*/  UMOV UR4, 0xf0000000 ;  /* 0xf000000000047882 */ /* 0x000fe20000000000 */
[----:B------:R-:W-:Y:S01]  /*aff0*/  UMOV UR5, 0x380fffff ;  /* 0x380fffff00057882 */ /* 0x000fe20000000000 */
[----:B--2---:R-:W0:Y:S01]  /*b000*/  F2F.F32.F64 R11, R2 ;  /* 0x00000002000b7310 */ /* 0x004e220000301000 */
[----:B------:R-:W-:-:S14]  /*b010*/  DSETP.GEU.AND P0, PT, |R2|, UR4, PT ;  /* 0x0000000402007e2a */ /* 0x000fdc000bf0e200 */
[----:B0-----:R-:W-:Y:S01]  /*b020*/  @!P0 FMUL R11, R11, 1.175494350822287508e-38 ;  /* 0x008000000b0b8820 */ /* 0x001fe20000400000 */
[----:B------:R-:W-:Y:S06]  /*b030*/  BRA `(.L_x_13386) ;  /* 0x0000000800287947 */ /* 0x000fec0003800000 */
.L_x_13394:
        /* <DEDUP_REMOVED lines=14> */
[----:B------:R-:W-:Y:S02]  /*b120*/  VIADD R5, R4, 0xfffffffc ;  /* 0xfffffffc04057836 */ /* 0x000fe40000000000 */
[----:B------:R-:W-:-:S03]  /*b130*/  VIADD R4, R0, 0x1000000 ;  /* 0x0100000000047836 */ /* 0x000fc60000000000 */
[----:B------:R-:W-:Y:S02]  /*b140*/  SHF.L.U32 R6, R0, R5, RZ ;  /* 0x0000000500067219 */ /* 0x000fe400000006ff */
[----:B------:R-:W-:Y:S02]  /*b150*/  SHF.L.U32 R5, R5, 0x17, RZ ;  /* 0x0000001705057819 */ /* 0x000fe400000006ff */
[----:B------:R-:W-:Y:S02]  /*b160*/  SHF.R.S32.HI R4, RZ, 0x8, R4 ;  /* 0x00000008ff047819 */ /* 0x000fe40000011404 */
[----:B------:R-:W-:-:S04]  /*b170*/  LEA.HI R5, R6, -R5, RZ, 0x1c ;  /* 0x8000000506057211 */ /* 0x000fc800078fe0ff */
[----:B------:R-:W-:-:S04]  /*b180*/  IADD3 R5, PT, PT, R5, 0x3c000000, RZ ;  /* 0x3c00000005057810 */ /* 0x000fc80007ffe0ff */
[----:B------:R-:W-:-:S04]  /*b190*/  LOP3.LUT R4, R5, 0x7f800000, R4, 0xf8, !PT ;  /* 0x7f80000005047812 */ /* 0x000fc800078ef804 */
[----:B------:R-:W-:-:S04]  /*b1a0*/  SEL R4, R4, RZ, P0 ;  /* 0x000000ff04047207 */ /* 0x000fc80000000000 */
[----:B------:R-:W-:Y:S01]  /*b1b0*/  LOP3.LUT R11, R4, 0x80000000, R11, 0xf8, !PT ;  /* 0x80000000040b7812 */ /* 0x000fe200078ef80b */
[----:B------:R-:W-:Y:S06]  /*b1c0*/  BRA `(.L_x_13386) ;  /* 0x0000000400c47947 */ /* 0x000fec0003800000 */
.L_x_13397:
        /* <DEDUP_REMOVED lines=12> */
.L_x_13396:
[----:B------:R-:W2:Y:S02]  /*b290*/  LDG.E.U16 R2, desc[UR36][R2.64] ;  /* 0x0000002402027981 */ /* 0x000ea4000c1e1500 */
[----:B--2---:R-:W-:Y:S01]  /*b2a0*/  IMAD.U32 R11, R2, 0x10000, RZ ;  /* 0x00010000020b7824 */ /* 0x004fe200078e00ff */
[----:B------:R-:W-:Y:S06]  /*b2b0*/  BRA `(.L_x_13386) ;  /* 0x0000000400887947 */ /* 0x000fec0003800000 */
.L_x_13393:
        /* <DEDUP_REMOVED lines=11> */
.L_x_13400:
        /* <DEDUP_REMOVED lines=20> */
.L_x_13402:
[----:B------:R-:W-:Y:S05]  /*b4b0*/  BSYNC.RECONVERGENT B0 ;  /* 0x0000000000007941 */ /* 0x000fea0003800200 */
.L_x_13401:
[----:B------:R-:W-:Y:S02]  /*b4c0*/  SHF.L.U32 R0, R0, 0x14, RZ ;  /* 0x0000001400007819 */ /* 0x000fe400000006ff */
[----:B------:R-:W-:-:S04]  /*b4d0*/  LEA R2, R2, 0x3b800000, 0x17 ;  /* 0x3b80000002027811 */ /* 0x000fc800078eb8ff */
[----:B------:R-:W-:Y:S01]  /*b4e0*/  LOP3.LUT R11, R2, R0, R11, 0xfe, !PT ;  /* 0x00000000020b7212 */ /* 0x000fe200078efe0b */
[----:B------:R-:W-:Y:S06]  /*b4f0*/  BRA `(.L_x_13386) ;  /* 0x0000000000f87947 */ /* 0x000fec0003800000 */
.L_x_13399:
        /* <DEDUP_REMOVED lines=20> */
.L_x_13404:
[----:B------:R-:W-:Y:S05]  /*b640*/  BSYNC.RECONVERGENT B0 ;  /* 0x0000000000007941 */ /* 0x000fea0003800200 */
.L_x_13403:
[----:B------:R-:W-:Y:S01]  /*b650*/  IMAD.SHL.U32 R0, R0, 0x200000, RZ ;  /* 0x0020000000007824 */ /* 0x000fe200078e00ff */
[----:B------:R-:W-:-:S04]  /*b660*/  LEA R2, R2, 0x37800000, 0x17 ;  /* 0x3780000002027811 */ /* 0x000fc800078eb8ff */
[----:B------:R-:W-:Y:S01]  /*b670*/  LOP3.LUT R11, R2, R0, R11, 0xfe, !PT ;  /* 0x00000000020b7212 */ /* 0x000fe200078efe0b */
[----:B------:R-:W-:Y:S06]  /*b680*/  BRA `(.L_x_13386) ;  /* 0x0000000000947947 */ /* 0x000fec0003800000 */
.L_x_13398:
        /* <DEDUP_REMOVED lines=11> */
[----:B------:R-:W-:Y:S01]  /*b740*/  @!P0 IMAD.MOV.U32 R11, RZ, RZ, 0x7f800001 ;  /* 0x7f800001ff0b8424 */ /* 0x000fe200078e00ff */
[----:B------:R-:W-:Y:S01]  /*b750*/  @P0 SHF.L.U32 R11, R2, 0x17, RZ ;  /* 0x00000017020b0819 */ /* 0x000fe200000006ff */
[----:B------:R-:W-:Y:S06]  /*b760*/  BRA `(.L_x_13386) ;  /* 0x00000000005c7947 */ /* 0x000fec0003800000 */
.L_x_13385:
        /* <DEDUP_REMOVED lines=16> */
.L_x_13407:
[----:B------:R-:W-:Y:S01]  /*b870*/  MOV R11, RZ ;  /* 0x000000ff000b7202 */ /* 0x000fe20000000f00 */
[----:B------:R-:W-:Y:S06]  /*b880*/  BRA `(.L_x_13386) ;  /* 0x0000000000147947 */ /* 0x000fec0003800000 */
.L_x_13406:
[----:B------:R-:W2:Y:S02]  /*b890*/  LDG.E.64 R2, desc[UR36][R2.64] ;  /* 0x0000002402027981 */ /* 0x000ea4000c1e1b00 */
[----:B--2---:R0:W1:Y:S01]  /*b8a0*/  I2F.U64 R11, R2 ;  /* 0x00000002000b7312 */ /* 0x0040620000301000 */
[----:B------:R-:W-:Y:S05]  /*b8b0*/  BRA `(.L_x_13386) ;  /* 0x0000000000087947 */ /* 0x000fea0003800000 */
.L_x_13405:
[----:B------:R-:W2:Y:S02]  /*b8c0*/  LDG.E R2, desc[UR36][R2.64] ;  /* 0x0000002402027981 */ /* 0x000ea4000c1e1900 */
[----:B--2---:R-:W-:-:S07]  /*b8d0*/  I2FP.F32.U32 R11, R2 ;  /* 0x00000002000b7245 */ /* 0x004fce0000201000 */
.L_x_13386:
[----:B------:R-:W-:Y:S05]  /*b8e0*/  BSYNC.RECONVERGENT B6 ;  /* 0x0000000000067941 */ /* 0x000fea0003800200 */
.L_x_13380:
[----:B------:R-:W2:Y:S01]  /*b8f0*/  LDCU UR4, c[0x0][0x594] ;  /* 0x0000b280ff0477ac */ /* 0x000ea20008000800 */
[C---:B01-3-5:R-:W-:Y:S01]  /*b900*/  FADD.FTZ R5, |R11|.reuse, -RZ ;  /* 0x800000ff0b057221 */ /* 0x06bfe20000010200 */
[----:B------:R-:W-:Y:S01]  /*b910*/  BSSY.RECONVERGENT B1, `(.L_x_13408) ;  /* 0x0000012000017945 */ /* 0x000fe20003800200 */
[----:B--2---:R-:W-:Y:S02]  /*b920*/  FSETP.GT.FTZ.AND P5, PT, |R11|, |UR4|, PT ;  /* 0x400000040b007c0b */ /* 0x004fe4000bfb4200 */
[----:B------:R-:W-:Y:S02]  /*b930*/  ISETP.LE.AND P1, PT, RZ, UR4, PT ;  /* 0x00000004ff007c0c */ /* 0x000fe4000bf23270 */
[----:B----4-:R-:W-:Y:S02]  /*b940*/  FSEL R3, R5, R22, P5 ;  /* 0x0000001605037208 */ /* 0x010fe40002800000 */
        /* <DEDUP_REMOVED lines=8> */
[----:B------:R-:W-:Y:S01]  /*b9d0*/  P2R R2, PR, RZ, 0x2 ;  /* 0x00000002ff027803 */ /* 0x000fe20000000000 */
[----:B-1----:R-:W-:Y:S06]  /*b9e0*/  @!P0 BRA `(.L_x_13409) ;  /* 0x0000000000108947 */ /* 0x002fec0003800000 */
[----:B------:R-:W-:Y:S01]  /*b9f0*/  IMAD.MOV.U32 R0, RZ, RZ, R22 ;  /* 0x000000ffff007224 */ /* 0x000fe200078e0016 */
[----:B------:R-:W-:Y:S02]  /*ba00*/  MOV R9, R3 ;  /* 0x0000000300097202 */ /* 0x000fe40000000f00 */
[----:B------:R-:W-:-:S07]  /*ba10*/  MOV R4, 0xba30 ;  /* 0x0000ba3000047802 */ /* 0x000fce0000000f00 */
[----:B------:R-:W-:Y:S05]  /*ba20*/  CALL.REL.NOINC `($__internal_49_$__cuda_sm3x_div_rn_ftz_f32_slowpath) ;  /* 0x0000000c00e07944 */ /* 0x000fea0003c00000 */
.L_x_13409:
[----:B------:R-:W-:Y:S05]  /*ba30*/  BSYNC.RECONVERGENT B1 ;  /* 0x0000000000017941 */ /* 0x000fea0003800200 */
.L_x_13408:
[----:B------:R-:W-:Y:S01]  /*ba40*/  ISETP.NE.AND P1, PT, R2, RZ, PT ;  /* 0x000000ff0200720c */ /* 0x000fe20003f25270 */
[----:B------:R-:W-:Y:S02]  /*ba50*/  IMAD.MOV.U32 R5, RZ, RZ, 0x3b33710b ;  /* 0x3b33710bff057424 */ /* 0x000fe400078e00ff */
[----:B------:R-:W-:Y:S01]  /*ba60*/  FMUL.FTZ R2, R0, R0 ;  /* 0x0000000000027220 */ /* 0x000fe20000410000 */
[----:B------:R-:W-:Y:S01]  /*ba70*/  HFMA2 R7, -RZ, RZ, 1.857421875, -1409 ;  /* 0x3f6ee581ff077431 */ /* 0x000fe200000001ff */
[----:B------:R-:W0:Y:S01]  /*ba80*/  LDCU UR5, c[0x0][0x594] ;  /* 0x0000b280ff0577ac */ /* 0x000e220008000800 */
[----:B------:R-:W-:Y:S01]  /*ba90*/  FSETP.NEU.FTZ.AND P0, PT, R3, RZ, PT ;  /* 0x000000ff0300720b */ /* 0x000fe20003f1d000 */
[----:B------:R-:W-:Y:S01]  /*baa0*/  FFMA.FTZ R5, R2, R5, -0.015681877732276916504 ;  /* 0xbc80774802057423 */ /* 0x000fe20000010005 */
[----:B------:R-:W-:-:S03]  /*bab0*/  UPRMT UR4, UR41, 0x9910, URZ ;  /* 0x0000991029047896 */ /* 0x000fc600080000ff */
[C---:B------:R-:W-:Y:S01]  /*bac0*/  FFMA.FTZ R5, R2.reuse, R5, 0.042200751602649688721 ;  /* 0x3d2cdab202057423 */ /* 0x040fe20000010005 */
[----:B------:R-:W-:Y:S01]  /*bad0*/  UISETP.GT.AND UP0, UPT, UR4, 0x9, UPT ;  /* 0x000000090400788c */ /* 0x000fe2000bf04270 */
[----:B------:R-:W-:Y:S02]  /*bae0*/  FSEL R3, R7, 1.8663789033889770508, P5 ;  /* 0x3feee58107037808 */ /* 0x000fe40002800000 */
        /* <DEDUP_REMOVED lines=11> */
[C---:B0-----:R-:W-:Y:S01]  /*bba0*/  FSETP.NEU.FTZ.AND P1, PT, |R11|.reuse, |UR5|, PT ;  /* 0x400000050b007c0b */ /* 0x041fe2000bf3d200 */
[----:B------:R-:W-:-:S03]  /*bbb0*/  FADD.FTZ R0, |R11|, |UR5| ;  /* 0x400000050b007e21 */ /* 0x000fc60008010200 */
[----:B------:R-:W-:Y:S02]  /*bbc0*/  @P0 FSEL R18, R19, R2, !P1 ;  /* 0x0000000213120208 */ /* 0x000fe40004800000 */
        /* <DEDUP_REMOVED lines=15> */
.L_x_13413:
[----:B------:R-:W0:Y:S02]  /*bcc0*/  F2I.S64.TRUNC R2, R2 ;  /* 0x0000000200027311 */ /* 0x000e24000020d900 */
[----:B0-----:R-:W-:-:S05]  /*bcd0*/  IMAD.MOV.U32 R5, RZ, RZ, R2 ;  /* 0x000000ffff057224 */ /* 0x001fca00078e0002 */
[----:B------:R-:W-:Y:S01]  /*bce0*/  STG.E.U8 desc[UR36][R16.64], R5 ;  /* 0x0000000510007986 */ /* 0x000fe2000c101124 */
[----:B------:R-:W-:Y:S05]  /*bcf0*/  EXIT ;  /* 0x000000000000794d */ /* 0x000fea0003800000 */
.L_x_13412:
        /* <DEDUP_REMOVED lines=9> */
.L_x_13416:
[----:B------:R-:W0:Y:S02]  /*bd90*/  F2I.FTZ.TRUNC.NTZ R3, R2 ;  /* 0x0000000200037305 */ /* 0x000e24000021f100 */
[----:B0-----:R-:W-:Y:S01]  /*bda0*/  STG.E desc[UR36][R16.64], R3 ;  /* 0x0000000310007986 */ /* 0x001fe2000c101924 */
[----:B------:R-:W-:Y:S05]  /*bdb0*/  EXIT ;  /* 0x000000000000794d */ /* 0x000fea0003800000 */
.L_x_13415:
[----:B------:R-:W0:Y:S02]  /*bdc0*/  F2I.FTZ.TRUNC.NTZ R3, R2 ;  /* 0x0000000200037305 */ /* 0x000e24000021f100 */
[----:B0-----:R-:W-:Y:S01]  /*bdd0*/  STG.E.U16 desc[UR36][R16.64], R3 ;  /* 0x0000000310007986 */ /* 0x001fe2000c101524 */
[----:B------:R-:W-:Y:S05]  /*bde0*/  EXIT ;  /* 0x000000000000794d */ /* 0x000fea0003800000 */
.L_x_13411:
        /* <DEDUP_REMOVED lines=8> */
.L_x_13418:
[----:B------:R-:W-:-:S05]  /*be70*/  F2FP.F16.F32.PACK_AB R2, RZ, R2 ;  /* 0x00000002ff02723e */ /* 0x000fca00000000ff */
[----:B------:R-:W-:Y:S01]  /*be80*/  STG.E.U16 desc[UR36][R16.64], R2 ;  /* 0x0000000210007986 */ /* 0x000fe2000c101524 */
[----:B------:R-:W-:Y:S05]  /*be90*/  EXIT ;  /* 0x000000000000794d */ /* 0x000fea0003800000 */
.L_x_13417:
[----:B------:R-:W-:-:S09]  /*bea0*/  UISETP.NE.AND UP0, UPT, UR4, 0x7, UPT ;  /* 0x000000070400788c */ /* 0x000fd2000bf05270 */
[----:B------:R-:W-:Y:S05]  /*beb0*/  BRA.U !UP0, `(.L_x_13419) ;  /* 0x00000001082c7547 */ /* 0x000fea000b800000 */
[----:B------:R-:W-:-:S09]  /*bec0*/  UISETP.NE.AND UP0, UPT, UR4, 0x8, UPT ;  /* 0x000000080400788c */ /* 0x000fd2000bf05270 */
[----:B------:R-:W-:Y:S05]  /*bed0*/  BRA.U !UP0, `(.L_x_13420) ;  /* 0x0000000108147547 */ /* 0x000fea000b800000 */
[----:B------:R-:W-:-:S09]  /*bee0*/  UISETP.NE.AND UP0, UPT, UR4, 0x9, UPT ;  /* 0x000000090400788c */ /* 0x000fd2000bf05270 */
[----:B------:R-:W-:Y:S05]  /*bef0*/  BRA.U UP0, `(.L_x_13414) ;  /* 0x0000000500d07547 */ /* 0x000fea000b800000 */
[----:B------:R-:W-:-:S05]  /*bf00*/  MOV R3, RZ ;  /* 0x000000ff00037202 */ /* 0x000fca0000000f00 */
[----:B------:R-:W-:Y:S01]  /*bf10*/  STG.E.64 desc[UR36][R16.64], R2 ;  /* 0x0000000210007986 */ /* 0x000fe2000c101b24 */
[----:B------:R-:W-:Y:S05]  /*bf20*/  EXIT ;  /* 0x000000000000794d */ /* 0x000fea0003800000 */
.L_x_13420:
[----:B------:R-:W-:-:S04]  /*bf30*/  F2FP.F16.F32.PACK_AB R3, RZ, R2 ;  /* 0x00000002ff03723e */ /* 0x000fc800000000ff */
[----:B------:R-:W-:-:S05]  /*bf40*/  PRMT R3, R3, 0x5410, RZ ;  /* 0x0000541003037816 */ /* 0x000fca00000000ff */
[----:B------:R-:W-:Y:S01]  /*bf50*/  STG.E desc[UR36][R16.64], R3 ;  /* 0x0000000310007986 */ /* 0x000fe2000c101924 */
[----:B------:R-:W-:Y:S05]  /*bf60*/  EXIT ;  /* 0x000000000000794d */ /* 0x000fea0003800000 */
.L_x_13419:
[----:B------:R-:W-:-:S06]  /*bf70*/  FMUL.FTZ R2, R2, 1 ;  /* 0x3f80000002027820 */ /* 0x000fcc0000410000 */
[----:B------:R-:W0:Y:S02]  /*bf80*/  F2F.F64.F32 R2, R2 ;  /* 0x0000000200027310 */ /* 0x000e240000201800 */
[----:B0-----:R-:W-:Y:S01]  /*bf90*/  STG.E.64 desc[UR36][R16.64], R2 ;  /* 0x0000000210007986 */ /* 0x001fe2000c101b24 */
[----:B------:R-:W-:Y:S05]  /*bfa0*/  EXIT ;  /* 0x000000000000794d */ /* 0x000fea0003800000 */
.L_x_13410:
        /* <DEDUP_REMOVED lines=13> */
.L_x_13424:
        /* <DEDUP_REMOVED lines=16> */
.L_x_13427:
[----:B------:R-:W-:-:S04]  /*c180*/  SHF.R.U32.HI R2, RZ, 0x18, R2 ;  /* 0x00000018ff027819 */ /* 0x000fc80000011602 */
[----:B------:R-:W-:-:S04]  /*c190*/  LOP3.LUT R2, R3, 0x80, R2, 0xf8, !PT ;  /* 0x0000008003027812 */ /* 0x000fc800078ef802 */
[----:B------:R-:W-:-:S07]  /*c1a0*/  PRMT R8, R2, 0x7610, R8 ;  /* 0x0000761002087816 */ /* 0x000fce0000000008 */
.L_x_13426:
[----:B------:R-:W-:Y:S05]  /*c1b0*/  BSYNC.RECONVERGENT B0 ;  /* 0x0000000000007941 */ /* 0x000fea0003800200 */
.L_x_13425:
[----:B------:R-:W-:Y:S01]  /*c1c0*/  STG.E.U8 desc[UR36][R16.64], R8 ;  /* 0x0000000810007986 */ /* 0x000fe2000c101124 */
[----:B------:R-:W-:Y:S05]  /*c1d0*/  EXIT ;  /* 0x000000000000794d */ /* 0x000fea0003800000 */
.L_x_13423:
        /* <DEDUP_REMOVED lines=16> */
.L_x_13430:
[----:B------:R-:W-:-:S04]  /*c2e0*/  SHF.R.U32.HI R2, RZ, 0x18, R2 ;  /* 0x00000018ff027819 */ /* 0x000fc80000011602 */
[----:B------:R-:W-:-:S04]  /*c2f0*/  LOP3.LUT R3, R3, 0x80, R2, 0xf8, !PT ;  /* 0x0000008003037812 */ /* 0x000fc800078ef802 */
[----:B------:R-:W-:-:S07]  /*c300*/  PRMT R8, R3, 0x7610, R8 ;  /* 0x0000761003087816 */ /* 0x000fce0000000008 */
.L_x_13429:
[----:B------:R-:W-:Y:S05]  /*c310*/  BSYNC.RECONVERGENT B0 ;  /* 0x0000000000007941 */ /* 0x000fea0003800200 */
.L_x_13428:
[----:B------:R-:W-:Y:S01]  /*c320*/  STG.E.U8 desc[UR36][R16.64], R8 ;  /* 0x0000000810007986 */ /* 0x000fe2000c101124 */
[----:B------:R-:W-:Y:S05]  /*c330*/  EXIT ;  /* 0x000000000000794d */ /* 0x000fea0003800000 */
.L_x_13422:
        /* <DEDUP_REMOVED lines=21> */
.L_x_13432:
[----:B------:R-:W0:Y:S02]  /*c490*/  F2I.U64.TRUNC R2, R2 ;  /* 0x0000000200027311 */ /* 0x000e24000020d800 */
[----:B0-----:R-:W-:Y:S01]  /*c4a0*/  STG.E.64 desc[UR36][R16.64], R2 ;  /* 0x0000000210007986 */ /* 0x001fe2000c101b24 */
[----:B------:R-:W-:Y:S05]  /*c4b0*/  EXIT ;  /* 0x000000000000794d */ /* 0x000fea0003800000 */
.L_x_13431:
[----:B------:R-:W0:Y:S02]  /*c4c0*/  F2I.FTZ.U32.TRUNC.NTZ R3, R2 ;  /* 0x0000000200037305 */ /* 0x000e24000021f000 */
[----:B0-----:R-:W-:Y:S01]  /*c4d0*/  STG.E desc[UR36][R16.64], R3 ;  /* 0x0000000310007986 */ /* 0x001fe2000c101924 */
[----:B------:R-:W-:Y:S05]  /*c4e0*/  EXIT ;  /* 0x000000000000794d */ /* 0x000fea0003800000 */
.L_x_13421:
        /* <DEDUP_REMOVED lines=10> */
.L_x_13434:
[----:B------:R-:W-:Y:S01]  /*c590*/  FMUL.FTZ R4, R2, 1 ;  /* 0x3f80000002047820 */ /* 0x000fe20000410000 */
[----:B------:R-:W-:-:S05]  /*c5a0*/  CS2R R6, SRZ ;  /* 0x0000000000067805 */ /* 0x000fca000001ff00 */
[----:B------:R-:W0:Y:S02]  /*c5b0*/  F2F.F64.F32 R4, R4 ;  /* 0x0000000400047310 */ /* 0x000e240000201800 */
[----:B0-----:R-:W-:Y:S01]  /*c5c0*/  STG.E.128 desc[UR36][R16.64], R4 ;  /* 0x0000000410007986 */ /* 0x001fe2000c101d24 */
[----:B------:R-:W-:Y:S05]  /*c5d0*/  EXIT ;  /* 0x000000000000794d */ /* 0x000fea0003800000 */
.L_x_13433:
[----:B------:R-:W-:-:S09]  /*c5e0*/  UISETP.NE.AND UP0, UPT, UR4, 0xf, UPT ;  /* 0x0000000f0400788c */ /* 0x000fd2000bf05270 */
[----:B------:R-:W-:Y:S05]  /*c5f0*/  BRA.U !UP0, `(.L_x_13435) ;  /* 0x0000000108e07547 */ /* 0x000fea000b800000 */
[----:B------:R-:W-:-:S09]  /*c600*/  UISETP.NE.AND UP0, UPT, UR4, 0x17, UPT ;  /* 0x000000170400788c */ /* 0x000fd2000bf05270 */
[----:B------:R-:W-:Y:S05]  /*c610*/  BRA.U !UP0, `(.L_x_13436) ;  /* 0x00000001088c7547 */ /* 0x000fea000b800000 */
[----:B------:R-:W-:-:S09]  /*c620*/  UISETP.NE.AND UP0, UPT, UR4, 0x18, UPT ;  /* 0x000000180400788c */ /* 0x000fd2000bf05270 */
[----:B------:R-:W-:Y:S05]  /*c630*/  BRA.U !UP0, `(.L_x_13437) ;  /* 0x0000000108447547 */ /* 0x000fea000b800000 */
.L_x_13414:
        /* <DEDUP_REMOVED lines=16> */
.L_x_13438:
[----:B------:R-:W-:Y:S05]  /*c740*/  EXIT ;  /* 0x000000000000794d */ /* 0x000fea0003800000 */
.L_x_13437:
        /* <DEDUP_REMOVED lines=12> */
.L_x_13440:
[----:B------:R-:W-:Y:S05]  /*c810*/  BSYNC.RECONVERGENT B0 ;  /* 0x0000000000007941 */ /* 0x000fea0003800200 */
.L_x_13439:
[----:B------:R-:W-:-:S05]  /*c820*/  LOP3.LUT R3, R0, 0x80, R5, 0xf8, !PT ;  /* 0x0000008000037812 */ /* 0x000fca00078ef805 */
[----:B------:R-:W-:Y:S01]  /*c830*/  STG.E.U8 desc[UR36][R16.64], R3 ;  /* 0x0000000310007986 */ /* 0x000fe2000c101124 */
[----:B------:R-:W-:Y:S05]  /*c840*/  EXIT ;  /* 0x000000000000794d */ /* 0x000fea0003800000 */
.L_x_13436:
        /* <DEDUP_REMOVED lines=11> */
.L_x_13442:
[----:B------:R-:W-:Y:S01]  /*c900*/  IMAD.MOV.U32 R0, RZ, RZ, 0x7f ;  /* 0x0000007fff007424 */ /* 0x000fe200078e00ff */
[----:B------:R-:W-:-:S04]  /*c910*/  ISETP.GT.U32.AND P0, PT, R4, 0x7f800000, PT ;  /* 0x7f8000000400780c */ /* 0x000fc80003f04070 */
[----:B------:R-:W-:-:S09]  /*c920*/  SEL R0, R0, 0x7c, P0 ;  /* 0x0000007c00007807 */ /* 0x000fd20000000000 */
.L_x_13443:
[----:B------:R-:W-:Y:S05]  /*c930*/  BSYNC.RECONVERGENT B0 ;  /* 0x0000000000007941 */ /* 0x000fea0003800200 */
.L_x_13441:
[----:B------:R-:W-:-:S04]  /*c940*/  SHF.R.U32.HI R3, RZ, 0x18, R2 ;  /* 0x00000018ff037819 */ /* 0x000fc80000011602 */
[----:B------:R-:W-:-:S05]  /*c950*/  LOP3.LUT R3, R0, 0x80, R3, 0xf8, !PT ;  /* 0x0000008000037812 */ /* 0x000fca00078ef803 */
[----:B------:R-:W-:Y:S01]  /*c960*/  STG.E.U8 desc[UR36][R16.64], R3 ;  /* 0x0000000310007986 */ /* 0x000fe2000c101124 */
[----:B------:R-:W-:Y:S05]  /*c970*/  EXIT ;  /* 0x000000000000794d */ /* 0x000fea0003800000 */
.L_x_13435:
[----:B------:R-:W-:-:S05]  /*c980*/  F2FP.BF16.F32.PACK_AB R2, RZ, R2 ;  /* 0x00000002ff02723e */ /* 0x000fca00000010ff */
[----:B------:R-:W-:Y:S01]  /*c990*/  STG.E.U16 desc[UR36][R16.64], R2 ;  /* 0x0000000210007986 */ /* 0x000fe2000c101524 */
[----:B------:R-:W-:Y:S05]  /*c9a0*/  EXIT ;  /* 0x000000000000794d */ /* 0x000fea0003800000 */
        .weak           $__internal_49_$__cuda_sm3x_div_rn_ftz_f32_slowpath
        .type           $__internal_49_$__cuda_sm3x_div_rn_ftz_f32_slowpath,@function
        .size           $__internal_49_$__cuda_sm3x_div_rn_ftz_f32_slowpath,(.L_x_17871 - $__internal_49_$__cuda_sm3x_div_rn_ftz_f32_slowpath)
$__internal_49_$__cuda_sm3x_div_rn_ftz_f32_slowpath:
        /* <DEDUP_REMOVED lines=32> */
.L_x_13446:
[----:B------:R-:W-:Y:S05]  /*cbb0*/  BSYNC.RELIABLE B2 ;  /* 0x0000000000027941 */ /* 0x000fea0003800100 */
.L_x_13445:
        /* <DEDUP_REMOVED lines=27> */
.L_x_13452:
[----:B------:R-:W-:-:S07]  /*cd70*/  IMAD R0, R5, 0x800000, R0 ;  /* 0x0080000005007824 */ /* 0x000fce00078e0200 */
.L_x_13453:
[----:B------:R-:W-:Y:S05]  /*cd80*/  BSYNC.RECONVERGENT B2 ;  /* 0x0000000000027941 */ /* 0x000fea0003800200 */
.L_x_13451:
[----:B------:R-:W-:Y:S05]  /*cd90*/  BRA `(.L_x_13454) ;  /* 0x0000000000207947 */ /* 0x000fea0003800000 */
.L_x_13450:
[----:B------:R-:W-:-:S04]  /*cda0*/  LOP3.LUT R0, R9, 0x80000000, R0, 0x48, !PT ;  /* 0x8000000009007812 */ /* 0x000fc800078e4800 */
[----:B------:R-:W-:Y:S01]  /*cdb0*/  LOP3.LUT R0, R0, 0x7f800000, RZ, 0xfc, !PT ;  /* 0x7f80000000007812 */ /* 0x000fe200078efcff */
[----:B------:R-:W-:Y:S06]  /*cdc0*/  BRA `(.L_x_13454) ;  /* 0x0000000000147947 */ /* 0x000fec0003800000 */
.L_x_13449:
[----:B------:R-:W-:Y:S01]  /*cdd0*/  LOP3.LUT R0, R9, 0x80000000, R0, 0x48, !PT ;  /* 0x8000000009007812 */ /* 0x000fe200078e4800 */
[----:B------:R-:W-:Y:S06]  /*cde0*/  BRA `(.L_x_13454) ;  /* 0x00000000000c7947 */ /* 0x000fec0003800000 */
.L_x_13448:
[----:B------:R-:W0:Y:S01]  /*cdf0*/  MUFU.RSQ R0, -QNAN ;  /* 0xffc0000000007908 */ /* 0x000e220000001400 */
[----:B------:R-:W-:Y:S05]  /*ce00*/  BRA `(.L_x_13454) ;  /* 0x0000000000047947 */ /* 0x000fea0003800000 */
.L_x_13447:
[----:B------:R-:W-:-:S07]  /*ce10*/  FADD.FTZ R0, R0, R9 ;  /* 0x0000000900007221 */ /* 0x000fce0000010000 */
.L_x_13454:
[----:B------:R-:W-:Y:S05]  /*ce20*/  BSYNC.RECONVERGENT B0 ;  /* 0x0000000000007941 */ /* 0x000fea0003800200 */
.L_x_13444:
[----:B------:R-:W-:-:S04]  /*ce30*/  HFMA2 R5, -RZ, RZ, 0, 0 ;  /* 0x00000000ff057431 */ /* 0x000fc800000001ff */
[----:B0-----:R-:W-:Y:S05]  /*ce40*/  RET.REL.NODEC R4 `(_ZN2at6native18elementwise_kernelILi128ELi4EZNS0_15gpu_kernel_implINS0_13BUnaryFunctorIfffZZZNS0_17atan2_kernel_cudaERNS_18TensorIteratorBaseEENKUlvE_clEvENKUlvE0_clEvEUlffE_EEEEvS5_RKT_EUliE_EEviT1_) ;  /* 0xffffff30046c7950 */ /* 0x001fea0003c3ffff */
.L_x_13455:
        /* <DEDUP_REMOVED lines=11> */
.L_x_17871:


//--------------------- .text._ZN2at6native27unrolled_elementwise_kernelINS0_13BUnaryFunctorIfffZZZNS0_17atan2_kernel_cudaERNS_18TensorIteratorBaseEENKUlvE_clEvENKUlvE0_clEvEUlffE_EESt5arrayIPcLm2EELi4E23TrivialOffsetCalculatorILi1EjESD_NS0_6memory12LoadWithCastILi1EEENSE_13StoreWithCastILi1EEEEEviT_T0_T2_T3_T4_T5_ --------------------------
	.section	.text._ZN2at6native27unrolled_elementwise_kernelINS0_13BUnaryFunctorIfffZZZNS0_17atan2_kernel_cudaERNS_18TensorIteratorBaseEENKUlvE_clEvENKUlvE0_clEvEUlffE_EESt5arrayIPcLm2EELi4E23TrivialOffsetCalculatorILi1EjESD_NS0_6memory12LoadWithCastILi1EEENSE_13StoreWithCastILi1EEEEEviT_T0_T2_T3_T4_T5_,"ax",@progbits
	.align	128
        .global         _ZN2at6native27unrolled_elementwise_kernelINS0_13BUnaryFunctorIfffZZZNS0_17atan2_kernel_cudaERNS_18TensorIteratorBaseEENKUlvE_clEvENKUlvE0_clEvEUlffE_EESt5arrayIPcLm2EELi4E23TrivialOffsetCalculatorILi1EjESD_NS0_6memory12LoadWithCastILi1EEENSE_13StoreWithCastILi1EEEEEviT_T0_T2_T3_T4_T5_
        .type           _ZN2at6native27unrolled_elementwise_kernelINS0_13BUnaryFunctorIfffZZZNS0_17atan2_kernel_cudaERNS_18TensorIteratorBaseEENKUlvE_clEvENKUlvE0_clEvEUlffE_EESt5arrayIPcLm2EELi4E23TrivialOffsetCalculatorILi1EjESD_NS0_6memory12LoadWithCastILi1EEENSE_13StoreWithCastILi1EEEEEviT_T0_T2_T3_T4_T5_,@function
        .size           _ZN2at6native27unrolled_elementwise_kernelINS0_13BUnaryFunctorIfffZZZNS0_17atan2_kernel_cudaERNS_18TensorIteratorBaseEENKUlvE_clEvENKUlvE0_clEvEUlffE_EESt5arrayIPcLm2EELi4E23TrivialOffsetCalculatorILi1EjESD_NS0_6memory12LoadWithCastILi1EEENSE_13StoreWithCastILi1EEEEEviT_T0_T2_T3_T4_T5_,(.L_x_17872 - _ZN2at6native27unrolled_elementwise_kernelINS0_13BUnaryFunctorIfffZZZNS0_17atan2_kernel_cudaERNS_18TensorIteratorBaseEENKUlvE_clEvENKUlvE0_clEvEUlffE_EESt5arrayIPcLm2EELi4E23TrivialOffsetCalculatorILi1EjESD_NS0_6memory12LoadWithCastILi1EEENSE_13StoreWithCastILi1EEEEEviT_T0_T2_T3_T4_T5_)
        .other          _ZN2at6native27unrolled_elementwise_kernelINS0_13BUnaryFunctorIfffZZZNS0_17atan2_kernel_cudaERNS_18TensorIteratorBaseEENKUlvE_clEvENKUlvE0_clEvEUlffE_EESt5arrayIPcLm2EELi4E23TrivialOffsetCalculatorILi1EjESD_NS0_6memory12LoadWithCastILi1EEENSE_13StoreWithCastILi1EEEEEviT_T0_T2_T3_T4_T5_,@"STO_CUDA_ENTRY STV_DEFAULT"
_ZN2at6native27unrolled_elementwise_kernelINS0_13BUnaryFunctorIfffZZZNS0_17atan2_kernel_cudaERNS_18TensorIteratorBaseEENKUlvE_clEvENKUlvE0_clEvEUlffE_EESt5arrayIPcLm2EELi4E23TrivialOffsetCalculatorILi1EjESD_NS0_6memory12LoadWithCastILi1EEENSE_13StoreWithCastILi1EEEEEviT_T0_T2_T3_T4_T5_:
.text._ZN2at6native27unrolled_elementwise_kernelINS0_13BUnaryFunctorIfffZZZNS0_17atan2_kernel_cudaERNS_18TensorIteratorBaseEENKUlvE_clEvENKUlvE0_clEvEUlffE_EESt5arrayIPcLm2EELi4E23TrivialOffsetCalculatorILi1EjESD_NS0_6memory12LoadWithCastILi1EEENSE_13StoreWithCastILi1EEEEEviT_T0_T2_T3_T4_T5_:
        /* <DEDUP_REMOVED lines=33> */
.L_x_13462:
[----:B------:R-:W2:Y:S02]  /*0210*/  LDG.E.U8 R4, desc[UR36][R4.64] ;  /* 0x0000002404047981 */ /* 0x000ea4000c1e1100 */
[----:B--2---:R-:W-:Y:S01]  /*0220*/  I2FP.F32.U32 R22, R4 ;  /* 0x0000000400167245 */ /* 0x004fe20000201000 */
[----:B------:R-:W-:Y:S06]  /*0230*/  BRA `(.L_x_13464) ;  /* 0x0000000c00287947 */ /* 0x000fec0003800000 */
.L_x_13461:
        /* <DEDUP_REMOVED lines=9> */
.L_x_13466:
[----:B------:R-:W2:Y:S02]  /*02d0*/  LDG.E R4, desc[UR36][R4.64] ;  /* 0x0000002404047981 */ /* 0x000ea4000c1e1900 */
[----:B--2---:R-:W-:Y:S01]  /*02e0*/  I2FP.F32.S32 R22, R4 ;  /* 0x0000000400167245 */ /* 0x004fe20000201400 */
[----:B------:R-:W-:Y:S06]  /*02f0*/  BRA `(.L_x_13464) ;  /* 0x0000000800f87947 */ /* 0x000fec0003800000 */
.L_x_13465:
[----:B------:R-:W2:Y:S02]  /*0300*/  LDG.E.U16 R4, desc[UR36][R4.64] ;  /* 0x0000002404047981 */ /* 0x000ea4000c1e1500 */
[----:B--2---:R2:W3:Y:S01]  /*0310*/  I2F.S16 R22, R4 ;  /* 0x0000000400167306 */ /* 0x0044e20000101400 */
[----:B------:R-:W-:Y:S05]  /*0320*/  BRA `(.L_x_13464) ;  /* 0x0000000800ec7947 */ /* 0x000fea0003800000 */
.L_x_13460:
        /* <DEDUP_REMOVED lines=8> */
.L_x_13468:
[----:B------:R-:W2:Y:S02]  /*03b0*/  LDG.E.U16 R4, desc[UR36][R4.64] ;  /* 0x0000002404047981 */ /* 0x000ea4000c1e1500 */
[----:B--2---:R-:W-:Y:S01]  /*03c0*/  HADD2.F32 R22, -RZ, R4.H0_H0 ;  /* 0x20000004ff167230 */ /* 0x004fe20000004100 */
[----:B------:R-:W-:Y:S06]  /*03d0*/  BRA `(.L_x_13464) ;  /* 0x0000000800c07947 */ /* 0x000fec0003800000 */
.L_x_13467:
        /* <DEDUP_REMOVED lines=8> */
.L_x_13470:
[----:B------:R-:W2:Y:S02]  /*0460*/  LDG.E.U16 R4, desc[UR36][R4.64] ;  /* 0x0000002404047981 */ /* 0x000ea4000c1e1500 */
[----:B--2---:R-:W-:Y:S01]  /*0470*/  HADD2.F32 R22, -RZ, R4.H0_H0 ;  /* 0x20000004ff167230 */ /* 0x004fe20000004100 */
[----:B------:R-:W-:Y:S06]  /*0480*/  BRA `(.L_x_13464) ;  /* 0x0000000800947947 */ /* 0x000fec0003800000 */
.L_x_13469:
[----:B------:R-:W2:Y:S01]  /*0490*/  LDG.E.64 R4, desc[UR36][R4.64] ;  /* 0x0000002404047981 */ /* 0x000ea2000c1e1b00 */
[----:B------:R-:W-:Y:S01]  /*04a0*/  UMOV UR4, 0xf0000000 ;  /* 0xf000000000047882 */ /* 0x000fe20000000000 */
[----:B------:R-:W-:Y:S01]  /*04b0*/  UMOV UR5, 0x380fffff ;  /* 0x380fffff00057882 */ /* 0x000fe20000000000 */
[----:B--2---:R-:W0:Y:S01]  /*04c0*/  F2F.F32.F64 R22, R4 ;  /* 0x0000000400167310 */ /* 0x004e220000301000 */
[----:B------:R-:W-:-:S14]  /*04d0*/  DSETP.GEU.AND P0, PT, |R4|, UR4, PT ;  /* 0x0000000404007e2a */ /* 0x000fdc000bf0e200 */
[----:B0-----:R-:W-:Y:S01]  /*04e0*/  @!P0 FMUL R22, R22, 1.175494350822287508e-38 ;  /* 0x0080000016168820 */ /* 0x001fe20000400000 */
[----:B------:R-:W-:Y:S06]  /*04f0*/  BRA `(.L_x_13464) ;  /* 0x0000000800787947 */ /* 0x000fec0003800000 */
.L_x_13459:
        /* <DEDUP_REMOVED lines=12> */
.L_x_13473:
[----:B------:R-:W2:Y:S01]  /*05c0*/  LDG.E.64 R4, desc[UR36][R4.64] ;  /* 0x0000002404047981 */ /* 0x000ea2000c1e1b00 */
[----:B------:R-:W-:Y:S01]  /*05d0*/  UMOV UR4, 0xf0000000 ;  /* 0xf000000000047882 */ /* 0x000fe20000000000 */
[----:B------:R-:W-:Y:S01]  /*05e0*/  UMOV UR5, 0x380fffff ;  /* 0x380fffff00057882 */ /* 0x000fe20000000000 */
[----:B--2---:R-:W0:Y:S01]  /*05f0*/  F2F.F32.F64 R22, R4 ;  /* 0x0000000400167310 */ /* 0x004e220000301000 */
[----:B------:R-:W-:-:S14]  /*0600*/  DSETP.GEU.AND P0, PT, |R4|, UR4, PT ;  /* 0x0000000404007e2a */ /* 0x000fdc000bf0e200 */
[----:B0-----:R-:W-:Y:S01]  /*0610*/  @!P0 FMUL R22, R22, 1.175494350822287508e-38 ;  /* 0x0080000016168820 */ /* 0x001fe20000400000 */
[----:B------:R-:W-:Y:S06]  /*0620*/  BRA `(.L_x_13464) ;  /* 0x00000008002c7947 */ /* 0x000fec0003800000 */
.L_x_13472:
        /* <DEDUP_REMOVED lines=25> */
.L_x_13475:
        /* <DEDUP_REMOVED lines=13> */
.L_x_13474:
[----:B------:R-:W2:Y:S02]  /*0890*/  LDG.E.U16 R4, desc[UR36][R4.64] ;  /* 0x0000002404047981 */ /* 0x000ea4000c1e1500 */
[----:B--2---:R-:W-:Y:S01]  /*08a0*/  IMAD.U32 R22, R4, 0x10000, RZ ;  /* 0x0001000004167824 */ /* 0x004fe200078e00ff */
[----:B------:R-:W-:Y:S06]  /*08b0*/  BRA `(.L_x_13464) ;  /* 0x0000000400887947 */ /* 0x000fec0003800000 */
.L_x_13471:
        /* <DEDUP_REMOVED lines=11> */
.L_x_13478:
        /* <DEDUP_REMOVED lines=20> */
.L_x_13480:
[----:B------:R-:W-:Y:S05]  /*0ab0*/  BSYNC.RECONVERGENT B0 ;  /* 0x0000000000007941 */ /* 0x000fea0003800200 */
.L_x_13479:
[----:B------:R-:W-:Y:S01]  /*0ac0*/  IMAD.SHL.U32 R0, R0, 0x100000, RZ ;  /* 0x0010000000007824 */ /* 0x000fe200078e00ff */
[----:B------:R-:W-:-:S04]  /*0ad0*/  LEA R3, R3, 0x3b800000, 0x17 ;  /* 0x3b80000003037811 */ /* 0x000fc800078eb8ff */
[----:B------:R-:W-:Y:S01]  /*0ae0*/  LOP3.LUT R22, R3, R0, R7, 0xfe, !PT ;  /* 0x0000000003167212 */ /* 0x000fe200078efe07 */
[----:B------:R-:W-:Y:S06]  /*0af0*/  BRA `(.L_x_13464) ;  /* 0x0000000000f87947 */ /* 0x000fec0003800000 */
.L_x_13477:
        /* <DEDUP_REMOVED lines=20> */
.L_x_13482:
[----:B------:R-:W-:Y:S05]  /*0c40*/  BSYNC.RECONVERGENT B0 ;  /* 0x0000000000007941 */ /* 0x000fea0003800200 */
.L_x_13481:
[----:B------:R-:W-:Y:S01]  /*0c50*/  IMAD.SHL.U32 R0, R0, 0x200000, RZ ;  /* 0x0020000000007824 */ /* 0x000fe200078e00ff */
[----:B------:R-:W-:-:S04]  /*0c60*/  LEA R3, R3, 0x37800000, 0x17 ;  /* 0x3780000003037811 */ /* 0x000fc800078eb8ff */
[----:B------:R-:W-:Y:S01]  /*0c70*/  LOP3.LUT R22, R3, R0, R7, 0xfe, !PT ;  /* 0x0000000003167212 */ /* 0x000fe200078efe07 */
[----:B------:R-:W-:Y:S06]  /*0c80*/  BRA `(.L_x_13464) ;  /* 0x0000000000947947 */ /* 0x000fec0003800000 */
.L_x_13476:
[----:B------:R-:W-:-:S09]  /*0c90*/  UISETP.NE.AND UP0, UPT, UR4, 0x1c, UPT ;  /* 0x0000001c0400788c */ /* 0x000fd2000bf05270 */
[----:B------:R-:W-:Y:S05]  /*0ca0*/  BRA.U !UP0, `(.L_x_13483) ;  /* 0x0000000108847547 */ /* 0x000fea000b800000 */
[----:B------:R-:W-:-:S09]  /*0cb0*/  UISETP.NE.AND UP0, UPT, UR4, 0x1d, UPT ;  /* 0x0000001d0400788c */ /* 0x000fd2000bf05270 */
[----:B------:R-:W-:Y:S05]  /*0cc0*/  BRA.U !UP0, `(.L_x_13484) ;  /* 0x0000000108707547 */ /* 0x000fea000b800000 */
[----:B------:R-:W-:-:S09]  /*0cd0*/  UISETP.NE.AND UP0, UPT, UR4, 0x2c, UPT ;  /* 0x0000002c0400788c */ /* 0x000fd2000bf05270 */
[----:B------:R-:W-:Y:S05]  /*0ce0*/  BRA.U !UP0, `(.L_x_13485) ;  /* 0x0000000108487547 */ /* 0x000fea000b800000 */
.L_x_13463:
        /* <DEDUP_REMOVED lines=16> */
.L_x_13486:
[----:B------:R-:W-:Y:S01]  /*0df0*/  IMAD.MOV.U32 R22, RZ, RZ, RZ ;  /* 0x000000ffff167224 */ /* 0x000fe200078e00ff */
[----:B------:R-:W-:Y:S06]  /*0e00*/  BRA `(.L_x_13464) ;  /* 0x0000000000347947 */ /* 0x000fec0003800000 */
.L_x_13485:
        /* <DEDUP_REMOVED lines=8> */
.L_x_13484:
[----:B------:R-:W2:Y:S02]  /*0e90*/  LDG.E.64 R22, desc[UR36][R4.64] ;  /* 0x0000002404167981 */ /* 0x000ea4000c1e1b00 */
[----:B--2---:R0:W1:Y:S01]  /*0ea0*/  I2F.U64 R22, R22 ;  /* 0x0000001600167312 */ /* 0x0040620000301000 */
[----:B------:R-:W-:Y:S05]  /*0eb0*/  BRA `(.L_x_13464) ;  /* 0x0000000000087947 */ /* 0x000fea0003800000 */
.L_x_13483:
[----:B------:R-:W2:Y:S02]  /*0ec0*/  LDG.E R4, desc[UR36][R4.64] ;  /* 0x0000002404047981 */ /* 0x000ea4000c1e1900 */
[----:B--2---:R-:W-:-:S07]  /*0ed0*/  I2FP.F32.U32 R22, R4 ;  /* 0x0000000400167245 */ /* 0x004fce0000201000 */
.L_x_13464:
[----:B------:R-:W-:Y:S05]  /*0ee0*/  BSYNC.RECONVERGENT B7 ;  /* 0x0000000000077941 */ /* 0x000fea0003800200 */
.L_x_13458:
[----:B------:R-:W-:-:S07]  /*0ef0*/  VIADD R24, R25, 0x80 ;  /* 0x0000008019187836 */ /* 0x000fce0000000000 */
.L_x_13457:
[----:B------:R-:W-:Y:S05]  /*0f00*/  BSYNC.RECONVERGENT B6 ;  /* 0x0000000000067941 */ /* 0x000fea0003800200 */
.L_x_13456:
        /* <DEDUP_REMOVED lines=25> */
.L_x_13493:
[----:B------:R-:W2:Y:S02]  /*10a0*/  LDG.E.U8 R4, desc[UR36][R4.64] ;  /* 0x0000002404047981 */ /* 0x000ea4000c1e1100 */
[----:B--2---:R-:W-:Y:S01]  /*10b0*/  I2FP.F32.U32 R18, R4 ;  /* 0x0000000400127245 */ /* 0x004fe20000201000 */
[----:B------:R-:W-:Y:S06]  /*10c0*/  BRA `(.L_x_13495) ;  /* 0x0000000c00287947 */ /* 0x000fec0003800000 */
.L_x_13492:
        /* <DEDUP_REMOVED lines=9> */
.L_x_13497:
[----:B------:R-:W2:Y:S02]  /*1160*/  LDG.E R4, desc[UR36][R4.64] ;  /* 0x0000002404047981 */ /* 0x000ea4000c1e1900 */
[----:B--2---:R-:W-:Y:S01]  /*1170*/  I2FP.F32.S32 R18, R4 ;  /* 0x0000000400127245 */ /* 0x004fe20000201400 */
[----:B------:R-:W-:Y:S06]  /*1180*/  BRA `(.L_x_13495) ;  /* 0x0000000800f87947 */ /* 0x000fec0003800000 */
.L_x_13496:
[----:B------:R-:W2:Y:S02]  /*1190*/  LDG.E.U16 R4, desc[UR36][R4.64] ;  /* 0x0000002404047981 */ /* 0x000ea4000c1e1500 */
[----:B--2---:R0:W2:Y:S01]  /*11a0*/  I2F.S16 R18, R4 ;  /* 0x0000000400127306 */ /* 0x0040a20000101400 */
[----:B------:R-:W-:Y:S05]  /*11b0*/  BRA `(.L_x_13495) ;  /* 0x0000000800ec7947 */ /* 0x000fea0003800000 */
.L_x_13491:
        /* <DEDUP_REMOVED lines=8> */
.L_x_13499:
[----:B------:R-:W2:Y:S02]  /*1240*/  LDG.E.U16 R4, desc[UR36][R4.64] ;  /* 0x0000002404047981 */ /* 0x000ea4000c1e1500 */
[----:B--2---:R-:W-:Y:S01]  /*1250*/  HADD2.F32 R18, -RZ, R4.H0_H0 ;  /* 0x20000004ff127230 */ /* 0x004fe20000004100 */
[----:B------:R-:W-:Y:S06]  /*1260*/  BRA `(.L_x_13495) ;  /* 0x0000000800c07947 */ /* 0x000fec0003800000 */
.L_x_13498:
        /* <DEDUP_REMOVED lines=8> */
.L_x_13501:
[----:B------:R-:W2:Y:S02]  /*12f0*/  LDG.E.U16 R4, desc[UR36][R4.64] ;  /* 0x0000002404047981 */ /* 0x000ea4000c1e1500 */
[----:B--2---:R-:W-:Y:S01]  /*1300*/  HADD2.F32 R18, -RZ, R4.H0_H0 ;  /* 0x20000004ff127230 */ /* 0x004fe20000004100 */
[----:B------:R-:W-:Y:S06]  /*1310*/  BRA `(.L_x_13495) ;  /* 0x0000000800947947 */ /* 0x000fec0003800000 */
.L_x_13500:
[----:B------:R-:W2:Y:S01]  /*1320*/  LDG.E.64 R4, desc[UR36][R4.64] ;  /* 0x0000002404047981 */ /* 0x000ea2000c1e1b00 */
[----:B------:R-:W-:Y:S01]  /*1330*/  UMOV UR4, 0xf0000000 ;  /* 0xf000000000047882 */ /* 0x000fe20000000000 */
[----:B------:R-:W-:Y:S01]  /*1340*/  UMOV UR5, 0x380fffff ;  /* 0x380fffff00057882 */ /* 0x000fe20000000000 */
[----:B--2---:R-:W0:Y:S01]  /*1350*/  F2F.F32.F64 R18, R4 ;  /* 0x0000000400127310 */ /* 0x004e220000301000 */
[----:B------:R-:W-:-:S14]  /*1360*/  DSETP.GEU.AND P0, PT, |R4|, UR4, PT ;  /* 0x0000000404007e2a */ /* 0x000fdc000bf0e200 */
[----:B0-----:R-:W-:Y:S01]  /*1370*/  @!P0 FMUL R18, R18, 1.175494350822287508e-38 ;  /* 0x0080000012128820 */ /* 0x001fe20000400000 */
[----:B------:R-:W-:Y:S06]  /*1380*/  BRA `(.L_x_13495) ;  /* 0x0000000800787947 */ /* 0x000fec0003800000 */
.L_x_13490:
        /* <DEDUP_REMOVED lines=12> */
.L_x_13504:
[----:B------:R-:W2:Y:S01]  /*1450*/  LDG.E.64 R4, desc[UR36][R4.64] ;  /* 0x0000002404047981 */ /* 0x000ea2000c1e1b00 */
[----:B------:R-:W-:Y:S01]  /*1460*/  UMOV UR4, 0xf0000000 ;  /* 0xf000000000047882 */ /* 0x000fe20000000000 */
[----:B------:R-:W-:Y:S01]  /*1470*/  UMOV UR5, 0x380fffff ;  /* 0x380fffff00057882 */ /* 0x000fe20000000000 */
[----:B--2---:R-:W0:Y:S01]  /*1480*/  F2F.F32.F64 R18, R4 ;  /* 0x0000000400127310 */ /* 0x004e220000301000 */
[----:B------:R-:W-:-:S14]  /*1490*/  DSETP.GEU.AND P0, PT, |R4|, UR4, PT ;  /* 0x0000000404007e2a */ /* 0x000fdc000bf0e200 */
[----:B0-----:R-:W-:Y:S01]  /*14a0*/  @!P0 FMUL R18, R18, 1.175494350822287508e-38 ;  /* 0x0080000012128820 */ /* 0x001fe20000400000 */
[----:B------:R-:W-:Y:S06]  /*14b0*/  BRA `(.L_x_13495) ;  /* 0x00000008002c7947 */ /* 0x000fec0003800000 */
.L_x_13503:
        /* <DEDUP_REMOVED lines=25> */
.L_x_13506:
        /* <DEDUP_REMOVED lines=13> */
.L_x_13505:
[----:B------:R-:W2:Y:S02]  /*1720*/  LDG.E.U16 R4, desc[UR36][R4.64] ;  /* 0x0000002404047981 */ /* 0x000ea4000c1e1500 */
[----:B--2---:R-:W-:Y:S01]  /*1730*/  IMAD.U32 R18, R4, 0x10000, RZ ;  /* 0x0001000004127824 */ /* 0x004fe200078e00ff */
[----:B------:R-:W-:Y:S06]  /*1740*/  BRA `(.L_x_13495) ;  /* 0x0000000400887947 */ /* 0x000fec0003800000 */
.L_x_13502:
        /* <DEDUP_REMOVED lines=11> */
.L_x_13509:
        /* <DEDUP_REMOVED lines=20> */
.L_x_13511:
[----:B------:R-:W-:Y:S05]  /*1940*/  BSYNC.RECONVERGENT B0 ;  /* 0x0000000000007941 */ /* 0x000fea0003800200 */
.L_x_13510:
[----:B------:R-:W-:Y:S01]  /*1950*/  IMAD.SHL.U32 R0, R0, 0x100000, RZ ;  /* 0x0010000000007824 */ /* 0x000fe200078e00ff */
[----:B------:R-:W-:-:S04]  /*1960*/  LEA R3, R3, 0x3b800000, 0x17 ;  /* 0x3b80000003037811 */ /* 0x000fc800078eb8ff */
[----:B------:R-:W-:Y:S01]  /*1970*/  LOP3.LUT R18, R3, R0, R7, 0xfe, !PT ;  /* 0x0000000003127212 */ /* 0x000fe200078efe07 */
[----:B------:R-:W-:Y:S06]  /*1980*/  BRA `(.L_x_13495) ;  /* 0x0000000000f87947 */ /* 0x000fec0003800000 */
.L_x_13508:
        /* <DEDUP_REMOVED lines=20> */
.L_x_13513:
[----:B------:R-:W-:Y:S05]  /*1ad0*/  BSYNC.RECONVERGENT B0 ;  /* 0x0000000000007941 */ /* 0x000fea0003800200 */
.L_x_13512:
[----:B------:R-:W-:Y:S01]  /*1ae0*/  IMAD.SHL.U32 R0, R0, 0x200000, RZ ;  /* 0x0020000000007824 */ /* 0x000fe200078e00ff */
[----:B------:R-:W-:-:S04]  /*1af0*/  LEA R3, R3, 0x37800000, 0x17 ;  /* 0x3780000003037811 */ /* 0x000fc800078eb8ff */
[----:B------:R-:W-:Y:S01]  /*1b00*/  LOP3.LUT R18, R3, R0, R7, 0xfe, !PT ;  /* 0x0000000003127212 */ /* 0x000fe200078efe07 */
[----:B------:R-:W-:Y:S06]  /*1b10*/  BRA `(.L_x_13495) ;  /* 0x0000000000947947 */ /* 0x000fec0003800000 */
.L_x_13507:
        /* <DEDUP_REMOVED lines=14> */
.L_x_13494:
        /* <DEDUP_REMOVED lines=16> */
.L_x_13516:
[----:B------:R-:W-:Y:S01]  /*1d00*/  IMAD.MOV.U32 R18, RZ, RZ, RZ ;  /* 0x000000ffff127224 */ /* 0x000fe200078e00ff */
[----:B------:R-:W-:Y:S06]  /*1d10*/  BRA `(.L_x_13495) ;  /* 0x0000000000147947 */ /* 0x000fec0003800000 */
.L_x_13515:
[----:B------:R-:W2:Y:S02]  /*1d20*/  LDG.E.64 R18, desc[UR36][R4.64] ;  /* 0x0000002404127981 */ /* 0x000ea4000c1e1b00 */
[----:B--2---:R0:W2:Y:S01]  /*1d30*/  I2F.U64 R18, R18 ;  /* 0x0000001200127312 */ /* 0x0040a20000301000 */
[----:B------:R-:W-:Y:S05]  /*1d40*/  BRA `(.L_x_13495) ;  /* 0x0000000000087947 */ /* 0x000fea0003800000 */
.L_x_13514:
[----:B------:R-:W2:Y:S02]  /*1d50*/  LDG.E R4, desc[UR36][R4.64] ;  /* 0x0000002404047981 */ /* 0x000ea4000c1e1900 */
[----:B--2---:R-:W-:-:S07]  /*1d60*/  I2FP.F32.U32 R18, R4 ;  /* 0x0000000400127245 */ /* 0x004fce0000201000 */
.L_x_13495:
[----:B------:R-:W-:Y:S05]  /*1d70*/  BSYNC.RECONVERGENT B7 ;  /* 0x0000000000077941 */ /* 0x000fea0003800200 */
.L_x_13489:
[----:B------:R-:W-:-:S07]  /*1d80*/  VIADD R24, R24, 0x80 ;  /* 0x0000008018187836 */ /* 0x000fce0000000000 */
.L_x_13488:
[----:B------:R-:W-:Y:S05]  /*1d90*/  BSYNC.RECONVERGENT B6 ;  /* 0x0000000000067941 */ /* 0x000fea0003800200 */
.L_x_13487:
        /* <DEDUP_REMOVED lines=25> */
.L_x_13523:
[----:B------:R-:W2:Y:S02]  /*1f30*/  LDG.E.U8 R4, desc[UR36][R4.64] ;  /* 0x0000002404047981 */ /* 0x000ea4000c1e1100 */
[----:B--2---:R-:W-:Y:S01]  /*1f40*/  I2FP.F32.U32 R19, R4 ;  /* 0x0000000400137245 */ /* 0x004fe20000201000 */
[----:B------:R-:W-:Y:S06]  /*1f50*/  BRA `(.L_x_13525) ;  /* 0x0000000c00247947 */ /* 0x000fec0003800000 */
.L_x_13522:
        /* <DEDUP_REMOVED lines=9> */
.L_x_13527:
[----:B------:R-:W2:Y:S02]  /*1ff0*/  LDG.E R4, desc[UR36][R4.64] ;  /* 0x0000002404047981 */ /* 0x000ea4000c1e1900 */
[----:B--2---:R-:W-:Y:S01]  /*2000*/  I2FP.F32.S32 R19, R4 ;  /* 0x0000000400137245 */ /* 0x004fe20000201400 */
[----:B------:R-:W-:Y:S06]  /*2010*/  BRA `(.L_x_13525) ;  /* 0x0000000800f47947 */ /* 0x000fec0003800000 */
.L_x_13526:
[----:B------:R-:W2:Y:S02]  /*2020*/  LDG.E.U16 R4, desc[UR36][R4.64] ;  /* 0x0000002404047981 */ /* 0x000ea4000c1e1500 */
[----:B--2---:R4:W0:Y:S01]  /*2030*/  I2F.S16 R19, R4 ;  /* 0x0000000400137306 */ /* 0x0048220000101400 */
[----:B------:R-:W-:Y:S05]  /*2040*/  BRA `(.L_x_13525) ;  /* 0x0000000800e87947 */ /* 0x000fea0003800000 */
.L_x_13521:
        /* <DEDUP_REMOVED lines=8> */
.L_x_13529:
[----:B------:R-:W2:Y:S02]  /*20d0*/  LDG.E.U16 R4, desc[UR36][R4.64] ;  /* 0x0000002404047981 */ /* 0x000ea4000c1e1500 */
[----:B--2---:R-:W-:Y:S01]  /*20e0*/  HADD2.F32 R19, -RZ, R4.H0_H0 ;  /* 0x20000004ff137230 */ /* 0x004fe20000004100 */
[----:B------:R-:W-:Y:S06]  /*20f0*/  BRA `(.L_x_13525) ;  /* 0x0000000800bc7947 */ /* 0x000fec0003800000 */
.L_x_13528:
        /* <DEDUP_REMOVED lines=8> */
.L_x_13531:
[----:B------:R-:W2:Y:S02]  /*2180*/  LDG.E.U16 R4, desc[UR36][R4.64] ;  /* 0x0000002404047981 */ /* 0x000ea4000c1e1500 */
[----:B--2---:R-:W-:Y:S01]  /*2190*/  HADD2.F32 R19, -RZ, R4.H0_H0 ;  /* 0x20000004ff137230 */ /* 0x004fe20000004100 */
[----:B------:R-:W-:Y:S06]  /*21a0*/  BRA `(.L_x_13525) ;  /* 0x0000000800907947 */ /* 0x000fec0003800000 */
.L_x_13530:
[----:B------:R-:W2:Y:S01]  /*21b0*/  LDG.E.64 R4, desc[UR36][R4.64] ;  /* 0x0000002404047981 */ /* 0x000ea2000c1e1b00 */
[----:B------:R-:W-:Y:S01]  /*21c0*/  UMOV UR4, 0xf0000000 ;  /* 0xf000000000047882 */ /* 0x000fe20000000000 */
[----:B------:R-:W-:Y:S01]  /*21d0*/  UMOV UR5, 0x380fffff ;  /* 0x380fffff00057882 */ /* 0x000fe20000000000 */
[----:B--2---:R-:W0:Y:S01]  /*21e0*/  F2F.F32.F64 R19, R4 ;  /* 0x0000000400137310 */ /* 0x004e220000301000 */
[----:B------:R-:W-:-:S14]  /*21f0*/  DSETP.GEU.AND P0, PT, |R4|, UR4, PT ;  /* 0x0000000404007e2a */ /* 0x000fdc000bf0e200 */
[----:B0-----:R-:W-:Y:S01]  /*2200*/  @!P0 FMUL R19, R19, 1.175494350822287508e-38 ;  /* 0x0080000013138820 */ /* 0x001fe20000400000 */
[----:B------:R-:W-:Y:S06]  /*2210*/  BRA `(.L_x_13525) ;  /* 0x0000000800747947 */ /* 0x000fec0003800000 */
.L_x_13520:
        /* <DEDUP_REMOVED lines=12> */
.L_x_13534:
[----:B------:R-:W2:Y:S01]  /*22e0*/  LDG.E.64 R4, desc[UR36][R4.64] ;  /* 0x0000002404047981 */ /* 0x000ea2000c1e1b00 */
[----:B------:R-:W-:Y:S01]  /*22f0*/  UMOV UR4, 0xf0000000 ;  /* 0xf000000000047882 */ /* 0x000fe20000000000 */
[----:B------:R-:W-:Y:S01]  /*2300*/  UMOV UR5, 0x380fffff ;  /* 0x380fffff00057882 */ /* 0x000fe20000000000 */
[----:B--2---:R-:W0:Y:S01]  /*2310*/  F2F.F32.F64 R19, R4 ;  /* 0x0000000400137310 */ /* 0x004e220000301000 */
[----:B------:R-:W-:-:S14]  /*2320*/  DSETP.GEU.AND P0, PT, |R4|, UR4, PT ;  /* 0x0000000404007e2a */ /* 0x000fdc000bf0e200 */
[----:B0-----:R-:W-:Y:S01]  /*2330*/  @!P0 FMUL R19, R19, 1.175494350822287508e-38 ;  /* 0x0080000013138820 */ /* 0x001fe20000400000 */
[----:B------:R-:W-:Y:S06]  /*2340*/  BRA `(.L_x_13525) ;  /* 0x0000000800287947 */ /* 0x000fec0003800000 */
.L_x_13533:
        /* <DEDUP_REMOVED lines=25> */
.L_x_13536:
        /* <DEDUP_REMOVED lines=12> */
.L_x_13535:
[----:B------:R-:W2:Y:S02]  /*25a0*/  LDG.E.U16 R4, desc[UR36][R4.64] ;  /* 0x0000002404047981 */ /* 0x000ea4000c1e1500 */
[----:B--2---:R-:W-:Y:S01]  /*25b0*/  IMAD.U32 R19, R4, 0x10000, RZ ;  /* 0x0001000004137824 */ /* 0x004fe200078e00ff */
[----:B------:R-:W-:Y:S06]  /*25c0*/  BRA `(.L_x_13525) ;  /* 0x0000000400887947 */ /* 0x000fec0003800000 */
.L_x_13532:
        /* <DEDUP_REMOVED lines=11> */
.L_x_13539:
        /* <DEDUP_REMOVED lines=20> */
.L_x_13541:
[----:B------:R-:W-:Y:S05]  /*27c0*/  BSYNC.RECONVERGENT B0 ;  /* 0x0000000000007941 */ /* 0x000fea0003800200 */
.L_x_13540:
[----:B------:R-:W-:Y:S01]  /*27d0*/  IMAD.SHL.U32 R0, R0, 0x100000, RZ ;  /* 0x0010000000007824 */ /* 0x000fe200078e00ff */
[----:B------:R-:W-:-:S04]  /*27e0*/  LEA R3, R3, 0x3b800000, 0x17 ;  /* 0x3b80000003037811 */ /* 0x000fc800078eb8ff */
[----:B------:R-:W-:Y:S01]  /*27f0*/  LOP3.LUT R19, R3, R0, R19, 0xfe, !PT ;  /* 0x0000000003137212 */ /* 0x000fe200078efe13 */
[----:B------:R-:W-:Y:S06]  /*2800*/  BRA `(.L_x_13525) ;  /* 0x0000000000f87947 */ /* 0x000fec0003800000 */
.L_x_13538:
        /* <DEDUP_REMOVED lines=20> */
.L_x_13543:
[----:B------:R-:W-:Y:S05]  /*2950*/  BSYNC.RECONVERGENT B0 ;  /* 0x0000000000007941 */ /* 0x000fea0003800200 */
.L_x_13542:
[----:B------:R-:W-:Y:S01]  /*2960*/  IMAD.SHL.U32 R0, R0, 0x200000, RZ ;  /* 0x0020000000007824 */ /* 0x000fe200078e00ff */
[----:B------:R-:W-:-:S04]  /*2970*/  LEA R3, R3, 0x37800000, 0x17 ;  /* 0x3780000003037811 */ /* 0x000fc800078eb8ff */
[----:B------:R-:W-:Y:S01]  /*2980*/  LOP3.LUT R19, R3, R0, R19, 0xfe, !PT ;  /* 0x0000000003137212 */ /* 0x000fe200078efe13 */
[----:B------:R-:W-:Y:S06]  /*2990*/  BRA `(.L_x_13525) ;  /* 0x0000000000947947 */ /* 0x000fec0003800000 */
.L_x_13537:
        /* <DEDUP_REMOVED lines=14> */
.L_x_13524:
        /* <DEDUP_REMOVED lines=16> */
.L_x_13546:
[----:B------:R-:W-:Y:S01]  /*2b80*/  IMAD.MOV.U32 R19, RZ, RZ, RZ ;  /* 0x000000ffff137224 */ /* 0x000fe200078e00ff */
[----:B------:R-:W-:Y:S06]  /*2b90*/  BRA `(.L_x_13525) ;  /* 0x0000000000147947 */ /* 0x000fec0003800000 */
.L_x_13545:
[----:B------:R-:W2:Y:S02]  /*2ba0*/  LDG.E.64 R4, desc[UR36][R4.64] ;  /* 0x0000002404047981 */ /* 0x000ea4000c1e1b00 */
[----:B--2---:R0:W2:Y:S01]  /*2bb0*/  I2F.U64 R19, R4 ;  /* 0x0000000400137312 */ /* 0x0040a20000301000 */
[----:B------:R-:W-:Y:S05]  /*2bc0*/  BRA `(.L_x_13525) ;  /* 0x0000000000087947 */ /* 0x000fea0003800000 */
.L_x_13544:
[----:B------:R-:W2:Y:S02]  /*2bd0*/  LDG.E R4, desc[UR36][R4.64] ;  /* 0x0000002404047981 */ /* 0x000ea4000c1e1900 */
[----:B--2---:R-:W-:-:S07]  /*2be0*/  I2FP.F32.U32 R19, R4 ;  /* 0x0000000400137245 */ /* 0x004fce0000201000 */
.L_x_13525:
[----:B------:R-:W-:Y:S05]  /*2bf0*/  BSYNC.RECONVERGENT B7 ;  /* 0x0000000000077941 */ /* 0x000fea0003800200 */
.L_x_13519:
[----:B------:R-:W-:-:S07]  /*2c00*/  VIADD R24, R24, 0x80 ;  /* 0x0000008018187836 */ /* 0x000fce0000000000 */
.L_x_13518:
[----:B------:R-:W-:Y:S05]  /*2c10*/  BSYNC.RECONVERGENT B6 ;  /* 0x0000000000067941 */ /* 0x000fea0003800200 */
.L_x_13517:
        /* <DEDUP_REMOVED lines=24> */
.L_x_13552:
[----:B------:R-:W2:Y:S02]  /*2da0*/  LDG.E.U8 R4, desc[UR36][R4.64] ;  /* 0x0000002404047981 */ /* 0x000ea4000c1e1100 */
[----:B--2---:R-:W-:Y:S01]  /*2db0*/  I2FP.F32.U32 R16, R4 ;  /* 0x0000000400107245 */ /* 0x004fe20000201000 */
[----:B------:R-:W-:Y:S06]  /*2dc0*/  BRA `(.L_x_13548) ;  /* 0x0000000c001c7947 */ /* 0x000fec0003800000 */
.L_x_13551:
        /* <DEDUP_REMOVED lines=9> */
.L_x_13555:
[----:B------:R-:W2:Y:S02]  /*2e60*/  LDG.E R4, desc[UR36][R4.64] ;  /* 0x0000002404047981 */ /* 0x000ea4000c1e1900 */
[----:B--2---:R-:W-:Y:S01]  /*2e70*/  I2FP.F32.S32 R16, R4 ;  /* 0x0000000400107245 */ /* 0x004fe20000201400 */
[----:B------:R-:W-:Y:S06]  /*2e80*/  BRA `(.L_x_13548) ;  /* 0x0000000800ec7947 */ /* 0x000fec0003800000 */
.L_x_13554:
[----:B------:R-:W2:Y:S02]  /*2e90*/  LDG.E.U16 R4, desc[UR36][R4.64] ;  /* 0x0000002404047981 */ /* 0x000ea4000c1e1500 */
[----:B--2---:R0:W2:Y:S01]  /*2ea0*/  I2F.S16 R16, R4 ;  /* 0x0000000400107306 */ /* 0x0040a20000101400 */
[----:B------:R-:W-:Y:S05]  /*2eb0*/  BRA `(.L_x_13548) ;  /* 0x0000000800e07947 */ /* 0x000fea0003800000 */
.L_x_13550:
        /* <DEDUP_REMOVED lines=8> */
.L_x_13557:
[----:B------:R-:W2:Y:S02]  /*2f40*/  LDG.E.U16 R4, desc[UR36][R4.64] ;  /* 0x0000002404047981 */ /* 0x000ea4000c1e1500 */
[----:B--2---:R-:W-:Y:S01]  /*2f50*/  HADD2.F32 R16, -RZ, R4.H0_H0 ;  /* 0x20000004ff107230 */ /* 0x004fe20000004100 */
[----:B------:R-:W-:Y:S06]  /*2f60*/  BRA `(.L_x_13548) ;  /* 0x0000000800b47947 */ /* 0x000fec0003800000 */
.L_x_13556:
        /* <DEDUP_REMOVED lines=8> */
.L_x_13559:
[----:B------:R-:W2:Y:S02]  /*2ff0*/  LDG.E.U16 R4, desc[UR36][R4.64] ;  /* 0x0000002404047981 */ /* 0x000ea4000c1e1500 */
[----:B--2---:R-:W-:Y:S01]  /*3000*/  HADD2.F32 R16, -RZ, R4.H0_H0 ;  /* 0x20000004ff107230 */ /* 0x004fe20000004100 */
[----:B------:R-:W-:Y:S06]  /*3010*/  BRA `(.L_x_13548) ;  /* 0x0000000800887947 */ /* 0x000fec0003800000 */
.L_x_13558:
[----:B------:R-:W2:Y:S01]  /*3020*/  LDG.E.64 R4, desc[UR36][R4.64] ;  /* 0x0000002404047981 */ /* 0x000ea2000c1e1b00 */
[----:B------:R-:W-:Y:S01]  /*3030*/  UMOV UR4, 0xf0000000 ;  /* 0xf000000000047882 */ /* 0x000fe20000000000 */
[----:B------:R-:W-:Y:S01]  /*3040*/  UMOV UR5, 0x380fffff ;  /* 0x380fffff00057882 */ /* 0x000fe20000000000 */
[----:B--2---:R-:W0:Y:S01]  /*3050*/  F2F.F32.F64 R16, R4 ;  /* 0x0000000400107310 */ /* 0x004e220000301000 */
[----:B------:R-:W-:-:S14]  /*3060*/  DSETP.GEU.AND P0, PT, |R4|, UR4, PT ;  /* 0x0000000404007e2a */ /* 0x000fdc000bf0e200 */
[----:B0-----:R-:W-:Y:S01]  /*3070*/  @!P0 FMUL R16, R16, 1.175494350822287508e-38 ;  /* 0x0080000010108820 */ /* 0x001fe20000400000 */
[----:B------:R-:W-:Y:S06]  /*3080*/  BRA `(.L_x_13548) ;  /* 0x00000008006c7947 */ /* 0x000fec0003800000 */
.L_x_13549:
        /* <DEDUP_REMOVED lines=12> */
.L_x_13562:
[----:B------:R-:W2:Y:S01]  /*3150*/  LDG.E.64 R4, desc[UR36][R4.64] ;  /* 0x0000002404047981 */ /* 0x000ea2000c1e1b00 */
[----:B------:R-:W-:Y:S01]  /*3160*/  UMOV UR4, 0xf0000000 ;  /* 0xf000000000047882 */ /* 0x000fe20000000000 */
[----:B------:R-:W-:Y:S01]  /*3170*/  UMOV UR5, 0x380fffff ;  /* 0x380fffff00057882 */ /* 0x000fe20000000000 */
[----:B--2---:R-:W0:Y:S01]  /*3180*/  F2F.F32.F64 R16, R4 ;  /* 0x0000000400107310 */ /* 0x004e220000301000 */
[----:B------:R-:W-:-:S14]  /*3190*/  DSETP.GEU.AND P0, PT, |R4|, UR4, PT ;  /* 0x0000000404007e2a */ /* 0x000fdc000bf0e200 */
[----:B0-----:R-:W-:Y:S01]  /*31a0*/  @!P0 FMUL R16, R16, 1.175494350822287508e-38 ;  /* 0x0080000010108820 */ /* 0x001fe20000400000 */
[----:B------:R-:W-:Y:S06]  /*31b0*/  BRA `(.L_x_13548) ;  /* 0x0000000800207947 */ /* 0x000fec0003800000 */
.L_x_13561:
        /* <DEDUP_REMOVED lines=25> */
.L_x_13564:
        /* <DEDUP_REMOVED lines=13> */
.L_x_13563:
[----:B------:R-:W2:Y:S02]  /*3420*/  LDG.E.U16 R4, desc[UR36][R4.64] ;  /* 0x0000002404047981 */ /* 0x000ea4000c1e1500 */
[----:B--2---:R-:W-:Y:S01]  /*3430*/  IMAD.U32 R16, R4, 0x10000, RZ ;  /* 0x0001000004107824 */ /* 0x004fe200078e00ff */
[----:B------:R-:W-:Y:S06]  /*3440*/  BRA `(.L_x_13548) ;  /* 0x00000004007c7947 */ /* 0x000fec0003800000 */
.L_x_13560:
        /* <DEDUP_REMOVED lines=11> */
.L_x_13567:
        /* <DEDUP_REMOVED lines=19> */
.L_x_13569:
[----:B------:R-:W-:Y:S05]  /*3630*/  BSYNC.RECONVERGENT B0 ;  /* 0x0000000000007941 */ /* 0x000fea0003800200 */
.L_x_13568:
[----:B------:R-:W-:Y:S01]  /*3640*/  IMAD.SHL.U32 R0, R0, 0x100000, RZ ;  /* 0x0010000000007824 */ /* 0x000fe200078e00ff */
[----:B------:R-:W-:-:S04]  /*3650*/  LEA R3, R3, 0x3b800000, 0x17 ;  /* 0x3b80000003037811 */ /* 0x000fc800078eb8ff */
[----:B------:R-:W-:Y:S01]  /*3660*/  LOP3.LUT R16, R3, R0, R7, 0xfe, !PT ;  /* 0x0000000003107212 */ /* 0x000fe200078efe07 */
[----:B------:R-:W-:Y:S06]  /*3670*/  BRA `(.L_x_13548) ;  /* 0x0000000000f07947 */ /* 0x000fec0003800000 */
.L_x_13566:
        /* <DEDUP_REMOVED lines=19> */
.L_x_13571:
[----:B------:R-:W-:Y:S05]  /*37b0*/  BSYNC.RECONVERGENT B0 ;  /* 0x0000000000007941 */ /* 0x000fea0003800200 */
.L_x_13570:
[----:B------:R-:W-:Y:S01]  /*37c0*/  IMAD.SHL.U32 R0, R0, 0x200000, RZ ;  /* 0x0020000000007824 */ /* 0x000fe200078e00ff */
[----:B------:R-:W-:-:S04]  /*37d0*/  LEA R3, R3, 0x37800000, 0x17 ;  /* 0x3780000003037811 */ /* 0x000fc800078eb8ff */
[----:B------:R-:W-:Y:S01]  /*37e0*/  LOP3.LUT R16, R3, R0, R7, 0xfe, !PT ;  /* 0x0000000003107212 */ /* 0x000fe200078efe07 */
[----:B------:R-:W-:Y:S06]  /*37f0*/  BRA `(.L_x_13548) ;  /* 0x0000000000907947 */ /* 0x000fec0003800000 */
.L_x_13565:
        /* <DEDUP_REMOVED lines=14> */
.L_x_13553:
        /* <DEDUP_REMOVED lines=16> */
.L_x_13574:
[----:B------:R-:W-:Y:S05]  /*39e0*/  BRA `(.L_x_13548) ;  /* 0x0000000000147947 */ /* 0x000fea0003800000 */
.L_x_13573:
[----:B------:R-:W2:Y:S02]  /*39f0*/  LDG.E.64 R4, desc[UR36][R4.64] ;  /* 0x0000002404047981 */ /* 0x000ea4000c1e1b00 */
[----:B--2---:R0:W2:Y:S01]  /*3a00*/  I2F.U64 R16, R4 ;  /* 0x0000000400107312 */ /* 0x0040a20000301000 */
[----:B------:R-:W-:Y:S05]  /*3a10*/  BRA `(.L_x_13548) ;  /* 0x0000000000087947 */ /* 0x000fea0003800000 */
.L_x_13572:
[----:B------:R-:W2:Y:S02]  /*3a20*/  LDG.E R4, desc[UR36][R4.64] ;  /* 0x0000002404047981 */ /* 0x000ea4000c1e1900 */
[----:B--2---:R-:W-:-:S07]  /*3a30*/  I2FP.F32.U32 R16, R4 ;  /* 0x0000000400107245 */ /* 0x004fce0000201000 */
.L_x_13548:
[----:B------:R-:W-:Y:S05]  /*3a40*/  BSYNC.RECONVERGENT B6 ;  /* 0x0000000000067941 */ /* 0x000fea0003800200 */
.L_x_13547:
[----:B------:R-:W0:Y:S01]  /*3a50*/  LDCU UR4, c[0x0][0x388] ;  /* 0x00007100ff0477ac */ /* 0x000e220008000800 */
[----:B------:R-:W-:Y:S01]  /*3a60*/  ISETP.GE.AND P0, PT, R25, R17, PT ;  /* 0x000000111900720c */ /* 0x000fe20003f06270 */
[----:B------:R-:W-:Y:S01]  /*3a70*/  IMAD.MOV.U32 R3, RZ, RZ, 0x4016cbe4 ;  /* 0x4016cbe4ff037424 */ /* 0x000fe200078e00ff */
[----:B------:R-:W-:Y:S01]  /*3a80*/  BSSY.RECONVERGENT B1, `(.L_x_13575) ;  /* 0x0000033000017945 */ /* 0x000fe20003800200 */
[----:B0-----:R-:W-:-:S04]  /*3a90*/  IMAD.U32 R7, RZ, RZ, UR4 ;  /* 0x00000004ff077e24 */ /* 0x001fc8000f8e00ff */
[C---:B------:R-:W-:Y:S01]  /*3aa0*/  FADD.FTZ R8, |R7|.reuse, -RZ ;  /* 0x800000ff07087221 */ /* 0x040fe20000010200 */
[----:B------:R-:W-:-:S04]  /*3ab0*/  ISETP.GE.AND P3, PT, R7, RZ, PT ;  /* 0x000000ff0700720c */ /* 0x000fc80003f66270 */
[----:B------:R-:W-:Y:S02]  /*3ac0*/  FSEL R3, R3, 0.78539818525314331055, !P3 ;  /* 0x3f490fdb03037808 */ /* 0x000fe40005800000 */
[----:B--2---:R-:W-:Y:S01]  /*3ad0*/  FSEL R5, RZ, 3.1415927410125732422, P3 ;  /* 0x40490fdbff057808 */ /* 0x004fe20001800000 */
[----:B------:R-:W-:Y:S06]  /*3ae0*/  @P0 BRA `(.L_x_13576) ;  /* 0x0000000000b00947 */ /* 0x000fec0003800000 */
[C---:B-1-3-5:R-:W-:Y:S01]  /*3af0*/  FADD.FTZ R11, |R22|.reuse, -RZ ;  /* 0x800000ff160b7221 */ /* 0x06afe20000010200 */
[----:B------:R-:W-:Y:S01]  /*3b00*/  FSETP.GT.FTZ.AND P4, PT, |R22|, |R7|, PT ;  /* 0x400000071600720b */ /* 0x000fe20003f94200 */
[----:B------:R-:W-:Y:S03]  /*3b10*/  BSSY.RECONVERGENT B2, `(.L_x_13577) ;  /* 0x000000e000027945 */ /* 0x000fe60003800200 */
[----:B------:R-:W-:Y:S02]  /*3b20*/  FSEL R9, R11, R8, P4 ;  /* 0x000000080b097208 */ /* 0x000fe40002000000 */
[----:B------:R-:W-:Y:S02]  /*3b30*/  FSEL R0, R8, R11, P4 ;  /* 0x0000000b08007208 */ /* 0x000fe40002000000 */
[----:B----4-:R-:W0:Y:S08]  /*3b40*/  MUFU.RCP R4, R9 ;  /* 0x0000000900047308 */ /* 0x010e300000001000 */
        /* <DEDUP_REMOVED lines=8> */
[----:B------:R-:W-:Y:S05]  /*3bd0*/  CALL.REL.NOINC `($__internal_50_$__cuda_sm3x_div_rn_ftz_f32_slowpath) ;  /* 0x0000004400987944 */ /* 0x000fea0003c00000 */
[----:B------:R-:W-:-:S07]  /*3be0*/  IMAD.MOV.U32 R4, RZ, RZ, R0 ;  /* 0x000000ffff047224 */ /* 0x000fce00078e0000 */
.L_x_13578:
[----:B------:R-:W-:Y:S05]  /*3bf0*/  BSYNC.RECONVERGENT B2 ;  /* 0x0000000000027941 */ /* 0x000fea0003800200 */
.L_x_13577:
[----:B------:R-:W-:Y:S02]  /*3c00*/  IMAD.MOV.U32 R7, RZ, RZ, 0x3b33710b ;  /* 0x3b33710bff077424 */ /* 0x000fe400078e00ff */
[----:B------:R-:W-:Y:S01]  /*3c10*/  FMUL.FTZ R0, R4, R4 ;  /* 0x0000000404007220 */ /* 0x000fe20000410000 */
[----:B------:R-:W0:Y:S01]  /*3c20*/  LDCU UR4, c[0x0][0x388] ;  /* 0x00007100ff0477ac */ /* 0x000e220008000800 */
[----:B------:R-:W-:Y:S01]  /*3c30*/  IMAD.MOV.U32 R11, RZ, RZ, 0x3f6ee581 ;  /* 0x3f6ee581ff0b7424 */ /* 0x000fe200078e00ff */
        /* <DEDUP_REMOVED lines=14> */
[----:B0-----:R-:W-:-:S03]  /*3d20*/  IMAD.U32 R7, RZ, RZ, UR4 ;  /* 0x00000004ff077e24 */ /* 0x001fc6000f8e00ff */
[----:B------:R-:W-:Y:S01]  /*3d30*/  @!P3 FFMA.FTZ R0, R11, 1.6832555532455444336, R4 ;  /* 0x3fd774eb0b00b823 */ /* 0x000fe20000010004 */
[----:B------:R-:W-:Y:S01]  /*3d40*/  FADD.FTZ R4, |R22|, |R7| ;  /* 0x4000000716047221 */ /* 0x000fe20000010200 */
[----:B------:R-:W-:-:S04]  /*3d50*/  FSETP.NEU.FTZ.AND P1, PT, |R7|, |R22|, PT ;  /* 0x400000160700720b */ /* 0x000fc80003f3d200 */
[----:B------:R-:W-:-:S04]  /*3d60*/  FSEL R0, R3, R0, !P1 ;  /* 0x0000000003007208 */ /* 0x000fc80004800000 */
[----:B------:R-:W-:Y:S02]  /*3d70*/  FSEL R9, R5, R0, !P0 ;  /* 0x0000000005097208 */ /* 0x000fe40004000000 */
[----:B------:R-:W-:Y:S02]  /*3d80*/  FSETP.NAN.FTZ.AND P0, PT, |R4|, |R4|, PT ;  /* 0x400000040400720b */ /* 0x000fe40003f18200 */
[----:B------:R-:W-:-:S04]  /*3d90*/  LOP3.LUT R9, R9, 0x80000000, R22, 0xb8, !PT ;  /* 0x8000000009097812 */ /* 0x000fc800078eb816 */
[----:B------:R-:W-:-:S07]  /*3da0*/  FSEL R4, R4, R9, P0 ;  /* 0x0000000904047208 */ /* 0x000fce0000000000 */
.L_x_13576:
[----:B------:R-:W-:Y:S05]  /*3db0*/  BSYNC.RECONVERGENT B1 ;  /* 0x0000000000017941 */ /* 0x000fea0003800200 */
.L_x_13575:
[----:B------:R-:W-:Y:S01]  /*3dc0*/  VIADD R26, R25, 0x80 ;  /* 0x00000080191a7836 */ /* 0x000fe20000000000 */
[----:B------:R-:W-:Y:S04]  /*3dd0*/  BSSY.RECONVERGENT B1, `(.L_x_13579) ;  /* 0x0000030000017945 */ /* 0x000fe80003800200 */
[----:B------:R-:W-:-:S13]  /*3de0*/  ISETP.GE.AND P0, PT, R26, R17, PT ;  /* 0x000000111a00720c */ /* 0x000fda0003f06270 */
[----:B------:R-:W-:Y:S05]  /*3df0*/  @P0 BRA `(.L_x_13580) ;  /* 0x0000000000b40947 */ /* 0x000fea0003800000 */
[C---:B-----5:R-:W-:Y:S01]  /*3e00*/  FADD.FTZ R11, |R18|.reuse, -RZ ;  /* 0x800000ff120b7221 */ /* 0x060fe20000010200 */
[----:B------:R-:W-:Y:S01]  /*3e10*/  FSETP.GT.FTZ.AND P3, PT, |R18|, |R7|, PT ;  /* 0x400000071200720b */ /* 0x000fe20003f74200 */
[----:B------:R-:W-:Y:S01]  /*3e20*/  BSSY.RECONVERGENT B2, `(.L_x_13581) ;  /* 0x000000f000027945 */ /* 0x000fe20003800200 */
[----:B------:R-:W-:Y:S02]  /*3e30*/  ISETP.GE.AND P4, PT, R7, RZ, PT ;  /* 0x000000ff0700720c */ /* 0x000fe40003f86270 */
        /* <DEDUP_REMOVED lines=11> */
[----:B-1-34-:R-:W-:Y:S05]  /*3ef0*/  CALL.REL.NOINC `($__internal_50_$__cuda_sm3x_div_rn_ftz_f32_slowpath) ;  /* 0x0000004000d07944 */ /* 0x01afea0003c00000 */
[----:B------:R-:W-:-:S07]  /*3f00*/  IMAD.MOV.U32 R6, RZ, RZ, R0 ;  /* 0x000000ffff067224 */ /* 0x000fce00078e0000 */
.L_x_13582:
[----:B------:R-:W-:Y:S05]  /*3f10*/  BSYNC.RECONVERGENT B2 ;  /* 0x0000000000027941 */ /* 0x000fea0003800200 */
.L_x_13581:
        /* <DEDUP_REMOVED lines=19> */
[----:B------:R-:W-:Y:S02]  /*4050*/  @!P4 FFMA.FTZ R0, R11, 1.6832555532455444336, R6 ;  /* 0x3fd774eb0b00c823 */ /* 0x000fe40000010006 */
[----:B------:R-:W-:-:S04]  /*4060*/  FSETP.NEU.FTZ.AND P1, PT, |R7|, |R18|, PT ;  /* 0x400000120700720b */ /* 0x000fc80003f3d200 */
[----:B------:R-:W-:Y:S01]  /*4070*/  FSEL R6, R3, R0, !P1 ;  /* 0x0000000003067208 */ /* 0x000fe20004800000 */
[----:B------:R-:W-:-:S03]  /*4080*/  FADD.FTZ R0, |R18|, |R7| ;  /* 0x4000000712007221 */ /* 0x000fc60000010200 */
[----:B------:R-:W-:Y:S02]  /*4090*/  FSEL R9, R5, R6, !P0 ;  /* 0x0000000605097208 */ /* 0x000fe40004000000 */
[----:B------:R-:W-:Y:S02]  /*40a0*/  FSETP.NAN.FTZ.AND P0, PT, |R0|, |R0|, PT ;  /* 0x400000000000720b */ /* 0x000fe40003f18200 */
[----:B------:R-:W-:-:S04]  /*40b0*/  LOP3.LUT R9, R9, 0x80000000, R18, 0xb8, !PT ;  /* 0x8000000009097812 */ /* 0x000fc800078eb812 */
[----:B------:R-:W-:-:S07]  /*40c0*/  FSEL R18, R0, R9, P0 ;  /* 0x0000000900127208 */ /* 0x000fce0000000000 */
.L_x_13580:
[----:B------:R-:W-:Y:S05]  /*40d0*/  BSYNC.RECONVERGENT B1 ;  /* 0x0000000000017941 */ /* 0x000fea0003800200 */
.L_x_13579:
        /* <DEDUP_REMOVED lines=21> */
.L_x_13586:
[----:B------:R-:W-:Y:S05]  /*4230*/  BSYNC.RECONVERGENT B2 ;  /* 0x0000000000027941 */ /* 0x000fea0003800200 */
.L_x_13585:
        /* <DEDUP_REMOVED lines=20> */
[----:B-1-3--:R-:W-:Y:S01]  /*4380*/  FADD.FTZ R22, |R19|, |R7| ;  /* 0x4000000713167221 */ /* 0x00afe20000010200 */
[----:B------:R-:W-:-:S04]  /*4390*/  FSETP.NEU.FTZ.AND P1, PT, |R7|, |R19|, PT ;  /* 0x400000130700720b */ /* 0x000fc80003f3d200 */
[----:B------:R-:W-:-:S04]  /*43a0*/  FSEL R0, R3, R0, !P1 ;  /* 0x0000000003007208 */ /* 0x000fc80004800000 */
[----:B------:R-:W-:Y:S02]  /*43b0*/  FSEL R0, R5, R0, !P0 ;  /* 0x0000000005007208 */ /* 0x000fe40004000000 */
[----:B------:R-:W-:Y:S02]  /*43c0*/  FSETP.NAN.FTZ.AND P0, PT, |R22|, |R22|, PT ;  /* 0x400000161600720b */ /* 0x000fe40003f18200 */
[----:B------:R-:W-:-:S04]  /*43d0*/  LOP3.LUT R19, R0, 0x80000000, R19, 0xb8, !PT ;  /* 0x8000000000137812 */ /* 0x000fc800078eb813 */
[----:B------:R-:W-:-:S07]  /*43e0*/  FSEL R22, R22, R19, P0 ;  /* 0x0000001316167208 */ /* 0x000fce0000000000 */
.L_x_13584:
[----:B------:R-:W-:Y:S05]  /*43f0*/  BSYNC.RECONVERGENT B1 ;  /* 0x0000000000017941 */ /* 0x000fea0003800200 */
.L_x_13583:
        /* <DEDUP_REMOVED lines=21> */
.L_x_13590:
[----:B------:R-:W-:Y:S05]  /*4550*/  BSYNC.RECONVERGENT B2 ;  /* 0x0000000000027941 */ /* 0x000fea0003800200 */
.L_x_13589:
[----:B------:R-:W-:Y:S02]  /*4560*/  IMAD.MOV.U32 R7, RZ, RZ, 0x3b33710b ;  /* 0x3b33710bff077424 */ /* 0x000fe400078e00ff */
[----:B------:R-:W-:Y:S01]  /*4570*/  FMUL.FTZ R0, R6, R6 ;  /* 0x0000000606007220 */ /* 0x000fe20000410000 */
[----:B------:R-:W0:Y:S01]  /*4580*/  LDCU UR4, c[0x0][0x388] ;  /* 0x00007100ff0477ac */ /* 0x000e220008000800 */
[----:B------:R-:W-:Y:S01]  /*4590*/  IMAD.MOV.U32 R11, RZ, RZ, 0x3f6ee581 ;  /* 0x3f6ee581ff0b7424 */ /* 0x000fe200078e00ff */
[----:B------:R-:W-:Y:S01]  /*45a0*/  FSETP.NEU.FTZ.AND P0, PT, R9, RZ, PT ;  /* 0x000000ff0900720b */ /* 0x000fe20003f1d000 */
[----:B------:R-:W-:-:S03]  /*45b0*/  FFMA.FTZ R7, R0, R7, -0.015681877732276916504 ;  /* 0xbc80774800077423 */ /* 0x000fc60000010007 */
[----:B------:R-:W-:Y:S01]  /*45c0*/  FSEL R9, R11, 1.8663789033889770508, P3 ;  /* 0x3feee5810b097808 */ /* 0x000fe20001800000 */
[----:B------:R-:W-:-:S04]  /*45d0*/  FFMA.FTZ R7, R0, R7, 0.042200751602649688721 ;  /* 0x3d2cdab200077423 */ /* 0x000fc80000010007 */
[----:B------:R-:W-:-:S04]  /*45e0*/  FFMA.FTZ R7, R0, R7, -0.074792981147766113281 ;  /* 0xbd992d1000077423 */ /* 0x000fc80000010007 */
[----:B------:R-:W-:Y:S01]  /*45f0*/  FFMA.FTZ R7, R0, R7, 0.10640415549278259277 ;  /* 0x3dd9ea6c00077423 */ /* 0x000fe20000010007 */
[----:B0-----:R-:W-:-:S03]  /*4600*/  FSETP.NEU.FTZ.AND P1, PT, |R16|, |UR4|, PT ;  /* 0x4000000410007c0b */ /* 0x001fc6000bf3d200 */
[----:B------:R-:W-:Y:S01]  /*4610*/  FFMA.FTZ R7, R0, R7, -0.14207722246646881104 ;  /* 0xbe117cb100077423 */ /* 0x000fe20000010007 */
[----:B------:R-:W-:-:S03]  /*4620*/  FADD.FTZ R24, |R16|, |UR4| ;  /* 0x4000000410187e21 */ /* 0x000fc60008010200 */
[----:B------:R-:W-:-:S04]  /*4630*/  FFMA.FTZ R7, R0, R7, 0.19993925094604492188 ;  /* 0x3e4cbce000077423 */ /* 0x000fc80000010007 */
[----:B------:R-:W-:-:S04]  /*4640*/  FFMA.FTZ R7, R0, R7, -0.33333197236061096191 ;  /* 0xbeaaaa7d00077423 */ /* 0x000fc80000010007 */
[----:B------:R-:W-:-:S04]  /*4650*/  FMUL.FTZ R7, R0, R7 ;  /* 0x0000000700077220 */ /* 0x000fc80000410000 */
[----:B------:R-:W-:-:S04]  /*4660*/  FFMA.FTZ R6, R7, R6, R6 ;  /* 0x0000000607067223 */ /* 0x000fc80000010006 */
[----:B------:R-:W-:-:S05]  /*4670*/  FFMA.FTZ R7, R11, 1.6832555532455444336, -R6 ;  /* 0x3fd774eb0b077823 */ /* 0x000fca0000010806 */
[----:B------:R-:W-:Y:S01]  /*4680*/  FSEL R0, R7, R6, P3 ;  /* 0x0000000607007208 */ /* 0x000fe20001800000 */
[----:B------:R-:W-:-:S04]  /*4690*/  @!P3 FADD.FTZ R6, -R6, -RZ ;  /* 0x800000ff0606b221 */ /* 0x000fc80000010100 */
[----:B------:R-:W-:-:S05]  /*46a0*/  @!P4 FFMA.FTZ R0, R9, 1.6832555532455444336, R6 ;  /* 0x3fd774eb0900c823 */ /* 0x000fca0000010006 */
[----:B------:R-:W-:Y:S02]  /*46b0*/  @P0 FSEL R5, R3, R0, !P1 ;  /* 0x0000000003050208 */ /* 0x000fe40004800000 */
[----:B------:R-:W-:Y:S02]  /*46c0*/  FSETP.NAN.FTZ.AND P0, PT, |R24|, |R24|, PT ;  /* 0x400000181800720b */ /* 0x000fe40003f18200 */
[----:B------:R-:W-:-:S04]  /*46d0*/  LOP3.LUT R5, R5, 0x80000000, R16, 0xb8, !PT ;  /* 0x8000000005057812 */ /* 0x000fc800078eb810 */
[----:B------:R-:W-:-:S07]  /*46e0*/  FSEL R24, R24, R5, P0 ;  /* 0x0000000518187208 */ /* 0x000fce0000000000 */
.L_x_13588:
[----:B------:R-:W-:Y:S05]  /*46f0*/  BSYNC.RECONVERGENT B1 ;  /* 0x0000000000017941 */ /* 0x000fea0003800200 */
.L_x_13587:
[----:B-----5:R-:W0:Y:S01]  /*4700*/  LDC.U8 R16, c[0x0][0x3ac] ;  /* 0x0000eb00ff107b82 */ /* 0x020e220000000000 */
[----:B------:R-:W-:Y:S01]  /*4710*/  ISETP.GE.AND P0, PT, R25, R17, PT ;  /* 0x000000111900720c */ /* 0x000fe20003f06270 */
[----:B------:R-:W-:Y:S04]  /*4720*/  BSSY.RECONVERGENT B7, `(.L_x_13591) ;  /* 0x00002cc000077945 */ /* 0x000fe80003800200 */
[----:B------:R-:W-:Y:S08]  /*4730*/  BSSY.RELIABLE B6, `(.L_x_13592) ;  /* 0x00001e6000067945 */ /* 0x000ff00003800100 */
[----:B------:R-:W-:Y:S05]  /*4740*/  @P0 BRA `(.L_x_13593) ;  /* 0x0000001c00840947 */ /* 0x000fea0003800000 */
[----:B------:R-:W2:Y:S01]  /*4750*/  LDCU UR4, c[0x0][0x3b0] ;  /* 0x00007600ff0477ac */ /* 0x000ea20008000800 */
[----:B------:R-:W5:Y:S01]  /*4760*/  LDC.64 R8, c[0x0][0x390] ;  /* 0x0000e400ff087b82 */ /* 0x000f620000000a00 */
[----:B------:R-:W-:Y:S01]  /*4770*/  IMAD R0, R2, 0x200, R25 ;  /* 0x0000020002007824 */ /* 0x000fe200078e0219 */
[----:B0-----:R-:W-:-:S03]  /*4780*/  PRMT R5, R16, 0x9910, RZ ;  /* 0x0000991010057816 */ /* 0x001fc600000000ff */
[----:B--2---:R-:W-:Y:S02]  /*4790*/  IMAD R3, R0, UR4, RZ ;  /* 0x0000000400037c24 */ /* 0x004fe4000f8e02ff */
[----:B------:R-:W-:-:S05]  /*47a0*/  IMAD.MOV.U32 R0, RZ, RZ, R5 ;  /* 0x000000ffff007224 */ /* 0x000fca00078e0005 */
[----:B------:R-:W-:Y:S02]  /*47b0*/  ISETP.GT.AND P0, PT, R0, 0x9, PT ;  /* 0x000000090000780c */ /* 0x000fe40003f04270 */
[----:B-----5:R-:W-:-:S05]  /*47c0*/  IADD3 R8, P1, PT, R3, R8, RZ ;  /* 0x0000000803087210 */ /* 0x020fca0007f3e0ff */
        /* <DEDUP_REMOVED lines=14> */
.L_x_13597:
[----:B----4-:R-:W0:Y:S01]  /*48b0*/  F2I.S64.TRUNC R4, R4 ;  /* 0x0000000400047311 */ /* 0x010e22000020d900 */
[----:B------:R-:W-:Y:S02]  /*48c0*/  IMAD.MOV.U32 R25, RZ, RZ, R26 ;  /* 0x000000ffff197224 */ /* 0x000fe400078e001a */
[----:B0-----:R-:W-:-:S05]  /*48d0*/  IMAD.MOV.U32 R3, RZ, RZ, R4 ;  /* 0x000000ffff037224 */ /* 0x001fca00078e0004 */
[----:B------:R0:W-:Y:S01]  /*48e0*/  STG.E.U8 desc[UR36][R8.64], R3 ;  /* 0x0000000308007986 */ /* 0x0001e2000c101124 */
[----:B------:R-:W-:Y:S05]  /*48f0*/  BRA `(.L_x_13599) ;  /* 0x0000000c007c7947 */ /* 0x000fea0003800000 */
.L_x_13596:
[----:B------:R-:W-:-:S13]  /*4900*/  ISETP.NE.AND P0, PT, R0, 0x2, PT ;  /* 0x000000020000780c */ /* 0x000fda0003f05270 */
[----:B------:R-:W-:Y:S05]  /*4910*/  @!P0 BRA `(.L_x_13600) ;  /* 0x0000000000308947 */ /* 0x000fea0003800000 */
[----:B------:R-:W-:-:S13]  /*4920*/  ISETP.NE.AND P0, PT, R0, 0x3, PT ;  /* 0x000000030000780c */ /* 0x000fda0003f05270 */
[----:B------:R-:W-:Y:S05]  /*4930*/  @!P0 BRA `(.L_x_13601) ;  /* 0x0000000000188947 */ /* 0x000fea0003800000 */
[----:B------:R-:W-:-:S13]  /*4940*/  ISETP.NE.AND P0, PT, R0, 0x4, PT ;  /* 0x000000040000780c */ /* 0x000fda0003f05270 */
[----:B------:R-:W-:Y:S05]  /*4950*/  @P0 BRA `(.L_x_13598) ;  /* 0x0000000800c00947 */ /* 0x000fea0003800000 */
[----:B----4-:R-:W0:Y:S01]  /*4960*/  F2I.S64.TRUNC R4, R4 ;  /* 0x0000000400047311 */ /* 0x010e22000020d900 */
[----:B------:R-:W-:Y:S01]  /*4970*/  IMAD.MOV.U32 R25, RZ, RZ, R26 ;  /* 0x000000ffff197224 */ /* 0x000fe200078e001a */
[----:B0-----:R0:W-:Y:S01]  /*4980*/  STG.E.64 desc[UR36][R8.64], R4 ;  /* 0x0000000408007986 */ /* 0x0011e2000c101b24 */
[----:B------:R-:W-:Y:S05]  /*4990*/  BRA `(.L_x_13599) ;  /* 0x0000000c00547947 */ /* 0x000fea0003800000 */
.L_x_13601:
[----:B------:R-:W0:Y:S01]  /*49a0*/  F2I.FTZ.TRUNC.NTZ R3, R4 ;  /* 0x0000000400037305 */ /* 0x000e22000021f100 */
[----:B------:R-:W-:Y:S01]  /*49b0*/  IMAD.MOV.U32 R25, RZ, RZ, R26 ;  /* 0x000000ffff197224 */ /* 0x000fe200078e001a */
[----:B0-----:R0:W-:Y:S01]  /*49c0*/  STG.E desc[UR36][R8.64], R3 ;  /* 0x0000000308007986 */ /* 0x0011e2000c101924 */
[----:B------:R-:W-:Y:S05]  /*49d0*/  BRA `(.L_x_13599) ;  /* 0x0000000c00447947 */ /* 0x000fea0003800000 */
.L_x_13600:
[----:B------:R-:W0:Y:S01]  /*49e0*/  F2I.FTZ.TRUNC.NTZ R3, R4 ;  /* 0x0000000400037305 */ /* 0x000e22000021f100 */
[----:B------:R-:W-:Y:S01]  /*49f0*/  IMAD.MOV.U32 R25, RZ, RZ, R26 ;  /* 0x000000ffff197224 */ /* 0x000fe200078e001a */
[----:B0-----:R0:W-:Y:S01]  /*4a00*/  STG.E.U16 desc[UR36][R8.64], R3 ;  /* 0x0000000308007986 */ /* 0x0011e2000c101524 */
[----:B------:R-:W-:Y:S05]  /*4a10*/  BRA `(.L_x_13599) ;  /* 0x0000000c00347947 */ /* 0x000fea0003800000 */
.L_x_13595:
        /* <DEDUP_REMOVED lines=9> */
.L_x_13603:
[----:B----4-:R-:W-:Y:S01]  /*4ab0*/  F2FP.F16.F32.PACK_AB R4, RZ, R4 ;  /* 0x00000004ff04723e */ /* 0x010fe200000000ff */
[----:B------:R-:W-:-:S04]  /*4ac0*/  IMAD.MOV.U32 R25, RZ, RZ, R26 ;  /* 0x000000ffff197224 */ /* 0x000fc800078e001a */
[----:B------:R0:W-:Y:S01]  /*4ad0*/  STG.E.U16 desc[UR36][R8.64], R4 ;  /* 0x0000000408007986 */ /* 0x0001e2000c101524 */
[----:B------:R-:W-:Y:S05]  /*4ae0*/  BRA `(.L_x_13599) ;  /* 0x0000000c00007947 */ /* 0x000fea0003800000 */
.L_x_13602:
        /* <DEDUP_REMOVED lines=10> */
.L_x_13605:
[----:B------:R-:W-:Y:S01]  /*4b90*/  F2FP.F16.F32.PACK_AB R3, RZ, R4 ;  /* 0x00000004ff03723e */ /* 0x000fe200000000ff */
[----:B------:R-:W-:-:S03]  /*4ba0*/  IMAD.MOV.U32 R25, RZ, RZ, R26 ;  /* 0x000000ffff197224 */ /* 0x000fc600078e001a */
[----:B------:R-:W-:-:S05]  /*4bb0*/  PRMT R3, R3, 0x5410, RZ ;  /* 0x0000541003037816 */ /* 0x000fca00000000ff */
[----:B------:R0:W-:Y:S01]  /*4bc0*/  STG.E desc[UR36][R8.64], R3 ;  /* 0x0000000308007986 */ /* 0x0001e2000c101924 */
[----:B------:R-:W-:Y:S05]  /*4bd0*/  BRA `(.L_x_13599) ;  /* 0x0000000800c47947 */ /* 0x000fea0003800000 */
.L_x_13604:
[----:B----4-:R-:W-:Y:S01]  /*4be0*/  FMUL.FTZ R4, R4, 1 ;  /* 0x3f80000004047820 */ /* 0x010fe20000410000 */
[----:B------:R-:W-:-:S05]  /*4bf0*/  IMAD.MOV.U32 R25, RZ, RZ, R26 ;  /* 0x000000ffff197224 */ /* 0x000fca00078e001a */
[----:B------:R-:W0:Y:S02]  /*4c00*/  F2F.F64.F32 R4, R4 ;  /* 0x0000000400047310 */ /* 0x000e240000201800 */
[----:B0-----:R0:W-:Y:S01]  /*4c10*/  STG.E.64 desc[UR36][R8.64], R4 ;  /* 0x0000000408007986 */ /* 0x0011e2000c101b24 */
[----:B------:R-:W-:Y:S05]  /*4c20*/  BRA `(.L_x_13599) ;  /* 0x0000000800b07947 */ /* 0x000fea0003800000 */
.L_x_13594:
        /* <DEDUP_REMOVED lines=13> */
.L_x_13608:
[----:B----4-:R-:W-:Y:S01]  /*4d00*/  FMUL.FTZ R4, R4, 1 ;  /* 0x3f80000004047820 */ /* 0x010fe20000410000 */
[----:B------:R-:W-:Y:S01]  /*4d10*/  CS2R R6, SRZ ;  /* 0x0000000000067805 */ /* 0x000fe2000001ff00 */
[----:B------:R-:W-:-:S04]  /*4d20*/  IMAD.MOV.U32 R25, RZ, RZ, R26 ;  /* 0x000000ffff197224 */ /* 0x000fc800078e001a */
[----:B------:R-:W0:Y:S02]  /*4d30*/  F2F.F64.F32 R4, R4 ;  /* 0x0000000400047310 */ /* 0x000e240000201800 */
[----:B0-----:R0:W-:Y:S01]  /*4d40*/  STG.E.128 desc[UR36][R8.64], R4 ;  /* 0x0000000408007986 */ /* 0x0011e2000c101d24 */
[----:B------:R-:W-:Y:S05]  /*4d50*/  BRA `(.L_x_13599) ;  /* 0x0000000800647947 */ /* 0x000fea0003800000 */
.L_x_13607:
        /* <DEDUP_REMOVED lines=18> */
.L_x_13612:
[----:B------:R-:W-:Y:S05]  /*4e80*/  BSYNC.RECONVERGENT B0 ;  /* 0x0000000000007941 */ /* 0x000fea0003800200 */
.L_x_13611:
[----:B------:R-:W-:Y:S01]  /*4e90*/  LOP3.LUT R5, R0, 0x80, R5, 0xf8, !PT ;  /* 0x0000008000057812 */ /* 0x000fe200078ef805 */
[----:B------:R-:W-:-:S04]  /*4ea0*/  IMAD.MOV.U32 R25, RZ, RZ, R26 ;  /* 0x000000ffff197224 */ /* 0x000fc800078e001a */
[----:B------:R0:W-:Y:S01]  /*4eb0*/  STG.E.U8 desc[UR36][R8.64], R5 ;  /* 0x0000000508007986 */ /* 0x0001e2000c101124 */
[----:B------:R-:W-:Y:S05]  /*4ec0*/  BRA `(.L_x_13599) ;  /* 0x0000000800087947 */ /* 0x000fea0003800000 */
.L_x_13610:
        /* <DEDUP_REMOVED lines=14> */
.L_x_13614:
[----:B------:R-:W-:Y:S05]  /*4fb0*/  BSYNC.RECONVERGENT B0 ;  /* 0x0000000000007941 */ /* 0x000fea0003800200 */
.L_x_13613:
[----:B------:R-:W-:Y:S01]  /*4fc0*/  LOP3.LUT R3, R0, 0x80, R7, 0xf8, !PT ;  /* 0x0000008000037812 */ /* 0x000fe200078ef807 */
[----:B------:R-:W-:-:S04]  /*4fd0*/  IMAD.MOV.U32 R25, RZ, RZ, R26 ;  /* 0x000000ffff197224 */ /* 0x000fc800078e001a */
[----:B------:R0:W-:Y:S01]  /*4fe0*/  STG.E.U8 desc[UR36][R8.64], R3 ;  /* 0x0000000308007986 */ /* 0x0001e2000c101124 */
[----:B------:R-:W-:Y:S05]  /*4ff0*/  BRA `(.L_x_13599) ;  /* 0x0000000400bc7947 */ /* 0x000fea0003800000 */
.L_x_13609:
[----:B----4-:R-:W-:Y:S01]  /*5000*/  F2FP.BF16.F32.PACK_AB R4, RZ, R4 ;  /* 0x00000004ff04723e */ /* 0x010fe200000010ff */
[----:B------:R-:W-:-:S04]  /*5010*/  IMAD.MOV.U32 R25, RZ, RZ, R26 ;  /* 0x000000ffff197224 */ /* 0x000fc800078e001a */
[----:B------:R0:W-:Y:S01]  /*5020*/  STG.E.U16 desc[UR36][R8.64], R4 ;  /* 0x0000000408007986 */ /* 0x0001e2000c101524 */
[----:B------:R-:W-:Y:S05]  /*5030*/  BRA `(.L_x_13599) ;  /* 0x0000000400ac7947 */ /* 0x000fea0003800000 */
.L_x_13606:
        /* <DEDUP_REMOVED lines=12> */
.L_x_13617:
        /* <DEDUP_REMOVED lines=12> */
.L_x_13620:
[----:B------:R-:W-:-:S04]  /*51c0*/  SHF.R.U32.HI R0, RZ, 0x14, R4 ;  /* 0x00000014ff007819 */ /* 0x000fc80000011604 */
[----:B------:R-:W-:-:S04]  /*51d0*/  LOP3.LUT R3, R0, 0x1, RZ, 0xc0, !PT ;  /* 0x0000000100037812 */ /* 0x000fc800078ec0ff */
[----:B------:R-:W-:-:S04]  /*51e0*/  IADD3 R0, PT, PT, R4, 0x487ffff, R3 ;  /* 0x0487ffff04007810 */ /* 0x000fc80007ffe003 */
[----:B------:R-:W-:-:S04]  /*51f0*/  SHF.R.U32.HI R0, RZ, 0x14, R0 ;  /* 0x00000014ff007819 */ /* 0x000fc80000011600 */
[----:B------:R-:W-:-:S07]  /*5200*/  LOP3.LUT R3, R0, 0xff, RZ, 0xc0, !PT ;  /* 0x000000ff00037812 */ /* 0x000fce00078ec0ff */
.L_x_13621:
[----:B----4-:R-:W-:-:S04]  /*5210*/  SHF.R.U32.HI R4, RZ, 0x18, R4 ;  /* 0x00000018ff047819 */ /* 0x010fc80000011604 */
[----:B------:R-:W-:-:S04]  /*5220*/  LOP3.LUT R3, R3, 0x80, R4, 0xf8, !PT ;  /* 0x0000008003037812 */ /* 0x000fc800078ef804 */
[----:B------:R-:W-:-:S07]  /*5230*/  PRMT R0, R3, 0x7610, R0 ;  /* 0x0000761003007816 */ /* 0x000fce0000000000 */
.L_x_13619:
[----:B------:R-:W-:Y:S05]  /*5240*/  BSYNC.RECONVERGENT B0 ;  /* 0x0000000000007941 */ /* 0x000fea0003800200 */
.L_x_13618:
[----:B------:R2:W-:Y:S01]  /*5250*/  STG.E.U8 desc[UR36][R8.64], R0 ;  /* 0x0000000008007986 */ /* 0x0005e2000c101124 */
[----:B------:R-:W-:Y:S01]  /*5260*/  IMAD.MOV.U32 R25, RZ, RZ, R26 ;  /* 0x000000ffff197224 */ /* 0x000fe200078e001a */
[----:B------:R-:W-:Y:S06]  /*5270*/  BRA `(.L_x_13599) ;  /* 0x00000004001c7947 */ /* 0x000fec0003800000 */
.L_x_13616:
        /* <DEDUP_REMOVED lines=12> */
.L_x_13624:
[----:B------:R-:W-:-:S04]  /*5340*/  SHF.R.U32.HI R0, RZ, 0x15, R4 ;  /* 0x00000015ff007819 */ /* 0x000fc80000011604 */
[----:B------:R-:W-:-:S04]  /*5350*/  LOP3.LUT R3, R0, 0x1, RZ, 0xc0, !PT ;  /* 0x0000000100037812 */ /* 0x000fc800078ec0ff */
[----:B------:R-:W-:-:S04]  /*5360*/  IADD3 R0, PT, PT, R4, 0x88fffff, R3 ;  /* 0x088fffff04007810 */ /* 0x000fc80007ffe003 */
[----:B------:R-:W-:-:S04]  /*5370*/  SHF.R.U32.HI R0, RZ, 0x15, R0 ;  /* 0x00000015ff007819 */ /* 0x000fc80000011600 */
[----:B------:R-:W-:-:S07]  /*5380*/  LOP3.LUT R3, R0, 0xff, RZ, 0xc0, !PT ;  /* 0x000000ff00037812 */ /* 0x000fce00078ec0ff */
.L_x_13625:
[----:B----4-:R-:W-:-:S04]  /*5390*/  SHF.R.U32.HI R4, RZ, 0x18, R4 ;  /* 0x00000018ff047819 */ /* 0x010fc80000011604 */
[----:B------:R-:W-:-:S04]  /*53a0*/  LOP3.LUT R3, R3, 0x80, R4, 0xf8, !PT ;  /* 0x0000008003037812 */ /* 0x000fc800078ef804 */
[----:B------:R-:W-:-:S07]  /*53b0*/  PRMT R0, R3, 0x7610, R0 ;  /* 0x0000761003007816 */ /* 0x000fce0000000000 */
.L_x_13623:
[----:B------:R-:W-:Y:S05]  /*53c0*/  BSYNC.RECONVERGENT B0 ;  /* 0x0000000000007941 */ /* 0x000fea0003800200 */
.L_x_13622:
[----:B------:R0:W-:Y:S01]  /*53d0*/  STG.E.U8 desc[UR36][R8.64], R0 ;  /* 0x0000000008007986 */ /* 0x0001e2000c101124 */
[----:B------:R-:W-:Y:S01]  /*53e0*/  IMAD.MOV.U32 R25, RZ, RZ, R26 ;  /* 0x000000ffff197224 */ /* 0x000fe200078e001a */
[----:B------:R-:W-:Y:S06]  /*53f0*/  BRA `(.L_x_13599) ;  /* 0x0000000000bc7947 */ /* 0x000fec0003800000 */
.L_x_13615:
[----:B------:R-:W-:-:S13]  /*5400*/  ISETP.NE.AND P0, PT, R0, 0x1c, PT ;  /* 0x0000001c0000780c */ /* 0x000fda0003f05270 */
[----:B------:R-:W-:Y:S05]  /*5410*/  @!P0 BRA `(.L_x_13626) ;  /* 0x0000000000a88947 */ /* 0x000fea0003800000 */
[----:B------:R-:W-:-:S13]  /*5420*/  ISETP.NE.AND P0, PT, R0, 0x1d, PT ;  /* 0x0000001d0000780c */ /* 0x000fda0003f05270 */
[----:B------:R-:W-:Y:S05]  /*5430*/  @!P0 BRA `(.L_x_13627) ;  /* 0x0000000000908947 */ /* 0x000fea0003800000 */
[----:B------:R-:W-:-:S13]  /*5440*/  ISETP.NE.AND P0, PT, R0, 0x2c, PT ;  /* 0x0000002c0000780c */ /* 0x000fda0003f05270 */
[----:B------:R-:W-:Y:S05]  /*5450*/  @!P0 BRA `(.L_x_13628) ;  /* 0x0000000000488947 */ /* 0x000fea0003800000 */
.L_x_13598:
[----:B------:R-:W-:Y:S01]  /*5460*/  MOV R14, 0x0 ;  /* 0x00000000000e7802 */ /* 0x000fe20000000f00 */
[----:B------:R-:W4:Y:S01]  /*5470*/  LDCU.64 UR6, c[0x4][0x128] ;  /* 0x01002500ff0677ac */ /* 0x000f220008000a00 */
[----:B------:R-:W-:Y:S02]  /*5480*/  IMAD.MOV.U32 R8, RZ, RZ, 0x65 ;  /* 0x00000065ff087424 */ /* 0x000fe400078e00ff */
[----:B------:R-:W-:Y:S01]  /*5490*/  IMAD.MOV.U32 R12, RZ, RZ, 0x1 ;  /* 0x00000001ff0c7424 */ /* 0x000fe200078e00ff */
[----:B------:R-:W0:Y:S01]  /*54a0*/  LDCU.64 UR8, c[0x4][0x130] ;  /* 0x01002600ff0877ac */ /* 0x000e220008000a00 */
[----:B------:R-:W2:Y:S01]  /*54b0*/  LDC.64 R14, c[0x4][R14] ;  /* 0x010000000e0e7b82 */ /* 0x000ea20000000a00 */
[----:B------:R-:W-:Y:S01]  /*54c0*/  IMAD.MOV.U32 R13, RZ, RZ, RZ ;  /* 0x000000ffff0d7224 */ /* 0x000fe200078e00ff */
[----:B------:R-:W5:Y:S01]  /*54d0*/  LDCU.64 UR4, c[0x4][0x20] ;  /* 0x01000400ff0477ac */ /* 0x000f620008000a00 */
[----:B----4-:R-:W-:Y:S02]  /*54e0*/  IMAD.U32 R4, RZ, RZ, UR6 ;  /* 0x00000006ff047e24 */ /* 0x010fe4000f8e00ff */
[----:B------:R-:W-:-:S02]  /*54f0*/  IMAD.U32 R5, RZ, RZ, UR7 ;  /* 0x00000007ff057e24 */ /* 0x000fc4000f8e00ff */
[----:B0-----:R-:W-:Y:S02]  /*5500*/  IMAD.U32 R6, RZ, RZ, UR8 ;  /* 0x00000008ff067e24 */ /* 0x001fe4000f8e00ff */
[----:B------:R-:W-:Y:S02]  /*5510*/  IMAD.U32 R7, RZ, RZ, UR9 ;  /* 0x00000009ff077e24 */ /* 0x000fe4000f8e00ff */
[----:B-----5:R-:W-:Y:S02]  /*5520*/  IMAD.U32 R10, RZ, RZ, UR4 ;  /* 0x00000004ff0a7e24 */ /* 0x020fe4000f8e00ff */
[----:B------:R-:W-:-:S07]  /*5530*/  IMAD.U32 R11, RZ, RZ, UR5 ;  /* 0x00000005ff0b7e24 */ /* 0x000fce000f8e00ff */
[----:B------:R-:W-:-:S07]  /*5540*/  LEPC R20, `(.L_x_13629) ;  /* 0x000000001014794e */ /* 0x000fce0000000000 */
[----:B-123--:R-:W-:Y:S05]  /*5550*/  CALL.ABS.NOINC R14 ;  /* 0x000000000e007343 */ /* 0x00efea0003c00000 */
.L_x_13629:
[----:B------:R-:W-:Y:S01]  /*5560*/  IMAD.MOV.U32 R25, RZ, RZ, R26 ;  /* 0x000000ffff197224 */ /* 0x000fe200078e001a */
[----:B------:R-:W-:Y:S06]  /*5570*/  BRA `(.L_x_13599) ;  /* 0x00000000005c7947 */ /* 0x000fec0003800000 */
.L_x_13628:
        /* <DEDUP_REMOVED lines=16> */
.L_x_13627:
[----:B----4-:R-:W0:Y:S01]  /*5680*/  F2I.U64.TRUNC R4, R4 ;  /* 0x0000000400047311 */ /* 0x010e22000020d800 */
[----:B------:R-:W-:Y:S01]  /*5690*/  IMAD.MOV.U32 R25, RZ, RZ, R26 ;  /* 0x000000ffff197224 */ /* 0x000fe200078e001a */
[----:B0-----:R0:W-:Y:S01]  /*56a0*/  STG.E.64 desc[UR36][R8.64], R4 ;  /* 0x0000000408007986 */ /* 0x0011e2000c101b24 */
[----:B------:R-:W-:Y:S05]  /*56b0*/  BRA `(.L_x_13599) ;  /* 0x00000000000c7947 */ /* 0x000fea0003800000 */
.L_x_13626:
[----:B------:R-:W0:Y:S01]  /*56c0*/  F2I.FTZ.U32.TRUNC.NTZ R3, R4 ;  /* 0x0000000400037305 */ /* 0x000e22000021f000 */
[----:B------:R-:W-:Y:S01]  /*56d0*/  IMAD.MOV.U32 R25, RZ, RZ, R26 ;  /* 0x000000ffff197224 */ /* 0x000fe200078e001a */
[----:B0-----:R0:W-:Y:S06]  /*56e0*/  STG.E desc[UR36][R8.64], R3 ;  /* 0x0000000308007986 */ /* 0x0011ec000c101924 */
.L_x_13599:
[----:B------:R-:W-:-:S13]  /*56f0*/  ISETP.GE.AND P0, PT, R25, R17, PT ;  /* 0x000000111900720c */ /* 0x000fda0003f06270 */
[----:B------:R-:W-:Y:S05]  /*5700*/  @P0 BREAK.RELIABLE B6 ;  /* 0x0000000000060942 */ /* 0x000fea0003800100 */
[----:B------:R-:W-:Y:S05]  /*5710*/  @P0 BRA `(.L_x_13630) ;  /* 0x0000001c00300947 */ /* 0x000fea0003800000 */
[----:B------:R-:W5:Y:S01]  /*5720*/  LDCU UR4, c[0x0][0x3b0] ;  /* 0x00007600ff0477ac */ /* 0x000f620008000800 */
[----:B0-2---:R-:W0:Y:S01]  /*5730*/  LDC.64 R8, c[0x0][0x390] ;  /* 0x0000e400ff087b82 */ /* 0x005e220000000a00 */
[----:B------:R-:W-:Y:S01]  /*5740*/  IMAD R0, R2, 0x200, R25 ;  /* 0x0000020002007824 */ /* 0x000fe200078e0219 */
[----:B----4-:R-:W-:-:S03]  /*5750*/  PRMT R4, R16, 0x9910, RZ ;  /* 0x0000991010047816 */ /* 0x010fc600000000ff */
        /* <DEDUP_REMOVED lines=17> */
.L_x_13634:
[----:B------:R-:W0:Y:S02]  /*5870*/  F2I.S64.TRUNC R18, R18 ;  /* 0x0000001200127311 */ /* 0x000e24000020d900 */
[----:B0-----:R-:W-:-:S05]  /*5880*/  IMAD.MOV.U32 R3, RZ, RZ, R18 ;  /* 0x000000ffff037224 */ /* 0x001fca00078e0012 */
[----:B------:R0:W-:Y:S01]  /*5890*/  STG.E.U8 desc[UR36][R8.64], R3 ;  /* 0x0000000308007986 */ /* 0x0001e2000c101124 */
[----:B------:R-:W-:Y:S05]  /*58a0*/  BRA `(.L_x_13636) ;  /* 0x0000000c00287947 */ /* 0x000fea0003800000 */
.L_x_13633:
        /* <DEDUP_REMOVED lines=9> */
.L_x_13638:
[----:B------:R-:W0:Y:S02]  /*5940*/  F2I.FTZ.TRUNC.NTZ R3, R18 ;  /* 0x0000001200037305 */ /* 0x000e24000021f100 */
[----:B0-----:R0:W-:Y:S01]  /*5950*/  STG.E desc[UR36][R8.64], R3 ;  /* 0x0000000308007986 */ /* 0x0011e2000c101924 */
[----:B------:R-:W-:Y:S05]  /*5960*/  BRA `(.L_x_13636) ;  /* 0x0000000800f87947 */ /* 0x000fea0003800000 */
.L_x_13637:
[----:B------:R-:W0:Y:S02]  /*5970*/  F2I.FTZ.TRUNC.NTZ R3, R18 ;  /* 0x0000001200037305 */ /* 0x000e24000021f100 */
[----:B0-----:R0:W-:Y:S01]  /*5980*/  STG.E.U16 desc[UR36][R8.64], R3 ;  /* 0x0000000308007986 */ /* 0x0011e2000c101524 */
[----:B------:R-:W-:Y:S05]  /*5990*/  BRA `(.L_x_13636) ;  /* 0x0000000800ec7947 */ /* 0x000fea0003800000 */
.L_x_13632:
        /* <DEDUP_REMOVED lines=8> */
.L_x_13640:
[----:B------:R-:W-:-:S05]  /*5a20*/  F2FP.F16.F32.PACK_AB R18, RZ, R18 ;  /* 0x00000012ff12723e */ /* 0x000fca00000000ff */
[----:B------:R0:W-:Y:S01]  /*5a30*/  STG.E.U16 desc[UR36][R8.64], R18 ;  /* 0x0000001208007986 */ /* 0x0001e2000c101524 */
[----:B------:R-:W-:Y:S05]  /*5a40*/  BRA `(.L_x_13636) ;  /* 0x0000000800c07947 */ /* 0x000fea0003800000 */
.L_x_13639:
        /* <DEDUP_REMOVED lines=9> */
.L_x_13642:
[----:B------:R-:W-:-:S04]  /*5ae0*/  F2FP.F16.F32.PACK_AB R3, RZ, R18 ;  /* 0x00000012ff03723e */ /* 0x000fc800000000ff */
[----:B------:R-:W-:-:S05]  /*5af0*/  PRMT R3, R3, 0x5410, RZ ;  /* 0x0000541003037816 */ /* 0x000fca00000000ff */
[----:B------:R0:W-:Y:S01]  /*5b00*/  STG.E desc[UR36][R8.64], R3 ;  /* 0x0000000308007986 */ /* 0x0001e2000c101924 */
[----:B------:R-:W-:Y:S05]  /*5b10*/  BRA `(.L_x_13636) ;  /* 0x00000008008c7947 */ /* 0x000fea0003800000 */
.L_x_13641:
[----:B------:R-:W-:-:S06]  /*5b20*/  FMUL.FTZ R4, R18, 1 ;  /* 0x3f80000012047820 */ /* 0x000fcc0000410000 */
[----:B------:R-:W0:Y:S02]  /*5b30*/  F2F.F64.F32 R4, R4 ;  /* 0x0000000400047310 */ /* 0x000e240000201800 */
[----:B0-----:R0:W-:Y:S01]  /*5b40*/  STG.E.64 desc[UR36][R8.64], R4 ;  /* 0x0000000408007986 */ /* 0x0011e2000c101b24 */
[----:B------:R-:W-:Y:S05]  /*5b50*/  BRA `(.L_x_13636) ;  /* 0x00000008007c7947 */ /* 0x000fea0003800000 */
.L_x_13631:
        /* <DEDUP_REMOVED lines=13> */
.L_x_13646:
        /* <DEDUP_REMOVED lines=16> */
.L_x_13649:
[----:B------:R-:W-:-:S04]  /*5d30*/  SHF.R.U32.HI R18, RZ, 0x18, R18 ;  /* 0x00000018ff127819 */ /* 0x000fc80000011612 */
[----:B------:R-:W-:-:S04]  /*5d40*/  LOP3.LUT R3, R3, 0x80, R18, 0xf8, !PT ;  /* 0x0000008003037812 */ /* 0x000fc800078ef812 */
[----:B------:R-:W-:-:S07]  /*5d50*/  PRMT R4, R3, 0x7610, R4 ;  /* 0x0000761003047816 */ /* 0x000fce0000000004 */
.L_x_13648:
[----:B------:R-:W-:Y:S05]  /*5d60*/  BSYNC.RECONVERGENT B0 ;  /* 0x0000000000007941 */ /* 0x000fea0003800200 */
.L_x_13647:
[----:B------:R0:W-:Y:S01]  /*5d70*/  STG.E.U8 desc[UR36][R8.64], R4 ;  /* 0x0000000408007986 */ /* 0x0001e2000c101124 */
[----:B------:R-:W-:Y:S05]  /*5d80*/  BRA `(.L_x_13636) ;  /* 0x0000000400f07947 */ /* 0x000fea0003800000 */
.L_x_13645:
        /* <DEDUP_REMOVED lines=16> */
.L_x_13652:
[----:B------:R-:W-:-:S04]  /*5e90*/  SHF.R.U32.HI R18, RZ, 0x18, R18 ;  /* 0x00000018ff127819 */ /* 0x000fc80000011612 */
[----:B------:R-:W-:-:S04]  /*5ea0*/  LOP3.LUT R3, R3, 0x80, R18, 0xf8, !PT ;  /* 0x0000008003037812 */ /* 0x000fc800078ef812 */
[----:B------:R-:W-:-:S07]  /*5eb0*/  PRMT R4, R3, 0x7610, R4 ;  /* 0x0000761003047816 */ /* 0x000fce0000000004 */
.L_x_13651:
[----:B------:R-:W-:Y:S05]  /*5ec0*/  BSYNC.RECONVERGENT B0 ;  /* 0x0000000000007941 */ /* 0x000fea0003800200 */
.L_x_13650:
[----:B------:R0:W-:Y:S01]  /*5ed0*/  STG.E.U8 desc[UR36][R8.64], R4 ;  /* 0x0000000408007986 */ /* 0x0001e2000c101124 */
[----:B------:R-:W-:Y:S05]  /*5ee0*/  BRA `(.L_x_13636) ;  /* 0x0000000400987947 */ /* 0x000fea0003800000 */
.L_x_13644:
        /* <DEDUP_REMOVED lines=21> */
.L_x_13654:
[----:B------:R-:W0:Y:S02]  /*6040*/  F2I.U64.TRUNC R18, R18 ;  /* 0x0000001200127311 */ /* 0x000e24000020d800 */
[----:B0-----:R0:W-:Y:S01]  /*6050*/  STG.E.64 desc[UR36][R8.64], R18 ;  /* 0x0000001208007986 */ /* 0x0011e2000c101b24 */
[----:B------:R-:W-:Y:S05]  /*6060*/  BRA `(.L_x_13636) ;  /* 0x0000000400387947 */ /* 0x000fea0003800000 */
.L_x_13653:
[----:B------:R-:W0:Y:S02]  /*6070*/  F2I.FTZ.U32.TRUNC.NTZ R3, R18 ;  /* 0x0000001200037305 */ /* 0x000e24000021f000 */
[----:B0-----:R0:W-:Y:S01]  /*6080*/  STG.E desc[UR36][R8.64], R3 ;  /* 0x0000000308007986 */ /* 0x0011e2000c101924 */
[----:B------:R-:W-:Y:S05]  /*6090*/  BRA `(.L_x_13636) ;  /* 0x00000004002c7947 */ /* 0x000fea0003800000 */
.L_x_13643:
        /* <DEDUP_REMOVED lines=10> */
.L_x_13656:
[----:B------:R-:W-:Y:S01]  /*6140*/  FMUL.FTZ R4, R18, 1 ;  /* 0x3f80000012047820 */ /* 0x000fe20000410000 */
[----:B------:R-:W-:-:S05]  /*6150*/  CS2R R6, SRZ ;  /* 0x0000000000067805 */ /* 0x000fca000001ff00 */
[----:B------:R-:W0:Y:S02]  /*6160*/  F2F.F64.F32 R4, R4 ;  /* 0x0000000400047310 */ /* 0x000e240000201800 */
[----:B0-----:R0:W-:Y:S01]  /*6170*/  STG.E.128 desc[UR36][R8.64], R4 ;  /* 0x0000000408007986 */ /* 0x0011e2000c101d24 */
[----:B------:R-:W-:Y:S05]  /*6180*/  BRA `(.L_x_13636) ;  /* 0x0000000000f07947 */ /* 0x000fea0003800000 */
.L_x_13655:
[----:B------:R-:W-:-:S13]  /*6190*/  ISETP.NE.AND P0, PT, R0, 0xf, PT ;  /* 0x0000000f0000780c */ /* 0x000fda0003f05270 */
[----:B------:R-:W-:Y:S05]  /*61a0*/  @!P0 BRA `(.L_x_13657) ;  /* 0x0000000000e08947 */ /* 0x000fea0003800000 */
[----:B------:R-:W-:-:S13]  /*61b0*/  ISETP.NE.AND P0, PT, R0, 0x17, PT ;  /* 0x000000170000780c */ /* 0x000fda0003f05270 */
[----:B------:R-:W-:Y:S05]  /*61c0*/  @!P0 BRA `(.L_x_13658) ;  /* 0x00000000008c8947 */ /* 0x000fea0003800000 */
[----:B------:R-:W-:-:S13]  /*61d0*/  ISETP.NE.AND P0, PT, R0, 0x18, PT ;  /* 0x000000180000780c */ /* 0x000fda0003f05270 */
[----:B------:R-:W-:Y:S05]  /*61e0*/  @!P0 BRA `(.L_x_13659) ;  /* 0x0000000000448947 */ /* 0x000fea0003800000 */
.L_x_13635:
[----:B------:R-:W-:Y:S01]  /*61f0*/  MOV R14, 0x0 ;  /* 0x00000000000e7802 */ /* 0x000fe20000000f00 */
[----:B------:R-:W0:Y:S01]  /*6200*/  LDCU.64 UR4, c[0x4][0x128] ;  /* 0x01002500ff0477ac */ /* 0x000e220008000a00 */
[----:B------:R-:W-:Y:S02]  /*6210*/  IMAD.MOV.U32 R8, RZ, RZ, 0x65 ;  /* 0x00000065ff087424 */ /* 0x000fe400078e00ff */
[----:B------:R-:W-:Y:S01]  /*6220*/  IMAD.MOV.U32 R12, RZ, RZ, 0x1 ;  /* 0x00000001ff0c7424 */ /* 0x000fe200078e00ff */
[----:B------:R-:W2:Y:S01]  /*6230*/  LDCU.64 UR6, c[0x4][0x130] ;  /* 0x01002600ff0677ac */ /* 0x000ea20008000a00 */
[----:B------:R-:W4:Y:S01]  /*6240*/  LDC.64 R14, c[0x4][R14] ;  /* 0x010000000e0e7b82 */ /* 0x000f220000000a00 */
[----:B------:R-:W-:Y:S01]  /*6250*/  IMAD.MOV.U32 R13, RZ, RZ, RZ ;  /* 0x000000ffff0d7224 */ /* 0x000fe200078e00ff */
[----:B------:R-:W5:Y:S01]  /*6260*/  LDCU.64 UR8, c[0x4][0x20] ;  /* 0x01000400ff0877ac */ /* 0x000f620008000a00 */
[----:B0-----:R-:W-:Y:S02]  /*6270*/  IMAD.U32 R4, RZ, RZ, UR4 ;  /* 0x00000004ff047e24 */ /* 0x001fe4000f8e00ff */
[----:B------:R-:W-:-:S02]  /*6280*/  IMAD.U32 R5, RZ, RZ, UR5 ;  /* 0x00000005ff057e24 */ /* 0x000fc4000f8e00ff */
[----:B--2---:R-:W-:Y:S02]  /*6290*/  IMAD.U32 R6, RZ, RZ, UR6 ;  /* 0x00000006ff067e24 */ /* 0x004fe4000f8e00ff */
[----:B------:R-:W-:Y:S02]  /*62a0*/  IMAD.U32 R7, RZ, RZ, UR7 ;  /* 0x00000007ff077e24 */ /* 0x000fe4000f8e00ff */
[----:B-----5:R-:W-:Y:S02]  /*62b0*/  IMAD.U32 R10, RZ, RZ, UR8 ;  /* 0x00000008ff0a7e24 */ /* 0x020fe4000f8e00ff */
[----:B------:R-:W-:-:S07]  /*62c0*/  IMAD.U32 R11, RZ, RZ, UR9 ;  /* 0x00000009ff0b7e24 */ /* 0x000fce000f8e00ff */
[----:B------:R-:W-:-:S07]  /*62d0*/  LEPC R20, `(.L_x_13660) ;  /* 0x000000001014794e */ /* 0x000fce0000000000 */
[----:B-1-34-:R-:W-:Y:S05]  /*62e0*/  CALL.ABS.NOINC R14 ;  /* 0x000000000e007343 */ /* 0x01afea0003c00000 */
.L_x_13660:
[----:B------:R-:W-:Y:S05]  /*62f0*/  BRA `(.L_x_13636) ;  /* 0x0000000000947947 */ /* 0x000fea0003800000 */
.L_x_13659:
        /* <DEDUP_REMOVED lines=12> */
.L_x_13662:
[----:B------:R-:W-:Y:S05]  /*63c0*/  BSYNC.RECONVERGENT B0 ;  /* 0x0000000000007941 */ /* 0x000fea0003800200 */
.L_x_13661:
[----:B------:R-:W-:-:S05]  /*63d0*/  LOP3.LUT R3, R0, 0x80, R5, 0xf8, !PT ;  /* 0x0000008000037812 */ /* 0x000fca00078ef805 */
[----:B------:R0:W-:Y:S01]  /*63e0*/  STG.E.U8 desc[UR36][R8.64], R3 ;  /* 0x0000000308007986 */ /* 0x0001e2000c101124 */
[----:B------:R-:W-:Y:S05]  /*63f0*/  BRA `(.L_x_13636) ;  /* 0x0000000000547947 */ /* 0x000fea0003800000 */
.L_x_13658:
        /* <DEDUP_REMOVED lines=11> */
.L_x_13664:
[----:B------:R-:W-:Y:S01]  /*64b0*/  IMAD.MOV.U32 R0, RZ, RZ, 0x7f ;  /* 0x0000007fff007424 */ /* 0x000fe200078e00ff */
[----:B------:R-:W-:-:S04]  /*64c0*/  ISETP.GT.U32.AND P0, PT, R4, 0x7f800000, PT ;  /* 0x7f8000000400780c */ /* 0x000fc80003f04070 */
[----:B------:R-:W-:-:S09]  /*64d0*/  SEL R0, R0, 0x7c, P0 ;  /* 0x0000007c00007807 */ /* 0x000fd20000000000 */
.L_x_13665:
[----:B------:R-:W-:Y:S05]  /*64e0*/  BSYNC.RECONVERGENT B0 ;  /* 0x0000000000007941 */ /* 0x000fea0003800200 */
.L_x_13663:
[----:B------:R-:W-:-:S04]  /*64f0*/  SHF.R.U32.HI R3, RZ, 0x18, R18 ;  /* 0x00000018ff037819 */ /* 0x000fc80000011612 */
[----:B------:R-:W-:-:S05]  /*6500*/  LOP3.LUT R3, R0, 0x80, R3, 0xf8, !PT ;  /* 0x0000008000037812 */ /* 0x000fca00078ef803 */
[----:B------:R4:W-:Y:S01]  /*6510*/  STG.E.U8 desc[UR36][R8.64], R3 ;  /* 0x0000000308007986 */ /* 0x0009e2000c101124 */
[----:B------:R-:W-:Y:S05]  /*6520*/  BRA `(.L_x_13636) ;  /* 0x0000000000087947 */ /* 0x000fea0003800000 */
.L_x_13657:
[----:B------:R-:W-:-:S05]  /*6530*/  F2FP.BF16.F32.PACK_AB R18, RZ, R18 ;  /* 0x00000012ff12723e */ /* 0x000fca00000010ff */
[----:B------:R0:W-:Y:S02]  /*6540*/  STG.E.U16 desc[UR36][R8.64], R18 ;  /* 0x0000001208007986 */ /* 0x0001e4000c101524 */
.L_x_13636:
[----:B------:R-:W-:-:S07]  /*6550*/  VIADD R25, R25, 0x80 ;  /* 0x0000008019197836 */ /* 0x000fce0000000000 */
.L_x_13593:
[----:B------:R-:W-:-:S13]  /*6560*/  ISETP.GE.AND P0, PT, R25, R17, PT ;  /* 0x000000111900720c */ /* 0x000fda0003f06270 */
[----:B------:R-:W-:Y:S05]  /*6570*/  @P0 BREAK.RELIABLE B6 ;  /* 0x0000000000060942 */ /* 0x000fea0003800100 */
[----:B------:R-:W-:Y:S05]  /*6580*/  @P0 BRA `(.L_x_13630) ;  /* 0x0000000c00940947 */ /* 0x000fea0003800000 */
[----:B------:R-:W-:Y:S05]  /*6590*/  BSYNC.RELIABLE B6 ;  /* 0x0000000000067941 */ /* 0x000fea0003800100 */
.L_x_13592:
[----:B------:R-:W5:Y:S01]  /*65a0*/  LDCU UR4, c[0x0][0x3b0] ;  /* 0x00007600ff0477ac */ /* 0x000f620008000800 */
[----:B0-2-4-:R-:W0:Y:S01]  /*65b0*/  LDC.64 R8, c[0x0][0x390] ;  /* 0x0000e400ff087b82 */ /* 0x015e220000000a00 */
        /* <DEDUP_REMOVED lines=16> */
[----:B-1-3--:R-:W0:Y:S02]  /*66c0*/  F2I.FTZ.TRUNC.NTZ R3, R22 ;  /* 0x0000001600037305 */ /* 0x00ae24000021f100 */
[----:B0-----:R0:W-:Y:S01]  /*66d0*/  STG.E.U8 desc[UR36][R8.64], R3 ;  /* 0x0000000308007986 */ /* 0x0011e2000c101124 */
[----:B------:R-:W-:Y:S05]  /*66e0*/  BRA `(.L_x_13671) ;  /* 0x0000000c00387947 */ /* 0x000fea0003800000 */
.L_x_13669:
[----:B-1-3--:R-:W0:Y:S02]  /*66f0*/  F2I.S64.TRUNC R22, R22 ;  /* 0x0000001600167311 */ /* 0x00ae24000020d900 */
[----:B0-----:R-:W-:-:S05]  /*6700*/  IMAD.MOV.U32 R3, RZ, RZ, R22 ;  /* 0x000000ffff037224 */ /* 0x001fca00078e0016 */
[----:B------:R0:W-:Y:S01]  /*6710*/  STG.E.U8 desc[UR36][R8.64], R3 ;  /* 0x0000000308007986 */ /* 0x0001e2000c101124 */
[----:B------:R-:W-:Y:S05]  /*6720*/  BRA `(.L_x_13671) ;  /* 0x0000000c00287947 */ /* 0x000fea0003800000 */
.L_x_13668:
[----:B------:R-:W-:-:S13]  /*6730*/  ISETP.NE.AND P0, PT, R0, 0x2, PT ;  /* 0x000000020000780c */ /* 0x000fda0003f05270 */
[----:B------:R-:W-:Y:S05]  /*6740*/  @!P0 BRA `(.L_x_13672) ;  /* 0x0000000000288947 */ /* 0x000fea0003800000 */
[----:B------:R-:W-:-:S13]  /*6750*/  ISETP.NE.AND P0, PT, R0, 0x3, PT ;  /* 0x000000030000780c */ /* 0x000fda0003f05270 */
[----:B------:R-:W-:Y:S05]  /*6760*/  @!P0 BRA `(.L_x_13673) ;  /* 0x0000000000148947 */ /* 0x000fea0003800000 */
[----:B------:R-:W-:-:S13]  /*6770*/  ISETP.NE.AND P0, PT, R0, 0x4, PT ;  /* 0x000000040000780c */ /* 0x000fda0003f05270 */
[----:B------:R-:W-:Y:S05]  /*6780*/  @P0 BRA `(.L_x_13670) ;  /* 0x0000000800380947 */ /* 0x000fea0003800000 */
[----:B-1-3--:R-:W0:Y:S02]  /*6790*/  F2I.S64.TRUNC R22, R22 ;  /* 0x0000001600167311 */ /* 0x00ae24000020d900 */
[----:B0-----:R0:W-:Y:S01]  /*67a0*/  STG.E.64 desc[UR36][R8.64], R22 ;  /* 0x0000001608007986 */ /* 0x0011e2000c101b24 */
[----:B------:R-:W-:Y:S05]  /*67b0*/  BRA `(.L_x_13671) ;  /* 0x0000000c00047947 */ /* 0x000fea0003800000 */
.L_x_13673:
[----:B-1-3--:R-:W0:Y:S02]  /*67c0*/  F2I.FTZ.TRUNC.NTZ R3, R22 ;  /* 0x0000001600037305 */ /* 0x00ae24000021f100 */
[----:B0-----:R0:W-:Y:S01]  /*67d0*/  STG.E desc[UR36][R8.64], R3 ;  /* 0x0000000308007986 */ /* 0x0011e2000c101924 */
[----:B------:R-:W-:Y:S05]  /*67e0*/  BRA `(.L_x_13671) ;  /* 0x0000000800f87947 */ /* 0x000fea0003800000 */
.L_x_13672:
[----:B-1-3--:R-:W0:Y:S02]  /*67f0*/  F2I.FTZ.TRUNC.NTZ R3, R22 ;  /* 0x0000001600037305 */ /* 0x00ae24000021f100 */
[----:B0-----:R0:W-:Y:S01]  /*6800*/  STG.E.U16 desc[UR36][R8.64], R3 ;  /* 0x0000000308007986 */ /* 0x0011e2000c101524 */
[----:B------:R-:W-:Y:S05]  /*6810*/  BRA `(.L_x_13671) ;  /* 0x0000000800ec7947 */ /* 0x000fea0003800000 */
.L_x_13667:
[----:B------:R-:W-:-:S13]  /*6820*/  ISETP.GT.AND P0, PT, R0, 0x6, PT ;  /* 0x000000060000780c */ /* 0x000fda0003f04270 */
[----:B------:R-:W-:Y:S05]  /*6830*/  @P0 BRA `(.L_x_13674) ;  /* 0x0000000000240947 */ /* 0x000fea0003800000 */
[----:B------:R-:W-:-:S13]  /*6840*/  ISETP.NE.AND P0, PT, R0, 0x5, PT ;  /* 0x000000050000780c */ /* 0x000fda0003f05270 */
[----:B------:R-:W-:Y:S05]  /*6850*/  @!P0 BRA `(.L_x_13675) ;  /* 0x0000000000108947 */ /* 0x000fea0003800000 */
[----:B------:R-:W-:-:S13]  /*6860*/  ISETP.NE.AND P0, PT, R0, 0x6, PT ;  /* 0x000000060000780c */ /* 0x000fda0003f05270 */
[----:B------:R-:W-:Y:S05]  /*6870*/  @P0 BRA `(.L_x_13670) ;  /* 0x0000000400fc0947 */ /* 0x000fea0003800000 */
[----:B-1-3--:R0:W-:Y:S01]  /*6880*/  STG.E desc[UR36][R8.64], R22 ;  /* 0x0000001608007986 */ /* 0x00a1e2000c101924 */
[----:B------:R-:W-:Y:S05]  /*6890*/  BRA `(.L_x_13671) ;  /* 0x0000000800cc7947 */ /* 0x000fea0003800000 */
.L_x_13675:
[----:B-1-3--:R-:W-:-:S05]  /*68a0*/  F2FP.F16.F32.PACK_AB R22, RZ, R22 ;  /* 0x00000016ff16723e */ /* 0x00afca00000000ff */
[----:B------:R0:W-:Y:S01]  /*68b0*/  STG.E.U16 desc[UR36][R8.64], R22 ;  /* 0x0000001608007986 */ /* 0x0001e2000c101524 */
[----:B------:R-:W-:Y:S05]  /*68c0*/  BRA `(.L_x_13671) ;  /* 0x0000000800c07947 */ /* 0x000fea0003800000 */
.L_x_13674:
[----:B------:R-:W-:-:S13]  /*68d0*/  ISETP.NE.AND P0, PT, R0, 0x7, PT ;  /* 0x000000070000780c */ /* 0x000fda0003f05270 */
[----:B------:R-:W-:Y:S05]  /*68e0*/  @!P0 BRA `(.L_x_13676) ;  /* 0x00000000002c8947 */ /* 0x000fea0003800000 */
[----:B------:R-:W-:-:S13]  /*68f0*/  ISETP.NE.AND P0, PT, R0, 0x8, PT ;  /* 0x000000080000780c */ /* 0x000fda0003f05270 */
[----:B------:R-:W-:Y:S05]  /*6900*/  @!P0 BRA `(.L_x_13677) ;  /* 0x0000000000148947 */ /* 0x000fea0003800000 */
[----:B------:R-:W-:-:S13]  /*6910*/  ISETP.NE.AND P0, PT, R0, 0x9, PT ;  /* 0x000000090000780c */ /* 0x000fda0003f05270 */
[----:B------:R-:W-:Y:S05]  /*6920*/  @P0 BRA `(.L_x_13670) ;  /* 0x0000000400d00947 */ /* 0x000fea0003800000 */
[----:B------:R-:W-:-:S05]  /*6930*/  IMAD.MOV.U32 R23, RZ, RZ, RZ ;  /* 0x000000ffff177224 */ /* 0x000fca00078e00ff */
[----:B-1-3--:R0:W-:Y:S01]  /*6940*/  STG.E.64 desc[UR36][R8.64], R22 ;  /* 0x0000001608007986 */ /* 0x00a1e2000c101b24 */
[----:B------:R-:W-:Y:S05]  /*6950*/  BRA `(.L_x_13671) ;  /* 0x00000008009c7947 */ /* 0x000fea0003800000 */
.L_x_13677:
[----:B-1-3--:R-:W-:-:S04]  /*6960*/  F2FP.F16.F32.PACK_AB R3, RZ, R22 ;  /* 0x00000016ff03723e */ /* 0x00afc800000000ff */
[----:B------:R-:W-:-:S05]  /*6970*/  PRMT R3, R3, 0x5410, RZ ;  /* 0x0000541003037816 */ /* 0x000fca00000000ff */
[----:B------:R0:W-:Y:S01]  /*6980*/  STG.E desc[UR36][R8.64], R3 ;  /* 0x0000000308007986 */ /* 0x0001e2000c101924 */
[----:B------:R-:W-:Y:S05]  /*6990*/  BRA `(.L_x_13671) ;  /* 0x00000008008c7947 */ /* 0x000fea0003800000 */
.L_x_13676:
[----:B-1-3--:R-:W-:-:S06]  /*69a0*/  FMUL.FTZ R4, R22, 1 ;  /* 0x3f80000016047820 */ /* 0x00afcc0000410000 */
[----:B------:R-:W0:Y:S02]  /*69b0*/  F2F.F64.F32 R4, R4 ;  /* 0x0000000400047310 */ /* 0x000e240000201800 */
[----:B0-----:R0:W-:Y:S01]  /*69c0*/  STG.E.64 desc[UR36][R8.64], R4 ;  /* 0x0000000408007986 */ /* 0x0011e2000c101b24 */
[----:B------:R-:W-:Y:S05]  /*69d0*/  BRA `(.L_x_13671) ;  /* 0x00000008007c7947 */ /* 0x000fea0003800000 */
.L_x_13666:
        /* <DEDUP_REMOVED lines=10> */
[----:B-1-3--:R-:W0:Y:S02]  /*6a80*/  F2I.FTZ.U32.TRUNC.NTZ R3, R22 ;  /* 0x0000001600037305 */ /* 0x00ae24000021f000 */
[----:B0-----:R0:W-:Y:S01]  /*6a90*/  STG.E.U16 desc[UR36][R8.64], R3 ;  /* 0x0000000308007986 */ /* 0x0011e2000c101524 */
[----:B------:R-:W-:Y:S05]  /*6aa0*/  BRA `(.L_x_13671) ;  /* 0x0000000800487947 */ /* 0x000fea0003800000 */
.L_x_13681:
[----:B-1-3--:R-:W-:Y:S01]  /*6ab0*/  LOP3.LUT R5, R22, 0x7fffffff, RZ, 0xc0, !PT ;  /* 0x7fffffff16057812 */ /* 0x00afe200078ec0ff */
        /* <DEDUP_REMOVED lines=15> */
.L_x_13684:
[----:B------:R-:W-:-:S04]  /*6bb0*/  SHF.R.U32.HI R22, RZ, 0x18, R22 ;  /* 0x00000018ff167819 */ /* 0x000fc80000011616 */
[----:B------:R-:W-:-:S04]  /*6bc0*/  LOP3.LUT R3, R3, 0x80, R22, 0xf8, !PT ;  /* 0x0000008003037812 */ /* 0x000fc800078ef816 */
[----:B------:R-:W-:-:S07]  /*6bd0*/  PRMT R4, R3, 0x7610, R4 ;  /* 0x0000761003047816 */ /* 0x000fce0000000004 */
.L_x_13683:
[----:B------:R-:W-:Y:S05]  /*6be0*/  BSYNC.RECONVERGENT B0 ;  /* 0x0000000000007941 */ /* 0x000fea0003800200 */
.L_x_13682:
[----:B------:R0:W-:Y:S01]  /*6bf0*/  STG.E.U8 desc[UR36][R8.64], R4 ;  /* 0x0000000408007986 */ /* 0x0001e2000c101124 */
[----:B------:R-:W-:Y:S05]  /*6c00*/  BRA `(.L_x_13671) ;  /* 0x0000000400f07947 */ /* 0x000fea0003800000 */
.L_x_13680:
        /* <DEDUP_REMOVED lines=16> */
.L_x_13687:
[----:B------:R-:W-:-:S04]  /*6d10*/  SHF.R.U32.HI R22, RZ, 0x18, R22 ;  /* 0x00000018ff167819 */ /* 0x000fc80000011616 */
[----:B------:R-:W-:-:S04]  /*6d20*/  LOP3.LUT R3, R3, 0x80, R22, 0xf8, !PT ;  /* 0x0000008003037812 */ /* 0x000fc800078ef816 */
[----:B------:R-:W-:-:S07]  /*6d30*/  PRMT R4, R3, 0x7610, R4 ;  /* 0x0000761003047816 */ /* 0x000fce0000000004 */
.L_x_13686:
[----:B------:R-:W-:Y:S05]  /*6d40*/  BSYNC.RECONVERGENT B0 ;  /* 0x0000000000007941 */ /* 0x000fea0003800200 */
.L_x_13685:
[----:B------:R0:W-:Y:S01]  /*6d50*/  STG.E.U8 desc[UR36][R8.64], R4 ;  /* 0x0000000408007986 */ /* 0x0001e2000c101124 */
[----:B------:R-:W-:Y:S05]  /*6d60*/  BRA `(.L_x_13671) ;  /* 0x0000000400987947 */ /* 0x000fea0003800000 */
.L_x_13679:
[----:B------:R-:W-:-:S13]  /*6d70*/  ISETP.NE.AND P0, PT, R0, 0x1c, PT ;  /* 0x0000001c0000780c */ /* 0x000fda0003f05270 */
[----:B------:R-:W-:Y:S05]  /*6d80*/  @!P0 BRA `(.L_x_13688) ;  /* 0x0000000000588947 */ /* 0x000fea0003800000 */
[----:B------:R-:W-:-:S13]  /*6d90*/  ISETP.NE.AND P0, PT, R0, 0x1d, PT ;  /* 0x0000001d0000780c */ /* 0x000fda0003f05270 */
[----:B------:R-:W-:Y:S05]  /*6da0*/  @!P0 BRA `(.L_x_13689) ;  /* 0x0000000000448947 */ /* 0x000fea0003800000 */
[----:B------:R-:W-:-:S13]  /*6db0*/  ISETP.NE.AND P0, PT, R0, 0x2c, PT ;  /* 0x0000002c0000780c */ /* 0x000fda0003f05270 */
[----:B------:R-:W-:Y:S05]  /*6dc0*/  @P0 BRA `(.L_x_13670) ;  /* 0x0000000000a80947 */ /* 0x000fea0003800000 */
[----:B-1-3--:R-:W-:-:S04]  /*6dd0*/  SHF.R.U32.HI R4, RZ, 0x17, R22 ;  /* 0x00000017ff047819 */ /* 0x00afc80000011616 */
        /* <DEDUP_REMOVED lines=14> */
.L_x_13689:
[----:B-1-3--:R-:W0:Y:S02]  /*6ec0*/  F2I.U64.TRUNC R22, R22 ;  /* 0x0000001600167311 */ /* 0x00ae24000020d800 */
[----:B0-----:R0:W-:Y:S01]  /*6ed0*/  STG.E.64 desc[UR36][R8.64], R22 ;  /* 0x0000001608007986 */ /* 0x0011e2000c101b24 */
[----:B------:R-:W-:Y:S05]  /*6ee0*/  BRA `(.L_x_13671) ;  /* 0x0000000400387947 */ /* 0x000fea0003800000 */
.L_x_13688:
[----:B-1-3--:R-:W0:Y:S02]  /*6ef0*/  F2I.FTZ.U32.TRUNC.NTZ R3, R22 ;  /* 0x0000001600037305 */ /* 0x00ae24000021f000 */
[----:B0-----:R0:W-:Y:S01]  /*6f00*/  STG.E desc[UR36][R8.64], R3 ;  /* 0x0000000308007986 */ /* 0x0011e2000c101924 */
[----:B------:R-:W-:Y:S05]  /*6f10*/  BRA `(.L_x_13671) ;  /* 0x00000004002c7947 */ /* 0x000fea0003800000 */
.L_x_13678:
[----:B------:R-:W-:-:S13]  /*6f20*/  ISETP.GT.AND P0, PT, R0, 0xe, PT ;  /* 0x0000000e0000780c */ /* 0x000fda0003f04270 */
[----:B------:R-:W-:Y:S05]  /*6f30*/  @P0 BRA `(.L_x_13690) ;  /* 0x0000000000340947 */ /* 0x000fea0003800000 */
[----:B------:R-:W-:-:S13]  /*6f40*/  ISETP.NE.AND P0, PT, R0, 0xa, PT ;  /* 0x0000000a0000780c */ /* 0x000fda0003f05270 */
[----:B------:R-:W-:Y:S05]  /*6f50*/  @!P0 BRA `(.L_x_13691) ;  /* 0x0000000000188947 */ /* 0x000fea0003800000 */
[----:B------:R-:W-:-:S13]  /*6f60*/  ISETP.NE.AND P0, PT, R0, 0xb, PT ;  /* 0x0000000b0000780c */ /* 0x000fda0003f05270 */
[----:B------:R-:W-:Y:S05]  /*6f70*/  @P0 BRA `(.L_x_13670) ;  /* 0x00000000003c0947 */ /* 0x000fea0003800000 */
[----:B-1-3--:R-:W-:-:S04]  /*6f80*/  FSETP.NEU.FTZ.AND P0, PT, R22, RZ, PT ;  /* 0x000000ff1600720b */ /* 0x00afc80003f1d000 */
[----:B------:R-:W-:-:S05]  /*6f90*/  SEL R3, RZ, 0x1, !P0 ;  /* 0x00000001ff037807 */ /* 0x000fca0004000000 */
[----:B------:R3:W-:Y:S01]  /*6fa0*/  STG.E.U8 desc[UR36][R8.64], R3 ;  /* 0x0000000308007986 */ /* 0x0007e2000c101124 */
[----:B------:R-:W-:Y:S05]  /*6fb0*/  BRA `(.L_x_13671) ;  /* 0x0000000400047947 */ /* 0x000fea0003800000 */
.L_x_13691:
[----:B-1-3--:R-:W-:Y:S01]  /*6fc0*/  FMUL.FTZ R4, R22, 1 ;  /* 0x3f80000016047820 */ /* 0x00afe20000410000 */
[----:B------:R-:W-:-:S05]  /*6fd0*/  CS2R R6, SRZ ;  /* 0x0000000000067805 */ /* 0x000fca000001ff00 */
[----:B------:R-:W0:Y:S02]  /*6fe0*/  F2F.F64.F32 R4, R4 ;  /* 0x0000000400047310 */ /* 0x000e240000201800 */
[----:B0-----:R4:W-:Y:S01]  /*6ff0*/  STG.E.128 desc[UR36][R8.64], R4 ;  /* 0x0000000408007986 */ /* 0x0019e2000c101d24 */
[----:B------:R-:W-:Y:S05]  /*7000*/  BRA `(.L_x_13671) ;  /* 0x0000000000f07947 */ /* 0x000fea0003800000 */
.L_x_13690:
[----:B------:R-:W-:-:S13]  /*7010*/  ISETP.NE.AND P0, PT, R0, 0xf, PT ;  /* 0x0000000f0000780c */ /* 0x000fda0003f05270 */
[----:B------:R-:W-:Y:S05]  /*7020*/  @!P0 BRA `(.L_x_13692) ;  /* 0x0000000000e08947 */ /* 0x000fea0003800000 */
[----:B------:R-:W-:-:S13]  /*7030*/  ISETP.NE.AND P0, PT, R0, 0x17, PT ;  /* 0x000000170000780c */ /* 0x000fda0003f05270 */
[----:B------:R-:W-:Y:S05]  /*7040*/  @!P0 BRA `(.L_x_13693) ;  /* 0x00000000008c8947 */ /* 0x000fea0003800000 */
[----:B------:R-:W-:-:S13]  /*7050*/  ISETP.NE.AND P0, PT, R0, 0x18, PT ;  /* 0x000000180000780c */ /* 0x000fda0003f05270 */
[----:B------:R-:W-:Y:S05]  /*7060*/  @!P0 BRA `(.L_x_13694) ;  /* 0x0000000000448947 */ /* 0x000fea0003800000 */
.L_x_13670:
        /* <DEDUP_REMOVED lines=16> */
.L_x_13695:
[----:B------:R-:W-:Y:S05]  /*7170*/  BRA `(.L_x_13671) ;  /* 0x0000000000947947 */ /* 0x000fea0003800000 */
.L_x_13694:
[----:B-1-3--:R-:W-:Y:S01]  /*7180*/  LOP3.LUT R4, R22, 0x7fffffff, RZ, 0xc0, !PT ;  /* 0x7fffffff16047812 */ /* 0x00afe200078ec0ff */
        /* <DEDUP_REMOVED lines=11> */
.L_x_13697:
[----:B------:R-:W-:Y:S05]  /*7240*/  BSYNC.RECONVERGENT B0 ;  /* 0x0000000000007941 */ /* 0x000fea0003800200 */
.L_x_13696:
[----:B------:R-:W-:-:S05]  /*7250*/  LOP3.LUT R3, R0, 0x80, R5, 0xf8, !PT ;  /* 0x0000008000037812 */ /* 0x000fca00078ef805 */
[----:B------:R1:W-:Y:S01]  /*7260*/  STG.E.U8 desc[UR36][R8.64], R3 ;  /* 0x0000000308007986 */ /* 0x0003e2000c101124 */
[----:B------:R-:W-:Y:S05]  /*7270*/  BRA `(.L_x_13671) ;  /* 0x0000000000547947 */ /* 0x000fea0003800000 */
.L_x_13693:
[----:B-1-3--:R-:W-:Y:S01]  /*7280*/  LOP3.LUT R4, R22, 0x7fffffff, RZ, 0xc0, !PT ;  /* 0x7fffffff16047812 */ /* 0x00afe200078ec0ff */
        /* <DEDUP_REMOVED lines=10> */
.L_x_13699:
[----:B------:R-:W-:Y:S01]  /*7330*/  IMAD.MOV.U32 R0, RZ, RZ, 0x7f ;  /* 0x0000007fff007424 */ /* 0x000fe200078e00ff */
[----:B------:R-:W-:-:S04]  /*7340*/  ISETP.GT.U32.AND P0, PT, R4, 0x7f800000, PT ;  /* 0x7f8000000400780c */ /* 0x000fc80003f04070 */
[----:B------:R-:W-:-:S09]  /*7350*/  SEL R0, R0, 0x7c, P0 ;  /* 0x0000007c00007807 */ /* 0x000fd20000000000 */
.L_x_13700:
[----:B------:R-:W-:Y:S05]  /*7360*/  BSYNC.RECONVERGENT B0 ;  /* 0x0000000000007941 */ /* 0x000fea0003800200 */
.L_x_13698:
[----:B------:R-:W-:-:S04]  /*7370*/  SHF.R.U32.HI R3, RZ, 0x18, R22 ;  /* 0x00000018ff037819 */ /* 0x000fc80000011616 */
[----:B------:R-:W-:-:S05]  /*7380*/  LOP3.LUT R3, R0, 0x80, R3, 0xf8, !PT ;  /* 0x0000008000037812 */ /* 0x000fca00078ef803 */
[----:B------:R2:W-:Y:S01]  /*7390*/  STG.E.U8 desc[UR36][R8.64], R3 ;  /* 0x0000000308007986 */ /* 0x0005e2000c101124 */
[----:B------:R-:W-:Y:S05]  /*73a0*/  BRA `(.L_x_13671) ;  /* 0x0000000000087947 */ /* 0x000fea0003800000 */
.L_x_13692:
[----:B-1-3--:R-:W-:-:S05]  /*73b0*/  F2FP.BF16.F32.PACK_AB R22, RZ, R22 ;  /* 0x00000016ff16723e */ /* 0x00afca00000010ff */
[----:B------:R0:W-:Y:S02]  /*73c0*/  STG.E.U16 desc[UR36][R8.64], R22 ;  /* 0x0000001608007986 */ /* 0x0001e4000c101524 */
.L_x_13671:
[----:B------:R-:W-:-:S07]  /*73d0*/  VIADD R25, R25, 0x80 ;  /* 0x0000008019197836 */ /* 0x000fce0000000000 */
.L_x_13630:
[----:B------:R-:W-:Y:S05]  /*73e0*/  BSYNC.RECONVERGENT B7 ;  /* 0x0000000000077941 */ /* 0x000fea0003800200 */
.L_x_13591:
[----:B------:R-:W-:-:S13]  /*73f0*/  ISETP.GE.AND P0, PT, R25, R17, PT ;  /* 0x000000111900720c */ /* 0x000fda0003f06270 */
[----:B------:R-:W-:Y:S05]  /*7400*/  @P0 EXIT ;  /* 0x000000000000094d */ /* 0x000fea0003800000 */
[----:B0---4-:R-:W0:Y:S01]  /*7410*/  LDC.64 R4, c[0x0][0x390] ;  /* 0x0000e400ff047b82 */ /* 0x011e220000000a00 */
[----:B------:R-:W1:Y:S01]  /*7420*/  LDCU UR4, c[0x0][0x3b0] ;  /* 0x00007600ff0477ac */ /* 0x000e620008000800 */
[----:B--2---:R-:W-:Y:S01]  /*7430*/  PRMT R0, R16, 0x9910, RZ ;  /* 0x0000991010007816 */ /* 0x004fe200000000ff */
[----:B------:R-:W-:-:S03]  /*7440*/  IMAD R2, R2, 0x200, R25 ;  /* 0x0000020002027824 */ /* 0x000fc600078e0219 */
[----:B------:R-:W-:Y:S01]  /*7450*/  ISETP.GT.AND P1, PT, R0, 0x9, PT ;  /* 0x000000090000780c */ /* 0x000fe20003f24270 */
[----:B-1-3--:R-:W-:-:S05]  /*7460*/  IMAD R3, R2, UR4, RZ ;  /* 0x0000000402037c24 */ /* 0x00afca000f8e02ff */
        /* <DEDUP_REMOVED lines=14> */
.L_x_13704:
[----:B------:R-:W0:Y:S02]  /*7550*/  F2I.S64.TRUNC R24, R24 ;  /* 0x0000001800187311 */ /* 0x000e24000020d900 */
[----:B0-----:R-:W-:-:S05]  /*7560*/  IMAD.MOV.U32 R5, RZ, RZ, R24 ;  /* 0x000000ffff057224 */ /* 0x001fca00078e0018 */
[----:B------:R-:W-:Y:S01]  /*7570*/  STG.E.U8 desc[UR36][R2.64], R5 ;  /* 0x0000000502007986 */ /* 0x000fe2000c101124 */
[----:B------:R-:W-:Y:S05]  /*7580*/  EXIT ;  /* 0x000000000000794d */ /* 0x000fea0003800000 */
.L_x_13703:
        /* <DEDUP_REMOVED lines=9> */
.L_x_13707:
[----:B------:R-:W0:Y:S02]  /*7620*/  F2I.FTZ.TRUNC.NTZ R5, R24 ;  /* 0x0000001800057305 */ /* 0x000e24000021f100 */
[----:B0-----:R-:W-:Y:S01]  /*7630*/  STG.E desc[UR36][R2.64], R5 ;  /* 0x0000000502007986 */ /* 0x001fe2000c101924 */
[----:B------:R-:W-:Y:S05]  /*7640*/  EXIT ;  /* 0x000000000000794d */ /* 0x000fea0003800000 */
.L_x_13706:
[----:B------:R-:W0:Y:S02]  /*7650*/  F2I.FTZ.TRUNC.NTZ R5, R24 ;  /* 0x0000001800057305 */ /* 0x000e24000021f100 */
[----:B0-----:R-:W-:Y:S01]  /*7660*/  STG.E.U16 desc[UR36][R2.64], R5 ;  /* 0x0000000502007986 */ /* 0x001fe2000c101524 */
[----:B------:R-:W-:Y:S05]  /*7670*/  EXIT ;  /* 0x000000000000794d */ /* 0x000fea0003800000 */
.L_x_13702:
        /* <DEDUP_REMOVED lines=8> */
.L_x_13709:
[----:B------:R-:W-:-:S05]  /*7700*/  F2FP.F16.F32.PACK_AB R24, RZ, R24 ;  /* 0x00000018ff18723e */ /* 0x000fca00000000ff */
[----:B------:R-:W-:Y:S01]  /*7710*/  STG.E.U16 desc[UR36][R2.64], R24 ;  /* 0x0000001802007986 */ /* 0x000fe2000c101524 */
[----:B------:R-:W-:Y:S05]  /*7720*/  EXIT ;  /* 0x000000000000794d */ /* 0x000fea0003800000 */
.L_x_13708:
        /* <DEDUP_REMOVED lines=9> */
.L_x_13711:
[----:B------:R-:W-:-:S04]  /*77c0*/  F2FP.F16.F32.PACK_AB R5, RZ, R24 ;  /* 0x00000018ff05723e */ /* 0x000fc800000000ff */
[----:B------:R-:W-:-:S05]  /*77d0*/  PRMT R5, R5, 0x5410, RZ ;  /* 0x0000541005057816 */ /* 0x000fca00000000ff */
[----:B------:R-:W-:Y:S01]  /*77e0*/  STG.E desc[UR36][R2.64], R5 ;  /* 0x0000000502007986 */ /* 0x000fe2000c101924 */
[----:B------:R-:W-:Y:S05]  /*77f0*/  EXIT ;  /* 0x000000000000794d */ /* 0x000fea0003800000 */
.L_x_13710:
[----:B------:R-:W-:-:S06]  /*7800*/  FMUL.FTZ R4, R24, 1 ;  /* 0x3f80000018047820 */ /* 0x000fcc0000410000 */
[----:B------:R-:W0:Y:S02]  /*7810*/  F2F.F64.F32 R4, R4 ;  /* 0x0000000400047310 */ /* 0x000e240000201800 */
[----:B0-----:R-:W-:Y:S01]  /*7820*/  STG.E.64 desc[UR36][R2.64], R4 ;  /* 0x0000000402007986 */ /* 0x001fe2000c101b24 */
[----:B------:R-:W-:Y:S05]  /*7830*/  EXIT ;  /* 0x000000000000794d */ /* 0x000fea0003800000 */
.L_x_13701:
        /* <DEDUP_REMOVED lines=13> */
.L_x_13715:
        /* <DEDUP_REMOVED lines=16> */
.L_x_13718:
[----:B------:R-:W-:-:S04]  /*7a10*/  SHF.R.U32.HI R24, RZ, 0x18, R24 ;  /* 0x00000018ff187819 */ /* 0x000fc80000011618 */
[----:B------:R-:W-:-:S04]  /*7a20*/  LOP3.LUT R5, R5, 0x80, R24, 0xf8, !PT ;  /* 0x0000008005057812 */ /* 0x000fc800078ef818 */
[----:B------:R-:W-:-:S07]  /*7a30*/  PRMT R0, R5, 0x7610, R0 ;  /* 0x0000761005007816 */ /* 0x000fce0000000000 */
.L_x_13717:
[----:B------:R-:W-:Y:S05]  /*7a40*/  BSYNC.RECONVERGENT B0 ;  /* 0x0000000000007941 */ /* 0x000fea0003800200 */
.L_x_13716:
[----:B------:R-:W-:Y:S01]  /*7a50*/  STG.E.U8 desc[UR36][R2.64], R0 ;  /* 0x0000000002007986 */ /* 0x000fe2000c101124 */
[----:B------:R-:W-:Y:S05]  /*7a60*/  EXIT ;  /* 0x000000000000794d */ /* 0x000fea0003800000 */
.L_x_13714:
        /* <DEDUP_REMOVED lines=16> */
.L_x_13721:
[----:B------:R-:W-:-:S04]  /*7b70*/  SHF.R.U32.HI R24, RZ, 0x18, R24 ;  /* 0x00000018ff187819 */ /* 0x000fc80000011618 */
[----:B------:R-:W-:-:S04]  /*7b80*/  LOP3.LUT R5, R5, 0x80, R24, 0xf8, !PT ;  /* 0x0000008005057812 */ /* 0x000fc800078ef818 */
[----:B------:R-:W-:-:S07]  /*7b90*/  PRMT R0, R5, 0x7610, R0 ;  /* 0x0000761005007816 */ /* 0x000fce0000000000 */
.L_x_13720:
[----:B------:R-:W-:Y:S05]  /*7ba0*/  BSYNC.RECONVERGENT B0 ;  /* 0x0000000000007941 */ /* 0x000fea0003800200 */
.L_x_13719:
[----:B------:R-:W-:Y:S01]  /*7bb0*/  STG.E.U8 desc[UR36][R2.64], R0 ;  /* 0x0000000002007986 */ /* 0x000fe2000c101124 */
[----:B------:R-:W-:Y:S05]  /*7bc0*/  EXIT ;  /* 0x000000000000794d */ /* 0x000fea0003800000 */
.L_x_13713:
        /* <DEDUP_REMOVED lines=21> */
.L_x_13723:
[----:B------:R-:W0:Y:S02]  /*7d20*/  F2I.U64.TRUNC R24, R24 ;  /* 0x0000001800187311 */ /* 0x000e24000020d800 */
[----:B0-----:R-:W-:Y:S01]  /*7d30*/  STG.E.64 desc[UR36][R2.64], R24 ;  /* 0x0000001802007986 */ /* 0x001fe2000c101b24 */
[----:B------:R-:W-:Y:S05]  /*7d40*/  EXIT ;  /* 0x000000000000794d */ /* 0x000fea0003800000 */
.L_x_13722:
[----:B------:R-:W0:Y:S02]  /*7d50*/  F2I.FTZ.U32.TRUNC.NTZ R5, R24 ;  /* 0x0000001800057305 */ /* 0x000e24000021f000 */
[----:B0-----:R-:W-:Y:S01]  /*7d60*/  STG.E desc[UR36][R2.64], R5 ;  /* 0x0000000502007986 */ /* 0x001fe2000c101924 */
[----:B------:R-:W-:Y:S05]  /*7d70*/  EXIT ;  /* 0x000000000000794d */ /* 0x000fea0003800000 */
.L_x_13712:
        /* <DEDUP_REMOVED lines=10> */
.L_x_13725:
[----:B------:R-:W-:Y:S01]  /*7e20*/  FMUL.FTZ R4, R24, 1 ;  /* 0x3f80000018047820 */ /* 0x000fe20000410000 */
[----:B------:R-:W-:-:S05]  /*7e30*/  CS2R R6, SRZ ;  /* 0x0000000000067805 */ /* 0x000fca000001ff00 */
[----:B------:R-:W0:Y:S02]  /*7e40*/  F2F.F64.F32 R4, R4 ;  /* 0x0000000400047310 */ /* 0x000e240000201800 */
[----:B0-----:R-:W-:Y:S01]  /*7e50*/  STG.E.128 desc[UR36][R2.64], R4 ;  /* 0x0000000402007986 */ /* 0x001fe2000c101d24 */
[----:B------:R-:W-:Y:S05]  /*7e60*/  EXIT ;  /* 0x000000000000794d */ /* 0x000fea0003800000 */
.L_x_13724:
[----:B------:R-:W-:-:S13]  /*7e70*/  ISETP.NE.AND P0, PT, R0, 0xf, PT ;  /* 0x0000000f0000780c */ /* 0x000fda0003f05270 */
[----:B------:R-:W-:Y:S05]  /*7e80*/  @!P0 BRA `(.L_x_13726) ;  /* 0x0000000000e08947 */ /* 0x000fea0003800000 */
[----:B------:R-:W-:-:S13]  /*7e90*/  ISETP.NE.AND P0, PT, R0, 0x17, PT ;  /* 0x000000170000780c */ /* 0x000fda0003f05270 */
[----:B------:R-:W-:Y:S05]  /*7ea0*/  @!P0 BRA `(.L_x_13727) ;  /* 0x00000000008c8947 */ /* 0x000fea0003800000 */
[----:B------:R-:W-:-:S13]  /*7eb0*/  ISETP.NE.AND P0, PT, R0, 0x18, PT ;  /* 0x000000180000780c */ /* 0x000fda0003f05270 */
[----:B------:R-:W-:Y:S05]  /*7ec0*/  @!P0 BRA `(.L_x_13728) ;  /* 0x0000000000448947 */ /* 0x000fea0003800000 */
.L_x_13705:
        /* <DEDUP_REMOVED lines=16> */
.L_x_13729:
[----:B------:R-:W-:Y:S05]  /*7fd0*/  EXIT ;  /* 0x000000000000794d */ /* 0x000fea0003800000 */
.L_x_13728:
        /* <DEDUP_REMOVED lines=12> */
.L_x_13731:
[----:B------:R-:W-:Y:S05]  /*80a0*/  BSYNC.RECONVERGENT B0 ;  /* 0x0000000000007941 */ /* 0x000fea0003800200 */
.L_x_13730:
[----:B------:R-:W-:-:S05]  /*80b0*/  LOP3.LUT R5, R0, 0x80, R7, 0xf8, !PT ;  /* 0x0000008000057812 */ /* 0x000fca00078ef807 */
[----:B------:R-:W-:Y:S01]  /*80c0*/  STG.E.U8 desc[UR36][R2.64], R5 ;  /* 0x0000000502007986 */ /* 0x000fe2000c101124 */
[----:B------:R-:W-:Y:S05]  /*80d0*/  EXIT ;  /* 0x000000000000794d */ /* 0x000fea0003800000 */
.L_x_13727:
        /* <DEDUP_REMOVED lines=11> */
.L_x_13733:
[----:B------:R-:W-:Y:S01]  /*8190*/  IMAD.MOV.U32 R0, RZ, RZ, 0x7f ;  /* 0x0000007fff007424 */ /* 0x000fe200078e00ff */
[----:B------:R-:W-:-:S04]  /*81a0*/  ISETP.GT.U32.AND P0, PT, R4, 0x7f800000, PT ;  /* 0x7f8000000400780c */ /* 0x000fc80003f04070 */
[----:B------:R-:W-:-:S09]  /*81b0*/  SEL R0, R0, 0x7c, P0 ;  /* 0x0000007c00007807 */ /* 0x000fd20000000000 */
.L_x_13734:
[----:B------:R-:W-:Y:S05]  /*81c0*/  BSYNC.RECONVERGENT B0 ;  /* 0x0000000000007941 */ /* 0x000fea0003800200 */
.L_x_13732:
[----:B------:R-:W-:-:S04]  /*81d0*/  SHF.R.U32.HI R5, RZ, 0x18, R24 ;  /* 0x00000018ff057819 */ /* 0x000fc80000011618 */
[----:B------:R-:W-:-:S05]  /*81e0*/  LOP3.LUT R5, R0, 0x80, R5, 0xf8, !PT ;  /* 0x0000008000057812 */ /* 0x000fca00078ef805 */
[----:B------:R-:W-:Y:S01]  /*81f0*/  STG.E.U8 desc[UR36][R2.64], R5 ;  /* 0x0000000502007986 */ /* 0x000fe2000c101124 */
[----:B------:R-:W-:Y:S05]  /*8200*/  EXIT ;  /* 0x000000000000794d */ /* 0x000fea0003800000 */
.L_x_13726:
[----:B------:R-:W-:-:S05]  /*8210*/  F2FP.BF16.F32.PACK_AB R24, RZ, R24 ;  /* 0x00000018ff18723e */ /* 0x000fca00000010ff */
[----:B------:R-:W-:Y:S01]  /*8220*/  STG.E.U16 desc[UR36][R2.64], R24 ;  /* 0x0000001802007986 */ /* 0x000fe2000c101524 */
[----:B------:R-:W-:Y:S05]  /*8230*/  EXIT ;  /* 0x000000000000794d */ /* 0x000fea0003800000 */
        .weak           $__internal_50_$__cuda_sm3x_div_rn_ftz_f32_slowpath
        .type           $__internal_50_$__cuda_sm3x_div_rn_ftz_f32_slowpath,@function
        .size           $__internal_50_$__cuda_sm3x_div_rn_ftz_f32_slowpath,(.L_x_17872 - $__internal_50_$__cuda_sm3x_div_rn_ftz_f32_slowpath)
$__internal_50_$__cuda_sm3x_div_rn_ftz_f32_slowpath:
        /* <DEDUP_REMOVED lines=33> */
.L_x_13737:
[----:B------:R-:W-:Y:S05]  /*8450*/  BSYNC.RELIABLE B3 ;  /* 0x0000000000037941 */ /* 0x000fea0003800100 */
.L_x_13736:
        /* <DEDUP_REMOVED lines=27> */
.L_x_13743:
[----:B------:R-:W-:-:S07]  /*8610*/  IMAD R0, R7, 0x800000, R13 ;  /* 0x0080000007007824 */ /* 0x000fce00078e020d */
.L_x_13744:
[----:B------:R-:W-:Y:S05]  /*8620*/  BSYNC.RECONVERGENT B3 ;  /* 0x0000000000037941 */ /* 0x000fea0003800200 */
.L_x_13742:
[----:B------:R-:W-:Y:S05]  /*8630*/  BRA `(.L_x_13745) ;  /* 0x0000000000207947 */ /* 0x000fea0003800000 */
.L_x_13741:
[----:B------:R-:W-:-:S04]  /*8640*/  LOP3.LUT R0, R9, 0x80000000, R0, 0x48, !PT ;  /* 0x8000000009007812 */ /* 0x000fc800078e4800 */
[----:B------:R-:W-:Y:S01]  /*8650*/  LOP3.LUT R0, R0, 0x7f800000, RZ, 0xfc, !PT ;  /* 0x7f80000000007812 */ /* 0x000fe200078efcff */
[----:B------:R-:W-:Y:S06]  /*8660*/  BRA `(.L_x_13745) ;  /* 0x0000000000147947 */ /* 0x000fec0003800000 */
.L_x_13740:
[----:B------:R-:W-:Y:S01]  /*8670*/  LOP3.LUT R0, R9, 0x80000000, R0, 0x48, !PT ;  /* 0x8000000009007812 */ /* 0x000fe200078e4800 */
[----:B------:R-:W-:Y:S06]  /*8680*/  BRA `(.L_x_13745) ;  /* 0x00000000000c7947 */ /* 0x000fec0003800000 */
.L_x_13739:
[----:B------:R-:W0:Y:S01]  /*8690*/  MUFU.RSQ R0, -QNAN ;  /* 0xffc0000000007908 */ /* 0x000e220000001400 */
[----:B------:R-:W-:Y:S05]  /*86a0*/  BRA `(.L_x_13745) ;  /* 0x0000000000047947 */ /* 0x000fea0003800000 */
.L_x_13738:
[----:B------:R-:W-:-:S07]  /*86b0*/  FADD.FTZ R0, R0, R9 ;  /* 0x0000000900007221 */ /* 0x000fce0000010000 */
.L_x_13745:
[----:B------:R-:W-:Y:S05]  /*86c0*/  BSYNC.RECONVERGENT B0 ;  /* 0x0000000000007941 */ /* 0x000fea0003800200 */
.L_x_13735:
[----:B------:R-:W-:-:S04]  /*86d0*/  IMAD.MOV.U32 R7, RZ, RZ, 0x0 ;  /* 0x00000000ff077424 */ /* 0x000fc800078e00ff */
[----:B0-----:R-:W-:Y:S05]  /*86e0*/  RET.REL.NODEC R6 `(_ZN2at6native27unrolled_elementwise_kernelINS0_13BUnaryFunctorIfffZZZNS0_17atan2_kernel_cudaERNS_18TensorIteratorBaseEENKUlvE_clEvENKUlvE0_clEvEUlffE_EESt5arrayIPcLm2EELi4E23TrivialOffsetCalculatorILi1EjESD_NS0_6memory12LoadWithCastILi1EEENSE_13StoreWithCastILi1EEEEEviT_T0_T2_T3_T4_T5_) ;  /* 0xffffff7806447950 */ /* 0x001fea0003c3ffff */
.L_x_13746:
        /* <DEDUP_REMOVED lines=9> */
.L_x_17872:


//--------------------- .text._ZN2at6native18elementwise_kernelILi128ELi2EZNS0_22gpu_kernel_impl_nocastINS0_13BUnaryFunctorIfffZZZNS0_17atan2_kernel_cudaERNS_18TensorIteratorBaseEENKUlvE_clEvENKUlvE0_clEvEUlffE_EEEEvS5_RKT_EUliE_EEviT1_ --------------------------
	.section	.text._ZN2at6native18elementwise_kernelILi128ELi2EZNS0_22gpu_kernel_impl_nocastINS0_13BUnaryFunctorIfffZZZNS0_17atan2_kernel_cudaERNS_18TensorIteratorBaseEENKUlvE_clEvENKUlvE0_clEvEUlffE_EEEEvS5_RKT_EUliE_EEviT1_,"ax",@progbits
	.align	128
        .global         _ZN2at6native18elementwise_kernelILi128ELi2EZNS0_22gpu_kernel_impl_nocastINS0_13BUnaryFunctorIfffZZZNS0_17atan2_kernel_cudaERNS_18TensorIteratorBaseEENKUlvE_clEvENKUlvE0_clEvEUlffE_EEEEvS5_RKT_EUliE_EEviT1_
        .type           _ZN2at6native18elementwise_kernelILi128ELi2EZNS0_22gpu_kernel_impl_nocastINS0_13BUnaryFunctorIfffZZZNS0_17atan2_kernel_cudaERNS_18TensorIteratorBaseEENKUlvE_clEvENKUlvE0_clEvEUlffE_EEEEvS5_RKT_EUliE_EEviT1_,@function
        .size           _ZN2at6native18elementwise_kernelILi128ELi2EZNS0_22gpu_kernel_impl_nocastINS0_13BUnaryFunctorIfffZZZNS0_17atan2_kernel_cudaERNS_18TensorIteratorBaseEENKUlvE_clEvENKUlvE0_clEvEUlffE_EEEEvS5_RKT_EUliE_EEviT1_,(.L_x_17873 - _ZN2at6native18elementwise_kernelILi128ELi2EZNS0_22gpu_kernel_impl_nocastINS0_13BUnaryFunctorIfffZZZNS0_17atan2_kernel_cudaERNS_18TensorIteratorBaseEENKUlvE_clEvENKUlvE0_clEvEUlffE_EEEEvS5_RKT_EUliE_EEviT1_)
        .other          _ZN2at6native18elementwise_kernelILi128ELi2EZNS0_22gpu_kernel_impl_nocastINS0_13BUnaryFunctorIfffZZZNS0_17atan2_kernel_cudaERNS_18TensorIteratorBaseEENKUlvE_clEvENKUlvE0_clEvEUlffE_EEEEvS5_RKT_EUliE_EEviT1_,@"STO_CUDA_ENTRY STV_DEFAULT"
_ZN2at6native18elementwise_kernelILi128ELi2EZNS0_22gpu_kernel_impl_nocastINS0_13BUnaryFunctorIfffZZZNS0_17atan2_kernel_cudaERNS_18TensorIteratorBaseEENKUlvE_clEvENKUlvE0_clEvEUlffE_EEEEvS5_RKT_EUliE_EEviT1_:
.text._ZN2at6native18elementwise_kernelILi128ELi2EZNS0_22gpu_kernel_impl_nocastINS0_13BUnaryFunctorIfffZZZNS0_17atan2_kernel_cudaERNS_18TensorIteratorBaseEENKUlvE_clEvENKUlvE0_clEvEUlffE_EEEEvS5_RKT_EUliE_EEviT1_:
[----:B------:R-:W-:Y:S08]  /*0000*/  LDC R1, c[0x0][0x37c] ;  /* 0x0000df00ff017b82 */ /* 0x000ff00000000800 */
[----:B------:R-:W0:Y:S01]  /*0010*/  LDC R12, c[0x0][0x388] ;  /* 0x0000e200ff0c7b82 */ /* 0x000e220000000800 */
[----:B------:R-:W1:Y:S01]  /*0020*/  S2R R7, SR_TID.X ;  /* 0x0000000000077919 */ /* 0x000e620000002100 */
[----:B------:R-:W2:Y:S01]  /*0030*/  LDCU UR5, c[0x0][0x594] ;  /* 0x0000b280ff0577ac */ /* 0x000ea20008000800 */
[----:B------:R-:W-:Y:S01]  /*0040*/  HFMA2 R2, -RZ, RZ, 2.04296875, -15.78125 ;  /* 0x4016cbe4ff027431 */ /* 0x000fe200000001ff */
[----:B------:R-:W3:Y:S04]  /*0050*/  LDCU.64 UR6, c[0x0][0x358] ;  /* 0x00006b00ff0677ac */ /* 0x000ee80008000a00 */
[----:B------:R-:W4:Y:S01]  /*0060*/  S2UR UR4, SR_CTAID.X ;  /* 0x00000000000479c3 */ /* 0x000f220000002500 */
[----:B--2---:R-:W-:-:S02]  /*0070*/  MOV R5, UR5 ;  /* 0x0000000500057c02 */ /* 0x004fc40008000f00 */
[----:B0-----:R-:W-:-:S03]  /*0080*/  ISETP.NE.AND P0, PT, R12, RZ, PT ;  /* 0x000000ff0c00720c */ /* 0x001fc60003f05270 */
[C---:B------:R-:W-:Y:S01]  /*0090*/  FADD.FTZ R4, |R5|.reuse, -RZ ;  /* 0x800000ff05047221 */ /* 0x040fe20000010200 */
[----:B------:R-:W-:-:S04]  /*00a0*/  ISETP.GE.AND P3, PT, R5, RZ, PT ;  /* 0x000000ff0500720c */ /* 0x000fc80003f66270 */
[----:B------:R-:W-:Y:S01]  /*00b0*/  FSEL R2, R2, 0.78539818525314331055, !P3 ;  /* 0x3f490fdb02027808 */ /* 0x000fe20005800000 */
[----:B----4-:R-:W-:Y:S01]  /*00c0*/  USHF.L.U32 UR4, UR4, 0x8, URZ ;  /* 0x0000000804047899 */ /* 0x010fe200080006ff */
[----:B------:R-:W-:-:S05]  /*00d0*/  FSEL R3, RZ, 3.1415927410125732422, P3 ;  /* 0x40490fdbff037808 */ /* 0x000fca0001800000 */
[----:B-1----:R-:W-:Y:S01]  /*00e0*/  LOP3.LUT R7, R7, UR4, RZ, 0xfc, !PT ;  /* 0x0000000407077c12 */ /* 0x002fe2000f8efcff */
[----:B---3--:R-:W-:Y:S06]  /*00f0*/  @P0 BRA `(.L_x_13747) ;  /* 0x0000000400a80947 */ /* 0x008fec0003800000 */
[----:B------:R-:W0:Y:S01]  /*0100*/  LDCU UR4, c[0x0][0x380] ;  /* 0x00007000ff0477ac */ /* 0x000e220008000800 */
[----:B------:R-:W-:Y:S01]  /*0110*/  BSSY.RECONVERGENT B1, `(.L_x_13748) ;  /* 0x0000033000017945 */ /* 0x000fe20003800200 */
[----:B0-----:R-:W-:-:S13]  /*0120*/  ISETP.GE.AND P0, PT, R7, UR4, PT ;  /* 0x0000000407007c0c */ /* 0x001fda000bf06270 */
[----:B------:R-:W-:Y:S05]  /*0130*/  @P0 BRA `(.L_x_13749) ;  /* 0x0000000000c00947 */ /* 0x000fea0003800000 */
[----:B------:R-:W0:Y:S02]  /*0140*/  LDC.64 R8, c[0x0][0x588] ;  /* 0x00016200ff087b82 */ /* 0x000e240000000a00 */
[----:B0-----:R-:W2:Y:S02]  /*0150*/  LDG.E R6, desc[UR6][R8.64] ;  /* 0x0000000608067981 */ /* 0x001ea4000c1e1900 */
[C---:B--2---:R-:W-:Y:S01]  /*0160*/  FADD.FTZ R13, |R6|.reuse, -RZ ;  /* 0x800000ff060d7221 */ /* 0x044fe20000010200 */
        /* <DEDUP_REMOVED lines=13> */
[----:B------:R-:W-:Y:S05]  /*0240*/  CALL.REL.NOINC `($__internal_51_$__cuda_sm3x_div_rn_ftz_f32_slowpath) ;  /* 0x0000003000707944 */ /* 0x000fea0003c00000 */
[----:B------:R-:W-:-:S07]  /*0250*/  MOV R5, R0 ;  /* 0x0000000000057202 */ /* 0x000fce0000000f00 */
.L_x_13750:
[----:B------:R-:W-:Y:S02]  /*0260*/  HFMA2 R9, -RZ, RZ, 0.89990234375, 10328 ;  /* 0x3b33710bff097431 */ /* 0x000fe400000001ff */
[----:B------:R-:W-:Y:S01]  /*0270*/  FMUL.FTZ R0, R5, R5 ;  /* 0x0000000505007220 */ /* 0x000fe20000410000 */
[----:B------:R-:W0:Y:S01]  /*0280*/  LDCU UR4, c[0x0][0x594] ;  /* 0x0000b280ff0477ac */ /* 0x000e220008000800 */
[----:B------:R-:W-:Y:S01]  /*0290*/  IMAD.MOV.U32 R13, RZ, RZ, 0x3f6ee581 ;  /* 0x3f6ee581ff0d7424 */ /* 0x000fe200078e00ff */
        /* <DEDUP_REMOVED lines=10> */
[----:B------:R-:W1:Y:S02]  /*0340*/  LDC.64 R8, c[0x0][0x580] ;  /* 0x00016000ff087b82 */ /* 0x000e640000000a00 */
[----:B------:R-:W-:-:S04]  /*0350*/  FFMA.FTZ R0, R0, R5, R5 ;  /* 0x0000000500007223 */ /* 0x000fc80000010005 */
[C---:B------:R-:W-:Y:S01]  /*0360*/  FFMA.FTZ R5, R13.reuse, 1.6832555532455444336, -R0 ;  /* 0x3fd774eb0d057823 */ /* 0x040fe20000010800 */
[----:B------:R-:W-:-:S04]  /*0370*/  FSEL R13, R13, 1.8663789033889770508, P4 ;  /* 0x3feee5810d0d7808 */ /* 0x000fc80002000000 */
[----:B------:R-:W-:Y:S01]  /*0380*/  FSEL R15, R5, R0, P4 ;  /* 0x00000000050f7208 */ /* 0x000fe20002000000 */
[----:B------:R-:W-:Y:S01]  /*0390*/  @!P4 FADD.FTZ R0, -R0, -RZ ;  /* 0x800000ff0000c221 */ /* 0x000fe20000010100 */
[----:B0-----:R-:W-:-:S03]  /*03a0*/  MOV R5, UR4 ;  /* 0x0000000400057c02 */ /* 0x001fc60008000f00 */
[----:B------:R-:W-:Y:S01]  /*03b0*/  @!P3 FFMA.FTZ R15, R13, 1.6832555532455444336, R0 ;  /* 0x3fd774eb0d0fb823 */ /* 0x000fe20000010000 */
[----:B------:R-:W-:Y:S01]  /*03c0*/  FSETP.NEU.FTZ.AND P1, PT, |R5|, |R6|, PT ;  /* 0x400000060500720b */ /* 0x000fe20003f3d200 */
[----:B------:R-:W-:-:S03]  /*03d0*/  FADD.FTZ R0, |R6|, |R5| ;  /* 0x4000000506007221 */ /* 0x000fc60000010200 */
[----:B------:R-:W-:-:S04]  /*03e0*/  FSEL R10, R2, R15, !P1 ;  /* 0x0000000f020a7208 */ /* 0x000fc80004800000 */
[----:B------:R-:W-:Y:S02]  /*03f0*/  FSEL R11, R3, R10, !P0 ;  /* 0x0000000a030b7208 */ /* 0x000fe40004000000 */
[----:B------:R-:W-:Y:S02]  /*0400*/  FSETP.NAN.FTZ.AND P0, PT, |R0|, |R0|, PT ;  /* 0x400000000000720b */ /* 0x000fe40003f18200 */
[----:B------:R-:W-:-:S04]  /*0410*/  LOP3.LUT R11, R11, 0x80000000, R6, 0xb8, !PT ;  /* 0x800000000b0b7812 */ /* 0x000fc800078eb806 */
[----:B------:R-:W-:-:S05]  /*0420*/  FSEL R11, R0, R11, P0 ;  /* 0x0000000b000b7208 */ /* 0x000fca0000000000 */
[----:B-1----:R0:W-:Y:S02]  /*0430*/  STG.E desc[UR6][R8.64], R11 ;  /* 0x0000000b08007986 */ /* 0x0021e4000c101906 */
.L_x_13749:
[----:B------:R-:W-:Y:S05]  /*0440*/  BSYNC.RECONVERGENT B1 ;  /* 0x0000000000017941 */ /* 0x000fea0003800200 */
.L_x_13748:
[----:B------:R-:W1:Y:S02]  /*0450*/  LDCU UR4, c[0x0][0x380] ;  /* 0x00007000ff0477ac */ /* 0x000e640008000800 */
[----:B-1----:R-:W-:-:S13]  /*0460*/  ISETP.GE.AND P0, PT, R7, UR4, PT ;  /* 0x0000000407007c0c */ /* 0x002fda000bf06270 */
[----:B------:R-:W-:Y:S05]  /*0470*/  @P0 EXIT ;  /* 0x000000000000094d */ /* 0x000fea0003800000 */
[----:B0-----:R-:W0:Y:S02]  /*0480*/  LDC.64 R8, c[0x0][0x588] ;  /* 0x00016200ff087b82 */ /* 0x001e240000000a00 */
[----:B0-----:R-:W2:Y:S01]  /*0490*/  LDG.E R6, desc[UR6][R8.64] ;  /* 0x0000000608067981 */ /* 0x001ea2000c1e1900 */
[----:B------:R-:W-:Y:S01]  /*04a0*/  ISETP.GE.AND P4, PT, R5, RZ, PT ;  /* 0x000000ff0500720c */ /* 0x000fe20003f86270 */
[----:B------:R-:W-:Y:S01]  /*04b0*/  BSSY.RECONVERGENT B1, `(.L_x_13751) ;  /* 0x0000011000017945 */ /* 0x000fe20003800200 */
        /* <DEDUP_REMOVED lines=16> */
.L_x_13752:
[----:B------:R-:W-:Y:S05]  /*05c0*/  BSYNC.RECONVERGENT B1 ;  /* 0x0000000000017941 */ /* 0x000fea0003800200 */
.L_x_13751:
[----:B------:R-:W-:Y:S02]  /*05d0*/  HFMA2 R5, -RZ, RZ, 0.89990234375, 10328 ;  /* 0x3b33710bff057431 */ /* 0x000fe400000001ff */
[----:B------:R-:W-:Y:S01]  /*05e0*/  FMUL.FTZ R0, R4, R4 ;  /* 0x0000000404007220 */ /* 0x000fe20000410000 */
[----:B------:R-:W0:Y:S01]  /*05f0*/  LDCU UR4, c[0x0][0x594] ;  /* 0x0000b280ff0477ac */ /* 0x000e220008000800 */
[----:B------:R-:W-:Y:S01]  /*0600*/  IMAD.MOV.U32 R9, RZ, RZ, 0x3f6ee581 ;  /* 0x3f6ee581ff097424 */ /* 0x000fe200078e00ff */
[----:B------:R-:W-:Y:S01]  /*0610*/  FSETP.NEU.FTZ.AND P0, PT, R7, RZ, PT ;  /* 0x000000ff0700720b */ /* 0x000fe20003f1d000 */
[----:B------:R-:W-:-:S04]  /*0620*/  FFMA.FTZ R5, R0, R5, -0.015681877732276916504 ;  /* 0xbc80774800057423 */ /* 0x000fc80000010005 */
[----:B------:R-:W-:-:S04]  /*0630*/  FFMA.FTZ R5, R0, R5, 0.042200751602649688721 ;  /* 0x3d2cdab200057423 */ /* 0x000fc80000010005 */
[----:B------:R-:W-:Y:S01]  /*0640*/  FFMA.FTZ R5, R0, R5, -0.074792981147766113281 ;  /* 0xbd992d1000057423 */ /* 0x000fe20000010005 */
[----:B0-----:R-:W-:-:S03]  /*0650*/  FSETP.NEU.FTZ.AND P1, PT, |R6|, |UR4|, PT ;  /* 0x4000000406007c0b */ /* 0x001fc6000bf3d200 */
        /* <DEDUP_REMOVED lines=12> */
[----:B------:R-:W-:-:S04]  /*0720*/  FADD.FTZ R0, |R6|, |UR4| ;  /* 0x4000000406007e21 */ /* 0x000fc80008010200 */
[----:B------:R-:W-:-:S04]  /*0730*/  FSEL R2, R2, R11, !P1 ;  /* 0x0000000b02027208 */ /* 0x000fc80004800000 */
[----:B------:R-:W-:Y:S02]  /*0740*/  FSEL R3, R3, R2, !P0 ;  /* 0x0000000203037208 */ /* 0x000fe40004000000 */
[----:B------:R-:W-:Y:S02]  /*0750*/  FSETP.NAN.FTZ.AND P0, PT, |R0|, |R0|, PT ;  /* 0x400000000000720b */ /* 0x000fe40003f18200 */
[----:B------:R-:W-:-:S04]  /*0760*/  LOP3.LUT R3, R3, 0x80000000, R6, 0xb8, !PT ;  /* 0x8000000003037812 */ /* 0x000fc800078eb806 */
[----:B------:R-:W-:-:S05]  /*0770*/  FSEL R3, R0, R3, P0 ;  /* 0x0000000300037208 */ /* 0x000fca0000000000 */
[----:B0-----:R-:W-:Y:S01]  /*0780*/  STG.E desc[UR6][R4.64], R3 ;  /* 0x0000000304007986 */ /* 0x001fe2000c101906 */
[----:B------:R-:W-:Y:S05]  /*0790*/  EXIT ;  /* 0x000000000000794d */ /* 0x000fea0003800000 */
.L_x_13747:
        /* <DEDUP_REMOVED lines=286> */
[----:B------:R-:W-:Y:S01]  /*1980*/  IMAD.MOV.U32 R8, RZ, RZ, RZ ;  /* 0x000000ffff087224 */ /* 0x000fe200078e00ff */
        /* <DEDUP_REMOVED lines=18> */
.L_x_13755:
[----:B------:R-:W0:Y:S02]  /*1ab0*/  LDCU.128 UR8, c[0x0][0x580] ;  /* 0x0000b000ff0877ac */ /* 0x000e240008000c00 */
[----:B0-----:R-:W-:-:S04]  /*1ac0*/  IADD3 R14, P0, PT, R0, UR10, RZ ;  /* 0x0000000a000e7c10 */ /* 0x001fc8000ff1e0ff */
[----:B------:R-:W-:-:S05]  /*1ad0*/  IADD3.X R15, PT, PT, RZ, UR11, RZ, P0, !PT ;  /* 0x0000000bff0f7c10 */ /* 0x000fca00087fe4ff */
[----:B------:R-:W2:Y:S01]  /*1ae0*/  LDG.E R14, desc[UR6][R14.64] ;  /* 0x000000060e0e7981 */ /* 0x000ea2000c1e1900 */
[----:B------:R-:W-:Y:S01]  /*1af0*/  IADD3 R10, P1, PT, R11, UR8, RZ ;  /* 0x000000080b0a7c10 */ /* 0x000fe2000ff3e0ff */
[----:B------:R-:W-:Y:S03]  /*1b00*/  BSSY.RECONVERGENT B2, `(.L_x_13756) ;  /* 0x0000011000027945 */ /* 0x000fe60003800200 */
[----:B------:R-:W-:Y:S01]  /*1b10*/  IADD3.X R11, PT, PT, RZ, UR9, RZ, P1, !PT ;  /* 0x00000009ff0b7c10 */ /* 0x000fe20008ffe4ff */
        /* <DEDUP_REMOVED lines=13> */
[----:B------:R-:W-:Y:S05]  /*1bf0*/  CALL.REL.NOINC `($__internal_51_$__cuda_sm3x_div_rn_ftz_f32_slowpath) ;  /* 0x0000001800047944 */ /* 0x000fea0003c00000 */
[----:B------:R-:W-:-:S07]  /*1c00*/  MOV R5, R0 ;  /* 0x0000000000057202 */ /* 0x000fce0000000f00 */
.L_x_13757:
[----:B------:R-:W-:Y:S05]  /*1c10*/  BSYNC.RECONVERGENT B2 ;  /* 0x0000000000027941 */ /* 0x000fea0003800200 */
.L_x_13756:
[----:B------:R-:W-:Y:S02]  /*1c20*/  IMAD.MOV.U32 R9, RZ, RZ, 0x3b33710b ;  /* 0x3b33710bff097424 */ /* 0x000fe400078e00ff */
[----:B------:R-:W-:Y:S01]  /*1c30*/  FMUL.FTZ R0, R5, R5 ;  /* 0x0000000505007220 */ /* 0x000fe20000410000 */
[----:B------:R-:W0:Y:S01]  /*1c40*/  LDCU UR4, c[0x0][0x594] ;  /* 0x0000b280ff0477ac */ /* 0x000e220008000800 */
[----:B------:R-:W-:Y:S02]  /*1c50*/  FSETP.NEU.FTZ.AND P0, PT, R13, RZ, PT ;  /* 0x000000ff0d00720b */ /* 0x000fe40003f1d000 */
        /* <DEDUP_REMOVED lines=24> */
[----:B------:R0:W-:Y:S02]  /*1de0*/  STG.E desc[UR6][R10.64], R9 ;  /* 0x000000090a007986 */ /* 0x0001e4000c101906 */
.L_x_13754:
[----:B------:R-:W-:Y:S05]  /*1df0*/  BSYNC.RECONVERGENT B1 ;  /* 0x0000000000017941 */ /* 0x000fea0003800200 */
.L_x_13753:
[----:B------:R-:W1:Y:S02]  /*1e00*/  LDCU UR4, c[0x0][0x380] ;  /* 0x00007000ff0477ac */ /* 0x000e640008000800 */
[----:B-1----:R-:W-:-:S13]  /*1e10*/  ISETP.GE.AND P0, PT, R7, UR4, PT ;  /* 0x0000000407007c0c */ /* 0x002fda000bf06270 */
[----:B------:R-:W-:Y:S05]  /*1e20*/  @P0 EXIT ;  /* 0x000000000000094d */ /* 0x000fea0003800000 */
[----:B------:R-:W1:Y:S01]  /*1e30*/  LDCU.64 UR4, c[0x0][0x390] ;  /* 0x00007200ff0477ac */ /* 0x000e620008000a00 */
[----:B------:R-:W-:Y:S02]  /*1e40*/  MOV R8, RZ ;  /* 0x000000ff00087202 */ /* 0x000fe40000000f00 */
[----:B0-----:R-:W-:Y:S01]  /*1e50*/  MOV R9, R7 ;  /* 0x0000000700097202 */ /* 0x001fe20000000f00 */
        /* <DEDUP_REMOVED lines=295> */
.L_x_13758:
[----:B------:R-:W0:Y:S02]  /*30d0*/  LDCU.128 UR8, c[0x0][0x580] ;  /* 0x0000b000ff0877ac */ /* 0x000e240008000c00 */
[----:B0-----:R-:W-:-:S04]  /*30e0*/  IADD3 R8, P0, PT, R0, UR10, RZ ;  /* 0x0000000a00087c10 */ /* 0x001fc8000ff1e0ff */
[----:B------:R-:W-:-:S05]  /*30f0*/  IADD3.X R9, PT, PT, RZ, UR11, RZ, P0, !PT ;  /* 0x0000000bff097c10 */ /* 0x000fca00087fe4ff */
[----:B------:R-:W2:Y:S01]  /*3100*/  LDG.E R6, desc[UR6][R8.64] ;  /* 0x0000000608067981 */ /* 0x000ea2000c1e1900 */
[----:B------:R-:W-:Y:S01]  /*3110*/  ISETP.GE.AND P4, PT, R5, RZ, PT ;  /* 0x000000ff0500720c */ /* 0x000fe20003f86270 */
[----:B------:R-:W-:Y:S01]  /*3120*/  BSSY.RECONVERGENT B1, `(.L_x_13759) ;  /* 0x0000013000017945 */ /* 0x000fe20003800200 */
[C---:B--2---:R-:W-:Y:S01]  /*3130*/  FADD.FTZ R13, |R6|.reuse, -RZ ;  /* 0x800000ff060d7221 */ /* 0x044fe20000010200 */
[----:B------:R-:W-:-:S04]  /*3140*/  FSETP.GT.FTZ.AND P3, PT, |R6|, |R5|, PT ;  /* 0x400000050600720b */ /* 0x000fc80003f74200 */
[----:B------:R-:W-:Y:S02]  /*3150*/  FSEL R11, R13, R4, P3 ;  /* 0x000000040d0b7208 */ /* 0x000fe40001800000 */
[----:B------:R-:W-:Y:S02]  /*3160*/  FSEL R0, R4, R13, P3 ;  /* 0x0000000d04007208 */ /* 0x000fe40001800000 */
[----:B------:R-:W0:Y:S01]  /*3170*/  MUFU.RCP R10, R11 ;  /* 0x0000000b000a7308 */ /* 0x000e220000001000 */
[----:B------:R-:W-:-:S05]  /*3180*/  IADD3 R4, P1, PT, R7, UR8, RZ ;  /* 0x0000000807047c10 */ /* 0x000fca000ff3e0ff */
[----:B------:R-:W-:Y:S02]  /*3190*/  IMAD.X R5, RZ, RZ, UR9, P1 ;  /* 0x00000009ff057e24 */ /* 0x000fe400088e06ff */
        /* <DEDUP_REMOVED lines=11> */
.L_x_13760:
[----:B------:R-:W-:Y:S05]  /*3250*/  BSYNC.RECONVERGENT B1 ;  /* 0x0000000000017941 */ /* 0x000fea0003800200 */
.L_x_13759:
[----:B------:R-:W-:Y:S02]  /*3260*/  HFMA2 R9, -RZ, RZ, 0.89990234375, 10328 ;  /* 0x3b33710bff097431 */ /* 0x000fe400000001ff */
[----:B------:R-:W-:Y:S01]  /*3270*/  FMUL.FTZ R0, R7, R7 ;  /* 0x0000000707007220 */ /* 0x000fe20000410000 */
[----:B------:R-:W0:Y:S01]  /*3280*/  LDCU UR4, c[0x0][0x594] ;  /* 0x0000b280ff0477ac */ /* 0x000e220008000800 */
[----:B------:R-:W-:Y:S02]  /*3290*/  FSETP.NEU.FTZ.AND P0, PT, R11, RZ, PT ;  /* 0x000000ff0b00720b */ /* 0x000fe40003f1d000 */
        /* <DEDUP_REMOVED lines=16> */
[----:B------:R-:W-:-:S04]  /*33a0*/  FADD.FTZ R0, |R6|, |UR4| ;  /* 0x4000000406007e21 */ /* 0x000fc80008010200 */
[----:B------:R-:W-:Y:S02]  /*33b0*/  @P0 FSEL R3, R2, R7, !P1 ;  /* 0x0000000702030208 */ /* 0x000fe40004800000 */
[----:B------:R-:W-:Y:S02]  /*33c0*/  FSETP.NAN.FTZ.AND P0, PT, |R0|, |R0|, PT ;  /* 0x400000000000720b */ /* 0x000fe40003f18200 */
[----:B------:R-:W-:-:S04]  /*33d0*/  LOP3.LUT R3, R3, 0x80000000, R6, 0xb8, !PT ;  /* 0x8000000003037812 */ /* 0x000fc800078eb806 */
[----:B------:R-:W-:-:S05]  /*33e0*/  FSEL R3, R0, R3, P0 ;  /* 0x0000000300037208 */ /* 0x000fca0000000000 */
[----:B------:R-:W-:Y:S01]  /*33f0*/  STG.E desc[UR6][R4.64], R3 ;  /* 0x0000000304007986 */ /* 0x000fe2000c101906 */
[----:B------:R-:W-:Y:S05]  /*3400*/  EXIT ;  /* 0x000000000000794d */ /* 0x000fea0003800000 */
        .weak           $__internal_51_$__cuda_sm3x_div_rn_ftz_f32_slowpath
        .type           $__internal_51_$__cuda_sm3x_div_rn_ftz_f32_slowpath,@function
        .size           $__internal_51_$__cuda_sm3x_div_rn_ftz_f32_slowpath,(.L_x_17873 - $__internal_51_$__cuda_sm3x_div_rn_ftz_f32_slowpath)
$__internal_51_$__cuda_sm3x_div_rn_ftz_f32_slowpath:
        /* <DEDUP_REMOVED lines=33> */
.L_x_13763:
[----:B------:R-:W-:Y:S05]  /*3620*/  BSYNC.RELIABLE B3 ;  /* 0x0000000000037941 */ /* 0x000fea0003800100 */
.L_x_13762:
        /* <DEDUP_REMOVED lines=27> */
.L_x_13769:
[----:B------:R-:W-:-:S07]  /*37e0*/  LEA R0, R9, R19, 0x17 ;  /* 0x0000001309007211 */ /* 0x000fce00078eb8ff */
.L_x_13770:
[----:B------:R-:W-:Y:S05]  /*37f0*/  BSYNC.RECONVERGENT B3 ;  /* 0x0000000000037941 */ /* 0x000fea0003800200 */
.L_x_13768:
[----:B------:R-:W-:Y:S05]  /*3800*/  BRA `(.L_x_13771) ;  /* 0x0000000000207947 */ /* 0x000fea0003800000 */
.L_x_13767:
[----:B------:R-:W-:-:S04]  /*3810*/  LOP3.LUT R0, R13, 0x80000000, R0, 0x48, !PT ;  /* 0x800000000d007812 */ /* 0x000fc800078e4800 */
[----:B------:R-:W-:Y:S01]  /*3820*/  LOP3.LUT R0, R0, 0x7f800000, RZ, 0xfc, !PT ;  /* 0x7f80000000007812 */ /* 0x000fe200078efcff */
[----:B------:R-:W-:Y:S06]  /*3830*/  BRA `(.L_x_13771) ;  /* 0x0000000000147947 */ /* 0x000fec0003800000 */
.L_x_13766:
[----:B------:R-:W-:Y:S01]  /*3840*/  LOP3.LUT R0, R13, 0x80000000, R0, 0x48, !PT ;  /* 0x800000000d007812 */ /* 0x000fe200078e4800 */
[----:B------:R-:W-:Y:S06]  /*3850*/  BRA `(.L_x_13771) ;  /* 0x00000000000c7947 */ /* 0x000fec0003800000 */
.L_x_13765:
[----:B------:R-:W0:Y:S01]  /*3860*/  MUFU.RSQ R0, -QNAN ;  /* 0xffc0000000007908 */ /* 0x000e220000001400 */
[----:B------:R-:W-:Y:S05]  /*3870*/  BRA `(.L_x_13771) ;  /* 0x0000000000047947 */ /* 0x000fea0003800000 */
.L_x_13764:
[----:B------:R-:W-:-:S07]  /*3880*/  FADD.FTZ R0, R0, R13 ;  /* 0x0000000d00007221 */ /* 0x000fce0000010000 */
.L_x_13771:
[----:B------:R-:W-:Y:S05]  /*3890*/  BSYNC.RECONVERGENT B0 ;  /* 0x0000000000007941 */ /* 0x000fea0003800200 */
.L_x_13761:
[----:B------:R-:W-:-:S04]  /*38a0*/  HFMA2 R9, -RZ, RZ, 0, 0 ;  /* 0x00000000ff097431 */ /* 0x000fc800000001ff */
[----:B0-----:R-:W-:Y:S05]  /*38b0*/  RET.REL.NODEC R8 `(_ZN2at6native18elementwise_kernelILi128ELi2EZNS0_22gpu_kernel_impl_nocastINS0_13BUnaryFunctorIfffZZZNS0_17atan2_kernel_cudaERNS_18TensorIteratorBaseEENKUlvE_clEvENKUlvE0_clEvEUlffE_EEEEvS5_RKT_EUliE_EEviT1_) ;  /* 0xffffffc408d07950 */ /* 0x001fea0003c3ffff */
.L_x_13772:
        /* <DEDUP_REMOVED lines=12> */
.L_x_17873:


//--------------------- .text._ZN2at6native27unrolled_elementwise_kernelINS0_13BUnaryFunctorIfffZZZNS0_17atan2_kernel_cudaERNS_18TensorIteratorBaseEENKUlvE_clEvENKUlvE0_clEvEUlffE_EESt5arrayIPcLm2EELi4E23TrivialOffsetCalculatorILi1EjESD_NS0_6memory15LoadWithoutCastENSE_16StoreWithoutCastEEEviT_T0_T2_T3_T4_T5_ --------------------------
	.section	.text._ZN2at6native27unrolled_elementwise_kernelINS0_13BUnaryFunctorIfffZZZNS0_17atan2_kernel_cudaERNS_18TensorIteratorBaseEENKUlvE_clEvENKUlvE0_clEvEUlffE_EESt5arrayIPcLm2EELi4E23TrivialOffsetCalculatorILi1EjESD_NS0_6memory15LoadWithoutCastENSE_16StoreWithoutCastEEEviT_T0_T2_T3_T4_T5_,"ax",@progbits
	.align	128
        .global         _ZN2at6native27unrolled_elementwise_kernelINS0_13BUnaryFunctorIfffZZZNS0_17atan2_kernel_cudaERNS_18TensorIteratorBaseEENKUlvE_clEvENKUlvE0_clEvEUlffE_EESt5arrayIPcLm2EELi4E23TrivialOffsetCalculatorILi1EjESD_NS0_6memory15LoadWithoutCastENSE_16StoreWithoutCastEEEviT_T0_T2_T3_T4_T5_
        .type           _ZN2at6native27unrolled_elementwise_kernelINS0_13BUnaryFunctorIfffZZZNS0_17atan2_kernel_cudaERNS_18TensorIteratorBaseEENKUlvE_clEvENKUlvE0_clEvEUlffE_EESt5arrayIPcLm2EELi4E23TrivialOffsetCalculatorILi1EjESD_NS0_6memory15LoadWithoutCastENSE_16StoreWithoutCastEEEviT_T0_T2_T3_T4_T5_,@function
        .size           _ZN2at6native27unrolled_elementwise_kernelINS0_13BUnaryFunctorIfffZZZNS0_17atan2_kernel_cudaERNS_18TensorIteratorBaseEENKUlvE_clEvENKUlvE0_clEvEUlffE_EESt5arrayIPcLm2EELi4E23TrivialOffsetCalculatorILi1EjESD_NS0_6memory15LoadWithoutCastENSE_16StoreWithoutCastEEEviT_T0_T2_T3_T4_T5_,(.L_x_17874 - _ZN2at6native27unrolled_elementwise_kernelINS0_13BUnaryFunctorIfffZZZNS0_17atan2_kernel_cudaERNS_18TensorIteratorBaseEENKUlvE_clEvENKUlvE0_clEvEUlffE_EESt5arrayIPcLm2EELi4E23TrivialOffsetCalculatorILi1EjESD_NS0_6memory15LoadWithoutCastENSE_16StoreWithoutCastEEEviT_T0_T2_T3_T4_T5_)
        .other          _ZN2at6native27unrolled_elementwise_kernelINS0_13BUnaryFunctorIfffZZZNS0_17atan2_kernel_cudaERNS_18TensorIteratorBaseEENKUlvE_clEvENKUlvE0_clEvEUlffE_EESt5arrayIPcLm2EELi4E23TrivialOffsetCalculatorILi1EjESD_NS0_6memory15LoadWithoutCastENSE_16StoreWithoutCastEEEviT_T0_T2_T3_T4_T5_,@"STO_CUDA_ENTRY STV_DEFAULT"
_ZN2at6native27unrolled_elementwise_kernelINS0_13BUnaryFunctorIfffZZZNS0_17atan2_kernel_cudaERNS_18TensorIteratorBaseEENKUlvE_clEvENKUlvE0_clEvEUlffE_EESt5arrayIPcLm2EELi4E23TrivialOffsetCalculatorILi1EjESD_NS0_6memory15LoadWithoutCastENSE_16StoreWithoutCastEEEviT_T0_T2_T3_T4_T5_:
.text._ZN2at6native27unrolled_elementwise_kernelINS0_13BUnaryFunctorIfffZZZNS0_17atan2_kernel_cudaERNS_18TensorIteratorBaseEENKUlvE_clEvENKUlvE0_clEvEUlffE_EESt5arrayIPcLm2EELi4E23TrivialOffsetCalculatorILi1EjESD_NS0_6memory15LoadWithoutCastENSE_16StoreWithoutCastEEEviT_T0_T2_T3_T4_T5_:
[----:B------:R-:W-:Y:S01]  /*0000*/  LDC R1, c[0x0][0x37c] ;  /* 0x0000df00ff017b82 */ /* 0x000fe20000000800 */
[----:B------:R-:W0:Y:S07]  /*0010*/  S2R R8, SR_CTAID.X ;  /* 0x0000000000087919 */ /* 0x000e2e0000002500 */
[----:B------:R-:W0:Y:S01]  /*0020*/  LDC R3, c[0x0][0x380] ;  /* 0x0000e000ff037b82 */ /* 0x000e220000000800 */
[----:B------:R-:W1:Y:S01]  /*0030*/  LDCU.64 UR4, c[0x0][0x358] ;  /* 0x00006b00ff0477ac */ /* 0x000e620008000a00 */
[----:B------:R-:W-:Y:S01]  /*0040*/  IMAD.MOV.U32 R14, RZ, RZ, RZ ;  /* 0x000000ffff0e7224 */ /* 0x000fe200078e00ff */
[----:B------:R-:W2:Y:S01]  /*0050*/  S2R R7, SR_TID.X ;  /* 0x0000000000077919 */ /* 0x000ea20000002100 */
[----:B------:R-:W-:Y:S01]  /*0060*/  IMAD.MOV.U32 R4, RZ, RZ, RZ ;  /* 0x000000ffff047224 */ /* 0x000fe200078e00ff */
[----:B------:R-:W3:Y:S01]  /*0070*/  LDCU UR6, c[0x0][0x388] ;  /* 0x00007100ff0677ac */ /* 0x000ee20008000800 */
        /* <DEDUP_REMOVED lines=11> */
[----:B0-----:R-:W-:-:S12]  /*0130*/  @!P0 IMAD.WIDE.U32 R2, R9, 0x4, R2 ;  /* 0x0000000409028825 */ /* 0x001fd800078e0002 */
[----:B------:R-:W-:Y:S01]  /*0140*/  @!P3 LEA R21, R8, R7, 0x9 ;  /* 0x000000070815b211 */ /* 0x000fe200078e48ff */
[----:B------:R-:W-:Y:S01]  /*0150*/  @!P3 VIADD R7, R7, 0x80 ;  /* 0x000000800707b836 */ /* 0x000fe20000000000 */
[----:B------:R-:W0:Y:S04]  /*0160*/  @!P3 LDC.64 R12, c[0x0][0x398] ;  /* 0x0000e600ff0cbb82 */ /* 0x000e280000000a00 */
[----:B------:R-:W-:Y:S01]  /*0170*/  ISETP.GE.AND P2, PT, R7, R6, PT ;  /* 0x000000060700720c */ /* 0x000fe20003f46270 */
[----:B--2---:R-:W-:-:S05]  /*0180*/  @!P1 IMAD.WIDE.U32 R16, R15, 0x4, R16 ;  /* 0x000000040f109825 */ /* 0x004fca00078e0010 */
[----:B-1----:R1:W5:Y:S07]  /*0190*/  @!P1 LDG.E R14, desc[UR4][R16.64] ;  /* 0x00000004100e9981 */ /* 0x00236e000c1e1900 */
[----:B------:R-:W2:Y:S01]  /*01a0*/  @!P2 LDC.64 R10, c[0x0][0x398] ;  /* 0x0000e600ff0aab82 */ /* 0x000ea20000000a00 */
[----:B------:R-:W-:Y:S02]  /*01b0*/  @!P2 IMAD R19, R8, 0x200, R7 ;  /* 0x000002000813a824 */ /* 0x000fe400078e0207 */
[----:B0-----:R-:W-:-:S04]  /*01c0*/  @!P3 IMAD.WIDE.U32 R20, R21, 0x4, R12 ;  /* 0x000000041514b825 */ /* 0x001fc800078e000c */
[----:B------:R-:W-:Y:S01]  /*01d0*/  HFMA2 R12, -RZ, RZ, 0, 0 ;  /* 0x00000000ff0c7431 */ /* 0x000fe200000001ff */
[----:B---3--:R-:W-:-:S05]  /*01e0*/  MOV R15, UR6 ;  /* 0x00000006000f7c02 */ /* 0x008fca0008000f00 */
[----:B------:R1:W5:Y:S01]  /*01f0*/  @!P0 LDG.E R12, desc[UR4][R2.64] ;  /* 0x00000004020c8981 */ /* 0x000362000c1e1900 */
[----:B--2---:R-:W-:Y:S01]  /*0200*/  @!P2 IMAD.WIDE.U32 R18, R19, 0x4, R10 ;  /* 0x000000041312a825 */ /* 0x004fe200078e000a */
[----:B------:R-:W-:Y:S02]  /*0210*/  ISETP.GE.AND P0, PT, R5, R6, PT ;  /* 0x000000060500720c */ /* 0x000fe40003f06270 */
[----:B------:R-:W-:Y:S02]  /*0220*/  MOV R10, RZ ;  /* 0x000000ff000a7202 */ /* 0x000fe40000000f00 */
[----:B------:R1:W5:Y:S01]  /*0230*/  @!P2 LDG.E R4, desc[UR4][R18.64] ;  /* 0x000000041204a981 */ /* 0x000362000c1e1900 */
[----:B------:R-:W-:Y:S01]  /*0240*/  IMAD.MOV.U32 R7, RZ, RZ, 0x4016cbe4 ;  /* 0x4016cbe4ff077424 */ /* 0x000fe200078e00ff */
[----:B------:R-:W-:Y:S02]  /*0250*/  BSSY.RECONVERGENT B1, `(.L_x_13773) ;  /* 0x0000034000017945 */ /* 0x000fe40003800200 */
[----:B------:R1:W5:Y:S01]  /*0260*/  @!P3 LDG.E R10, desc[UR4][R20.64] ;  /* 0x00000004140ab981 */ /* 0x000362000c1e1900 */
[C---:B------:R-:W-:Y:S01]  /*0270*/  ISETP.GE.AND P3, PT, R15.reuse, RZ, PT ;  /* 0x000000ff0f00720c */ /* 0x040fe20003f66270 */
[----:B------:R-:W-:-:S03]  /*0280*/  FADD.FTZ R11, |R15|, -RZ ;  /* 0x800000ff0f0b7221 */ /* 0x000fc60000010200 */
[----:B------:R-:W-:Y:S02]  /*0290*/  FSEL R7, R7, 0.78539818525314331055, !P3 ;  /* 0x3f490fdb07077808 */ /* 0x000fe40005800000 */
[----:B------:R-:W-:Y:S01]  /*02a0*/  FSEL R9, RZ, 3.1415927410125732422, P3 ;  /* 0x40490fdbff097808 */ /* 0x000fe20001800000 */
[----:B------:R-:W-:Y:S06]  /*02b0*/  @P0 BRA `(.L_x_13774) ;  /* 0x0000000000b40947 */ /* 0x000fec0003800000 */
[C---:B-----5:R-:W-:Y:S01]  /*02c0*/  FADD.FTZ R0, |R12|.reuse, -RZ ;  /* 0x800000ff0c007221 */ /* 0x060fe20000010200 */
[----:B------:R-:W-:Y:S01]  /*02d0*/  FSETP.GT.FTZ.AND P4, PT, |R12|, |R15|, PT ;  /* 0x4000000f0c00720b */ /* 0x000fe20003f94200 */
[----:B------:R-:W-:Y:S03]  /*02e0*/  BSSY.RECONVERGENT B2, `(.L_x_13775) ;  /* 0x000000f000027945 */ /* 0x000fe60003800200 */
[----:B------:R-:W-:Y:S02]  /*02f0*/  FSEL R13, R0, R11, P4 ;  /* 0x0000000b000d7208 */ /* 0x000fe40002000000 */
[----:B------:R-:W-:Y:S02]  /*0300*/  FSEL R0, R11, R0, P4 ;  /* 0x000000000b007208 */ /* 0x000fe40002000000 */
[----:B-1----:R-:W0:Y:S08]  /*0310*/  MUFU.RCP R2, R13 ;  /* 0x0000000d00027308 */ /* 0x002e300000001000 */
        /* <DEDUP_REMOVED lines=9> */
[----:B------:R-:W-:Y:S05]  /*03b0*/  CALL.REL.NOINC `($__internal_52_$__cuda_sm3x_div_rn_ftz_f32_slowpath) ;  /* 0x0000000c004c7944 */ /* 0x000fea0003c00000 */
[----:B------:R-:W-:-:S07]  /*03c0*/  IMAD.MOV.U32 R2, RZ, RZ, R0 ;  /* 0x000000ffff027224 */ /* 0x000fce00078e0000 */
.L_x_13776:
[----:B------:R-:W-:Y:S05]  /*03d0*/  BSYNC.RECONVERGENT B2 ;  /* 0x0000000000027941 */ /* 0x000fea0003800200 */
.L_x_13775:
        /* <DEDUP_REMOVED lines=8> */
[----:B0-----:R-:W-:-:S03]  /*0460*/  MOV R15, UR6 ;  /* 0x00000006000f7c02 */ /* 0x001fc60008000f00 */
[----:B------:R-:W-:Y:S01]  /*0470*/  FFMA.FTZ R3, R0, R3, 0.10640415549278259277 ;  /* 0x3dd9ea6c00037423 */ /* 0x000fe20000010003 */
[----:B------:R-:W-:-:S03]  /*0480*/  FSETP.NEU.FTZ.AND P1, PT, |R15|, |R12|, PT ;  /* 0x4000000c0f00720b */ /* 0x000fc60003f3d200 */
        /* <DEDUP_REMOVED lines=9> */
[----:B------:R-:W-:-:S05]  /*0520*/  @!P3 FFMA.FTZ R0, R17, 1.6832555532455444336, R2 ;  /* 0x3fd774eb1100b823 */ /* 0x000fca0000010002 */
[----:B------:R-:W-:Y:S01]  /*0530*/  FSEL R2, R7, R0, !P1 ;  /* 0x0000000007027208 */ /* 0x000fe20004800000 */
[----:B------:R-:W-:-:S03]  /*0540*/  FADD.FTZ R0, |R12|, |R15| ;  /* 0x4000000f0c007221 */ /* 0x000fc60000010200 */
[----:B------:R-:W-:Y:S02]  /*0550*/  FSEL R3, R9, R2, !P0 ;  /* 0x0000000209037208 */ /* 0x000fe40004000000 */
[----:B------:R-:W-:Y:S02]  /*0560*/  FSETP.NAN.FTZ.AND P0, PT, |R0|, |R0|, PT ;  /* 0x400000000000720b */ /* 0x000fe40003f18200 */
[----:B------:R-:W-:-:S04]  /*0570*/  LOP3.LUT R3, R3, 0x80000000, R12, 0xb8, !PT ;  /* 0x8000000003037812 */ /* 0x000fc800078eb80c */
[----:B------:R-:W-:-:S07]  /*0580*/  FSEL R12, R0, R3, P0 ;  /* 0x00000003000c7208 */ /* 0x000fce0000000000 */
.L_x_13774:
[----:B------:R-:W-:Y:S05]  /*0590*/  BSYNC.RECONVERGENT B1 ;  /* 0x0000000000017941 */ /* 0x000fea0003800200 */
.L_x_13773:
        /* <DEDUP_REMOVED lines=8> */
[----:B-1----:R-:W-:Y:S02]  /*0620*/  FSEL R17, R0, R11, P3 ;  /* 0x0000000b00117208 */ /* 0x002fe40001800000 */
        /* <DEDUP_REMOVED lines=10> */
[----:B------:R-:W-:Y:S05]  /*06d0*/  CALL.REL.NOINC `($__internal_52_$__cuda_sm3x_div_rn_ftz_f32_slowpath) ;  /* 0x0000000800847944 */ /* 0x000fea0003c00000 */
[----:B------:R-:W-:-:S07]  /*06e0*/  MOV R2, R0 ;  /* 0x0000000000027202 */ /* 0x000fce0000000f00 */
.L_x_13780:
[----:B------:R-:W-:Y:S05]  /*06f0*/  BSYNC.RECONVERGENT B2 ;  /* 0x0000000000027941 */ /* 0x000fea0003800200 */
.L_x_13779:
[----:B------:R-:W-:Y:S02]  /*0700*/  IMAD.MOV.U32 R3, RZ, RZ, 0x3b33710b ;  /* 0x3b33710bff037424 */ /* 0x000fe400078e00ff */
[----:B------:R-:W-:Y:S01]  /*0710*/  FMUL.FTZ R0, R2, R2 ;  /* 0x0000000202007220 */ /* 0x000fe20000410000 */
[----:B------:R-:W0:Y:S01]  /*0720*/  LDCU UR6, c[0x0][0x388] ;  /* 0x00007100ff0677ac */ /* 0x000e220008000800 */
[----:B------:R-:W-:Y:S01]  /*0730*/  HFMA2 R19, -RZ, RZ, 1.857421875, -1409 ;  /* 0x3f6ee581ff137431 */ /* 0x000fe200000001ff */
[----:B------:R-:W-:Y:S01]  /*0740*/  FSETP.NEU.FTZ.AND P0, PT, R17, RZ, PT ;  /* 0x000000ff1100720b */ /* 0x000fe20003f1d000 */
[----:B------:R-:W-:-:S04]  /*0750*/  FFMA.FTZ R3, R0, R3, -0.015681877732276916504 ;  /* 0xbc80774800037423 */ /* 0x000fc80000010003 */
[----:B------:R-:W-:-:S04]  /*0760*/  FFMA.FTZ R3, R0, R3, 0.042200751602649688721 ;  /* 0x3d2cdab200037423 */ /* 0x000fc80000010003 */
[----:B------:R-:W-:-:S04]  /*0770*/  FFMA.FTZ R3, R0, R3, -0.074792981147766113281 ;  /* 0xbd992d1000037423 */ /* 0x000fc80000010003 */
[----:B------:R-:W-:Y:S01]  /*0780*/  FFMA.FTZ R3, R0, R3, 0.10640415549278259277 ;  /* 0x3dd9ea6c00037423 */ /* 0x000fe20000010003 */
[----:B0-----:R-:W-:-:S03]  /*0790*/  IMAD.U32 R15, RZ, RZ, UR6 ;  /* 0x00000006ff0f7e24 */ /* 0x001fc6000f8e00ff */
[----:B------:R-:W-:-:S04]  /*07a0*/  FFMA.FTZ R3, R0, R3, -0.14207722246646881104 ;  /* 0xbe117cb100037423 */ /* 0x000fc80000010003 */
[----:B------:R-:W-:Y:S01]  /*07b0*/  FFMA.FTZ R3, R0, R3, 0.19993925094604492188 ;  /* 0x3e4cbce000037423 */ /* 0x000fe20000010003 */
[----:B------:R-:W-:-:S03]  /*07c0*/  FSETP.NEU.FTZ.AND P1, PT, |R15|, |R14|, PT ;  /* 0x4000000e0f00720b */ /* 0x000fc60003f3d200 */
        /* <DEDUP_REMOVED lines=14> */
.L_x_13778:
[----:B------:R-:W-:Y:S05]  /*08b0*/  BSYNC.RECONVERGENT B1 ;  /* 0x0000000000017941 */ /* 0x000fea0003800200 */
.L_x_13777:
[----:B-1----:R-:W-:Y:S01]  /*08c0*/  IADD3 R3, PT, PT, R5, 0x100, RZ ;  /* 0x0000010005037810 */ /* 0x002fe20007ffe0ff */
[----:B------:R-:W-:Y:S03]  /*08d0*/  BSSY.RECONVERGENT B1, `(.L_x_13781) ;  /* 0x0000030000017945 */ /* 0x000fe60003800200 */
        /* <DEDUP_REMOVED lines=18> */
[----:B------:R-:W-:-:S07]  /*0a00*/  IMAD.MOV.U32 R2, RZ, RZ, R0 ;  /* 0x000000ffff027224 */ /* 0x000fce00078e0000 */
.L_x_13784:
[----:B------:R-:W-:Y:S05]  /*0a10*/  BSYNC.RECONVERGENT B2 ;  /* 0x0000000000027941 */ /* 0x000fea0003800200 */
.L_x_13783:
[----:B------:R-:W-:Y:S01]  /*0a20*/  MOV R3, 0x3b33710b ;  /* 0x3b33710b00037802 */ /* 0x000fe20000000f00 */
[----:B------:R-:W-:Y:S01]  /*0a30*/  FMUL.FTZ R0, R2, R2 ;  /* 0x0000000202007220 */ /* 0x000fe20000410000 */
[----:B------:R-:W0:Y:S01]  /*0a40*/  LDCU UR6, c[0x0][0x388] ;  /* 0x00007100ff0677ac */ /* 0x000e220008000800 */
[----:B------:R-:W-:Y:S01]  /*0a50*/  IMAD.MOV.U32 R19, RZ, RZ, 0x3f6ee581 ;  /* 0x3f6ee581ff137424 */ /* 0x000fe200078e00ff */
[----:B------:R-:W-:Y:S01]  /*0a60*/  FSETP.NEU.FTZ.AND P0, PT, R17, RZ, PT ;  /* 0x000000ff1100720b */ /* 0x000fe20003f1d000 */
[----:B------:R-:W-:-:S04]  /*0a70*/  FFMA.FTZ R3, R0, R3, -0.015681877732276916504 ;  /* 0xbc80774800037423 */ /* 0x000fc80000010003 */
[----:B------:R-:W-:-:S04]  /*0a80*/  FFMA.FTZ R3, R0, R3, 0.042200751602649688721 ;  /* 0x3d2cdab200037423 */ /* 0x000fc80000010003 */
[----:B------:R-:W-:-:S04]  /*0a90*/  FFMA.FTZ R3, R0, R3, -0.074792981147766113281 ;  /* 0xbd992d1000037423 */ /* 0x000fc80000010003 */
[----:B------:R-:W-:Y:S01]  /*0aa0*/  FFMA.FTZ R3, R0, R3, 0.10640415549278259277 ;  /* 0x3dd9ea6c00037423 */ /* 0x000fe20000010003 */
[----:B0-----:R-:W-:-:S03]  /*0ab0*/  MOV R15, UR6 ;  /* 0x00000006000f7c02 */ /* 0x001fc60008000f00 */
[----:B------:R-:W-:Y:S01]  /*0ac0*/  FFMA.FTZ R3, R0, R3, -0.14207722246646881104 ;  /* 0xbe117cb100037423 */ /* 0x000fe20000010003 */
[----:B------:R-:W-:-:S03]  /*0ad0*/  FSETP.NEU.FTZ.AND P1, PT, |R15|, |R10|, PT ;  /* 0x4000000a0f00720b */ /* 0x000fc60003f3d200 */
        /* <DEDUP_REMOVED lines=15> */
.L_x_13782:
[----:B------:R-:W-:Y:S05]  /*0bd0*/  BSYNC.RECONVERGENT B1 ;  /* 0x0000000000017941 */ /* 0x000fea0003800200 */
.L_x_13781:
        /* <DEDUP_REMOVED lines=21> */
.L_x_13788:
[----:B------:R-:W-:Y:S05]  /*0d30*/  BSYNC.RECONVERGENT B2 ;  /* 0x0000000000027941 */ /* 0x000fea0003800200 */
.L_x_13787:
[----:B------:R-:W-:Y:S02]  /*0d40*/  IMAD.MOV.U32 R3, RZ, RZ, 0x3b33710b ;  /* 0x3b33710bff037424 */ /* 0x000fe400078e00ff */
[----:B------:R-:W-:Y:S01]  /*0d50*/  FMUL.FTZ R0, R2, R2 ;  /* 0x0000000202007220 */ /* 0x000fe20000410000 */
[----:B------:R-:W-:Y:S01]  /*0d60*/  HFMA2 R11, -RZ, RZ, 1.857421875, -1409 ;  /* 0x3f6ee581ff0b7431 */ /* 0x000fe200000001ff */
[----:B------:R-:W0:Y:S01]  /*0d70*/  LDCU UR6, c[0x0][0x388] ;  /* 0x00007100ff0677ac */ /* 0x000e220008000800 */
[----:B------:R-:W-:Y:S01]  /*0d80*/  FSETP.NEU.FTZ.AND P0, PT, R17, RZ, PT ;  /* 0x000000ff1100720b */ /* 0x000fe20003f1d000 */
[----:B------:R-:W-:-:S04]  /*0d90*/  FFMA.FTZ R3, R0, R3, -0.015681877732276916504 ;  /* 0xbc80774800037423 */ /* 0x000fc80000010003 */
[----:B------:R-:W-:-:S04]  /*0da0*/  FFMA.FTZ R3, R0, R3, 0.042200751602649688721 ;  /* 0x3d2cdab200037423 */ /* 0x000fc80000010003 */
[----:B------:R-:W-:-:S04]  /*0db0*/  FFMA.FTZ R3, R0, R3, -0.074792981147766113281 ;  /* 0xbd992d1000037423 */ /* 0x000fc80000010003 */
[----:B------:R-:W-:-:S04]  /*0dc0*/  FFMA.FTZ R3, R0, R3, 0.10640415549278259277 ;  /* 0x3dd9ea6c00037423 */ /* 0x000fc80000010003 */
[----:B------:R-:W-:Y:S01]  /*0dd0*/  FFMA.FTZ R3, R0, R3, -0.14207722246646881104 ;  /* 0xbe117cb100037423 */ /* 0x000fe20000010003 */
[----:B0-----:R-:W-:-:S03]  /*0de0*/  FSETP.NEU.FTZ.AND P1, PT, |R4|, |UR6|, PT ;  /* 0x4000000604007c0b */ /* 0x001fc6000bf3d200 */
        /* <DEDUP_REMOVED lines=13> */
[----:B------:R-:W-:-:S07]  /*0ec0*/  FSEL R9, R2, R9, P0 ;  /* 0x0000000902097208 */ /* 0x000fce0000000000 */
.L_x_13786:
[----:B------:R-:W-:Y:S05]  /*0ed0*/  BSYNC.RECONVERGENT B1 ;  /* 0x0000000000017941 */ /* 0x000fea0003800200 */
.L_x_13785:
[----:B------:R-:W-:Y:S01]  /*0ee0*/  ISETP.GE.AND P0, PT, R5, R6, PT ;  /* 0x000000060500720c */ /* 0x000fe20003f06270 */
[----:B------:R-:W-:Y:S04]  /*0ef0*/  BSSY.RECONVERGENT B0, `(.L_x_13789) ;  /* 0x0000017000007945 */ /* 0x000fe80003800200 */
[----:B------:R-:W-:Y:S08]  /*0f00*/  BSSY.RELIABLE B1, `(.L_x_13790) ;  /* 0x000000f000017945 */ /* 0x000ff00003800100 */
[----:B------:R-:W-:Y:S05]  /*0f10*/  @P0 BRA `(.L_x_13791) ;  /* 0x0000000000340947 */ /* 0x000fea0003800000 */
[----:B------:R-:W0:Y:S01]  /*0f20*/  LDC.64 R2, c[0x0][0x390] ;  /* 0x0000e400ff027b82 */ /* 0x000e220000000a00 */
[----:B------:R-:W-:-:S04]  /*0f30*/  IMAD R5, R8, 0x200, R5 ;  /* 0x0000020008057824 */ /* 0x000fc800078e0205 */
[----:B0-----:R-:W-:Y:S01]  /*0f40*/  IMAD.WIDE.U32 R2, R5, 0x4, R2 ;  /* 0x0000000405027825 */ /* 0x001fe200078e0002 */
[----:B------:R-:W-:-:S04]  /*0f50*/  MOV R5, R13 ;  /* 0x0000000d00057202 */ /* 0x000fc80000000f00 */
[----:B-----5:R0:W-:Y:S01]  /*0f60*/  STG.E desc[UR4][R2.64], R12 ;  /* 0x0000000c02007986 */ /* 0x0201e2000c101904 */
[----:B------:R-:W-:-:S13]  /*0f70*/  ISETP.GE.AND P0, PT, R5, R6, PT ;  /* 0x000000060500720c */ /* 0x000fda0003f06270 */
[----:B------:R-:W-:Y:S05]  /*0f80*/  @P0 BREAK.RELIABLE B1 ;  /* 0x0000000000010942 */ /* 0x000fea0003800100 */
[----:B0-----:R-:W-:Y:S05]  /*0f90*/  @P0 BRA `(.L_x_13792) ;  /* 0x0000000000300947 */ /* 0x001fea0003800000 */
[----:B------:R-:W0:Y:S01]  /*0fa0*/  LDC.64 R2, c[0x0][0x390] ;  /* 0x0000e400ff027b82 */ /* 0x000e220000000a00 */
[----:B------:R-:W-:Y:S01]  /*0fb0*/  IMAD R7, R8, 0x200, R5 ;  /* 0x0000020008077824 */ /* 0x000fe200078e0205 */
[----:B------:R-:W-:-:S03]  /*0fc0*/  IADD3 R5, PT, PT, R5, 0x80, RZ ;  /* 0x0000008005057810 */ /* 0x000fc60007ffe0ff */
[----:B0-----:R-:W-:-:S05]  /*0fd0*/  IMAD.WIDE.U32 R2, R7, 0x4, R2 ;  /* 0x0000000407027825 */ /* 0x001fca00078e0002 */
[----:B------:R0:W-:Y:S02]  /*0fe0*/  STG.E desc[UR4][R2.64], R14 ;  /* 0x0000000e02007986 */ /* 0x0001e4000c101904 */
.L_x_13791:
[----:B------:R-:W-:Y:S05]  /*0ff0*/  BSYNC.RELIABLE B1 ;  /* 0x0000000000017941 */ /* 0x000fea0003800100 */
.L_x_13790:
[----:B------:R-:W-:-:S13]  /*1000*/  ISETP.GE.AND P0, PT, R5, R6, PT ;  /* 0x000000060500720c */ /* 0x000fda0003f06270 */
[----:B0-----:R-:W0:Y:S01]  /*1010*/  @!P0 LDC.64 R2, c[0x0][0x390] ;  /* 0x0000e400ff028b82 */ /* 0x001e220000000a00 */
[----:B------:R-:W-:Y:S01]  /*1020*/  @!P0 IMAD R7, R8, 0x200, R5 ;  /* 0x0000020008078824 */ /* 0x000fe200078e0205 */
[----:B------:R-:W-:-:S03]  /*1030*/  @!P0 IADD3 R5, PT, PT, R5, 0x80, RZ ;  /* 0x0000008005058810 */ /* 0x000fc60007ffe0ff */
[----:B0-----:R-:W-:-:S05]  /*1040*/  @!P0 IMAD.WIDE.U32 R2, R7, 0x4, R2 ;  /* 0x0000000407028825 */ /* 0x001fca00078e0002 */
[----:B-----5:R0:W-:Y:S02]  /*1050*/  @!P0 STG.E desc[UR4][R2.64], R10 ;  /* 0x0000000a02008986 */ /* 0x0201e4000c101904 */
.L_x_13792:
[----:B------:R-:W-:Y:S05]  /*1060*/  BSYNC.RECONVERGENT B0 ;  /* 0x0000000000007941 */ /* 0x000fea0003800200 */
.L_x_13789:
[----:B------:R-:W-:Y:S05]  /*1070*/  WARPSYNC.ALL ;  /* 0x0000000000007948 */ /* 0x000fea0003800000 */
[----:B------:R-:W-:-:S13]  /*1080*/  ISETP.GE.AND P0, PT, R5, R6, PT ;  /* 0x000000060500720c */ /* 0x000fda0003f06270 */
[----:B------:R-:W-:Y:S05]  /*1090*/  @P0 EXIT ;  /* 0x000000000000094d */ /* 0x000fea0003800000 */
[----:B0-----:R-:W0:Y:S01]  /*10a0*/  LDC.64 R2, c[0x0][0x390] ;  /* 0x0000e400ff027b82 */ /* 0x001e220000000a00 */
[----:B------:R-:W-:-:S04]  /*10b0*/  IMAD R5, R8, 0x200, R5 ;  /* 0x0000020008057824 */ /* 0x000fc800078e0205 */
[----:B0-----:R-:W-:-:S05]  /*10c0*/  IMAD.WIDE.U32 R2, R5, 0x4, R2 ;  /* 0x0000000405027825 */ /* 0x001fca00078e0002 */
[----:B------:R-:W-:Y:S01]  /*10d0*/  STG.E desc[UR4][R2.64], R9 ;  /* 0x0000000902007986 */ /* 0x000fe2000c101904 */
[----:B------:R-:W-:Y:S05]  /*10e0*/  EXIT ;  /* 0x000000000000794d */ /* 0x000fea0003800000 */
        .weak           $__internal_52_$__cuda_sm3x_div_rn_ftz_f32_slowpath
        .type           $__internal_52_$__cuda_sm3x_div_rn_ftz_f32_slowpath,@function
        .size           $__internal_52_$__cuda_sm3x_div_rn_ftz_f32_slowpath,(.L_x_17874 - $__internal_52_$__cuda_sm3x_div_rn_ftz_f32_slowpath)
$__internal_52_$__cuda_sm3x_div_rn_ftz_f32_slowpath:
        /* <DEDUP_REMOVED lines=33> */
.L_x_13795:
[----:B------:R-:W-:Y:S05]  /*1300*/  BSYNC.RELIABLE B3 ;  /* 0x0000000000037941 */ /* 0x000fea0003800100 */
.L_x_13794:
        /* <DEDUP_REMOVED lines=27> */
.L_x_13801:
[----:B------:R-:W-:-:S07]  /*14c0*/  LEA R0, R3, R19, 0x17 ;  /* 0x0000001303007211 */ /* 0x000fce00078eb8ff */
.L_x_13802:
[----:B------:R-:W-:Y:S05]  /*14d0*/  BSYNC.RECONVERGENT B3 ;  /* 0x0000000000037941 */ /* 0x000fea0003800200 */
.L_x_13800:
[----:B------:R-:W-:Y:S05]  /*14e0*/  BRA `(.L_x_13803) ;  /* 0x0000000000207947 */ /* 0x000fea0003800000 */
.L_x_13799:
[----:B------:R-:W-:-:S04]  /*14f0*/  LOP3.LUT R0, R17, 0x80000000, R0, 0x48, !PT ;  /* 0x8000000011007812 */ /* 0x000fc800078e4800 */
[----:B------:R-:W-:Y:S01]  /*1500*/  LOP3.LUT R0, R0, 0x7f800000, RZ, 0xfc, !PT ;  /* 0x7f80000000007812 */ /* 0x000fe200078efcff */
[----:B------:R-:W-:Y:S06]  /*1510*/  BRA `(.L_x_13803) ;  /* 0x0000000000147947 */ /* 0x000fec0003800000 */
.L_x_13798:
[----:B------:R-:W-:Y:S01]  /*1520*/  LOP3.LUT R0, R17, 0x80000000, R0, 0x48, !PT ;  /* 0x8000000011007812 */ /* 0x000fe200078e4800 */
[----:B------:R-:W-:Y:S06]  /*1530*/  BRA `(.L_x_13803) ;  /* 0x00000000000c7947 */ /* 0x000fec0003800000 */
.L_x_13797:
[----:B------:R-:W0:Y:S01]  /*1540*/  MUFU.RSQ R0, -QNAN ;  /* 0xffc0000000007908 */ /* 0x000e220000001400 */
[----:B------:R-:W-:Y:S05]  /*1550*/  BRA `(.L_x_13803) ;  /* 0x0000000000047947 */ /* 0x000fea0003800000 */
.L_x_13796:
[----:B------:R-:W-:-:S07]  /*1560*/  FADD.FTZ R0, R0, R17 ;  /* 0x0000001100007221 */ /* 0x000fce0000010000 */
.L_x_13803:
[----:B------:R-:W-:Y:S05]  /*1570*/  BSYNC.RECONVERGENT B0 ;  /* 0x0000000000007941 */ /* 0x000fea0003800200 */
.L_x_13793:
[----:B------:R-:W-:-:S04]  /*1580*/  HFMA2 R3, -RZ, RZ, 0, 0 ;  /* 0x00000000ff037431 */ /* 0x000fc800000001ff */
[----:B0-----:R-:W-:Y:S05]  /*1590*/  RET.REL.NODEC R2 `(_ZN2at6native27unrolled_elementwise_kernelINS0_13BUnaryFunctorIfffZZZNS0_17atan2_kernel_cudaERNS_18TensorIteratorBaseEENKUlvE_clEvENKUlvE0_clEvEUlffE_EESt5arrayIPcLm2EELi4E23TrivialOffsetCalculatorILi1EjESD_NS0_6memory15LoadWithoutCastENSE_16StoreWithoutCastEEEviT_T0_T2_T3_T4_T5_) ;  /* 0xffffffe802987950 */ /* 0x001fea0003c3ffff */
.L_x_13804:
        /* <DEDUP_REMOVED lines=14> */
.L_x_17874:


//--------------------- .text._ZN2at6native29vectorized_elementwise_kernelILi2ENS0_13BUnaryFunctorIfffZZZNS0_17atan2_kernel_cudaERNS_18TensorIteratorBaseEENKUlvE_clEvENKUlvE0_clEvEUlffE_EESt5arrayIPcLm2EEEEviT0_T1_ --------------------------
	.section	.text._ZN2at6native29vectorized_elementwise_kernelILi2ENS0_13BUnaryFunctorIfffZZZNS0_17atan2_kernel_cudaERNS_18TensorIteratorBaseEENKUlvE_clEvENKUlvE0_clEvEUlffE_EESt5arrayIPcLm2EEEEviT0_T1_,"ax",@progbits
	.align	128
        .global         _ZN2at6native29vectorized_elementwise_kernelILi2ENS0_13BUnaryFunctorIfffZZZNS0_17atan2_kernel_cudaERNS_18TensorIteratorBaseEENKUlvE_clEvENKUlvE0_clEvEUlffE_EESt5arrayIPcLm2EEEEviT0_T1_
        .type           _ZN2at6native29vectorized_elementwise_kernelILi2ENS0_13BUnaryFunctorIfffZZZNS0_17atan2_kernel_cudaERNS_18TensorIteratorBaseEENKUlvE_clEvENKUlvE0_clEvEUlffE_EESt5arrayIPcLm2EEEEviT0_T1_,@function
        .size           _ZN2at6native29vectorized_elementwise_kernelILi2ENS0_13BUnaryFunctorIfffZZZNS0_17atan2_kernel_cudaERNS_18TensorIteratorBaseEENKUlvE_clEvENKUlvE0_clEvEUlffE_EESt5arrayIPcLm2EEEEviT0_T1_,(.L_x_17875 - _ZN2at6native29vectorized_elementwise_kernelILi2ENS0_13BUnaryFunctorIfffZZZNS0_17atan2_kernel_cudaERNS_18TensorIteratorBaseEENKUlvE_clEvENKUlvE0_clEvEUlffE_EESt5arrayIPcLm2EEEEviT0_T1_)
        .other          _ZN2at6native29vectorized_elementwise_kernelILi2ENS0_13BUnaryFunctorIfffZZZNS0_17atan2_kernel_cudaERNS_18TensorIteratorBaseEENKUlvE_clEvENKUlvE0_clEvEUlffE_EESt5arrayIPcLm2EEEEviT0_T1_,@"STO_CUDA_ENTRY STV_DEFAULT"
_ZN2at6native29vectorized_elementwise_kernelILi2ENS0_13BUnaryFunctorIfffZZZNS0_17atan2_kernel_cudaERNS_18TensorIteratorBaseEENKUlvE_clEvENKUlvE0_clEvEUlffE_EESt5arrayIPcLm2EEEEviT0_T1_:
.text._ZN2at6native29vectorized_elementwise_kernelILi2ENS0_13BUnaryFunctorIfffZZZNS0_17atan2_kernel_cudaERNS_18TensorIteratorBaseEENKUlvE_clEvENKUlvE0_clEvEUlffE_EESt5arrayIPcLm2EEEEviT0_T1_:
        /* <DEDUP_REMOVED lines=9> */
[----:B------:R-:W-:Y:S02]  /*0090*/  IMAD.MOV.U32 R3, RZ, RZ, RZ ;  /* 0x000000ffff037224 */ /* 0x000fe400078e00ff */
[----:B------:R-:W-:Y:S01]  /*00a0*/  HFMA2 R14, -RZ, RZ, 0, 0 ;  /* 0x00000000ff0e7431 */ /* 0x000fe200000001ff */
[----:B------:R-:W1:Y:S01]  /*00b0*/  LDCU UR6, c[0x0][0x388] ;  /* 0x00007100ff0677ac */ /* 0x000e620008000800 */
        /* <DEDUP_REMOVED lines=8> */
[----:B------:R-:W2:Y:S04]  /*0140*/  @!P5 LDC.64 R18, c[0x0][0x398] ;  /* 0x0000e600ff12db82 */ /* 0x000ea80000000a00 */
[----:B------:R-:W-:Y:S01]  /*0150*/  ISETP.GE.U32.AND P4, PT, R25, R24, PT ;  /* 0x000000181900720c */ /* 0x000fe20003f86070 */
[----:B0-----:R-:W-:-:S05]  /*0160*/  @!P6 IMAD.WIDE.U32 R8, R5, 0x4, R8 ;  /* 0x000000040508e825 */ /* 0x001fca00078e0008 */
[----:B------:R0:W5:Y:S07]  /*0170*/  @!P6 LDG.E R3, desc[UR4][R8.64] ;  /* 0x000000040803e981 */ /* 0x00016e000c1e1900 */
[----:B------:R-:W-:Y:S01]  /*0180*/  @!P4 IADD3 R13, PT, PT, R2, R25, RZ ;  /* 0x00000019020dc210 */ /* 0x000fe20007ffe0ff */
[----:B------:R-:W-:Y:S01]  /*0190*/  HFMA2 R10, -RZ, RZ, 0, 0 ;  /* 0x00000000ff0a7431 */ /* 0x000fe200000001ff */
[----:B------:R-:W-:Y:S01]  /*01a0*/  @!P4 IADD3 R25, PT, PT, R25, 0x80, RZ ;  /* 0x000000801919c810 */ /* 0x000fe20007ffe0ff */
[----:B------:R-:W3:Y:S03]  /*01b0*/  @!P4 LDC.64 R4, c[0x0][0x398] ;  /* 0x0000e600ff04cb82 */ /* 0x000ee60000000a00 */
[----:B------:R-:W-:-:S13]  /*01c0*/  ISETP.GE.U32.AND P3, PT, R25, R24, PT ;  /* 0x000000181900720c */ /* 0x000fda0003f66070 */
[----:B------:R-:W-:Y:S01]  /*01d0*/  @!P3 IADD3 R0, PT, PT, R2, R25, RZ ;  /* 0x000000190200b210 */ /* 0x000fe20007ffe0ff */
[----:B--2---:R-:W-:Y:S01]  /*01e0*/  @!P5 IMAD.WIDE.U32 R18, R6, 0x4, R18 ;  /* 0x000000040612d825 */ /* 0x004fe200078e0012 */
[----:B------:R-:W-:Y:S01]  /*01f0*/  @!P3 IADD3 R25, PT, PT, R25, 0x80, RZ ;  /* 0x000000801919b810 */ /* 0x000fe20007ffe0ff */
[----:B------:R-:W2:Y:S03]  /*0200*/  @!P3 LDC.64 R16, c[0x0][0x398] ;  /* 0x0000e600ff10bb82 */ /* 0x000ea60000000a00 */
[----:B------:R-:W-:Y:S01]  /*0210*/  ISETP.GE.U32.AND P2, PT, R25, R24, PT ;  /* 0x000000181900720c */ /* 0x000fe20003f46070 */
[----:B------:R4:W5:-:S12]  /*0220*/  @!P5 LDG.E R14, desc[UR4][R18.64] ;  /* 0x00000004120ed981 */ /* 0x000958000c1e1900 */
[----:B------:R-:W-:Y:S01]  /*0230*/  @!P2 IMAD.IADD R15, R2, 0x1, R25 ;  /* 0x00000001020fa824 */ /* 0x000fe200078e0219 */
[----:B------:R-:W-:Y:S01]  /*0240*/  @!P2 IADD3 R25, PT, PT, R25, 0x80, RZ ;  /* 0x000000801919a810 */ /* 0x000fe20007ffe0ff */
[----:B0-----:R-:W0:Y:S03]  /*0250*/  @!P2 LDC.64 R8, c[0x0][0x398] ;  /* 0x0000e600ff08ab82 */ /* 0x001e260000000a00 */
[----:B------:R-:W-:-:S13]  /*0260*/  ISETP.GE.U32.AND P1, PT, R25, R24, PT ;  /* 0x000000181900720c */ /* 0x000fda0003f26070 */
[----:B------:R-:W-:Y:S01]  /*0270*/  @!P1 IADD3 R11, PT, PT, R2, R25, RZ ;  /* 0x00000019020b9210 */ /* 0x000fe20007ffe0ff */
[----:B------:R-:W1:Y:S01]  /*0280*/  @!P1 LDC.64 R20, c[0x0][0x398] ;  /* 0x0000e600ff149b82 */ /* 0x000e620000000a00 */
[----:B------:R-:W-:-:S04]  /*0290*/  @!P1 IADD3 R25, PT, PT, R25, 0x80, RZ ;  /* 0x0000008019199810 */ /* 0x000fc80007ffe0ff */
[----:B------:R-:W-:-:S13]  /*02a0*/  ISETP.GE.U32.AND P0, PT, R25, R24, PT ;  /* 0x000000181900720c */ /* 0x000fda0003f06070 */
[----:B------:R-:W-:Y:S01]  /*02b0*/  @!P0 IADD3 R7, PT, PT, R2, R25, RZ ;  /* 0x0000001902078210 */ /* 0x000fe20007ffe0ff */
[----:B0-----:R-:W-:Y:S01]  /*02c0*/  @!P2 IMAD.WIDE.U32 R8, R15, 0x4, R8 ;  /* 0x000000040f08a825 */ /* 0x001fe200078e0008 */
[----:B------:R-:W-:Y:S01]  /*02d0*/  @!P0 IADD3 R25, PT, PT, R25, 0x80, RZ ;  /* 0x0000008019198810 */ /* 0x000fe20007ffe0ff */
[----:B------:R-:W0:Y:S03]  /*02e0*/  @!P0 LDC.64 R26, c[0x0][0x398] ;  /* 0x0000e600ff1a8b82 */ /* 0x000e260000000a00 */
[----:B------:R-:W-:-:S13]  /*02f0*/  ISETP.GE.U32.AND P6, PT, R25, R24, PT ;  /* 0x000000181900720c */ /* 0x000fda0003fc6070 */
[----:B------:R-:W3:Y:S01]  /*0300*/  @!P6 LDC.64 R28, c[0x0][0x398] ;  /* 0x0000e600ff1ceb82 */ /* 0x000ee20000000a00 */
[----:B------:R-:W-:Y:S01]  /*0310*/  @!P6 IADD3 R25, PT, PT, R2, R25, RZ ;  /* 0x000000190219e210 */ /* 0x000fe20007ffe0ff */
[----:B-1----:R-:W-:Y:S01]  /*0320*/  @!P1 IMAD.WIDE.U32 R20, R11, 0x4, R20 ;  /* 0x000000040b149825 */ /* 0x002fe200078e0014 */
[----:B------:R-:W-:Y:S02]  /*0330*/  MOV R6, RZ ;  /* 0x000000ff00067202 */ /* 0x000fe40000000f00 */
[----:B----4-:R-:W-:Y:S02]  /*0340*/  MOV R19, RZ ;  /* 0x000000ff00137202 */ /* 0x010fe40000000f00 */
[----:B------:R-:W5:Y:S04]  /*0350*/  @!P1 LDG.E R10, desc[UR4][R20.64] ;  /* 0x00000004140a9981 */ /* 0x000f68000c1e1900 */
[----:B------:R-:W5:Y:S01]  /*0360*/  @!P2 LDG.E R6, desc[UR4][R8.64] ;  /* 0x000000040806a981 */ /* 0x000f62000c1e1900 */
[----:B---3--:R-:W-:-:S05]  /*0370*/  @!P6 IMAD.WIDE.U32 R28, R25, 0x4, R28 ;  /* 0x00000004191ce825 */ /* 0x008fca00078e001c */
[----:B------:R-:W5:Y:S01]  /*0380*/  @!P6 LDG.E R19, desc[UR4][R28.64] ;  /* 0x000000041c13e981 */ /* 0x000f62000c1e1900 */
[----:B------:R-:W-:Y:S01]  /*0390*/  @!P4 IMAD.WIDE.U32 R4, R13, 0x4, R4 ;  /* 0x000000040d04c825 */ /* 0x000fe200078e0004 */
[----:B------:R-:W-:-:S03]  /*03a0*/  CS2R R12, SRZ ;  /* 0x00000000000c7805 */ /* 0x000fc6000001ff00 */
[----:B0-----:R-:W-:-:S03]  /*03b0*/  @!P0 IMAD.WIDE.U32 R26, R7, 0x4, R26 ;  /* 0x00000004071a8825 */ /* 0x001fc600078e001a */
[----:B------:R0:W5:Y:S04]  /*03c0*/  @!P4 LDG.E R13, desc[UR4][R4.64] ;  /* 0x00000004040dc981 */ /* 0x000168000c1e1900 */
[----:B------:R-:W5:Y:S01]  /*03d0*/  @!P0 LDG.E R12, desc[UR4][R26.64] ;  /* 0x000000041a0c8981 */ /* 0x000f62000c1e1900 */
[----:B------:R-:W-:Y:S01]  /*03e0*/  ISETP.GE.U32.AND P0, PT, R23, R24, PT ;  /* 0x000000181700720c */ /* 0x000fe20003f06070 */
[----:B--2---:R-:W-:Y:S01]  /*03f0*/  @!P3 IMAD.WIDE.U32 R16, R0, 0x4, R16 ;  /* 0x000000040010b825 */ /* 0x004fe200078e0010 */
[----:B------:R-:W-:-:S03]  /*0400*/  MOV R7, UR6 ;  /* 0x0000000600077c02 */ /* 0x000fc60008000f00 */
[----:B0-----:R-:W-:Y:S02]  /*0410*/  IMAD.MOV.U32 R5, RZ, RZ, RZ ;  /* 0x000000ffff057224 */ /* 0x001fe400078e00ff */
[----:B------:R-:W-:Y:S01]  /*0420*/  IMAD.MOV.U32 R0, RZ, RZ, 0x4016cbe4 ;  /* 0x4016cbe4ff007424 */ /* 0x000fe200078e00ff */
[----:B------:R-:W-:Y:S03]  /*0430*/  BSSY.RECONVERGENT B2, `(.L_x_13806) ;  /* 0x0000033000027945 */ /* 0x000fe60003800200 */
[----:B------:R0:W5:Y:S01]  /*0440*/  @!P3 LDG.E R5, desc[UR4][R16.64] ;  /* 0x000000041005b981 */ /* 0x000162000c1e1900 */
[C---:B------:R-:W-:Y:S01]  /*0450*/  ISETP.GE.AND P3, PT, R7.reuse, RZ, PT ;  /* 0x000000ff0700720c */ /* 0x040fe20003f66270 */
[----:B------:R-:W-:-:S03]  /*0460*/  FADD.FTZ R18, |R7|, -RZ ;  /* 0x800000ff07127221 */ /* 0x000fc60000010200 */
[----:B0-----:R-:W-:Y:S02]  /*0470*/  FSEL R17, R0, 0.78539818525314331055, !P3 ;  /* 0x3f490fdb00117808 */ /* 0x001fe40005800000 */
[----:B------:R-:W-:Y:S01]  /*0480*/  FSEL R16, RZ, 3.1415927410125732422, P3 ;  /* 0x40490fdbff107808 */ /* 0x000fe20001800000 */
[----:B------:R-:W-:Y:S06]  /*0490*/  @P0 BRA `(.L_x_13807) ;  /* 0x0000000000b00947 */ /* 0x000fec0003800000 */
[C---:B-----5:R-:W-:Y:S01]  /*04a0*/  FADD.FTZ R21, |R3|.reuse, -RZ ;  /* 0x800000ff03157221 */ /* 0x060fe20000010200 */
        /* <DEDUP_REMOVED lines=14> */
[----:B------:R-:W-:Y:S05]  /*0590*/  CALL.REL.NOINC `($__internal_53_$__cuda_sm3x_div_rn_ftz_f32_slowpath) ;  /* 0x00000030008c7944 */ /* 0x000fea0003c00000 */
.L_x_13809:
[----:B------:R-:W-:Y:S05]  /*05a0*/  BSYNC.RECONVERGENT B3 ;  /* 0x0000000000037941 */ /* 0x000fea0003800200 */
.L_x_13808:
[----:B------:R-:W-:Y:S02]  /*05b0*/  HFMA2 R7, -RZ, RZ, 0.89990234375, 10328 ;  /* 0x3b33710bff077431 */ /* 0x000fe400000001ff */
[----:B------:R-:W-:Y:S01]  /*05c0*/  FMUL.FTZ R4, R0, R0 ;  /* 0x0000000000047220 */ /* 0x000fe20000410000 */
[----:B------:R-:W0:Y:S01]  /*05d0*/  LDCU UR6, c[0x0][0x388] ;  /* 0x00007100ff0677ac */ /* 0x000e220008000800 */
[----:B------:R-:W-:Y:S02]  /*05e0*/  MOV R9, 0x3f6ee581 ;  /* 0x3f6ee58100097802 */ /* 0x000fe40000000f00 */
        /* <DEDUP_REMOVED lines=22> */
[----:B------:R-:W-:-:S07]  /*0750*/  FSEL R15, R15, R0, P0 ;  /* 0x000000000f0f7208 */ /* 0x000fce0000000000 */
.L_x_13807:
[----:B------:R-:W-:Y:S05]  /*0760*/  BSYNC.RECONVERGENT B2 ;  /* 0x0000000000027941 */ /* 0x000fea0003800200 */
.L_x_13806:
[----:B-----5:R-:W-:Y:S01]  /*0770*/  VIADD R3, R23, 0x80 ;  /* 0x0000008017037836 */ /* 0x020fe20000000000 */
[----:B------:R-:W-:Y:S04]  /*0780*/  BSSY.RECONVERGENT B2, `(.L_x_13810) ;  /* 0x0000030000027945 */ /* 0x000fe80003800200 */
[----:B------:R-:W-:-:S13]  /*0790*/  ISETP.GE.U32.AND P0, PT, R3, R24, PT ;  /* 0x000000180300720c */ /* 0x000fda0003f06070 */
[----:B------:R-:W-:Y:S05]  /*07a0*/  @P0 BRA `(.L_x_13811) ;  /* 0x0000000000b40947 */ /* 0x000fea0003800000 */
[C---:B------:R-:W-:Y:S01]  /*07b0*/  FADD.FTZ R21, |R14|.reuse, -RZ ;  /* 0x800000ff0e157221 */ /* 0x040fe20000010200 */
        /* <DEDUP_REMOVED lines=16> */
.L_x_13813:
[----:B------:R-:W-:Y:S05]  /*08c0*/  BSYNC.RECONVERGENT B3 ;  /* 0x0000000000037941 */ /* 0x000fea0003800200 */
.L_x_13812:
        /* <DEDUP_REMOVED lines=27> */
.L_x_13811:
[----:B------:R-:W-:Y:S05]  /*0a80*/  BSYNC.RECONVERGENT B2 ;  /* 0x0000000000027941 */ /* 0x000fea0003800200 */
.L_x_13810:
[----:B------:R-:W-:Y:S01]  /*0a90*/  IADD3 R9, PT, PT, R23, 0x100, RZ ;  /* 0x0000010017097810 */ /* 0x000fe20007ffe0ff */
[----:B------:R-:W-:Y:S03]  /*0aa0*/  BSSY.RECONVERGENT B2, `(.L_x_13814) ;  /* 0x0000030000027945 */ /* 0x000fe60003800200 */
        /* <DEDUP_REMOVED lines=18> */
[----:B------:R-:W-:Y:S05]  /*0bd0*/  CALL.REL.NOINC `($__internal_53_$__cuda_sm3x_div_rn_ftz_f32_slowpath) ;  /* 0x0000002800fc7944 */ /* 0x000fea0003c00000 */
.L_x_13817:
[----:B------:R-:W-:Y:S05]  /*0be0*/  BSYNC.RECONVERGENT B3 ;  /* 0x0000000000037941 */ /* 0x000fea0003800200 */
.L_x_13816:
        /* <DEDUP_REMOVED lines=27> */
.L_x_13815:
[----:B------:R-:W-:Y:S05]  /*0da0*/  BSYNC.RECONVERGENT B2 ;  /* 0x0000000000027941 */ /* 0x000fea0003800200 */
.L_x_13814:
        /* <DEDUP_REMOVED lines=21> */
.L_x_13821:
[----:B------:R-:W-:Y:S05]  /*0f00*/  BSYNC.RECONVERGENT B3 ;  /* 0x0000000000037941 */ /* 0x000fea0003800200 */
.L_x_13820:
        /* <DEDUP_REMOVED lines=27> */
.L_x_13819:
[----:B------:R-:W-:Y:S05]  /*10c0*/  BSYNC.RECONVERGENT B2 ;  /* 0x0000000000027941 */ /* 0x000fea0003800200 */
.L_x_13818:
        /* <DEDUP_REMOVED lines=21> */
.L_x_13825:
[----:B------:R-:W-:Y:S05]  /*1220*/  BSYNC.RECONVERGENT B3 ;  /* 0x0000000000037941 */ /* 0x000fea0003800200 */
.L_x_13824:
[----:B------:R-:W-:Y:S02]  /*1230*/  HFMA2 R7, -RZ, RZ, 0.89990234375, 10328 ;  /* 0x3b33710bff077431 */ /* 0x000fe400000001ff */
        /* <DEDUP_REMOVED lines=26> */
.L_x_13823:
[----:B------:R-:W-:Y:S05]  /*13e0*/  BSYNC.RECONVERGENT B2 ;  /* 0x0000000000027941 */ /* 0x000fea0003800200 */
.L_x_13822:
        /* <DEDUP_REMOVED lines=21> */
.L_x_13829:
[----:B------:R-:W-:Y:S05]  /*1540*/  BSYNC.RECONVERGENT B3 ;  /* 0x0000000000037941 */ /* 0x000fea0003800200 */
.L_x_13828:
        /* <DEDUP_REMOVED lines=27> */
.L_x_13827:
[----:B------:R-:W-:Y:S05]  /*1700*/  BSYNC.RECONVERGENT B2 ;  /* 0x0000000000027941 */ /* 0x000fea0003800200 */
.L_x_13826:
        /* <DEDUP_REMOVED lines=21> */
.L_x_13833:
[----:B------:R-:W-:Y:S05]  /*1860*/  BSYNC.RECONVERGENT B3 ;  /* 0x0000000000037941 */ /* 0x000fea0003800200 */
.L_x_13832:
        /* <DEDUP_REMOVED lines=27> */
.L_x_13831:
[----:B------:R-:W-:Y:S05]  /*1a20*/  BSYNC.RECONVERGENT B2 ;  /* 0x0000000000027941 */ /* 0x000fea0003800200 */
.L_x_13830:
[----:B------:R-:W-:Y:S01]  /*1a30*/  VIADD R9, R23, 0x380 ;  /* 0x0000038017097836 */ /* 0x000fe20000000000 */
        /* <DEDUP_REMOVED lines=20> */
.L_x_13837:
[----:B------:R-:W-:Y:S05]  /*1b80*/  BSYNC.RECONVERGENT B3 ;  /* 0x0000000000037941 */ /* 0x000fea0003800200 */
.L_x_13836:
[----:B------:R-:W-:Y:S02]  /*1b90*/  HFMA2 R7, -RZ, RZ, 0.89990234375, 10328 ;  /* 0x3b33710bff077431 */ /* 0x000fe400000001ff */
[----:B------:R-:W-:Y:S01]  /*1ba0*/  FMUL.FTZ R4, R0, R0 ;  /* 0x0000000000047220 */ /* 0x000fe20000410000 */
[----:B------:R-:W0:Y:S01]  /*1bb0*/  LDCU UR6, c[0x0][0x388] ;  /* 0x00007100ff0677ac */ /* 0x000e220008000800 */
[----:B------:R-:W-:Y:S02]  /*1bc0*/  MOV R9, 0x3f6ee581 ;  /* 0x3f6ee58100097802 */ /* 0x000fe40000000f00 */
        /* <DEDUP_REMOVED lines=21> */
.L_x_13835:
[----:B------:R-:W-:Y:S05]  /*1d20*/  BSYNC.RECONVERGENT B2 ;  /* 0x0000000000027941 */ /* 0x000fea0003800200 */
.L_x_13834:
        /* <DEDUP_REMOVED lines=9> */
[----:B------:R0:W-:Y:S07]  /*1dc0*/  STG.E desc[UR4][R8.64], R15 ;  /* 0x0000000f08007986 */ /* 0x0001ee000c101904 */
[----:B------:R-:W-:Y:S05]  /*1dd0*/  @P0 BRA `(.L_x_13841) ;  /* 0x0000000000300947 */ /* 0x000fea0003800000 */
[----:B0-----:R-:W0:Y:S01]  /*1de0*/  LDC.64 R8, c[0x0][0x390] ;  /* 0x0000e400ff087b82 */ /* 0x001e220000000a00 */
[----:B------:R-:W-:Y:S01]  /*1df0*/  IMAD.IADD R3, R2, 0x1, R23 ;  /* 0x0000000102037824 */ /* 0x000fe200078e0217 */
[----:B------:R-:W-:-:S03]  /*1e00*/  IADD3 R23, PT, PT, R23, 0x80, RZ ;  /* 0x0000008017177810 */ /* 0x000fc60007ffe0ff */
[----:B0-----:R-:W-:-:S05]  /*1e10*/  IMAD.WIDE.U32 R8, R3, 0x4, R8 ;  /* 0x0000000403087825 */ /* 0x001fca00078e0008 */
[----:B------:R0:W-:Y:S02]  /*1e20*/  STG.E desc[UR4][R8.64], R14 ;  /* 0x0000000e08007986 */ /* 0x0001e4000c101904 */
.L_x_13840:
[----:B------:R-:W-:-:S13]  /*1e30*/  ISETP.GE.U32.AND P0, PT, R23, R24, PT ;  /* 0x000000181700720c */ /* 0x000fda0003f06070 */
[----:B------:R-:W-:Y:S05]  /*1e40*/  @P0 BRA `(.L_x_13842) ;  /* 0x0000000000300947 */ /* 0x000fea0003800000 */
[----:B0-----:R-:W0:Y:S01]  /*1e50*/  LDC.64 R8, c[0x0][0x390] ;  /* 0x0000e400ff087b82 */ /* 0x001e220000000a00 */
[----:B------:R-:W-:Y:S02]  /*1e60*/  IADD3 R3, PT, PT, R2, R23, RZ ;  /* 0x0000001702037210 */ /* 0x000fe40007ffe0ff */
[----:B------:R-:W-:-:S03]  /*1e70*/  IADD3 R23, PT, PT, R23, 0x80, RZ ;  /* 0x0000008017177810 */ /* 0x000fc60007ffe0ff */
[----:B0-----:R-:W-:-:S05]  /*1e80*/  IMAD.WIDE.U32 R8, R3, 0x4, R8 ;  /* 0x0000000403087825 */ /* 0x001fca00078e0008 */
[----:B------:R1:W-:Y:S02]  /*1e90*/  STG.E desc[UR4][R8.64], R13 ;  /* 0x0000000d08007986 */ /* 0x0003e4000c101904 */
.L_x_13841:
[----:B------:R-:W-:-:S13]  /*1ea0*/  ISETP.GE.U32.AND P0, PT, R23, R24, PT ;  /* 0x000000181700720c */ /* 0x000fda0003f06070 */
[----:B------:R-:W-:Y:S05]  /*1eb0*/  @P0 BRA `(.L_x_13843) ;  /* 0x0000000000300947 */ /* 0x000fea0003800000 */
[----:B01----:R-:W0:Y:S01]  /*1ec0*/  LDC.64 R8, c[0x0][0x390] ;  /* 0x0000e400ff087b82 */ /* 0x003e220000000a00 */
[----:B------:R-:W-:Y:S02]  /*1ed0*/  IADD3 R3, PT, PT, R2, R23, RZ ;  /* 0x0000001702037210 */ /* 0x000fe40007ffe0ff */
[----:B------:R-:W-:-:S03]  /*1ee0*/  IADD3 R23, PT, PT, R23, 0x80, RZ ;  /* 0x0000008017177810 */ /* 0x000fc60007ffe0ff */
[----:B0-----:R-:W-:-:S05]  /*1ef0*/  IMAD.WIDE.U32 R8, R3, 0x4, R8 ;  /* 0x0000000403087825 */ /* 0x001fca00078e0008 */
[----:B------:R1:W-:Y:S02]  /*1f00*/  STG.E desc[UR4][R8.64], R5 ;  /* 0x0000000508007986 */ /* 0x0003e4000c101904 */
.L_x_13842:
[----:B------:R-:W-:-:S13]  /*1f10*/  ISETP.GE.U32.AND P0, PT, R23, R24, PT ;  /* 0x000000181700720c */ /* 0x000fda0003f06070 */
[----:B------:R-:W-:Y:S05]  /*1f20*/  @P0 BRA `(.L_x_13844) ;  /* 0x0000000000340947 */ /* 0x000fea0003800000 */
[----:B-1----:R-:W1:Y:S01]  /*1f30*/  LDC.64 R4, c[0x0][0x390] ;  /* 0x0000e400ff047b82 */ /* 0x002e620000000a00 */
[----:B------:R-:W-:Y:S01]  /*1f40*/  IMAD.IADD R3, R2, 0x1, R23 ;  /* 0x0000000102037824 */ /* 0x000fe200078e0217 */
[----:B------:R-:W-:-:S03]  /*1f50*/  IADD3 R23, PT, PT, R23, 0x80, RZ ;  /* 0x0000008017177810 */ /* 0x000fc60007ffe0ff */
[----:B-1----:R-:W-:-:S05]  /*1f60*/  IMAD.WIDE.U32 R4, R3, 0x4, R4 ;  /* 0x0000000403047825 */ /* 0x002fca00078e0004 */
[----:B------:R2:W-:Y:S02]  /*1f70*/  STG.E desc[UR4][R4.64], R6 ;  /* 0x0000000604007986 */ /* 0x0005e4000c101904 */
.L_x_13843:
[----:B------:R-:W-:-:S13]  /*1f80*/  ISETP.GE.U32.AND P0, PT, R23, R24, PT ;  /* 0x000000181700720c */ /* 0x000fda0003f06070 */
[----:B------:R-:W-:Y:S05]  /*1f90*/  @P0 BREAK.RELIABLE B1 ;  /* 0x0000000000010942 */ /* 0x000fea0003800100 */
[----:B------:R-:W-:Y:S05]  /*1fa0*/  @P0 BRA `(.L_x_13845) ;  /* 0x0000000000300947 */ /* 0x000fea0003800000 */
[----:B--2---:R-:W2:Y:S01]  /*1fb0*/  LDC.64 R4, c[0x0][0x390] ;  /* 0x0000e400ff047b82 */ /* 0x004ea20000000a00 */
[----:B------:R-:W-:Y:S02]  /*1fc0*/  IADD3 R3, PT, PT, R2, R23, RZ ;  /* 0x0000001702037210 */ /* 0x000fe40007ffe0ff */
[----:B------:R-:W-:-:S03]  /*1fd0*/  IADD3 R23, PT, PT, R23, 0x80, RZ ;  /* 0x0000008017177810 */ /* 0x000fc60007ffe0ff */
[----:B--2---:R-:W-:-:S05]  /*1fe0*/  IMAD.WIDE.U32 R4, R3, 0x4, R4 ;  /* 0x0000000403047825 */ /* 0x004fca00078e0004 */
[----:B------:R2:W-:Y:S02]  /*1ff0*/  STG.E desc[UR4][R4.64], R10 ;  /* 0x0000000a04007986 */ /* 0x0005e4000c101904 */
.L_x_13844:
[----:B------:R-:W-:Y:S05]  /*2000*/  BSYNC.RELIABLE B1 ;  /* 0x0000000000017941 */ /* 0x000fea0003800100 */
.L_x_13839:
[----:B------:R-:W-:-:S13]  /*2010*/  ISETP.GE.U32.AND P0, PT, R23, R24, PT ;  /* 0x000000181700720c */ /* 0x000fda0003f06070 */
[----:B-12---:R-:W1:Y:S01]  /*2020*/  @!P0 LDC.64 R4, c[0x0][0x390] ;  /* 0x0000e400ff048b82 */ /* 0x006e620000000a00 */
[----:B------:R-:W-:Y:S02]  /*2030*/  @!P0 IADD3 R3, PT, PT, R2, R23, RZ ;  /* 0x0000001702038210 */ /* 0x000fe40007ffe0ff */
[----:B------:R-:W-:-:S03]  /*2040*/  @!P0 IADD3 R23, PT, PT, R23, 0x80, RZ ;  /* 0x0000008017178810 */ /* 0x000fc60007ffe0ff */
[----:B-1----:R-:W-:-:S05]  /*2050*/  @!P0 IMAD.WIDE.U32 R4, R3, 0x4, R4 ;  /* 0x0000000403048825 */ /* 0x002fca00078e0004 */
[----:B------:R3:W-:Y:S02]  /*2060*/  @!P0 STG.E desc[UR4][R4.64], R12 ;  /* 0x0000000c04008986 */ /* 0x0007e4000c101904 */
.L_x_13845:
[----:B------:R-:W-:Y:S05]  /*2070*/  BSYNC.RECONVERGENT B0 ;  /* 0x0000000000007941 */ /* 0x000fea0003800200 */
.L_x_13838:
[----:B------:R-:W-:Y:S05]  /*2080*/  WARPSYNC.ALL ;  /* 0x0000000000007948 */ /* 0x000fea0003800000 */
[----:B------:R-:W-:-:S13]  /*2090*/  ISETP.GE.U32.AND P0, PT, R23, R24, PT ;  /* 0x000000181700720c */ /* 0x000fda0003f06070 */
[----:B------:R-:W-:Y:S05]  /*20a0*/  @P0 EXIT ;  /* 0x000000000000094d */ /* 0x000fea0003800000 */
[----:B--23--:R-:W2:Y:S01]  /*20b0*/  LDC.64 R4, c[0x0][0x390] ;  /* 0x0000e400ff047b82 */ /* 0x00cea20000000a00 */
[----:B------:R-:W-:-:S04]  /*20c0*/  IMAD.IADD R3, R2, 0x1, R23 ;  /* 0x0000000102037824 */ /* 0x000fc800078e0217 */
[----:B--2---:R-:W-:-:S05]  /*20d0*/  IMAD.WIDE.U32 R2, R3, 0x4, R4 ;  /* 0x0000000403027825 */ /* 0x004fca00078e0004 */
[----:B------:R-:W-:Y:S01]  /*20e0*/  STG.E desc[UR4][R2.64], R0 ;  /* 0x0000000002007986 */ /* 0x000fe2000c101904 */
[----:B------:R-:W-:Y:S05]  /*20f0*/  EXIT ;  /* 0x000000000000794d */ /* 0x000fea0003800000 */
.L_x_13805:
[----:B------:R-:W0:Y:S01]  /*2100*/  S2R R3, SR_TID.X ;  /* 0x0000000000037919 */ /* 0x000e220000002100 */
[----:B------:R-:W1:Y:S01]  /*2110*/  LDC.64 R4, c[0x0][0x398] ;  /* 0x0000e600ff047b82 */ /* 0x000e620000000a00 */
[----:B------:R-:W2:Y:S01]  /*2120*/  LDCU UR6, c[0x0][0x388] ;  /* 0x00007100ff0677ac */ /* 0x000ea20008000800 */
[----:B-1----:R-:W-:-:S04]  /*2130*/  IMAD.WIDE.U32 R4, R2, 0x4, R4 ;  /* 0x0000000402047825 */ /* 0x002fc800078e0004 */
[----:B0-----:R-:W-:-:S05]  /*2140*/  IMAD.WIDE.U32 R4, R3, 0x8, R4 ;  /* 0x0000000803047825 */ /* 0x001fca00078e0004 */
[----:B------:R-:W3:Y:S01]  /*2150*/  LDG.E.64 R16, desc[UR4][R4.64] ;  /* 0x0000000404107981 */ /* 0x000ee2000c1e1b00 */
[----:B--2---:R-:W-:-:S03]  /*2160*/  FADD.FTZ R10, -RZ, |UR6| ;  /* 0x40000006ff0a7e21 */ /* 0x004fc60008010100 */
[----:B------:R-:W5:Y:S04]  /*2170*/  LDG.E.64 R18, desc[UR4][R4.64+0x400] ;  /* 0x0004000404127981 */ /* 0x000f68000c1e1b00 */
[----:B------:R-:W5:Y:S04]  /*2180*/  LDG.E.64 R12, desc[UR4][R4.64+0x800] ;  /* 0x00080004040c7981 */ /* 0x000f68000c1e1b00 */
[----:B------:R0:W5:Y:S01]  /*2190*/  LDG.E.64 R14, desc[UR4][R4.64+0xc00] ;  /* 0x000c0004040e7981 */ /* 0x000162000c1e1b00 */
[----:B------:R-:W-:Y:S01]  /*21a0*/  ISETP.LE.AND P5, PT, RZ, UR6, PT ;  /* 0x00000006ff007c0c */ /* 0x000fe2000bfa3270 */
[----:B------:R-:W-:Y:S03]  /*21b0*/  BSSY.RECONVERGENT B2, `(.L_x_13846) ;  /* 0x0000013000027945 */ /* 0x000fe60003800200 */
[----:B------:R-:W-:Y:S01]  /*21c0*/  FSEL R6, RZ, 3.1415927410125732422, P5 ;  /* 0x40490fdbff067808 */ /* 0x000fe20002800000 */
[----:B0-----:R-:W-:-:S05]  /*21d0*/  HFMA2 R5, -RZ, RZ, 2.04296875, -15.78125 ;  /* 0x4016cbe4ff057431 */ /* 0x001fca00000001ff */
[----:B------:R-:W-:Y:S01]  /*21e0*/  FSEL R5, R5, 0.78539818525314331055, !P5 ;  /* 0x3f490fdb05057808 */ /* 0x000fe20006800000 */
[C---:B---3--:R-:W-:Y:S01]  /*21f0*/  FADD.FTZ R21, |R16|.reuse, -RZ ;  /* 0x800000ff10157221 */ /* 0x048fe20000010200 */
[----:B------:R-:W-:-:S04]  /*2200*/  FSETP.GT.FTZ.AND P2, PT, |R16|, |UR6|, PT ;  /* 0x4000000610007c0b */ /* 0x000fc8000bf54200 */
        /* <DEDUP_REMOVED lines=12> */
[----:B-----5:R-:W-:Y:S05]  /*22d0*/  CALL.REL.NOINC `($__internal_53_$__cuda_sm3x_div_rn_ftz_f32_slowpath) ;  /* 0x00000014003c7944 */ /* 0x020fea0003c00000 */
.L_x_13847:
[----:B------:R-:W-:Y:S05]  /*22e0*/  BSYNC.RECONVERGENT B2 ;  /* 0x0000000000027941 */ /* 0x000fea0003800200 */
.L_x_13846:
[----:B------:R-:W-:Y:S01]  /*22f0*/  MOV R7, 0x3b33710b ;  /* 0x3b33710b00077802 */ /* 0x000fe20000000f00 */
[----:B------:R-:W-:Y:S01]  /*2300*/  FMUL.FTZ R4, R0, R0 ;  /* 0x0000000000047220 */ /* 0x000fe20000410000 */
[----:B------:R-:W0:Y:S01]  /*2310*/  LDCU UR6, c[0x0][0x388] ;  /* 0x00007100ff0677ac */ /* 0x000e220008000800 */
[----:B------:R-:W-:Y:S01]  /*2320*/  FADD.FTZ R21, |R17|, -RZ ;  /* 0x800000ff11157221 */ /* 0x000fe20000010200 */
[----:B------:R-:W-:Y:S02]  /*2330*/  HFMA2 R9, -RZ, RZ, 1.857421875, -1409 ;  /* 0x3f6ee581ff097431 */ /* 0x000fe400000001ff */
[----:B------:R-:W-:Y:S01]  /*2340*/  FFMA.FTZ R7, R4, R7, -0.015681877732276916504 ;  /* 0xbc80774804077423 */ /* 0x000fe20000010007 */
[----:B------:R-:W-:Y:S01]  /*2350*/  FSETP.NEU.FTZ.AND P0, PT, R24, RZ, PT ;  /* 0x000000ff1800720b */ /* 0x000fe20003f1d000 */
[----:B------:R-:W-:Y:S02]  /*2360*/  BSSY.RECONVERGENT B2, `(.L_x_13848) ;  /* 0x0000023000027945 */ /* 0x000fe40003800200 */
[----:B------:R-:W-:-:S04]  /*2370*/  FFMA.FTZ R7, R4, R7, 0.042200751602649688721 ;  /* 0x3d2cdab204077423 */ /* 0x000fc80000010007 */
[----:B------:R-:W-:-:S04]  /*2380*/  FFMA.FTZ R7, R4, R7, -0.074792981147766113281 ;  /* 0xbd992d1004077423 */ /* 0x000fc80000010007 */
[----:B------:R-:W-:Y:S01]  /*2390*/  FFMA.FTZ R7, R4, R7, 0.10640415549278259277 ;  /* 0x3dd9ea6c04077423 */ /* 0x000fe20000010007 */
[----:B0-----:R-:W-:-:S03]  /*23a0*/  FSETP.GT.FTZ.AND P3, PT, |R17|, |UR6|, PT ;  /* 0x4000000611007c0b */ /* 0x001fc6000bf74200 */
[----:B------:R-:W-:Y:S01]  /*23b0*/  FFMA.FTZ R7, R4, R7, -0.14207722246646881104 ;  /* 0xbe117cb104077423 */ /* 0x000fe20000010007 */
[----:B------:R-:W-:Y:S02]  /*23c0*/  FSETP.NEU.FTZ.AND P1, PT, |R16|, |UR6|, PT ;  /* 0x4000000610007c0b */ /* 0x000fe4000bf3d200 */
[----:B------:R-:W-:Y:S01]  /*23d0*/  FSEL R23, R21, R10, P3 ;  /* 0x0000000a15177208 */ /* 0x000fe20001800000 */
[----:B------:R-:W-:Y:S01]  /*23e0*/  FFMA.FTZ R7, R4, R7, 0.19993925094604492188 ;  /* 0x3e4cbce004077423 */ /* 0x000fe20000010007 */
[----:B------:R-:W-:Y:S02]  /*23f0*/  FSEL R21, R10, R21, P3 ;  /* 0x000000150a157208 */ /* 0x000fe40001800000 */
[----:B------:R-:W0:Y:S01]  /*2400*/  MUFU.RCP R8, R23 ;  /* 0x0000001700087308 */ /* 0x000e220000001000 */
        /* <DEDUP_REMOVED lines=12> */
[----:B------:R-:W-:Y:S01]  /*24d0*/  FADD.FTZ R4, |R16|, |UR6| ;  /* 0x4000000610047e21 */ /* 0x000fe20008010200 */
        /* <DEDUP_REMOVED lines=10> */
[----:B-----5:R-:W-:Y:S05]  /*2580*/  CALL.REL.NOINC `($__internal_53_$__cuda_sm3x_div_rn_ftz_f32_slowpath) ;  /* 0x0000001000907944 */ /* 0x020fea0003c00000 */
.L_x_13849:
[----:B------:R-:W-:Y:S05]  /*2590*/  BSYNC.RECONVERGENT B2 ;  /* 0x0000000000027941 */ /* 0x000fea0003800200 */
.L_x_13848:
[----:B------:R-:W-:Y:S02]  /*25a0*/  IMAD.MOV.U32 R7, RZ, RZ, 0x3b33710b ;  /* 0x3b33710bff077424 */ /* 0x000fe400078e00ff */
[----:B------:R-:W-:Y:S01]  /*25b0*/  FMUL.FTZ R4, R0, R0 ;  /* 0x0000000000047220 */ /* 0x000fe20000410000 */
[----:B------:R-:W0:Y:S01]  /*25c0*/  LDCU UR6, c[0x0][0x388] ;  /* 0x00007100ff0677ac */ /* 0x000e220008000800 */
[----:B-----5:R-:W-:Y:S01]  /*25d0*/  FADD.FTZ R21, |R18|, -RZ ;  /* 0x800000ff12157221 */ /* 0x020fe20000010200 */
[----:B------:R-:W-:Y:S01]  /*25e0*/  MOV R9, 0x3f6ee581 ;  /* 0x3f6ee58100097802 */ /* 0x000fe20000000f00 */
[C---:B------:R-:W-:Y:S01]  /*25f0*/  FFMA.FTZ R7, R4.reuse, R7, -0.015681877732276916504 ;  /* 0xbc80774804077423 */ /* 0x040fe20000010007 */
[----:B------:R-:W-:Y:S01]  /*2600*/  FSETP.NEU.FTZ.AND P0, PT, R23, RZ, PT ;  /* 0x000000ff1700720b */ /* 0x000fe20003f1d000 */
[----:B------:R-:W-:Y:S02]  /*2610*/  BSSY.RECONVERGENT B2, `(.L_x_13850) ;  /* 0x0000023000027945 */ /* 0x000fe40003800200 */
[----:B------:R-:W-:-:S04]  /*2620*/  FFMA.FTZ R7, R4, R7, 0.042200751602649688721 ;  /* 0x3d2cdab204077423 */ /* 0x000fc80000010007 */
[----:B------:R-:W-:-:S04]  /*2630*/  FFMA.FTZ R7, R4, R7, -0.074792981147766113281 ;  /* 0xbd992d1004077423 */ /* 0x000fc80000010007 */
[----:B------:R-:W-:Y:S01]  /*2640*/  FFMA.FTZ R7, R4, R7, 0.10640415549278259277 ;  /* 0x3dd9ea6c04077423 */ /* 0x000fe20000010007 */
[----:B0-----:R-:W-:-:S03]  /*2650*/  FSETP.GT.FTZ.AND P2, PT, |R18|, |UR6|, PT ;  /* 0x4000000612007c0b */ /* 0x001fc6000bf54200 */
[C---:B------:R-:W-:Y:S01]  /*2660*/  FFMA.FTZ R7, R4.reuse, R7, -0.14207722246646881104 ;  /* 0xbe117cb104077423 */ /* 0x040fe20000010007 */
        /* <DEDUP_REMOVED lines=9> */
[----:B------:R-:W-:Y:S01]  /*2700*/  FSEL R9, R9, 1.8663789033889770508, P3 ;  /* 0x3feee58109097808 */ /* 0x000fe20001800000 */
[----:B0-----:R-:W-:-:S03]  /*2710*/  FFMA R8, -R24, R11, 1 ;  /* 0x3f80000018087423 */ /* 0x001fc6000000010b */
[----:B------:R-:W-:Y:S01]  /*2720*/  FSEL R4, R7, R0, P3 ;  /* 0x0000000007047208 */ /* 0x000fe20001800000 */
[----:B------:R-:W-:Y:S01]  /*2730*/  @!P3 FADD.FTZ R0, -R0, -RZ ;  /* 0x800000ff0000b221 */ /* 0x000fe20000010100 */
[----:B------:R-:W-:-:S03]  /*2740*/  FFMA R8, R11, R8, R11 ;  /* 0x000000080b087223 */ /* 0x000fc6000000000b */
[----:B------:R-:W-:Y:S01]  /*2750*/  @!P5 FFMA.FTZ R4, R9, 1.6832555532455444336, R0 ;  /* 0x3fd774eb0904d823 */ /* 0x000fe20000010000 */
[----:B------:R-:W-:-:S04]  /*2760*/  FFMA R9, R21, R8, RZ ;  /* 0x0000000815097223 */ /* 0x000fc800000000ff */
[----:B------:R-:W-:Y:S01]  /*2770*/  FSEL R7, R5, R4, !P1 ;  /* 0x0000000405077208 */ /* 0x000fe20004800000 */
[----:B------:R-:W0:Y:S01]  /*2780*/  FCHK P1, R21, R24 ;  /* 0x0000001815007302 */ /* 0x000e220000020000 */
[----:B------:R-:W-:Y:S02]  /*2790*/  FADD.FTZ R4, |R17|, |UR6| ;  /* 0x4000000611047e21 */ /* 0x000fe40008010200 */
        /* <DEDUP_REMOVED lines=9> */
[----:B------:R-:W-:Y:S05]  /*2830*/  CALL.REL.NOINC `($__internal_53_$__cuda_sm3x_div_rn_ftz_f32_slowpath) ;  /* 0x0000000c00e47944 */ /* 0x000fea0003c00000 */
.L_x_13851:
[----:B------:R-:W-:Y:S05]  /*2840*/  BSYNC.RECONVERGENT B2 ;  /* 0x0000000000027941 */ /* 0x000fea0003800200 */
.L_x_13850:
[----:B------:R-:W-:Y:S02]  /*2850*/  HFMA2 R7, -RZ, RZ, 0.89990234375, 10328 ;  /* 0x3b33710bff077431 */ /* 0x000fe400000001ff */
[----:B------:R-:W-:Y:S01]  /*2860*/  FMUL.FTZ R4, R0, R0 ;  /* 0x0000000000047220 */ /* 0x000fe20000410000 */
[----:B------:R-:W0:Y:S01]  /*2870*/  LDCU UR6, c[0x0][0x388] ;  /* 0x00007100ff0677ac */ /* 0x000e220008000800 */
[----:B------:R-:W-:Y:S01]  /*2880*/  FADD.FTZ R21, |R19|, -RZ ;  /* 0x800000ff13157221 */ /* 0x000fe20000010200 */
[----:B------:R-:W-:Y:S01]  /*2890*/  MOV R9, 0x3f6ee581 ;  /* 0x3f6ee58100097802 */ /* 0x000fe20000000f00 */
[----:B------:R-:W-:Y:S01]  /*28a0*/  BSSY.RECONVERGENT B2, `(.L_x_13852) ;  /* 0x0000025000027945 */ /* 0x000fe20003800200 */
[----:B------:R-:W-:Y:S01]  /*28b0*/  FSETP.NEU.FTZ.AND P0, PT, R24, RZ, PT ;  /* 0x000000ff1800720b */ /* 0x000fe20003f1d000 */
[----:B------:R-:W-:-:S04]  /*28c0*/  FFMA.FTZ R7, R4, R7, -0.015681877732276916504 ;  /* 0xbc80774804077423 */ /* 0x000fc80000010007 */
[----:B------:R-:W-:-:S04]  /*28d0*/  FFMA.FTZ R7, R4, R7, 0.042200751602649688721 ;  /* 0x3d2cdab204077423 */ /* 0x000fc80000010007 */
[----:B------:R-:W-:Y:S01]  /*28e0*/  FFMA.FTZ R7, R4, R7, -0.074792981147766113281 ;  /* 0xbd992d1004077423 */ /* 0x000fe20000010007 */
[----:B0-----:R-:W-:-:S03]  /*28f0*/  FSETP.GT.FTZ.AND P3, PT, |R19|, |UR6|, PT ;  /* 0x4000000613007c0b */ /* 0x001fc6000bf74200 */
[----:B------:R-:W-:Y:S01]  /*2900*/  FFMA.FTZ R7, R4, R7, 0.10640415549278259277 ;  /* 0x3dd9ea6c04077423 */ /* 0x000fe20000010007 */
[----:B------:R-:W-:Y:S02]  /*2910*/  FSETP.NEU.FTZ.AND P1, PT, |R18|, |UR6|, PT ;  /* 0x4000000612007c0b */ /* 0x000fe4000bf3d200 */
[----:B------:R-:W-:Y:S01]  /*2920*/  FSEL R23, R21, R10, P3 ;  /* 0x0000000a15177208 */ /* 0x000fe20001800000 */
[----:B------:R-:W-:Y:S01]  /*2930*/  FFMA.FTZ R7, R4, R7, -0.14207722246646881104 ;  /* 0xbe117cb104077423 */ /* 0x000fe20000010007 */
[----:B------:R-:W-:Y:S02]  /*2940*/  FSEL R21, R10, R21, P3 ;  /* 0x000000150a157208 */ /* 0x000fe40001800000 */
[----:B------:R-:W0:Y:S01]  /*2950*/  MUFU.RCP R8, R23 ;  /* 0x0000001700087308 */ /* 0x000e220000001000 */
        /* <DEDUP_REMOVED lines=24> */
[----:B------:R-:W-:Y:S05]  /*2ae0*/  CALL.REL.NOINC `($__internal_53_$__cuda_sm3x_div_rn_ftz_f32_slowpath) ;  /* 0x0000000c00387944 */ /* 0x000fea0003c00000 */
.L_x_13853:
[----:B------:R-:W-:Y:S05]  /*2af0*/  BSYNC.RECONVERGENT B2 ;  /* 0x0000000000027941 */ /* 0x000fea0003800200 */
.L_x_13852:
[----:B------:R-:W-:Y:S02]  /*2b00*/  IMAD.MOV.U32 R7, RZ, RZ, 0x3b33710b ;  /* 0x3b33710bff077424 */ /* 0x000fe400078e00ff */
[----:B------:R-:W-:Y:S01]  /*2b10*/  FMUL.FTZ R4, R0, R0 ;  /* 0x0000000000047220 */ /* 0x000fe20000410000 */
[----:B------:R-:W0:Y:S01]  /*2b20*/  LDCU UR6, c[0x0][0x388] ;  /* 0x00007100ff0677ac */ /* 0x000e220008000800 */
[----:B------:R-:W-:Y:S02]  /*2b30*/  HFMA2 R9, -RZ, RZ, 1.857421875, -1409 ;  /* 0x3f6ee581ff097431 */ /* 0x000fe400000001ff */
[----:B------:R-:W-:Y:S01]  /*2b40*/  FADD.FTZ R21, |R12|, -RZ ;  /* 0x800000ff0c157221 */ /* 0x000fe20000010200 */
        /* <DEDUP_REMOVED lines=37> */
.L_x_13855:
[----:B------:R-:W-:Y:S05]  /*2da0*/  BSYNC.RECONVERGENT B2 ;  /* 0x0000000000027941 */ /* 0x000fea0003800200 */
.L_x_13854:
        /* <DEDUP_REMOVED lines=42> */
.L_x_13857:
[----:B------:R-:W-:Y:S05]  /*3050*/  BSYNC.RECONVERGENT B2 ;  /* 0x0000000000027941 */ /* 0x000fea0003800200 */
.L_x_13856:
[----:B------:R-:W-:Y:S02]  /*3060*/  IMAD.MOV.U32 R7, RZ, RZ, 0x3b33710b ;  /* 0x3b33710bff077424 */ /* 0x000fe400078e00ff */
[----:B------:R-:W-:Y:S01]  /*3070*/  FMUL.FTZ R4, R0, R0 ;  /* 0x0000000000047220 */ /* 0x000fe20000410000 */
[----:B------:R-:W0:Y:S01]  /*3080*/  LDCU UR6, c[0x0][0x388] ;  /* 0x00007100ff0677ac */ /* 0x000e220008000800 */
[----:B------:R-:W-:Y:S01]  /*3090*/  FADD.FTZ R21, |R14|, -RZ ;  /* 0x800000ff0e157221 */ /* 0x000fe20000010200 */
        /* <DEDUP_REMOVED lines=38> */
.L_x_13859:
[----:B------:R-:W-:Y:S05]  /*3300*/  BSYNC.RECONVERGENT B2 ;  /* 0x0000000000027941 */ /* 0x000fea0003800200 */
.L_x_13858:
        /* <DEDUP_REMOVED lines=15> */
[----:B------:R-:W-:Y:S01]  /*3400*/  FSEL R21, R10, R21, P2 ;  /* 0x000000150a157208 */ /* 0x000fe20001000000 */
[----:B------:R-:W-:Y:S01]  /*3410*/  FADD.FTZ R10, |R14|, |UR6| ;  /* 0x400000060e0a7e21 */ /* 0x000fe20008010200 */
        /* <DEDUP_REMOVED lines=25> */
.L_x_13861:
[----:B------:R-:W-:Y:S05]  /*35b0*/  BSYNC.RECONVERGENT B2 ;  /* 0x0000000000027941 */ /* 0x000fea0003800200 */
.L_x_13860:
[----:B------:R-:W-:Y:S02]  /*35c0*/  IMAD.MOV.U32 R7, RZ, RZ, 0x3b33710b ;  /* 0x3b33710bff077424 */ /* 0x000fe400078e00ff */
[----:B------:R-:W-:Y:S01]  /*35d0*/  FMUL.FTZ R4, R0, R0 ;  /* 0x0000000000047220 */ /* 0x000fe20000410000 */
[----:B------:R-:W-:Y:S01]  /*35e0*/  HFMA2 R11, -RZ, RZ, 1.857421875, -1409 ;  /* 0x3f6ee581ff0b7431 */ /* 0x000fe200000001ff */
[----:B------:R-:W0:Y:S01]  /*35f0*/  LDC.64 R8, c[0x0][0x390] ;  /* 0x0000e400ff087b82 */ /* 0x000e220000000a00 */
[----:B------:R-:W1:Y:S01]  /*3600*/  LDCU UR6, c[0x0][0x388] ;  /* 0x00007100ff0677ac */ /* 0x000e620008000800 */
[----:B------:R-:W-:Y:S01]  /*3610*/  FFMA.FTZ R7, R4, R7, -0.015681877732276916504 ;  /* 0xbc80774804077423 */ /* 0x000fe20000010007 */
[----:B------:R-:W-:-:S03]  /*3620*/  FSETP.NEU.FTZ.AND P0, PT, R23, RZ, PT ;  /* 0x000000ff1700720b */ /* 0x000fc60003f1d000 */
[----:B------:R-:W-:-:S04]  /*3630*/  FFMA.FTZ R7, R4, R7, 0.042200751602649688721 ;  /* 0x3d2cdab204077423 */ /* 0x000fc80000010007 */
[----:B------:R-:W-:-:S04]  /*3640*/  FFMA.FTZ R7, R4, R7, -0.074792981147766113281 ;  /* 0xbd992d1004077423 */ /* 0x000fc80000010007 */
[----:B------:R-:W-:-:S04]  /*3650*/  FFMA.FTZ R7, R4, R7, 0.10640415549278259277 ;  /* 0x3dd9ea6c04077423 */ /* 0x000fc80000010007 */
[----:B------:R-:W-:Y:S01]  /*3660*/  FFMA.FTZ R7, R4, R7, -0.14207722246646881104 ;  /* 0xbe117cb104077423 */ /* 0x000fe20000010007 */
[----:B-1----:R-:W-:-:S03]  /*3670*/  FSETP.NEU.FTZ.AND P1, PT, |R15|, |UR6|, PT ;  /* 0x400000060f007c0b */ /* 0x002fc6000bf3d200 */
[----:B------:R-:W-:Y:S01]  /*3680*/  FFMA.FTZ R7, R4, R7, 0.19993925094604492188 ;  /* 0x3e4cbce004077423 */ /* 0x000fe20000010007 */
[----:B0-----:R-:W-:-:S04]  /*3690*/  IMAD.WIDE.U32 R8, R2, 0x4, R8 ;  /* 0x0000000402087825 */ /* 0x001fc800078e0008 */
[----:B------:R-:W-:-:S04]  /*36a0*/  FFMA.FTZ R7, R4, R7, -0.33333197236061096191 ;  /* 0xbeaaaa7d04077423 */ /* 0x000fc80000010007 */
[----:B------:R-:W-:Y:S01]  /*36b0*/  FMUL.FTZ R7, R4, R7 ;  /* 0x0000000704077220 */ /* 0x000fe20000410000 */
[----:B------:R-:W-:-:S04]  /*36c0*/  IMAD.WIDE.U32 R8, R3, 0x8, R8 ;  /* 0x0000000803087825 */ /* 0x000fc800078e0008 */
[----:B------:R-:W-:Y:S01]  /*36d0*/  FFMA.FTZ R0, R7, R0, R0 ;  /* 0x0000000007007223 */ /* 0x000fe20000010000 */
[----:B------:R-:W-:Y:S03]  /*36e0*/  STG.E.64 desc[UR4][R8.64], R16 ;  /* 0x0000001008007986 */ /* 0x000fe6000c101b04 */
[C---:B------:R-:W-:Y:S01]  /*36f0*/  FFMA.FTZ R7, R11.reuse, 1.6832555532455444336, -R0 ;  /* 0x3fd774eb0b077823 */ /* 0x040fe20000010800 */
[----:B------:R-:W-:Y:S01]  /*3700*/  FSEL R11, R11, 1.8663789033889770508, P2 ;  /* 0x3feee5810b0b7808 */ /* 0x000fe20001000000 */
[----:B------:R-:W-:Y:S03]  /*3710*/  STG.E.64 desc[UR4][R8.64+0x400], R18 ;  /* 0x0004001208007986 */ /* 0x000fe6000c101b04 */
[----:B------:R-:W-:Y:S01]  /*3720*/  FSEL R4, R7, R0, P2 ;  /* 0x0000000007047208 */ /* 0x000fe20001000000 */
[----:B------:R-:W-:Y:S01]  /*3730*/  @!P2 FADD.FTZ R0, -R0, -RZ ;  /* 0x800000ff0000a221 */ /* 0x000fe20000010100 */
[----:B------:R-:W-:Y:S03]  /*3740*/  STG.E.64 desc[UR4][R8.64+0x800], R12 ;  /* 0x0008000c08007986 */ /* 0x000fe6000c101b04 */
[----:B------:R-:W-:Y:S01]  /*3750*/  @!P5 FFMA.FTZ R4, R11, 1.6832555532455444336, R0 ;  /* 0x3fd774eb0b04d823 */ /* 0x000fe20000010000 */
[----:B------:R-:W-:-:S04]  /*3760*/  FADD.FTZ R11, |R15|, |UR6| ;  /* 0x400000060f0b7e21 */ /* 0x000fc80008010200 */
[----:B------:R-:W-:Y:S02]  /*3770*/  @P0 FSEL R6, R5, R4, !P1 ;  /* 0x0000000405060208 */ /* 0x000fe40004800000 */
[----:B------:R-:W-:Y:S02]  /*3780*/  FSETP.NAN.FTZ.AND P0, PT, |R11|, |R11|, PT ;  /* 0x4000000b0b00720b */ /* 0x000fe40003f18200 */
[----:B------:R-:W-:-:S04]  /*3790*/  LOP3.LUT R6, R6, 0x80000000, R15, 0xb8, !PT ;  /* 0x8000000006067812 */ /* 0x000fc800078eb80f */
[----:B------:R-:W-:-:S05]  /*37a0*/  FSEL R11, R11, R6, P0 ;  /* 0x000000060b0b7208 */ /* 0x000fca0000000000 */
[----:B------:R-:W-:Y:S01]  /*37b0*/  STG.E.64 desc[UR4][R8.64+0xc00], R10 ;  /* 0x000c000a08007986 */ /* 0x000fe2000c101b04 */
[----:B------:R-:W-:Y:S05]  /*37c0*/  EXIT ;  /* 0x000000000000794d */ /* 0x000fea0003800000 */
        .weak           $__internal_53_$__cuda_sm3x_div_rn_ftz_f32_slowpath
        .type           $__internal_53_$__cuda_sm3x_div_rn_ftz_f32_slowpath,@function
        .size           $__internal_53_$__cuda_sm3x_div_rn_ftz_f32_slowpath,(.L_x_17875 - $__internal_53_$__cuda_sm3x_div_rn_ftz_f32_slowpath)
$__internal_53_$__cuda_sm3x_div_rn_ftz_f32_slowpath:
[----:B------:R-:W-:Y:S01]  /*37d0*/  SHF.R.U32.HI R7, RZ, 0x17, R0 ;  /* 0x00000017ff077819 */ /* 0x000fe20000011600 */
[----:B------:R-:W-:Y:S01]  /*37e0*/  BSSY.RECONVERGENT B0, `(.L_x_13862) ;  /* 0x000004b000007945 */ /* 0x000fe20003800200 */
[----:B------:R-:W-:-:S03]  /*37f0*/  SHF.R.U32.HI R8, RZ, 0x17, R21 ;  /* 0x00000017ff087819 */ /* 0x000fc60000011615 */
[----:B------:R-:W-:Y:S01]  /*3800*/  BSSY.RELIABLE B1, `(.L_x_13863) ;  /* 0x0000022000017945 */ /* 0x000fe20003800100 */
[----:B------:R-:W-:Y:S02]  /*3810*/  LOP3.LUT R7, R7, 0xff, RZ, 0xc0, !PT ;  /* 0x000000ff07077812 */ /* 0x000fe400078ec0ff */
[----:B------:R-:W-:Y:S02]  /*3820*/  LOP3.LUT R8, R8, 0xff, RZ, 0xc0, !PT ;  /* 0x000000ff08087812 */ /* 0x000fe400078ec0ff */
[----:B------:R-:W-:-:S04]  /*3830*/  IADD3 R9, PT, PT, R7, -0x1, RZ ;  /* 0xffffffff07097810 */ /* 0x000fc80007ffe0ff */
        /* <DEDUP_REMOVED lines=30> */
.L_x_13864:
[----:B------:R-:W-:Y:S05]  /*3a20*/  BSYNC.RELIABLE B1 ;  /* 0x0000000000017941 */ /* 0x000fea0003800100 */
.L_x_13863:
[----:B------:R-:W-:Y:S01]  /*3a30*/  IADD3 R7, PT, PT, R7, -0x7f, RZ ;  /* 0xffffff8107077810 */ /* 0x000fe20007ffe0ff */
[----:B------:R-:W-:Y:S01]  /*3a40*/  BSSY.RECONVERGENT B1, `(.L_x_13869) ;  /* 0x000001b000017945 */ /* 0x000fe20003800200 */
[----:B------:R-:W-:-:S03]  /*3a50*/  IADD3 R8, PT, PT, R8, -0x7f, RZ ;  /* 0xffffff8108087810 */ /* 0x000fc60007ffe0ff */
[----:B------:R-:W-:Y:S02]  /*3a60*/  IMAD R22, R7, -0x800000, R0 ;  /* 0xff80000007167824 */ /* 0x000fe400078e0200 */
[----:B------:R-:W-:Y:S02]  /*3a70*/  IMAD.IADD R7, R8, 0x1, -R7 ;  /* 0x0000000108077824 */ /* 0x000fe400078e0a07 */
        /* <DEDUP_REMOVED lines=22> */
.L_x_13870:
[----:B------:R-:W-:-:S07]  /*3be0*/  LEA R0, R7, R0, 0x17 ;  /* 0x0000000007007211 */ /* 0x000fce00078eb8ff */
.L_x_13871:
[----:B------:R-:W-:Y:S05]  /*3bf0*/  BSYNC.RECONVERGENT B1 ;  /* 0x0000000000017941 */ /* 0x000fea0003800200 */
.L_x_13869:
[----:B------:R-:W-:Y:S05]  /*3c00*/  BRA `(.L_x_13872) ;  /* 0x0000000000207947 */ /* 0x000fea0003800000 */
.L_x_13868:
[----:B------:R-:W-:-:S04]  /*3c10*/  LOP3.LUT R21, R0, 0x80000000, R21, 0x48, !PT ;  /* 0x8000000000157812 */ /* 0x000fc800078e4815 */
[----:B------:R-:W-:Y:S01]  /*3c20*/  LOP3.LUT R0, R21, 0x7f800000, RZ, 0xfc, !PT ;  /* 0x7f80000015007812 */ /* 0x000fe200078efcff */
[----:B------:R-:W-:Y:S06]  /*3c30*/  BRA `(.L_x_13872) ;  /* 0x0000000000147947 */ /* 0x000fec0003800000 */
.L_x_13867:
[----:B------:R-:W-:Y:S01]  /*3c40*/  LOP3.LUT R0, R0, 0x80000000, R21, 0x48, !PT ;  /* 0x8000000000007812 */ /* 0x000fe200078e4815 */
[----:B------:R-:W-:Y:S06]  /*3c50*/  BRA `(.L_x_13872) ;  /* 0x00000000000c7947 */ /* 0x000fec0003800000 */
.L_x_13866:
[----:B------:R-:W0:Y:S01]  /*3c60*/  MUFU.RSQ R0, -QNAN ;  /* 0xffc0000000007908 */ /* 0x000e220000001400 */
[----:B------:R-:W-:Y:S05]  /*3c70*/  BRA `(.L_x_13872) ;  /* 0x0000000000047947 */ /* 0x000fea0003800000 */
.L_x_13865:
[----:B------:R-:W-:-:S07]  /*3c80*/  FADD.FTZ R0, R21, R0 ;  /* 0x0000000015007221 */ /* 0x000fce0000010000 */
.L_x_13872:
[----:B------:R-:W-:Y:S05]  /*3c90*/  BSYNC.RECONVERGENT B0 ;  /* 0x0000000000007941 */ /* 0x000fea0003800200 */
.L_x_13862:
[----:B------:R-:W-:Y:S01]  /*3ca0*/  HFMA2 R9, -RZ, RZ, 0, 0 ;  /* 0x00000000ff097431 */ /* 0x000fe200000001ff */
[----:B------:R-:W-:-:S04]  /*3cb0*/  MOV R8, R4 ;  /* 0x0000000400087202 */ /* 0x000fc80000000f00 */
[----:B0-----:R-:W-:Y:S05]  /*3cc0*/  RET.REL.NODEC R8 `(_ZN2at6native29vectorized_elementwise_kernelILi2ENS0_13BUnaryFunctorIfffZZZNS0_17atan2_kernel_cudaERNS_18TensorIteratorBaseEENKUlvE_clEvENKUlvE0_clEvEUlffE_EESt5arrayIPcLm2EEEEviT0_T1_) ;  /* 0xffffffc008cc7950 */ /* 0x001fea0003c3ffff */
.L_x_13873:
        /* <DEDUP_REMOVED lines=11> */
.L_x_17875:


//--------------------- .text._ZN2at6native29vectorized_elementwise_kernelILi4ENS0_13BUnaryFunctorIfffZZZNS0_17atan2_kernel_cudaERNS_18TensorIteratorBaseEENKUlvE_clEvENKUlvE0_clEvEUlffE_EESt5arrayIPcLm2EEEEviT0_T1_ --------------------------
	.section	.text._ZN2at6native29vectorized_elementwise_kernelILi4ENS0_13BUnaryFunctorIfffZZZNS0_17atan2_kernel_cudaERNS_18TensorIteratorBaseEENKUlvE_clEvENKUlvE0_clEvEUlffE_EESt5arrayIPcLm2EEEEviT0_T1_,"ax",@progbits
	.align	128
        .global         _ZN2at6native29vectorized_elementwise_kernelILi4ENS0_13BUnaryFunctorIfffZZZNS0_17atan2_kernel_cudaERNS_18TensorIteratorBaseEENKUlvE_clEvENKUlvE0_clEvEUlffE_EESt5arrayIPcLm2EEEEviT0_T1_
        .type           _ZN2at6native29vectorized_elementwise_kernelILi4ENS0_13BUnaryFunctorIfffZZZNS0_17atan2_kernel_cudaERNS_18TensorIteratorBaseEENKUlvE_clEvENKUlvE0_clEvEUlffE_EESt5arrayIPcLm2EEEEviT0_T1_,@function
        .size           _ZN2at6native29vectorized_elementwise_kernelILi4ENS0_13BUnaryFunctorIfffZZZNS0_17atan2_kernel_cudaERNS_18TensorIteratorBaseEENKUlvE_clEvENKUlvE0_clEvEUlffE_EESt5arrayIPcLm2EEEEviT0_T1_,(.L_x_17876 - _ZN2at6native29vectorized_elementwise_kernelILi4ENS0_13BUnaryFunctorIfffZZZNS0_17atan2_kernel_cudaERNS_18TensorIteratorBaseEENKUlvE_clEvENKUlvE0_clEvEUlffE_EESt5arrayIPcLm2EEEEviT0_T1_)
        .other          _ZN2at6native29vectorized_elementwise_kernelILi4ENS0_13BUnaryFunctorIfffZZZNS0_17atan2_kernel_cudaERNS_18TensorIteratorBaseEENKUlvE_clEvENKUlvE0_clEvEUlffE_EESt5arrayIPcLm2EEEEviT0_T1_,@"STO_CUDA_ENTRY STV_DEFAULT"
_ZN2at6native29vectorized_elementwise_kernelILi4ENS0_13BUnaryFunctorIfffZZZNS0_17atan2_kernel_cudaERNS_18TensorIteratorBaseEENKUlvE_clEvENKUlvE0_clEvEUlffE_EESt5arrayIPcLm2EEEEviT0_T1_:
.text._ZN2at6native29vectorized_elementwise_kernelILi4ENS0_13BUnaryFunctorIfffZZZNS0_17atan2_kernel_cudaERNS_18TensorIteratorBaseEENKUlvE_clEvENKUlvE0_clEvEUlffE_EESt5arrayIPcLm2EEEEviT0_T1_:
        /* <DEDUP_REMOVED lines=9> */
[----:B------:R-:W-:Y:S01]  /*0090*/  IMAD.MOV.U32 R3, RZ, RZ, RZ ;  /* 0x000000ffff037224 */ /* 0x000fe200078e00ff */
        /* <DEDUP_REMOVED lines=30> */
[----:B---3--:R-:W-:Y:S01]  /*0280*/  @!P4 IMAD.WIDE.U32 R24, R11, 0x4, R24 ;  /* 0x000000040b18c825 */ /* 0x008fe200078e0018 */
[----:B------:R-:W-:Y:S01]  /*0290*/  @!P0 IADD3 R27, PT, PT, R27, 0x80, RZ ;  /* 0x000000801b1b8810 */ /* 0x000fe20007ffe0ff */
[----:B------:R-:W3:Y:S03]  /*02a0*/  @!P0 LDC.64 R18, c[0x0][0x398] ;  /* 0x0000e600ff128b82 */ /* 0x000ee60000000a00 */
[----:B------:R-:W-:-:S13]  /*02b0*/  ISETP.GE.U32.AND P6, PT, R27, R26, PT ;  /* 0x0000001a1b00720c */ /* 0x000fda0003fc6070 */
[----:B------:R-:W2:Y:S01]  /*02c0*/  @!P6 LDC.64 R28, c[0x0][0x398] ;  /* 0x0000e600ff1ceb82 */ /* 0x000ea20000000a00 */
[----:B------:R-:W-:Y:S02]  /*02d0*/  CS2R R10, SRZ ;  /* 0x00000000000a7805 */ /* 0x000fe4000001ff00 */
[----:B------:R-:W-:Y:S01]  /*02e0*/  @!P6 IADD3 R27, PT, PT, R2, R27, RZ ;  /* 0x0000001b021be210 */ /* 0x000fe20007ffe0ff */
[----:B0-----:R-:W-:Y:S01]  /*02f0*/  @!P2 IMAD.WIDE.U32 R12, R9, 0x4, R12 ;  /* 0x00000004090ca825 */ /* 0x001fe200078e000c */
[----:B------:R-:W-:Y:S02]  /*0300*/  CS2R R8, SRZ ;  /* 0x0000000000087805 */ /* 0x000fe4000001ff00 */
[----:B------:R0:W5:Y:S01]  /*0310*/  @!P4 LDG.E R10, desc[UR4][R24.64] ;  /* 0x00000004180ac981 */ /* 0x000162000c1e1900 */
[----:B-1----:R-:W-:-:S05]  /*0320*/  @!P1 IMAD.WIDE.U32 R16, R7, 0x4, R16 ;  /* 0x0000000407109825 */ /* 0x002fca00078e0010 */
[----:B------:R-:W5:Y:S01]  /*0330*/  @!P1 LDG.E R8, desc[UR4][R16.64] ;  /* 0x0000000410089981 */ /* 0x000f62000c1e1900 */
[----:B0-----:R-:W-:Y:S01]  /*0340*/  MOV R24, RZ ;  /* 0x000000ff00187202 */ /* 0x001fe20000000f00 */
[----:B--2---:R-:W-:-:S05]  /*0350*/  @!P6 IMAD.WIDE.U32 R28, R27, 0x4, R28 ;  /* 0x000000041b1ce825 */ /* 0x004fca00078e001c */
[----:B------:R-:W5:Y:S01]  /*0360*/  @!P6 LDG.E R24, desc[UR4][R28.64] ;  /* 0x000000041c18e981 */ /* 0x000f62000c1e1900 */
[----:B---3--:R-:W-:-:S04]  /*0370*/  @!P0 IMAD.WIDE.U32 R18, R5, 0x4, R18 ;  /* 0x0000000405128825 */ /* 0x008fc800078e0012 */
[----:B------:R-:W-:Y:S02]  /*0380*/  HFMA2 R5, -RZ, RZ, 0, 0 ;  /* 0x00000000ff057431 */ /* 0x000fe400000001ff */
[----:B------:R-:W-:Y:S01]  /*0390*/  @!P5 IMAD.WIDE.U32 R14, R4, 0x4, R14 ;  /* 0x00000004040ed825 */ /* 0x000fe200078e000e */
[----:B------:R-:W5:Y:S01]  /*03a0*/  @!P0 LDG.E R9, desc[UR4][R18.64] ;  /* 0x0000000412098981 */ /* 0x000f62000c1e1900 */
[----:B------:R-:W-:Y:S02]  /*03b0*/  ISETP.GE.U32.AND P0, PT, R21, R26, PT ;  /* 0x0000001a1500720c */ /* 0x000fe40003f06070 */
[----:B----4-:R-:W-:Y:S01]  /*03c0*/  @!P3 IMAD.WIDE.U32 R22, R0, 0x4, R22 ;  /* 0x000000040016b825 */ /* 0x010fe200078e0016 */
[----:B------:R0:W5:Y:S01]  /*03d0*/  @!P5 LDG.E R11, desc[UR4][R14.64] ;  /* 0x000000040e0bd981 */ /* 0x000162000c1e1900 */
[----:B------:R-:W-:Y:S02]  /*03e0*/  MOV R0, UR6 ;  /* 0x0000000600007c02 */ /* 0x000fe40008000f00 */
[----:B------:R-:W-:Y:S01]  /*03f0*/  IMAD.MOV.U32 R6, RZ, RZ, RZ ;  /* 0x000000ffff067224 */ /* 0x000fe200078e00ff */
[----:B------:R-:W5:Y:S01]  /*0400*/  @!P3 LDG.E R5, desc[UR4][R22.64] ;  /* 0x000000041605b981 */ /* 0x000f62000c1e1900 */
[----:B0-----:R-:W-:Y:S01]  /*0410*/  HFMA2 R14, -RZ, RZ, 2.04296875, -15.78125 ;  /* 0x4016cbe4ff0e7431 */ /* 0x001fe200000001ff */
[C---:B------:R-:W-:Y:S01]  /*0420*/  ISETP.GE.AND P3, PT, R0.reuse, RZ, PT ;  /* 0x000000ff0000720c */ /* 0x040fe20003f66270 */
[----:B------:R-:W-:Y:S02]  /*0430*/  BSSY.RECONVERGENT B2, `(.L_x_13875) ;  /* 0x0000032000027945 */ /* 0x000fe40003800200 */
[----:B------:R0:W5:Y:S01]  /*0440*/  @!P2 LDG.E R6, desc[UR4][R12.64] ;  /* 0x000000040c06a981 */ /* 0x000162000c1e1900 */
[----:B------:R-:W-:Y:S01]  /*0450*/  FADD.FTZ R15, |R0|, -RZ ;  /* 0x800000ff000f7221 */ /* 0x000fe20000010200 */
[----:B------:R-:W-:-:S02]  /*0460*/  FSEL R14, R14, 0.78539818525314331055, !P3 ;  /* 0x3f490fdb0e0e7808 */ /* 0x000fc40005800000 */
[----:B0-----:R-:W-:Y:S01]  /*0470*/  FSEL R13, RZ, 3.1415927410125732422, P3 ;  /* 0x40490fdbff0d7808 */ /* 0x001fe20001800000 */
        /* <DEDUP_REMOVED lines=16> */
[----:B------:R-:W-:Y:S05]  /*0580*/  CALL.REL.NOINC `($__internal_54_$__cuda_sm3x_div_rn_ftz_f32_slowpath) ;  /* 0x00000030007c7944 */ /* 0x000fea0003c00000 */
.L_x_13878:
[----:B------:R-:W-:Y:S05]  /*0590*/  BSYNC.RECONVERGENT B3 ;  /* 0x0000000000037941 */ /* 0x000fea0003800200 */
.L_x_13877:
[----:B------:R-:W-:Y:S02]  /*05a0*/  IMAD.MOV.U32 R7, RZ, RZ, 0x3b33710b ;  /* 0x3b33710bff077424 */ /* 0x000fe400078e00ff */
[----:B------:R-:W-:Y:S01]  /*05b0*/  FMUL.FTZ R4, R0, R0 ;  /* 0x0000000000047220 */ /* 0x000fe20000410000 */
[----:B------:R-:W0:Y:S01]  /*05c0*/  LDCU UR6, c[0x0][0x388] ;  /* 0x00007100ff0677ac */ /* 0x000e220008000800 */
[----:B------:R-:W-:Y:S02]  /*05d0*/  FSETP.NEU.FTZ.AND P0, PT, R12, RZ, PT ;  /* 0x000000ff0c00720b */ /* 0x000fe40003f1d000 */
        /* <DEDUP_REMOVED lines=23> */
.L_x_13876:
[----:B------:R-:W-:Y:S05]  /*0750*/  BSYNC.RECONVERGENT B2 ;  /* 0x0000000000027941 */ /* 0x000fea0003800200 */
.L_x_13875:
[----:B-----5:R-:W-:Y:S01]  /*0760*/  IADD3 R3, PT, PT, R21, 0x80, RZ ;  /* 0x0000008015037810 */ /* 0x020fe20007ffe0ff */
        /* <DEDUP_REMOVED lines=20> */
.L_x_13882:
[----:B------:R-:W-:Y:S05]  /*08b0*/  BSYNC.RECONVERGENT B3 ;  /* 0x0000000000037941 */ /* 0x000fea0003800200 */
.L_x_13881:
        /* <DEDUP_REMOVED lines=27> */
.L_x_13880:
[----:B------:R-:W-:Y:S05]  /*0a70*/  BSYNC.RECONVERGENT B2 ;  /* 0x0000000000027941 */ /* 0x000fea0003800200 */
.L_x_13879:
        /* <DEDUP_REMOVED lines=21> */
.L_x_13886:
[----:B------:R-:W-:Y:S05]  /*0bd0*/  BSYNC.RECONVERGENT B3 ;  /* 0x0000000000037941 */ /* 0x000fea0003800200 */
.L_x_13885:
        /* <DEDUP_REMOVED lines=27> */
.L_x_13884:
[----:B------:R-:W-:Y:S05]  /*0d90*/  BSYNC.RECONVERGENT B2 ;  /* 0x0000000000027941 */ /* 0x000fea0003800200 */
.L_x_13883:
        /* <DEDUP_REMOVED lines=21> */
.L_x_13890:
[----:B------:R-:W-:Y:S05]  /*0ef0*/  BSYNC.RECONVERGENT B3 ;  /* 0x0000000000037941 */ /* 0x000fea0003800200 */
.L_x_13889:
        /* <DEDUP_REMOVED lines=27> */
.L_x_13888:
[----:B------:R-:W-:Y:S05]  /*10b0*/  BSYNC.RECONVERGENT B2 ;  /* 0x0000000000027941 */ /* 0x000fea0003800200 */
.L_x_13887:
        /* <DEDUP_REMOVED lines=21> */
.L_x_13894:
[----:B------:R-:W-:Y:S05]  /*1210*/  BSYNC.RECONVERGENT B3 ;  /* 0x0000000000037941 */ /* 0x000fea0003800200 */
.L_x_13893:
[----:B------:R-:W-:Y:S02]  /*1220*/  HFMA2 R7, -RZ, RZ, 0.89990234375, 10328 ;  /* 0x3b33710bff077431 */ /* 0x000fe400000001ff */
        /* <DEDUP_REMOVED lines=26> */
.L_x_13892:
[----:B------:R-:W-:Y:S05]  /*13d0*/  BSYNC.RECONVERGENT B2 ;  /* 0x0000000000027941 */ /* 0x000fea0003800200 */
.L_x_13891:
        /* <DEDUP_REMOVED lines=21> */
.L_x_13898:
[----:B------:R-:W-:Y:S05]  /*1530*/  BSYNC.RECONVERGENT B3 ;  /* 0x0000000000037941 */ /* 0x000fea0003800200 */
.L_x_13897:
        /* <DEDUP_REMOVED lines=27> */
.L_x_13896:
[----:B------:R-:W-:Y:S05]  /*16f0*/  BSYNC.RECONVERGENT B2 ;  /* 0x0000000000027941 */ /* 0x000fea0003800200 */
.L_x_13895:
        /* <DEDUP_REMOVED lines=21> */
.L_x_13902:
[----:B------:R-:W-:Y:S05]  /*1850*/  BSYNC.RECONVERGENT B3 ;  /* 0x0000000000037941 */ /* 0x000fea0003800200 */
.L_x_13901:
        /* <DEDUP_REMOVED lines=27> */
.L_x_13900:
[----:B------:R-:W-:Y:S05]  /*1a10*/  BSYNC.RECONVERGENT B2 ;  /* 0x0000000000027941 */ /* 0x000fea0003800200 */
.L_x_13899:
        /* <DEDUP_REMOVED lines=21> */
.L_x_13906:
[----:B------:R-:W-:Y:S05]  /*1b70*/  BSYNC.RECONVERGENT B3 ;  /* 0x0000000000037941 */ /* 0x000fea0003800200 */
.L_x_13905:
        /* <DEDUP_REMOVED lines=25> */
.L_x_13904:
[----:B------:R-:W-:Y:S05]  /*1d10*/  BSYNC.RECONVERGENT B2 ;  /* 0x0000000000027941 */ /* 0x000fea0003800200 */
.L_x_13903:
        /* <DEDUP_REMOVED lines=16> */
.L_x_13909:
[----:B------:R-:W-:-:S13]  /*1e20*/  ISETP.GE.U32.AND P0, PT, R21, R26, PT ;  /* 0x0000001a1500720c */ /* 0x000fda0003f06070 */
[----:B------:R-:W-:Y:S05]  /*1e30*/  @P0 BRA `(.L_x_13911) ;  /* 0x0000000000300947 */ /* 0x000fea0003800000 */
[----:B0-----:R-:W0:Y:S01]  /*1e40*/  LDC.64 R12, c[0x0][0x390] ;  /* 0x0000e400ff0c7b82 */ /* 0x001e220000000a00 */
[----:B------:R-:W-:Y:S02]  /*1e50*/  IADD3 R3, PT, PT, R2, R21, RZ ;  /* 0x0000001502037210 */ /* 0x000fe40007ffe0ff */
[----:B------:R-:W-:-:S03]  /*1e60*/  IADD3 R21, PT, PT, R21, 0x80, RZ ;  /* 0x0000008015157810 */ /* 0x000fc60007ffe0ff */
[----:B0-----:R-:W-:-:S05]  /*1e70*/  IMAD.WIDE.U32 R12, R3, 0x4, R12 ;  /* 0x00000004030c7825 */ /* 0x001fca00078e000c */
[----:B------:R1:W-:Y:S02]  /*1e80*/  STG.E desc[UR4][R12.64], R10 ;  /* 0x0000000a0c007986 */ /* 0x0003e4000c101904 */
.L_x_13910:
[----:B------:R-:W-:-:S13]  /*1e90*/  ISETP.GE.U32.AND P0, PT, R21, R26, PT ;  /* 0x0000001a1500720c */ /* 0x000fda0003f06070 */
[----:B------:R-:W-:Y:S05]  /*1ea0*/  @P0 BRA `(.L_x_13912) ;  /* 0x0000000000300947 */ /* 0x000fea0003800000 */
[----:B-1----:R-:W1:Y:S01]  /*1eb0*/  LDC.64 R10, c[0x0][0x390] ;  /* 0x0000e400ff0a7b82 */ /* 0x002e620000000a00 */
[----:B------:R-:W-:Y:S02]  /*1ec0*/  IADD3 R3, PT, PT, R2, R21, RZ ;  /* 0x0000001502037210 */ /* 0x000fe40007ffe0ff */
[----:B------:R-:W-:-:S03]  /*1ed0*/  IADD3 R21, PT, PT, R21, 0x80, RZ ;  /* 0x0000008015157810 */ /* 0x000fc60007ffe0ff */
[----:B-1----:R-:W-:-:S05]  /*1ee0*/  IMAD.WIDE.U32 R10, R3, 0x4, R10 ;  /* 0x00000004030a7825 */ /* 0x002fca00078e000a */
[----:B------:R1:W-:Y:S02]  /*1ef0*/  STG.E desc[UR4][R10.64], R5 ;  /* 0x000000050a007986 */ /* 0x0003e4000c101904 */
.L_x_13911:
[----:B------:R-:W-:-:S13]  /*1f00*/  ISETP.GE.U32.AND P0, PT, R21, R26, PT ;  /* 0x0000001a1500720c */ /* 0x000fda0003f06070 */
[----:B------:R-:W-:Y:S05]  /*1f10*/  @P0 BRA `(.L_x_13913) ;  /* 0x0000000000340947 */ /* 0x000fea0003800000 */
[----:B-1----:R-:W1:Y:S01]  /*1f20*/  LDC.64 R4, c[0x0][0x390] ;  /* 0x0000e400ff047b82 */ /* 0x002e620000000a00 */
[----:B------:R-:W-:Y:S01]  /*1f30*/  IMAD.IADD R3, R2, 0x1, R21 ;  /* 0x0000000102037824 */ /* 0x000fe200078e0215 */
[----:B------:R-:W-:-:S03]  /*1f40*/  IADD3 R21, PT, PT, R21, 0x80, RZ ;  /* 0x0000008015157810 */ /* 0x000fc60007ffe0ff */
[----:B-1----:R-:W-:-:S05]  /*1f50*/  IMAD.WIDE.U32 R4, R3, 0x4, R4 ;  /* 0x0000000403047825 */ /* 0x002fca00078e0004 */
[----:B------:R2:W-:Y:S02]  /*1f60*/  STG.E desc[UR4][R4.64], R6 ;  /* 0x0000000604007986 */ /* 0x0005e4000c101904 */
.L_x_13912:
        /* <DEDUP_REMOVED lines=8> */
.L_x_13913:
[----:B------:R-:W-:Y:S05]  /*1ff0*/  BSYNC.RELIABLE B1 ;  /* 0x0000000000017941 */ /* 0x000fea0003800100 */
.L_x_13908:
[----:B------:R-:W-:-:S13]  /*2000*/  ISETP.GE.U32.AND P0, PT, R21, R26, PT ;  /* 0x0000001a1500720c */ /* 0x000fda0003f06070 */
[----:B-12---:R-:W1:Y:S01]  /*2010*/  @!P0 LDC.64 R4, c[0x0][0x390] ;  /* 0x0000e400ff048b82 */ /* 0x006e620000000a00 */
[----:B------:R-:W-:Y:S02]  /*2020*/  @!P0 IADD3 R3, PT, PT, R2, R21, RZ ;  /* 0x0000001502038210 */ /* 0x000fe40007ffe0ff */
[----:B------:R-:W-:-:S03]  /*2030*/  @!P0 IADD3 R21, PT, PT, R21, 0x80, RZ ;  /* 0x0000008015158810 */ /* 0x000fc60007ffe0ff */
[----:B-1----:R-:W-:-:S05]  /*2040*/  @!P0 IMAD.WIDE.U32 R4, R3, 0x4, R4 ;  /* 0x0000000403048825 */ /* 0x002fca00078e0004 */
[----:B------:R3:W-:Y:S02]  /*2050*/  @!P0 STG.E desc[UR4][R4.64], R9 ;  /* 0x0000000904008986 */ /* 0x0007e4000c101904 */
.L_x_13914:
[----:B------:R-:W-:Y:S05]  /*2060*/  BSYNC.RECONVERGENT B0 ;  /* 0x0000000000007941 */ /* 0x000fea0003800200 */
.L_x_13907:
        /* <DEDUP_REMOVED lines=8> */
.L_x_13874:
[----:B------:R-:W0:Y:S01]  /*20f0*/  S2R R3, SR_TID.X ;  /* 0x0000000000037919 */ /* 0x000e220000002100 */
[----:B------:R-:W1:Y:S01]  /*2100*/  LDC.64 R4, c[0x0][0x398] ;  /* 0x0000e600ff047b82 */ /* 0x000e620000000a00 */
[----:B------:R-:W2:Y:S01]  /*2110*/  LDCU UR6, c[0x0][0x388] ;  /* 0x00007100ff0677ac */ /* 0x000ea20008000800 */
[----:B-1----:R-:W-:-:S04]  /*2120*/  IMAD.WIDE.U32 R4, R2, 0x4, R4 ;  /* 0x0000000402047825 */ /* 0x002fc800078e0004 */
[----:B0-----:R-:W-:-:S05]  /*2130*/  IMAD.WIDE.U32 R4, R3, 0x10, R4 ;  /* 0x0000001003047825 */ /* 0x001fca00078e0004 */
[----:B------:R-:W3:Y:S01]  /*2140*/  LDG.E.128 R12, desc[UR4][R4.64] ;  /* 0x00000004040c7981 */ /* 0x000ee2000c1e1d00 */
[----:B--2---:R-:W-:-:S03]  /*2150*/  FADD.FTZ R21, -RZ, |UR6| ;  /* 0x40000006ff157e21 */ /* 0x004fc60008010100 */
[----:B------:R0:W5:Y:S01]  /*2160*/  LDG.E.128 R8, desc[UR4][R4.64+0x800] ;  /* 0x0008000404087981 */ /* 0x000162000c1e1d00 */
[----:B------:R-:W-:Y:S01]  /*2170*/  ISETP.LE.AND P5, PT, RZ, UR6, PT ;  /* 0x00000006ff007c0c */ /* 0x000fe2000bfa3270 */
[----:B------:R-:W-:Y:S01]  /*2180*/  BSSY.RECONVERGENT B2, `(.L_x_13915) ;  /* 0x0000013000027945 */ /* 0x000fe20003800200 */
        /* <DEDUP_REMOVED lines=9> */
[----:B------:R-:W-:Y:S01]  /*2220*/  FFMA R0, R6, R7, R6 ;  /* 0x0000000706007223 */ /* 0x000fe20000000006 */
[----:B------:R-:W-:-:S03]  /*2230*/  FSEL R6, RZ, 3.1415927410125732422, P5 ;  /* 0x40490fdbff067808 */ /* 0x000fc60002800000 */
[----:B------:R-:W-:-:S04]  /*2240*/  FFMA R7, R23, R0, RZ ;  /* 0x0000000017077223 */ /* 0x000fc800000000ff */
[----:B------:R-:W-:-:S04]  /*2250*/  FFMA R4, -R25, R7, R23 ;  /* 0x0000000719047223 */ /* 0x000fc80000000117 */
[----:B------:R-:W-:Y:S01]  /*2260*/  FFMA R0, R0, R4, R7 ;  /* 0x0000000400007223 */ /* 0x000fe20000000007 */
[----:B-1----:R-:W-:Y:S06]  /*2270*/  @!P0 BRA `(.L_x_13916) ;  /* 0x00000000000c8947 */ /* 0x002fec0003800000 */
[----:B------:R-:W-:Y:S02]  /*2280*/  MOV R0, R25 ;  /* 0x0000001900007202 */ /* 0x000fe40000000f00 */
[----:B------:R-:W-:-:S07]  /*2290*/  MOV R4, 0x22b0 ;  /* 0x000022b000047802 */ /* 0x000fce0000000f00 */
[----:B-----5:R-:W-:Y:S05]  /*22a0*/  CALL.REL.NOINC `($__internal_54_$__cuda_sm3x_div_rn_ftz_f32_slowpath) ;  /* 0x0000001400347944 */ /* 0x020fea0003c00000 */
.L_x_13916:
[----:B------:R-:W-:Y:S05]  /*22b0*/  BSYNC.RECONVERGENT B2 ;  /* 0x0000000000027941 */ /* 0x000fea0003800200 */
.L_x_13915:
[----:B------:R-:W-:Y:S01]  /*22c0*/  MOV R7, 0x3b33710b ;  /* 0x3b33710b00077802 */ /* 0x000fe20000000f00 */
        /* <DEDUP_REMOVED lines=14> */
[C---:B------:R-:W-:Y:S01]  /*23b0*/  FFMA.FTZ R7, R4.reuse, R7, 0.19993925094604492188 ;  /* 0x3e4cbce004077423 */ /* 0x040fe20000010007 */
        /* <DEDUP_REMOVED lines=15> */
[----:B------:R-:W-:Y:S01]  /*24b0*/  FADD.FTZ R4, |R12|, |UR6| ;  /* 0x400000060c047e21 */ /* 0x000fe20008010200 */
        /* <DEDUP_REMOVED lines=9> */
[----:B-----5:R-:W-:Y:S05]  /*2550*/  CALL.REL.NOINC `($__internal_54_$__cuda_sm3x_div_rn_ftz_f32_slowpath) ;  /* 0x0000001000887944 */ /* 0x020fea0003c00000 */
.L_x_13918:
[----:B------:R-:W-:Y:S05]  /*2560*/  BSYNC.RECONVERGENT B2 ;  /* 0x0000000000027941 */ /* 0x000fea0003800200 */
.L_x_13917:
[----:B------:R-:W-:Y:S02]  /*2570*/  IMAD.MOV.U32 R7, RZ, RZ, 0x3b33710b ;  /* 0x3b33710bff077424 */ /* 0x000fe400078e00ff */
[----:B------:R-:W-:Y:S01]  /*2580*/  FMUL.FTZ R4, R0, R0 ;  /* 0x0000000000047220 */ /* 0x000fe20000410000 */
[----:B------:R-:W0:Y:S01]  /*2590*/  LDCU UR6, c[0x0][0x388] ;  /* 0x00007100ff0677ac */ /* 0x000e220008000800 */
[----:B------:R-:W-:Y:S01]  /*25a0*/  FADD.FTZ R16, |R14|, -RZ ;  /* 0x800000ff0e107221 */ /* 0x000fe20000010200 */
[----:B------:R-:W-:Y:S01]  /*25b0*/  MOV R17, 0x3f6ee581 ;  /* 0x3f6ee58100117802 */ /* 0x000fe20000000f00 */
        /* <DEDUP_REMOVED lines=36> */
[----:B-----5:R-:W-:Y:S05]  /*2800*/  CALL.REL.NOINC `($__internal_54_$__cuda_sm3x_div_rn_ftz_f32_slowpath) ;  /* 0x0000000c00dc7944 */ /* 0x020fea0003c00000 */
.L_x_13920:
[----:B------:R-:W-:Y:S05]  /*2810*/  BSYNC.RECONVERGENT B2 ;  /* 0x0000000000027941 */ /* 0x000fea0003800200 */
.L_x_13919:
        /* <DEDUP_REMOVED lines=14> */
[C---:B------:R-:W-:Y:S01]  /*2900*/  FFMA.FTZ R7, R4.reuse, R7, -0.14207722246646881104 ;  /* 0xbe117cb104077423 */ /* 0x040fe20000010007 */
[----:B------:R-:W-:Y:S02]  /*2910*/  FSEL R23, R21, R16, P3 ;  /* 0x0000001015177208 */ /* 0x000fe40001800000 */
[----:B------:R-:W0:Y:S01]  /*2920*/  MUFU.RCP R19, R24 ;  /* 0x0000001800137308 */ /* 0x000e220000001000 */
[----:B------:R-:W-:-:S04]  /*2930*/  FFMA.FTZ R7, R4, R7, 0.19993925094604492188 ;  /* 0x3e4cbce004077423 */ /* 0x000fc80000010007 */
        /* <DEDUP_REMOVED lines=24> */
.L_x_13922:
[----:B------:R-:W-:Y:S05]  /*2ac0*/  BSYNC.RECONVERGENT B2 ;  /* 0x0000000000027941 */ /* 0x000fea0003800200 */
.L_x_13921:
[----:B------:R-:W-:Y:S02]  /*2ad0*/  IMAD.MOV.U32 R7, RZ, RZ, 0x3b33710b ;  /* 0x3b33710bff077424 */ /* 0x000fe400078e00ff */
[----:B------:R-:W-:Y:S01]  /*2ae0*/  FMUL.FTZ R4, R0, R0 ;  /* 0x0000000000047220 */ /* 0x000fe20000410000 */
[----:B------:R-:W0:Y:S01]  /*2af0*/  LDCU UR6, c[0x0][0x388] ;  /* 0x00007100ff0677ac */ /* 0x000e220008000800 */
[----:B-----5:R-:W-:Y:S01]  /*2b00*/  FADD.FTZ R16, |R8|, -RZ ;  /* 0x800000ff08107221 */ /* 0x020fe20000010200 */
        /* <DEDUP_REMOVED lines=37> */
[----:B------:R-:W-:Y:S05]  /*2d60*/  CALL.REL.NOINC `($__internal_54_$__cuda_sm3x_div_rn_ftz_f32_slowpath) ;  /* 0x0000000800847944 */ /* 0x000fea0003c00000 */
.L_x_13924:
[----:B------:R-:W-:Y:S05]  /*2d70*/  BSYNC.RECONVERGENT B2 ;  /* 0x0000000000027941 */ /* 0x000fea0003800200 */
.L_x_13923:
        /* <DEDUP_REMOVED lines=41> */
[----:B------:R-:W-:Y:S05]  /*3010*/  CALL.REL.NOINC `($__internal_54_$__cuda_sm3x_div_rn_ftz_f32_slowpath) ;  /* 0x0000000400d87944 */ /* 0x000fea0003c00000 */
.L_x_13926:
[----:B------:R-:W-:Y:S05]  /*3020*/  BSYNC.RECONVERGENT B2 ;  /* 0x0000000000027941 */ /* 0x000fea0003800200 */
.L_x_13925:
        /* <DEDUP_REMOVED lines=42> */
.L_x_13928:
[----:B------:R-:W-:Y:S05]  /*32d0*/  BSYNC.RECONVERGENT B2 ;  /* 0x0000000000027941 */ /* 0x000fea0003800200 */
.L_x_13927:
        /* <DEDUP_REMOVED lines=42> */
.L_x_13930:
[----:B------:R-:W-:Y:S05]  /*3580*/  BSYNC.RECONVERGENT B2 ;  /* 0x0000000000027941 */ /* 0x000fea0003800200 */
.L_x_13929:
        /* <DEDUP_REMOVED lines=18> */
[----:B------:R-:W-:Y:S03]  /*36b0*/  STG.E.128 desc[UR4][R16.64], R12 ;  /* 0x0000000c10007986 */ /* 0x000fe6000c101d04 */
        /* <DEDUP_REMOVED lines=10> */
[----:B------:R-:W-:Y:S01]  /*3760*/  STG.E.128 desc[UR4][R16.64+0x800], R8 ;  /* 0x0008000810007986 */ /* 0x000fe2000c101d04 */
[----:B------:R-:W-:Y:S05]  /*3770*/  EXIT ;  /* 0x000000000000794d */ /* 0x000fea0003800000 */
        .weak           $__internal_54_$__cuda_sm3x_div_rn_ftz_f32_slowpath
        .type           $__internal_54_$__cuda_sm3x_div_rn_ftz_f32_slowpath,@function
        .size           $__internal_54_$__cuda_sm3x_div_rn_ftz_f32_slowpath,(.L_x_17876 - $__internal_54_$__cuda_sm3x_div_rn_ftz_f32_slowpath)
$__internal_54_$__cuda_sm3x_div_rn_ftz_f32_slowpath:
        /* <DEDUP_REMOVED lines=37> */
.L_x_13933:
[----:B------:R-:W-:Y:S05]  /*39d0*/  BSYNC.RELIABLE B1 ;  /* 0x0000000000017941 */ /* 0x000fea0003800100 */
.L_x_13932:
        /* <DEDUP_REMOVED lines=27> */
.L_x_13939:
[----:B------:R-:W-:-:S07]  /*3b90*/  LEA R0, R7, R0, 0x17 ;  /* 0x0000000007007211 */ /* 0x000fce00078eb8ff */
.L_x_13940:
[----:B------:R-:W-:Y:S05]  /*3ba0*/  BSYNC.RECONVERGENT B1 ;  /* 0x0000000000017941 */ /* 0x000fea0003800200 */
.L_x_13938:
[----:B------:R-:W-:Y:S05]  /*3bb0*/  BRA `(.L_x_13941) ;  /* 0x0000000000207947 */ /* 0x000fea0003800000 */
.L_x_13937:
[----:B------:R-:W-:-:S04]  /*3bc0*/  LOP3.LUT R23, R0, 0x80000000, R23, 0x48, !PT ;  /* 0x8000000000177812 */ /* 0x000fc800078e4817 */
[----:B------:R-:W-:Y:S01]  /*3bd0*/  LOP3.LUT R0, R23, 0x7f800000, RZ, 0xfc, !PT ;  /* 0x7f80000017007812 */ /* 0x000fe200078efcff */
[----:B------:R-:W-:Y:S06]  /*3be0*/  BRA `(.L_x_13941) ;  /* 0x0000000000147947 */ /* 0x000fec0003800000 */
.L_x_13936:
[----:B------:R-:W-:Y:S01]  /*3bf0*/  LOP3.LUT R0, R0, 0x80000000, R23, 0x48, !PT ;  /* 0x8000000000007812 */ /* 0x000fe200078e4817 */
[----:B------:R-:W-:Y:S06]  /*3c00*/  BRA `(.L_x_13941) ;  /* 0x00000000000c7947 */ /* 0x000fec0003800000 */
.L_x_13935:
[----:B------:R-:W0:Y:S01]  /*3c10*/  MUFU.RSQ R0, -QNAN ;  /* 0xffc0000000007908 */ /* 0x000e220000001400 */
[----:B------:R-:W-:Y:S05]  /*3c20*/  BRA `(.L_x_13941) ;  /* 0x0000000000047947 */ /* 0x000fea0003800000 */
.L_x_13934:
[----:B------:R-:W-:-:S07]  /*3c30*/  FADD.FTZ R0, R23, R0 ;  /* 0x0000000017007221 */ /* 0x000fce0000010000 */
.L_x_13941:
[----:B------:R-:W-:Y:S05]  /*3c40*/  BSYNC.RECONVERGENT B0 ;  /* 0x0000000000007941 */ /* 0x000fea0003800200 */
.L_x_13931:
[----:B------:R-:W-:Y:S01]  /*3c50*/  HFMA2 R17, -RZ, RZ, 0, 0 ;  /* 0x00000000ff117431 */ /* 0x000fe200000001ff */
[----:B------:R-:W-:-:S04]  /*3c60*/  MOV R16, R4 ;  /* 0x0000000400107202 */ /* 0x000fc80000000f00 */
[----:B0-----:R-:W-:Y:S05]  /*3c70*/  RET.REL.NODEC R16 `(_ZN2at6native29vectorized_elementwise_kernelILi4ENS0_13BUnaryFunctorIfffZZZNS0_17atan2_kernel_cudaERNS_18TensorIteratorBaseEENKUlvE_clEvENKUlvE0_clEvEUlffE_EESt5arrayIPcLm2EEEEviT0_T1_) ;  /* 0xffffffc010e07950 */ /* 0x001fea0003c3ffff */
.L_x_13942:
        /* <DEDUP_REMOVED lines=16> */
.L_x_17876:


//--------------------- .text._ZN2at6native29vectorized_elementwise_kernelILi8ENS0_13BUnaryFunctorIfffZZZNS0_17atan2_kernel_cudaERNS_18TensorIteratorBaseEENKUlvE_clEvENKUlvE0_clEvEUlffE_EESt5arrayIPcLm2EEEEviT0_T1_ --------------------------
	.section	.text._ZN2at6native29vectorized_elementwise_kernelILi8ENS0_13BUnaryFunctorIfffZZZNS0_17atan2_kernel_cudaERNS_18TensorIteratorBaseEENKUlvE_clEvENKUlvE0_clEvEUlffE_EESt5arrayIPcLm2EEEEviT0_T1_,"ax",@progbits
	.align	128
        .global         _ZN2at6native29vectorized_elementwise_kernelILi8ENS0_13BUnaryFunctorIfffZZZNS0_17atan2_kernel_cudaERNS_18TensorIteratorBaseEENKUlvE_clEvENKUlvE0_clEvEUlffE_EESt5arrayIPcLm2EEEEviT0_T1_
        .type           _ZN2at6native29vectorized_elementwise_kernelILi8ENS0_13BUnaryFunctorIfffZZZNS0_17atan2_kernel_cudaERNS_18TensorIteratorBaseEENKUlvE_clEvENKUlvE0_clEvEUlffE_EESt5arrayIPcLm2EEEEviT0_T1_,@function
        .size           _ZN2at6native29vectorized_elementwise_kernelILi8ENS0_13BUnaryFunctorIfffZZZNS0_17atan2_kernel_cudaERNS_18TensorIteratorBaseEENKUlvE_clEvENKUlvE0_clEvEUlffE_EESt5arrayIPcLm2EEEEviT0_T1_,(.L_x_17877 - _ZN2at6native29vectorized_elementwise_kernelILi8ENS0_13BUnaryFunctorIfffZZZNS0_17atan2_kernel_cudaERNS_18TensorIteratorBaseEENKUlvE_clEvENKUlvE0_clEvEUlffE_EESt5arrayIPcLm2EEEEviT0_T1_)
        .other          _ZN2at6native29vectorized_elementwise_kernelILi8ENS0_13BUnaryFunctorIfffZZZNS0_17atan2_kernel_cudaERNS_18TensorIteratorBaseEENKUlvE_clEvENKUlvE0_clEvEUlffE_EESt5arrayIPcLm2EEEEviT0_T1_,@"STO_CUDA_ENTRY STV_DEFAULT"
_ZN2at6native29vectorized_elementwise_kernelILi8ENS0_13BUnaryFunctorIfffZZZNS0_17atan2_kernel_cudaERNS_18TensorIteratorBaseEENKUlvE_clEvENKUlvE0_clEvEUlffE_EESt5arrayIPcLm2EEEEviT0_T1_:
.text._ZN2at6native29vectorized_elementwise_kernelILi8ENS0_13BUnaryFunctorIfffZZZNS0_17atan2_kernel_cudaERNS_18TensorIteratorBaseEENKUlvE_clEvENKUlvE0_clEvEUlffE_EESt5arrayIPcLm2EEEEviT0_T1_:
        /* <DEDUP_REMOVED lines=88> */
[----:B------:R-:W-:Y:S05]  /*0580*/  CALL.REL.NOINC `($__internal_55_$__cuda_sm3x_div_rn_ftz_f32_slowpath) ;  /* 0x0000003000747944 */ /* 0x000fea0003c00000 */
.L_x_13947:
[----:B------:R-:W-:Y:S05]  /*0590*/  BSYNC.RECONVERGENT B3 ;  /* 0x0000000000037941 */ /* 0x000fea0003800200 */
.L_x_13946:
        /* <DEDUP_REMOVED lines=27> */
.L_x_13945:
[----:B------:R-:W-:Y:S05]  /*0750*/  BSYNC.RECONVERGENT B2 ;  /* 0x0000000000027941 */ /* 0x000fea0003800200 */
.L_x_13944:
        /* <DEDUP_REMOVED lines=21> */
.L_x_13951:
[----:B------:R-:W-:Y:S05]  /*08b0*/  BSYNC.RECONVERGENT B3 ;  /* 0x0000000000037941 */ /* 0x000fea0003800200 */
.L_x_13950:
        /* <DEDUP_REMOVED lines=27> */
.L_x_13949:
[----:B------:R-:W-:Y:S05]  /*0a70*/  BSYNC.RECONVERGENT B2 ;  /* 0x0000000000027941 */ /* 0x000fea0003800200 */
.L_x_13948:
        /* <DEDUP_REMOVED lines=21> */
.L_x_13955:
[----:B------:R-:W-:Y:S05]  /*0bd0*/  BSYNC.RECONVERGENT B3 ;  /* 0x0000000000037941 */ /* 0x000fea0003800200 */
.L_x_13954:
        /* <DEDUP_REMOVED lines=27> */
.L_x_13953:
[----:B------:R-:W-:Y:S05]  /*0d90*/  BSYNC.RECONVERGENT B2 ;  /* 0x0000000000027941 */ /* 0x000fea0003800200 */
.L_x_13952:
        /* <DEDUP_REMOVED lines=21> */
.L_x_13959:
[----:B------:R-:W-:Y:S05]  /*0ef0*/  BSYNC.RECONVERGENT B3 ;  /* 0x0000000000037941 */ /* 0x000fea0003800200 */
.L_x_13958:
        /* <DEDUP_REMOVED lines=27> */
.L_x_13957:
[----:B------:R-:W-:Y:S05]  /*10b0*/  BSYNC.RECONVERGENT B2 ;  /* 0x0000000000027941 */ /* 0x000fea0003800200 */
.L_x_13956:
        /* <DEDUP_REMOVED lines=21> */
.L_x_13963:
[----:B------:R-:W-:Y:S05]  /*1210*/  BSYNC.RECONVERGENT B3 ;  /* 0x0000000000037941 */ /* 0x000fea0003800200 */
.L_x_13962:
        /* <DEDUP_REMOVED lines=27> */
.L_x_13961:
[----:B------:R-:W-:Y:S05]  /*13d0*/  BSYNC.RECONVERGENT B2 ;  /* 0x0000000000027941 */ /* 0x000fea0003800200 */
.L_x_13960:
        /* <DEDUP_REMOVED lines=21> */
.L_x_13967:
[----:B------:R-:W-:Y:S05]  /*1530*/  BSYNC.RECONVERGENT B3 ;  /* 0x0000000000037941 */ /* 0x000fea0003800200 */
.L_x_13966:
        /* <DEDUP_REMOVED lines=27> */
.L_x_13965:
[----:B------:R-:W-:Y:S05]  /*16f0*/  BSYNC.RECONVERGENT B2 ;  /* 0x0000000000027941 */ /* 0x000fea0003800200 */
.L_x_13964:
        /* <DEDUP_REMOVED lines=21> */
.L_x_13971:
[----:B------:R-:W-:Y:S05]  /*1850*/  BSYNC.RECONVERGENT B3 ;  /* 0x0000000000037941 */ /* 0x000fea0003800200 */
.L_x_13970:
        /* <DEDUP_REMOVED lines=27> */
.L_x_13969:
[----:B------:R-:W-:Y:S05]  /*1a10*/  BSYNC.RECONVERGENT B2 ;  /* 0x0000000000027941 */ /* 0x000fea0003800200 */
.L_x_13968:
        /* <DEDUP_REMOVED lines=21> */
.L_x_13975:
[----:B------:R-:W-:Y:S05]  /*1b70*/  BSYNC.RECONVERGENT B3 ;  /* 0x0000000000037941 */ /* 0x000fea0003800200 */
.L_x_13974:
        /* <DEDUP_REMOVED lines=25> */
.L_x_13973:
[----:B------:R-:W-:Y:S05]  /*1d10*/  BSYNC.RECONVERGENT B2 ;  /* 0x0000000000027941 */ /* 0x000fea0003800200 */
.L_x_13972:
        /* <DEDUP_REMOVED lines=16> */
.L_x_13978:
[----:B------:R-:W-:-:S13]  /*1e20*/  ISETP.GE.U32.AND P0, PT, R21, R26, PT ;  /* 0x0000001a1500720c */ /* 0x000fda0003f06070 */
[----:B------:R-:W-:Y:S05]  /*1e30*/  @P0 BRA `(.L_x_13980) ;  /* 0x0000000000300947 */ /* 0x000fea0003800000 */
[----:B0-----:R-:W0:Y:S01]  /*1e40*/  LDC.64 R12, c[0x0][0x390] ;  /* 0x0000e400ff0c7b82 */ /* 0x001e220000000a00 */
[----:B------:R-:W-:Y:S02]  /*1e50*/  IADD3 R3, PT, PT, R2, R21, RZ ;  /* 0x0000001502037210 */ /* 0x000fe40007ffe0ff */
[----:B------:R-:W-:-:S03]  /*1e60*/  IADD3 R21, PT, PT, R21, 0x80, RZ ;  /* 0x0000008015157810 */ /* 0x000fc60007ffe0ff */
[----:B0-----:R-:W-:-:S05]  /*1e70*/  IMAD.WIDE.U32 R12, R3, 0x4, R12 ;  /* 0x00000004030c7825 */ /* 0x001fca00078e000c */
[----:B------:R1:W-:Y:S02]  /*1e80*/  STG.E desc[UR4][R12.64], R10 ;  /* 0x0000000a0c007986 */ /* 0x0003e4000c101904 */
.L_x_13979:
[----:B------:R-:W-:-:S13]  /*1e90*/  ISETP.GE.U32.AND P0, PT, R21, R26, PT ;  /* 0x0000001a1500720c */ /* 0x000fda0003f06070 */
[----:B------:R-:W-:Y:S05]  /*1ea0*/  @P0 BRA `(.L_x_13981) ;  /* 0x0000000000300947 */ /* 0x000fea0003800000 */
[----:B-1----:R-:W1:Y:S01]  /*1eb0*/  LDC.64 R10, c[0x0][0x390] ;  /* 0x0000e400ff0a7b82 */ /* 0x002e620000000a00 */
[----:B------:R-:W-:Y:S02]  /*1ec0*/  IADD3 R3, PT, PT, R2, R21, RZ ;  /* 0x0000001502037210 */ /* 0x000fe40007ffe0ff */
[----:B------:R-:W-:-:S03]  /*1ed0*/  IADD3 R21, PT, PT, R21, 0x80, RZ ;  /* 0x0000008015157810 */ /* 0x000fc60007ffe0ff */
[----:B-1----:R-:W-:-:S05]  /*1ee0*/  IMAD.WIDE.U32 R10, R3, 0x4, R10 ;  /* 0x00000004030a7825 */ /* 0x002fca00078e000a */
[----:B------:R1:W-:Y:S02]  /*1ef0*/  STG.E desc[UR4][R10.64], R5 ;  /* 0x000000050a007986 */ /* 0x0003e4000c101904 */
.L_x_13980:
[----:B------:R-:W-:-:S13]  /*1f00*/  ISETP.GE.U32.AND P0, PT, R21, R26, PT ;  /* 0x0000001a1500720c */ /* 0x000fda0003f06070 */
[----:B------:R-:W-:Y:S05]  /*1f10*/  @P0 BRA `(.L_x_13982) ;  /* 0x0000000000340947 */ /* 0x000fea0003800000 */
[----:B-1----:R-:W1:Y:S01]  /*1f20*/  LDC.64 R4, c[0x0][0x390] ;  /* 0x0000e400ff047b82 */ /* 0x002e620000000a00 */
[----:B------:R-:W-:Y:S01]  /*1f30*/  IMAD.IADD R3, R2, 0x1, R21 ;  /* 0x0000000102037824 */ /* 0x000fe200078e0215 */
[----:B------:R-:W-:-:S03]  /*1f40*/  IADD3 R21, PT, PT, R21, 0x80, RZ ;  /* 0x0000008015157810 */ /* 0x000fc60007ffe0ff */
[----:B-1----:R-:W-:-:S05]  /*1f50*/  IMAD.WIDE.U32 R4, R3, 0x4, R4 ;  /* 0x0000000403047825 */ /* 0x002fca00078e0004 */
[----:B------:R2:W-:Y:S02]  /*1f60*/  STG.E desc[UR4][R4.64], R6 ;  /* 0x0000000604007986 */ /* 0x0005e4000c101904 */
.L_x_13981:
        /* <DEDUP_REMOVED lines=8> */
.L_x_13982:
[----:B------:R-:W-:Y:S05]  /*1ff0*/  BSYNC.RELIABLE B1 ;  /* 0x0000000000017941 */ /* 0x000fea0003800100 */
.L_x_13977:
[----:B------:R-:W-:-:S13]  /*2000*/  ISETP.GE.U32.AND P0, PT, R21, R26, PT ;  /* 0x0000001a1500720c */ /* 0x000fda0003f06070 */
[----:B-12---:R-:W1:Y:S01]  /*2010*/  @!P0 LDC.64 R4, c[0x0][0x390] ;  /* 0x0000e400ff048b82 */ /* 0x006e620000000a00 */
[----:B------:R-:W-:Y:S02]  /*2020*/  @!P0 IADD3 R3, PT, PT, R2, R21, RZ ;  /* 0x0000001502038210 */ /* 0x000fe40007ffe0ff */
[----:B------:R-:W-:-:S03]  /*2030*/  @!P0 IADD3 R21, PT, PT, R21, 0x80, RZ ;  /* 0x0000008015158810 */ /* 0x000fc60007ffe0ff */
[----:B-1----:R-:W-:-:S05]  /*2040*/  @!P0 IMAD.WIDE.U32 R4, R3, 0x4, R4 ;  /* 0x0000000403048825 */ /* 0x002fca00078e0004 */
[----:B------:R3:W-:Y:S02]  /*2050*/  @!P0 STG.E desc[UR4][R4.64], R9 ;  /* 0x0000000904008986 */ /* 0x0007e4000c101904 */
.L_x_13983:
[----:B------:R-:W-:Y:S05]  /*2060*/  BSYNC.RECONVERGENT B0 ;  /* 0x0000000000007941 */ /* 0x000fea0003800200 */
.L_x_13976:
        /* <DEDUP_REMOVED lines=8> */
.L_x_13943:
[----:B------:R-:W0:Y:S01]  /*20f0*/  S2R R3, SR_TID.X ;  /* 0x0000000000037919 */ /* 0x000e220000002100 */
[----:B------:R-:W1:Y:S01]  /*2100*/  LDC.64 R4, c[0x0][0x398] ;  /* 0x0000e600ff047b82 */ /* 0x000e620000000a00 */
[----:B------:R-:W2:Y:S01]  /*2110*/  LDCU UR6, c[0x0][0x388] ;  /* 0x00007100ff0677ac */ /* 0x000ea20008000800 */
[----:B-1----:R-:W-:-:S04]  /*2120*/  IMAD.WIDE.U32 R4, R2, 0x4, R4 ;  /* 0x0000000402047825 */ /* 0x002fc800078e0004 */
[----:B0-----:R-:W-:-:S05]  /*2130*/  IMAD.WIDE.U32 R4, R3, 0x20, R4 ;  /* 0x0000002003047825 */ /* 0x001fca00078e0004 */
[----:B------:R0:W3:Y:S01]  /*2140*/  LDG.E.ENL2.256 R8, R12, desc[UR4][R4.64] ;  /* 0xfe000004040c797e */ /* 0x0000e20008121908 */
[----:B--2---:R-:W-:Y:S01]  /*2150*/  FADD.FTZ R21, -RZ, |UR6| ;  /* 0x40000006ff157e21 */ /* 0x004fe20008010100 */
        /* <DEDUP_REMOVED lines=19> */
[----:B------:R-:W-:Y:S05]  /*2290*/  CALL.REL.NOINC `($__internal_55_$__cuda_sm3x_div_rn_ftz_f32_slowpath) ;  /* 0x0000001400307944 */ /* 0x000fea0003c00000 */
.L_x_13985:
[----:B------:R-:W-:Y:S05]  /*22a0*/  BSYNC.RECONVERGENT B2 ;  /* 0x0000000000027941 */ /* 0x000fea0003800200 */
.L_x_13984:
        /* <DEDUP_REMOVED lines=41> */
[----:B------:R-:W-:Y:S05]  /*2540*/  CALL.REL.NOINC `($__internal_55_$__cuda_sm3x_div_rn_ftz_f32_slowpath) ;  /* 0x0000001000847944 */ /* 0x000fea0003c00000 */
.L_x_13987:
[----:B------:R-:W-:Y:S05]  /*2550*/  BSYNC.RECONVERGENT B2 ;  /* 0x0000000000027941 */ /* 0x000fea0003800200 */
.L_x_13986:
        /* <DEDUP_REMOVED lines=41> */
[----:B------:R-:W-:Y:S05]  /*27f0*/  CALL.REL.NOINC `($__internal_55_$__cuda_sm3x_div_rn_ftz_f32_slowpath) ;  /* 0x0000000c00d87944 */ /* 0x000fea0003c00000 */
.L_x_13989:
[----:B------:R-:W-:Y:S05]  /*2800*/  BSYNC.RECONVERGENT B2 ;  /* 0x0000000000027941 */ /* 0x000fea0003800200 */
.L_x_13988:
        /* <DEDUP_REMOVED lines=42> */
.L_x_13991:
[----:B------:R-:W-:Y:S05]  /*2ab0*/  BSYNC.RECONVERGENT B2 ;  /* 0x0000000000027941 */ /* 0x000fea0003800200 */
.L_x_13990:
[----:B------:R-:W-:Y:S02]  /*2ac0*/  IMAD.MOV.U32 R7, RZ, RZ, 0x3b33710b ;  /* 0x3b33710bff077424 */ /* 0x000fe400078e00ff */
        /* <DEDUP_REMOVED lines=41> */
.L_x_13993:
[----:B------:R-:W-:Y:S05]  /*2d60*/  BSYNC.RECONVERGENT B2 ;  /* 0x0000000000027941 */ /* 0x000fea0003800200 */
.L_x_13992:
        /* <DEDUP_REMOVED lines=42> */
.L_x_13995:
[----:B------:R-:W-:Y:S05]  /*3010*/  BSYNC.RECONVERGENT B2 ;  /* 0x0000000000027941 */ /* 0x000fea0003800200 */
.L_x_13994:
        /* <DEDUP_REMOVED lines=42> */
.L_x_13997:
[----:B------:R-:W-:Y:S05]  /*32c0*/  BSYNC.RECONVERGENT B2 ;  /* 0x0000000000027941 */ /* 0x000fea0003800200 */
.L_x_13996:
        /* <DEDUP_REMOVED lines=42> */
.L_x_13999:
[----:B------:R-:W-:Y:S05]  /*3570*/  BSYNC.RECONVERGENT B2 ;  /* 0x0000000000027941 */ /* 0x000fea0003800200 */
.L_x_13998:
        /* <DEDUP_REMOVED lines=28> */
[----:B------:R-:W-:Y:S01]  /*3740*/  STG.E.ENL2.256 desc[UR4][R16.64], R12, R8 ;  /* 0xf800000c1008797f */ /* 0x000fe2000f121804 */
[----:B------:R-:W-:Y:S05]  /*3750*/  EXIT ;  /* 0x000000000000794d */ /* 0x000fea0003800000 */
        .weak           $__internal_55_$__cuda_sm3x_div_rn_ftz_f32_slowpath
        .type           $__internal_55_$__cuda_sm3x_div_rn_ftz_f32_slowpath,@function
        .size           $__internal_55_$__cuda_sm3x_div_rn_ftz_f32_slowpath,(.L_x_17877 - $__internal_55_$__cuda_sm3x_div_rn_ftz_f32_slowpath)
$__internal_55_$__cuda_sm3x_div_rn_ftz_f32_slowpath:
        /* <DEDUP_REMOVED lines=37> */
.L_x_14002:
[----:B------:R-:W-:Y:S05]  /*39b0*/  BSYNC.RELIABLE B1 ;  /* 0x0000000000017941 */ /* 0x000fea0003800100 */
.L_x_14001:
        /* <DEDUP_REMOVED lines=27> */
.L_x_14008:
[----:B------:R-:W-:-:S07]  /*3b70*/  LEA R0, R7, R0, 0x17 ;  /* 0x0000000007007211 */ /* 0x000fce00078eb8ff */
.L_x_14009:
[----:B------:R-:W-:Y:S05]  /*3b80*/  BSYNC.RECONVERGENT B1 ;  /* 0x0000000000017941 */ /* 0x000fea0003800200 */
.L_x_14007:
[----:B------:R-:W-:Y:S05]  /*3b90*/  BRA `(.L_x_14010) ;  /* 0x0000000000207947 */ /* 0x000fea0003800000 */
.L_x_14006:
[----:B------:R-:W-:-:S04]  /*3ba0*/  LOP3.LUT R23, R0, 0x80000000, R23, 0x48, !PT ;  /* 0x8000000000177812 */ /* 0x000fc800078e4817 */
[----:B------:R-:W-:Y:S01]  /*3bb0*/  LOP3.LUT R0, R23, 0x7f800000, RZ, 0xfc, !PT ;  /* 0x7f80000017007812 */ /* 0x000fe200078efcff */
[----:B------:R-:W-:Y:S06]  /*3bc0*/  BRA `(.L_x_14010) ;  /* 0x0000000000147947 */ /* 0x000fec0003800000 */
.L_x_14005:
[----:B------:R-:W-:Y:S01]  /*3bd0*/  LOP3.LUT R0, R0, 0x80000000, R23, 0x48, !PT ;  /* 0x8000000000007812 */ /* 0x000fe200078e4817 */
[----:B------:R-:W-:Y:S06]  /*3be0*/  BRA `(.L_x_14010) ;  /* 0x00000000000c7947 */ /* 0x000fec0003800000 */
.L_x_14004:
[----:B------:R-:W0:Y:S01]  /*3bf0*/  MUFU.RSQ R0, -QNAN ;  /* 0xffc0000000007908 */ /* 0x000e220000001400 */
[----:B------:R-:W-:Y:S05]  /*3c00*/  BRA `(.L_x_14010) ;  /* 0x0000000000047947 */ /* 0x000fea0003800000 */
.L_x_14003:
[----:B------:R-:W-:-:S07]  /*3c10*/  FADD.FTZ R0, R23, R0 ;  /* 0x0000000017007221 */ /* 0x000fce0000010000 */
.L_x_14010:
[----:B------:R-:W-:Y:S05]  /*3c20*/  BSYNC.RECONVERGENT B0 ;  /* 0x0000000000007941 */ /* 0x000fea0003800200 */
.L_x_14000:
[----:B------:R-:W-:Y:S01]  /*3c30*/  HFMA2 R17, -RZ, RZ, 0, 0 ;  /* 0x00000000ff117431 */ /* 0x000fe200000001ff */
[----:B------:R-:W-:-:S04]  /*3c40*/  MOV R16, R4 ;  /* 0x0000000400107202 */ /* 0x000fc80000000f00 */
[----:B0-----:R-:W-:Y:S05]  /*3c50*/  RET.REL.NODEC R16 `(_ZN2at6native29vectorized_elementwise_kernelILi8ENS0_13BUnaryFunctorIfffZZZNS0_17atan2_kernel_cudaERNS_18TensorIteratorBaseEENKUlvE_clEvENKUlvE0_clEvEUlffE_EESt5arrayIPcLm2EEEEviT0_T1_) ;  /* 0xffffffc010e87950 */ /* 0x001fea0003c3ffff */
.L_x_14011:
        /* <DEDUP_REMOVED lines=10> */
.L_x_17877:


//--------------------- .text._ZN2at6native18elementwise_kernelILi128ELi4EZNS0_15gpu_kernel_implINS0_13AUnaryFunctorIfffZZZNS0_17atan2_kernel_cudaERNS_18TensorIteratorBaseEENKUlvE_clEvENKUlvE0_clEvEUlffE_EEEEvS5_RKT_EUliE_EEviT1_ --------------------------
	.section	.text._ZN2at6native18elementwise_kernelILi128ELi4EZNS0_15gpu_kernel_implINS0_13AUnaryFunctorIfffZZZNS0_17atan2_kernel_cudaERNS_18TensorIteratorBaseEENKUlvE_clEvENKUlvE0_clEvEUlffE_EEEEvS5_RKT_EUliE_EEviT1_,"ax",@progbits
	.align	128
        .global         _ZN2at6native18elementwise_kernelILi128ELi4EZNS0_15gpu_kernel_implINS0_13AUnaryFunctorIfffZZZNS0_17atan2_kernel_cudaERNS_18TensorIteratorBaseEENKUlvE_clEvENKUlvE0_clEvEUlffE_EEEEvS5_RKT_EUliE_EEviT1_
        .type           _ZN2at6native18elementwise_kernelILi128ELi4EZNS0_15gpu_kernel_implINS0_13AUnaryFunctorIfffZZZNS0_17atan2_kernel_cudaERNS_18TensorIteratorBaseEENKUlvE_clEvENKUlvE0_clEvEUlffE_EEEEvS5_RKT_EUliE_EEviT1_,@function
        .size           _ZN2at6native18elementwise_kernelILi128ELi4EZNS0_15gpu_kernel_implINS0_13AUnaryFunctorIfffZZZNS0_17atan2_kernel_cudaERNS_18TensorIteratorBaseEENKUlvE_clEvENKUlvE0_clEvEUlffE_EEEEvS5_RKT_EUliE_EEviT1_,(.L_x_17878 - _ZN2at6native18elementwise_kernelILi128ELi4EZNS0_15gpu_kernel_implINS0_13AUnaryFunctorIfffZZZNS0_17atan2_kernel_cudaERNS_18TensorIteratorBaseEENKUlvE_clEvENKUlvE0_clEvEUlffE_EEEEvS5_RKT_EUliE_EEviT1_)
        .other          _ZN2at6native18elementwise_kernelILi128ELi4EZNS0_15gpu_kernel_implINS0_13AUnaryFunctorIfffZZZNS0_17atan2_kernel_cudaERNS_18TensorIteratorBaseEENKUlvE_clEvENKUlvE0_clEvEUlffE_EEEEvS5_RKT_EUliE_EEviT1_,@"STO_CUDA_ENTRY STV_DEFAULT"
_ZN2at6native18elementwise_kernelILi128ELi4EZNS0_15gpu_kernel_implINS0_13AUnaryFunctorIfffZZZNS0_17atan2_kernel_cudaERNS_18TensorIteratorBaseEENKUlvE_clEvENKUlvE0_clEvEUlffE_EEEEvS5_RKT_EUliE_EEviT1_:
.text._ZN2at6native18elementwise_kernelILi128ELi4EZNS0_15gpu_kernel_implINS0_13AUnaryFunctorIfffZZZNS0_17atan2_kernel_cudaERNS_18TensorIteratorBaseEENKUlvE_clEvENKUlvE0_clEvEUlffE_EEEEvS5_RKT_EUliE_EEviT1_:
        /* <DEDUP_REMOVED lines=321> */
.L_x_14014:
        /* <DEDUP_REMOVED lines=18> */
.L_x_14019:
[----:B------:R-:W2:Y:S02]  /*1530*/  LDG.E.U8 R2, desc[UR36][R2.64] ;  /* 0x0000002402027981 */ /* 0x000ea4000c1e1100 */
[----:B--2---:R-:W-:Y:S01]  /*1540*/  I2FP.F32.U32 R6, R2 ;  /* 0x0000000200067245 */ /* 0x004fe20000201000 */
[----:B------:R-:W-:Y:S06]  /*1550*/  BRA `(.L_x_14021) ;  /* 0x0000000c00247947 */ /* 0x000fec0003800000 */
.L_x_14018:
        /* <DEDUP_REMOVED lines=9> */
.L_x_14023:
[----:B------:R-:W2:Y:S02]  /*15f0*/  LDG.E R2, desc[UR36][R2.64] ;  /* 0x0000002402027981 */ /* 0x000ea4000c1e1900 */
[----:B--2---:R-:W-:Y:S01]  /*1600*/  I2FP.F32.S32 R6, R2 ;  /* 0x0000000200067245 */ /* 0x004fe20000201400 */
[----:B------:R-:W-:Y:S06]  /*1610*/  BRA `(.L_x_14021) ;  /* 0x0000000800f47947 */ /* 0x000fec0003800000 */
.L_x_14022:
[----:B------:R-:W2:Y:S02]  /*1620*/  LDG.E.U16 R2, desc[UR36][R2.64] ;  /* 0x0000002402027981 */ /* 0x000ea4000c1e1500 */
[----:B--2---:R0:W1:Y:S01]  /*1630*/  I2F.S16 R6, R2 ;  /* 0x0000000200067306 */ /* 0x0040620000101400 */
[----:B------:R-:W-:Y:S05]  /*1640*/  BRA `(.L_x_14021) ;  /* 0x0000000800e87947 */ /* 0x000fea0003800000 */
.L_x_14017:
        /* <DEDUP_REMOVED lines=8> */
.L_x_14025:
[----:B------:R-:W2:Y:S02]  /*16d0*/  LDG.E.U16 R2, desc[UR36][R2.64] ;  /* 0x0000002402027981 */ /* 0x000ea4000c1e1500 */
[----:B--2---:R-:W-:Y:S01]  /*16e0*/  HADD2.F32 R6, -RZ, R2.H0_H0 ;  /* 0x20000002ff067230 */ /* 0x004fe20000004100 */
[----:B------:R-:W-:Y:S06]  /*16f0*/  BRA `(.L_x_14021) ;  /* 0x0000000800bc7947 */ /* 0x000fec0003800000 */
.L_x_14024:
        /* <DEDUP_REMOVED lines=8> */
.L_x_14027:
[----:B------:R-:W2:Y:S02]  /*1780*/  LDG.E.U16 R2, desc[UR36][R2.64] ;  /* 0x0000002402027981 */ /* 0x000ea4000c1e1500 */
[----:B--2---:R-:W-:Y:S01]  /*1790*/  HADD2.F32 R6, -RZ, R2.H0_H0 ;  /* 0x20000002ff067230 */ /* 0x004fe20000004100 */
[----:B------:R-:W-:Y:S06]  /*17a0*/  BRA `(.L_x_14021) ;  /* 0x0000000800907947 */ /* 0x000fec0003800000 */
.L_x_14026:
[----:B------:R-:W2:Y:S01]  /*17b0*/  LDG.E.64 R2, desc[UR36][R2.64] ;  /* 0x0000002402027981 */ /* 0x000ea2000c1e1b00 */
[----:B------:R-:W-:Y:S01]  /*17c0*/  UMOV UR4, 0xf0000000 ;  /* 0xf000000000047882 */ /* 0x000fe20000000000 */
[----:B------:R-:W-:Y:S01]  /*17d0*/  UMOV UR5, 0x380fffff ;  /* 0x380fffff00057882 */ /* 0x000fe20000000000 */
[----:B--2---:R-:W0:Y:S01]  /*17e0*/  F2F.F32.F64 R6, R2 ;  /* 0x0000000200067310 */ /* 0x004e220000301000 */
[----:B------:R-:W-:-:S14]  /*17f0*/  DSETP.GEU.AND P0, PT, |R2|, UR4, PT ;  /* 0x0000000402007e2a */ /* 0x000fdc000bf0e200 */
[----:B0-----:R-:W-:Y:S01]  /*1800*/  @!P0 FMUL R6, R6, 1.175494350822287508e-38 ;  /* 0x0080000006068820 */ /* 0x001fe20000400000 */
[----:B------:R-:W-:Y:S06]  /*1810*/  BRA `(.L_x_14021) ;  /* 0x0000000800747947 */ /* 0x000fec0003800000 */
.L_x_14016:
        /* <DEDUP_REMOVED lines=12> */
.L_x_14030:
[----:B------:R-:W2:Y:S01]  /*18e0*/  LDG.E.64 R2, desc[UR36][R2.64] ;  /* 0x0000002402027981 */ /* 0x000ea2000c1e1b00 */
[----:B------:R-:W-:Y:S01]  /*18f0*/  UMOV UR4, 0xf0000000 ;  /* 0xf000000000047882 */ /* 0x000fe20000000000 */
[----:B------:R-:W-:Y:S01]  /*1900*/  UMOV UR5, 0x380fffff ;  /* 0x380fffff00057882 */ /* 0x000fe20000000000 */
[----:B--2---:R-:W0:Y:S01]  /*1910*/  F2F.F32.F64 R6, R2 ;  /* 0x0000000200067310 */ /* 0x004e220000301000 */
[----:B------:R-:W-:-:S14]  /*1920*/  DSETP.GEU.AND P0, PT, |R2|, UR4, PT ;  /* 0x0000000402007e2a */ /* 0x000fdc000bf0e200 */
[----:B0-----:R-:W-:Y:S01]  /*1930*/  @!P0 FMUL R6, R6, 1.175494350822287508e-38 ;  /* 0x0080000006068820 */ /* 0x001fe20000400000 */
[----:B------:R-:W-:Y:S06]  /*1940*/  BRA `(.L_x_14021) ;  /* 0x0000000800287947 */ /* 0x000fec0003800000 */
.L_x_14029:
        /* <DEDUP_REMOVED lines=25> */
.L_x_14032:
        /* <DEDUP_REMOVED lines=12> */
.L_x_14031:
[----:B------:R-:W2:Y:S02]  /*1ba0*/  LDG.E.U16 R2, desc[UR36][R2.64] ;  /* 0x0000002402027981 */ /* 0x000ea4000c1e1500 */
[----:B--2---:R-:W-:Y:S01]  /*1bb0*/  SHF.L.U32 R6, R2, 0x10, RZ ;  /* 0x0000001002067819 */ /* 0x004fe200000006ff */
[----:B------:R-:W-:Y:S06]  /*1bc0*/  BRA `(.L_x_14021) ;  /* 0x0000000400887947 */ /* 0x000fec0003800000 */
.L_x_14028:
        /* <DEDUP_REMOVED lines=11> */
.L_x_14035:
        /* <DEDUP_REMOVED lines=20> */
.L_x_14037:
[----:B------:R-:W-:Y:S05]  /*1dc0*/  BSYNC.RECONVERGENT B0 ;  /* 0x0000000000007941 */ /* 0x000fea0003800200 */
.L_x_14036:
[----:B------:R-:W-:Y:S01]  /*1dd0*/  IMAD.SHL.U32 R0, R0, 0x100000, RZ ;  /* 0x0010000000007824 */ /* 0x000fe200078e00ff */
[----:B------:R-:W-:-:S04]  /*1de0*/  LEA R2, R2, 0x3b800000, 0x17 ;  /* 0x3b80000002027811 */ /* 0x000fc800078eb8ff */
[----:B------:R-:W-:Y:S01]  /*1df0*/  LOP3.LUT R6, R2, R0, R7, 0xfe, !PT ;  /* 0x0000000002067212 */ /* 0x000fe200078efe07 */
[----:B------:R-:W-:Y:S06]  /*1e00*/  BRA `(.L_x_14021) ;  /* 0x0000000000f87947 */ /* 0x000fec0003800000 */
.L_x_14034:
        /* <DEDUP_REMOVED lines=20> */
.L_x_14039:
[----:B------:R-:W-:Y:S05]  /*1f50*/  BSYNC.RECONVERGENT B0 ;  /* 0x0000000000007941 */ /* 0x000fea0003800200 */
.L_x_14038:
[----:B------:R-:W-:Y:S01]  /*1f60*/  IMAD.SHL.U32 R0, R0, 0x200000, RZ ;  /* 0x0020000000007824 */ /* 0x000fe200078e00ff */
[----:B------:R-:W-:-:S04]  /*1f70*/  LEA R2, R2, 0x37800000, 0x17 ;  /* 0x3780000002027811 */ /* 0x000fc800078eb8ff */
[----:B------:R-:W-:Y:S01]  /*1f80*/  LOP3.LUT R6, R2, R0, R7, 0xfe, !PT ;  /* 0x0000000002067212 */ /* 0x000fe200078efe07 */
[----:B------:R-:W-:Y:S06]  /*1f90*/  BRA `(.L_x_14021) ;  /* 0x0000000000947947 */ /* 0x000fec0003800000 */
.L_x_14033:
[----:B------:R-:W-:-:S09]  /*1fa0*/  UISETP.NE.AND UP0, UPT, UR4, 0x1c, UPT ;  /* 0x0000001c0400788c */ /* 0x000fd2000bf05270 */
[----:B------:R-:W-:Y:S05]  /*1fb0*/  BRA.U !UP0, `(.L_x_14040) ;  /* 0x0000000108847547 */ /* 0x000fea000b800000 */
[----:B------:R-:W-:-:S09]  /*1fc0*/  UISETP.NE.AND UP0, UPT, UR4, 0x1d, UPT ;  /* 0x0000001d0400788c */ /* 0x000fd2000bf05270 */
[----:B------:R-:W-:Y:S05]  /*1fd0*/  BRA.U !UP0, `(.L_x_14041) ;  /* 0x0000000108707547 */ /* 0x000fea000b800000 */
[----:B------:R-:W-:-:S09]  /*1fe0*/  UISETP.NE.AND UP0, UPT, UR4, 0x2c, UPT ;  /* 0x0000002c0400788c */ /* 0x000fd2000bf05270 */
[----:B------:R-:W-:Y:S05]  /*1ff0*/  BRA.U !UP0, `(.L_x_14042) ;  /* 0x0000000108487547 */ /* 0x000fea000b800000 */
.L_x_14020:
        /* <DEDUP_REMOVED lines=16> */
.L_x_14043:
[----:B------:R-:W-:Y:S01]  /*2100*/  IMAD.MOV.U32 R6, RZ, RZ, RZ ;  /* 0x000000ffff067224 */ /* 0x000fe200078e00ff */
[----:B------:R-:W-:Y:S06]  /*2110*/  BRA `(.L_x_14021) ;  /* 0x0000000000347947 */ /* 0x000fec0003800000 */
.L_x_14042:
        /* <DEDUP_REMOVED lines=8> */
.L_x_14041:
[----:B------:R-:W2:Y:S02]  /*21a0*/  LDG.E.64 R6, desc[UR36][R2.64] ;  /* 0x0000002402067981 */ /* 0x000ea4000c1e1b00 */
[----:B--2---:R0:W1:Y:S01]  /*21b0*/  I2F.U64 R6, R6 ;  /* 0x0000000600067312 */ /* 0x0040620000301000 */
[----:B------:R-:W-:Y:S05]  /*21c0*/  BRA `(.L_x_14021) ;  /* 0x0000000000087947 */ /* 0x000fea0003800000 */
.L_x_14040:
[----:B------:R-:W2:Y:S02]  /*21d0*/  LDG.E R2, desc[UR36][R2.64] ;  /* 0x0000002402027981 */ /* 0x000ea4000c1e1900 */
[----:B--2---:R-:W-:-:S07]  /*21e0*/  I2FP.F32.U32 R6, R2 ;  /* 0x0000000200067245 */ /* 0x004fce0000201000 */
.L_x_14021:
[----:B------:R-:W-:Y:S05]  /*21f0*/  BSYNC.RECONVERGENT B7 ;  /* 0x0000000000077941 */ /* 0x000fea0003800200 */
.L_x_14015:
[----:B------:R-:W4:Y:S01]  /*2200*/  LDCU UR4, c[0x0][0x594] ;  /* 0x0000b280ff0477ac */ /* 0x000f220008000800 */
[C---:B0123-5:R-:W-:Y:S01]  /*2210*/  FADD.FTZ R3, |R6|.reuse, -RZ ;  /* 0x800000ff06037221 */ /* 0x06ffe20000010200 */
[----:B------:R-:W-:Y:S01]  /*2220*/  BSSY.RECONVERGENT B1, `(.L_x_14044) ;  /* 0x0000012000017945 */ /* 0x000fe20003800200 */
[----:B----4-:R-:W-:Y:S01]  /*2230*/  FSETP.LT.FTZ.AND P5, PT, |R6|, |UR4|, PT ;  /* 0x4000000406007c0b */ /* 0x010fe2000bfb1200 */
[----:B------:R-:W0:Y:S03]  /*2240*/  LDCU.64 UR4, c[0x0][0x580] ;  /* 0x0000b000ff0477ac */ /* 0x000e260008000a00 */
[----:B------:R-:W-:Y:S02]  /*2250*/  FSEL R7, R18, R3, P5 ;  /* 0x0000000312077208 */ /* 0x000fe40002800000 */
[----:B------:R-:W-:Y:S02]  /*2260*/  FSEL R0, R3, R18, P5 ;  /* 0x0000001203007208 */ /* 0x000fe40002800000 */
[----:B------:R-:W1:Y:S08]  /*2270*/  MUFU.RCP R2, R7 ;  /* 0x0000000700027308 */ /* 0x000e700000001000 */
[----:B------:R-:W2:Y:S01]  /*2280*/  FCHK P0, R0, R7 ;  /* 0x0000000700007302 */ /* 0x000ea20000000000 */
[----:B0-----:R-:W-:Y:S01]  /*2290*/  IADD3 R4, P1, PT, R16, UR4, RZ ;  /* 0x0000000410047c10 */ /* 0x001fe2000ff3e0ff */
[----:B-1----:R-:W-:-:S04]  /*22a0*/  FFMA R5, -R7, R2, 1 ;  /* 0x3f80000007057423 */ /* 0x002fc80000000102 */
[----:B------:R-:W-:Y:S01]  /*22b0*/  FFMA R3, R2, R5, R2 ;  /* 0x0000000502037223 */ /* 0x000fe20000000002 */
[----:B------:R-:W-:-:S03]  /*22c0*/  IADD3.X R5, PT, PT, RZ, UR5, RZ, P1, !PT ;  /* 0x00000005ff057c10 */ /* 0x000fc60008ffe4ff */
[----:B------:R-:W-:-:S04]  /*22d0*/  FFMA R2, R0, R3, RZ ;  /* 0x0000000300027223 */ /* 0x000fc800000000ff */
[----:B------:R-:W-:-:S04]  /*22e0*/  FFMA R8, -R7, R2, R0 ;  /* 0x0000000207087223 */ /* 0x000fc80000000100 */
[----:B------:R-:W-:Y:S01]  /*22f0*/  FFMA R2, R3, R8, R2 ;  /* 0x0000000803027223 */ /* 0x000fe20000000002 */
[----:B--2---:R-:W-:Y:S06]  /*2300*/  @!P0 BRA `(.L_x_14045) ;  /* 0x00000000000c8947 */ /* 0x004fec0003800000 */
[----:B------:R-:W-:-:S07]  /*2310*/  MOV R2, 0x2330 ;  /* 0x0000233000027802 */ /* 0x000fce0000000f00 */
[----:B------:R-:W-:Y:S05]  /*2320*/  CALL.REL.NOINC `($__internal_56_$__cuda_sm3x_div_rn_ftz_f32_slowpath) ;  /* 0x000000a400787944 */ /* 0x000fea0003c00000 */
[----:B------:R-:W-:-:S07]  /*2330*/  IMAD.MOV.U32 R2, RZ, RZ, R0 ;  /* 0x000000ffff027224 */ /* 0x000fce00078e0000 */
.L_x_14045:
[----:B------:R-:W-:Y:S05]  /*2340*/  BSYNC.RECONVERGENT B1 ;  /* 0x0000000000017941 */ /* 0x000fea0003800200 */
.L_x_14044:
[----:B------:R-:W-:Y:S02]  /*2350*/  IMAD.MOV.U32 R3, RZ, RZ, 0x3b33710b ;  /* 0x3b33710bff037424 */ /* 0x000fe400078e00ff */
[----:B------:R-:W-:Y:S01]  /*2360*/  FMUL.FTZ R0, R2, R2 ;  /* 0x0000000202007220 */ /* 0x000fe20000410000 */
[----:B------:R-:W0:Y:S01]  /*2370*/  LDC R11, c[0x0][0x594] ;  /* 0x00016500ff0b7b82 */ /* 0x000e220000000800 */
[----:B------:R-:W-:Y:S01]  /*2380*/  HFMA2 R9, -RZ, RZ, 1.857421875, -1409 ;  /* 0x3f6ee581ff097431 */ /* 0x000fe200000001ff */
[----:B------:R-:W-:Y:S01]  /*2390*/  ISETP.GE.AND P0, PT, R6, RZ, PT ;  /* 0x000000ff0600720c */ /* 0x000fe20003f06270 */
[C---:B------:R-:W-:Y:S01]  /*23a0*/  FFMA.FTZ R3, R0.reuse, R3, -0.015681877732276916504 ;  /* 0xbc80774800037423 */ /* 0x040fe20000010003 */
[----:B------:R-:W-:Y:S01]  /*23b0*/  FSETP.NEU.FTZ.AND P1, PT, R7, RZ, PT ;  /* 0x000000ff0700720b */ /* 0x000fe20003f3d000 */
[----:B------:R-:W-:Y:S02]  /*23c0*/  UPRMT UR4, UR41, 0x9910, URZ ;  /* 0x0000991029047896 */ /* 0x000fe400080000ff */
[----:B------:R-:W-:-:S02]  /*23d0*/  FFMA.FTZ R3, R0, R3, 0.042200751602649688721 ;  /* 0x3d2cdab200037423 */ /* 0x000fc40000010003 */
[----:B------:R-:W-:Y:S02]  /*23e0*/  UISETP.GT.AND UP0, UPT, UR4, 0x9, UPT ;  /* 0x000000090400788c */ /* 0x000fe4000bf04270 */
[----:B------:R-:W-:Y:S01]  /*23f0*/  FFMA.FTZ R3, R0, R3, -0.074792981147766113281 ;  /* 0xbd992d1000037423 */ /* 0x000fe20000010003 */
[----:B------:R-:W-:-:S03]  /*2400*/  FSEL R7, R9, 1.8663789033889770508, P5 ;  /* 0x3feee58109077808 */ /* 0x000fc60002800000 */
[----:B------:R-:W-:-:S04]  /*2410*/  FFMA.FTZ R3, R0, R3, 0.10640415549278259277 ;  /* 0x3dd9ea6c00037423 */ /* 0x000fc80000010003 */
[----:B------:R-:W-:-:S04]  /*2420*/  FFMA.FTZ R3, R0, R3, -0.14207722246646881104 ;  /* 0xbe117cb100037423 */ /* 0x000fc80000010003 */
[----:B------:R-:W-:Y:S01]  /*2430*/  FFMA.FTZ R3, R0, R3, 0.19993925094604492188 ;  /* 0x3e4cbce000037423 */ /* 0x000fe20000010003 */
[----:B0-----:R-:W-:-:S03]  /*2440*/  FSETP.NEU.FTZ.AND P2, PT, |R6|, |R11|, PT ;  /* 0x4000000b0600720b */ /* 0x001fc60003f5d200 */
        /* <DEDUP_REMOVED lines=26> */
.L_x_14049:
[----:B------:R-:W0:Y:S02]  /*25f0*/  F2I.S64.TRUNC R2, R2 ;  /* 0x0000000200027311 */ /* 0x000e24000020d900 */
[----:B0-----:R-:W-:-:S05]  /*2600*/  IMAD.MOV.U32 R7, RZ, RZ, R2 ;  /* 0x000000ffff077224 */ /* 0x001fca00078e0002 */
[----:B------:R3:W-:Y:S01]  /*2610*/  STG.E.U8 desc[UR36][R4.64], R7 ;  /* 0x0000000704007986 */ /* 0x0007e2000c101124 */
[----:B------:R-:W-:Y:S05]  /*2620*/  BRA `(.L_x_14051) ;  /* 0x0000000c002c7947 */ /* 0x000fea0003800000 */
.L_x_14048:
        /* <DEDUP_REMOVED lines=9> */
.L_x_14053:
[----:B------:R-:W0:Y:S02]  /*26c0*/  F2I.FTZ.TRUNC.NTZ R3, R2 ;  /* 0x0000000200037305 */ /* 0x000e24000021f100 */
[----:B0-----:R1:W-:Y:S01]  /*26d0*/  STG.E desc[UR36][R4.64], R3 ;  /* 0x0000000304007986 */ /* 0x0013e2000c101924 */
[----:B------:R-:W-:Y:S05]  /*26e0*/  BRA `(.L_x_14051) ;  /* 0x0000000800fc7947 */ /* 0x000fea0003800000 */
.L_x_14052:
[----:B------:R-:W0:Y:S02]  /*26f0*/  F2I.FTZ.TRUNC.NTZ R3, R2 ;  /* 0x0000000200037305 */ /* 0x000e24000021f100 */
[----:B0-----:R2:W-:Y:S01]  /*2700*/  STG.E.U16 desc[UR36][R4.64], R3 ;  /* 0x0000000304007986 */ /* 0x0015e2000c101524 */
[----:B------:R-:W-:Y:S05]  /*2710*/  BRA `(.L_x_14051) ;  /* 0x0000000800f07947 */ /* 0x000fea0003800000 */
.L_x_14047:
        /* <DEDUP_REMOVED lines=8> */
.L_x_14055:
[----:B------:R-:W-:-:S05]  /*27a0*/  F2FP.F16.F32.PACK_AB R2, RZ, R2 ;  /* 0x00000002ff02723e */ /* 0x000fca00000000ff */
[----:B------:R0:W-:Y:S01]  /*27b0*/  STG.E.U16 desc[UR36][R4.64], R2 ;  /* 0x0000000204007986 */ /* 0x0001e2000c101524 */
[----:B------:R-:W-:Y:S05]  /*27c0*/  BRA `(.L_x_14051) ;  /* 0x0000000800c47947 */ /* 0x000fea0003800000 */
.L_x_14054:
        /* <DEDUP_REMOVED lines=9> */
.L_x_14057:
[----:B------:R-:W-:-:S04]  /*2860*/  F2FP.F16.F32.PACK_AB R3, RZ, R2 ;  /* 0x00000002ff03723e */ /* 0x000fc800000000ff */
[----:B------:R-:W-:-:S05]  /*2870*/  PRMT R3, R3, 0x5410, RZ ;  /* 0x0000541003037816 */ /* 0x000fca00000000ff */
[----:B------:R0:W-:Y:S01]  /*2880*/  STG.E desc[UR36][R4.64], R3 ;  /* 0x0000000304007986 */ /* 0x0001e2000c101924 */
[----:B------:R-:W-:Y:S05]  /*2890*/  BRA `(.L_x_14051) ;  /* 0x0000000800907947 */ /* 0x000fea0003800000 */
.L_x_14056:
[----:B------:R-:W-:-:S06]  /*28a0*/  FMUL.FTZ R2, R2, 1 ;  /* 0x3f80000002027820 */ /* 0x000fcc0000410000 */
[----:B------:R-:W0:Y:S02]  /*28b0*/  F2F.F64.F32 R2, R2 ;  /* 0x0000000200027310 */ /* 0x000e240000201800 */
[----:B0-----:R0:W-:Y:S01]  /*28c0*/  STG.E.64 desc[UR36][R4.64], R2 ;  /* 0x0000000204007986 */ /* 0x0011e2000c101b24 */
[----:B------:R-:W-:Y:S05]  /*28d0*/  BRA `(.L_x_14051) ;  /* 0x0000000800807947 */ /* 0x000fea0003800000 */
.L_x_14046:
        /* <DEDUP_REMOVED lines=12> */
.L_x_14060:
[----:B------:R-:W-:Y:S01]  /*29a0*/  FMUL.FTZ R8, R2, 1 ;  /* 0x3f80000002087820 */ /* 0x000fe20000410000 */
[----:B------:R-:W-:-:S05]  /*29b0*/  CS2R R10, SRZ ;  /* 0x00000000000a7805 */ /* 0x000fca000001ff00 */
[----:B------:R-:W0:Y:S02]  /*29c0*/  F2F.F64.F32 R8, R8 ;  /* 0x0000000800087310 */ /* 0x000e240000201800 */
[----:B0-----:R0:W-:Y:S01]  /*29d0*/  STG.E.128 desc[UR36][R4.64], R8 ;  /* 0x0000000804007986 */ /* 0x0011e2000c101d24 */
[----:B------:R-:W-:Y:S05]  /*29e0*/  BRA `(.L_x_14051) ;  /* 0x00000008003c7947 */ /* 0x000fea0003800000 */
.L_x_14059:
        /* <DEDUP_REMOVED lines=18> */
.L_x_14064:
[----:B------:R-:W-:Y:S05]  /*2b10*/  BSYNC.RECONVERGENT B0 ;  /* 0x0000000000007941 */ /* 0x000fea0003800200 */
.L_x_14063:
[----:B------:R-:W-:-:S05]  /*2b20*/  LOP3.LUT R7, R0, 0x80, R7, 0xf8, !PT ;  /* 0x0000008000077812 */ /* 0x000fca00078ef807 */
[----:B------:R0:W-:Y:S01]  /*2b30*/  STG.E.U8 desc[UR36][R4.64], R7 ;  /* 0x0000000704007986 */ /* 0x0001e2000c101124 */
[----:B------:R-:W-:Y:S05]  /*2b40*/  BRA `(.L_x_14051) ;  /* 0x0000000400e47947 */ /* 0x000fea0003800000 */
.L_x_14062:
        /* <DEDUP_REMOVED lines=14> */
.L_x_14066:
[----:B------:R-:W-:Y:S05]  /*2c30*/  BSYNC.RECONVERGENT B0 ;  /* 0x0000000000007941 */ /* 0x000fea0003800200 */
.L_x_14065:
[----:B------:R-:W-:-:S05]  /*2c40*/  LOP3.LUT R3, R0, 0x80, R7, 0xf8, !PT ;  /* 0x0000008000037812 */ /* 0x000fca00078ef807 */
[----:B------:R0:W-:Y:S01]  /*2c50*/  STG.E.U8 desc[UR36][R4.64], R3 ;  /* 0x0000000304007986 */ /* 0x0001e2000c101124 */
[----:B------:R-:W-:Y:S05]  /*2c60*/  BRA `(.L_x_14051) ;  /* 0x00000004009c7947 */ /* 0x000fea0003800000 */
.L_x_14061:
[----:B------:R-:W-:-:S05]  /*2c70*/  F2FP.BF16.F32.PACK_AB R2, RZ, R2 ;  /* 0x00000002ff02723e */ /* 0x000fca00000010ff */
[----:B------:R0:W-:Y:S01]  /*2c80*/  STG.E.U16 desc[UR36][R4.64], R2 ;  /* 0x0000000204007986 */ /* 0x0001e2000c101524 */
[----:B------:R-:W-:Y:S05]  /*2c90*/  BRA `(.L_x_14051) ;  /* 0x0000000400907947 */ /* 0x000fea0003800000 */
.L_x_14058:
        /* <DEDUP_REMOVED lines=11> */
.L_x_14069:
[----:B------:R-:W-:Y:S01]  /*2d50*/  LOP3.LUT R3, R2, 0x7fffffff, RZ, 0xc0, !PT ;  /* 0x7fffffff02037812 */ /* 0x000fe200078ec0ff */
[----:B------:R-:W-:Y:S01]  /*2d60*/  BSSY.RECONVERGENT B0, `(.L_x_14070) ;  /* 0x0000013000007945 */ /* 0x000fe20003800200 */
[----:B------:R-:W-:Y:S02]  /*2d70*/  HFMA2 R0, -RZ, RZ, 0, 7.62939453125e-06 ;  /* 0x00000080ff007431 */ /* 0x000fe400000001ff */
        /* <DEDUP_REMOVED lines=9> */
.L_x_14072:
[----:B------:R-:W-:-:S04]  /*2e10*/  SHF.R.U32.HI R0, RZ, 0x14, R2 ;  /* 0x00000014ff007819 */ /* 0x000fc80000011602 */
[----:B------:R-:W-:-:S04]  /*2e20*/  LOP3.LUT R3, R0, 0x1, RZ, 0xc0, !PT ;  /* 0x0000000100037812 */ /* 0x000fc800078ec0ff */
[----:B------:R-:W-:-:S04]  /*2e30*/  IADD3 R0, PT, PT, R2, 0x487ffff, R3 ;  /* 0x0487ffff02007810 */ /* 0x000fc80007ffe003 */
[----:B------:R-:W-:-:S04]  /*2e40*/  SHF.R.U32.HI R0, RZ, 0x14, R0 ;  /* 0x00000014ff007819 */ /* 0x000fc80000011600 */
[----:B------:R-:W-:-:S07]  /*2e50*/  LOP3.LUT R3, R0, 0xff, RZ, 0xc0, !PT ;  /* 0x000000ff00037812 */ /* 0x000fce00078ec0ff */
.L_x_14073:
[----:B------:R-:W-:-:S04]  /*2e60*/  SHF.R.U32.HI R2, RZ, 0x18, R2 ;  /* 0x00000018ff027819 */ /* 0x000fc80000011602 */
[----:B------:R-:W-:-:S04]  /*2e70*/  LOP3.LUT R3, R3, 0x80, R2, 0xf8, !PT ;  /* 0x0000008003037812 */ /* 0x000fc800078ef802 */
[----:B------:R-:W-:-:S07]  /*2e80*/  PRMT R0, R3, 0x7610, R0 ;  /* 0x0000761003007816 */ /* 0x000fce0000000000 */
.L_x_14071:
[----:B------:R-:W-:Y:S05]  /*2e90*/  BSYNC.RECONVERGENT B0 ;  /* 0x0000000000007941 */ /* 0x000fea0003800200 */
.L_x_14070:
[----:B------:R0:W-:Y:S01]  /*2ea0*/  STG.E.U8 desc[UR36][R4.64], R0 ;  /* 0x0000000004007986 */ /* 0x0001e2000c101124 */
[----:B------:R-:W-:Y:S05]  /*2eb0*/  BRA `(.L_x_14051) ;  /* 0x0000000400087947 */ /* 0x000fea0003800000 */
.L_x_14068:
        /* <DEDUP_REMOVED lines=12> */
.L_x_14076:
[----:B------:R-:W-:-:S04]  /*2f80*/  SHF.R.U32.HI R0, RZ, 0x15, R2 ;  /* 0x00000015ff007819 */ /* 0x000fc80000011602 */
[----:B------:R-:W-:-:S04]  /*2f90*/  LOP3.LUT R3, R0, 0x1, RZ, 0xc0, !PT ;  /* 0x0000000100037812 */ /* 0x000fc800078ec0ff */
[----:B------:R-:W-:-:S04]  /*2fa0*/  IADD3 R0, PT, PT, R2, 0x88fffff, R3 ;  /* 0x088fffff02007810 */ /* 0x000fc80007ffe003 */
[----:B------:R-:W-:-:S04]  /*2fb0*/  SHF.R.U32.HI R0, RZ, 0x15, R0 ;  /* 0x00000015ff007819 */ /* 0x000fc80000011600 */
[----:B------:R-:W-:-:S07]  /*2fc0*/  LOP3.LUT R3, R0, 0xff, RZ, 0xc0, !PT ;  /* 0x000000ff00037812 */ /* 0x000fce00078ec0ff */
.L_x_14077:
[----:B------:R-:W-:-:S04]  /*2fd0*/  SHF.R.U32.HI R2, RZ, 0x18, R2 ;  /* 0x00000018ff027819 */ /* 0x000fc80000011602 */
[----:B------:R-:W-:-:S04]  /*2fe0*/  LOP3.LUT R3, R3, 0x80, R2, 0xf8, !PT ;  /* 0x0000008003037812 */ /* 0x000fc800078ef802 */
[----:B------:R-:W-:-:S07]  /*2ff0*/  PRMT R0, R3, 0x7610, R0 ;  /* 0x0000761003007816 */ /* 0x000fce0000000000 */
.L_x_14075:
[----:B------:R-:W-:Y:S05]  /*3000*/  BSYNC.RECONVERGENT B0 ;  /* 0x0000000000007941 */ /* 0x000fea0003800200 */
.L_x_14074:
[----:B------:R0:W-:Y:S01]  /*3010*/  STG.E.U8 desc[UR36][R4.64], R0 ;  /* 0x0000000004007986 */ /* 0x0001e2000c101124 */
[----:B------:R-:W-:Y:S05]  /*3020*/  BRA `(.L_x_14051) ;  /* 0x0000000000ac7947 */ /* 0x000fea0003800000 */
.L_x_14067:
[----:B------:R-:W-:-:S09]  /*3030*/  UISETP.NE.AND UP0, UPT, UR4, 0x1c, UPT ;  /* 0x0000001c0400788c */ /* 0x000fd2000bf05270 */
[----:B------:R-:W-:Y:S05]  /*3040*/  BRA.U !UP0, `(.L_x_14078) ;  /* 0x00000001089c7547 */ /* 0x000fea000b800000 */
[----:B------:R-:W-:-:S09]  /*3050*/  UISETP.NE.AND UP0, UPT, UR4, 0x1d, UPT ;  /* 0x0000001d0400788c */ /* 0x000fd2000bf05270 */
[----:B------:R-:W-:Y:S05]  /*3060*/  BRA.U !UP0, `(.L_x_14079) ;  /* 0x0000000108887547 */ /* 0x000fea000b800000 */
[----:B------:R-:W-:-:S09]  /*3070*/  UISETP.NE.AND UP0, UPT, UR4, 0x2c, UPT ;  /* 0x0000002c0400788c */ /* 0x000fd2000bf05270 */
[----:B------:R-:W-:Y:S05]  /*3080*/  BRA.U !UP0, `(.L_x_14080) ;  /* 0x0000000108447547 */ /* 0x000fea000b800000 */
.L_x_14050:
        /* <DEDUP_REMOVED lines=16> */
.L_x_14081:
[----:B------:R-:W-:Y:S05]  /*3190*/  BRA `(.L_x_14051) ;  /* 0x0000000000507947 */ /* 0x000fea0003800000 */
.L_x_14080:
        /* <DEDUP_REMOVED lines=15> */
.L_x_14079:
[----:B------:R-:W0:Y:S02]  /*3290*/  F2I.U64.TRUNC R2, R2 ;  /* 0x0000000200027311 */ /* 0x000e24000020d800 */
[----:B0-----:R0:W-:Y:S01]  /*32a0*/  STG.E.64 desc[UR36][R4.64], R2 ;  /* 0x0000000204007986 */ /* 0x0011e2000c101b24 */
[----:B------:R-:W-:Y:S05]  /*32b0*/  BRA `(.L_x_14051) ;  /* 0x0000000000087947 */ /* 0x000fea0003800000 */
.L_x_14078:
[----:B------:R-:W0:Y:S02]  /*32c0*/  F2I.FTZ.U32.TRUNC.NTZ R3, R2 ;  /* 0x0000000200037305 */ /* 0x000e24000021f000 */
[----:B0-----:R0:W-:Y:S02]  /*32d0*/  STG.E desc[UR36][R4.64], R3 ;  /* 0x0000000304007986 */ /* 0x0011e4000c101924 */
.L_x_14051:
[----:B------:R-:W-:-:S07]  /*32e0*/  IADD3 R17, PT, PT, R17, 0x80, RZ ;  /* 0x0000008011117810 */ /* 0x000fce0007ffe0ff */
.L_x_14013:
[----:B------:R-:W-:Y:S05]  /*32f0*/  BSYNC.RECONVERGENT B6 ;  /* 0x0000000000067941 */ /* 0x000fea0003800200 */
.L_x_14012:
        /* <DEDUP_REMOVED lines=9> */
[----:B------:R-:W0:Y:S01]  /*3390*/  LDCU.64 UR4, c[0x0][0x390] ;  /* 0x00007200ff0477ac */ /* 0x000e220008000a00 */
[----:B------:R-:W-:Y:S01]  /*33a0*/  HFMA2 R16, -RZ, RZ, 0, 0 ;  /* 0x00000000ff107431 */ /* 0x000fe200000001ff */
[----:B------:R-:W5:Y:S01]  /*33b0*/  LDCU UR6, c[0x0][0x38c] ;  /* 0x00007180ff0677ac */ /* 0x000f620008000800 */
[----:B------:R-:W3:Y:S01]  /*33c0*/  LDCU.64 UR8, c[0x0][0x4b8] ;  /* 0x00009700ff0877ac */ /* 0x000ee20008000a00 */
[----:B------:R-:W-:Y:S02]  /*33d0*/  UISETP.NE.AND UP0, UPT, UR40, URZ, UPT ;  /* 0x000000ff2800728c */ /* 0x000fe4000bf05270 */
[----:B0-----:R-:W-:-:S05]  /*33e0*/  IMAD.HI.U32 R2, R17, UR4, R16 ;  /* 0x0000000411027c27 */ /* 0x001fca000f8e0010 */
[----:B-12-4-:R-:W-:-:S05]  /*33f0*/  SHF.R.U32.HI R3, RZ, UR5, R2 ;  /* 0x00000005ff037c19 */ /* 0x016fca0008011602 */
[----:B------:R-:W-:-:S04]  /*3400*/  IMAD.MOV R0, RZ, RZ, -R3 ;  /* 0x000000ffff007224 */ /* 0x000fc800078e0a03 */
[----:B-----5:R-:W-:-:S04]  /*3410*/  IMAD R0, R0, UR6, R17 ;  /* 0x0000000600007c24 */ /* 0x020fc8000f8e0211 */
        /* <DEDUP_REMOVED lines=289> */
.L_x_14084:
[----:B------:R-:W0:Y:S01]  /*4630*/  LDCU.64 UR6, c[0x0][0x588] ;  /* 0x0000b100ff0677ac */ /* 0x000e220008000a00 */
[----:B------:R-:W-:Y:S01]  /*4640*/  BSSY.RECONVERGENT B7, `(.L_x_14085) ;  /* 0x00000dd000077945 */ /* 0x000fe20003800200 */
[----:B------:R-:W-:-:S04]  /*4650*/  UPRMT UR4, UR42, 0x9910, URZ ;  /* 0x000099102a047896 */ /* 0x000fc800080000ff */
[----:B------:R-:W-:Y:S01]  /*4660*/  UISETP.GT.AND UP0, UPT, UR4, 0x9, UPT ;  /* 0x000000090400788c */ /* 0x000fe2000bf04270 */
[----:B0-----:R-:W-:-:S05]  /*4670*/  IADD3 R2, P0, PT, R0, UR6, RZ ;  /* 0x0000000600027c10 */ /* 0x001fca000ff1e0ff */
[----:B-12-4-:R-:W-:-:S03]  /*4680*/  IMAD.X R3, RZ, RZ, UR7, P0 ;  /* 0x00000007ff037e24 */ /* 0x016fc600080e06ff */
        /* <DEDUP_REMOVED lines=12> */
.L_x_14089:
[----:B------:R-:W2:Y:S02]  /*4750*/  LDG.E.U8 R2, desc[UR36][R2.64] ;  /* 0x0000002402027981 */ /* 0x000ea4000c1e1100 */
[----:B--2---:R-:W-:Y:S01]  /*4760*/  I2FP.F32.U32 R6, R2 ;  /* 0x0000000200067245 */ /* 0x004fe20000201000 */
[----:B------:R-:W-:Y:S06]  /*4770*/  BRA `(.L_x_14091) ;  /* 0x0000000c00247947 */ /* 0x000fec0003800000 */
.L_x_14088:
[----:B------:R-:W-:-:S09]  /*4780*/  UISETP.NE.AND UP0, UPT, UR4, 0x2, UPT ;  /* 0x000000020400788c */ /* 0x000fd2000bf05270 */
[----:B------:R-:W-:Y:S05]  /*4790*/  BRA.U !UP0, `(.L_x_14092) ;  /* 0x0000000108287547 */ /* 0x000fea000b800000 */
[----:B------:R-:W-:-:S09]  /*47a0*/  UISETP.NE.AND UP0, UPT, UR4, 0x3, UPT ;  /* 0x000000030400788c */ /* 0x000fd2000bf05270 */
[----:B------:R-:W-:Y:S05]  /*47b0*/  BRA.U !UP0, `(.L_x_14093) ;  /* 0x0000000108147547 */ /* 0x000fea000b800000 */
[----:B------:R-:W-:-:S09]  /*47c0*/  UISETP.NE.AND UP0, UPT, UR4, 0x4, UPT ;  /* 0x000000040400788c */ /* 0x000fd2000bf05270 */
[----:B------:R-:W-:Y:S05]  /*47d0*/  BRA.U UP0, `(.L_x_14090) ;  /* 0x0000000900b07547 */ /* 0x000fea000b800000 */
[----:B---3--:R-:W2:Y:S02]  /*47e0*/  LDG.E.64 R6, desc[UR36][R2.64] ;  /* 0x0000002402067981 */ /* 0x008ea4000c1e1b00 */
[----:B--2---:R0:W1:Y:S01]  /*47f0*/  I2F.S64 R6, R6 ;  /* 0x0000000600067312 */ /* 0x0040620000301400 */
[----:B------:R-:W-:Y:S05]  /*4800*/  BRA `(.L_x_14091) ;  /* 0x0000000c00007947 */ /* 0x000fea0003800000 */
.L_x_14093:
[----:B------:R-:W2:Y:S02]  /*4810*/  LDG.E R2, desc[UR36][R2.64] ;  /* 0x0000002402027981 */ /* 0x000ea4000c1e1900 */
[----:B--2---:R-:W-:Y:S01]  /*4820*/  I2FP.F32.S32 R6, R2 ;  /* 0x0000000200067245 */ /* 0x004fe20000201400 */
[----:B------:R-:W-:Y:S06]  /*4830*/  BRA `(.L_x_14091) ;  /* 0x0000000800f47947 */ /* 0x000fec0003800000 */
.L_x_14092:
[----:B------:R-:W2:Y:S02]  /*4840*/  LDG.E.U16 R2, desc[UR36][R2.64] ;  /* 0x0000002402027981 */ /* 0x000ea4000c1e1500 */
[----:B--2---:R2:W4:Y:S01]  /*4850*/  I2F.S16 R6, R2 ;  /* 0x0000000200067306 */ /* 0x0045220000101400 */
[----:B------:R-:W-:Y:S05]  /*4860*/  BRA `(.L_x_14091) ;  /* 0x0000000800e87947 */ /* 0x000fea0003800000 */
.L_x_14087:
        /* <DEDUP_REMOVED lines=8> */
.L_x_14095:
[----:B------:R-:W2:Y:S02]  /*48f0*/  LDG.E.U16 R2, desc[UR36][R2.64] ;  /* 0x0000002402027981 */ /* 0x000ea4000c1e1500 */
[----:B--2---:R-:W-:Y:S01]  /*4900*/  HADD2.F32 R6, -RZ, R2.H0_H0 ;  /* 0x20000002ff067230 */ /* 0x004fe20000004100 */
[----:B------:R-:W-:Y:S06]  /*4910*/  BRA `(.L_x_14091) ;  /* 0x0000000800bc7947 */ /* 0x000fec0003800000 */
.L_x_14094:
        /* <DEDUP_REMOVED lines=8> */
.L_x_14097:
[----:B------:R-:W2:Y:S02]  /*49a0*/  LDG.E.U16 R2, desc[UR36][R2.64] ;  /* 0x0000002402027981 */ /* 0x000ea4000c1e1500 */
[----:B--2---:R-:W-:Y:S01]  /*49b0*/  HADD2.F32 R6, -RZ, R2.H0_H0 ;  /* 0x20000002ff067230 */ /* 0x004fe20000004100 */
[----:B------:R-:W-:Y:S06]  /*49c0*/  BRA `(.L_x_14091) ;  /* 0x0000000800907947 */ /* 0x000fec0003800000 */
.L_x_14096:
[----:B------:R-:W2:Y:S01]  /*49d0*/  LDG.E.64 R2, desc[UR36][R2.64] ;  /* 0x0000002402027981 */ /* 0x000ea2000c1e1b00 */
[----:B------:R-:W-:Y:S01]  /*49e0*/  UMOV UR4, 0xf0000000 ;  /* 0xf000000000047882 */ /* 0x000fe20000000000 */
[----:B------:R-:W-:Y:S01]  /*49f0*/  UMOV UR5, 0x380fffff ;  /* 0x380fffff00057882 */ /* 0x000fe20000000000 */
[----:B--2---:R-:W0:Y:S01]  /*4a00*/  F2F.F32.F64 R6, R2 ;  /* 0x0000000200067310 */ /* 0x004e220000301000 */
[----:B------:R-:W-:-:S14]  /*4a10*/  DSETP.GEU.AND P0, PT, |R2|, UR4, PT ;  /* 0x0000000402007e2a */ /* 0x000fdc000bf0e200 */
[----:B0-----:R-:W-:Y:S01]  /*4a20*/  @!P0 FMUL R6, R6, 1.175494350822287508e-38 ;  /* 0x0080000006068820 */ /* 0x001fe20000400000 */
[----:B------:R-:W-:Y:S06]  /*4a30*/  BRA `(.L_x_14091) ;  /* 0x0000000800747947 */ /* 0x000fec0003800000 */
.L_x_14086:
        /* <DEDUP_REMOVED lines=12> */
.L_x_14100:
[----:B------:R-:W2:Y:S01]  /*4b00*/  LDG.E.64 R2, desc[UR36][R2.64] ;  /* 0x0000002402027981 */ /* 0x000ea2000c1e1b00 */
[----:B------:R-:W-:Y:S01]  /*4b10*/  UMOV UR4, 0xf0000000 ;  /* 0xf000000000047882 */ /* 0x000fe20000000000 */
[----:B------:R-:W-:Y:S01]  /*4b20*/  UMOV UR5, 0x380fffff ;  /* 0x380fffff00057882 */ /* 0x000fe20000000000 */
[----:B--2---:R-:W0:Y:S01]  /*4b30*/  F2F.F32.F64 R6, R2 ;  /* 0x0000000200067310 */ /* 0x004e220000301000 */
[----:B------:R-:W-:-:S14]  /*4b40*/  DSETP.GEU.AND P0, PT, |R2|, UR4, PT ;  /* 0x0000000402007e2a */ /* 0x000fdc000bf0e200 */
[----:B0-----:R-:W-:Y:S01]  /*4b50*/  @!P0 FMUL R6, R6, 1.175494350822287508e-38 ;  /* 0x0080000006068820 */ /* 0x001fe20000400000 */
[----:B------:R-:W-:Y:S06]  /*4b60*/  BRA `(.L_x_14091) ;  /* 0x0000000800287947 */ /* 0x000fec0003800000 */
.L_x_14099:
[----:B------:R-:W-:-:S09]  /*4b70*/  UISETP.NE.AND UP0, UPT, UR4, 0xf, UPT ;  /* 0x0000000f0400788c */ /* 0x000fd2000bf05270 */
[----:B------:R-:W-:Y:S05]  /*4b80*/  BRA.U !UP0, `(.L_x_14101) ;  /* 0x00000001088c7547 */ /* 0x000fea000b800000 */
[----:B------:R-:W-:-:S09]  /*4b90*/  UISETP.NE.AND UP0, UPT, UR4, 0x17, UPT ;  /* 0x000000170400788c */ /* 0x000fd2000bf05270 */
[----:B------:R-:W-:Y:S05]  /*4ba0*/  BRA.U !UP0, `(.L_x_14102) ;  /* 0x0000000108547547 */ /* 0x000fea000b800000 */
[----:B------:R-:W-:-:S09]  /*4bb0*/  UISETP.NE.AND UP0, UPT, UR4, 0x18, UPT ;  /* 0x000000180400788c */ /* 0x000fd2000bf05270 */
[----:B------:R-:W-:Y:S05]  /*4bc0*/  BRA.U UP0, `(.L_x_14090) ;  /* 0x0000000500b47547 */ /* 0x000fea000b800000 */
[----:B------:R-:W2:Y:S01]  /*4bd0*/  LDG.E.U8 R6, desc[UR36][R2.64] ;  /* 0x0000002402067981 */ /* 0x000ea2000c1e1100 */
[----:B---3--:R-:W-:Y:S01]  /*4be0*/  IMAD.MOV.U32 R5, RZ, RZ, 0x1f ;  /* 0x0000001fff057424 */ /* 0x008fe200078e00ff */
        /* <DEDUP_REMOVED lines=17> */
.L_x_14102:
[----:B------:R-:W2:Y:S02]  /*4d00*/  LDG.E.U8 R2, desc[UR36][R2.64] ;  /* 0x0000002402027981 */ /* 0x000ea4000c1e1100 */
[C---:B--2---:R-:W-:Y:S02]  /*4d10*/  IMAD.SHL.U32 R0, R2.reuse, 0x2000000, RZ ;  /* 0x0200000002007824 */ /* 0x044fe400078e00ff */
[----:B---3--:R-:W-:-:S03]  /*4d20*/  IMAD.SHL.U32 R5, R2, 0x100, RZ ;  /* 0x0000010002057824 */ /* 0x008fc600078e00ff */
        /* <DEDUP_REMOVED lines=9> */
.L_x_14101:
[----:B------:R-:W2:Y:S02]  /*4dc0*/  LDG.E.U16 R2, desc[UR36][R2.64] ;  /* 0x0000002402027981 */ /* 0x000ea4000c1e1500 */
[----:B--2---:R-:W-:Y:S01]  /*4dd0*/  SHF.L.U32 R6, R2, 0x10, RZ ;  /* 0x0000001002067819 */ /* 0x004fe200000006ff */
[----:B------:R-:W-:Y:S06]  /*4de0*/  BRA `(.L_x_14091) ;  /* 0x0000000400887947 */ /* 0x000fec0003800000 */
.L_x_14098:
        /* <DEDUP_REMOVED lines=11> */
.L_x_14105:
        /* <DEDUP_REMOVED lines=11> */
[----:B---3--:R-:W-:Y:S02]  /*4f50*/  SHF.L.U32 R7, R0, 0x1f, RZ ;  /* 0x0000001f00077819 */ /* 0x008fe400000006ff */
        /* <DEDUP_REMOVED lines=8> */
.L_x_14107:
[----:B------:R-:W-:Y:S05]  /*4fe0*/  BSYNC.RECONVERGENT B0 ;  /* 0x0000000000007941 */ /* 0x000fea0003800200 */
.L_x_14106:
[----:B------:R-:W-:Y:S01]  /*4ff0*/  IMAD.SHL.U32 R0, R0, 0x100000, RZ ;  /* 0x0010000000007824 */ /* 0x000fe200078e00ff */
[----:B------:R-:W-:-:S04]  /*5000*/  LEA R2, R2, 0x3b800000, 0x17 ;  /* 0x3b80000002027811 */ /* 0x000fc800078eb8ff */
[----:B------:R-:W-:Y:S01]  /*5010*/  LOP3.LUT R6, R2, R0, R7, 0xfe, !PT ;  /* 0x0000000002067212 */ /* 0x000fe200078efe07 */
[----:B------:R-:W-:Y:S06]  /*5020*/  BRA `(.L_x_14091) ;  /* 0x0000000000f87947 */ /* 0x000fec0003800000 */
.L_x_14104:
        /* <DEDUP_REMOVED lines=11> */
[----:B---3--:R-:W-:Y:S01]  /*50e0*/  IMAD.U32 R7, R0, -0x80000000, RZ ;  /* 0x8000000000077824 */ /* 0x008fe200078e00ff */
        /* <DEDUP_REMOVED lines=8> */
.L_x_14109:
[----:B------:R-:W-:Y:S05]  /*5170*/  BSYNC.RECONVERGENT B0 ;  /* 0x0000000000007941 */ /* 0x000fea0003800200 */
.L_x_14108:
[----:B------:R-:W-:Y:S01]  /*5180*/  IMAD.SHL.U32 R0, R0, 0x200000, RZ ;  /* 0x0020000000007824 */ /* 0x000fe200078e00ff */
[----:B------:R-:W-:-:S04]  /*5190*/  LEA R2, R2, 0x37800000, 0x17 ;  /* 0x3780000002027811 */ /* 0x000fc800078eb8ff */
[----:B------:R-:W-:Y:S01]  /*51a0*/  LOP3.LUT R6, R2, R0, R7, 0xfe, !PT ;  /* 0x0000000002067212 */ /* 0x000fe200078efe07 */
[----:B------:R-:W-:Y:S06]  /*51b0*/  BRA `(.L_x_14091) ;  /* 0x0000000000947947 */ /* 0x000fec0003800000 */
.L_x_14103:
        /* <DEDUP_REMOVED lines=14> */
.L_x_14090:
[----:B------:R-:W-:Y:S01]  /*52a0*/  MOV R2, 0x0 ;  /* 0x0000000000027802 */ /* 0x000fe20000000f00 */
[----:B------:R-:W3:Y:S01]  /*52b0*/  LDCU.64 UR4, c[0x4][0x128] ;  /* 0x01002500ff0477ac */ /* 0x000ee20008000a00 */
[----:B------:R-:W-:Y:S02]  /*52c0*/  HFMA2 R12, -RZ, RZ, 0, 5.9604644775390625e-08 ;  /* 0x00000001ff0c7431 */ /* 0x000fe400000001ff */
[----:B------:R-:W-:Y:S01]  /*52d0*/  IMAD.MOV.U32 R8, RZ, RZ, 0x4e ;  /* 0x0000004eff087424 */ /* 0x000fe200078e00ff */
[----:B------:R-:W0:Y:S01]  /*52e0*/  LDCU.64 UR6, c[0x4][0x130] ;  /* 0x01002600ff0677ac */ /* 0x000e220008000a00 */
[----:B------:R-:W1:Y:S01]  /*52f0*/  LDC.64 R2, c[0x4][R2] ;  /* 0x0100000002027b82 */ /* 0x000e620000000a00 */
[----:B------:R-:W-:Y:S01]  /*5300*/  IMAD.MOV.U32 R13, RZ, RZ, RZ ;  /* 0x000000ffff0d7224 */ /* 0x000fe200078e00ff */
[----:B------:R-:W2:Y:S01]  /*5310*/  LDCU.64 UR8, c[0x4][0x18] ;  /* 0x01000300ff0877ac */ /* 0x000ea20008000a00 */
[----:B---3--:R-:W-:Y:S01]  /*5320*/  IMAD.U32 R4, RZ, RZ, UR4 ;  /* 0x00000004ff047e24 */ /* 0x008fe2000f8e00ff */
[----:B------:R-:W-:Y:S01]  /*5330*/  MOV R5, UR5 ;  /* 0x0000000500057c02 */ /* 0x000fe20008000f00 */
[----:B0-----:R-:W-:-:S02]  /*5340*/  IMAD.U32 R6, RZ, RZ, UR6 ;  /* 0x00000006ff067e24 */ /* 0x001fc4000f8e00ff */
[----:B------:R-:W-:Y:S01]  /*5350*/  IMAD.U32 R7, RZ, RZ, UR7 ;  /* 0x00000007ff077e24 */ /* 0x000fe2000f8e00ff */
[----:B--2---:R-:W-:Y:S01]  /*5360*/  MOV R10, UR8 ;  /* 0x00000008000a7c02 */ /* 0x004fe20008000f00 */
[----:B------:R-:W-:-:S07]  /*5370*/  IMAD.U32 R11, RZ, RZ, UR9 ;  /* 0x00000009ff0b7e24 */ /* 0x000fce000f8e00ff */
[----:B------:R-:W-:-:S07]  /*5380*/  LEPC R20, `(.L_x_14112) ;  /* 0x000000001014794e */ /* 0x000fce0000000000 */
[----:B-1----:R-:W-:Y:S05]  /*5390*/  CALL.ABS.NOINC R2 ;  /* 0x0000000002007343 */ /* 0x002fea0003c00000 */
.L_x_14112:
[----:B------:R-:W-:Y:S01]  /*53a0*/  IMAD.MOV.U32 R6, RZ, RZ, RZ ;  /* 0x000000ffff067224 */ /* 0x000fe200078e00ff */
[----:B------:R-:W-:Y:S06]  /*53b0*/  BRA `(.L_x_14091) ;  /* 0x0000000000147947 */ /* 0x000fec0003800000 */
.L_x_14111:
[----:B---3--:R-:W2:Y:S02]  /*53c0*/  LDG.E.64 R6, desc[UR36][R2.64] ;  /* 0x0000002402067981 */ /* 0x008ea4000c1e1b00 */
[----:B--2---:R0:W1:Y:S01]  /*53d0*/  I2F.U64 R6, R6 ;  /* 0x0000000600067312 */ /* 0x0040620000301000 */
[----:B------:R-:W-:Y:S05]  /*53e0*/  BRA `(.L_x_14091) ;  /* 0x0000000000087947 */ /* 0x000fea0003800000 */
.L_x_14110:
[----:B------:R-:W2:Y:S02]  /*53f0*/  LDG.E R2, desc[UR36][R2.64] ;  /* 0x0000002402027981 */ /* 0x000ea4000c1e1900 */
[----:B--2---:R-:W-:-:S07]  /*5400*/  I2FP.F32.U32 R6, R2 ;  /* 0x0000000200067245 */ /* 0x004fce0000201000 */
.L_x_14091:
[----:B------:R-:W-:Y:S05]  /*5410*/  BSYNC.RECONVERGENT B7 ;  /* 0x0000000000077941 */ /* 0x000fea0003800200 */
.L_x_14085:
[----:B------:R-:W2:Y:S01]  /*5420*/  LDCU UR4, c[0x0][0x594] ;  /* 0x0000b280ff0477ac */ /* 0x000ea20008000800 */
[C---:B01--45:R-:W-:Y:S01]  /*5430*/  FADD.FTZ R3, |R6|.reuse, -RZ ;  /* 0x800000ff06037221 */ /* 0x073fe20000010200 */
[----:B------:R-:W-:Y:S01]  /*5440*/  BSSY.RECONVERGENT B1, `(.L_x_14113) ;  /* 0x0000012000017945 */ /* 0x000fe20003800200 */
[----:B--2---:R-:W-:Y:S01]  /*5450*/  FSETP.LT.FTZ.AND P5, PT, |R6|, |UR4|, PT ;  /* 0x4000000406007c0b */ /* 0x004fe2000bfb1200 */
[----:B------:R-:W0:Y:S03]  /*5460*/  LDCU.64 UR4, c[0x0][0x580] ;  /* 0x0000b000ff0477ac */ /* 0x000e260008000a00 */
[----:B---3--:R-:W-:Y:S02]  /*5470*/  FSEL R7, R18, R3, P5 ;  /* 0x0000000312077208 */ /* 0x008fe40002800000 */
        /* <DEDUP_REMOVED lines=14> */
.L_x_14114:
[----:B------:R-:W-:Y:S05]  /*5560*/  BSYNC.RECONVERGENT B1 ;  /* 0x0000000000017941 */ /* 0x000fea0003800200 */
.L_x_14113:
[----:B------:R-:W-:Y:S02]  /*5570*/  IMAD.MOV.U32 R3, RZ, RZ, 0x3b33710b ;  /* 0x3b33710bff037424 */ /* 0x000fe400078e00ff */
[----:B------:R-:W-:Y:S01]  /*5580*/  FMUL.FTZ R0, R2, R2 ;  /* 0x0000000202007220 */ /* 0x000fe20000410000 */
[----:B------:R-:W0:Y:S01]  /*5590*/  LDC R11, c[0x0][0x594] ;  /* 0x00016500ff0b7b82 */ /* 0x000e220000000800 */
[----:B------:R-:W-:Y:S01]  /*55a0*/  MOV R9, 0x3f6ee581 ;  /* 0x3f6ee58100097802 */ /* 0x000fe20000000f00 */
[----:B------:R-:W-:Y:S01]  /*55b0*/  UPRMT UR4, UR41, 0x9910, URZ ;  /* 0x0000991029047896 */ /* 0x000fe200080000ff */
[----:B------:R-:W-:Y:S01]  /*55c0*/  FFMA.FTZ R3, R0, R3, -0.015681877732276916504 ;  /* 0xbc80774800037423 */ /* 0x000fe20000010003 */
[----:B------:R-:W-:Y:S02]  /*55d0*/  ISETP.GE.AND P0, PT, R6, RZ, PT ;  /* 0x000000ff0600720c */ /* 0x000fe40003f06270 */
[----:B------:R-:W-:Y:S01]  /*55e0*/  FSETP.NEU.FTZ.AND P1, PT, R7, RZ, PT ;  /* 0x000000ff0700720b */ /* 0x000fe20003f3d000 */
[----:B------:R-:W-:Y:S01]  /*55f0*/  FFMA.FTZ R3, R0, R3, 0.042200751602649688721 ;  /* 0x3d2cdab200037423 */ /* 0x000fe20000010003 */
[----:B------:R-:W-:Y:S01]  /*5600*/  FSEL R7, R9, 1.8663789033889770508, P5 ;  /* 0x3feee58109077808 */ /* 0x000fe20002800000 */
[----:B------:R-:W-:-:S02]  /*5610*/  UISETP.GT.AND UP0, UPT, UR4, 0x9, UPT ;  /* 0x000000090400788c */ /* 0x000fc4000bf04270 */
[----:B------:R-:W-:-:S04]  /*5620*/  FFMA.FTZ R3, R0, R3, -0.074792981147766113281 ;  /* 0xbd992d1000037423 */ /* 0x000fc80000010003 */
        /* <DEDUP_REMOVED lines=30> */
.L_x_14118:
[----:B------:R-:W0:Y:S02]  /*5810*/  F2I.S64.TRUNC R2, R2 ;  /* 0x0000000200027311 */ /* 0x000e24000020d900 */
[----:B0-----:R-:W-:-:S05]  /*5820*/  IMAD.MOV.U32 R7, RZ, RZ, R2 ;  /* 0x000000ffff077224 */ /* 0x001fca00078e0002 */
[----:B------:R0:W-:Y:S01]  /*5830*/  STG.E.U8 desc[UR36][R4.64], R7 ;  /* 0x0000000704007986 */ /* 0x0001e2000c101124 */
[----:B------:R-:W-:Y:S05]  /*5840*/  BRA `(.L_x_14120) ;  /* 0x0000000c00287947 */ /* 0x000fea0003800000 */
.L_x_14117:
        /* <DEDUP_REMOVED lines=9> */
.L_x_14122:
[----:B------:R-:W0:Y:S02]  /*58e0*/  F2I.FTZ.TRUNC.NTZ R3, R2 ;  /* 0x0000000200037305 */ /* 0x000e24000021f100 */
[----:B0-----:R0:W-:Y:S01]  /*58f0*/  STG.E desc[UR36][R4.64], R3 ;  /* 0x0000000304007986 */ /* 0x0011e2000c101924 */
[----:B------:R-:W-:Y:S05]  /*5900*/  BRA `(.L_x_14120) ;  /* 0x0000000800f87947 */ /* 0x000fea0003800000 */
.L_x_14121:
[----:B------:R-:W0:Y:S02]  /*5910*/  F2I.FTZ.TRUNC.NTZ R3, R2 ;  /* 0x0000000200037305 */ /* 0x000e24000021f100 */
[----:B0-----:R0:W-:Y:S01]  /*5920*/  STG.E.U16 desc[UR36][R4.64], R3 ;  /* 0x0000000304007986 */ /* 0x0011e2000c101524 */
[----:B------:R-:W-:Y:S05]  /*5930*/  BRA `(.L_x_14120) ;  /* 0x0000000800ec7947 */ /* 0x000fea0003800000 */
.L_x_14116:
        /* <DEDUP_REMOVED lines=8> */
.L_x_14124:
[----:B------:R-:W-:-:S05]  /*59c0*/  F2FP.F16.F32.PACK_AB R2, RZ, R2 ;  /* 0x00000002ff02723e */ /* 0x000fca00000000ff */
[----:B------:R0:W-:Y:S01]  /*59d0*/  STG.E.U16 desc[UR36][R4.64], R2 ;  /* 0x0000000204007986 */ /* 0x0001e2000c101524 */
[----:B------:R-:W-:Y:S05]  /*59e0*/  BRA `(.L_x_14120) ;  /* 0x0000000800c07947 */ /* 0x000fea0003800000 */
.L_x_14123:
        /* <DEDUP_REMOVED lines=9> */
.L_x_14126:
[----:B------:R-:W-:-:S04]  /*5a80*/  F2FP.F16.F32.PACK_AB R3, RZ, R2 ;  /* 0x00000002ff03723e */ /* 0x000fc800000000ff */
[----:B------:R-:W-:-:S05]  /*5a90*/  PRMT R3, R3, 0x5410, RZ ;  /* 0x0000541003037816 */ /* 0x000fca00000000ff */
[----:B------:R0:W-:Y:S01]  /*5aa0*/  STG.E desc[UR36][R4.64], R3 ;  /* 0x0000000304007986 */ /* 0x0001e2000c101924 */
[----:B------:R-:W-:Y:S05]  /*5ab0*/  BRA `(.L_x_14120) ;  /* 0x00000008008c7947 */ /* 0x000fea0003800000 */
.L_x_14125:
[----:B------:R-:W-:-:S06]  /*5ac0*/  FMUL.FTZ R2, R2, 1 ;  /* 0x3f80000002027820 */ /* 0x000fcc0000410000 */
[----:B------:R-:W0:Y:S02]  /*5ad0*/  F2F.F64.F32 R2, R2 ;  /* 0x0000000200027310 */ /* 0x000e240000201800 */
[----:B0-----:R0:W-:Y:S01]  /*5ae0*/  STG.E.64 desc[UR36][R4.64], R2 ;  /* 0x0000000204007986 */ /* 0x0011e2000c101b24 */
[----:B------:R-:W-:Y:S05]  /*5af0*/  BRA `(.L_x_14120) ;  /* 0x00000008007c7947 */ /* 0x000fea0003800000 */
.L_x_14115:
        /* <DEDUP_REMOVED lines=13> */
.L_x_14130:
        /* <DEDUP_REMOVED lines=16> */
.L_x_14133:
[----:B------:R-:W-:-:S04]  /*5cd0*/  SHF.R.U32.HI R2, RZ, 0x18, R2 ;  /* 0x00000018ff027819 */ /* 0x000fc80000011602 */
[----:B------:R-:W-:-:S04]  /*5ce0*/  LOP3.LUT R2, R3, 0x80, R2, 0xf8, !PT ;  /* 0x0000008003027812 */ /* 0x000fc800078ef802 */
[----:B------:R-:W-:-:S07]  /*5cf0*/  PRMT R0, R2, 0x7610, R0 ;  /* 0x0000761002007816 */ /* 0x000fce0000000000 */
.L_x_14132:
[----:B------:R-:W-:Y:S05]  /*5d00*/  BSYNC.RECONVERGENT B0 ;  /* 0x0000000000007941 */ /* 0x000fea0003800200 */
.L_x_14131:
[----:B------:R0:W-:Y:S01]  /*5d10*/  STG.E.U8 desc[UR36][R4.64], R0 ;  /* 0x0000000004007986 */ /* 0x0001e2000c101124 */
[----:B------:R-:W-:Y:S05]  /*5d20*/  BRA `(.L_x_14120) ;  /* 0x0000000400f07947 */ /* 0x000fea0003800000 */
.L_x_14129:
        /* <DEDUP_REMOVED lines=16> */
.L_x_14136:
[----:B------:R-:W-:-:S04]  /*5e30*/  SHF.R.U32.HI R2, RZ, 0x18, R2 ;  /* 0x00000018ff027819 */ /* 0x000fc80000011602 */
[----:B------:R-:W-:-:S04]  /*5e40*/  LOP3.LUT R3, R3, 0x80, R2, 0xf8, !PT ;  /* 0x0000008003037812 */ /* 0x000fc800078ef802 */
[----:B------:R-:W-:-:S07]  /*5e50*/  PRMT R0, R3, 0x7610, R0 ;  /* 0x0000761003007816 */ /* 0x000fce0000000000 */
.L_x_14135:
[----:B------:R-:W-:Y:S05]  /*5e60*/  BSYNC.RECONVERGENT B0 ;  /* 0x0000000000007941 */ /* 0x000fea0003800200 */
.L_x_14134:
[----:B------:R0:W-:Y:S01]  /*5e70*/  STG.E.U8 desc[UR36][R4.64], R0 ;  /* 0x0000000004007986 */ /* 0x0001e2000c101124 */
[----:B------:R-:W-:Y:S05]  /*5e80*/  BRA `(.L_x_14120) ;  /* 0x0000000400987947 */ /* 0x000fea0003800000 */
.L_x_14128:
        /* <DEDUP_REMOVED lines=21> */
.L_x_14138:
[----:B------:R-:W0:Y:S02]  /*5fe0*/  F2I.U64.TRUNC R2, R2 ;  /* 0x0000000200027311 */ /* 0x000e24000020d800 */
[----:B0-----:R0:W-:Y:S01]  /*5ff0*/  STG.E.64 desc[UR36][R4.64], R2 ;  /* 0x0000000204007986 */ /* 0x0011e2000c101b24 */
[----:B------:R-:W-:Y:S05]  /*6000*/  BRA `(.L_x_14120) ;  /* 0x0000000400387947 */ /* 0x000fea0003800000 */
.L_x_14137:
[----:B------:R-:W0:Y:S02]  /*6010*/  F2I.FTZ.U32.TRUNC.NTZ R3, R2 ;  /* 0x0000000200037305 */ /* 0x000e24000021f000 */
[----:B0-----:R0:W-:Y:S01]  /*6020*/  STG.E desc[UR36][R4.64], R3 ;  /* 0x0000000304007986 */ /* 0x0011e2000c101924 */
[----:B------:R-:W-:Y:S05]  /*6030*/  BRA `(.L_x_14120) ;  /* 0x00000004002c7947 */ /* 0x000fea0003800000 */
.L_x_14127:
        /* <DEDUP_REMOVED lines=10> */
.L_x_14140:
[----:B------:R-:W-:Y:S01]  /*60e0*/  FMUL.FTZ R8, R2, 1 ;  /* 0x3f80000002087820 */ /* 0x000fe20000410000 */
[----:B------:R-:W-:-:S05]  /*60f0*/  CS2R R10, SRZ ;  /* 0x00000000000a7805 */ /* 0x000fca000001ff00 */
[----:B------:R-:W0:Y:S02]  /*6100*/  F2F.F64.F32 R8, R8 ;  /* 0x0000000800087310 */ /* 0x000e240000201800 */
[----:B0-----:R3:W-:Y:S01]  /*6110*/  STG.E.128 desc[UR36][R4.64], R8 ;  /* 0x0000000804007986 */ /* 0x0017e2000c101d24 */
[----:B------:R-:W-:Y:S05]  /*6120*/  BRA `(.L_x_14120) ;  /* 0x0000000000f07947 */ /* 0x000fea0003800000 */
.L_x_14139:
[----:B------:R-:W-:-:S09]  /*6130*/  UISETP.NE.AND UP0, UPT, UR4, 0xf, UPT ;  /* 0x0000000f0400788c */ /* 0x000fd2000bf05270 */
[----:B------:R-:W-:Y:S05]  /*6140*/  BRA.U !UP0, `(.L_x_14141) ;  /* 0x0000000108e07547 */ /* 0x000fea000b800000 */
[----:B------:R-:W-:-:S09]  /*6150*/  UISETP.NE.AND UP0, UPT, UR4, 0x17, UPT ;  /* 0x000000170400788c */ /* 0x000fd2000bf05270 */
[----:B------:R-:W-:Y:S05]  /*6160*/  BRA.U !UP0, `(.L_x_14142) ;  /* 0x00000001088c7547 */ /* 0x000fea000b800000 */
[----:B------:R-:W-:-:S09]  /*6170*/  UISETP.NE.AND UP0, UPT, UR4, 0x18, UPT ;  /* 0x000000180400788c */ /* 0x000fd2000bf05270 */
[----:B------:R-:W-:Y:S05]  /*6180*/  BRA.U !UP0, `(.L_x_14143) ;  /* 0x0000000108447547 */ /* 0x000fea000b800000 */
.L_x_14119:
        /* <DEDUP_REMOVED lines=16> */
.L_x_14144:
[----:B------:R-:W-:Y:S05]  /*6290*/  BRA `(.L_x_14120) ;  /* 0x0000000000947947 */ /* 0x000fea0003800000 */
.L_x_14143:
        /* <DEDUP_REMOVED lines=12> */
.L_x_14146:
[----:B------:R-:W-:Y:S05]  /*6360*/  BSYNC.RECONVERGENT B0 ;  /* 0x0000000000007941 */ /* 0x000fea0003800200 */
.L_x_14145:
[----:B------:R-:W-:-:S05]  /*6370*/  LOP3.LUT R3, R0, 0x80, R7, 0xf8, !PT ;  /* 0x0000008000037812 */ /* 0x000fca00078ef807 */
[----:B------:R1:W-:Y:S01]  /*6380*/  STG.E.U8 desc[UR36][R4.64], R3 ;  /* 0x0000000304007986 */ /* 0x0003e2000c101124 */
[----:B------:R-:W-:Y:S05]  /*6390*/  BRA `(.L_x_14120) ;  /* 0x0000000000547947 */ /* 0x000fea0003800000 */
.L_x_14142:
        /* <DEDUP_REMOVED lines=11> */
.L_x_14148:
[----:B------:R-:W-:Y:S01]  /*6450*/  IMAD.MOV.U32 R0, RZ, RZ, 0x7f ;  /* 0x0000007fff007424 */ /* 0x000fe200078e00ff */
[----:B------:R-:W-:-:S04]  /*6460*/  ISETP.GT.U32.AND P0, PT, R6, 0x7f800000, PT ;  /* 0x7f8000000600780c */ /* 0x000fc80003f04070 */
[----:B------:R-:W-:-:S09]  /*6470*/  SEL R0, R0, 0x7c, P0 ;  /* 0x0000007c00007807 */ /* 0x000fd20000000000 */
.L_x_14149:
[----:B------:R-:W-:Y:S05]  /*6480*/  BSYNC.RECONVERGENT B0 ;  /* 0x0000000000007941 */ /* 0x000fea0003800200 */
.L_x_14147:
[----:B------:R-:W-:-:S04]  /*6490*/  SHF.R.U32.HI R3, RZ, 0x18, R2 ;  /* 0x00000018ff037819 */ /* 0x000fc80000011602 */
[----:B------:R-:W-:-:S05]  /*64a0*/  LOP3.LUT R3, R0, 0x80, R3, 0xf8, !PT ;  /* 0x0000008000037812 */ /* 0x000fca00078ef803 */
[----:B------:R2:W-:Y:S01]  /*64b0*/  STG.E.U8 desc[UR36][R4.64], R3 ;  /* 0x0000000304007986 */ /* 0x0005e2000c101124 */
[----:B------:R-:W-:Y:S05]  /*64c0*/  BRA `(.L_x_14120) ;  /* 0x0000000000087947 */ /* 0x000fea0003800000 */
.L_x_14141:
[----:B------:R-:W-:-:S05]  /*64d0*/  F2FP.BF16.F32.PACK_AB R2, RZ, R2 ;  /* 0x00000002ff02723e */ /* 0x000fca00000010ff */
[----:B------:R0:W-:Y:S02]  /*64e0*/  STG.E.U16 desc[UR36][R4.64], R2 ;  /* 0x0000000204007986 */ /* 0x0001e4000c101524 */
.L_x_14120:
[----:B------:R-:W-:-:S07]  /*64f0*/  IADD3 R17, PT, PT, R17, 0x80, RZ ;  /* 0x0000008011117810 */ /* 0x000fce0007ffe0ff */
.L_x_14083:
[----:B------:R-:W-:Y:S05]  /*6500*/  BSYNC.RECONVERGENT B6 ;  /* 0x0000000000067941 */ /* 0x000fea0003800200 */
.L_x_14082:
        /* <DEDUP_REMOVED lines=10> */
[----:B------:R-:W-:Y:S01]  /*65b0*/  MOV R16, RZ ;  /* 0x000000ff00107202 */ /* 0x000fe20000000f00 */
        /* <DEDUP_REMOVED lines=296> */
.L_x_14152:
        /* <DEDUP_REMOVED lines=18> */
.L_x_14157:
[----:B------:R-:W2:Y:S02]  /*7960*/  LDG.E.U8 R2, desc[UR36][R2.64] ;  /* 0x0000002402027981 */ /* 0x000ea4000c1e1100 */
[----:B--2---:R-:W-:Y:S01]  /*7970*/  I2FP.F32.U32 R6, R2 ;  /* 0x0000000200067245 */ /* 0x004fe20000201000 */
[----:B------:R-:W-:Y:S06]  /*7980*/  BRA `(.L_x_14159) ;  /* 0x0000000c00247947 */ /* 0x000fec0003800000 */
.L_x_14156:
[----:B------:R-:W-:-:S09]  /*7990*/  UISETP.NE.AND UP0, UPT, UR4, 0x2, UPT ;  /* 0x000000020400788c */ /* 0x000fd2000bf05270 */
[----:B------:R-:W-:Y:S05]  /*79a0*/  BRA.U !UP0, `(.L_x_14160) ;  /* 0x0000000108287547 */ /* 0x000fea000b800000 */
[----:B------:R-:W-:-:S09]  /*79b0*/  UISETP.NE.AND UP0, UPT, UR4, 0x3, UPT ;  /* 0x000000030400788c */ /* 0x000fd2000bf05270 */
[----:B------:R-:W-:Y:S05]  /*79c0*/  BRA.U !UP0, `(.L_x_14161) ;  /* 0x0000000108147547 */ /* 0x000fea000b800000 */
[----:B------:R-:W-:-:S09]  /*79d0*/  UISETP.NE.AND UP0, UPT, UR4, 0x4, UPT ;  /* 0x000000040400788c */ /* 0x000fd2000bf05270 */
[----:B------:R-:W-:Y:S05]  /*79e0*/  BRA.U UP0, `(.L_x_14158) ;  /* 0x0000000900b07547 */ /* 0x000fea000b800000 */
[----:B---3--:R-:W2:Y:S02]  /*79f0*/  LDG.E.64 R6, desc[UR36][R2.64] ;  /* 0x0000002402067981 */ /* 0x008ea4000c1e1b00 */
[----:B--2---:R2:W4:Y:S01]  /*7a00*/  I2F.S64 R6, R6 ;  /* 0x0000000600067312 */ /* 0x0045220000301400 */
[----:B------:R-:W-:Y:S05]  /*7a10*/  BRA `(.L_x_14159) ;  /* 0x0000000c00007947 */ /* 0x000fea0003800000 */
.L_x_14161:
[----:B------:R-:W2:Y:S02]  /*7a20*/  LDG.E R2, desc[UR36][R2.64] ;  /* 0x0000002402027981 */ /* 0x000ea4000c1e1900 */
[----:B--2---:R-:W-:Y:S01]  /*7a30*/  I2FP.F32.S32 R6, R2 ;  /* 0x0000000200067245 */ /* 0x004fe20000201400 */
[----:B------:R-:W-:Y:S06]  /*7a40*/  BRA `(.L_x_14159) ;  /* 0x0000000800f47947 */ /* 0x000fec0003800000 */
.L_x_14160:
[----:B------:R-:W2:Y:S02]  /*7a50*/  LDG.E.U16 R2, desc[UR36][R2.64] ;  /* 0x0000002402027981 */ /* 0x000ea4000c1e1500 */
[----:B--2---:R0:W1:Y:S01]  /*7a60*/  I2F.S16 R6, R2 ;  /* 0x0000000200067306 */ /* 0x0040620000101400 */
[----:B------:R-:W-:Y:S05]  /*7a70*/  BRA `(.L_x_14159) ;  /* 0x0000000800e87947 */ /* 0x000fea0003800000 */
.L_x_14155:
        /* <DEDUP_REMOVED lines=8> */
.L_x_14163:
[----:B------:R-:W2:Y:S02]  /*7b00*/  LDG.E.U16 R2, desc[UR36][R2.64] ;  /* 0x0000002402027981 */ /* 0x000ea4000c1e1500 */
[----:B--2---:R-:W-:Y:S01]  /*7b10*/  HADD2.F32 R6, -RZ, R2.H0_H0 ;  /* 0x20000002ff067230 */ /* 0x004fe20000004100 */
[----:B------:R-:W-:Y:S06]  /*7b20*/  BRA `(.L_x_14159) ;  /* 0x0000000800bc7947 */ /* 0x000fec0003800000 */
.L_x_14162:
        /* <DEDUP_REMOVED lines=8> */
.L_x_14165:
[----:B------:R-:W2:Y:S02]  /*7bb0*/  LDG.E.U16 R2, desc[UR36][R2.64] ;  /* 0x0000002402027981 */ /* 0x000ea4000c1e1500 */
[----:B--2---:R-:W-:Y:S01]  /*7bc0*/  HADD2.F32 R6, -RZ, R2.H0_H0 ;  /* 0x20000002ff067230 */ /* 0x004fe20000004100 */
[----:B------:R-:W-:Y:S06]  /*7bd0*/  BRA `(.L_x_14159) ;  /* 0x0000000800907947 */ /* 0x000fec0003800000 */
.L_x_14164:
[----:B------:R-:W2:Y:S01]  /*7be0*/  LDG.E.64 R2, desc[UR36][R2.64] ;  /* 0x0000002402027981 */ /* 0x000ea2000c1e1b00 */
[----:B------:R-:W-:Y:S01]  /*7bf0*/  UMOV UR4, 0xf0000000 ;  /* 0xf000000000047882 */ /* 0x000fe20000000000 */
[----:B------:R-:W-:Y:S01]  /*7c00*/  UMOV UR5, 0x380fffff ;  /* 0x380fffff00057882 */ /* 0x000fe20000000000 */
[----:B--2---:R-:W0:Y:S01]  /*7c10*/  F2F.F32.F64 R6, R2 ;  /* 0x0000000200067310 */ /* 0x004e220000301000 */
[----:B------:R-:W-:-:S14]  /*7c20*/  DSETP.GEU.AND P0, PT, |R2|, UR4, PT ;  /* 0x0000000402007e2a */ /* 0x000fdc000bf0e200 */
[----:B0-----:R-:W-:Y:S01]  /*7c30*/  @!P0 FMUL R6, R6, 1.175494350822287508e-38 ;  /* 0x0080000006068820 */ /* 0x001fe20000400000 */
[----:B------:R-:W-:Y:S06]  /*7c40*/  BRA `(.L_x_14159) ;  /* 0x0000000800747947 */ /* 0x000fec0003800000 */
.L_x_14154:
        /* <DEDUP_REMOVED lines=12> */
.L_x_14168:
[----:B------:R-:W2:Y:S01]  /*7d10*/  LDG.E.64 R2, desc[UR36][R2.64] ;  /* 0x0000002402027981 */ /* 0x000ea2000c1e1b00 */
[----:B------:R-:W-:Y:S01]  /*7d20*/  UMOV UR4, 0xf0000000 ;  /* 0xf000000000047882 */ /* 0x000fe20000000000 */
[----:B------:R-:W-:Y:S01]  /*7d30*/  UMOV UR5, 0x380fffff ;  /* 0x380fffff00057882 */ /* 0x000fe20000000000 */
[----:B--2---:R-:W0:Y:S01]  /*7d40*/  F2F.F32.F64 R6, R2 ;  /* 0x0000000200067310 */ /* 0x004e220000301000 */
[----:B------:R-:W-:-:S14]  /*7d50*/  DSETP.GEU.AND P0, PT, |R2|, UR4, PT ;  /* 0x0000000402007e2a */ /* 0x000fdc000bf0e200 */
[----:B0-----:R-:W-:Y:S01]  /*7d60*/  @!P0 FMUL R6, R6, 1.175494350822287508e-38 ;  /* 0x0080000006068820 */ /* 0x001fe20000400000 */
[----:B------:R-:W-:Y:S06]  /*7d70*/  BRA `(.L_x_14159) ;  /* 0x0000000800287947 */ /* 0x000fec0003800000 */
.L_x_14167:
        /* <DEDUP_REMOVED lines=25> */
.L_x_14170:
        /* <DEDUP_REMOVED lines=12> */
.L_x_14169:
[----:B------:R-:W2:Y:S02]  /*7fd0*/  LDG.E.U16 R2, desc[UR36][R2.64] ;  /* 0x0000002402027981 */ /* 0x000ea4000c1e1500 */
[----:B--2---:R-:W-:Y:S01]  /*7fe0*/  SHF.L.U32 R6, R2, 0x10, RZ ;  /* 0x0000001002067819 */ /* 0x004fe200000006ff */
[----:B------:R-:W-:Y:S06]  /*7ff0*/  BRA `(.L_x_14159) ;  /* 0x0000000400887947 */ /* 0x000fec0003800000 */
.L_x_14166:
        /* <DEDUP_REMOVED lines=11> */
.L_x_14173:
        /* <DEDUP_REMOVED lines=20> */
.L_x_14175:
[----:B------:R-:W-:Y:S05]  /*81f0*/  BSYNC.RECONVERGENT B0 ;  /* 0x0000000000007941 */ /* 0x000fea0003800200 */
.L_x_14174:
[----:B------:R-:W-:Y:S01]  /*8200*/  IMAD.SHL.U32 R0, R0, 0x100000, RZ ;  /* 0x0010000000007824 */ /* 0x000fe200078e00ff */
[----:B------:R-:W-:-:S04]  /*8210*/  LEA R2, R2, 0x3b800000, 0x17 ;  /* 0x3b80000002027811 */ /* 0x000fc800078eb8ff */
[----:B------:R-:W-:Y:S01]  /*8220*/  LOP3.LUT R6, R2, R0, R7, 0xfe, !PT ;  /* 0x0000000002067212 */ /* 0x000fe200078efe07 */
[----:B------:R-:W-:Y:S06]  /*8230*/  BRA `(.L_x_14159) ;  /* 0x0000000000f87947 */ /* 0x000fec0003800000 */
.L_x_14172:
        /* <DEDUP_REMOVED lines=20> */
.L_x_14177:
[----:B------:R-:W-:Y:S05]  /*8380*/  BSYNC.RECONVERGENT B0 ;  /* 0x0000000000007941 */ /* 0x000fea0003800200 */
.L_x_14176:
[----:B------:R-:W-:Y:S01]  /*8390*/  IMAD.SHL.U32 R0, R0, 0x200000, RZ ;  /* 0x0020000000007824 */ /* 0x000fe200078e00ff */
[----:B------:R-:W-:-:S04]  /*83a0*/  LEA R2, R2, 0x37800000, 0x17 ;  /* 0x3780000002027811 */ /* 0x000fc800078eb8ff */
[----:B------:R-:W-:Y:S01]  /*83b0*/  LOP3.LUT R6, R2, R0, R7, 0xfe, !PT ;  /* 0x0000000002067212 */ /* 0x000fe200078efe07 */
[----:B------:R-:W-:Y:S06]  /*83c0*/  BRA `(.L_x_14159) ;  /* 0x0000000000947947 */ /* 0x000fec0003800000 */
.L_x_14171:
        /* <DEDUP_REMOVED lines=14> */
.L_x_14158:
[----:B------:R-:W-:Y:S01]  /*84b0*/  MOV R2, 0x0 ;  /* 0x0000000000027802 */ /* 0x000fe20000000f00 */
[----:B------:R-:W0:Y:S01]  /*84c0*/  LDCU.64 UR4, c[0x4][0x128] ;  /* 0x01002500ff0477ac */ /* 0x000e220008000a00 */
[----:B------:R-:W-:Y:S02]  /*84d0*/  HFMA2 R12, -RZ, RZ, 0, 5.9604644775390625e-08 ;  /* 0x00000001ff0c7431 */ /* 0x000fe400000001ff */
[----:B---3--:R-:W-:Y:S01]  /*84e0*/  IMAD.MOV.U32 R8, RZ, RZ, 0x4e ;  /* 0x0000004eff087424 */ /* 0x008fe200078e00ff */
        /* <DEDUP_REMOVED lines=12> */
.L_x_14180:
[----:B------:R-:W-:Y:S01]  /*85b0*/  IMAD.MOV.U32 R6, RZ, RZ, RZ ;  /* 0x000000ffff067224 */ /* 0x000fe200078e00ff */
[----:B------:R-:W-:Y:S06]  /*85c0*/  BRA `(.L_x_14159) ;  /* 0x0000000000147947 */ /* 0x000fec0003800000 */
.L_x_14179:
[----:B---3--:R-:W2:Y:S02]  /*85d0*/  LDG.E.64 R6, desc[UR36][R2.64] ;  /* 0x0000002402067981 */ /* 0x008ea4000c1e1b00 */
[----:B--2---:R0:W1:Y:S01]  /*85e0*/  I2F.U64 R6, R6 ;  /* 0x0000000600067312 */ /* 0x0040620000301000 */
[----:B------:R-:W-:Y:S05]  /*85f0*/  BRA `(.L_x_14159) ;  /* 0x0000000000087947 */ /* 0x000fea0003800000 */
.L_x_14178:
[----:B------:R-:W2:Y:S02]  /*8600*/  LDG.E R2, desc[UR36][R2.64] ;  /* 0x0000002402027981 */ /* 0x000ea4000c1e1900 */
[----:B--2---:R-:W-:-:S07]  /*8610*/  I2FP.F32.U32 R6, R2 ;  /* 0x0000000200067245 */ /* 0x004fce0000201000 */
.L_x_14159:
[----:B------:R-:W-:Y:S05]  /*8620*/  BSYNC.RECONVERGENT B7 ;  /* 0x0000000000077941 */ /* 0x000fea0003800200 */
.L_x_14153:
        /* <DEDUP_REMOVED lines=20> */
.L_x_14182:
[----:B------:R-:W-:Y:S05]  /*8770*/  BSYNC.RECONVERGENT B1 ;  /* 0x0000000000017941 */ /* 0x000fea0003800200 */
.L_x_14181:
        /* <DEDUP_REMOVED lines=42> */
.L_x_14186:
[----:B------:R-:W0:Y:S02]  /*8a20*/  F2I.S64.TRUNC R2, R2 ;  /* 0x0000000200027311 */ /* 0x000e24000020d900 */
[----:B0-----:R-:W-:-:S05]  /*8a30*/  IMAD.MOV.U32 R7, RZ, RZ, R2 ;  /* 0x000000ffff077224 */ /* 0x001fca00078e0002 */
[----:B------:R0:W-:Y:S01]  /*8a40*/  STG.E.U8 desc[UR36][R4.64], R7 ;  /* 0x0000000704007986 */ /* 0x0001e2000c101124 */
[----:B------:R-:W-:Y:S05]  /*8a50*/  BRA `(.L_x_14188) ;  /* 0x0000000c00287947 */ /* 0x000fea0003800000 */
.L_x_14185:
        /* <DEDUP_REMOVED lines=9> */
.L_x_14190:
[----:B------:R-:W0:Y:S02]  /*8af0*/  F2I.FTZ.TRUNC.NTZ R3, R2 ;  /* 0x0000000200037305 */ /* 0x000e24000021f100 */
[----:B0-----:R3:W-:Y:S01]  /*8b00*/  STG.E desc[UR36][R4.64], R3 ;  /* 0x0000000304007986 */ /* 0x0017e2000c101924 */
[----:B------:R-:W-:Y:S05]  /*8b10*/  BRA `(.L_x_14188) ;  /* 0x0000000800f87947 */ /* 0x000fea0003800000 */
.L_x_14189:
[----:B------:R-:W0:Y:S02]  /*8b20*/  F2I.FTZ.TRUNC.NTZ R3, R2 ;  /* 0x0000000200037305 */ /* 0x000e24000021f100 */
[----:B0-----:R2:W-:Y:S01]  /*8b30*/  STG.E.U16 desc[UR36][R4.64], R3 ;  /* 0x0000000304007986 */ /* 0x0015e2000c101524 */
[----:B------:R-:W-:Y:S05]  /*8b40*/  BRA `(.L_x_14188) ;  /* 0x0000000800ec7947 */ /* 0x000fea0003800000 */
.L_x_14184:
        /* <DEDUP_REMOVED lines=8> */
.L_x_14192:
[----:B------:R-:W-:-:S05]  /*8bd0*/  F2FP.F16.F32.PACK_AB R2, RZ, R2 ;  /* 0x00000002ff02723e */ /* 0x000fca00000000ff */
[----:B------:R0:W-:Y:S01]  /*8be0*/  STG.E.U16 desc[UR36][R4.64], R2 ;  /* 0x0000000204007986 */ /* 0x0001e2000c101524 */
[----:B------:R-:W-:Y:S05]  /*8bf0*/  BRA `(.L_x_14188) ;  /* 0x0000000800c07947 */ /* 0x000fea0003800000 */
.L_x_14191:
        /* <DEDUP_REMOVED lines=9> */
.L_x_14194:
[----:B------:R-:W-:-:S04]  /*8c90*/  F2FP.F16.F32.PACK_AB R3, RZ, R2 ;  /* 0x00000002ff03723e */ /* 0x000fc800000000ff */
[----:B------:R-:W-:-:S05]  /*8ca0*/  PRMT R3, R3, 0x5410, RZ ;  /* 0x0000541003037816 */ /* 0x000fca00000000ff */
[----:B------:R0:W-:Y:S01]  /*8cb0*/  STG.E desc[UR36][R4.64], R3 ;  /* 0x0000000304007986 */ /* 0x0001e2000c101924 */
[----:B------:R-:W-:Y:S05]  /*8cc0*/  BRA `(.L_x_14188) ;  /* 0x00000008008c7947 */ /* 0x000fea0003800000 */
.L_x_14193:
[----:B------:R-:W-:-:S06]  /*8cd0*/  FMUL.FTZ R2, R2, 1 ;  /* 0x3f80000002027820 */ /* 0x000fcc0000410000 */
[----:B------:R-:W0:Y:S02]  /*8ce0*/  F2F.F64.F32 R2, R2 ;  /* 0x0000000200027310 */ /* 0x000e240000201800 */
[----:B0-----:R0:W-:Y:S01]  /*8cf0*/  STG.E.64 desc[UR36][R4.64], R2 ;  /* 0x0000000204007986 */ /* 0x0011e2000c101b24 */
[----:B------:R-:W-:Y:S05]  /*8d00*/  BRA `(.L_x_14188) ;  /* 0x00000008007c7947 */ /* 0x000fea0003800000 */
.L_x_14183:
        /* <DEDUP_REMOVED lines=13> */
.L_x_14198:
        /* <DEDUP_REMOVED lines=16> */
.L_x_14201:
[----:B------:R-:W-:-:S04]  /*8ee0*/  SHF.R.U32.HI R2, RZ, 0x18, R2 ;  /* 0x00000018ff027819 */ /* 0x000fc80000011602 */
[----:B------:R-:W-:-:S04]  /*8ef0*/  LOP3.LUT R2, R3, 0x80, R2, 0xf8, !PT ;  /* 0x0000008003027812 */ /* 0x000fc800078ef802 */
[----:B------:R-:W-:-:S07]  /*8f00*/  PRMT R0, R2, 0x7610, R0 ;  /* 0x0000761002007816 */ /* 0x000fce0000000000 */
.L_x_14200:
[----:B------:R-:W-:Y:S05]  /*8f10*/  BSYNC.RECONVERGENT B0 ;  /* 0x0000000000007941 */ /* 0x000fea0003800200 */
.L_x_14199:
[----:B------:R0:W-:Y:S01]  /*8f20*/  STG.E.U8 desc[UR36][R4.64], R0 ;  /* 0x0000000004007986 */ /* 0x0001e2000c101124 */
[----:B------:R-:W-:Y:S05]  /*8f30*/  BRA `(.L_x_14188) ;  /* 0x0000000400f07947 */ /* 0x000fea0003800000 */
.L_x_14197:
        /* <DEDUP_REMOVED lines=16> */
.L_x_14204:
[----:B------:R-:W-:-:S04]  /*9040*/  SHF.R.U32.HI R2, RZ, 0x18, R2 ;  /* 0x00000018ff027819 */ /* 0x000fc80000011602 */
[----:B------:R-:W-:-:S04]  /*9050*/  LOP3.LUT R3, R3, 0x80, R2, 0xf8, !PT ;  /* 0x0000008003037812 */ /* 0x000fc800078ef802 */
[----:B------:R-:W-:-:S07]  /*9060*/  PRMT R0, R3, 0x7610, R0 ;  /* 0x0000761003007816 */ /* 0x000fce0000000000 */
.L_x_14203:
[----:B------:R-:W-:Y:S05]  /*9070*/  BSYNC.RECONVERGENT B0 ;  /* 0x0000000000007941 */ /* 0x000fea0003800200 */
.L_x_14202:
[----:B------:R0:W-:Y:S01]  /*9080*/  STG.E.U8 desc[UR36][R4.64], R0 ;  /* 0x0000000004007986 */ /* 0x0001e2000c101124 */
[----:B------:R-:W-:Y:S05]  /*9090*/  BRA `(.L_x_14188) ;  /* 0x0000000400987947 */ /* 0x000fea0003800000 */
.L_x_14196:
        /* <DEDUP_REMOVED lines=21> */
.L_x_14206:
[----:B------:R-:W0:Y:S02]  /*91f0*/  F2I.U64.TRUNC R2, R2 ;  /* 0x0000000200027311 */ /* 0x000e24000020d800 */
[----:B0-----:R0:W-:Y:S01]  /*9200*/  STG.E.64 desc[UR36][R4.64], R2 ;  /* 0x0000000204007986 */ /* 0x0011e2000c101b24 */
[----:B------:R-:W-:Y:S05]  /*9210*/  BRA `(.L_x_14188) ;  /* 0x0000000400387947 */ /* 0x000fea0003800000 */
.L_x_14205:
[----:B------:R-:W0:Y:S02]  /*9220*/  F2I.FTZ.U32.TRUNC.NTZ R3, R2 ;  /* 0x0000000200037305 */ /* 0x000e24000021f000 */
[----:B0-----:R0:W-:Y:S01]  /*9230*/  STG.E desc[UR36][R4.64], R3 ;  /* 0x0000000304007986 */ /* 0x0011e2000c101924 */
[----:B------:R-:W-:Y:S05]  /*9240*/  BRA `(.L_x_14188) ;  /* 0x00000004002c7947 */ /* 0x000fea0003800000 */
.L_x_14195:
        /* <DEDUP_REMOVED lines=10> */
.L_x_14208:
[----:B------:R-:W-:Y:S01]  /*92f0*/  FMUL.FTZ R8, R2, 1 ;  /* 0x3f80000002087820 */ /* 0x000fe20000410000 */
[----:B------:R-:W-:-:S05]  /*9300*/  CS2R R10, SRZ ;  /* 0x00000000000a7805 */ /* 0x000fca000001ff00 */
[----:B------:R-:W0:Y:S02]  /*9310*/  F2F.F64.F32 R8, R8 ;  /* 0x0000000800087310 */ /* 0x000e240000201800 */
[----:B0-----:R0:W-:Y:S01]  /*9320*/  STG.E.128 desc[UR36][R4.64], R8 ;  /* 0x0000000804007986 */ /* 0x0011e2000c101d24 */
[----:B------:R-:W-:Y:S05]  /*9330*/  BRA `(.L_x_14188) ;  /* 0x0000000000f07947 */ /* 0x000fea0003800000 */
.L_x_14207:
[----:B------:R-:W-:-:S09]  /*9340*/  UISETP.NE.AND UP0, UPT, UR4, 0xf, UPT ;  /* 0x0000000f0400788c */ /* 0x000fd2000bf05270 */
[----:B------:R-:W-:Y:S05]  /*9350*/  BRA.U !UP0, `(.L_x_14209) ;  /* 0x0000000108e07547 */ /* 0x000fea000b800000 */
[----:B------:R-:W-:-:S09]  /*9360*/  UISETP.NE.AND UP0, UPT, UR4, 0x17, UPT ;  /* 0x000000170400788c */ /* 0x000fd2000bf05270 */
[----:B------:R-:W-:Y:S05]  /*9370*/  BRA.U !UP0, `(.L_x_14210) ;  /* 0x00000001088c7547 */ /* 0x000fea000b800000 */
[----:B------:R-:W-:-:S09]  /*9380*/  UISETP.NE.AND UP0, UPT, UR4, 0x18, UPT ;  /* 0x000000180400788c */ /* 0x000fd2000bf05270 */
[----:B------:R-:W-:Y:S05]  /*9390*/  BRA.U !UP0, `(.L_x_14211) ;  /* 0x0000000108447547 */ /* 0x000fea000b800000 */
.L_x_14187:
        /* <DEDUP_REMOVED lines=16> */
.L_x_14212:
[----:B------:R-:W-:Y:S05]  /*94a0*/  BRA `(.L_x_14188) ;  /* 0x0000000000947947 */ /* 0x000fea0003800000 */
.L_x_14211:
        /* <DEDUP_REMOVED lines=12> */
.L_x_14214:
[----:B------:R-:W-:Y:S05]  /*9570*/  BSYNC.RECONVERGENT B0 ;  /* 0x0000000000007941 */ /* 0x000fea0003800200 */
.L_x_14213:
[----:B------:R-:W-:-:S05]  /*9580*/  LOP3.LUT R3, R0, 0x80, R7, 0xf8, !PT ;  /* 0x0000008000037812 */ /* 0x000fca00078ef807 */
[----:B------:R0:W-:Y:S01]  /*9590*/  STG.E.U8 desc[UR36][R4.64], R3 ;  /* 0x0000000304007986 */ /* 0x0001e2000c101124 */
[----:B------:R-:W-:Y:S05]  /*95a0*/  BRA `(.L_x_14188) ;  /* 0x0000000000547947 */ /* 0x000fea0003800000 */
.L_x_14210:
        /* <DEDUP_REMOVED lines=11> */
.L_x_14216:
[----:B------:R-:W-:Y:S01]  /*9660*/  IMAD.MOV.U32 R0, RZ, RZ, 0x7f ;  /* 0x0000007fff007424 */ /* 0x000fe200078e00ff */
[----:B------:R-:W-:-:S04]  /*9670*/  ISETP.GT.U32.AND P0, PT, R6, 0x7f800000, PT ;  /* 0x7f8000000600780c */ /* 0x000fc80003f04070 */
[----:B------:R-:W-:-:S09]  /*9680*/  SEL R0, R0, 0x7c, P0 ;  /* 0x0000007c00007807 */ /* 0x000fd20000000000 */
.L_x_14217:
[----:B------:R-:W-:Y:S05]  /*9690*/  BSYNC.RECONVERGENT B0 ;  /* 0x0000000000007941 */ /* 0x000fea0003800200 */
.L_x_14215:
[----:B------:R-:W-:-:S04]  /*96a0*/  SHF.R.U32.HI R3, RZ, 0x18, R2 ;  /* 0x00000018ff037819 */ /* 0x000fc80000011602 */
[----:B------:R-:W-:-:S05]  /*96b0*/  LOP3.LUT R3, R0, 0x80, R3, 0xf8, !PT ;  /* 0x0000008000037812 */ /* 0x000fca00078ef803 */
[----:B------:R0:W-:Y:S01]  /*96c0*/  STG.E.U8 desc[UR36][R4.64], R3 ;  /* 0x0000000304007986 */ /* 0x0001e2000c101124 */
[----:B------:R-:W-:Y:S05]  /*96d0*/  BRA `(.L_x_14188) ;  /* 0x0000000000087947 */ /* 0x000fea0003800000 */
.L_x_14209:
[----:B------:R-:W-:-:S05]  /*96e0*/  F2FP.BF16.F32.PACK_AB R2, RZ, R2 ;  /* 0x00000002ff02723e */ /* 0x000fca00000010ff */
[----:B------:R0:W-:Y:S02]  /*96f0*/  STG.E.U16 desc[UR36][R4.64], R2 ;  /* 0x0000000204007986 */ /* 0x0001e4000c101524 */
.L_x_14188:
[----:B------:R-:W-:-:S07]  /*9700*/  IADD3 R17, PT, PT, R17, 0x80, RZ ;  /* 0x0000008011117810 */ /* 0x000fce0007ffe0ff */
.L_x_14151:
[----:B------:R-:W-:Y:S05]  /*9710*/  BSYNC.RECONVERGENT B6 ;  /* 0x0000000000067941 */ /* 0x000fea0003800200 */
.L_x_14150:
        /* <DEDUP_REMOVED lines=8> */
[----:B------:R-:W4:Y:S01]  /*97a0*/  LDCU.64 UR4, c[0x0][0x390] ;  /* 0x00007200ff0477ac */ /* 0x000f220008000a00 */
[----:B------:R-:W-:Y:S01]  /*97b0*/  IMAD.MOV.U32 R16, RZ, RZ, RZ ;  /* 0x000000ffff107224 */ /* 0x000fe200078e00ff */
[----:B------:R-:W0:Y:S01]  /*97c0*/  LDCU UR6, c[0x0][0x38c] ;  /* 0x00007180ff0677ac */ /* 0x000e220008000800 */
[----:B------:R-:W5:Y:S01]  /*97d0*/  LDCU.64 UR8, c[0x0][0x4b8] ;  /* 0x00009700ff0877ac */ /* 0x000f620008000a00 */
[----:B------:R-:W-:Y:S01]  /*97e0*/  UISETP.NE.AND UP0, UPT, UR40, URZ, UPT ;  /* 0x000000ff2800728c */ /* 0x000fe2000bf05270 */
[----:B----4-:R-:W-:-:S05]  /*97f0*/  IMAD.HI.U32 R2, R17, UR4, R16 ;  /* 0x0000000411027c27 */ /* 0x010fca000f8e0010 */
[----:B-123--:R-:W-:-:S04]  /*9800*/  SHF.R.U32.HI R3, RZ, UR5, R2 ;  /* 0x00000005ff037c19 */ /* 0x00efc80008011602 */
        /* <DEDUP_REMOVED lines=291> */
.L_x_14218:
[----:B------:R-:W0:Y:S01]  /*aa40*/  LDCU.128 UR8, c[0x0][0x580] ;  /* 0x0000b000ff0877ac */ /* 0x000e220008000c00 */
[----:B------:R-:W-:Y:S01]  /*aa50*/  BSSY.RECONVERGENT B6, `(.L_x_14219) ;  /* 0x00000df000067945 */ /* 0x000fe20003800200 */
[----:B------:R-:W-:-:S04]  /*aa60*/  UPRMT UR4, UR42, 0x9910, URZ ;  /* 0x000099102a047896 */ /* 0x000fc800080000ff */
[----:B------:R-:W-:Y:S01]  /*aa70*/  UISETP.GT.AND UP0, UPT, UR4, 0x9, UPT ;  /* 0x000000090400788c */ /* 0x000fe2000bf04270 */
[----:B0-----:R-:W-:Y:S02]  /*aa80*/  IADD3 R16, P0, PT, R16, UR8, RZ ;  /* 0x0000000810107c10 */ /* 0x001fe4000ff1e0ff */
[----:B----4-:R-:W-:-:S03]  /*aa90*/  IADD3 R2, P1, PT, R0, UR10, RZ ;  /* 0x0000000a00027c10 */ /* 0x010fc6000ff3e0ff */
[----:B------:R-:W-:Y:S01]  /*aaa0*/  IMAD.X R17, RZ, RZ, UR9, P0 ;  /* 0x00000009ff117e24 */ /* 0x000fe200080e06ff */
[----:B-123--:R-:W-:Y:S02]  /*aab0*/  IADD3.X R3, PT, PT, RZ, UR11, RZ, P1, !PT ;  /* 0x0000000bff037c10 */ /* 0x00efe40008ffe4ff */
        /* <DEDUP_REMOVED lines=12> */
.L_x_14223:
[----:B------:R-:W2:Y:S02]  /*ab80*/  LDG.E.U8 R2, desc[UR36][R2.64] ;  /* 0x0000002402027981 */ /* 0x000ea4000c1e1100 */
[----:B--2---:R-:W-:Y:S01]  /*ab90*/  I2FP.F32.U32 R4, R2 ;  /* 0x0000000200047245 */ /* 0x004fe20000201000 */
[----:B------:R-:W-:Y:S06]  /*aba0*/  BRA `(.L_x_14225) ;  /* 0x0000000c00247947 */ /* 0x000fec0003800000 */
.L_x_14222:
        /* <DEDUP_REMOVED lines=9> */
.L_x_14227:
[----:B------:R-:W2:Y:S02]  /*ac40*/  LDG.E R2, desc[UR36][R2.64] ;  /* 0x0000002402027981 */ /* 0x000ea4000c1e1900 */
[----:B--2---:R-:W-:Y:S01]  /*ac50*/  I2FP.F32.S32 R4, R2 ;  /* 0x0000000200047245 */ /* 0x004fe20000201400 */
[----:B------:R-:W-:Y:S06]  /*ac60*/  BRA `(.L_x_14225) ;  /* 0x0000000800f47947 */ /* 0x000fec0003800000 */
.L_x_14226:
[----:B------:R-:W2:Y:S02]  /*ac70*/  LDG.E.U16 R2, desc[UR36][R2.64] ;  /* 0x0000002402027981 */ /* 0x000ea4000c1e1500 */
[----:B--2---:R2:W3:Y:S01]  /*ac80*/  I2F.S16 R4, R2 ;  /* 0x0000000200047306 */ /* 0x0044e20000101400 */
[----:B------:R-:W-:Y:S05]  /*ac90*/  BRA `(.L_x_14225) ;  /* 0x0000000800e87947 */ /* 0x000fea0003800000 */
.L_x_14221:
        /* <DEDUP_REMOVED lines=8> */
.L_x_14229:
[----:B------:R-:W2:Y:S02]  /*ad20*/  LDG.E.U16 R2, desc[UR36][R2.64] ;  /* 0x0000002402027981 */ /* 0x000ea4000c1e1500 */
[----:B--2---:R-:W-:Y:S01]  /*ad30*/  HADD2.F32 R4, -RZ, R2.H0_H0 ;  /* 0x20000002ff047230 */ /* 0x004fe20000004100 */
[----:B------:R-:W-:Y:S06]  /*ad40*/  BRA `(.L_x_14225) ;  /* 0x0000000800bc7947 */ /* 0x000fec0003800000 */
.L_x_14228:
        /* <DEDUP_REMOVED lines=8> */
.L_x_14231:
[----:B------:R-:W2:Y:S02]  /*add0*/  LDG.E.U16 R2, desc[UR36][R2.64] ;  /* 0x0000002402027981 */ /* 0x000ea4000c1e1500 */
[----:B--2---:R-:W-:Y:S01]  /*ade0*/  HADD2.F32 R4, -RZ, R2.H0_H0 ;  /* 0x20000002ff047230 */ /* 0x004fe20000004100 */
[----:B------:R-:W-:Y:S06]  /*adf0*/  BRA `(.L_x_14225) ;  /* 0x0000000800907947 */ /* 0x000fec0003800000 */
.L_x_14230:
[----:B------:R-:W2:Y:S01]  /*ae00*/  LDG.E.64 R2, desc[UR36][R2.64] ;  /* 0x0000002402027981 */ /* 0x000ea2000c1e1b00 */
[----:B------:R-:W-:Y:S01]  /*ae10*/  UMOV UR4, 0xf0000000 ;  /* 0xf000000000047882 */ /* 0x000fe20000000000 */
[----:B------:R-:W-:Y:S01]  /*ae20*/  UMOV UR5, 0x380fffff ;  /* 0x380fffff00057882 */ /* 0x000fe20000000000 */
[----:B--2---:R-:W0:Y:S01]  /*ae30*/  F2F.F32.F64 R4, R2 ;  /* 0x0000000200047310 */ /* 0x004e220000301000 */
[----:B------:R-:W-:-:S14]  /*ae40*/  DSETP.GEU.AND P0, PT, |R2|, UR4, PT ;  /* 0x0000000402007e2a */ /* 0x000fdc000bf0e200 */
[----:B0-----:R-:W-:Y:S01]  /*ae50*/  @!P0 FMUL R4, R4, 1.175494350822287508e-38 ;  /* 0x0080000004048820 */ /* 0x001fe20000400000 */
[----:B------:R-:W-:Y:S06]  /*ae60*/  BRA `(.L_x_14225) ;  /* 0x0000000800747947 */ /* 0x000fec0003800000 */
.L_x_14220:
        /* <DEDUP_REMOVED lines=12> */
.L_x_14234:
[----:B------:R-:W2:Y:S01]  /*af30*/  LDG.E.64 R2, desc[UR36][R2.64] ;  /* 0x0000002402027981 */ /* 0x000ea2000c1e1b00 */
[----:B------:R-:W-:Y:S01]  /*af40*/  UMOV UR4, 0xf0000000 ;  /* 0xf000000000047882 */ /* 0x000fe20000000000 */
[----:B------:R-:W-:Y:S01]  /*af50*/  UMOV UR5, 0x380fffff ;  /* 0x380fffff00057882 */ /* 0x000fe20000000000 */
[----:B--2---:R-:W0:Y:S01]  /*af60*/  F2F.F32.F64 R4, R2 ;  /* 0x0000000200047310 */ /* 0x004e220000301000 */
[----:B------:R-:W-:-:S14]  /*af70*/  DSETP.GEU.AND P0, PT, |R2|, UR4, PT ;  /* 0x0000000402007e2a */ /* 0x000fdc000bf0e200 */
[----:B0-----:R-:W-:Y:S01]  /*af80*/  @!P0 FMUL R4, R4, 1.175494350822287508e-38 ;  /* 0x0080000004048820 */ /* 0x001fe20000400000 */
[----:B------:R-:W-:Y:S06]  /*af90*/  BRA `(.L_x_14225) ;  /* 0x0000000800287947 */ /* 0x000fec0003800000 */
.L_x_14233:
        /* <DEDUP_REMOVED lines=25> */
.L_x_14236:
        /* <DEDUP_REMOVED lines=12> */
.L_x_14235:
[----:B------:R-:W2:Y:S02]  /*b1f0*/  LDG.E.U16 R2, desc[UR36][R2.64] ;  /* 0x0000002402027981 */ /* 0x000ea4000c1e1500 */
[----:B--2---:R-:W-:Y:S01]  /*b200*/  SHF.L.U32 R4, R2, 0x10, RZ ;  /* 0x0000001002047819 */ /* 0x004fe200000006ff */
[----:B------:R-:W-:Y:S06]  /*b210*/  BRA `(.L_x_14225) ;  /* 0x0000000400887947 */ /* 0x000fec0003800000 */
.L_x_14232:
        /* <DEDUP_REMOVED lines=11> */
.L_x_14239:
        /* <DEDUP_REMOVED lines=20> */
.L_x_14241:
[----:B------:R-:W-:Y:S05]  /*b410*/  BSYNC.RECONVERGENT B0 ;  /* 0x0000000000007941 */ /* 0x000fea0003800200 */
.L_x_14240:
[----:B------:R-:W-:Y:S01]  /*b420*/  IMAD.SHL.U32 R0, R0, 0x100000, RZ ;  /* 0x0010000000007824 */ /* 0x000fe200078e00ff */
[----:B------:R-:W-:-:S04]  /*b430*/  LEA R2, R2, 0x3b800000, 0x17 ;  /* 0x3b80000002027811 */ /* 0x000fc800078eb8ff */
[----:B------:R-:W-:Y:S01]  /*b440*/  LOP3.LUT R4, R2, R0, R7, 0xfe, !PT ;  /* 0x0000000002047212 */ /* 0x000fe200078efe07 */
[----:B------:R-:W-:Y:S06]  /*b450*/  BRA `(.L_x_14225) ;  /* 0x0000000000f87947 */ /* 0x000fec0003800000 */
.L_x_14238:
        /* <DEDUP_REMOVED lines=20> */
.L_x_14243:
[----:B------:R-:W-:Y:S05]  /*b5a0*/  BSYNC.RECONVERGENT B0 ;  /* 0x0000000000007941 */ /* 0x000fea0003800200 */
.L_x_14242:
[----:B------:R-:W-:Y:S02]  /*b5b0*/  SHF.L.U32 R0, R0, 0x15, RZ ;  /* 0x0000001500007819 */ /* 0x000fe400000006ff */
[----:B------:R-:W-:-:S04]  /*b5c0*/  LEA R2, R2, 0x37800000, 0x17 ;  /* 0x3780000002027811 */ /* 0x000fc800078eb8ff */
[----:B------:R-:W-:Y:S01]  /*b5d0*/  LOP3.LUT R4, R2, R0, R7, 0xfe, !PT ;  /* 0x0000000002047212 */ /* 0x000fe200078efe07 */
[----:B------:R-:W-:Y:S06]  /*b5e0*/  BRA `(.L_x_14225) ;  /* 0x0000000000947947 */ /* 0x000fec0003800000 */
.L_x_14237:
        /* <DEDUP_REMOVED lines=14> */
.L_x_14224:
        /* <DEDUP_REMOVED lines=16> */
.L_x_14246:
[----:B------:R-:W-:Y:S01]  /*b7d0*/  IMAD.MOV.U32 R4, RZ, RZ, RZ ;  /* 0x000000ffff047224 */ /* 0x000fe200078e00ff */
[----:B------:R-:W-:Y:S06]  /*b7e0*/  BRA `(.L_x_14225) ;  /* 0x0000000000147947 */ /* 0x000fec0003800000 */
.L_x_14245:
[----:B------:R-:W2:Y:S02]  /*b7f0*/  LDG.E.64 R4, desc[UR36][R2.64] ;  /* 0x0000002402047981 */ /* 0x000ea4000c1e1b00 */
[----:B--2---:R0:W1:Y:S01]  /*b800*/  I2F.U64 R4, R4 ;  /* 0x0000000400047312 */ /* 0x0040620000301000 */
[----:B------:R-:W-:Y:S05]  /*b810*/  BRA `(.L_x_14225) ;  /* 0x0000000000087947 */ /* 0x000fea0003800000 */
.L_x_14244:
[----:B------:R-:W2:Y:S02]  /*b820*/  LDG.E R2, desc[UR36][R2.64] ;  /* 0x0000002402027981 */ /* 0x000ea4000c1e1900 */
[----:B--2---:R-:W-:-:S07]  /*b830*/  I2FP.F32.U32 R4, R2 ;  /* 0x0000000200047245 */ /* 0x004fce0000201000 */
.L_x_14225:
[----:B------:R-:W-:Y:S05]  /*b840*/  BSYNC.RECONVERGENT B6 ;  /* 0x0000000000067941 */ /* 0x000fea0003800200 */
.L_x_14219:
[----:B------:R-:W2:Y:S01]  /*b850*/  LDCU UR4, c[0x0][0x594] ;  /* 0x0000b280ff0477ac */ /* 0x000ea20008000800 */
[C---:B01-3-5:R-:W-:Y:S01]  /*b860*/  FADD.FTZ R3, |R4|.reuse, -RZ ;  /* 0x800000ff04037221 */ /* 0x06bfe20000010200 */
[----:B------:R-:W-:Y:S01]  /*b870*/  BSSY.RECONVERGENT B1, `(.L_x_14247) ;  /* 0x0000010000017945 */ /* 0x000fe20003800200 */
[----:B--2---:R-:W-:-:S04]  /*b880*/  FSETP.LT.FTZ.AND P5, PT, |R4|, |UR4|, PT ;  /* 0x4000000404007c0b */ /* 0x004fc8000bfb1200 */
        /* <DEDUP_REMOVED lines=10> */
[----:B------:R-:W-:Y:S01]  /*b930*/  MOV R0, R18 ;  /* 0x0000001200007202 */ /* 0x000fe20000000f00 */
[----:B------:R-:W-:Y:S01]  /*b940*/  IMAD.MOV.U32 R7, RZ, RZ, R5 ;  /* 0x000000ffff077224 */ /* 0x000fe200078e0005 */
[----:B------:R-:W-:-:S07]  /*b950*/  MOV R2, 0xb970 ;  /* 0x0000b97000027802 */ /* 0x000fce0000000f00 */
[----:B------:R-:W-:Y:S05]  /*b960*/  CALL.REL.NOINC `($__internal_56_$__cuda_sm3x_div_rn_ftz_f32_slowpath) ;  /* 0x0000000c00e87944 */ /* 0x000fea0003c00000 */
.L_x_14248:
[----:B------:R-:W-:Y:S05]  /*b970*/  BSYNC.RECONVERGENT B1 ;  /* 0x0000000000017941 */ /* 0x000fea0003800200 */
.L_x_14247:
[----:B------:R-:W-:Y:S02]  /*b980*/  HFMA2 R3, -RZ, RZ, 0.89990234375, 10328 ;  /* 0x3b33710bff037431 */ /* 0x000fe400000001ff */
[----:B------:R-:W-:Y:S01]  /*b990*/  FMUL.FTZ R2, R0, R0 ;  /* 0x0000000000027220 */ /* 0x000fe20000410000 */
[----:B------:R-:W0:Y:S01]  /*b9a0*/  LDC R9, c[0x0][0x594] ;  /* 0x00016500ff097b82 */ /* 0x000e220000000800 */
[----:B------:R-:W-:Y:S01]  /*b9b0*/  IMAD.MOV.U32 R7, RZ, RZ, 0x3f6ee581 ;  /* 0x3f6ee581ff077424 */ /* 0x000fe200078e00ff */
[----:B------:R-:W-:Y:S01]  /*b9c0*/  ISETP.GE.AND P0, PT, R4, RZ, PT ;  /* 0x000000ff0400720c */ /* 0x000fe20003f06270 */
[----:B------:R-:W-:Y:S01]  /*b9d0*/  UPRMT UR4, UR41, 0x9910, URZ ;  /* 0x0000991029047896 */ /* 0x000fe200080000ff */
[----:B------:R-:W-:Y:S02]  /*b9e0*/  FSETP.NEU.FTZ.AND P1, PT, R5, RZ, PT ;  /* 0x000000ff0500720b */ /* 0x000fe40003f3d000 */
[----:B------:R-:W-:Y:S01]  /*b9f0*/  FSEL R5, R7, 1.8663789033889770508, P5 ;  /* 0x3feee58107057808 */ /* 0x000fe20002800000 */
[----:B------:R-:W-:Y:S01]  /*ba00*/  UISETP.GT.AND UP0, UPT, UR4, 0x9, UPT ;  /* 0x000000090400788c */ /* 0x000fe2000bf04270 */
[----:B------:R-:W-:-:S04]  /*ba10*/  FFMA.FTZ R3, R2, R3, -0.015681877732276916504 ;  /* 0xbc80774802037423 */ /* 0x000fc80000010003 */
[----:B------:R-:W-:-:S04]  /*ba20*/  FFMA.FTZ R3, R2, R3, 0.042200751602649688721 ;  /* 0x3d2cdab202037423 */ /* 0x000fc80000010003 */
[----:B------:R-:W-:-:S04]  /*ba30*/  FFMA.FTZ R3, R2, R3, -0.074792981147766113281 ;  /* 0xbd992d1002037423 */ /* 0x000fc80000010003 */
[----:B------:R-:W-:-:S04]  /*ba40*/  FFMA.FTZ R3, R2, R3, 0.10640415549278259277 ;  /* 0x3dd9ea6c02037423 */ /* 0x000fc80000010003 */
[----:B------:R-:W-:Y:S01]  /*ba50*/  FFMA.FTZ R3, R2, R3, -0.14207722246646881104 ;  /* 0xbe117cb102037423 */ /* 0x000fe20000010003 */
[----:B0-----:R-:W-:-:S03]  /*ba60*/  FSETP.NEU.FTZ.AND P2, PT, |R4|, |R9|, PT ;  /* 0x400000090400720b */ /* 0x001fc60003f5d200 */
[----:B------:R-:W-:-:S04]  /*ba70*/  FFMA.FTZ R3, R2, R3, 0.19993925094604492188 ;  /* 0x3e4cbce002037423 */ /* 0x000fc80000010003 */
[----:B------:R-:W-:-:S04]  /*ba80*/  FFMA.FTZ R3, R2, R3, -0.33333197236061096191 ;  /* 0xbeaaaa7d02037423 */ /* 0x000fc80000010003 */
[----:B------:R-:W-:Y:S01]  /*ba90*/  FMUL.FTZ R3, R2, R3 ;  /* 0x0000000302037220 */ /* 0x000fe20000410000 */
[----:B------:R-:W-:-:S03]  /*baa0*/  FADD.FTZ R2, |R4|, |R9| ;  /* 0x4000000904027221 */ /* 0x000fc60000010200 */
        /* <DEDUP_REMOVED lines=23> */
.L_x_14252:
[----:B------:R-:W0:Y:S02]  /*bc20*/  F2I.S64.TRUNC R2, R2 ;  /* 0x0000000200027311 */ /* 0x000e24000020d900 */
[----:B0-----:R-:W-:-:S05]  /*bc30*/  IMAD.MOV.U32 R5, RZ, RZ, R2 ;  /* 0x000000ffff057224 */ /* 0x001fca00078e0002 */
[----:B------:R-:W-:Y:S01]  /*bc40*/  STG.E.U8 desc[UR36][R16.64], R5 ;  /* 0x0000000510007986 */ /* 0x000fe2000c101124 */
[----:B------:R-:W-:Y:S05]  /*bc50*/  EXIT ;  /* 0x000000000000794d */ /* 0x000fea0003800000 */
.L_x_14251:
        /* <DEDUP_REMOVED lines=9> */
.L_x_14255:
[----:B------:R-:W0:Y:S02]  /*bcf0*/  F2I.FTZ.TRUNC.NTZ R3, R2 ;  /* 0x0000000200037305 */ /* 0x000e24000021f100 */
[----:B0-----:R-:W-:Y:S01]  /*bd00*/  STG.E desc[UR36][R16.64], R3 ;  /* 0x0000000310007986 */ /* 0x001fe2000c101924 */
[----:B------:R-:W-:Y:S05]  /*bd10*/  EXIT ;  /* 0x000000000000794d */ /* 0x000fea0003800000 */
.L_x_14254:
[----:B------:R-:W0:Y:S02]  /*bd20*/  F2I.FTZ.TRUNC.NTZ R3, R2 ;  /* 0x0000000200037305 */ /* 0x000e24000021f100 */
[----:B0-----:R-:W-:Y:S01]  /*bd30*/  STG.E.U16 desc[UR36][R16.64], R3 ;  /* 0x0000000310007986 */ /* 0x001fe2000c101524 */
[----:B------:R-:W-:Y:S05]  /*bd40*/  EXIT ;  /* 0x000000000000794d */ /* 0x000fea0003800000 */
.L_x_14250:
        /* <DEDUP_REMOVED lines=8> */
.L_x_14257:
[----:B------:R-:W-:-:S05]  /*bdd0*/  F2FP.F16.F32.PACK_AB R2, RZ, R2 ;  /* 0x00000002ff02723e */ /* 0x000fca00000000ff */
[----:B------:R-:W-:Y:S01]  /*bde0*/  STG.E.U16 desc[UR36][R16.64], R2 ;  /* 0x0000000210007986 */ /* 0x000fe2000c101524 */
[----:B------:R-:W-:Y:S05]  /*bdf0*/  EXIT ;  /* 0x000000000000794d */ /* 0x000fea0003800000 */
.L_x_14256:
        /* <DEDUP_REMOVED lines=9> */
.L_x_14259:
[----:B------:R-:W-:-:S04]  /*be90*/  F2FP.F16.F32.PACK_AB R3, RZ, R2 ;  /* 0x00000002ff03723e */ /* 0x000fc800000000ff */
[----:B------:R-:W-:-:S05]  /*bea0*/  PRMT R3, R3, 0x5410, RZ ;  /* 0x0000541003037816 */ /* 0x000fca00000000ff */
[----:B------:R-:W-:Y:S01]  /*beb0*/  STG.E desc[UR36][R16.64], R3 ;  /* 0x0000000310007986 */ /* 0x000fe2000c101924 */
[----:B------:R-:W-:Y:S05]  /*bec0*/  EXIT ;  /* 0x000000000000794d */ /* 0x000fea0003800000 */
.L_x_14258:
[----:B------:R-:W-:-:S06]  /*bed0*/  FMUL.FTZ R2, R2, 1 ;  /* 0x3f80000002027820 */ /* 0x000fcc0000410000 */
[----:B------:R-:W0:Y:S02]  /*bee0*/  F2F.F64.F32 R2, R2 ;  /* 0x0000000200027310 */ /* 0x000e240000201800 */
[----:B0-----:R-:W-:Y:S01]  /*bef0*/  STG.E.64 desc[UR36][R16.64], R2 ;  /* 0x0000000210007986 */ /* 0x001fe2000c101b24 */
[----:B------:R-:W-:Y:S05]  /*bf00*/  EXIT ;  /* 0x000000000000794d */ /* 0x000fea0003800000 */
.L_x_14249:
        /* <DEDUP_REMOVED lines=13> */
.L_x_14263:
        /* <DEDUP_REMOVED lines=16> */
.L_x_14266:
[----:B------:R-:W-:-:S04]  /*c0e0*/  SHF.R.U32.HI R2, RZ, 0x18, R2 ;  /* 0x00000018ff027819 */ /* 0x000fc80000011602 */
[----:B------:R-:W-:-:S04]  /*c0f0*/  LOP3.LUT R2, R3, 0x80, R2, 0xf8, !PT ;  /* 0x0000008003027812 */ /* 0x000fc800078ef802 */
[----:B------:R-:W-:-:S07]  /*c100*/  PRMT R8, R2, 0x7610, R8 ;  /* 0x0000761002087816 */ /* 0x000fce0000000008 */
.L_x_14265:
[----:B------:R-:W-:Y:S05]  /*c110*/  BSYNC.RECONVERGENT B0 ;  /* 0x0000000000007941 */ /* 0x000fea0003800200 */
.L_x_14264:
[----:B------:R-:W-:Y:S01]  /*c120*/  STG.E.U8 desc[UR36][R16.64], R8 ;  /* 0x0000000810007986 */ /* 0x000fe2000c101124 */
[----:B------:R-:W-:Y:S05]  /*c130*/  EXIT ;  /* 0x000000000000794d */ /* 0x000fea0003800000 */
.L_x_14262:
        /* <DEDUP_REMOVED lines=16> */
.L_x_14269:
[----:B------:R-:W-:-:S04]  /*c240*/  SHF.R.U32.HI R2, RZ, 0x18, R2 ;  /* 0x00000018ff027819 */ /* 0x000fc80000011602 */
[----:B------:R-:W-:-:S04]  /*c250*/  LOP3.LUT R3, R3, 0x80, R2, 0xf8, !PT ;  /* 0x0000008003037812 */ /* 0x000fc800078ef802 */
[----:B------:R-:W-:-:S07]  /*c260*/  PRMT R8, R3, 0x7610, R8 ;  /* 0x0000761003087816 */ /* 0x000fce0000000008 */
.L_x_14268:
[----:B------:R-:W-:Y:S05]  /*c270*/  BSYNC.RECONVERGENT B0 ;  /* 0x0000000000007941 */ /* 0x000fea0003800200 */
.L_x_14267:
[----:B------:R-:W-:Y:S01]  /*c280*/  STG.E.U8 desc[UR36][R16.64], R8 ;  /* 0x0000000810007986 */ /* 0x000fe2000c101124 */
[----:B------:R-:W-:Y:S05]  /*c290*/  EXIT ;  /* 0x000000000000794d */ /* 0x000fea0003800000 */
.L_x_14261:
        /* <DEDUP_REMOVED lines=21> */
.L_x_14271:
[----:B------:R-:W0:Y:S02]  /*c3f0*/  F2I.U64.TRUNC R2, R2 ;  /* 0x0000000200027311 */ /* 0x000e24000020d800 */
[----:B0-----:R-:W-:Y:S01]  /*c400*/  STG.E.64 desc[UR36][R16.64], R2 ;  /* 0x0000000210007986 */ /* 0x001fe2000c101b24 */
[----:B------:R-:W-:Y:S05]  /*c410*/  EXIT ;  /* 0x000000000000794d */ /* 0x000fea0003800000 */
.L_x_14270:
[----:B------:R-:W0:Y:S02]  /*c420*/  F2I.FTZ.U32.TRUNC.NTZ R3, R2 ;  /* 0x0000000200037305 */ /* 0x000e24000021f000 */
[----:B0-----:R-:W-:Y:S01]  /*c430*/  STG.E desc[UR36][R16.64], R3 ;  /* 0x0000000310007986 */ /* 0x001fe2000c101924 */
[----:B------:R-:W-:Y:S05]  /*c440*/  EXIT ;  /* 0x000000000000794d */ /* 0x000fea0003800000 */
.L_x_14260:
        /* <DEDUP_REMOVED lines=10> */
.L_x_14273:
[----:B------:R-:W-:Y:S01]  /*c4f0*/  FMUL.FTZ R4, R2, 1 ;  /* 0x3f80000002047820 */ /* 0x000fe20000410000 */
[----:B------:R-:W-:-:S05]  /*c500*/  CS2R R6, SRZ ;  /* 0x0000000000067805 */ /* 0x000fca000001ff00 */
[----:B------:R-:W0:Y:S02]  /*c510*/  F2F.F64.F32 R4, R4 ;  /* 0x0000000400047310 */ /* 0x000e240000201800 */
[----:B0-----:R-:W-:Y:S01]  /*c520*/  STG.E.128 desc[UR36][R16.64], R4 ;  /* 0x0000000410007986 */ /* 0x001fe2000c101d24 */
[----:B------:R-:W-:Y:S05]  /*c530*/  EXIT ;  /* 0x000000000000794d */ /* 0x000fea0003800000 */
.L_x_14272:
[----:B------:R-:W-:-:S09]  /*c540*/  UISETP.NE.AND UP0, UPT, UR4, 0xf, UPT ;  /* 0x0000000f0400788c */ /* 0x000fd2000bf05270 */
[----:B------:R-:W-:Y:S05]  /*c550*/  BRA.U !UP0, `(.L_x_14274) ;  /* 0x0000000108e07547 */ /* 0x000fea000b800000 */
[----:B------:R-:W-:-:S09]  /*c560*/  UISETP.NE.AND UP0, UPT, UR4, 0x17, UPT ;  /* 0x000000170400788c */ /* 0x000fd2000bf05270 */
[----:B------:R-:W-:Y:S05]  /*c570*/  BRA.U !UP0, `(.L_x_14275) ;  /* 0x00000001088c7547 */ /* 0x000fea000b800000 */
[----:B------:R-:W-:-:S09]  /*c580*/  UISETP.NE.AND UP0, UPT, UR4, 0x18, UPT ;  /* 0x000000180400788c */ /* 0x000fd2000bf05270 */
[----:B------:R-:W-:Y:S05]  /*c590*/  BRA.U !UP0, `(.L_x_14276) ;  /* 0x0000000108447547 */ /* 0x000fea000b800000 */
.L_x_14253:
        /* <DEDUP_REMOVED lines=16> */
.L_x_14277:
[----:B------:R-:W-:Y:S05]  /*c6a0*/  EXIT ;  /* 0x000000000000794d */ /* 0x000fea0003800000 */
.L_x_14276:
        /* <DEDUP_REMOVED lines=12> */
.L_x_14279:
[----:B------:R-:W-:Y:S05]  /*c770*/  BSYNC.RECONVERGENT B0 ;  /* 0x0000000000007941 */ /* 0x000fea0003800200 */
.L_x_14278:
[----:B------:R-:W-:-:S05]  /*c780*/  LOP3.LUT R3, R0, 0x80, R5, 0xf8, !PT ;  /* 0x0000008000037812 */ /* 0x000fca00078ef805 */
[----:B------:R-:W-:Y:S01]  /*c790*/  STG.E.U8 desc[UR36][R16.64], R3 ;  /* 0x0000000310007986 */ /* 0x000fe2000c101124 */
[----:B------:R-:W-:Y:S05]  /*c7a0*/  EXIT ;  /* 0x000000000000794d */ /* 0x000fea0003800000 */
.L_x_14275:
        /* <DEDUP_REMOVED lines=11> */
.L_x_14281:
[----:B------:R-:W-:Y:S01]  /*c860*/  IMAD.MOV.U32 R0, RZ, RZ, 0x7f ;  /* 0x0000007fff007424 */ /* 0x000fe200078e00ff */
[----:B------:R-:W-:-:S04]  /*c870*/  ISETP.GT.U32.AND P0, PT, R4, 0x7f800000, PT ;  /* 0x7f8000000400780c */ /* 0x000fc80003f04070 */
[----:B------:R-:W-:-:S09]  /*c880*/  SEL R0, R0, 0x7c, P0 ;  /* 0x0000007c00007807 */ /* 0x000fd20000000000 */
.L_x_14282:
[----:B------:R-:W-:Y:S05]  /*c890*/  BSYNC.RECONVERGENT B0 ;  /* 0x0000000000007941 */ /* 0x000fea0003800200 */
.L_x_14280:
[----:B------:R-:W-:-:S04]  /*c8a0*/  SHF.R.U32.HI R3, RZ, 0x18, R2 ;  /* 0x00000018ff037819 */ /* 0x000fc80000011602 */
[----:B------:R-:W-:-:S05]  /*c8b0*/  LOP3.LUT R3, R0, 0x80, R3, 0xf8, !PT ;  /* 0x0000008000037812 */ /* 0x000fca00078ef803 */
[----:B------:R-:W-:Y:S01]  /*c8c0*/  STG.E.U8 desc[UR36][R16.64], R3 ;  /* 0x0000000310007986 */ /* 0x000fe2000c101124 */
[----:B------:R-:W-:Y:S05]  /*c8d0*/  EXIT ;  /* 0x000000000000794d */ /* 0x000fea0003800000 */
.L_x_14274:
[----:B------:R-:W-:-:S05]  /*c8e0*/  F2FP.BF16.F32.PACK_AB R2, RZ, R2 ;  /* 0x00000002ff02723e */ /* 0x000fca00000010ff */
[----:B------:R-:W-:Y:S01]  /*c8f0*/  STG.E.U16 desc[UR36][R16.64], R2 ;  /* 0x0000000210007986 */ /* 0x000fe2000c101524 */
[----:B------:R-:W-:Y:S05]  /*c900*/  EXIT ;  /* 0x000000000000794d */ /* 0x000fea0003800000 */
        .weak           $__internal_56_$__cuda_sm3x_div_rn_ftz_f32_slowpath
        .type           $__internal_56_$__cuda_sm3x_div_rn_ftz_f32_slowpath,@function
        .size           $__internal_56_$__cuda_sm3x_div_rn_ftz_f32_slowpath,(.L_x_17878 - $__internal_56_$__cuda_sm3x_div_rn_ftz_f32_slowpath)
$__internal_56_$__cuda_sm3x_div_rn_ftz_f32_slowpath:
        /* <DEDUP_REMOVED lines=32> */
.L_x_14285:
[----:B------:R-:W-:Y:S05]  /*cb10*/  BSYNC.RELIABLE B2 ;  /* 0x0000000000027941 */ /* 0x000fea0003800100 */
.L_x_14284:
        /* <DEDUP_REMOVED lines=27> */
.L_x_14291:
[----:B------:R-:W-:-:S07]  /*ccd0*/  IMAD R0, R3, 0x800000, R11 ;  /* 0x0080000003007824 */ /* 0x000fce00078e020b */
.L_x_14292:
[----:B------:R-:W-:Y:S05]  /*cce0*/  BSYNC.RECONVERGENT B2 ;  /* 0x0000000000027941 */ /* 0x000fea0003800200 */
.L_x_14290:
[----:B------:R-:W-:Y:S05]  /*ccf0*/  BRA `(.L_x_14293) ;  /* 0x0000000000207947 */ /* 0x000fea0003800000 */
.L_x_14289:
[----:B------:R-:W-:-:S04]  /*cd00*/  LOP3.LUT R0, R7, 0x80000000, R0, 0x48, !PT ;  /* 0x8000000007007812 */ /* 0x000fc800078e4800 */
[----:B------:R-:W-:Y:S01]  /*cd10*/  LOP3.LUT R0, R0, 0x7f800000, RZ, 0xfc, !PT ;  /* 0x7f80000000007812 */ /* 0x000fe200078efcff */
[----:B------:R-:W-:Y:S06]  /*cd20*/  BRA `(.L_x_14293) ;  /* 0x0000000000147947 */ /* 0x000fec0003800000 */
.L_x_14288:
[----:B------:R-:W-:Y:S01]  /*cd30*/  LOP3.LUT R0, R7, 0x80000000, R0, 0x48, !PT ;  /* 0x8000000007007812 */ /* 0x000fe200078e4800 */
[----:B------:R-:W-:Y:S06]  /*cd40*/  BRA `(.L_x_14293) ;  /* 0x00000000000c7947 */ /* 0x000fec0003800000 */
.L_x_14287:
[----:B------:R-:W0:Y:S01]  /*cd50*/  MUFU.RSQ R0, -QNAN ;  /* 0xffc0000000007908 */ /* 0x000e220000001400 */
[----:B------:R-:W-:Y:S05]  /*cd60*/  BRA `(.L_x_14293) ;  /* 0x0000000000047947 */ /* 0x000fea0003800000 */
.L_x_14286:
[----:B------:R-:W-:-:S07]  /*cd70*/  FADD.FTZ R0, R0, R7 ;  /* 0x0000000700007221 */ /* 0x000fce0000010000 */
.L_x_14293:
[----:B------:R-:W-:Y:S05]  /*cd80*/  BSYNC.RECONVERGENT B0 ;  /* 0x0000000000007941 */ /* 0x000fea0003800200 */
.L_x_14283:
[----:B------:R-:W-:-:S04]  /*cd90*/  HFMA2 R3, -RZ, RZ, 0, 0 ;  /* 0x00000000ff037431 */ /* 0x000fc800000001ff */
[----:B0-----:R-:W-:Y:S05]  /*cda0*/  RET.REL.NODEC R2 `(_ZN2at6native18elementwise_kernelILi128ELi4EZNS0_15gpu_kernel_implINS0_13AUnaryFunctorIfffZZZNS0_17atan2_kernel_cudaERNS_18TensorIteratorBaseEENKUlvE_clEvENKUlvE0_clEvEUlffE_EEEEvS5_RKT_EUliE_EEviT1_) ;  /* 0xffffff3002947950 */ /* 0x001fea0003c3ffff */
.L_x_14294:
        /* <DEDUP_REMOVED lines=13> */
.L_x_17878:


//--------------------- .text._ZN2at6native27unrolled_elementwise_kernelINS0_13AUnaryFunctorIfffZZZNS0_17atan2_kernel_cudaERNS_18TensorIteratorBaseEENKUlvE_clEvENKUlvE0_clEvEUlffE_EESt5arrayIPcLm2EELi4E23TrivialOffsetCalculatorILi1EjESD_NS0_6memory12LoadWithCastILi1EEENSE_13StoreWithCastILi1EEEEEviT_T0_T2_T3_T4_T5_ --------------------------
	.section	.text._ZN2at6native27unrolled_elementwise_kernelINS0_13AUnaryFunctorIfffZZZNS0_17atan2_kernel_cudaERNS_18TensorIteratorBaseEENKUlvE_clEvENKUlvE0_clEvEUlffE_EESt5arrayIPcLm2EELi4E23TrivialOffsetCalculatorILi1EjESD_NS0_6memory12LoadWithCastILi1EEENSE_13StoreWithCastILi1EEEEEviT_T0_T2_T3_T4_T5_,"ax",@progbits
	.align	128
        .global         _ZN2at6native27unrolled_elementwise_kernelINS0_13AUnaryFunctorIfffZZZNS0_17atan2_kernel_cudaERNS_18TensorIteratorBaseEENKUlvE_clEvENKUlvE0_clEvEUlffE_EESt5arrayIPcLm2EELi4E23TrivialOffsetCalculatorILi1EjESD_NS0_6memory12LoadWithCastILi1EEENSE_13StoreWithCastILi1EEEEEviT_T0_T2_T3_T4_T5_
        .type           _ZN2at6native27unrolled_elementwise_kernelINS0_13AUnaryFunctorIfffZZZNS0_17atan2_kernel_cudaERNS_18TensorIteratorBaseEENKUlvE_clEvENKUlvE0_clEvEUlffE_EESt5arrayIPcLm2EELi4E23TrivialOffsetCalculatorILi1EjESD_NS0_6memory12LoadWithCastILi1EEENSE_13StoreWithCastILi1EEEEEviT_T0_T2_T3_T4_T5_,@function
        .size           _ZN2at6native27unrolled_elementwise_kernelINS0_13AUnaryFunctorIfffZZZNS0_17atan2_kernel_cudaERNS_18TensorIteratorBaseEENKUlvE_clEvENKUlvE0_clEvEUlffE_EESt5arrayIPcLm2EELi4E23TrivialOffsetCalculatorILi1EjESD_NS0_6memory12LoadWithCastILi1EEENSE_13StoreWithCastILi1EEEEEviT_T0_T2_T3_T4_T5_,(.L_x_17879 - _ZN2at6native27unrolled_elementwise_kernelINS0_13AUnaryFunctorIfffZZZNS0_17atan2_kernel_cudaERNS_18TensorIteratorBaseEENKUlvE_clEvENKUlvE0_clEvEUlffE_EESt5arrayIPcLm2EELi4E23TrivialOffsetCalculatorILi1EjESD_NS0_6memory12LoadWithCastILi1EEENSE_13StoreWithCastILi1EEEEEviT_T0_T2_T3_T4_T5_)
        .other          _ZN2at6native27unrolled_elementwise_kernelINS0_13AUnaryFunctorIfffZZZNS0_17atan2_kernel_cudaERNS_18TensorIteratorBaseEENKUlvE_clEvENKUlvE0_clEvEUlffE_EESt5arrayIPcLm2EELi4E23TrivialOffsetCalculatorILi1EjESD_NS0_6memory12LoadWithCastILi1EEENSE_13StoreWithCastILi1EEEEEviT_T0_T2_T3_T4_T5_,@"STO_CUDA_ENTRY STV_DEFAULT"
_ZN2at6native27unrolled_elementwise_kernelINS0_13AUnaryFunctorIfffZZZNS0_17atan2_kernel_cudaERNS_18TensorIteratorBaseEENKUlvE_clEvENKUlvE0_clEvEUlffE_EESt5arrayIPcLm2EELi4E23TrivialOffsetCalculatorILi1EjESD_NS0_6memory12LoadWithCastILi1EEENSE_13StoreWithCastILi1EEEEEviT_T0_T2_T3_T4_T5_:
.text._ZN2at6native27unrolled_elementwise_kernelINS0_13AUnaryFunctorIfffZZZNS0_17atan2_kernel_cudaERNS_18TensorIteratorBaseEENKUlvE_clEvENKUlvE0_clEvEUlffE_EESt5arrayIPcLm2EELi4E23TrivialOffsetCalculatorILi1EjESD_NS0_6memory12LoadWithCastILi1EEENSE_13StoreWithCastILi1EEEEEviT_T0_T2_T3_T4_T5_:
        /* <DEDUP_REMOVED lines=33> */
.L_x_14301:
[----:B------:R-:W2:Y:S02]  /*0210*/  LDG.E.U8 R4, desc[UR36][R4.64] ;  /* 0x0000002404047981 */ /* 0x000ea4000c1e1100 */
[----:B--2---:R-:W-:Y:S01]  /*0220*/  I2FP.F32.U32 R22, R4 ;  /* 0x0000000400167245 */ /* 0x004fe20000201000 */
[----:B------:R-:W-:Y:S06]  /*0230*/  BRA `(.L_x_14303) ;  /* 0x0000000c00287947 */ /* 0x000fec0003800000 */
.L_x_14300:
        /* <DEDUP_REMOVED lines=9> */
.L_x_14305:
[----:B------:R-:W2:Y:S02]  /*02d0*/  LDG.E R4, desc[UR36][R4.64] ;  /* 0x0000002404047981 */ /* 0x000ea4000c1e1900 */
[----:B--2---:R-:W-:Y:S01]  /*02e0*/  I2FP.F32.S32 R22, R4 ;  /* 0x0000000400167245 */ /* 0x004fe20000201400 */
[----:B------:R-:W-:Y:S06]  /*02f0*/  BRA `(.L_x_14303) ;  /* 0x0000000800f87947 */ /* 0x000fec0003800000 */
.L_x_14304:
[----:B------:R-:W2:Y:S02]  /*0300*/  LDG.E.U16 R4, desc[UR36][R4.64] ;  /* 0x0000002404047981 */ /* 0x000ea4000c1e1500 */
[----:B--2---:R2:W3:Y:S01]  /*0310*/  I2F.S16 R22, R4 ;  /* 0x0000000400167306 */ /* 0x0044e20000101400 */
[----:B------:R-:W-:Y:S05]  /*0320*/  BRA `(.L_x_14303) ;  /* 0x0000000800ec7947 */ /* 0x000fea0003800000 */
.L_x_14299:
        /* <DEDUP_REMOVED lines=8> */
.L_x_14307:
[----:B------:R-:W2:Y:S02]  /*03b0*/  LDG.E.U16 R4, desc[UR36][R4.64] ;  /* 0x0000002404047981 */ /* 0x000ea4000c1e1500 */
[----:B--2---:R-:W-:Y:S01]  /*03c0*/  HADD2.F32 R22, -RZ, R4.H0_H0 ;  /* 0x20000004ff167230 */ /* 0x004fe20000004100 */
[----:B------:R-:W-:Y:S06]  /*03d0*/  BRA `(.L_x_14303) ;  /* 0x0000000800c07947 */ /* 0x000fec0003800000 */
.L_x_14306:
        /* <DEDUP_REMOVED lines=8> */
.L_x_14309:
[----:B------:R-:W2:Y:S02]  /*0460*/  LDG.E.U16 R4, desc[UR36][R4.64] ;  /* 0x0000002404047981 */ /* 0x000ea4000c1e1500 */
[----:B--2---:R-:W-:Y:S01]  /*0470*/  HADD2.F32 R22, -RZ, R4.H0_H0 ;  /* 0x20000004ff167230 */ /* 0x004fe20000004100 */
[----:B------:R-:W-:Y:S06]  /*0480*/  BRA `(.L_x_14303) ;  /* 0x0000000800947947 */ /* 0x000fec0003800000 */
.L_x_14308:
[----:B------:R-:W2:Y:S01]  /*0490*/  LDG.E.64 R4, desc[UR36][R4.64] ;  /* 0x0000002404047981 */ /* 0x000ea2000c1e1b00 */
[----:B------:R-:W-:Y:S01]  /*04a0*/  UMOV UR4, 0xf0000000 ;  /* 0xf000000000047882 */ /* 0x000fe20000000000 */
[----:B------:R-:W-:Y:S01]  /*04b0*/  UMOV UR5, 0x380fffff ;  /* 0x380fffff00057882 */ /* 0x000fe20000000000 */
[----:B--2---:R-:W0:Y:S01]  /*04c0*/  F2F.F32.F64 R22, R4 ;  /* 0x0000000400167310 */ /* 0x004e220000301000 */
[----:B------:R-:W-:-:S14]  /*04d0*/  DSETP.GEU.AND P0, PT, |R4|, UR4, PT ;  /* 0x0000000404007e2a */ /* 0x000fdc000bf0e200 */
[----:B0-----:R-:W-:Y:S01]  /*04e0*/  @!P0 FMUL R22, R22, 1.175494350822287508e-38 ;  /* 0x0080000016168820 */ /* 0x001fe20000400000 */
[----:B------:R-:W-:Y:S06]  /*04f0*/  BRA `(.L_x_14303) ;  /* 0x0000000800787947 */ /* 0x000fec0003800000 */
.L_x_14298:
        /* <DEDUP_REMOVED lines=12> */
.L_x_14312:
[----:B------:R-:W2:Y:S01]  /*05c0*/  LDG.E.64 R4, desc[UR36][R4.64] ;  /* 0x0000002404047981 */ /* 0x000ea2000c1e1b00 */
[----:B------:R-:W-:Y:S01]  /*05d0*/  UMOV UR4, 0xf0000000 ;  /* 0xf000000000047882 */ /* 0x000fe20000000000 */
[----:B------:R-:W-:Y:S01]  /*05e0*/  UMOV UR5, 0x380fffff ;  /* 0x380fffff00057882 */ /* 0x000fe20000000000 */
[----:B--2---:R-:W0:Y:S01]  /*05f0*/  F2F.F32.F64 R22, R4 ;  /* 0x0000000400167310 */ /* 0x004e220000301000 */
[----:B------:R-:W-:-:S14]  /*0600*/  DSETP.GEU.AND P0, PT, |R4|, UR4, PT ;  /* 0x0000000404007e2a */ /* 0x000fdc000bf0e200 */
[----:B0-----:R-:W-:Y:S01]  /*0610*/  @!P0 FMUL R22, R22, 1.175494350822287508e-38 ;  /* 0x0080000016168820 */ /* 0x001fe20000400000 */
[----:B------:R-:W-:Y:S06]  /*0620*/  BRA `(.L_x_14303) ;  /* 0x00000008002c7947 */ /* 0x000fec0003800000 */
.L_x_14311:
        /* <DEDUP_REMOVED lines=25> */
.L_x_14314:
        /* <DEDUP_REMOVED lines=13> */
.L_x_14313:
[----:B------:R-:W2:Y:S02]  /*0890*/  LDG.E.U16 R4, desc[UR36][R4.64] ;  /* 0x0000002404047981 */ /* 0x000ea4000c1e1500 */
[----:B--2---:R-:W-:Y:S01]  /*08a0*/  IMAD.U32 R22, R4, 0x10000, RZ ;  /* 0x0001000004167824 */ /* 0x004fe200078e00ff */
[----:B------:R-:W-:Y:S06]  /*08b0*/  BRA `(.L_x_14303) ;  /* 0x0000000400887947 */ /* 0x000fec0003800000 */
.L_x_14310:
        /* <DEDUP_REMOVED lines=11> */
.L_x_14317:
        /* <DEDUP_REMOVED lines=20> */
.L_x_14319:
[----:B------:R-:W-:Y:S05]  /*0ab0*/  BSYNC.RECONVERGENT B0 ;  /* 0x0000000000007941 */ /* 0x000fea0003800200 */
.L_x_14318:
[----:B------:R-:W-:Y:S01]  /*0ac0*/  IMAD.SHL.U32 R0, R0, 0x100000, RZ ;  /* 0x0010000000007824 */ /* 0x000fe200078e00ff */
[----:B------:R-:W-:-:S04]  /*0ad0*/  LEA R3, R3, 0x3b800000, 0x17 ;  /* 0x3b80000003037811 */ /* 0x000fc800078eb8ff */
[----:B------:R-:W-:Y:S01]  /*0ae0*/  LOP3.LUT R22, R3, R0, R7, 0xfe, !PT ;  /* 0x0000000003167212 */ /* 0x000fe200078efe07 */
[----:B------:R-:W-:Y:S06]  /*0af0*/  BRA `(.L_x_14303) ;  /* 0x0000000000f87947 */ /* 0x000fec0003800000 */
.L_x_14316:
        /* <DEDUP_REMOVED lines=20> */
.L_x_14321:
[----:B------:R-:W-:Y:S05]  /*0c40*/  BSYNC.RECONVERGENT B0 ;  /* 0x0000000000007941 */ /* 0x000fea0003800200 */
.L_x_14320:
[----:B------:R-:W-:Y:S01]  /*0c50*/  IMAD.SHL.U32 R0, R0, 0x200000, RZ ;  /* 0x0020000000007824 */ /* 0x000fe200078e00ff */
[----:B------:R-:W-:-:S04]  /*0c60*/  LEA R3, R3, 0x37800000, 0x17 ;  /* 0x3780000003037811 */ /* 0x000fc800078eb8ff */
[----:B------:R-:W-:Y:S01]  /*0c70*/  LOP3.LUT R22, R3, R0, R7, 0xfe, !PT ;  /* 0x0000000003167212 */ /* 0x000fe200078efe07 */
[----:B------:R-:W-:Y:S06]  /*0c80*/  BRA `(.L_x_14303) ;  /* 0x0000000000947947 */ /* 0x000fec0003800000 */
.L_x_14315:
[----:B------:R-:W-:-:S09]  /*0c90*/  UISETP.NE.AND UP0, UPT, UR4, 0x1c, UPT ;  /* 0x0000001c0400788c */ /* 0x000fd2000bf05270 */
[----:B------:R-:W-:Y:S05]  /*0ca0*/  BRA.U !UP0, `(.L_x_14322) ;  /* 0x0000000108847547 */ /* 0x000fea000b800000 */
[----:B------:R-:W-:-:S09]  /*0cb0*/  UISETP.NE.AND UP0, UPT, UR4, 0x1d, UPT ;  /* 0x0000001d0400788c */ /* 0x000fd2000bf05270 */
[----:B------:R-:W-:Y:S05]  /*0cc0*/  BRA.U !UP0, `(.L_x_14323) ;  /* 0x0000000108707547 */ /* 0x000fea000b800000 */
[----:B------:R-:W-:-:S09]  /*0cd0*/  UISETP.NE.AND UP0, UPT, UR4, 0x2c, UPT ;  /* 0x0000002c0400788c */ /* 0x000fd2000bf05270 */
[----:B------:R-:W-:Y:S05]  /*0ce0*/  BRA.U !UP0, `(.L_x_14324) ;  /* 0x0000000108487547 */ /* 0x000fea000b800000 */
.L_x_14302:
        /* <DEDUP_REMOVED lines=16> */
.L_x_14325:
[----:B------:R-:W-:Y:S01]  /*0df0*/  IMAD.MOV.U32 R22, RZ, RZ, RZ ;  /* 0x000000ffff167224 */ /* 0x000fe200078e00ff */
[----:B------:R-:W-:Y:S06]  /*0e00*/  BRA `(.L_x_14303) ;  /* 0x0000000000347947 */ /* 0x000fec0003800000 */
.L_x_14324:
        /* <DEDUP_REMOVED lines=8> */
.L_x_14323:
[----:B------:R-:W2:Y:S02]  /*0e90*/  LDG.E.64 R22, desc[UR36][R4.64] ;  /* 0x0000002404167981 */ /* 0x000ea4000c1e1b00 */
[----:B--2---:R0:W1:Y:S01]  /*0ea0*/  I2F.U64 R22, R22 ;  /* 0x0000001600167312 */ /* 0x0040620000301000 */
[----:B------:R-:W-:Y:S05]  /*0eb0*/  BRA `(.L_x_14303) ;  /* 0x0000000000087947 */ /* 0x000fea0003800000 */
.L_x_14322:
[----:B------:R-:W2:Y:S02]  /*0ec0*/  LDG.E R4, desc[UR36][R4.64] ;  /* 0x0000002404047981 */ /* 0x000ea4000c1e1900 */
[----:B--2---:R-:W-:-:S07]  /*0ed0*/  I2FP.F32.U32 R22, R4 ;  /* 0x0000000400167245 */ /* 0x004fce0000201000 */
.L_x_14303:
[----:B------:R-:W-:Y:S05]  /*0ee0*/  BSYNC.RECONVERGENT B7 ;  /* 0x0000000000077941 */ /* 0x000fea0003800200 */
.L_x_14297:
[----:B------:R-:W-:-:S07]  /*0ef0*/  VIADD R24, R25, 0x80 ;  /* 0x0000008019187836 */ /* 0x000fce0000000000 */
.L_x_14296:
[----:B------:R-:W-:Y:S05]  /*0f00*/  BSYNC.RECONVERGENT B6 ;  /* 0x0000000000067941 */ /* 0x000fea0003800200 */
.L_x_14295:
        /* <DEDUP_REMOVED lines=25> */
.L_x_14332:
[----:B------:R-:W2:Y:S02]  /*10a0*/  LDG.E.U8 R4, desc[UR36][R4.64] ;  /* 0x0000002404047981 */ /* 0x000ea4000c1e1100 */
[----:B--2---:R-:W-:Y:S01]  /*10b0*/  I2FP.F32.U32 R18, R4 ;  /* 0x0000000400127245 */ /* 0x004fe20000201000 */
[----:B------:R-:W-:Y:S06]  /*10c0*/  BRA `(.L_x_14334) ;  /* 0x0000000c00287947 */ /* 0x000fec0003800000 */
.L_x_14331:
        /* <DEDUP_REMOVED lines=9> */
.L_x_14336:
[----:B------:R-:W2:Y:S02]  /*1160*/  LDG.E R4, desc[UR36][R4.64] ;  /* 0x0000002404047981 */ /* 0x000ea4000c1e1900 */
[----:B--2---:R-:W-:Y:S01]  /*1170*/  I2FP.F32.S32 R18, R4 ;  /* 0x0000000400127245 */ /* 0x004fe20000201400 */
[----:B------:R-:W-:Y:S06]  /*1180*/  BRA `(.L_x_14334) ;  /* 0x0000000800f87947 */ /* 0x000fec0003800000 */
.L_x_14335:
[----:B------:R-:W2:Y:S02]  /*1190*/  LDG.E.U16 R4, desc[UR36][R4.64] ;  /* 0x0000002404047981 */ /* 0x000ea4000c1e1500 */
[----:B--2---:R0:W2:Y:S01]  /*11a0*/  I2F.S16 R18, R4 ;  /* 0x0000000400127306 */ /* 0x0040a20000101400 */
[----:B------:R-:W-:Y:S05]  /*11b0*/  BRA `(.L_x_14334) ;  /* 0x0000000800ec7947 */ /* 0x000fea0003800000 */
.L_x_14330:
        /* <DEDUP_REMOVED lines=8> */
.L_x_14338:
[----:B------:R-:W2:Y:S02]  /*1240*/  LDG.E.U16 R4, desc[UR36][R4.64] ;  /* 0x0000002404047981 */ /* 0x000ea4000c1e1500 */
[----:B--2---:R-:W-:Y:S01]  /*1250*/  HADD2.F32 R18, -RZ, R4.H0_H0 ;  /* 0x20000004ff127230 */ /* 0x004fe20000004100 */
[----:B------:R-:W-:Y:S06]  /*1260*/  BRA `(.L_x_14334) ;  /* 0x0000000800c07947 */ /* 0x000fec0003800000 */
.L_x_14337:
        /* <DEDUP_REMOVED lines=8> */
.L_x_14340:
[----:B------:R-:W2:Y:S02]  /*12f0*/  LDG.E.U16 R4, desc[UR36][R4.64] ;  /* 0x0000002404047981 */ /* 0x000ea4000c1e1500 */
[----:B--2---:R-:W-:Y:S01]  /*1300*/  HADD2.F32 R18, -RZ, R4.H0_H0 ;  /* 0x20000004ff127230 */ /* 0x004fe20000004100 */
[----:B------:R-:W-:Y:S06]  /*1310*/  BRA `(.L_x_14334) ;  /* 0x0000000800947947 */ /* 0x000fec0003800000 */
.L_x_14339:
[----:B------:R-:W2:Y:S01]  /*1320*/  LDG.E.64 R4, desc[UR36][R4.64] ;  /* 0x0000002404047981 */ /* 0x000ea2000c1e1b00 */
[----:B------:R-:W-:Y:S01]  /*1330*/  UMOV UR4, 0xf0000000 ;  /* 0xf000000000047882 */ /* 0x000fe20000000000 */
[----:B------:R-:W-:Y:S01]  /*1340*/  UMOV UR5, 0x380fffff ;  /* 0x380fffff00057882 */ /* 0x000fe20000000000 */
[----:B--2---:R-:W0:Y:S01]  /*1350*/  F2F.F32.F64 R18, R4 ;  /* 0x0000000400127310 */ /* 0x004e220000301000 */
[----:B------:R-:W-:-:S14]  /*1360*/  DSETP.GEU.AND P0, PT, |R4|, UR4, PT ;  /* 0x0000000404007e2a */ /* 0x000fdc000bf0e200 */
[----:B0-----:R-:W-:Y:S01]  /*1370*/  @!P0 FMUL R18, R18, 1.175494350822287508e-38 ;  /* 0x0080000012128820 */ /* 0x001fe20000400000 */
[----:B------:R-:W-:Y:S06]  /*1380*/  BRA `(.L_x_14334) ;  /* 0x0000000800787947 */ /* 0x000fec0003800000 */
.L_x_14329:
        /* <DEDUP_REMOVED lines=12> */
.L_x_14343:
[----:B------:R-:W2:Y:S01]  /*1450*/  LDG.E.64 R4, desc[UR36][R4.64] ;  /* 0x0000002404047981 */ /* 0x000ea2000c1e1b00 */
[----:B------:R-:W-:Y:S01]  /*1460*/  UMOV UR4, 0xf0000000 ;  /* 0xf000000000047882 */ /* 0x000fe20000000000 */
[----:B------:R-:W-:Y:S01]  /*1470*/  UMOV UR5, 0x380fffff ;  /* 0x380fffff00057882 */ /* 0x000fe20000000000 */
[----:B--2---:R-:W0:Y:S01]  /*1480*/  F2F.F32.F64 R18, R4 ;  /* 0x0000000400127310 */ /* 0x004e220000301000 */
[----:B------:R-:W-:-:S14]  /*1490*/  DSETP.GEU.AND P0, PT, |R4|, UR4, PT ;  /* 0x0000000404007e2a */ /* 0x000fdc000bf0e200 */
[----:B0-----:R-:W-:Y:S01]  /*14a0*/  @!P0 FMUL R18, R18, 1.175494350822287508e-38 ;  /* 0x0080000012128820 */ /* 0x001fe20000400000 */
[----:B------:R-:W-:Y:S06]  /*14b0*/  BRA `(.L_x_14334) ;  /* 0x00000008002c7947 */ /* 0x000fec0003800000 */
.L_x_14342:
        /* <DEDUP_REMOVED lines=25> */
.L_x_14345:
        /* <DEDUP_REMOVED lines=13> */
.L_x_14344:
[----:B------:R-:W2:Y:S02]  /*1720*/  LDG.E.U16 R4, desc[UR36][R4.64] ;  /* 0x0000002404047981 */ /* 0x000ea4000c1e1500 */
[----:B--2---:R-:W-:Y:S01]  /*1730*/  IMAD.U32 R18, R4, 0x10000, RZ ;  /* 0x0001000004127824 */ /* 0x004fe200078e00ff */
[----:B------:R-:W-:Y:S06]  /*1740*/  BRA `(.L_x_14334) ;  /* 0x0000000400887947 */ /* 0x000fec0003800000 */
.L_x_14341:
        /* <DEDUP_REMOVED lines=11> */
.L_x_14348:
        /* <DEDUP_REMOVED lines=20> */
.L_x_14350:
[----:B------:R-:W-:Y:S05]  /*1940*/  BSYNC.RECONVERGENT B0 ;  /* 0x0000000000007941 */ /* 0x000fea0003800200 */
.L_x_14349:
[----:B------:R-:W-:Y:S01]  /*1950*/  IMAD.SHL.U32 R0, R0, 0x100000, RZ ;  /* 0x0010000000007824 */ /* 0x000fe200078e00ff */
[----:B------:R-:W-:-:S04]  /*1960*/  LEA R3, R3, 0x3b800000, 0x17 ;  /* 0x3b80000003037811 */ /* 0x000fc800078eb8ff */
[----:B------:R-:W-:Y:S01]  /*1970*/  LOP3.LUT R18, R3, R0, R7, 0xfe, !PT ;  /* 0x0000000003127212 */ /* 0x000fe200078efe07 */
[----:B------:R-:W-:Y:S06]  /*1980*/  BRA `(.L_x_14334) ;  /* 0x0000000000f87947 */ /* 0x000fec0003800000 */
.L_x_14347:
        /* <DEDUP_REMOVED lines=20> */
.L_x_14352:
[----:B------:R-:W-:Y:S05]  /*1ad0*/  BSYNC.RECONVERGENT B0 ;  /* 0x0000000000007941 */ /* 0x000fea0003800200 */
.L_x_14351:
[----:B------:R-:W-:Y:S01]  /*1ae0*/  IMAD.SHL.U32 R0, R0, 0x200000, RZ ;  /* 0x0020000000007824 */ /* 0x000fe200078e00ff */
[----:B------:R-:W-:-:S04]  /*1af0*/  LEA R3, R3, 0x37800000, 0x17 ;  /* 0x3780000003037811 */ /* 0x000fc800078eb8ff */
[----:B------:R-:W-:Y:S01]  /*1b00*/  LOP3.LUT R18, R3, R0, R7, 0xfe, !PT ;  /* 0x0000000003127212 */ /* 0x000fe200078efe07 */
[----:B------:R-:W-:Y:S06]  /*1b10*/  BRA `(.L_x_14334) ;  /* 0x0000000000947947 */ /* 0x000fec0003800000 */
.L_x_14346:
        /* <DEDUP_REMOVED lines=14> */
.L_x_14333:
        /* <DEDUP_REMOVED lines=16> */
.L_x_14355:
[----:B------:R-:W-:Y:S01]  /*1d00*/  IMAD.MOV.U32 R18, RZ, RZ, RZ ;  /* 0x000000ffff127224 */ /* 0x000fe200078e00ff */
[----:B------:R-:W-:Y:S06]  /*1d10*/  BRA `(.L_x_14334) ;  /* 0x0000000000147947 */ /* 0x000fec0003800000 */
.L_x_14354:
[----:B------:R-:W2:Y:S02]  /*1d20*/  LDG.E.64 R18, desc[UR36][R4.64] ;  /* 0x0000002404127981 */ /* 0x000ea4000c1e1b00 */
[----:B--2---:R0:W2:Y:S01]  /*1d30*/  I2F.U64 R18, R18 ;  /* 0x0000001200127312 */ /* 0x0040a20000301000 */
[----:B------:R-:W-:Y:S05]  /*1d40*/  BRA `(.L_x_14334) ;  /* 0x0000000000087947 */ /* 0x000fea0003800000 */
.L_x_14353:
[----:B------:R-:W2:Y:S02]  /*1d50*/  LDG.E R4, desc[UR36][R4.64] ;  /* 0x0000002404047981 */ /* 0x000ea4000c1e1900 */
[----:B--2---:R-:W-:-:S07]  /*1d60*/  I2FP.F32.U32 R18, R4 ;  /* 0x0000000400127245 */ /* 0x004fce0000201000 */
.L_x_14334:
[----:B------:R-:W-:Y:S05]  /*1d70*/  BSYNC.RECONVERGENT B7 ;  /* 0x0000000000077941 */ /* 0x000fea0003800200 */
.L_x_14328:
[----:B------:R-:W-:-:S07]  /*1d80*/  VIADD R24, R24, 0x80 ;  /* 0x0000008018187836 */ /* 0x000fce0000000000 */
.L_x_14327:
[----:B------:R-:W-:Y:S05]  /*1d90*/  BSYNC.RECONVERGENT B6 ;  /* 0x0000000000067941 */ /* 0x000fea0003800200 */
.L_x_14326:
        /* <DEDUP_REMOVED lines=25> */
.L_x_14362:
[----:B------:R-:W2:Y:S02]  /*1f30*/  LDG.E.U8 R4, desc[UR36][R4.64] ;  /* 0x0000002404047981 */ /* 0x000ea4000c1e1100 */
[----:B--2---:R-:W-:Y:S01]  /*1f40*/  I2FP.F32.U32 R19, R4 ;  /* 0x0000000400137245 */ /* 0x004fe20000201000 */
[----:B------:R-:W-:Y:S06]  /*1f50*/  BRA `(.L_x_14364) ;  /* 0x0000000c00247947 */ /* 0x000fec0003800000 */
.L_x_14361:
        /* <DEDUP_REMOVED lines=9> */
.L_x_14366:
[----:B------:R-:W2:Y:S02]  /*1ff0*/  LDG.E R4, desc[UR36][R4.64] ;  /* 0x0000002404047981 */ /* 0x000ea4000c1e1900 */
[----:B--2---:R-:W-:Y:S01]  /*2000*/  I2FP.F32.S32 R19, R4 ;  /* 0x0000000400137245 */ /* 0x004fe20000201400 */
[----:B------:R-:W-:Y:S06]  /*2010*/  BRA `(.L_x_14364) ;  /* 0x0000000800f47947 */ /* 0x000fec0003800000 */
.L_x_14365:
[----:B------:R-:W2:Y:S02]  /*2020*/  LDG.E.U16 R4, desc[UR36][R4.64] ;  /* 0x0000002404047981 */ /* 0x000ea4000c1e1500 */
[----:B--2---:R4:W0:Y:S01]  /*2030*/  I2F.S16 R19, R4 ;  /* 0x0000000400137306 */ /* 0x0048220000101400 */
[----:B------:R-:W-:Y:S05]  /*2040*/  BRA `(.L_x_14364) ;  /* 0x0000000800e87947 */ /* 0x000fea0003800000 */
.L_x_14360:
        /* <DEDUP_REMOVED lines=8> */
.L_x_14368:
[----:B------:R-:W2:Y:S02]  /*20d0*/  LDG.E.U16 R4, desc[UR36][R4.64] ;  /* 0x0000002404047981 */ /* 0x000ea4000c1e1500 */
[----:B--2---:R-:W-:Y:S01]  /*20e0*/  HADD2.F32 R19, -RZ, R4.H0_H0 ;  /* 0x20000004ff137230 */ /* 0x004fe20000004100 */
[----:B------:R-:W-:Y:S06]  /*20f0*/  BRA `(.L_x_14364) ;  /* 0x0000000800bc7947 */ /* 0x000fec0003800000 */
.L_x_14367:
        /* <DEDUP_REMOVED lines=8> */
.L_x_14370:
[----:B------:R-:W2:Y:S02]  /*2180*/  LDG.E.U16 R4, desc[UR36][R4.64] ;  /* 0x0000002404047981 */ /* 0x000ea4000c1e1500 */
[----:B--2---:R-:W-:Y:S01]  /*2190*/  HADD2.F32 R19, -RZ, R4.H0_H0 ;  /* 0x20000004ff137230 */ /* 0x004fe20000004100 */
[----:B------:R-:W-:Y:S06]  /*21a0*/  BRA `(.L_x_14364) ;  /* 0x0000000800907947 */ /* 0x000fec0003800000 */
.L_x_14369:
[----:B------:R-:W2:Y:S01]  /*21b0*/  LDG.E.64 R4, desc[UR36][R4.64] ;  /* 0x0000002404047981 */ /* 0x000ea2000c1e1b00 */
[----:B------:R-:W-:Y:S01]  /*21c0*/  UMOV UR4, 0xf0000000 ;  /* 0xf000000000047882 */ /* 0x000fe20000000000 */
[----:B------:R-:W-:Y:S01]  /*21d0*/  UMOV UR5, 0x380fffff ;  /* 0x380fffff00057882 */ /* 0x000fe20000000000 */
[----:B--2---:R-:W0:Y:S01]  /*21e0*/  F2F.F32.F64 R19, R4 ;  /* 0x0000000400137310 */ /* 0x004e220000301000 */
[----:B------:R-:W-:-:S14]  /*21f0*/  DSETP.GEU.AND P0, PT, |R4|, UR4, PT ;  /* 0x0000000404007e2a */ /* 0x000fdc000bf0e200 */
[----:B0-----:R-:W-:Y:S01]  /*2200*/  @!P0 FMUL R19, R19, 1.175494350822287508e-38 ;  /* 0x0080000013138820 */ /* 0x001fe20000400000 */
[----:B------:R-:W-:Y:S06]  /*2210*/  BRA `(.L_x_14364) ;  /* 0x0000000800747947 */ /* 0x000fec0003800000 */
.L_x_14359:
        /* <DEDUP_REMOVED lines=12> */
.L_x_14373:
[----:B------:R-:W2:Y:S01]  /*22e0*/  LDG.E.64 R4, desc[UR36][R4.64] ;  /* 0x0000002404047981 */ /* 0x000ea2000c1e1b00 */
[----:B------:R-:W-:Y:S01]  /*22f0*/  UMOV UR4, 0xf0000000 ;  /* 0xf000000000047882 */ /* 0x000fe20000000000 */
[----:B------:R-:W-:Y:S01]  /*2300*/  UMOV UR5, 0x380fffff ;  /* 0x380fffff00057882 */ /* 0x000fe20000000000 */
[----:B--2---:R-:W0:Y:S01]  /*2310*/  F2F.F32.F64 R19, R4 ;  /* 0x0000000400137310 */ /* 0x004e220000301000 */
[----:B------:R-:W-:-:S14]  /*2320*/  DSETP.GEU.AND P0, PT, |R4|, UR4, PT ;  /* 0x0000000404007e2a */ /* 0x000fdc000bf0e200 */
[----:B0-----:R-:W-:Y:S01]  /*2330*/  @!P0 FMUL R19, R19, 1.175494350822287508e-38 ;  /* 0x0080000013138820 */ /* 0x001fe20000400000 */
[----:B------:R-:W-:Y:S06]  /*2340*/  BRA `(.L_x_14364) ;  /* 0x0000000800287947 */ /* 0x000fec0003800000 */
.L_x_14372:
        /* <DEDUP_REMOVED lines=25> */
.L_x_14375:
        /* <DEDUP_REMOVED lines=12> */
.L_x_14374:
[----:B------:R-:W2:Y:S02]  /*25a0*/  LDG.E.U16 R4, desc[UR36][R4.64] ;  /* 0x0000002404047981 */ /* 0x000ea4000c1e1500 */
[----:B--2---:R-:W-:Y:S01]  /*25b0*/  IMAD.U32 R19, R4, 0x10000, RZ ;  /* 0x0001000004137824 */ /* 0x004fe200078e00ff */
[----:B------:R-:W-:Y:S06]  /*25c0*/  BRA `(.L_x_14364) ;  /* 0x0000000400887947 */ /* 0x000fec0003800000 */
.L_x_14371:
        /* <DEDUP_REMOVED lines=11> */
.L_x_14378:
        /* <DEDUP_REMOVED lines=20> */
.L_x_14380:
[----:B------:R-:W-:Y:S05]  /*27c0*/  BSYNC.RECONVERGENT B0 ;  /* 0x0000000000007941 */ /* 0x000fea0003800200 */
.L_x_14379:
[----:B------:R-:W-:Y:S01]  /*27d0*/  IMAD.SHL.U32 R0, R0, 0x100000, RZ ;  /* 0x0010000000007824 */ /* 0x000fe200078e00ff */
[----:B------:R-:W-:-:S04]  /*27e0*/  LEA R3, R3, 0x3b800000, 0x17 ;  /* 0x3b80000003037811 */ /* 0x000fc800078eb8ff */
[----:B------:R-:W-:Y:S01]  /*27f0*/  LOP3.LUT R19, R3, R0, R19, 0xfe, !PT ;  /* 0x0000000003137212 */ /* 0x000fe200078efe13 */
[----:B------:R-:W-:Y:S06]  /*2800*/  BRA `(.L_x_14364) ;  /* 0x0000000000f87947 */ /* 0x000fec0003800000 */
.L_x_14377:
        /* <DEDUP_REMOVED lines=20> */
.L_x_14382:
[----:B------:R-:W-:Y:S05]  /*2950*/  BSYNC.RECONVERGENT B0 ;  /* 0x0000000000007941 */ /* 0x000fea0003800200 */
.L_x_14381:
[----:B------:R-:W-:Y:S01]  /*2960*/  IMAD.SHL.U32 R0, R0, 0x200000, RZ ;  /* 0x0020000000007824 */ /* 0x000fe200078e00ff */
[----:B------:R-:W-:-:S04]  /*2970*/  LEA R3, R3, 0x37800000, 0x17 ;  /* 0x3780000003037811 */ /* 0x000fc800078eb8ff */
[----:B------:R-:W-:Y:S01]  /*2980*/  LOP3.LUT R19, R3, R0, R19, 0xfe, !PT ;  /* 0x0000000003137212 */ /* 0x000fe200078efe13 */
[----:B------:R-:W-:Y:S06]  /*2990*/  BRA `(.L_x_14364) ;  /* 0x0000000000947947 */ /* 0x000fec0003800000 */
.L_x_14376:
        /* <DEDUP_REMOVED lines=14> */
.L_x_14363:
        /* <DEDUP_REMOVED lines=16> */
.L_x_14385:
[----:B------:R-:W-:Y:S01]  /*2b80*/  IMAD.MOV.U32 R19, RZ, RZ, RZ ;  /* 0x000000ffff137224 */ /* 0x000fe200078e00ff */
[----:B------:R-:W-:Y:S06]  /*2b90*/  BRA `(.L_x_14364) ;  /* 0x0000000000147947 */ /* 0x000fec0003800000 */
.L_x_14384:
[----:B------:R-:W2:Y:S02]  /*2ba0*/  LDG.E.64 R4, desc[UR36][R4.64] ;  /* 0x0000002404047981 */ /* 0x000ea4000c1e1b00 */
[----:B--2---:R0:W2:Y:S01]  /*2bb0*/  I2F.U64 R19, R4 ;  /* 0x0000000400137312 */ /* 0x0040a20000301000 */
[----:B------:R-:W-:Y:S05]  /*2bc0*/  BRA `(.L_x_14364) ;  /* 0x0000000000087947 */ /* 0x000fea0003800000 */
.L_x_14383:
[----:B------:R-:W2:Y:S02]  /*2bd0*/  LDG.E R4, desc[UR36][R4.64] ;  /* 0x0000002404047981 */ /* 0x000ea4000c1e1900 */
[----:B--2---:R-:W-:-:S07]  /*2be0*/  I2FP.F32.U32 R19, R4 ;  /* 0x0000000400137245 */ /* 0x004fce0000201000 */
.L_x_14364:
[----:B------:R-:W-:Y:S05]  /*2bf0*/  BSYNC.RECONVERGENT B7 ;  /* 0x0000000000077941 */ /* 0x000fea0003800200 */
.L_x_14358:
[----:B------:R-:W-:-:S07]  /*2c00*/  VIADD R24, R24, 0x80 ;  /* 0x0000008018187836 */ /* 0x000fce0000000000 */
.L_x_14357:
[----:B------:R-:W-:Y:S05]  /*2c10*/  BSYNC.RECONVERGENT B6 ;  /* 0x0000000000067941 */ /* 0x000fea0003800200 */
.L_x_14356:
        /* <DEDUP_REMOVED lines=24> */
.L_x_14391:
[----:B------:R-:W2:Y:S02]  /*2da0*/  LDG.E.U8 R4, desc[UR36][R4.64] ;  /* 0x0000002404047981 */ /* 0x000ea4000c1e1100 */
[----:B--2---:R-:W-:Y:S01]  /*2db0*/  I2FP.F32.U32 R16, R4 ;  /* 0x0000000400107245 */ /* 0x004fe20000201000 */
[----:B------:R-:W-:Y:S06]  /*2dc0*/  BRA `(.L_x_14387) ;  /* 0x0000000c001c7947 */ /* 0x000fec0003800000 */
.L_x_14390:
        /* <DEDUP_REMOVED lines=9> */
.L_x_14394:
[----:B------:R-:W2:Y:S02]  /*2e60*/  LDG.E R4, desc[UR36][R4.64] ;  /* 0x0000002404047981 */ /* 0x000ea4000c1e1900 */
[----:B--2---:R-:W-:Y:S01]  /*2e70*/  I2FP.F32.S32 R16, R4 ;  /* 0x0000000400107245 */ /* 0x004fe20000201400 */
[----:B------:R-:W-:Y:S06]  /*2e80*/  BRA `(.L_x_14387) ;  /* 0x0000000800ec7947 */ /* 0x000fec0003800000 */
.L_x_14393:
[----:B------:R-:W2:Y:S02]  /*2e90*/  LDG.E.U16 R4, desc[UR36][R4.64] ;  /* 0x0000002404047981 */ /* 0x000ea4000c1e1500 */
[----:B--2---:R0:W2:Y:S01]  /*2ea0*/  I2F.S16 R16, R4 ;  /* 0x0000000400107306 */ /* 0x0040a20000101400 */
[----:B------:R-:W-:Y:S05]  /*2eb0*/  BRA `(.L_x_14387) ;  /* 0x0000000800e07947 */ /* 0x000fea0003800000 */
.L_x_14389:
        /* <DEDUP_REMOVED lines=8> */
.L_x_14396:
[----:B------:R-:W2:Y:S02]  /*2f40*/  LDG.E.U16 R4, desc[UR36][R4.64] ;  /* 0x0000002404047981 */ /* 0x000ea4000c1e1500 */
[----:B--2---:R-:W-:Y:S01]  /*2f50*/  HADD2.F32 R16, -RZ, R4.H0_H0 ;  /* 0x20000004ff107230 */ /* 0x004fe20000004100 */
[----:B------:R-:W-:Y:S06]  /*2f60*/  BRA `(.L_x_14387) ;  /* 0x0000000800b47947 */ /* 0x000fec0003800000 */
.L_x_14395:
        /* <DEDUP_REMOVED lines=8> */
.L_x_14398:
[----:B------:R-:W2:Y:S02]  /*2ff0*/  LDG.E.U16 R4, desc[UR36][R4.64] ;  /* 0x0000002404047981 */ /* 0x000ea4000c1e1500 */
[----:B--2---:R-:W-:Y:S01]  /*3000*/  HADD2.F32 R16, -RZ, R4.H0_H0 ;  /* 0x20000004ff107230 */ /* 0x004fe20000004100 */
[----:B------:R-:W-:Y:S06]  /*3010*/  BRA `(.L_x_14387) ;  /* 0x0000000800887947 */ /* 0x000fec0003800000 */
.L_x_14397:
[----:B------:R-:W2:Y:S01]  /*3020*/  LDG.E.64 R4, desc[UR36][R4.64] ;  /* 0x0000002404047981 */ /* 0x000ea2000c1e1b00 */
[----:B------:R-:W-:Y:S01]  /*3030*/  UMOV UR4, 0xf0000000 ;  /* 0xf000000000047882 */ /* 0x000fe20000000000 */
[----:B------:R-:W-:Y:S01]  /*3040*/  UMOV UR5, 0x380fffff ;  /* 0x380fffff00057882 */ /* 0x000fe20000000000 */
[----:B--2---:R-:W0:Y:S01]  /*3050*/  F2F.F32.F64 R16, R4 ;  /* 0x0000000400107310 */ /* 0x004e220000301000 */
[----:B------:R-:W-:-:S14]  /*3060*/  DSETP.GEU.AND P0, PT, |R4|, UR4, PT ;  /* 0x0000000404007e2a */ /* 0x000fdc000bf0e200 */
[----:B0-----:R-:W-:Y:S01]  /*3070*/  @!P0 FMUL R16, R16, 1.175494350822287508e-38 ;  /* 0x0080000010108820 */ /* 0x001fe20000400000 */
[----:B------:R-:W-:Y:S06]  /*3080*/  BRA `(.L_x_14387) ;  /* 0x00000008006c7947 */ /* 0x000fec0003800000 */
.L_x_14388:
        /* <DEDUP_REMOVED lines=12> */
.L_x_14401:
[----:B------:R-:W2:Y:S01]  /*3150*/  LDG.E.64 R4, desc[UR36][R4.64] ;  /* 0x0000002404047981 */ /* 0x000ea2000c1e1b00 */
[----:B------:R-:W-:Y:S01]  /*3160*/  UMOV UR4, 0xf0000000 ;  /* 0xf000000000047882 */ /* 0x000fe20000000000 */
[----:B------:R-:W-:Y:S01]  /*3170*/  UMOV UR5, 0x380fffff ;  /* 0x380fffff00057882 */ /* 0x000fe20000000000 */
[----:B--2---:R-:W0:Y:S01]  /*3180*/  F2F.F32.F64 R16, R4 ;  /* 0x0000000400107310 */ /* 0x004e220000301000 */
[----:B------:R-:W-:-:S14]  /*3190*/  DSETP.GEU.AND P0, PT, |R4|, UR4, PT ;  /* 0x0000000404007e2a */ /* 0x000fdc000bf0e200 */
[----:B0-----:R-:W-:Y:S01]  /*31a0*/  @!P0 FMUL R16, R16, 1.175494350822287508e-38 ;  /* 0x0080000010108820 */ /* 0x001fe20000400000 */
[----:B------:R-:W-:Y:S06]  /*31b0*/  BRA `(.L_x_14387) ;  /* 0x0000000800207947 */ /* 0x000fec0003800000 */
.L_x_14400:
        /* <DEDUP_REMOVED lines=25> */
.L_x_14403:
        /* <DEDUP_REMOVED lines=13> */
.L_x_14402:
[----:B------:R-:W2:Y:S02]  /*3420*/  LDG.E.U16 R4, desc[UR36][R4.64] ;  /* 0x0000002404047981 */ /* 0x000ea4000c1e1500 */
[----:B--2---:R-:W-:Y:S01]  /*3430*/  IMAD.U32 R16, R4, 0x10000, RZ ;  /* 0x0001000004107824 */ /* 0x004fe200078e00ff */
[----:B------:R-:W-:Y:S06]  /*3440*/  BRA `(.L_x_14387) ;  /* 0x00000004007c7947 */ /* 0x000fec0003800000 */
.L_x_14399:
        /* <DEDUP_REMOVED lines=11> */
.L_x_14406:
        /* <DEDUP_REMOVED lines=19> */
.L_x_14408:
[----:B------:R-:W-:Y:S05]  /*3630*/  BSYNC.RECONVERGENT B0 ;  /* 0x0000000000007941 */ /* 0x000fea0003800200 */
.L_x_14407:
[----:B------:R-:W-:Y:S01]  /*3640*/  IMAD.SHL.U32 R0, R0, 0x100000, RZ ;  /* 0x0010000000007824 */ /* 0x000fe200078e00ff */
[----:B------:R-:W-:-:S04]  /*3650*/  LEA R3, R3, 0x3b800000, 0x17 ;  /* 0x3b80000003037811 */ /* 0x000fc800078eb8ff */
[----:B------:R-:W-:Y:S01]  /*3660*/  LOP3.LUT R16, R3, R0, R7, 0xfe, !PT ;  /* 0x0000000003107212 */ /* 0x000fe200078efe07 */
[----:B------:R-:W-:Y:S06]  /*3670*/  BRA `(.L_x_14387) ;  /* 0x0000000000f07947 */ /* 0x000fec0003800000 */
.L_x_14405:
        /* <DEDUP_REMOVED lines=19> */
.L_x_14410:
[----:B------:R-:W-:Y:S05]  /*37b0*/  BSYNC.RECONVERGENT B0 ;  /* 0x0000000000007941 */ /* 0x000fea0003800200 */
.L_x_14409:
[----:B------:R-:W-:Y:S01]  /*37c0*/  IMAD.SHL.U32 R0, R0, 0x200000, RZ ;  /* 0x0020000000007824 */ /* 0x000fe200078e00ff */
[----:B------:R-:W-:-:S04]  /*37d0*/  LEA R3, R3, 0x37800000, 0x17 ;  /* 0x3780000003037811 */ /* 0x000fc800078eb8ff */
[----:B------:R-:W-:Y:S01]  /*37e0*/  LOP3.LUT R16, R3, R0, R7, 0xfe, !PT ;  /* 0x0000000003107212 */ /* 0x000fe200078efe07 */
[----:B------:R-:W-:Y:S06]  /*37f0*/  BRA `(.L_x_14387) ;  /* 0x0000000000907947 */ /* 0x000fec0003800000 */
.L_x_14404:
        /* <DEDUP_REMOVED lines=14> */
.L_x_14392:
        /* <DEDUP_REMOVED lines=16> */
.L_x_14413:
[----:B------:R-:W-:Y:S05]  /*39e0*/  BRA `(.L_x_14387) ;  /* 0x0000000000147947 */ /* 0x000fea0003800000 */
.L_x_14412:
[----:B------:R-:W2:Y:S02]  /*39f0*/  LDG.E.64 R4, desc[UR36][R4.64] ;  /* 0x0000002404047981 */ /* 0x000ea4000c1e1b00 */
[----:B--2---:R0:W2:Y:S01]  /*3a00*/  I2F.U64 R16, R4 ;  /* 0x0000000400107312 */ /* 0x0040a20000301000 */
[----:B------:R-:W-:Y:S05]  /*3a10*/  BRA `(.L_x_14387) ;  /* 0x0000000000087947 */ /* 0x000fea0003800000 */
.L_x_14411:
[----:B------:R-:W2:Y:S02]  /*3a20*/  LDG.E R4, desc[UR36][R4.64] ;  /* 0x0000002404047981 */ /* 0x000ea4000c1e1900 */
[----:B--2---:R-:W-:-:S07]  /*3a30*/  I2FP.F32.U32 R16, R4 ;  /* 0x0000000400107245 */ /* 0x004fce0000201000 */
.L_x_14387:
[----:B------:R-:W-:Y:S05]  /*3a40*/  BSYNC.RECONVERGENT B6 ;  /* 0x0000000000067941 */ /* 0x000fea0003800200 */
.L_x_14386:
[----:B------:R-:W0:Y:S01]  /*3a50*/  LDCU UR4, c[0x0][0x388] ;  /* 0x00007100ff0477ac */ /* 0x000e220008000800 */
[----:B------:R-:W-:Y:S01]  /*3a60*/  ISETP.GE.AND P0, PT, R25, R17, PT ;  /* 0x000000111900720c */ /* 0x000fe20003f06270 */
[----:B------:R-:W-:Y:S01]  /*3a70*/  BSSY.RECONVERGENT B1, `(.L_x_14414) ;  /* 0x0000032000017945 */ /* 0x000fe20003800200 */
[----:B0-----:R-:W-:-:S04]  /*3a80*/  IMAD.U32 R7, RZ, RZ, UR4 ;  /* 0x00000004ff077e24 */ /* 0x001fc8000f8e00ff */
[----:B------:R-:W-:-:S07]  /*3a90*/  FADD.FTZ R3, |R7|, -RZ ;  /* 0x800000ff07037221 */ /* 0x000fce0000010200 */
[----:B------:R-:W-:Y:S05]  /*3aa0*/  @P0 BRA `(.L_x_14415) ;  /* 0x0000000000b80947 */ /* 0x000fea0003800000 */
[----:B-1-3-5:R-:W-:Y:S01]  /*3ab0*/  FADD.FTZ R0, |R22|, -RZ ;  /* 0x800000ff16007221 */ /* 0x02afe20000010200 */
[----:B------:R-:W-:Y:S01]  /*3ac0*/  FSETP.GT.FTZ.AND P5, PT, |R7|, |R22|, PT ;  /* 0x400000160700720b */ /* 0x000fe20003fb4200 */
[----:B------:R-:W-:Y:S03]  /*3ad0*/  BSSY.RECONVERGENT B2, `(.L_x_14416) ;  /* 0x000000e000027945 */ /* 0x000fe60003800200 */
[----:B--2---:R-:W-:Y:S02]  /*3ae0*/  FSEL R5, R3, R0, P5 ;  /* 0x0000000003057208 */ /* 0x004fe40002800000 */
        /* <DEDUP_REMOVED lines=10> */
[----:B------:R-:W-:Y:S05]  /*3b90*/  CALL.REL.NOINC `($__internal_57_$__cuda_sm3x_div_rn_ftz_f32_slowpath) ;  /* 0x0000004400b07944 */ /* 0x000fea0003c00000 */
[----:B------:R-:W-:-:S07]  /*3ba0*/  IMAD.MOV.U32 R4, RZ, RZ, R0 ;  /* 0x000000ffff047224 */ /* 0x000fce00078e0000 */
.L_x_14417:
[----:B------:R-:W-:Y:S05]  /*3bb0*/  BSYNC.RECONVERGENT B2 ;  /* 0x0000000000027941 */ /* 0x000fea0003800200 */
.L_x_14416:
[----:B------:R-:W-:Y:S02]  /*3bc0*/  IMAD.MOV.U32 R7, RZ, RZ, 0x3b33710b ;  /* 0x3b33710bff077424 */ /* 0x000fe400078e00ff */
[----:B------:R-:W-:Y:S01]  /*3bd0*/  FMUL.FTZ R0, R4, R4 ;  /* 0x0000000404007220 */ /* 0x000fe20000410000 */
[----:B------:R-:W0:Y:S01]  /*3be0*/  LDCU UR4, c[0x0][0x388] ;  /* 0x00007100ff0477ac */ /* 0x000e220008000800 */
[----:B------:R-:W-:Y:S01]  /*3bf0*/  IMAD.MOV.U32 R11, RZ, RZ, 0x3f6ee581 ;  /* 0x3f6ee581ff0b7424 */ /* 0x000fe200078e00ff */
[----:B------:R-:W-:Y:S01]  /*3c00*/  ISETP.GE.AND P0, PT, R22, RZ, PT ;  /* 0x000000ff1600720c */ /* 0x000fe20003f06270 */
[C---:B------:R-:W-:Y:S01]  /*3c10*/  FFMA.FTZ R7, R0.reuse, R7, -0.015681877732276916504 ;  /* 0xbc80774800077423 */ /* 0x040fe20000010007 */
[----:B------:R-:W-:Y:S02]  /*3c20*/  FSETP.NEU.FTZ.AND P1, PT, R5, RZ, PT ;  /* 0x000000ff0500720b */ /* 0x000fe40003f3d000 */
[----:B------:R-:W-:Y:S01]  /*3c30*/  FSEL R5, R11, 1.8663789033889770508, P5 ;  /* 0x3feee5810b057808 */ /* 0x000fe20002800000 */
[----:B------:R-:W-:-:S04]  /*3c40*/  FFMA.FTZ R7, R0, R7, 0.042200751602649688721 ;  /* 0x3d2cdab200077423 */ /* 0x000fc80000010007 */
[----:B------:R-:W-:-:S04]  /*3c50*/  FFMA.FTZ R7, R0, R7, -0.074792981147766113281 ;  /* 0xbd992d1000077423 */ /* 0x000fc80000010007 */
[----:B------:R-:W-:-:S04]  /*3c60*/  FFMA.FTZ R7, R0, R7, 0.10640415549278259277 ;  /* 0x3dd9ea6c00077423 */ /* 0x000fc80000010007 */
[----:B------:R-:W-:-:S04]  /*3c70*/  FFMA.FTZ R7, R0, R7, -0.14207722246646881104 ;  /* 0xbe117cb100077423 */ /* 0x000fc80000010007 */
[----:B------:R-:W-:-:S04]  /*3c80*/  FFMA.FTZ R7, R0, R7, 0.19993925094604492188 ;  /* 0x3e4cbce000077423 */ /* 0x000fc80000010007 */
[----:B------:R-:W-:-:S04]  /*3c90*/  FFMA.FTZ R7, R0, R7, -0.33333197236061096191 ;  /* 0xbeaaaa7d00077423 */ /* 0x000fc80000010007 */
[----:B------:R-:W-:-:S04]  /*3ca0*/  FMUL.FTZ R7, R0, R7 ;  /* 0x0000000700077220 */ /* 0x000fc80000410000 */
[----:B------:R-:W-:Y:S01]  /*3cb0*/  FFMA.FTZ R4, R7, R4, R4 ;  /* 0x0000000407047223 */ /* 0x000fe20000010004 */
[----:B0-----:R-:W-:-:S03]  /*3cc0*/  IMAD.U32 R7, RZ, RZ, UR4 ;  /* 0x00000004ff077e24 */ /* 0x001fc6000f8e00ff */
[----:B------:R-:W-:Y:S02]  /*3cd0*/  FFMA.FTZ R9, R11, 1.6832555532455444336, -R4 ;  /* 0x3fd774eb0b097823 */ /* 0x000fe40000010804 */
[----:B------:R-:W-:-:S03]  /*3ce0*/  FSETP.NEU.FTZ.AND P2, PT, |R22|, |R7|, PT ;  /* 0x400000071600720b */ /* 0x000fc60003f5d200 */
[----:B------:R-:W-:Y:S01]  /*3cf0*/  FSEL R0, R9, R4, P5 ;  /* 0x0000000409007208 */ /* 0x000fe20002800000 */
[----:B------:R-:W-:-:S04]  /*3d00*/  @!P5 FADD.FTZ R4, -R4, -RZ ;  /* 0x800000ff0404d221 */ /* 0x000fc80000010100 */
[----:B------:R-:W-:Y:S01]  /*3d10*/  @!P0 FFMA.FTZ R0, R5, 1.6832555532455444336, R4 ;  /* 0x3fd774eb05008823 */ /* 0x000fe20000010004 */
[----:B------:R-:W-:-:S05]  /*3d20*/  IMAD.MOV.U32 R4, RZ, RZ, 0x4016cbe4 ;  /* 0x4016cbe4ff047424 */ /* 0x000fca00078e00ff */
[----:B------:R-:W-:Y:S01]  /*3d30*/  @!P2 FSEL R0, R4, 0.78539818525314331055, !P0 ;  /* 0x3f490fdb0400a808 */ /* 0x000fe20004000000 */
[----:B------:R-:W-:Y:S01]  /*3d40*/  FADD.FTZ R4, |R22|, |R7| ;  /* 0x4000000716047221 */ /* 0x000fe20000010200 */
[----:B------:R-:W-:-:S04]  /*3d50*/  @!P1 FSEL R0, RZ, 3.1415927410125732422, P0 ;  /* 0x40490fdbff009808 */ /* 0x000fc80000000000 */
[----:B------:R-:W-:Y:S02]  /*3d60*/  FSETP.NAN.FTZ.AND P0, PT, |R4|, |R4|, PT ;  /* 0x400000040400720b */ /* 0x000fe40003f18200 */
[----:B------:R-:W-:-:S04]  /*3d70*/  LOP3.LUT R5, R0, 0x80000000, R7, 0xb8, !PT ;  /* 0x8000000000057812 */ /* 0x000fc800078eb807 */
[----:B------:R-:W-:-:S07]  /*3d80*/  FSEL R4, R4, R5, P0 ;  /* 0x0000000504047208 */ /* 0x000fce0000000000 */
.L_x_14415:
[----:B------:R-:W-:Y:S05]  /*3d90*/  BSYNC.RECONVERGENT B1 ;  /* 0x0000000000017941 */ /* 0x000fea0003800200 */
.L_x_14414:
[----:B------:R-:W-:Y:S01]  /*3da0*/  VIADD R26, R25, 0x80 ;  /* 0x00000080191a7836 */ /* 0x000fe20000000000 */
[----:B------:R-:W-:Y:S04]  /*3db0*/  BSSY.RECONVERGENT B1, `(.L_x_14418) ;  /* 0x0000031000017945 */ /* 0x000fe80003800200 */
[----:B------:R-:W-:-:S13]  /*3dc0*/  ISETP.GE.AND P0, PT, R26, R17, PT ;  /* 0x000000111a00720c */ /* 0x000fda0003f06270 */
[----:B------:R-:W-:Y:S05]  /*3dd0*/  @P0 BRA `(.L_x_14419) ;  /* 0x0000000000b80947 */ /* 0x000fea0003800000 */
[----:B--2--5:R-:W-:Y:S01]  /*3de0*/  FADD.FTZ R0, |R18|, -RZ ;  /* 0x800000ff12007221 */ /* 0x024fe20000010200 */
[----:B------:R-:W-:Y:S01]  /*3df0*/  FSETP.GT.FTZ.AND P5, PT, |R7|, |R18|, PT ;  /* 0x400000120700720b */ /* 0x000fe20003fb4200 */
[----:B------:R-:W-:Y:S03]  /*3e00*/  BSSY.RECONVERGENT B2, `(.L_x_14420) ;  /* 0x000000e000027945 */ /* 0x000fe60003800200 */
        /* <DEDUP_REMOVED lines=11> */
[----:B-1-34-:R-:W-:Y:S05]  /*3ec0*/  CALL.REL.NOINC `($__internal_57_$__cuda_sm3x_div_rn_ftz_f32_slowpath) ;  /* 0x0000004000e47944 */ /* 0x01afea0003c00000 */
[----:B------:R-:W-:-:S07]  /*3ed0*/  IMAD.MOV.U32 R6, RZ, RZ, R0 ;  /* 0x000000ffff067224 */ /* 0x000fce00078e0000 */
.L_x_14421:
[----:B------:R-:W-:Y:S05]  /*3ee0*/  BSYNC.RECONVERGENT B2 ;  /* 0x0000000000027941 */ /* 0x000fea0003800200 */
.L_x_14420:
        /* <DEDUP_REMOVED lines=18> */
[C---:B------:R-:W-:Y:S01]  /*4010*/  FSETP.NEU.FTZ.AND P2, PT, |R18|.reuse, |R7|, PT ;  /* 0x400000071200720b */ /* 0x040fe20003f5d200 */
[----:B------:R-:W-:Y:S02]  /*4020*/  FADD.FTZ R18, |R18|, |R7| ;  /* 0x4000000712127221 */ /* 0x000fe40000010200 */
        /* <DEDUP_REMOVED lines=9> */
.L_x_14419:
[----:B------:R-:W-:Y:S05]  /*40c0*/  BSYNC.RECONVERGENT B1 ;  /* 0x0000000000017941 */ /* 0x000fea0003800200 */
.L_x_14418:
        /* <DEDUP_REMOVED lines=20> */
.L_x_14425:
[----:B------:R-:W-:Y:S05]  /*4210*/  BSYNC.RECONVERGENT B2 ;  /* 0x0000000000027941 */ /* 0x000fea0003800200 */
.L_x_14424:
        /* <DEDUP_REMOVED lines=28> */
[----:B-1-3--:R-:W-:-:S07]  /*43e0*/  FSEL R22, R19, R0, P0 ;  /* 0x0000000013167208 */ /* 0x00afce0000000000 */
.L_x_14423:
[----:B------:R-:W-:Y:S05]  /*43f0*/  BSYNC.RECONVERGENT B1 ;  /* 0x0000000000017941 */ /* 0x000fea0003800200 */
.L_x_14422:
        /* <DEDUP_REMOVED lines=20> */
.L_x_14429:
[----:B------:R-:W-:Y:S05]  /*4540*/  BSYNC.RECONVERGENT B2 ;  /* 0x0000000000027941 */ /* 0x000fea0003800200 */
.L_x_14428:
[----:B------:R-:W-:Y:S02]  /*4550*/  IMAD.MOV.U32 R7, RZ, RZ, 0x3b33710b ;  /* 0x3b33710bff077424 */ /* 0x000fe400078e00ff */
[----:B------:R-:W-:Y:S01]  /*4560*/  FMUL.FTZ R0, R3, R3 ;  /* 0x0000000303007220 */ /* 0x000fe20000410000 */
[----:B------:R-:W0:Y:S01]  /*4570*/  LDC R9, c[0x0][0x388] ;  /* 0x0000e200ff097b82 */ /* 0x000e220000000800 */
[----:B------:R-:W-:Y:S02]  /*4580*/  ISETP.GE.AND P0, PT, R16, RZ, PT ;  /* 0x000000ff1000720c */ /* 0x000fe40003f06270 */
[----:B------:R-:W-:Y:S01]  /*4590*/  FFMA.FTZ R7, R0, R7, -0.015681877732276916504 ;  /* 0xbc80774800077423 */ /* 0x000fe20000010007 */
[----:B------:R-:W-:-:S03]  /*45a0*/  FSETP.NEU.FTZ.AND P1, PT, R5, RZ, PT ;  /* 0x000000ff0500720b */ /* 0x000fc60003f3d000 */
[----:B------:R-:W-:-:S04]  /*45b0*/  FFMA.FTZ R7, R0, R7, 0.042200751602649688721 ;  /* 0x3d2cdab200077423 */ /* 0x000fc80000010007 */
[----:B------:R-:W-:-:S04]  /*45c0*/  FFMA.FTZ R7, R0, R7, -0.074792981147766113281 ;  /* 0xbd992d1000077423 */ /* 0x000fc80000010007 */
[----:B------:R-:W-:-:S04]  /*45d0*/  FFMA.FTZ R7, R0, R7, 0.10640415549278259277 ;  /* 0x3dd9ea6c00077423 */ /* 0x000fc80000010007 */
[----:B------:R-:W-:-:S04]  /*45e0*/  FFMA.FTZ R7, R0, R7, -0.14207722246646881104 ;  /* 0xbe117cb100077423 */ /* 0x000fc80000010007 */
[----:B------:R-:W-:Y:S01]  /*45f0*/  FFMA.FTZ R7, R0, R7, 0.19993925094604492188 ;  /* 0x3e4cbce000077423 */ /* 0x000fe20000010007 */
[C---:B0-----:R-:W-:Y:S01]  /*4600*/  FSETP.NEU.FTZ.AND P2, PT, |R16|.reuse, |R9|, PT ;  /* 0x400000091000720b */ /* 0x041fe20003f5d200 */
[----:B------:R-:W-:Y:S02]  /*4610*/  FADD.FTZ R16, |R16|, |R9| ;  /* 0x4000000910107221 */ /* 0x000fe40000010200 */
        /* <DEDUP_REMOVED lines=15> */
.L_x_14427:
[----:B------:R-:W-:Y:S05]  /*4710*/  BSYNC.RECONVERGENT B1 ;  /* 0x0000000000017941 */ /* 0x000fea0003800200 */
.L_x_14426:
[----:B--2--5:R-:W0:Y:S01]  /*4720*/  LDC.U8 R16, c[0x0][0x3ac] ;  /* 0x0000eb00ff107b82 */ /* 0x024e220000000000 */
        /* <DEDUP_REMOVED lines=26> */
.L_x_14436:
[----:B----4-:R-:W0:Y:S01]  /*48d0*/  F2I.S64.TRUNC R4, R4 ;  /* 0x0000000400047311 */ /* 0x010e22000020d900 */
[----:B------:R-:W-:Y:S02]  /*48e0*/  IMAD.MOV.U32 R25, RZ, RZ, R26 ;  /* 0x000000ffff197224 */ /* 0x000fe400078e001a */
[----:B0-----:R-:W-:-:S05]  /*48f0*/  IMAD.MOV.U32 R3, RZ, RZ, R4 ;  /* 0x000000ffff037224 */ /* 0x001fca00078e0004 */
[----:B------:R0:W-:Y:S01]  /*4900*/  STG.E.U8 desc[UR36][R8.64], R3 ;  /* 0x0000000308007986 */ /* 0x0001e2000c101124 */
[----:B------:R-:W-:Y:S05]  /*4910*/  BRA `(.L_x_14438) ;  /* 0x0000000c007c7947 */ /* 0x000fea0003800000 */
.L_x_14435:
        /* <DEDUP_REMOVED lines=10> */
.L_x_14440:
[----:B------:R-:W0:Y:S01]  /*49c0*/  F2I.FTZ.TRUNC.NTZ R3, R4 ;  /* 0x0000000400037305 */ /* 0x000e22000021f100 */
[----:B------:R-:W-:Y:S01]  /*49d0*/  IMAD.MOV.U32 R25, RZ, RZ, R26 ;  /* 0x000000ffff197224 */ /* 0x000fe200078e001a */
[----:B0-----:R0:W-:Y:S01]  /*49e0*/  STG.E desc[UR36][R8.64], R3 ;  /* 0x0000000308007986 */ /* 0x0011e2000c101924 */
[----:B------:R-:W-:Y:S05]  /*49f0*/  BRA `(.L_x_14438) ;  /* 0x0000000c00447947 */ /* 0x000fea0003800000 */
.L_x_14439:
[----:B------:R-:W0:Y:S01]  /*4a00*/  F2I.FTZ.TRUNC.NTZ R3, R4 ;  /* 0x0000000400037305 */ /* 0x000e22000021f100 */
[----:B------:R-:W-:Y:S01]  /*4a10*/  IMAD.MOV.U32 R25, RZ, RZ, R26 ;  /* 0x000000ffff197224 */ /* 0x000fe200078e001a */
[----:B0-----:R0:W-:Y:S01]  /*4a20*/  STG.E.U16 desc[UR36][R8.64], R3 ;  /* 0x0000000308007986 */ /* 0x0011e2000c101524 */
[----:B------:R-:W-:Y:S05]  /*4a30*/  BRA `(.L_x_14438) ;  /* 0x0000000c00347947 */ /* 0x000fea0003800000 */
.L_x_14434:
        /* <DEDUP_REMOVED lines=9> */
.L_x_14442:
[----:B----4-:R-:W-:Y:S01]  /*4ad0*/  F2FP.F16.F32.PACK_AB R4, RZ, R4 ;  /* 0x00000004ff04723e */ /* 0x010fe200000000ff */
[----:B------:R-:W-:-:S04]  /*4ae0*/  IMAD.MOV.U32 R25, RZ, RZ, R26 ;  /* 0x000000ffff197224 */ /* 0x000fc800078e001a */
[----:B------:R0:W-:Y:S01]  /*4af0*/  STG.E.U16 desc[UR36][R8.64], R4 ;  /* 0x0000000408007986 */ /* 0x0001e2000c101524 */
[----:B------:R-:W-:Y:S05]  /*4b00*/  BRA `(.L_x_14438) ;  /* 0x0000000c00007947 */ /* 0x000fea0003800000 */
.L_x_14441:
        /* <DEDUP_REMOVED lines=10> */
.L_x_14444:
[----:B------:R-:W-:Y:S01]  /*4bb0*/  F2FP.F16.F32.PACK_AB R3, RZ, R4 ;  /* 0x00000004ff03723e */ /* 0x000fe200000000ff */
[----:B------:R-:W-:-:S03]  /*4bc0*/  IMAD.MOV.U32 R25, RZ, RZ, R26 ;  /* 0x000000ffff197224 */ /* 0x000fc600078e001a */
[----:B------:R-:W-:-:S05]  /*4bd0*/  PRMT R3, R3, 0x5410, RZ ;  /* 0x0000541003037816 */ /* 0x000fca00000000ff */
[----:B------:R0:W-:Y:S01]  /*4be0*/  STG.E desc[UR36][R8.64], R3 ;  /* 0x0000000308007986 */ /* 0x0001e2000c101924 */
[----:B------:R-:W-:Y:S05]  /*4bf0*/  BRA `(.L_x_14438) ;  /* 0x0000000800c47947 */ /* 0x000fea0003800000 */
.L_x_14443:
[----:B----4-:R-:W-:Y:S01]  /*4c00*/  FMUL.FTZ R4, R4, 1 ;  /* 0x3f80000004047820 */ /* 0x010fe20000410000 */
[----:B------:R-:W-:-:S05]  /*4c10*/  IMAD.MOV.U32 R25, RZ, RZ, R26 ;  /* 0x000000ffff197224 */ /* 0x000fca00078e001a */
[----:B------:R-:W0:Y:S02]  /*4c20*/  F2F.F64.F32 R4, R4 ;  /* 0x0000000400047310 */ /* 0x000e240000201800 */
[----:B0-----:R0:W-:Y:S01]  /*4c30*/  STG.E.64 desc[UR36][R8.64], R4 ;  /* 0x0000000408007986 */ /* 0x0011e2000c101b24 */
[----:B------:R-:W-:Y:S05]  /*4c40*/  BRA `(.L_x_14438) ;  /* 0x0000000800b07947 */ /* 0x000fea0003800000 */
.L_x_14433:
        /* <DEDUP_REMOVED lines=13> */
.L_x_14447:
[----:B----4-:R-:W-:Y:S01]  /*4d20*/  FMUL.FTZ R4, R4, 1 ;  /* 0x3f80000004047820 */ /* 0x010fe20000410000 */
[----:B------:R-:W-:Y:S01]  /*4d30*/  CS2R R6, SRZ ;  /* 0x0000000000067805 */ /* 0x000fe2000001ff00 */
[----:B------:R-:W-:-:S04]  /*4d40*/  IMAD.MOV.U32 R25, RZ, RZ, R26 ;  /* 0x000000ffff197224 */ /* 0x000fc800078e001a */
[----:B------:R-:W0:Y:S02]  /*4d50*/  F2F.F64.F32 R4, R4 ;  /* 0x0000000400047310 */ /* 0x000e240000201800 */
[----:B0-----:R0:W-:Y:S01]  /*4d60*/  STG.E.128 desc[UR36][R8.64], R4 ;  /* 0x0000000408007986 */ /* 0x0011e2000c101d24 */
[----:B------:R-:W-:Y:S05]  /*4d70*/  BRA `(.L_x_14438) ;  /* 0x0000000800647947 */ /* 0x000fea0003800000 */
.L_x_14446:
        /* <DEDUP_REMOVED lines=18> */
.L_x_14451:
[----:B------:R-:W-:Y:S05]  /*4ea0*/  BSYNC.RECONVERGENT B0 ;  /* 0x0000000000007941 */ /* 0x000fea0003800200 */
.L_x_14450:
[----:B------:R-:W-:Y:S01]  /*4eb0*/  LOP3.LUT R5, R0, 0x80, R5, 0xf8, !PT ;  /* 0x0000008000057812 */ /* 0x000fe200078ef805 */
[----:B------:R-:W-:-:S04]  /*4ec0*/  IMAD.MOV.U32 R25, RZ, RZ, R26 ;  /* 0x000000ffff197224 */ /* 0x000fc800078e001a */
[----:B------:R0:W-:Y:S01]  /*4ed0*/  STG.E.U8 desc[UR36][R8.64], R5 ;  /* 0x0000000508007986 */ /* 0x0001e2000c101124 */
[----:B------:R-:W-:Y:S05]  /*4ee0*/  BRA `(.L_x_14438) ;  /* 0x0000000800087947 */ /* 0x000fea0003800000 */
.L_x_14449:
        /* <DEDUP_REMOVED lines=14> */
.L_x_14453:
[----:B------:R-:W-:Y:S05]  /*4fd0*/  BSYNC.RECONVERGENT B0 ;  /* 0x0000000000007941 */ /* 0x000fea0003800200 */
.L_x_14452:
[----:B------:R-:W-:Y:S01]  /*4fe0*/  LOP3.LUT R3, R0, 0x80, R7, 0xf8, !PT ;  /* 0x0000008000037812 */ /* 0x000fe200078ef807 */
[----:B------:R-:W-:-:S04]  /*4ff0*/  IMAD.MOV.U32 R25, RZ, RZ, R26 ;  /* 0x000000ffff197224 */ /* 0x000fc800078e001a */
[----:B------:R0:W-:Y:S01]  /*5000*/  STG.E.U8 desc[UR36][R8.64], R3 ;  /* 0x0000000308007986 */ /* 0x0001e2000c101124 */
[----:B------:R-:W-:Y:S05]  /*5010*/  BRA `(.L_x_14438) ;  /* 0x0000000400bc7947 */ /* 0x000fea0003800000 */
.L_x_14448:
[----:B----4-:R-:W-:Y:S01]  /*5020*/  F2FP.BF16.F32.PACK_AB R4, RZ, R4 ;  /* 0x00000004ff04723e */ /* 0x010fe200000010ff */
[----:B------:R-:W-:-:S04]  /*5030*/  IMAD.MOV.U32 R25, RZ, RZ, R26 ;  /* 0x000000ffff197224 */ /* 0x000fc800078e001a */
[----:B------:R0:W-:Y:S01]  /*5040*/  STG.E.U16 desc[UR36][R8.64], R4 ;  /* 0x0000000408007986 */ /* 0x0001e2000c101524 */
[----:B------:R-:W-:Y:S05]  /*5050*/  BRA `(.L_x_14438) ;  /* 0x0000000400ac7947 */ /* 0x000fea0003800000 */
.L_x_14445:
        /* <DEDUP_REMOVED lines=12> */
.L_x_14456:
        /* <DEDUP_REMOVED lines=12> */
.L_x_14459:
[----:B------:R-:W-:-:S04]  /*51e0*/  SHF.R.U32.HI R0, RZ, 0x14, R4 ;  /* 0x00000014ff007819 */ /* 0x000fc80000011604 */
[----:B------:R-:W-:-:S04]  /*51f0*/  LOP3.LUT R3, R0, 0x1, RZ, 0xc0, !PT ;  /* 0x0000000100037812 */ /* 0x000fc800078ec0ff */
[----:B------:R-:W-:-:S04]  /*5200*/  IADD3 R0, PT, PT, R4, 0x487ffff, R3 ;  /* 0x0487ffff04007810 */ /* 0x000fc80007ffe003 */
[----:B------:R-:W-:-:S04]  /*5210*/  SHF.R.U32.HI R0, RZ, 0x14, R0 ;  /* 0x00000014ff007819 */ /* 0x000fc80000011600 */
[----:B------:R-:W-:-:S07]  /*5220*/  LOP3.LUT R3, R0, 0xff, RZ, 0xc0, !PT ;  /* 0x000000ff00037812 */ /* 0x000fce00078ec0ff */
.L_x_14460:
[----:B----4-:R-:W-:-:S04]  /*5230*/  SHF.R.U32.HI R4, RZ, 0x18, R4 ;  /* 0x00000018ff047819 */ /* 0x010fc80000011604 */
[----:B------:R-:W-:-:S04]  /*5240*/  LOP3.LUT R3, R3, 0x80, R4, 0xf8, !PT ;  /* 0x0000008003037812 */ /* 0x000fc800078ef804 */
[----:B------:R-:W-:-:S07]  /*5250*/  PRMT R0, R3, 0x7610, R0 ;  /* 0x0000761003007816 */ /* 0x000fce0000000000 */
.L_x_14458:
[----:B------:R-:W-:Y:S05]  /*5260*/  BSYNC.RECONVERGENT B0 ;  /* 0x0000000000007941 */ /* 0x000fea0003800200 */
.L_x_14457:
[----:B------:R2:W-:Y:S01]  /*5270*/  STG.E.U8 desc[UR36][R8.64], R0 ;  /* 0x0000000008007986 */ /* 0x0005e2000c101124 */
[----:B------:R-:W-:Y:S01]  /*5280*/  IMAD.MOV.U32 R25, RZ, RZ, R26 ;  /* 0x000000ffff197224 */ /* 0x000fe200078e001a */
[----:B------:R-:W-:Y:S06]  /*5290*/  BRA `(.L_x_14438) ;  /* 0x00000004001c7947 */ /* 0x000fec0003800000 */
.L_x_14455:
        /* <DEDUP_REMOVED lines=12> */
.L_x_14463:
[----:B------:R-:W-:-:S04]  /*5360*/  SHF.R.U32.HI R0, RZ, 0x15, R4 ;  /* 0x00000015ff007819 */ /* 0x000fc80000011604 */
[----:B------:R-:W-:-:S04]  /*5370*/  LOP3.LUT R3, R0, 0x1, RZ, 0xc0, !PT ;  /* 0x0000000100037812 */ /* 0x000fc800078ec0ff */
[----:B------:R-:W-:-:S04]  /*5380*/  IADD3 R0, PT, PT, R4, 0x88fffff, R3 ;  /* 0x088fffff04007810 */ /* 0x000fc80007ffe003 */
[----:B------:R-:W-:-:S04]  /*5390*/  SHF.R.U32.HI R0, RZ, 0x15, R0 ;  /* 0x00000015ff007819 */ /* 0x000fc80000011600 */
[----:B------:R-:W-:-:S07]  /*53a0*/  LOP3.LUT R3, R0, 0xff, RZ, 0xc0, !PT ;  /* 0x000000ff00037812 */ /* 0x000fce00078ec0ff */
.L_x_14464:
[----:B----4-:R-:W-:-:S04]  /*53b0*/  SHF.R.U32.HI R4, RZ, 0x18, R4 ;  /* 0x00000018ff047819 */ /* 0x010fc80000011604 */
[----:B------:R-:W-:-:S04]  /*53c0*/  LOP3.LUT R3, R3, 0x80, R4, 0xf8, !PT ;  /* 0x0000008003037812 */ /* 0x000fc800078ef804 */
[----:B------:R-:W-:-:S07]  /*53d0*/  PRMT R0, R3, 0x7610, R0 ;  /* 0x0000761003007816 */ /* 0x000fce0000000000 */
.L_x_14462:
[----:B------:R-:W-:Y:S05]  /*53e0*/  BSYNC.RECONVERGENT B0 ;  /* 0x0000000000007941 */ /* 0x000fea0003800200 */
.L_x_14461:
[----:B------:R0:W-:Y:S01]  /*53f0*/  STG.E.U8 desc[UR36][R8.64], R0 ;  /* 0x0000000008007986 */ /* 0x0001e2000c101124 */
[----:B------:R-:W-:Y:S01]  /*5400*/  IMAD.MOV.U32 R25, RZ, RZ, R26 ;  /* 0x000000ffff197224 */ /* 0x000fe200078e001a */
[----:B------:R-:W-:Y:S06]  /*5410*/  BRA `(.L_x_14438) ;  /* 0x0000000000bc7947 */ /* 0x000fec0003800000 */
.L_x_14454:
[----:B------:R-:W-:-:S13]  /*5420*/  ISETP.NE.AND P0, PT, R0, 0x1c, PT ;  /* 0x0000001c0000780c */ /* 0x000fda0003f05270 */
[----:B------:R-:W-:Y:S05]  /*5430*/  @!P0 BRA `(.L_x_14465) ;  /* 0x0000000000a88947 */ /* 0x000fea0003800000 */
[----:B------:R-:W-:-:S13]  /*5440*/  ISETP.NE.AND P0, PT, R0, 0x1d, PT ;  /* 0x0000001d0000780c */ /* 0x000fda0003f05270 */
[----:B------:R-:W-:Y:S05]  /*5450*/  @!P0 BRA `(.L_x_14466) ;  /* 0x0000000000908947 */ /* 0x000fea0003800000 */
[----:B------:R-:W-:-:S13]  /*5460*/  ISETP.NE.AND P0, PT, R0, 0x2c, PT ;  /* 0x0000002c0000780c */ /* 0x000fda0003f05270 */
[----:B------:R-:W-:Y:S05]  /*5470*/  @!P0 BRA `(.L_x_14467) ;  /* 0x0000000000488947 */ /* 0x000fea0003800000 */
.L_x_14437:
        /* <DEDUP_REMOVED lines=16> */
.L_x_14468:
[----:B------:R-:W-:Y:S01]  /*5580*/  IMAD.MOV.U32 R25, RZ, RZ, R26 ;  /* 0x000000ffff197224 */ /* 0x000fe200078e001a */
[----:B------:R-:W-:Y:S06]  /*5590*/  BRA `(.L_x_14438) ;  /* 0x00000000005c7947 */ /* 0x000fec0003800000 */
.L_x_14467:
        /* <DEDUP_REMOVED lines=16> */
.L_x_14466:
[----:B----4-:R-:W0:Y:S01]  /*56a0*/  F2I.U64.TRUNC R4, R4 ;  /* 0x0000000400047311 */ /* 0x010e22000020d800 */
[----:B------:R-:W-:Y:S01]  /*56b0*/  IMAD.MOV.U32 R25, RZ, RZ, R26 ;  /* 0x000000ffff197224 */ /* 0x000fe200078e001a */
[----:B0-----:R0:W-:Y:S01]  /*56c0*/  STG.E.64 desc[UR36][R8.64], R4 ;  /* 0x0000000408007986 */ /* 0x0011e2000c101b24 */
[----:B------:R-:W-:Y:S05]  /*56d0*/  BRA `(.L_x_14438) ;  /* 0x00000000000c7947 */ /* 0x000fea0003800000 */
.L_x_14465:
[----:B------:R-:W0:Y:S01]  /*56e0*/  F2I.FTZ.U32.TRUNC.NTZ R3, R4 ;  /* 0x0000000400037305 */ /* 0x000e22000021f000 */
[----:B------:R-:W-:Y:S01]  /*56f0*/  IMAD.MOV.U32 R25, RZ, RZ, R26 ;  /* 0x000000ffff197224 */ /* 0x000fe200078e001a */
[----:B0-----:R0:W-:Y:S06]  /*5700*/  STG.E desc[UR36][R8.64], R3 ;  /* 0x0000000308007986 */ /* 0x0011ec000c101924 */
.L_x_14438:
        /* <DEDUP_REMOVED lines=24> */
.L_x_14473:
[----:B------:R-:W0:Y:S02]  /*5890*/  F2I.S64.TRUNC R18, R18 ;  /* 0x0000001200127311 */ /* 0x000e24000020d900 */
[----:B0-----:R-:W-:-:S05]  /*58a0*/  IMAD.MOV.U32 R3, RZ, RZ, R18 ;  /* 0x000000ffff037224 */ /* 0x001fca00078e0012 */
[----:B------:R0:W-:Y:S01]  /*58b0*/  STG.E.U8 desc[UR36][R8.64], R3 ;  /* 0x0000000308007986 */ /* 0x0001e2000c101124 */
[----:B------:R-:W-:Y:S05]  /*58c0*/  BRA `(.L_x_14475) ;  /* 0x0000000c00287947 */ /* 0x000fea0003800000 */
.L_x_14472:
        /* <DEDUP_REMOVED lines=9> */
.L_x_14477:
[----:B------:R-:W0:Y:S02]  /*5960*/  F2I.FTZ.TRUNC.NTZ R3, R18 ;  /* 0x0000001200037305 */ /* 0x000e24000021f100 */
[----:B0-----:R0:W-:Y:S01]  /*5970*/  STG.E desc[UR36][R8.64], R3 ;  /* 0x0000000308007986 */ /* 0x0011e2000c101924 */
[----:B------:R-:W-:Y:S05]  /*5980*/  BRA `(.L_x_14475) ;  /* 0x0000000800f87947 */ /* 0x000fea0003800000 */
.L_x_14476:
[----:B------:R-:W0:Y:S02]  /*5990*/  F2I.FTZ.TRUNC.NTZ R3, R18 ;  /* 0x0000001200037305 */ /* 0x000e24000021f100 */
[----:B0-----:R0:W-:Y:S01]  /*59a0*/  STG.E.U16 desc[UR36][R8.64], R3 ;  /* 0x0000000308007986 */ /* 0x0011e2000c101524 */
[----:B------:R-:W-:Y:S05]  /*59b0*/  BRA `(.L_x_14475) ;  /* 0x0000000800ec7947 */ /* 0x000fea0003800000 */
.L_x_14471:
        /* <DEDUP_REMOVED lines=8> */
.L_x_14479:
[----:B------:R-:W-:-:S05]  /*5a40*/  F2FP.F16.F32.PACK_AB R18, RZ, R18 ;  /* 0x00000012ff12723e */ /* 0x000fca00000000ff */
[----:B------:R0:W-:Y:S01]  /*5a50*/  STG.E.U16 desc[UR36][R8.64], R18 ;  /* 0x0000001208007986 */ /* 0x0001e2000c101524 */
[----:B------:R-:W-:Y:S05]  /*5a60*/  BRA `(.L_x_14475) ;  /* 0x0000000800c07947 */ /* 0x000fea0003800000 */
.L_x_14478:
        /* <DEDUP_REMOVED lines=9> */
.L_x_14481:
[----:B------:R-:W-:-:S04]  /*5b00*/  F2FP.F16.F32.PACK_AB R3, RZ, R18 ;  /* 0x00000012ff03723e */ /* 0x000fc800000000ff */
[----:B------:R-:W-:-:S05]  /*5b10*/  PRMT R3, R3, 0x5410, RZ ;  /* 0x0000541003037816 */ /* 0x000fca00000000ff */
[----:B------:R0:W-:Y:S01]  /*5b20*/  STG.E desc[UR36][R8.64], R3 ;  /* 0x0000000308007986 */ /* 0x0001e2000c101924 */
[----:B------:R-:W-:Y:S05]  /*5b30*/  BRA `(.L_x_14475) ;  /* 0x00000008008c7947 */ /* 0x000fea0003800000 */
.L_x_14480:
[----:B------:R-:W-:-:S06]  /*5b40*/  FMUL.FTZ R4, R18, 1 ;  /* 0x3f80000012047820 */ /* 0x000fcc0000410000 */
[----:B------:R-:W0:Y:S02]  /*5b50*/  F2F.F64.F32 R4, R4 ;  /* 0x0000000400047310 */ /* 0x000e240000201800 */
[----:B0-----:R0:W-:Y:S01]  /*5b60*/  STG.E.64 desc[UR36][R8.64], R4 ;  /* 0x0000000408007986 */ /* 0x0011e2000c101b24 */
[----:B------:R-:W-:Y:S05]  /*5b70*/  BRA `(.L_x_14475) ;  /* 0x00000008007c7947 */ /* 0x000fea0003800000 */
.L_x_14470:
        /* <DEDUP_REMOVED lines=13> */
.L_x_14485:
        /* <DEDUP_REMOVED lines=16> */
.L_x_14488:
[----:B------:R-:W-:-:S04]  /*5d50*/  SHF.R.U32.HI R18, RZ, 0x18, R18 ;  /* 0x00000018ff127819 */ /* 0x000fc80000011612 */
[----:B------:R-:W-:-:S04]  /*5d60*/  LOP3.LUT R3, R3, 0x80, R18, 0xf8, !PT ;  /* 0x0000008003037812 */ /* 0x000fc800078ef812 */
[----:B------:R-:W-:-:S07]  /*5d70*/  PRMT R4, R3, 0x7610, R4 ;  /* 0x0000761003047816 */ /* 0x000fce0000000004 */
.L_x_14487:
[----:B------:R-:W-:Y:S05]  /*5d80*/  BSYNC.RECONVERGENT B0 ;  /* 0x0000000000007941 */ /* 0x000fea0003800200 */
.L_x_14486:
[----:B------:R0:W-:Y:S01]  /*5d90*/  STG.E.U8 desc[UR36][R8.64], R4 ;  /* 0x0000000408007986 */ /* 0x0001e2000c101124 */
[----:B------:R-:W-:Y:S05]  /*5da0*/  BRA `(.L_x_14475) ;  /* 0x0000000400f07947 */ /* 0x000fea0003800000 */
.L_x_14484:
        /* <DEDUP_REMOVED lines=16> */
.L_x_14491:
[----:B------:R-:W-:-:S04]  /*5eb0*/  SHF.R.U32.HI R18, RZ, 0x18, R18 ;  /* 0x00000018ff127819 */ /* 0x000fc80000011612 */
[----:B------:R-:W-:-:S04]  /*5ec0*/  LOP3.LUT R3, R3, 0x80, R18, 0xf8, !PT ;  /* 0x0000008003037812 */ /* 0x000fc800078ef812 */
[----:B------:R-:W-:-:S07]  /*5ed0*/  PRMT R4, R3, 0x7610, R4 ;  /* 0x0000761003047816 */ /* 0x000fce0000000004 */
.L_x_14490:
[----:B------:R-:W-:Y:S05]  /*5ee0*/  BSYNC.RECONVERGENT B0 ;  /* 0x0000000000007941 */ /* 0x000fea0003800200 */
.L_x_14489:
[----:B------:R0:W-:Y:S01]  /*5ef0*/  STG.E.U8 desc[UR36][R8.64], R4 ;  /* 0x0000000408007986 */ /* 0x0001e2000c101124 */
[----:B------:R-:W-:Y:S05]  /*5f00*/  BRA `(.L_x_14475) ;  /* 0x0000000400987947 */ /* 0x000fea0003800000 */
.L_x_14483:
        /* <DEDUP_REMOVED lines=21> */
.L_x_14493:
[----:B------:R-:W0:Y:S02]  /*6060*/  F2I.U64.TRUNC R18, R18 ;  /* 0x0000001200127311 */ /* 0x000e24000020d800 */
[----:B0-----:R0:W-:Y:S01]  /*6070*/  STG.E.64 desc[UR36][R8.64], R18 ;  /* 0x0000001208007986 */ /* 0x0011e2000c101b24 */
[----:B------:R-:W-:Y:S05]  /*6080*/  BRA `(.L_x_14475) ;  /* 0x0000000400387947 */ /* 0x000fea0003800000 */
.L_x_14492:
[----:B------:R-:W0:Y:S02]  /*6090*/  F2I.FTZ.U32.TRUNC.NTZ R3, R18 ;  /* 0x0000001200037305 */ /* 0x000e24000021f000 */
[----:B0-----:R0:W-:Y:S01]  /*60a0*/  STG.E desc[UR36][R8.64], R3 ;  /* 0x0000000308007986 */ /* 0x0011e2000c101924 */
[----:B------:R-:W-:Y:S05]  /*60b0*/  BRA `(.L_x_14475) ;  /* 0x00000004002c7947 */ /* 0x000fea0003800000 */
.L_x_14482:
        /* <DEDUP_REMOVED lines=10> */
.L_x_14495:
[----:B------:R-:W-:Y:S01]  /*6160*/  FMUL.FTZ R4, R18, 1 ;  /* 0x3f80000012047820 */ /* 0x000fe20000410000 */
[----:B------:R-:W-:-:S05]  /*6170*/  CS2R R6, SRZ ;  /* 0x0000000000067805 */ /* 0x000fca000001ff00 */
[----:B------:R-:W0:Y:S02]  /*6180*/  F2F.F64.F32 R4, R4 ;  /* 0x0000000400047310 */ /* 0x000e240000201800 */
[----:B0-----:R0:W-:Y:S01]  /*6190*/  STG.E.128 desc[UR36][R8.64], R4 ;  /* 0x0000000408007986 */ /* 0x0011e2000c101d24 */
[----:B------:R-:W-:Y:S05]  /*61a0*/  BRA `(.L_x_14475) ;  /* 0x0000000000f07947 */ /* 0x000fea0003800000 */
.L_x_14494:
[----:B------:R-:W-:-:S13]  /*61b0*/  ISETP.NE.AND P0, PT, R0, 0xf, PT ;  /* 0x0000000f0000780c */ /* 0x000fda0003f05270 */
[----:B------:R-:W-:Y:S05]  /*61c0*/  @!P0 BRA `(.L_x_14496) ;  /* 0x0000000000e08947 */ /* 0x000fea0003800000 */
[----:B------:R-:W-:-:S13]  /*61d0*/  ISETP.NE.AND P0, PT, R0, 0x17, PT ;  /* 0x000000170000780c */ /* 0x000fda0003f05270 */
[----:B------:R-:W-:Y:S05]  /*61e0*/  @!P0 BRA `(.L_x_14497) ;  /* 0x00000000008c8947 */ /* 0x000fea0003800000 */
[----:B------:R-:W-:-:S13]  /*61f0*/  ISETP.NE.AND P0, PT, R0, 0x18, PT ;  /* 0x000000180000780c */ /* 0x000fda0003f05270 */
[----:B------:R-:W-:Y:S05]  /*6200*/  @!P0 BRA `(.L_x_14498) ;  /* 0x0000000000448947 */ /* 0x000fea0003800000 */
.L_x_14474:
        /* <DEDUP_REMOVED lines=16> */
.L_x_14499:
[----:B------:R-:W-:Y:S05]  /*6310*/  BRA `(.L_x_14475) ;  /* 0x0000000000947947 */ /* 0x000fea0003800000 */
.L_x_14498:
        /* <DEDUP_REMOVED lines=12> */
.L_x_14501:
[----:B------:R-:W-:Y:S05]  /*63e0*/  BSYNC.RECONVERGENT B0 ;  /* 0x0000000000007941 */ /* 0x000fea0003800200 */
.L_x_14500:
[----:B------:R-:W-:-:S05]  /*63f0*/  LOP3.LUT R3, R0, 0x80, R5, 0xf8, !PT ;  /* 0x0000008000037812 */ /* 0x000fca00078ef805 */
[----:B------:R0:W-:Y:S01]  /*6400*/  STG.E.U8 desc[UR36][R8.64], R3 ;  /* 0x0000000308007986 */ /* 0x0001e2000c101124 */
[----:B------:R-:W-:Y:S05]  /*6410*/  BRA `(.L_x_14475) ;  /* 0x0000000000547947 */ /* 0x000fea0003800000 */
.L_x_14497:
        /* <DEDUP_REMOVED lines=11> */
.L_x_14503:
[----:B------:R-:W-:Y:S01]  /*64d0*/  IMAD.MOV.U32 R0, RZ, RZ, 0x7f ;  /* 0x0000007fff007424 */ /* 0x000fe200078e00ff */
[----:B------:R-:W-:-:S04]  /*64e0*/  ISETP.GT.U32.AND P0, PT, R4, 0x7f800000, PT ;  /* 0x7f8000000400780c */ /* 0x000fc80003f04070 */
[----:B------:R-:W-:-:S09]  /*64f0*/  SEL R0, R0, 0x7c, P0 ;  /* 0x0000007c00007807 */ /* 0x000fd20000000000 */
.L_x_14504:
[----:B------:R-:W-:Y:S05]  /*6500*/  BSYNC.RECONVERGENT B0 ;  /* 0x0000000000007941 */ /* 0x000fea0003800200 */
.L_x_14502:
[----:B------:R-:W-:-:S04]  /*6510*/  SHF.R.U32.HI R3, RZ, 0x18, R18 ;  /* 0x00000018ff037819 */ /* 0x000fc80000011612 */
[----:B------:R-:W-:-:S05]  /*6520*/  LOP3.LUT R3, R0, 0x80, R3, 0xf8, !PT ;  /* 0x0000008000037812 */ /* 0x000fca00078ef803 */
[----:B------:R4:W-:Y:S01]  /*6530*/  STG.E.U8 desc[UR36][R8.64], R3 ;  /* 0x0000000308007986 */ /* 0x0009e2000c101124 */
[----:B------:R-:W-:Y:S05]  /*6540*/  BRA `(.L_x_14475) ;  /* 0x0000000000087947 */ /* 0x000fea0003800000 */
.L_x_14496:
[----:B------:R-:W-:-:S05]  /*6550*/  F2FP.BF16.F32.PACK_AB R18, RZ, R18 ;  /* 0x00000012ff12723e */ /* 0x000fca00000010ff */
[----:B------:R0:W-:Y:S02]  /*6560*/  STG.E.U16 desc[UR36][R8.64], R18 ;  /* 0x0000001208007986 */ /* 0x0001e4000c101524 */
.L_x_14475:
[----:B------:R-:W-:-:S07]  /*6570*/  VIADD R25, R25, 0x80 ;  /* 0x0000008019197836 */ /* 0x000fce0000000000 */
.L_x_14432:
[----:B------:R-:W-:-:S13]  /*6580*/  ISETP.GE.AND P0, PT, R25, R17, PT ;  /* 0x000000111900720c */ /* 0x000fda0003f06270 */
[----:B------:R-:W-:Y:S05]  /*6590*/  @P0 BREAK.RELIABLE B6 ;  /* 0x0000000000060942 */ /* 0x000fea0003800100 */
[----:B------:R-:W-:Y:S05]  /*65a0*/  @P0 BRA `(.L_x_14469) ;  /* 0x0000000c00940947 */ /* 0x000fea0003800000 */
[----:B------:R-:W-:Y:S05]  /*65b0*/  BSYNC.RELIABLE B6 ;  /* 0x0000000000067941 */ /* 0x000fea0003800100 */
.L_x_14431:
        /* <DEDUP_REMOVED lines=21> */
.L_x_14508:
[----:B-1-3--:R-:W0:Y:S02]  /*6710*/  F2I.S64.TRUNC R22, R22 ;  /* 0x0000001600167311 */ /* 0x00ae24000020d900 */
[----:B0-----:R-:W-:-:S05]  /*6720*/  IMAD.MOV.U32 R3, RZ, RZ, R22 ;  /* 0x000000ffff037224 */ /* 0x001fca00078e0016 */
[----:B------:R0:W-:Y:S01]  /*6730*/  STG.E.U8 desc[UR36][R8.64], R3 ;  /* 0x0000000308007986 */ /* 0x0001e2000c101124 */
[----:B------:R-:W-:Y:S05]  /*6740*/  BRA `(.L_x_14510) ;  /* 0x0000000c00287947 */ /* 0x000fea0003800000 */
.L_x_14507:
        /* <DEDUP_REMOVED lines=9> */
.L_x_14512:
[----:B-1-3--:R-:W0:Y:S02]  /*67e0*/  F2I.FTZ.TRUNC.NTZ R3, R22 ;  /* 0x0000001600037305 */ /* 0x00ae24000021f100 */
[----:B0-----:R0:W-:Y:S01]  /*67f0*/  STG.E desc[UR36][R8.64], R3 ;  /* 0x0000000308007986 */ /* 0x0011e2000c101924 */
[----:B------:R-:W-:Y:S05]  /*6800*/  BRA `(.L_x_14510) ;  /* 0x0000000800f87947 */ /* 0x000fea0003800000 */
.L_x_14511:
[----:B-1-3--:R-:W0:Y:S02]  /*6810*/  F2I.FTZ.TRUNC.NTZ R3, R22 ;  /* 0x0000001600037305 */ /* 0x00ae24000021f100 */
[----:B0-----:R0:W-:Y:S01]  /*6820*/  STG.E.U16 desc[UR36][R8.64], R3 ;  /* 0x0000000308007986 */ /* 0x0011e2000c101524 */
[----:B------:R-:W-:Y:S05]  /*6830*/  BRA `(.L_x_14510) ;  /* 0x0000000800ec7947 */ /* 0x000fea0003800000 */
.L_x_14506:
        /* <DEDUP_REMOVED lines=8> */
.L_x_14514:
[----:B-1-3--:R-:W-:-:S05]  /*68c0*/  F2FP.F16.F32.PACK_AB R22, RZ, R22 ;  /* 0x00000016ff16723e */ /* 0x00afca00000000ff */
[----:B------:R0:W-:Y:S01]  /*68d0*/  STG.E.U16 desc[UR36][R8.64], R22 ;  /* 0x0000001608007986 */ /* 0x0001e2000c101524 */
[----:B------:R-:W-:Y:S05]  /*68e0*/  BRA `(.L_x_14510) ;  /* 0x0000000800c07947 */ /* 0x000fea0003800000 */
.L_x_14513:
        /* <DEDUP_REMOVED lines=9> */
.L_x_14516:
[----:B-1-3--:R-:W-:-:S04]  /*6980*/  F2FP.F16.F32.PACK_AB R3, RZ, R22 ;  /* 0x00000016ff03723e */ /* 0x00afc800000000ff */
[----:B------:R-:W-:-:S05]  /*6990*/  PRMT R3, R3, 0x5410, RZ ;  /* 0x0000541003037816 */ /* 0x000fca00000000ff */
[----:B------:R0:W-:Y:S01]  /*69a0*/  STG.E desc[UR36][R8.64], R3 ;  /* 0x0000000308007986 */ /* 0x0001e2000c101924 */
[----:B------:R-:W-:Y:S05]  /*69b0*/  BRA `(.L_x_14510) ;  /* 0x00000008008c7947 */ /* 0x000fea0003800000 */
.L_x_14515:
[----:B-1-3--:R-:W-:-:S06]  /*69c0*/  FMUL.FTZ R4, R22, 1 ;  /* 0x3f80000016047820 */ /* 0x00afcc0000410000 */
[----:B------:R-:W0:Y:S02]  /*69d0*/  F2F.F64.F32 R4, R4 ;  /* 0x0000000400047310 */ /* 0x000e240000201800 */
[----:B0-----:R0:W-:Y:S01]  /*69e0*/  STG.E.64 desc[UR36][R8.64], R4 ;  /* 0x0000000408007986 */ /* 0x0011e2000c101b24 */
[----:B------:R-:W-:Y:S05]  /*69f0*/  BRA `(.L_x_14510) ;  /* 0x00000008007c7947 */ /* 0x000fea0003800000 */
.L_x_14505:
        /* <DEDUP_REMOVED lines=13> */
.L_x_14520:
        /* <DEDUP_REMOVED lines=16> */
.L_x_14523:
[----:B------:R-:W-:-:S04]  /*6bd0*/  SHF.R.U32.HI R22, RZ, 0x18, R22 ;  /* 0x00000018ff167819 */ /* 0x000fc80000011616 */
[----:B------:R-:W-:-:S04]  /*6be0*/  LOP3.LUT R3, R3, 0x80, R22, 0xf8, !PT ;  /* 0x0000008003037812 */ /* 0x000fc800078ef816 */
[----:B------:R-:W-:-:S07]  /*6bf0*/  PRMT R4, R3, 0x7610, R4 ;  /* 0x0000761003047816 */ /* 0x000fce0000000004 */
.L_x_14522:
[----:B------:R-:W-:Y:S05]  /*6c00*/  BSYNC.RECONVERGENT B0 ;  /* 0x0000000000007941 */ /* 0x000fea0003800200 */
.L_x_14521:
[----:B------:R0:W-:Y:S01]  /*6c10*/  STG.E.U8 desc[UR36][R8.64], R4 ;  /* 0x0000000408007986 */ /* 0x0001e2000c101124 */
[----:B------:R-:W-:Y:S05]  /*6c20*/  BRA `(.L_x_14510) ;  /* 0x0000000400f07947 */ /* 0x000fea0003800000 */
.L_x_14519:
        /* <DEDUP_REMOVED lines=16> */
.L_x_14526:
[----:B------:R-:W-:-:S04]  /*6d30*/  SHF.R.U32.HI R22, RZ, 0x18, R22 ;  /* 0x00000018ff167819 */ /* 0x000fc80000011616 */
[----:B------:R-:W-:-:S04]  /*6d40*/  LOP3.LUT R3, R3, 0x80, R22, 0xf8, !PT ;  /* 0x0000008003037812 */ /* 0x000fc800078ef816 */
[----:B------:R-:W-:-:S07]  /*6d50*/  PRMT R4, R3, 0x7610, R4 ;  /* 0x0000761003047816 */ /* 0x000fce0000000004 */
.L_x_14525:
[----:B------:R-:W-:Y:S05]  /*6d60*/  BSYNC.RECONVERGENT B0 ;  /* 0x0000000000007941 */ /* 0x000fea0003800200 */
.L_x_14524:
[----:B------:R0:W-:Y:S01]  /*6d70*/  STG.E.U8 desc[UR36][R8.64], R4 ;  /* 0x0000000408007986 */ /* 0x0001e2000c101124 */
[----:B------:R-:W-:Y:S05]  /*6d80*/  BRA `(.L_x_14510) ;  /* 0x0000000400987947 */ /* 0x000fea0003800000 */
.L_x_14518:
        /* <DEDUP_REMOVED lines=21> */
.L_x_14528:
[----:B-1-3--:R-:W0:Y:S02]  /*6ee0*/  F2I.U64.TRUNC R22, R22 ;  /* 0x0000001600167311 */ /* 0x00ae24000020d800 */
[----:B0-----:R0:W-:Y:S01]  /*6ef0*/  STG.E.64 desc[UR36][R8.64], R22 ;  /* 0x0000001608007986 */ /* 0x0011e2000c101b24 */
[----:B------:R-:W-:Y:S05]  /*6f00*/  BRA `(.L_x_14510) ;  /* 0x0000000400387947 */ /* 0x000fea0003800000 */
.L_x_14527:
[----:B-1-3--:R-:W0:Y:S02]  /*6f10*/  F2I.FTZ.U32.TRUNC.NTZ R3, R22 ;  /* 0x0000001600037305 */ /* 0x00ae24000021f000 */
[----:B0-----:R0:W-:Y:S01]  /*6f20*/  STG.E desc[UR36][R8.64], R3 ;  /* 0x0000000308007986 */ /* 0x0011e2000c101924 */
[----:B------:R-:W-:Y:S05]  /*6f30*/  BRA `(.L_x_14510) ;  /* 0x00000004002c7947 */ /* 0x000fea0003800000 */
.L_x_14517:
        /* <DEDUP_REMOVED lines=10> */
.L_x_14530:
[----:B-1-3--:R-:W-:Y:S01]  /*6fe0*/  FMUL.FTZ R4, R22, 1 ;  /* 0x3f80000016047820 */ /* 0x00afe20000410000 */
[----:B------:R-:W-:-:S05]  /*6ff0*/  CS2R R6, SRZ ;  /* 0x0000000000067805 */ /* 0x000fca000001ff00 */
[----:B------:R-:W0:Y:S02]  /*7000*/  F2F.F64.F32 R4, R4 ;  /* 0x0000000400047310 */ /* 0x000e240000201800 */
[----:B0-----:R4:W-:Y:S01]  /*7010*/  STG.E.128 desc[UR36][R8.64], R4 ;  /* 0x0000000408007986 */ /* 0x0019e2000c101d24 */
[----:B------:R-:W-:Y:S05]  /*7020*/  BRA `(.L_x_14510) ;  /* 0x0000000000f07947 */ /* 0x000fea0003800000 */
.L_x_14529:
[----:B------:R-:W-:-:S13]  /*7030*/  ISETP.NE.AND P0, PT, R0, 0xf, PT ;  /* 0x0000000f0000780c */ /* 0x000fda0003f05270 */
[----:B------:R-:W-:Y:S05]  /*7040*/  @!P0 BRA `(.L_x_14531) ;  /* 0x0000000000e08947 */ /* 0x000fea0003800000 */
[----:B------:R-:W-:-:S13]  /*7050*/  ISETP.NE.AND P0, PT, R0, 0x17, PT ;  /* 0x000000170000780c */ /* 0x000fda0003f05270 */
[----:B------:R-:W-:Y:S05]  /*7060*/  @!P0 BRA `(.L_x_14532) ;  /* 0x00000000008c8947 */ /* 0x000fea0003800000 */
[----:B------:R-:W-:-:S13]  /*7070*/  ISETP.NE.AND P0, PT, R0, 0x18, PT ;  /* 0x000000180000780c */ /* 0x000fda0003f05270 */
[----:B------:R-:W-:Y:S05]  /*7080*/  @!P0 BRA `(.L_x_14533) ;  /* 0x0000000000448947 */ /* 0x000fea0003800000 */
.L_x_14509:
        /* <DEDUP_REMOVED lines=16> */
.L_x_14534:
[----:B------:R-:W-:Y:S05]  /*7190*/  BRA `(.L_x_14510) ;  /* 0x0000000000947947 */ /* 0x000fea0003800000 */
.L_x_14533:
        /* <DEDUP_REMOVED lines=12> */
.L_x_14536:
[----:B------:R-:W-:Y:S05]  /*7260*/  BSYNC.RECONVERGENT B0 ;  /* 0x0000000000007941 */ /* 0x000fea0003800200 */
.L_x_14535:
[----:B------:R-:W-:-:S05]  /*7270*/  LOP3.LUT R3, R0, 0x80, R5, 0xf8, !PT ;  /* 0x0000008000037812 */ /* 0x000fca00078ef805 */
[----:B------:R1:W-:Y:S01]  /*7280*/  STG.E.U8 desc[UR36][R8.64], R3 ;  /* 0x0000000308007986 */ /* 0x0003e2000c101124 */
[----:B------:R-:W-:Y:S05]  /*7290*/  BRA `(.L_x_14510) ;  /* 0x0000000000547947 */ /* 0x000fea0003800000 */
.L_x_14532:
        /* <DEDUP_REMOVED lines=11> */
.L_x_14538:
[----:B------:R-:W-:Y:S01]  /*7350*/  IMAD.MOV.U32 R0, RZ, RZ, 0x7f ;  /* 0x0000007fff007424 */ /* 0x000fe200078e00ff */
[----:B------:R-:W-:-:S04]  /*7360*/  ISETP.GT.U32.AND P0, PT, R4, 0x7f800000, PT ;  /* 0x7f8000000400780c */ /* 0x000fc80003f04070 */
[----:B------:R-:W-:-:S09]  /*7370*/  SEL R0, R0, 0x7c, P0 ;  /* 0x0000007c00007807 */ /* 0x000fd20000000000 */
.L_x_14539:
[----:B------:R-:W-:Y:S05]  /*7380*/  BSYNC.RECONVERGENT B0 ;  /* 0x0000000000007941 */ /* 0x000fea0003800200 */
.L_x_14537:
[----:B------:R-:W-:-:S04]  /*7390*/  SHF.R.U32.HI R3, RZ, 0x18, R22 ;  /* 0x00000018ff037819 */ /* 0x000fc80000011616 */
[----:B------:R-:W-:-:S05]  /*73a0*/  LOP3.LUT R3, R0, 0x80, R3, 0xf8, !PT ;  /* 0x0000008000037812 */ /* 0x000fca00078ef803 */
[----:B------:R2:W-:Y:S01]  /*73b0*/  STG.E.U8 desc[UR36][R8.64], R3 ;  /* 0x0000000308007986 */ /* 0x0005e2000c101124 */
[----:B------:R-:W-:Y:S05]  /*73c0*/  BRA `(.L_x_14510) ;  /* 0x0000000000087947 */ /* 0x000fea0003800000 */
.L_x_14531:
[----:B-1-3--:R-:W-:-:S05]  /*73d0*/  F2FP.BF16.F32.PACK_AB R22, RZ, R22 ;  /* 0x00000016ff16723e */ /* 0x00afca00000010ff */
[----:B------:R0:W-:Y:S02]  /*73e0*/  STG.E.U16 desc[UR36][R8.64], R22 ;  /* 0x0000001608007986 */ /* 0x0001e4000c101524 */
.L_x_14510:
[----:B------:R-:W-:-:S07]  /*73f0*/  VIADD R25, R25, 0x80 ;  /* 0x0000008019197836 */ /* 0x000fce0000000000 */
.L_x_14469:
[----:B------:R-:W-:Y:S05]  /*7400*/  BSYNC.RECONVERGENT B7 ;  /* 0x0000000000077941 */ /* 0x000fea0003800200 */
.L_x_14430:
        /* <DEDUP_REMOVED lines=22> */
.L_x_14543:
[----:B------:R-:W0:Y:S02]  /*7570*/  F2I.S64.TRUNC R24, R24 ;  /* 0x0000001800187311 */ /* 0x000e24000020d900 */
[----:B0-----:R-:W-:-:S05]  /*7580*/  IMAD.MOV.U32 R5, RZ, RZ, R24 ;  /* 0x000000ffff057224 */ /* 0x001fca00078e0018 */
[----:B------:R-:W-:Y:S01]  /*7590*/  STG.E.U8 desc[UR36][R2.64], R5 ;  /* 0x0000000502007986 */ /* 0x000fe2000c101124 */
[----:B------:R-:W-:Y:S05]  /*75a0*/  EXIT ;  /* 0x000000000000794d */ /* 0x000fea0003800000 */
.L_x_14542:
        /* <DEDUP_REMOVED lines=9> */
.L_x_14546:
[----:B------:R-:W0:Y:S02]  /*7640*/  F2I.FTZ.TRUNC.NTZ R5, R24 ;  /* 0x0000001800057305 */ /* 0x000e24000021f100 */
[----:B0-----:R-:W-:Y:S01]  /*7650*/  STG.E desc[UR36][R2.64], R5 ;  /* 0x0000000502007986 */ /* 0x001fe2000c101924 */
[----:B------:R-:W-:Y:S05]  /*7660*/  EXIT ;  /* 0x000000000000794d */ /* 0x000fea0003800000 */
.L_x_14545:
[----:B------:R-:W0:Y:S02]  /*7670*/  F2I.FTZ.TRUNC.NTZ R5, R24 ;  /* 0x0000001800057305 */ /* 0x000e24000021f100 */
[----:B0-----:R-:W-:Y:S01]  /*7680*/  STG.E.U16 desc[UR36][R2.64], R5 ;  /* 0x0000000502007986 */ /* 0x001fe2000c101524 */
[----:B------:R-:W-:Y:S05]  /*7690*/  EXIT ;  /* 0x000000000000794d */ /* 0x000fea0003800000 */
.L_x_14541:
        /* <DEDUP_REMOVED lines=8> */
.L_x_14548:
[----:B------:R-:W-:-:S05]  /*7720*/  F2FP.F16.F32.PACK_AB R24, RZ, R24 ;  /* 0x00000018ff18723e */ /* 0x000fca00000000ff */
[----:B------:R-:W-:Y:S01]  /*7730*/  STG.E.U16 desc[UR36][R2.64], R24 ;  /* 0x0000001802007986 */ /* 0x000fe2000c101524 */
[----:B------:R-:W-:Y:S05]  /*7740*/  EXIT ;  /* 0x000000000000794d */ /* 0x000fea0003800000 */
.L_x_14547:
        /* <DEDUP_REMOVED lines=9> */
.L_x_14550:
[----:B------:R-:W-:-:S04]  /*77e0*/  F2FP.F16.F32.PACK_AB R5, RZ, R24 ;  /* 0x00000018ff05723e */ /* 0x000fc800000000ff */
[----:B------:R-:W-:-:S05]  /*77f0*/  PRMT R5, R5, 0x5410, RZ ;  /* 0x0000541005057816 */ /* 0x000fca00000000ff */
[----:B------:R-:W-:Y:S01]  /*7800*/  STG.E desc[UR36][R2.64], R5 ;  /* 0x0000000502007986 */ /* 0x000fe2000c101924 */
[----:B------:R-:W-:Y:S05]  /*7810*/  EXIT ;  /* 0x000000000000794d */ /* 0x000fea0003800000 */
.L_x_14549:
[----:B------:R-:W-:-:S06]  /*7820*/  FMUL.FTZ R4, R24, 1 ;  /* 0x3f80000018047820 */ /* 0x000fcc0000410000 */
[----:B------:R-:W0:Y:S02]  /*7830*/  F2F.F64.F32 R4, R4 ;  /* 0x0000000400047310 */ /* 0x000e240000201800 */
[----:B0-----:R-:W-:Y:S01]  /*7840*/  STG.E.64 desc[UR36][R2.64], R4 ;  /* 0x0000000402007986 */ /* 0x001fe2000c101b24 */
[----:B------:R-:W-:Y:S05]  /*7850*/  EXIT ;  /* 0x000000000000794d */ /* 0x000fea0003800000 */
.L_x_14540:
        /* <DEDUP_REMOVED lines=13> */
.L_x_14554:
        /* <DEDUP_REMOVED lines=16> */
.L_x_14557:
[----:B------:R-:W-:-:S04]  /*7a30*/  SHF.R.U32.HI R24, RZ, 0x18, R24 ;  /* 0x00000018ff187819 */ /* 0x000fc80000011618 */
[----:B------:R-:W-:-:S04]  /*7a40*/  LOP3.LUT R5, R5, 0x80, R24, 0xf8, !PT ;  /* 0x0000008005057812 */ /* 0x000fc800078ef818 */
[----:B------:R-:W-:-:S07]  /*7a50*/  PRMT R0, R5, 0x7610, R0 ;  /* 0x0000761005007816 */ /* 0x000fce0000000000 */
.L_x_14556:
[----:B------:R-:W-:Y:S05]  /*7a60*/  BSYNC.RECONVERGENT B0 ;  /* 0x0000000000007941 */ /* 0x000fea0003800200 */
.L_x_14555:
[----:B------:R-:W-:Y:S01]  /*7a70*/  STG.E.U8 desc[UR36][R2.64], R0 ;  /* 0x0000000002007986 */ /* 0x000fe2000c101124 */
[----:B------:R-:W-:Y:S05]  /*7a80*/  EXIT ;  /* 0x000000000000794d */ /* 0x000fea0003800000 */
.L_x_14553:
        /* <DEDUP_REMOVED lines=16> */
.L_x_14560:
[----:B------:R-:W-:-:S04]  /*7b90*/  SHF.R.U32.HI R24, RZ, 0x18, R24 ;  /* 0x00000018ff187819 */ /* 0x000fc80000011618 */
[----:B------:R-:W-:-:S04]  /*7ba0*/  LOP3.LUT R5, R5, 0x80, R24, 0xf8, !PT ;  /* 0x0000008005057812 */ /* 0x000fc800078ef818 */
[----:B------:R-:W-:-:S07]  /*7bb0*/  PRMT R0, R5, 0x7610, R0 ;  /* 0x0000761005007816 */ /* 0x000fce0000000000 */
.L_x_14559:
[----:B------:R-:W-:Y:S05]  /*7bc0*/  BSYNC.RECONVERGENT B0 ;  /* 0x0000000000007941 */ /* 0x000fea0003800200 */
.L_x_14558:
[----:B------:R-:W-:Y:S01]  /*7bd0*/  STG.E.U8 desc[UR36][R2.64], R0 ;  /* 0x0000000002007986 */ /* 0x000fe2000c101124 */
[----:B------:R-:W-:Y:S05]  /*7be0*/  EXIT ;  /* 0x000000000000794d */ /* 0x000fea0003800000 */
.L_x_14552:
        /* <DEDUP_REMOVED lines=21> */
.L_x_14562:
[----:B------:R-:W0:Y:S02]  /*7d40*/  F2I.U64.TRUNC R24, R24 ;  /* 0x0000001800187311 */ /* 0x000e24000020d800 */
[----:B0-----:R-:W-:Y:S01]  /*7d50*/  STG.E.64 desc[UR36][R2.64], R24 ;  /* 0x0000001802007986 */ /* 0x001fe2000c101b24 */
[----:B------:R-:W-:Y:S05]  /*7d60*/  EXIT ;  /* 0x000000000000794d */ /* 0x000fea0003800000 */
.L_x_14561:
[----:B------:R-:W0:Y:S02]  /*7d70*/  F2I.FTZ.U32.TRUNC.NTZ R5, R24 ;  /* 0x0000001800057305 */ /* 0x000e24000021f000 */
[----:B0-----:R-:W-:Y:S01]  /*7d80*/  STG.E desc[UR36][R2.64], R5 ;  /* 0x0000000502007986 */ /* 0x001fe2000c101924 */
[----:B------:R-:W-:Y:S05]  /*7d90*/  EXIT ;  /* 0x000000000000794d */ /* 0x000fea0003800000 */
.L_x_14551:
        /* <DEDUP_REMOVED lines=10> */
.L_x_14564:
[----:B------:R-:W-:Y:S01]  /*7e40*/  FMUL.FTZ R4, R24, 1 ;  /* 0x3f80000018047820 */ /* 0x000fe20000410000 */
[----:B------:R-:W-:-:S05]  /*7e50*/  CS2R R6, SRZ ;  /* 0x0000000000067805 */ /* 0x000fca000001ff00 */
[----:B------:R-:W0:Y:S02]  /*7e60*/  F2F.F64.F32 R4, R4 ;  /* 0x0000000400047310 */ /* 0x000e240000201800 */
[----:B0-----:R-:W-:Y:S01]  /*7e70*/  STG.E.128 desc[UR36][R2.64], R4 ;  /* 0x0000000402007986 */ /* 0x001fe2000c101d24 */
[----:B------:R-:W-:Y:S05]  /*7e80*/  EXIT ;  /* 0x000000000000794d */ /* 0x000fea0003800000 */
.L_x_14563:
[----:B------:R-:W-:-:S13]  /*7e90*/  ISETP.NE.AND P0, PT, R0, 0xf, PT ;  /* 0x0000000f0000780c */ /* 0x000fda0003f05270 */
[----:B------:R-:W-:Y:S05]  /*7ea0*/  @!P0 BRA `(.L_x_14565) ;  /* 0x0000000000e08947 */ /* 0x000fea0003800000 */
[----:B------:R-:W-:-:S13]  /*7eb0*/  ISETP.NE.AND P0, PT, R0, 0x17, PT ;  /* 0x000000170000780c */ /* 0x000fda0003f05270 */
[----:B------:R-:W-:Y:S05]  /*7ec0*/  @!P0 BRA `(.L_x_14566) ;  /* 0x00000000008c8947 */ /* 0x000fea0003800000 */
[----:B------:R-:W-:-:S13]  /*7ed0*/  ISETP.NE.AND P0, PT, R0, 0x18, PT ;  /* 0x000000180000780c */ /* 0x000fda0003f05270 */
[----:B------:R-:W-:Y:S05]  /*7ee0*/  @!P0 BRA `(.L_x_14567) ;  /* 0x0000000000448947 */ /* 0x000fea0003800000 */
.L_x_14544:
        /* <DEDUP_REMOVED lines=16> */
.L_x_14568:
[----:B------:R-:W-:Y:S05]  /*7ff0*/  EXIT ;  /* 0x000000000000794d */ /* 0x000fea0003800000 */
.L_x_14567:
        /* <DEDUP_REMOVED lines=12> */
.L_x_14570:
[----:B------:R-:W-:Y:S05]  /*80c0*/  BSYNC.RECONVERGENT B0 ;  /* 0x0000000000007941 */ /* 0x000fea0003800200 */
.L_x_14569:
[----:B------:R-:W-:-:S05]  /*80d0*/  LOP3.LUT R5, R0, 0x80, R7, 0xf8, !PT ;  /* 0x0000008000057812 */ /* 0x000fca00078ef807 */
[----:B------:R-:W-:Y:S01]  /*80e0*/  STG.E.U8 desc[UR36][R2.64], R5 ;  /* 0x0000000502007986 */ /* 0x000fe2000c101124 */
[----:B------:R-:W-:Y:S05]  /*80f0*/  EXIT ;  /* 0x000000000000794d */ /* 0x000fea0003800000 */
.L_x_14566:
        /* <DEDUP_REMOVED lines=11> */
.L_x_14572:
[----:B------:R-:W-:Y:S01]  /*81b0*/  IMAD.MOV.U32 R0, RZ, RZ, 0x7f ;  /* 0x0000007fff007424 */ /* 0x000fe200078e00ff */
[----:B------:R-:W-:-:S04]  /*81c0*/  ISETP.GT.U32.AND P0, PT, R4, 0x7f800000, PT ;  /* 0x7f8000000400780c */ /* 0x000fc80003f04070 */
[----:B------:R-:W-:-:S09]  /*81d0*/  SEL R0, R0, 0x7c, P0 ;  /* 0x0000007c00007807 */ /* 0x000fd20000000000 */
.L_x_14573:
[----:B------:R-:W-:Y:S05]  /*81e0*/  BSYNC.RECONVERGENT B0 ;  /* 0x0000000000007941 */ /* 0x000fea0003800200 */
.L_x_14571:
[----:B------:R-:W-:-:S04]  /*81f0*/  SHF.R.U32.HI R5, RZ, 0x18, R24 ;  /* 0x00000018ff057819 */ /* 0x000fc80000011618 */
[----:B------:R-:W-:-:S05]  /*8200*/  LOP3.LUT R5, R0, 0x80, R5, 0xf8, !PT ;  /* 0x0000008000057812 */ /* 0x000fca00078ef805 */
[----:B------:R-:W-:Y:S01]  /*8210*/  STG.E.U8 desc[UR36][R2.64], R5 ;  /* 0x0000000502007986 */ /* 0x000fe2000c101124 */
[----:B------:R-:W-:Y:S05]  /*8220*/  EXIT ;  /* 0x000000000000794d */ /* 0x000fea0003800000 */
.L_x_14565:
[----:B------:R-:W-:-:S05]  /*8230*/  F2FP.BF16.F32.PACK_AB R24, RZ, R24 ;  /* 0x00000018ff18723e */ /* 0x000fca00000010ff */
[----:B------:R-:W-:Y:S01]  /*8240*/  STG.E.U16 desc[UR36][R2.64], R24 ;  /* 0x0000001802007986 */ /* 0x000fe2000c101524 */
[----:B------:R-:W-:Y:S05]  /*8250*/  EXIT ;  /* 0x000000000000794d */ /* 0x000fea0003800000 */
        .weak           $__internal_57_$__cuda_sm3x_div_rn_ftz_f32_slowpath
        .type           $__internal_57_$__cuda_sm3x_div_rn_ftz_f32_slowpath,@function
        .size           $__internal_57_$__cuda_sm3x_div_rn_ftz_f32_slowpath,(.L_x_17879 - $__internal_57_$__cuda_sm3x_div_rn_ftz_f32_slowpath)
$__internal_57_$__cuda_sm3x_div_rn_ftz_f32_slowpath:
        /* <DEDUP_REMOVED lines=32> */
.L_x_14576:
[----:B------:R-:W-:Y:S05]  /*8460*/  BSYNC.RELIABLE B3 ;  /* 0x0000000000037941 */ /* 0x000fea0003800100 */
.L_x_14575:
        /* <DEDUP_REMOVED lines=27> */
.L_x_14582:
[----:B------:R-:W-:-:S07]  /*8620*/  IMAD R0, R7, 0x800000, R13 ;  /* 0x0080000007007824 */ /* 0x000fce00078e020d */
.L_x_14583:
[----:B------:R-:W-:Y:S05]  /*8630*/  BSYNC.RECONVERGENT B3 ;  /* 0x0000000000037941 */ /* 0x000fea0003800200 */
.L_x_14581:
[----:B------:R-:W-:Y:S05]  /*8640*/  BRA `(.L_x_14584) ;  /* 0x0000000000207947 */ /* 0x000fea0003800000 */
.L_x_14580:
[----:B------:R-:W-:-:S04]  /*8650*/  LOP3.LUT R0, R5, 0x80000000, R0, 0x48, !PT ;  /* 0x8000000005007812 */ /* 0x000fc800078e4800 */
[----:B------:R-:W-:Y:S01]  /*8660*/  LOP3.LUT R0, R0, 0x7f800000, RZ, 0xfc, !PT ;  /* 0x7f80000000007812 */ /* 0x000fe200078efcff */
[----:B------:R-:W-:Y:S06]  /*8670*/  BRA `(.L_x_14584) ;  /* 0x0000000000147947 */ /* 0x000fec0003800000 */
.L_x_14579:
[----:B------:R-:W-:Y:S01]  /*8680*/  LOP3.LUT R0, R5, 0x80000000, R0, 0x48, !PT ;  /* 0x8000000005007812 */ /* 0x000fe200078e4800 */
[----:B------:R-:W-:Y:S06]  /*8690*/  BRA `(.L_x_14584) ;  /* 0x00000000000c7947 */ /* 0x000fec0003800000 */
.L_x_14578:
[----:B------:R-:W0:Y:S01]  /*86a0*/  MUFU.RSQ R0, -QNAN ;  /* 0xffc0000000007908 */ /* 0x000e220000001400 */
[----:B------:R-:W-:Y:S05]  /*86b0*/  BRA `(.L_x_14584) ;  /* 0x0000000000047947 */ /* 0x000fea0003800000 */
.L_x_14577:
[----:B------:R-:W-:-:S07]  /*86c0*/  FADD.FTZ R0, R0, R5 ;  /* 0x0000000500007221 */ /* 0x000fce0000010000 */
.L_x_14584:
[----:B------:R-:W-:Y:S05]  /*86d0*/  BSYNC.RECONVERGENT B0 ;  /* 0x0000000000007941 */ /* 0x000fea0003800200 */
.L_x_14574:
[----:B------:R-:W-:-:S04]  /*86e0*/  IMAD.MOV.U32 R7, RZ, RZ, 0x0 ;  /* 0x00000000ff077424 */ /* 0x000fc800078e00ff */
[----:B0-----:R-:W-:Y:S05]  /*86f0*/  RET.REL.NODEC R6 `(_ZN2at6native27unrolled_elementwise_kernelINS0_13AUnaryFunctorIfffZZZNS0_17atan2_kernel_cudaERNS_18TensorIteratorBaseEENKUlvE_clEvENKUlvE0_clEvEUlffE_EESt5arrayIPcLm2EELi4E23TrivialOffsetCalculatorILi1EjESD_NS0_6memory12LoadWithCastILi1EEENSE_13StoreWithCastILi1EEEEEviT_T0_T2_T3_T4_T5_) ;  /* 0xffffff7806407950 */ /* 0x001fea0003c3ffff */
.L_x_14585:
        /* <DEDUP_REMOVED lines=16> */
.L_x_17879:


//--------------------- .text._ZN2at6native18elementwise_kernelILi128ELi2EZNS0_22gpu_kernel_impl_nocastINS0_13AUnaryFunctorIfffZZZNS0_17atan2_kernel_cudaERNS_18TensorIteratorBaseEENKUlvE_clEvENKUlvE0_clEvEUlffE_EEEEvS5_RKT_EUliE_EEviT1_ --------------------------
	.section	.text._ZN2at6native18elementwise_kernelILi128ELi2EZNS0_22gpu_kernel_impl_nocastINS0_13AUnaryFunctorIfffZZZNS0_17atan2_kernel_cudaERNS_18TensorIteratorBaseEENKUlvE_clEvENKUlvE0_clEvEUlffE_EEEEvS5_RKT_EUliE_EEviT1_,"ax",@progbits
	.align	128
        .global         _ZN2at6native18elementwise_kernelILi128ELi2EZNS0_22gpu_kernel_impl_nocastINS0_13AUnaryFunctorIfffZZZNS0_17atan2_kernel_cudaERNS_18TensorIteratorBaseEENKUlvE_clEvENKUlvE0_clEvEUlffE_EEEEvS5_RKT_EUliE_EEviT1_
        .type           _ZN2at6native18elementwise_kernelILi128ELi2EZNS0_22gpu_kernel_impl_nocastINS0_13AUnaryFunctorIfffZZZNS0_17atan2_kernel_cudaERNS_18TensorIteratorBaseEENKUlvE_clEvENKUlvE0_clEvEUlffE_EEEEvS5_RKT_EUliE_EEviT1_,@function
        .size           _ZN2at6native18elementwise_kernelILi128ELi2EZNS0_22gpu_kernel_impl_nocastINS0_13AUnaryFunctorIfffZZZNS0_17atan2_kernel_cudaERNS_18TensorIteratorBaseEENKUlvE_clEvENKUlvE0_clEvEUlffE_EEEEvS5_RKT_EUliE_EEviT1_,(.L_x_17880 - _ZN2at6native18elementwise_kernelILi128ELi2EZNS0_22gpu_kernel_impl_nocastINS0_13AUnaryFunctorIfffZZZNS0_17atan2_kernel_cudaERNS_18TensorIteratorBaseEENKUlvE_clEvENKUlvE0_clEvEUlffE_EEEEvS5_RKT_EUliE_EEviT1_)
        .other          _ZN2at6native18elementwise_kernelILi128ELi2EZNS0_22gpu_kernel_impl_nocastINS0_13AUnaryFunctorIfffZZZNS0_17atan2_kernel_cudaERNS_18TensorIteratorBaseEENKUlvE_clEvENKUlvE0_clEvEUlffE_EEEEvS5_RKT_EUliE_EEviT1_,@"STO_CUDA_ENTRY STV_DEFAULT"
_ZN2at6native18elementwise_kernelILi128ELi2EZNS0_22gpu_kernel_impl_nocastINS0_13AUnaryFunctorIfffZZZNS0_17atan2_kernel_cudaERNS_18TensorIteratorBaseEENKUlvE_clEvENKUlvE0_clEvEUlffE_EEEEvS5_RKT_EUliE_EEviT1_:
.text._ZN2at6native18elementwise_kernelILi128ELi2EZNS0_22gpu_kernel_impl_nocastINS0_13AUnaryFunctorIfffZZZNS0_17atan2_kernel_cudaERNS_18TensorIteratorBaseEENKUlvE_clEvENKUlvE0_clEvEUlffE_EEEEvS5_RKT_EUliE_EEviT1_:
[----:B------:R-:W-:Y:S08]  /*0000*/  LDC R1, c[0x0][0x37c] ;  /* 0x0000df00ff017b82 */ /* 0x000ff00000000800 */
[----:B------:R-:W0:Y:S01]  /*0010*/  LDC R6, c[0x0][0x388] ;  /* 0x0000e200ff067b82 */ /* 0x000e220000000800 */
[----:B------:R-:W1:Y:S01]  /*0020*/  S2R R7, SR_TID.X ;  /* 0x0000000000077919 */ /* 0x000e620000002100 */
[----:B------:R-:W2:Y:S01]  /*0030*/  LDCU UR5, c[0x0][0x594] ;  /* 0x0000b280ff0577ac */ /* 0x000ea20008000800 */
[----:B------:R-:W3:Y:S05]  /*0040*/  LDCU.64 UR6, c[0x0][0x358] ;  /* 0x00006b00ff0677ac */ /* 0x000eea0008000a00 */
[----:B------:R-:W4:Y:S01]  /*0050*/  S2UR UR4, SR_CTAID.X ;  /* 0x00000000000479c3 */ /* 0x000f220000002500 */
[----:B--2---:R-:W-:-:S02]  /*0060*/  MOV R0, UR5 ;  /* 0x0000000500007c02 */ /* 0x004fc40008000f00 */
[----:B0-----:R-:W-:-:S03]  /*0070*/  ISETP.NE.AND P0, PT, R6, RZ, PT ;  /* 0x000000ff0600720c */ /* 0x001fc60003f05270 */
[----:B------:R-:W-:Y:S01]  /*0080*/  FADD.FTZ R4, |R0|, -RZ ;  /* 0x800000ff00047221 */ /* 0x000fe20000010200 */
[----:B----4-:R-:W-:-:S06]  /*0090*/  USHF.L.U32 UR4, UR4, 0x8, URZ ;  /* 0x0000000804047899 */ /* 0x010fcc00080006ff */
[----:B-1----:R-:W-:-:S03]  /*00a0*/  LOP3.LUT R7, R7, UR4, RZ, 0xfc, !PT ;  /* 0x0000000407077c12 */ /* 0x002fc6000f8efcff */
[----:B---3--:R-:W-:Y:S05]  /*00b0*/  @P0 BRA `(.L_x_14586) ;  /* 0x0000000400b40947 */ /* 0x008fea0003800000 */
[----:B------:R-:W0:Y:S01]  /*00c0*/  LDCU UR4, c[0x0][0x380] ;  /* 0x00007000ff0477ac */ /* 0x000e220008000800 */
[----:B------:R-:W-:Y:S01]  /*00d0*/  BSSY.RECONVERGENT B1, `(.L_x_14587) ;  /* 0x0000035000017945 */ /* 0x000fe20003800200 */
[----:B0-----:R-:W-:-:S13]  /*00e0*/  ISETP.GE.AND P0, PT, R7, UR4, PT ;  /* 0x0000000407007c0c */ /* 0x001fda000bf06270 */
[----:B------:R-:W-:Y:S05]  /*00f0*/  @P0 BRA `(.L_x_14588) ;  /* 0x0000000000c80947 */ /* 0x000fea0003800000 */
[----:B------:R-:W0:Y:S02]  /*0100*/  LDC.64 R2, c[0x0][0x588] ;  /* 0x00016200ff027b82 */ /* 0x000e240000000a00 */
[----:B0-----:R-:W2:Y:S02]  /*0110*/  LDG.E R5, desc[UR6][R2.64] ;  /* 0x0000000602057981 */ /* 0x001ea4000c1e1900 */
[----:B--2---:R-:W-:Y:S01]  /*0120*/  FADD.FTZ R11, |R5|, -RZ ;  /* 0x800000ff050b7221 */ /* 0x004fe20000010200 */
        /* <DEDUP_REMOVED lines=13> */
[----:B------:R-:W-:Y:S05]  /*0200*/  CALL.REL.NOINC `($__internal_58_$__cuda_sm3x_div_rn_ftz_f32_slowpath) ;  /* 0x00000030008c7944 */ /* 0x000fea0003c00000 */
[----:B------:R-:W-:-:S07]  /*0210*/  MOV R6, R0 ;  /* 0x0000000000067202 */ /* 0x000fce0000000f00 */
.L_x_14589:
[----:B------:R-:W-:Y:S02]  /*0220*/  HFMA2 R3, -RZ, RZ, 0.89990234375, 10328 ;  /* 0x3b33710bff037431 */ /* 0x000fe400000001ff */
[----:B------:R-:W-:Y:S01]  /*0230*/  FMUL.FTZ R0, R6, R6 ;  /* 0x0000000606007220 */ /* 0x000fe20000410000 */
[----:B------:R-:W0:Y:S01]  /*0240*/  LDCU UR4, c[0x0][0x594] ;  /* 0x0000b280ff0477ac */ /* 0x000e220008000800 */
[----:B------:R-:W-:Y:S02]  /*0250*/  MOV R11, 0x3f6ee581 ;  /* 0x3f6ee581000b7802 */ /* 0x000fe40000000f00 */
[----:B------:R-:W-:Y:S02]  /*0260*/  ISETP.GE.AND P0, PT, R5, RZ, PT ;  /* 0x000000ff0500720c */ /* 0x000fe40003f06270 */
[----:B------:R-:W-:Y:S02]  /*0270*/  FSETP.NEU.FTZ.AND P1, PT, R9, RZ, PT ;  /* 0x000000ff0900720b */ /* 0x000fe40003f3d000 */
[----:B------:R-:W-:Y:S01]  /*0280*/  FSEL R9, R11, 1.8663789033889770508, P5 ;  /* 0x3feee5810b097808 */ /* 0x000fe20002800000 */
        /* <DEDUP_REMOVED lines=9> */
[----:B0-----:R-:W-:-:S03]  /*0320*/  IMAD.U32 R0, RZ, RZ, UR4 ;  /* 0x00000004ff007e24 */ /* 0x001fc6000f8e00ff */
[----:B------:R-:W-:Y:S02]  /*0330*/  FFMA.FTZ R6, R3, R6, R6 ;  /* 0x0000000603067223 */ /* 0x000fe40000010006 */
[C---:B------:R-:W-:Y:S01]  /*0340*/  FSETP.NEU.FTZ.AND P2, PT, |R5|.reuse, |R0|, PT ;  /* 0x400000000500720b */ /* 0x040fe20003f5d200 */
[----:B------:R-:W-:Y:S01]  /*0350*/  FADD.FTZ R5, |R5|, |R0| ;  /* 0x4000000005057221 */ /* 0x000fe20000010200 */
        /* <DEDUP_REMOVED lines=12> */
.L_x_14588:
[----:B------:R-:W-:Y:S05]  /*0420*/  BSYNC.RECONVERGENT B1 ;  /* 0x0000000000017941 */ /* 0x000fea0003800200 */
.L_x_14587:
[----:B------:R-:W1:Y:S02]  /*0430*/  LDCU UR4, c[0x0][0x380] ;  /* 0x00007000ff0477ac */ /* 0x000e640008000800 */
[----:B-1----:R-:W-:-:S13]  /*0440*/  ISETP.GE.AND P0, PT, R7, UR4, PT ;  /* 0x0000000407007c0c */ /* 0x002fda000bf06270 */
[----:B------:R-:W-:Y:S05]  /*0450*/  @P0 EXIT ;  /* 0x000000000000094d */ /* 0x000fea0003800000 */
[----:B0-----:R-:W0:Y:S02]  /*0460*/  LDC.64 R2, c[0x0][0x588] ;  /* 0x00016200ff027b82 */ /* 0x001e240000000a00 */
[----:B0-----:R-:W2:Y:S01]  /*0470*/  LDG.E R5, desc[UR6][R2.64] ;  /* 0x0000000602057981 */ /* 0x001ea2000c1e1900 */
[----:B------:R-:W-:Y:S01]  /*0480*/  BSSY.RECONVERGENT B1, `(.L_x_14590) ;  /* 0x0000011000017945 */ /* 0x000fe20003800200 */
        /* <DEDUP_REMOVED lines=16> */
.L_x_14591:
[----:B------:R-:W-:Y:S05]  /*0590*/  BSYNC.RECONVERGENT B1 ;  /* 0x0000000000017941 */ /* 0x000fea0003800200 */
.L_x_14590:
[----:B------:R-:W-:Y:S02]  /*05a0*/  HFMA2 R3, -RZ, RZ, 0.89990234375, 10328 ;  /* 0x3b33710bff037431 */ /* 0x000fe400000001ff */
[----:B------:R-:W-:Y:S01]  /*05b0*/  FMUL.FTZ R0, R4, R4 ;  /* 0x0000000404007220 */ /* 0x000fe20000410000 */
[----:B------:R-:W0:Y:S01]  /*05c0*/  LDC R6, c[0x0][0x594] ;  /* 0x00016500ff067b82 */ /* 0x000e220000000800 */
[----:B------:R-:W-:Y:S01]  /*05d0*/  IMAD.MOV.U32 R9, RZ, RZ, 0x3f6ee581 ;  /* 0x3f6ee581ff097424 */ /* 0x000fe200078e00ff */
[----:B------:R-:W-:Y:S02]  /*05e0*/  ISETP.GE.AND P0, PT, R5, RZ, PT ;  /* 0x000000ff0500720c */ /* 0x000fe40003f06270 */
[----:B------:R-:W-:Y:S02]  /*05f0*/  FSETP.NEU.FTZ.AND P1, PT, R7, RZ, PT ;  /* 0x000000ff0700720b */ /* 0x000fe40003f3d000 */
[----:B------:R-:W-:Y:S01]  /*0600*/  FSEL R7, R9, 1.8663789033889770508, P5 ;  /* 0x3feee58109077808 */ /* 0x000fe20002800000 */
[----:B------:R-:W-:-:S04]  /*0610*/  FFMA.FTZ R3, R0, R3, -0.015681877732276916504 ;  /* 0xbc80774800037423 */ /* 0x000fc80000010003 */
[----:B------:R-:W-:-:S04]  /*0620*/  FFMA.FTZ R3, R0, R3, 0.042200751602649688721 ;  /* 0x3d2cdab200037423 */ /* 0x000fc80000010003 */
[----:B------:R-:W-:-:S04]  /*0630*/  FFMA.FTZ R3, R0, R3, -0.074792981147766113281 ;  /* 0xbd992d1000037423 */ /* 0x000fc80000010003 */
[----:B------:R-:W-:-:S04]  /*0640*/  FFMA.FTZ R3, R0, R3, 0.10640415549278259277 ;  /* 0x3dd9ea6c00037423 */ /* 0x000fc80000010003 */
[C---:B------:R-:W-:Y:S01]  /*0650*/  FFMA.FTZ R3, R0.reuse, R3, -0.14207722246646881104 ;  /* 0xbe117cb100037423 */ /* 0x040fe20000010003 */
[C---:B0-----:R-:W-:Y:S01]  /*0660*/  FSETP.NEU.FTZ.AND P2, PT, |R5|.reuse, |R6|, PT ;  /* 0x400000060500720b */ /* 0x041fe20003f5d200 */
[----:B------:R-:W-:Y:S02]  /*0670*/  FADD.FTZ R5, |R5|, |R6| ;  /* 0x4000000605057221 */ /* 0x000fe40000010200 */
        /* <DEDUP_REMOVED lines=17> */
.L_x_14586:
        /* <DEDUP_REMOVED lines=300> */
[----:B------:R-:W-:Y:S02]  /*1a50*/  IMAD R2, R10, UR5, R2 ;  /* 0x000000050a027c24 */ /* 0x000fe4000f8e0202 */
[----:B------:R-:W-:-:S04]  /*1a60*/  @P0 IMAD.MOV R14, RZ, RZ, -R16 ;  /* 0x000000ffff0e0224 */ /* 0x000fc800078e0a10 */
[----:B0-----:R-:W-:-:S04]  /*1a70*/  @P0 IMAD R14, R14, R3, R15 ;  /* 0x000000030e0e0224 */ /* 0x001fc800078e020f */
[C---:B---3--:R-:W-:Y:S02]  /*1a80*/  @P0 IMAD R9, R14.reuse, R12, R9 ;  /* 0x0000000c0e090224 */ /* 0x048fe400078e0209 */
[----:B------:R-:W-:-:S07]  /*1a90*/  @P0 IMAD R2, R14, R13, R2 ;  /* 0x0000000d0e020224 */ /* 0x000fce00078e0202 */
.L_x_14594:
[----:B------:R-:W0:Y:S02]  /*1aa0*/  LDCU.128 UR8, c[0x0][0x580] ;  /* 0x0000b000ff0877ac */ /* 0x000e240008000c00 */
[----:B0-----:R-:W-:-:S04]  /*1ab0*/  IADD3 R2, P0, PT, R2, UR10, RZ ;  /* 0x0000000a02027c10 */ /* 0x001fc8000ff1e0ff */
[----:B------:R-:W-:-:S05]  /*1ac0*/  IADD3.X R3, PT, PT, RZ, UR11, RZ, P0, !PT ;  /* 0x0000000bff037c10 */ /* 0x000fca00087fe4ff */
[----:B------:R-:W2:Y:S01]  /*1ad0*/  LDG.E R13, desc[UR6][R2.64] ;  /* 0x00000006020d7981 */ /* 0x000ea2000c1e1900 */
        /* <DEDUP_REMOVED lines=8> */
[----:B------:R-:W-:Y:S01]  /*1b60*/  FFMA R17, R8, R17, R8 ;  /* 0x0000001108117223 */ /* 0x000fe20000000008 */
[----:B------:R-:W-:-:S03]  /*1b70*/  IADD3 R8, P1, PT, R9, UR8, RZ ;  /* 0x0000000809087c10 */ /* 0x000fc6000ff3e0ff */
[----:B------:R-:W-:Y:S01]  /*1b80*/  FFMA R10, R0, R17, RZ ;  /* 0x00000011000a7223 */ /* 0x000fe200000000ff */
[----:B------:R-:W-:-:S03]  /*1b90*/  IADD3.X R9, PT, PT, RZ, UR9, RZ, P1, !PT ;  /* 0x00000009ff097c10 */ /* 0x000fc60008ffe4ff */
[----:B------:R-:W-:-:S04]  /*1ba0*/  FFMA R2, -R11, R10, R0 ;  /* 0x0000000a0b027223 */ /* 0x000fc80000000100 */
[----:B------:R-:W-:Y:S01]  /*1bb0*/  FFMA R2, R17, R2, R10 ;  /* 0x0000000211027223 */ /* 0x000fe2000000000a */
[----:B-1----:R-:W-:Y:S06]  /*1bc0*/  @!P0 BRA `(.L_x_14596) ;  /* 0x00000000000c8947 */ /* 0x002fec0003800000 */
[----:B------:R-:W-:-:S07]  /*1bd0*/  MOV R2, 0x1bf0 ;  /* 0x00001bf000027802 */ /* 0x000fce0000000f00 */
[----:B------:R-:W-:Y:S05]  /*1be0*/  CALL.REL.NOINC `($__internal_58_$__cuda_sm3x_div_rn_ftz_f32_slowpath) ;  /* 0x0000001800147944 */ /* 0x000fea0003c00000 */
[----:B------:R-:W-:-:S07]  /*1bf0*/  MOV R2, R0 ;  /* 0x0000000000027202 */ /* 0x000fce0000000f00 */
.L_x_14596:
[----:B------:R-:W-:Y:S05]  /*1c00*/  BSYNC.RECONVERGENT B2 ;  /* 0x0000000000027941 */ /* 0x000fea0003800200 */
.L_x_14595:
        /* <DEDUP_REMOVED lines=31> */
.L_x_14593:
[----:B------:R-:W-:Y:S05]  /*1e00*/  BSYNC.RECONVERGENT B1 ;  /* 0x0000000000017941 */ /* 0x000fea0003800200 */
.L_x_14592:
        /* <DEDUP_REMOVED lines=301> */
.L_x_14597:
[----:B------:R-:W0:Y:S02]  /*30e0*/  LDCU.128 UR8, c[0x0][0x580] ;  /* 0x0000b000ff0877ac */ /* 0x000e240008000c00 */
[----:B0-----:R-:W-:-:S04]  /*30f0*/  IADD3 R6, P0, PT, R2, UR10, RZ ;  /* 0x0000000a02067c10 */ /* 0x001fc8000ff1e0ff */
[----:B------:R-:W-:-:S06]  /*3100*/  IADD3.X R7, PT, PT, RZ, UR11, RZ, P0, !PT ;  /* 0x0000000bff077c10 */ /* 0x000fcc00087fe4ff */
[----:B------:R-:W2:Y:S01]  /*3110*/  LDG.E R7, desc[UR6][R6.64] ;  /* 0x0000000606077981 */ /* 0x000ea2000c1e1900 */
[----:B------:R-:W-:Y:S01]  /*3120*/  BSSY.RECONVERGENT B1, `(.L_x_14598) ;  /* 0x0000013000017945 */ /* 0x000fe20003800200 */
[----:B--2---:R-:W-:Y:S01]  /*3130*/  FADD.FTZ R5, |R7|, -RZ ;  /* 0x800000ff07057221 */ /* 0x004fe20000010200 */
        /* <DEDUP_REMOVED lines=15> */
[----:B------:R-:W-:Y:S05]  /*3230*/  CALL.REL.NOINC `($__internal_58_$__cuda_sm3x_div_rn_ftz_f32_slowpath) ;  /* 0x0000000000807944 */ /* 0x000fea0003c00000 */
[----:B------:R-:W-:-:S07]  /*3240*/  MOV R2, R0 ;  /* 0x0000000000027202 */ /* 0x000fce0000000f00 */
.L_x_14599:
[----:B------:R-:W-:Y:S05]  /*3250*/  BSYNC.RECONVERGENT B1 ;  /* 0x0000000000017941 */ /* 0x000fea0003800200 */
.L_x_14598:
[----:B------:R-:W-:Y:S02]  /*3260*/  HFMA2 R3, -RZ, RZ, 0.89990234375, 10328 ;  /* 0x3b33710bff037431 */ /* 0x000fe400000001ff */
[----:B------:R-:W-:Y:S01]  /*3270*/  FMUL.FTZ R0, R2, R2 ;  /* 0x0000000202007220 */ /* 0x000fe20000410000 */
[----:B------:R-:W0:Y:S01]  /*3280*/  LDC R6, c[0x0][0x594] ;  /* 0x00016500ff067b82 */ /* 0x000e220000000800 */
[----:B------:R-:W-:Y:S02]  /*3290*/  MOV R11, 0x3f6ee581 ;  /* 0x3f6ee581000b7802 */ /* 0x000fe40000000f00 */
        /* <DEDUP_REMOVED lines=26> */
        .weak           $__internal_58_$__cuda_sm3x_div_rn_ftz_f32_slowpath
        .type           $__internal_58_$__cuda_sm3x_div_rn_ftz_f32_slowpath,@function
        .size           $__internal_58_$__cuda_sm3x_div_rn_ftz_f32_slowpath,(.L_x_17880 - $__internal_58_$__cuda_sm3x_div_rn_ftz_f32_slowpath)
$__internal_58_$__cuda_sm3x_div_rn_ftz_f32_slowpath:
        /* <DEDUP_REMOVED lines=32> */
.L_x_14602:
[----:B------:R-:W-:Y:S05]  /*3640*/  BSYNC.RELIABLE B3 ;  /* 0x0000000000037941 */ /* 0x000fea0003800100 */
.L_x_14601:
        /* <DEDUP_REMOVED lines=27> */
.L_x_14608:
[----:B------:R-:W-:-:S07]  /*3800*/  LEA R0, R3, R17, 0x17 ;  /* 0x0000001103007211 */ /* 0x000fce00078eb8ff */
.L_x_14609:
[----:B------:R-:W-:Y:S05]  /*3810*/  BSYNC.RECONVERGENT B3 ;  /* 0x0000000000037941 */ /* 0x000fea0003800200 */
.L_x_14607:
[----:B------:R-:W-:Y:S05]  /*3820*/  BRA `(.L_x_14610) ;  /* 0x0000000000207947 */ /* 0x000fea0003800000 */
.L_x_14606:
[----:B------:R-:W-:-:S04]  /*3830*/  LOP3.LUT R0, R11, 0x80000000, R0, 0x48, !PT ;  /* 0x800000000b007812 */ /* 0x000fc800078e4800 */
[----:B------:R-:W-:Y:S01]  /*3840*/  LOP3.LUT R0, R0, 0x7f800000, RZ, 0xfc, !PT ;  /* 0x7f80000000007812 */ /* 0x000fe200078efcff */
[----:B------:R-:W-:Y:S06]  /*3850*/  BRA `(.L_x_14610) ;  /* 0x0000000000147947 */ /* 0x000fec0003800000 */
.L_x_14605:
[----:B------:R-:W-:Y:S01]  /*3860*/  LOP3.LUT R0, R11, 0x80000000, R0, 0x48, !PT ;  /* 0x800000000b007812 */ /* 0x000fe200078e4800 */
[----:B------:R-:W-:Y:S06]  /*3870*/  BRA `(.L_x_14610) ;  /* 0x00000000000c7947 */ /* 0x000fec0003800000 */
.L_x_14604:
[----:B------:R-:W0:Y:S01]  /*3880*/  MUFU.RSQ R0, -QNAN ;  /* 0xffc0000000007908 */ /* 0x000e220000001400 */
[----:B------:R-:W-:Y:S05]  /*3890*/  BRA `(.L_x_14610) ;  /* 0x0000000000047947 */ /* 0x000fea0003800000 */
.L_x_14603:
[----:B------:R-:W-:-:S07]  /*38a0*/  FADD.FTZ R0, R0, R11 ;  /* 0x0000000b00007221 */ /* 0x000fce0000010000 */
.L_x_14610:
[----:B------:R-:W-:Y:S05]  /*38b0*/  BSYNC.RECONVERGENT B0 ;  /* 0x0000000000007941 */ /* 0x000fea0003800200 */
.L_x_14600:
[----:B------:R-:W-:-:S04]  /*38c0*/  MOV R3, 0x0 ;  /* 0x0000000000037802 */ /* 0x000fc80000000f00 */
[----:B0-----:R-:W-:Y:S05]  /*38d0*/  RET.REL.NODEC R2 `(_ZN2at6native18elementwise_kernelILi128ELi2EZNS0_22gpu_kernel_impl_nocastINS0_13AUnaryFunctorIfffZZZNS0_17atan2_kernel_cudaERNS_18TensorIteratorBaseEENKUlvE_clEvENKUlvE0_clEvEUlffE_EEEEvS5_RKT_EUliE_EEviT1_) ;  /* 0xffffffc402c87950 */ /* 0x001fea0003c3ffff */
.L_x_14611:
        /* <DEDUP_REMOVED lines=10> */
.L_x_17880:


//--------------------- .text._ZN2at6native27unrolled_elementwise_kernelINS0_13AUnaryFunctorIfffZZZNS0_17atan2_kernel_cudaERNS_18TensorIteratorBaseEENKUlvE_clEvENKUlvE0_clEvEUlffE_EESt5arrayIPcLm2EELi4E23TrivialOffsetCalculatorILi1EjESD_NS0_6memory15LoadWithoutCastENSE_16StoreWithoutCastEEEviT_T0_T2_T3_T4_T5_ --------------------------
	.section	.text._ZN2at6native27unrolled_elementwise_kernelINS0_13AUnaryFunctorIfffZZZNS0_17atan2_kernel_cudaERNS_18TensorIteratorBaseEENKUlvE_clEvENKUlvE0_clEvEUlffE_EESt5arrayIPcLm2EELi4E23TrivialOffsetCalculatorILi1EjESD_NS0_6memory15LoadWithoutCastENSE_16StoreWithoutCastEEEviT_T0_T2_T3_T4_T5_,"ax",@progbits
	.align	128
        .global         _ZN2at6native27unrolled_elementwise_kernelINS0_13AUnaryFunctorIfffZZZNS0_17atan2_kernel_cudaERNS_18TensorIteratorBaseEENKUlvE_clEvENKUlvE0_clEvEUlffE_EESt5arrayIPcLm2EELi4E23TrivialOffsetCalculatorILi1EjESD_NS0_6memory15LoadWithoutCastENSE_16StoreWithoutCastEEEviT_T0_T2_T3_T4_T5_
        .type           _ZN2at6native27unrolled_elementwise_kernelINS0_13AUnaryFunctorIfffZZZNS0_17atan2_kernel_cudaERNS_18TensorIteratorBaseEENKUlvE_clEvENKUlvE0_clEvEUlffE_EESt5arrayIPcLm2EELi4E23TrivialOffsetCalculatorILi1EjESD_NS0_6memory15LoadWithoutCastENSE_16StoreWithoutCastEEEviT_T0_T2_T3_T4_T5_,@function
        .size           _ZN2at6native27unrolled_elementwise_kernelINS0_13AUnaryFunctorIfffZZZNS0_17atan2_kernel_cudaERNS_18TensorIteratorBaseEENKUlvE_clEvENKUlvE0_clEvEUlffE_EESt5arrayIPcLm2EELi4E23TrivialOffsetCalculatorILi1EjESD_NS0_6memory15LoadWithoutCastENSE_16StoreWithoutCastEEEviT_T0_T2_T3_T4_T5_,(.L_x_17881 - _ZN2at6native27unrolled_elementwise_kernelINS0_13AUnaryFunctorIfffZZZNS0_17atan2_kernel_cudaERNS_18TensorIteratorBaseEENKUlvE_clEvENKUlvE0_clEvEUlffE_EESt5arrayIPcLm2EELi4E23TrivialOffsetCalculatorILi1EjESD_NS0_6memory15LoadWithoutCastENSE_16StoreWithoutCastEEEviT_T0_T2_T3_T4_T5_)
        .other          _ZN2at6native27unrolled_elementwise_kernelINS0_13AUnaryFunctorIfffZZZNS0_17atan2_kernel_cudaERNS_18TensorIteratorBaseEENKUlvE_clEvENKUlvE0_clEvEUlffE_EESt5arrayIPcLm2EELi4E23TrivialOffsetCalculatorILi1EjESD_NS0_6memory15LoadWithoutCastENSE_16StoreWithoutCastEEEviT_T0_T2_T3_T4_T5_,@"STO_CUDA_ENTRY STV_DEFAULT"
_ZN2at6native27unrolled_elementwise_kernelINS0_13AUnaryFunctorIfffZZZNS0_17atan2_kernel_cudaERNS_18TensorIteratorBaseEENKUlvE_clEvENKUlvE0_clEvEUlffE_EESt5arrayIPcLm2EELi4E23TrivialOffsetCalculatorILi1EjESD_NS0_6memory15LoadWithoutCastENSE_16StoreWithoutCastEEEviT_T0_T2_T3_T4_T5_:
.text._ZN2at6native27unrolled_elementwise_kernelINS0_13AUnaryFunctorIfffZZZNS0_17atan2_kernel_cudaERNS_18TensorIteratorBaseEENKUlvE_clEvENKUlvE0_clEvEUlffE_EESt5arrayIPcLm2EELi4E23TrivialOffsetCalculatorILi1EjESD_NS0_6memory15LoadWithoutCastENSE_16StoreWithoutCastEEEviT_T0_T2_T3_T4_T5_:
[----:B------:R-:W-:Y:S01]  /*0000*/  LDC R1, c[0x0][0x37c] ;  /* 0x0000df00ff017b82 */ /* 0x000fe20000000800 */
[----:B------:R-:W0:Y:S07]  /*0010*/  S2R R4, SR_CTAID.X ;  /* 0x0000000000047919 */ /* 0x000e2e0000002500 */
[----:B------:R-:W0:Y:S01]  /*0020*/  LDC R5, c[0x0][0x380] ;  /* 0x0000e000ff057b82 */ /* 0x000e220000000800 */
[----:B------:R-:W1:Y:S01]  /*0030*/  LDCU.64 UR4, c[0x0][0x358] ;  /* 0x00006b00ff0477ac */ /* 0x000e620008000a00 */
[----:B------:R-:W2:Y:S01]  /*0040*/  S2R R0, SR_TID.X ;  /* 0x0000000000007919 */ /* 0x000ea20000002100 */
        /* <DEDUP_REMOVED lines=12> */
[----:B0-----:R-:W-:-:S04]  /*0110*/  @!P0 IMAD.WIDE.U32 R2, R7, 0x4, R2 ;  /* 0x0000000407028825 */ /* 0x001fc800078e0002 */
[----:B------:R-:W-:-:S08]  /*0120*/  IMAD.MOV.U32 R7, RZ, RZ, RZ ;  /* 0x000000ffff077224 */ /* 0x000fd000078e00ff */
[----:B------:R-:W-:Y:S01]  /*0130*/  @!P3 LEA R21, R4, R0, 0x9 ;  /* 0x000000000415b211 */ /* 0x000fe200078e48ff */
[----:B------:R-:W-:Y:S01]  /*0140*/  @!P3 VIADD R0, R0, 0x80 ;  /* 0x000000800000b836 */ /* 0x000fe20000000000 */
[----:B------:R-:W0:Y:S04]  /*0150*/  @!P3 LDC.64 R10, c[0x0][0x398] ;  /* 0x0000e600ff0abb82 */ /* 0x000e280000000a00 */
[----:B------:R-:W-:Y:S01]  /*0160*/  ISETP.GE.AND P2, PT, R0, R5, PT ;  /* 0x000000050000720c */ /* 0x000fe20003f46270 */
[----:B--2---:R-:W-:-:S12]  /*0170*/  @!P1 IMAD.WIDE.U32 R16, R13, 0x4, R16 ;  /* 0x000000040d109825 */ /* 0x004fd800078e0010 */
[----:B------:R-:W2:Y:S01]  /*0180*/  @!P2 LDC.64 R8, c[0x0][0x398] ;  /* 0x0000e600ff08ab82 */ /* 0x000ea20000000a00 */
[----:B------:R-:W-:Y:S02]  /*0190*/  @!P2 IMAD R19, R4, 0x200, R0 ;  /* 0x000002000413a824 */ /* 0x000fe400078e0200 */
[----:B0-----:R-:W-:-:S04]  /*01a0*/  @!P3 IMAD.WIDE.U32 R20, R21, 0x4, R10 ;  /* 0x000000041514b825 */ /* 0x001fc800078e000a */
[----:B------:R-:W-:-:S06]  /*01b0*/  HFMA2 R10, -RZ, RZ, 0, 0 ;  /* 0x00000000ff0a7431 */ /* 0x000fcc00000001ff */
[----:B-1----:R0:W5:Y:S01]  /*01c0*/  @!P0 LDG.E R10, desc[UR4][R2.64] ;  /* 0x00000004020a8981 */ /* 0x002162000c1e1900 */
[----:B--2---:R-:W-:Y:S01]  /*01d0*/  @!P2 IMAD.WIDE.U32 R18, R19, 0x4, R8 ;  /* 0x000000041312a825 */ /* 0x004fe200078e0008 */
[----:B------:R-:W-:-:S04]  /*01e0*/  CS2R R8, SRZ ;  /* 0x0000000000087805 */ /* 0x000fc8000001ff00 */
[----:B------:R0:W5:Y:S04]  /*01f0*/  @!P2 LDG.E R7, desc[UR4][R18.64] ;  /* 0x000000041207a981 */ /* 0x000168000c1e1900 */
[----:B------:R0:W5:Y:S04]  /*0200*/  @!P1 LDG.E R9, desc[UR4][R16.64] ;  /* 0x0000000410099981 */ /* 0x000168000c1e1900 */
[----:B------:R0:W5:Y:S01]  /*0210*/  @!P3 LDG.E R8, desc[UR4][R20.64] ;  /* 0x000000041408b981 */ /* 0x000162000c1e1900 */
[----:B------:R-:W-:Y:S02]  /*0220*/  ISETP.GE.AND P0, PT, R6, R5, PT ;  /* 0x000000050600720c */ /* 0x000fe40003f06270 */
[----:B---3--:R-:W-:Y:S01]  /*0230*/  MOV R15, UR6 ;  /* 0x00000006000f7c02 */ /* 0x008fe20008000f00 */
[----:B------:R-:W-:Y:S04]  /*0240*/  BSSY.RECONVERGENT B1, `(.L_x_14612) ;  /* 0x0000032000017945 */ /* 0x000fe80003800200 */
[----:B------:R-:W-:-:S06]  /*0250*/  FADD.FTZ R12, |R15|, -RZ ;  /* 0x800000ff0f0c7221 */ /* 0x000fcc0000010200 */
[----:B0-----:R-:W-:Y:S05]  /*0260*/  @P0 BRA `(.L_x_14613) ;  /* 0x0000000000bc0947 */ /* 0x001fea0003800000 */
[----:B-----5:R-:W-:Y:S01]  /*0270*/  FADD.FTZ R3, |R10|, -RZ ;  /* 0x800000ff0a037221 */ /* 0x020fe20000010200 */
        /* <DEDUP_REMOVED lines=14> */
[----:B------:R-:W-:Y:S05]  /*0360*/  CALL.REL.NOINC `($__internal_59_$__cuda_sm3x_div_rn_ftz_f32_slowpath) ;  /* 0x0000000c00647944 */ /* 0x000fea0003c00000 */
[----:B------:R-:W-:-:S07]  /*0370*/  MOV R2, R0 ;  /* 0x0000000000027202 */ /* 0x000fce0000000f00 */
.L_x_14615:
[----:B------:R-:W-:Y:S05]  /*0380*/  BSYNC.RECONVERGENT B2 ;  /* 0x0000000000027941 */ /* 0x000fea0003800200 */
.L_x_14614:
[----:B------:R-:W-:Y:S02]  /*0390*/  IMAD.MOV.U32 R3, RZ, RZ, 0x3b33710b ;  /* 0x3b33710bff037424 */ /* 0x000fe400078e00ff */
[----:B------:R-:W-:Y:S01]  /*03a0*/  FMUL.FTZ R0, R2, R2 ;  /* 0x0000000202007220 */ /* 0x000fe20000410000 */
[----:B------:R-:W0:Y:S01]  /*03b0*/  LDCU UR6, c[0x0][0x388] ;  /* 0x00007100ff0677ac */ /* 0x000e220008000800 */
[----:B------:R-:W-:Y:S01]  /*03c0*/  HFMA2 R13, -RZ, RZ, 1.857421875, -1409 ;  /* 0x3f6ee581ff0d7431 */ /* 0x000fe200000001ff */
[----:B------:R-:W-:Y:S01]  /*03d0*/  ISETP.GE.AND P0, PT, R10, RZ, PT ;  /* 0x000000ff0a00720c */ /* 0x000fe20003f06270 */
[----:B------:R-:W-:Y:S01]  /*03e0*/  FFMA.FTZ R3, R0, R3, -0.015681877732276916504 ;  /* 0xbc80774800037423 */ /* 0x000fe20000010003 */
[----:B------:R-:W-:-:S03]  /*03f0*/  FSETP.NEU.FTZ.AND P1, PT, R11, RZ, PT ;  /* 0x000000ff0b00720b */ /* 0x000fc60003f3d000 */
[----:B------:R-:W-:-:S04]  /*0400*/  FFMA.FTZ R3, R0, R3, 0.042200751602649688721 ;  /* 0x3d2cdab200037423 */ /* 0x000fc80000010003 */
[----:B------:R-:W-:Y:S01]  /*0410*/  FFMA.FTZ R3, R0, R3, -0.074792981147766113281 ;  /* 0xbd992d1000037423 */ /* 0x000fe20000010003 */
[----:B------:R-:W-:-:S03]  /*0420*/  FSEL R11, R13, 1.8663789033889770508, P5 ;  /* 0x3feee5810d0b7808 */ /* 0x000fc60002800000 */
[----:B------:R-:W-:Y:S01]  /*0430*/  FFMA.FTZ R3, R0, R3, 0.10640415549278259277 ;  /* 0x3dd9ea6c00037423 */ /* 0x000fe20000010003 */
[----:B0-----:R-:W-:-:S03]  /*0440*/  IMAD.U32 R15, RZ, RZ, UR6 ;  /* 0x00000006ff0f7e24 */ /* 0x001fc6000f8e00ff */
[----:B------:R-:W-:-:S04]  /*0450*/  FFMA.FTZ R3, R0, R3, -0.14207722246646881104 ;  /* 0xbe117cb100037423 */ /* 0x000fc80000010003 */
[----:B------:R-:W-:Y:S01]  /*0460*/  FFMA.FTZ R3, R0, R3, 0.19993925094604492188 ;  /* 0x3e4cbce000037423 */ /* 0x000fe20000010003 */
[C---:B------:R-:W-:Y:S01]  /*0470*/  FSETP.NEU.FTZ.AND P2, PT, |R10|.reuse, |R15|, PT ;  /* 0x4000000f0a00720b */ /* 0x040fe20003f5d200 */
[----:B------:R-:W-:Y:S02]  /*0480*/  FADD.FTZ R10, |R10|, |R15| ;  /* 0x4000000f0a0a7221 */ /* 0x000fe40000010200 */
        /* <DEDUP_REMOVED lines=13> */
.L_x_14613:
[----:B------:R-:W-:Y:S05]  /*0560*/  BSYNC.RECONVERGENT B1 ;  /* 0x0000000000017941 */ /* 0x000fea0003800200 */
.L_x_14612:
[----:B-----5:R-:W-:Y:S01]  /*0570*/  VIADD R10, R6, 0x80 ;  /* 0x00000080060a7836 */ /* 0x020fe20000000000 */
[----:B------:R-:W-:Y:S04]  /*0580*/  BSSY.RECONVERGENT B1, `(.L_x_14616) ;  /* 0x0000031000017945 */ /* 0x000fe80003800200 */
[----:B------:R-:W-:-:S13]  /*0590*/  ISETP.GE.AND P0, PT, R10, R5, PT ;  /* 0x000000050a00720c */ /* 0x000fda0003f06270 */
[----:B------:R-:W-:Y:S05]  /*05a0*/  @P0 BRA `(.L_x_14617) ;  /* 0x0000000000b80947 */ /* 0x000fea0003800000 */
[----:B------:R-:W-:Y:S01]  /*05b0*/  FADD.FTZ R3, |R9|, -RZ ;  /* 0x800000ff09037221 */ /* 0x000fe20000010200 */
        /* <DEDUP_REMOVED lines=13> */
[----:B------:R-:W-:Y:S05]  /*0690*/  CALL.REL.NOINC `($__internal_59_$__cuda_sm3x_div_rn_ftz_f32_slowpath) ;  /* 0x0000000800987944 */ /* 0x000fea0003c00000 */
[----:B------:R-:W-:-:S07]  /*06a0*/  MOV R2, R0 ;  /* 0x0000000000027202 */ /* 0x000fce0000000f00 */
.L_x_14619:
[----:B------:R-:W-:Y:S05]  /*06b0*/  BSYNC.RECONVERGENT B2 ;  /* 0x0000000000027941 */ /* 0x000fea0003800200 */
.L_x_14618:
        /* <DEDUP_REMOVED lines=13> */
[C---:B------:R-:W-:Y:S01]  /*0790*/  FFMA.FTZ R3, R0.reuse, R3, 0.19993925094604492188 ;  /* 0x3e4cbce000037423 */ /* 0x040fe20000010003 */
        /* <DEDUP_REMOVED lines=15> */
.L_x_14617:
[----:B------:R-:W-:Y:S05]  /*0890*/  BSYNC.RECONVERGENT B1 ;  /* 0x0000000000017941 */ /* 0x000fea0003800200 */
.L_x_14616:
[----:B------:R-:W-:Y:S01]  /*08a0*/  VIADD R0, R6, 0x100 ;  /* 0x0000010006007836 */ /* 0x000fe20000000000 */
        /* <DEDUP_REMOVED lines=19> */
.L_x_14623:
[----:B------:R-:W-:Y:S05]  /*09e0*/  BSYNC.RECONVERGENT B2 ;  /* 0x0000000000027941 */ /* 0x000fea0003800200 */
.L_x_14622:
        /* <DEDUP_REMOVED lines=29> */
.L_x_14621:
[----:B------:R-:W-:Y:S05]  /*0bc0*/  BSYNC.RECONVERGENT B1 ;  /* 0x0000000000017941 */ /* 0x000fea0003800200 */
.L_x_14620:
        /* <DEDUP_REMOVED lines=20> */
.L_x_14627:
[----:B------:R-:W-:Y:S05]  /*0d10*/  BSYNC.RECONVERGENT B2 ;  /* 0x0000000000027941 */ /* 0x000fea0003800200 */
.L_x_14626:
[----:B------:R-:W-:Y:S02]  /*0d20*/  IMAD.MOV.U32 R3, RZ, RZ, 0x3b33710b ;  /* 0x3b33710bff037424 */ /* 0x000fe400078e00ff */
[----:B------:R-:W-:Y:S01]  /*0d30*/  FMUL.FTZ R0, R2, R2 ;  /* 0x0000000202007220 */ /* 0x000fe20000410000 */
[----:B------:R-:W0:Y:S01]  /*0d40*/  LDC R12, c[0x0][0x388] ;  /* 0x0000e200ff0c7b82 */ /* 0x000e220000000800 */
[----:B------:R-:W-:Y:S01]  /*0d50*/  HFMA2 R15, -RZ, RZ, 1.857421875, -1409 ;  /* 0x3f6ee581ff0f7431 */ /* 0x000fe200000001ff */
[----:B------:R-:W-:Y:S01]  /*0d60*/  ISETP.GE.AND P0, PT, R7, RZ, PT ;  /* 0x000000ff0700720c */ /* 0x000fe20003f06270 */
[----:B------:R-:W-:Y:S01]  /*0d70*/  FFMA.FTZ R3, R0, R3, -0.015681877732276916504 ;  /* 0xbc80774800037423 */ /* 0x000fe20000010003 */
[----:B------:R-:W-:-:S03]  /*0d80*/  FSETP.NEU.FTZ.AND P1, PT, R13, RZ, PT ;  /* 0x000000ff0d00720b */ /* 0x000fc60003f3d000 */
[----:B------:R-:W-:-:S04]  /*0d90*/  FFMA.FTZ R3, R0, R3, 0.042200751602649688721 ;  /* 0x3d2cdab200037423 */ /* 0x000fc80000010003 */
[----:B------:R-:W-:Y:S01]  /*0da0*/  FFMA.FTZ R3, R0, R3, -0.074792981147766113281 ;  /* 0xbd992d1000037423 */ /* 0x000fe20000010003 */
[----:B------:R-:W-:-:S03]  /*0db0*/  FSEL R13, R15, 1.8663789033889770508, P5 ;  /* 0x3feee5810f0d7808 */ /* 0x000fc60002800000 */
[----:B------:R-:W-:-:S04]  /*0dc0*/  FFMA.FTZ R3, R0, R3, 0.10640415549278259277 ;  /* 0x3dd9ea6c00037423 */ /* 0x000fc80000010003 */
[----:B------:R-:W-:-:S04]  /*0dd0*/  FFMA.FTZ R3, R0, R3, -0.14207722246646881104 ;  /* 0xbe117cb100037423 */ /* 0x000fc80000010003 */
[C---:B------:R-:W-:Y:S01]  /*0de0*/  FFMA.FTZ R3, R0.reuse, R3, 0.19993925094604492188 ;  /* 0x3e4cbce000037423 */ /* 0x040fe20000010003 */
[C---:B0-----:R-:W-:Y:S01]  /*0df0*/  FSETP.NEU.FTZ.AND P2, PT, |R7|.reuse, |R12|, PT ;  /* 0x4000000c0700720b */ /* 0x041fe20003f5d200 */
[----:B------:R-:W-:Y:S02]  /*0e00*/  FADD.FTZ R7, |R7|, |R12| ;  /* 0x4000000c07077221 */ /* 0x000fe40000010200 */
        /* <DEDUP_REMOVED lines=12> */
[----:B------:R-:W-:-:S07]  /*0ed0*/  FSEL R7, R7, R0, P0 ;  /* 0x0000000007077208 */ /* 0x000fce0000000000 */
.L_x_14625:
[----:B------:R-:W-:Y:S05]  /*0ee0*/  BSYNC.RECONVERGENT B1 ;  /* 0x0000000000017941 */ /* 0x000fea0003800200 */
.L_x_14624:
        /* <DEDUP_REMOVED lines=13> */
[----:B------:R-:W-:Y:S01]  /*0fc0*/  LEA R11, R4, R6, 0x9 ;  /* 0x00000006040b7211 */ /* 0x000fe200078e48ff */
[----:B------:R-:W-:-:S04]  /*0fd0*/  VIADD R6, R6, 0x80 ;  /* 0x0000008006067836 */ /* 0x000fc80000000000 */
[----:B0-----:R-:W-:-:S05]  /*0fe0*/  IMAD.WIDE.U32 R2, R11, 0x4, R2 ;  /* 0x000000040b027825 */ /* 0x001fca00078e0002 */
[----:B------:R0:W-:Y:S02]  /*0ff0*/  STG.E desc[UR4][R2.64], R9 ;  /* 0x0000000902007986 */ /* 0x0001e4000c101904 */
.L_x_14630:
[----:B------:R-:W-:Y:S05]  /*1000*/  BSYNC.RELIABLE B1 ;  /* 0x0000000000017941 */ /* 0x000fea0003800100 */
.L_x_14629:
[----:B------:R-:W-:-:S13]  /*1010*/  ISETP.GE.AND P0, PT, R6, R5, PT ;  /* 0x000000050600720c */ /* 0x000fda0003f06270 */
[----:B0-----:R-:W0:Y:S01]  /*1020*/  @!P0 LDC.64 R2, c[0x0][0x390] ;  /* 0x0000e400ff028b82 */ /* 0x001e220000000a00 */
[----:B------:R-:W-:Y:S01]  /*1030*/  @!P0 LEA R9, R4, R6, 0x9 ;  /* 0x0000000604098211 */ /* 0x000fe200078e48ff */
[----:B------:R-:W-:-:S04]  /*1040*/  @!P0 VIADD R6, R6, 0x80 ;  /* 0x0000008006068836 */ /* 0x000fc80000000000 */
[----:B0-----:R-:W-:-:S05]  /*1050*/  @!P0 IMAD.WIDE.U32 R2, R9, 0x4, R2 ;  /* 0x0000000409028825 */ /* 0x001fca00078e0002 */
[----:B------:R1:W-:Y:S02]  /*1060*/  @!P0 STG.E desc[UR4][R2.64], R8 ;  /* 0x0000000802008986 */ /* 0x0003e4000c101904 */
.L_x_14631:
[----:B------:R-:W-:Y:S05]  /*1070*/  BSYNC.RECONVERGENT B0 ;  /* 0x0000000000007941 */ /* 0x000fea0003800200 */
.L_x_14628:
[----:B------:R-:W-:Y:S05]  /*1080*/  WARPSYNC.ALL ;  /* 0x0000000000007948 */ /* 0x000fea0003800000 */
[----:B------:R-:W-:-:S13]  /*1090*/  ISETP.GE.AND P0, PT, R6, R5, PT ;  /* 0x000000050600720c */ /* 0x000fda0003f06270 */
[----:B------:R-:W-:Y:S05]  /*10a0*/  @P0 EXIT ;  /* 0x000000000000094d */ /* 0x000fea0003800000 */
[----:B01----:R-:W0:Y:S01]  /*10b0*/  LDC.64 R2, c[0x0][0x390] ;  /* 0x0000e400ff027b82 */ /* 0x003e220000000a00 */
[----:B------:R-:W-:-:S05]  /*10c0*/  LEA R5, R4, R6, 0x9 ;  /* 0x0000000604057211 */ /* 0x000fca00078e48ff */
[----:B0-----:R-:W-:-:S05]  /*10d0*/  IMAD.WIDE.U32 R2, R5, 0x4, R2 ;  /* 0x0000000405027825 */ /* 0x001fca00078e0002 */
[----:B------:R-:W-:Y:S01]  /*10e0*/  STG.E desc[UR4][R2.64], R7 ;  /* 0x0000000702007986 */ /* 0x000fe2000c101904 */
[----:B------:R-:W-:Y:S05]  /*10f0*/  EXIT ;  /* 0x000000000000794d */ /* 0x000fea0003800000 */
        .weak           $__internal_59_$__cuda_sm3x_div_rn_ftz_f32_slowpath
        .type           $__internal_59_$__cuda_sm3x_div_rn_ftz_f32_slowpath,@function
        .size           $__internal_59_$__cuda_sm3x_div_rn_ftz_f32_slowpath,(.L_x_17881 - $__internal_59_$__cuda_sm3x_div_rn_ftz_f32_slowpath)
$__internal_59_$__cuda_sm3x_div_rn_ftz_f32_slowpath:
        /* <DEDUP_REMOVED lines=32> */
.L_x_14634:
[----:B------:R-:W-:Y:S05]  /*1300*/  BSYNC.RELIABLE B3 ;  /* 0x0000000000037941 */ /* 0x000fea0003800100 */
.L_x_14633:
        /* <DEDUP_REMOVED lines=27> */
.L_x_14640:
[----:B------:R-:W-:-:S07]  /*14c0*/  LEA R0, R3, R19, 0x17 ;  /* 0x0000001303007211 */ /* 0x000fce00078eb8ff */
.L_x_14641:
[----:B------:R-:W-:Y:S05]  /*14d0*/  BSYNC.RECONVERGENT B3 ;  /* 0x0000000000037941 */ /* 0x000fea0003800200 */
.L_x_14639:
[----:B------:R-:W-:Y:S05]  /*14e0*/  BRA `(.L_x_14642) ;  /* 0x0000000000207947 */ /* 0x000fea0003800000 */
.L_x_14638:
[----:B------:R-:W-:-:S04]  /*14f0*/  LOP3.LUT R0, R13, 0x80000000, R0, 0x48, !PT ;  /* 0x800000000d007812 */ /* 0x000fc800078e4800 */
[----:B------:R-:W-:Y:S01]  /*1500*/  LOP3.LUT R0, R0, 0x7f800000, RZ, 0xfc, !PT ;  /* 0x7f80000000007812 */ /* 0x000fe200078efcff */
[----:B------:R-:W-:Y:S06]  /*1510*/  BRA `(.L_x_14642) ;  /* 0x0000000000147947 */ /* 0x000fec0003800000 */
.L_x_14637:
[----:B------:R-:W-:Y:S01]  /*1520*/  LOP3.LUT R0, R13, 0x80000000, R0, 0x48, !PT ;  /* 0x800000000d007812 */ /* 0x000fe200078e4800 */
[----:B------:R-:W-:Y:S06]  /*1530*/  BRA `(.L_x_14642) ;  /* 0x00000000000c7947 */ /* 0x000fec0003800000 */
.L_x_14636:
[----:B------:R-:W0:Y:S01]  /*1540*/  MUFU.RSQ R0, -QNAN ;  /* 0xffc0000000007908 */ /* 0x000e220000001400 */
[----:B------:R-:W-:Y:S05]  /*1550*/  BRA `(.L_x_14642) ;  /* 0x0000000000047947 */ /* 0x000fea0003800000 */
.L_x_14635:
[----:B------:R-:W-:-:S07]  /*1560*/  FADD.FTZ R0, R0, R13 ;  /* 0x0000000d00007221 */ /* 0x000fce0000010000 */
.L_x_14642:
[----:B------:R-:W-:Y:S05]  /*1570*/  BSYNC.RECONVERGENT B0 ;  /* 0x0000000000007941 */ /* 0x000fea0003800200 */
.L_x_14632:
[----:B------:R-:W-:-:S04]  /*1580*/  MOV R3, 0x0 ;  /* 0x0000000000037802 */ /* 0x000fc80000000f00 */
[----:B0-----:R-:W-:Y:S05]  /*1590*/  RET.REL.NODEC R2 `(_ZN2at6native27unrolled_elementwise_kernelINS0_13AUnaryFunctorIfffZZZNS0_17atan2_kernel_cudaERNS_18TensorIteratorBaseEENKUlvE_clEvENKUlvE0_clEvEUlffE_EESt5arrayIPcLm2EELi4E23TrivialOffsetCalculatorILi1EjESD_NS0_6memory15LoadWithoutCastENSE_16StoreWithoutCastEEEviT_T0_T2_T3_T4_T5_) ;  /* 0xffffffe802987950 */ /* 0x001fea0003c3ffff */
.L_x_14643:
        /* <DEDUP_REMOVED lines=14> */
.L_x_17881:


//--------------------- .text._ZN2at6native29vectorized_elementwise_kernelILi2ENS0_13AUnaryFunctorIfffZZZNS0_17atan2_kernel_cudaERNS_18TensorIteratorBaseEENKUlvE_clEvENKUlvE0_clEvEUlffE_EESt5arrayIPcLm2EEEEviT0_T1_ --------------------------
	.section	.text._ZN2at6native29vectorized_elementwise_kernelILi2ENS0_13AUnaryFunctorIfffZZZNS0_17atan2_kernel_cudaERNS_18TensorIteratorBaseEENKUlvE_clEvENKUlvE0_clEvEUlffE_EESt5arrayIPcLm2EEEEviT0_T1_,"ax",@progbits
	.align	128
        .global         _ZN2at6native29vectorized_elementwise_kernelILi2ENS0_13AUnaryFunctorIfffZZZNS0_17atan2_kernel_cudaERNS_18TensorIteratorBaseEENKUlvE_clEvENKUlvE0_clEvEUlffE_EESt5arrayIPcLm2EEEEviT0_T1_
        .type           _ZN2at6native29vectorized_elementwise_kernelILi2ENS0_13AUnaryFunctorIfffZZZNS0_17atan2_kernel_cudaERNS_18TensorIteratorBaseEENKUlvE_clEvENKUlvE0_clEvEUlffE_EESt5arrayIPcLm2EEEEviT0_T1_,@function
        .size           _ZN2at6native29vectorized_elementwise_kernelILi2ENS0_13AUnaryFunctorIfffZZZNS0_17atan2_kernel_cudaERNS_18TensorIteratorBaseEENKUlvE_clEvENKUlvE0_clEvEUlffE_EESt5arrayIPcLm2EEEEviT0_T1_,(.L_x_17882 - _ZN2at6native29vectorized_elementwise_kernelILi2ENS0_13AUnaryFunctorIfffZZZNS0_17atan2_kernel_cudaERNS_18TensorIteratorBaseEENKUlvE_clEvENKUlvE0_clEvEUlffE_EESt5arrayIPcLm2EEEEviT0_T1_)
        .other          _ZN2at6native29vectorized_elementwise_kernelILi2ENS0_13AUnaryFunctorIfffZZZNS0_17atan2_kernel_cudaERNS_18TensorIteratorBaseEENKUlvE_clEvENKUlvE0_clEvEUlffE_EESt5arrayIPcLm2EEEEviT0_T1_,@"STO_CUDA_ENTRY STV_DEFAULT"
_ZN2at6native29vectorized_elementwise_kernelILi2ENS0_13AUnaryFunctorIfffZZZNS0_17atan2_kernel_cudaERNS_18TensorIteratorBaseEENKUlvE_clEvENKUlvE0_clEvEUlffE_EESt5arrayIPcLm2EEEEviT0_T1_:
.text._ZN2at6native29vectorized_elementwise_kernelILi2ENS0_13AUnaryFunctorIfffZZZNS0_17atan2_kernel_cudaERNS_18TensorIteratorBaseEENKUlvE_clEvENKUlvE0_clEvEUlffE_EESt5arrayIPcLm2EEEEviT0_T1_:
        /* <DEDUP_REMOVED lines=9> */
[----:B------:R-:W-:Y:S02]  /*0090*/  HFMA2 R4, -RZ, RZ, 0, 0 ;  /* 0x00000000ff047431 */ /* 0x000fe400000001ff */
[----:B------:R-:W-:Y:S01]  /*00a0*/  IMAD.MOV.U32 R16, RZ, RZ, RZ ;  /* 0x000000ffff107224 */ /* 0x000fe200078e00ff */
[----:B------:R-:W-:Y:S01]  /*00b0*/  MOV R8, RZ ;  /* 0x000000ff00087202 */ /* 0x000fe20000000f00 */
[----:B------:R-:W1:Y:S01]  /*00c0*/  LDCU UR6, c[0x0][0x388] ;  /* 0x00007100ff0677ac */ /* 0x000e620008000800 */
[----:B0-----:R-:W-:Y:S02]  /*00d0*/  ISETP.GE.U32.AND P6, PT, R0, R21, PT ;  /* 0x000000150000720c */ /* 0x001fe40003fc6070 */
[----:B------:R-:W-:-:S11]  /*00e0*/  MOV R22, R0 ;  /* 0x0000000000167202 */ /* 0x000fd60000000f00 */
[----:B------:R-:W-:Y:S01]  /*00f0*/  @!P6 IADD3 R0, PT, PT, R22, 0x80, RZ ;  /* 0x000000801600e810 */ /* 0x000fe20007ffe0ff */
[----:B------:R-:W0:Y:S01]  /*0100*/  @!P6 LDC.64 R6, c[0x0][0x398] ;  /* 0x0000e600ff06eb82 */ /* 0x000e220000000a00 */
[----:B------:R-:W-:Y:S02]  /*0110*/  @!P6 IMAD.IADD R5, R3, 0x1, R22 ;  /* 0x000000010305e824 */ /* 0x000fe400078e0216 */
[----:B------:R-:W-:-:S13]  /*0120*/  ISETP.GE.U32.AND P5, PT, R0, R21, PT ;  /* 0x000000150000720c */ /* 0x000fda0003fa6070 */
[----:B------:R-:W-:Y:S01]  /*0130*/  @!P5 IMAD.IADD R2, R3, 0x1, R0 ;  /* 0x000000010302d824 */ /* 0x000fe200078e0200 */
[----:B------:R-:W-:Y:S01]  /*0140*/  @!P5 IADD3 R0, PT, PT, R0, 0x80, RZ ;  /* 0x000000800000d810 */ /* 0x000fe20007ffe0ff */
[----:B------:R-:W2:Y:S03]  /*0150*/  @!P5 LDC.64 R18, c[0x0][0x398] ;  /* 0x0000e600ff12db82 */ /* 0x000ea60000000a00 */
[----:B------:R-:W-:Y:S01]  /*0160*/  ISETP.GE.U32.AND P4, PT, R0, R21, PT ;  /* 0x000000150000720c */ /* 0x000fe20003f86070 */
[----:B0-----:R-:W-:-:S05]  /*0170*/  @!P6 IMAD.WIDE.U32 R6, R5, 0x4, R6 ;  /* 0x000000040506e825 */ /* 0x001fca00078e0006 */
[----:B------:R0:W5:Y:S07]  /*0180*/  @!P6 LDG.E R4, desc[UR4][R6.64] ;  /* 0x000000040604e981 */ /* 0x00016e000c1e1900 */
[----:B------:R-:W-:Y:S01]  /*0190*/  @!P4 IADD3 R23, PT, PT, R3, R0, RZ ;  /* 0x000000000317c210 */ /* 0x000fe20007ffe0ff */
[----:B------:R-:W-:Y:S01]  /*01a0*/  @!P4 VIADD R0, R0, 0x80 ;  /* 0x000000800000c836 */ /* 0x000fe20000000000 */
[----:B------:R-:W3:Y:S04]  /*01b0*/  @!P4 LDC.64 R12, c[0x0][0x398] ;  /* 0x0000e600ff0ccb82 */ /* 0x000ee80000000a00 */
        /* <DEDUP_REMOVED lines=16> */
[----:B------:R-:W2:Y:S03]  /*02c0*/  @!P0 LDC.64 R24, c[0x0][0x398] ;  /* 0x0000e600ff188b82 */ /* 0x000ea60000000a00 */
[----:B------:R-:W-:Y:S01]  /*02d0*/  ISETP.GE.U32.AND P6, PT, R0, R21, PT ;  /* 0x000000150000720c */ /* 0x000fe20003fc6070 */
[----:B---3--:R-:W-:Y:S01]  /*02e0*/  @!P4 IMAD.WIDE.U32 R12, R23, 0x4, R12 ;  /* 0x00000004170cc825 */ /* 0x008fe200078e000c */
[----:B------:R3:W5:Y:S03]  /*02f0*/  @!P5 LDG.E R16, desc[UR4][R18.64] ;  /* 0x000000041210d981 */ /* 0x000766000c1e1900 */
[----:B0-----:R-:W-:Y:S01]  /*0300*/  @!P2 IMAD.WIDE.U32 R6, R15, 0x4, R6 ;  /* 0x000000040f06a825 */ /* 0x001fe200078e0006 */
[----:B------:R0:W5:Y:S07]  /*0310*/  @!P4 LDG.E R8, desc[UR4][R12.64] ;  /* 0x000000040c08c981 */ /* 0x00016e000c1e1900 */
[----:B------:R-:W2:Y:S01]  /*0320*/  @!P6 LDC.64 R28, c[0x0][0x398] ;  /* 0x0000e600ff1ceb82 */ /* 0x000ea20000000a00 */
[----:B------:R-:W-:Y:S01]  /*0330*/  @!P6 IADD3 R23, PT, PT, R3, R0, RZ ;  /* 0x000000000317e210 */ /* 0x000fe20007ffe0ff */
[----:B---3--:R-:W-:Y:S01]  /*0340*/  HFMA2 R19, -RZ, RZ, 0, 0 ;  /* 0x00000000ff137431 */ /* 0x008fe200000001ff */
[----:B0-----:R-:W-:-:S02]  /*0350*/  CS2R R12, SRZ ;  /* 0x00000000000c7805 */ /* 0x001fc4000001ff00 */
[----:B------:R-:W-:Y:S01]  /*0360*/  CS2R R14, SRZ ;  /* 0x00000000000e7805 */ /* 0x000fe2000001ff00 */
[----:B----4-:R-:W-:-:S04]  /*0370*/  @!P3 IMAD.WIDE.U32 R26, R17, 0x4, R26 ;  /* 0x00000004111ab825 */ /* 0x010fc800078e001a */
[----:B-1----:R-:W-:Y:S01]  /*0380*/  @!P1 IMAD.WIDE.U32 R10, R9, 0x4, R10 ;  /* 0x00000004090a9825 */ /* 0x002fe200078e000a */
[----:B------:R0:W5:Y:S04]  /*0390*/  @!P3 LDG.E R12, desc[UR4][R26.64] ;  /* 0x000000041a0cb981 */ /* 0x000168000c1e1900 */
[----:B------:R0:W5:Y:S04]  /*03a0*/  @!P2 LDG.E R13, desc[UR4][R6.64] ;  /* 0x00000004060da981 */ /* 0x000168000c1e1900 */
[----:B------:R0:W5:Y:S01]  /*03b0*/  @!P1 LDG.E R14, desc[UR4][R10.64] ;  /* 0x000000040a0e9981 */ /* 0x000162000c1e1900 */
[----:B--2---:R-:W-:-:S05]  /*03c0*/  @!P6 IMAD.WIDE.U32 R28, R23, 0x4, R28 ;  /* 0x00000004171ce825 */ /* 0x004fca00078e001c */
[----:B------:R0:W5:Y:S01]  /*03d0*/  @!P6 LDG.E R19, desc[UR4][R28.64] ;  /* 0x000000041c13e981 */ /* 0x000162000c1e1900 */
[----:B------:R-:W-:-:S05]  /*03e0*/  @!P0 IMAD.WIDE.U32 R24, R5, 0x4, R24 ;  /* 0x0000000405188825 */ /* 0x000fca00078e0018 */
[----:B------:R0:W5:Y:S01]  /*03f0*/  @!P0 LDG.E R15, desc[UR4][R24.64] ;  /* 0x00000004180f8981 */ /* 0x000162000c1e1900 */
[----:B------:R-:W-:Y:S01]  /*0400*/  ISETP.GE.U32.AND P0, PT, R22, R21, PT ;  /* 0x000000151600720c */ /* 0x000fe20003f06070 */
[----:B------:R-:W-:Y:S01]  /*0410*/  IMAD.U32 R5, RZ, RZ, UR6 ;  /* 0x00000006ff057e24 */ /* 0x000fe2000f8e00ff */
[----:B------:R-:W-:Y:S03]  /*0420*/  BSSY.RECONVERGENT B2, `(.L_x_14645) ;  /* 0x0000032000027945 */ /* 0x000fe60003800200 */
[----:B------:R-:W-:-:S08]  /*0430*/  FADD.FTZ R18, |R5|, -RZ ;  /* 0x800000ff05127221 */ /* 0x000fd00000010200 */
        /* <DEDUP_REMOVED lines=16> */
[----:B------:R-:W-:Y:S05]  /*0540*/  CALL.REL.NOINC `($__internal_60_$__cuda_sm3x_div_rn_ftz_f32_slowpath) ;  /* 0x0000003400287944 */ /* 0x000fea0003c00000 */
[----:B------:R-:W-:-:S07]  /*0550*/  MOV R2, R0 ;  /* 0x0000000000027202 */ /* 0x000fce0000000f00 */
.L_x_14648:
[----:B------:R-:W-:Y:S05]  /*0560*/  BSYNC.RECONVERGENT B3 ;  /* 0x0000000000037941 */ /* 0x000fea0003800200 */
.L_x_14647:
[----:B------:R-:W-:Y:S02]  /*0570*/  HFMA2 R5, -RZ, RZ, 0.89990234375, 10328 ;  /* 0x3b33710bff057431 */ /* 0x000fe400000001ff */
[----:B------:R-:W-:Y:S01]  /*0580*/  FMUL.FTZ R0, R2, R2 ;  /* 0x0000000202007220 */ /* 0x000fe20000410000 */
[----:B------:R-:W0:Y:S01]  /*0590*/  LDCU UR6, c[0x0][0x388] ;  /* 0x00007100ff0677ac */ /* 0x000e220008000800 */
[----:B------:R-:W-:Y:S01]  /*05a0*/  IMAD.MOV.U32 R9, RZ, RZ, 0x3f6ee581 ;  /* 0x3f6ee581ff097424 */ /* 0x000fe200078e00ff */
[----:B------:R-:W-:Y:S02]  /*05b0*/  ISETP.GE.AND P0, PT, R4, RZ, PT ;  /* 0x000000ff0400720c */ /* 0x000fe40003f06270 */
        /* <DEDUP_REMOVED lines=10> */
[----:B0-----:R-:W-:-:S03]  /*0660*/  MOV R5, UR6 ;  /* 0x0000000600057c02 */ /* 0x001fc60008000f00 */
[C---:B------:R-:W-:Y:S01]  /*0670*/  FFMA.FTZ R7, R9.reuse, 1.6832555532455444336, -R2 ;  /* 0x3fd774eb09077823 */ /* 0x040fe20000010802 */
[C---:B------:R-:W-:Y:S01]  /*0680*/  FSETP.NEU.FTZ.AND P3, PT, |R4|.reuse, |R5|, PT ;  /* 0x400000050400720b */ /* 0x040fe20003f7d200 */
[----:B------:R-:W-:Y:S01]  /*0690*/  FADD.FTZ R4, |R4|, |R5| ;  /* 0x4000000504047221 */ /* 0x000fe20000010200 */
[----:B------:R-:W-:Y:S02]  /*06a0*/  FSEL R9, R9, 1.8663789033889770508, P2 ;  /* 0x3feee58109097808 */ /* 0x000fe40001000000 */
        /* <DEDUP_REMOVED lines=9> */
.L_x_14646:
[----:B------:R-:W-:Y:S05]  /*0740*/  BSYNC.RECONVERGENT B2 ;  /* 0x0000000000027941 */ /* 0x000fea0003800200 */
.L_x_14645:
[----:B-----5:R-:W-:Y:S01]  /*0750*/  IADD3 R4, PT, PT, R22, 0x80, RZ ;  /* 0x0000008016047810 */ /* 0x020fe20007ffe0ff */
[----:B------:R-:W-:Y:S03]  /*0760*/  BSSY.RECONVERGENT B2, `(.L_x_14649) ;  /* 0x0000032000027945 */ /* 0x000fe60003800200 */
[----:B------:R-:W-:-:S13]  /*0770*/  ISETP.GE.U32.AND P0, PT, R4, R21, PT ;  /* 0x000000150400720c */ /* 0x000fda0003f06070 */
        /* <DEDUP_REMOVED lines=16> */
[----:B------:R-:W-:Y:S05]  /*0880*/  CALL.REL.NOINC `($__internal_60_$__cuda_sm3x_div_rn_ftz_f32_slowpath) ;  /* 0x0000003000587944 */ /* 0x000fea0003c00000 */
[----:B------:R-:W-:-:S07]  /*0890*/  MOV R2, R0 ;  /* 0x0000000000027202 */ /* 0x000fce0000000f00 */
.L_x_14652:
[----:B------:R-:W-:Y:S05]  /*08a0*/  BSYNC.RECONVERGENT B3 ;  /* 0x0000000000037941 */ /* 0x000fea0003800200 */
.L_x_14651:
[----:B------:R-:W-:Y:S02]  /*08b0*/  HFMA2 R5, -RZ, RZ, 0.89990234375, 10328 ;  /* 0x3b33710bff057431 */ /* 0x000fe400000001ff */
[----:B------:R-:W-:Y:S01]  /*08c0*/  FMUL.FTZ R0, R2, R2 ;  /* 0x0000000202007220 */ /* 0x000fe20000410000 */
[----:B------:R-:W0:Y:S01]  /*08d0*/  LDCU UR6, c[0x0][0x388] ;  /* 0x00007100ff0677ac */ /* 0x000e220008000800 */
[----:B------:R-:W-:Y:S02]  /*08e0*/  MOV R9, 0x3f6ee581 ;  /* 0x3f6ee58100097802 */ /* 0x000fe40000000f00 */
        /* <DEDUP_REMOVED lines=12> */
[C---:B------:R-:W-:Y:S01]  /*09b0*/  FFMA.FTZ R7, R9.reuse, 1.6832555532455444336, -R2 ;  /* 0x3fd774eb09077823 */ /* 0x040fe20000010802 */
[----:B------:R-:W-:Y:S02]  /*09c0*/  FSEL R9, R9, 1.8663789033889770508, P2 ;  /* 0x3feee58109097808 */ /* 0x000fe40001000000 */
[C---:B------:R-:W-:Y:S01]  /*09d0*/  FSETP.NEU.FTZ.AND P3, PT, |R16|.reuse, |R5|, PT ;  /* 0x400000051000720b */ /* 0x040fe20003f7d200 */
[----:B------:R-:W-:Y:S01]  /*09e0*/  FADD.FTZ R16, |R16|, |R5| ;  /* 0x4000000510107221 */ /* 0x000fe20000010200 */
        /* <DEDUP_REMOVED lines=9> */
.L_x_14650:
[----:B------:R-:W-:Y:S05]  /*0a80*/  BSYNC.RECONVERGENT B2 ;  /* 0x0000000000027941 */ /* 0x000fea0003800200 */
.L_x_14649:
[----:B------:R-:W-:Y:S01]  /*0a90*/  IADD3 R0, PT, PT, R22, 0x100, RZ ;  /* 0x0000010016007810 */ /* 0x000fe20007ffe0ff */
        /* <DEDUP_REMOVED lines=19> */
[----:B------:R-:W-:-:S07]  /*0bd0*/  IMAD.MOV.U32 R2, RZ, RZ, R0 ;  /* 0x000000ffff027224 */ /* 0x000fce00078e0000 */
.L_x_14656:
[----:B------:R-:W-:Y:S05]  /*0be0*/  BSYNC.RECONVERGENT B3 ;  /* 0x0000000000037941 */ /* 0x000fea0003800200 */
.L_x_14655:
        /* <DEDUP_REMOVED lines=29> */
.L_x_14654:
[----:B------:R-:W-:Y:S05]  /*0dc0*/  BSYNC.RECONVERGENT B2 ;  /* 0x0000000000027941 */ /* 0x000fea0003800200 */
.L_x_14653:
        /* <DEDUP_REMOVED lines=21> */
.L_x_14660:
[----:B------:R-:W-:Y:S05]  /*0f20*/  BSYNC.RECONVERGENT B3 ;  /* 0x0000000000037941 */ /* 0x000fea0003800200 */
.L_x_14659:
        /* <DEDUP_REMOVED lines=29> */
.L_x_14658:
[----:B------:R-:W-:Y:S05]  /*1100*/  BSYNC.RECONVERGENT B2 ;  /* 0x0000000000027941 */ /* 0x000fea0003800200 */
.L_x_14657:
[----:B------:R-:W-:Y:S01]  /*1110*/  VIADD R0, R22, 0x200 ;  /* 0x0000020016007836 */ /* 0x000fe20000000000 */
[----:B------:R-:W-:Y:S04]  /*1120*/  BSSY.RECONVERGENT B2, `(.L_x_14661) ;  /* 0x0000032000027945 */ /* 0x000fe80003800200 */
        /* <DEDUP_REMOVED lines=19> */
.L_x_14664:
[----:B------:R-:W-:Y:S05]  /*1260*/  BSYNC.RECONVERGENT B3 ;  /* 0x0000000000037941 */ /* 0x000fea0003800200 */
.L_x_14663:
        /* <DEDUP_REMOVED lines=16> */
[----:B------:R-:W-:Y:S01]  /*1370*/  FFMA.FTZ R7, R9, 1.6832555532455444336, -R2 ;  /* 0x3fd774eb09077823 */ /* 0x000fe20000010802 */
        /* <DEDUP_REMOVED lines=12> */
.L_x_14662:
[----:B------:R-:W-:Y:S05]  /*1440*/  BSYNC.RECONVERGENT B2 ;  /* 0x0000000000027941 */ /* 0x000fea0003800200 */
.L_x_14661:
        /* <DEDUP_REMOVED lines=21> */
.L_x_14668:
[----:B------:R-:W-:Y:S05]  /*15a0*/  BSYNC.RECONVERGENT B3 ;  /* 0x0000000000037941 */ /* 0x000fea0003800200 */
.L_x_14667:
        /* <DEDUP_REMOVED lines=29> */
.L_x_14666:
[----:B------:R-:W-:Y:S05]  /*1780*/  BSYNC.RECONVERGENT B2 ;  /* 0x0000000000027941 */ /* 0x000fea0003800200 */
.L_x_14665:
        /* <DEDUP_REMOVED lines=21> */
.L_x_14672:
[----:B------:R-:W-:Y:S05]  /*18e0*/  BSYNC.RECONVERGENT B3 ;  /* 0x0000000000037941 */ /* 0x000fea0003800200 */
.L_x_14671:
        /* <DEDUP_REMOVED lines=29> */
.L_x_14670:
[----:B------:R-:W-:Y:S05]  /*1ac0*/  BSYNC.RECONVERGENT B2 ;  /* 0x0000000000027941 */ /* 0x000fea0003800200 */
.L_x_14669:
        /* <DEDUP_REMOVED lines=21> */
.L_x_14676:
[----:B------:R-:W-:Y:S05]  /*1c20*/  BSYNC.RECONVERGENT B3 ;  /* 0x0000000000037941 */ /* 0x000fea0003800200 */
.L_x_14675:
        /* <DEDUP_REMOVED lines=11> */
[----:B------:R-:W-:Y:S01]  /*1ce0*/  FFMA.FTZ R5, R0, R5, 0.19993925094604492188 ;  /* 0x3e4cbce000057423 */ /* 0x000fe20000010005 */
[----:B0-----:R-:W-:-:S03]  /*1cf0*/  FSETP.NEU.FTZ.AND P3, PT, |R19|, |R6|, PT ;  /* 0x400000061300720b */ /* 0x001fc60003f7d200 */
        /* <DEDUP_REMOVED lines=14> */
[----:B------:R-:W-:-:S07]  /*1de0*/  FSEL R0, R0, R5, P0 ;  /* 0x0000000500007208 */ /* 0x000fce0000000000 */
.L_x_14674:
[----:B------:R-:W-:Y:S05]  /*1df0*/  BSYNC.RECONVERGENT B2 ;  /* 0x0000000000027941 */ /* 0x000fea0003800200 */
.L_x_14673:
        /* <DEDUP_REMOVED lines=9> */
[----:B------:R0:W-:Y:S07]  /*1e90*/  STG.E desc[UR4][R6.64], R17 ;  /* 0x0000001106007986 */ /* 0x0001ee000c101904 */
[----:B------:R-:W-:Y:S05]  /*1ea0*/  @P0 BRA `(.L_x_14680) ;  /* 0x0000000000300947 */ /* 0x000fea0003800000 */
[----:B------:R-:W1:Y:S01]  /*1eb0*/  LDC.64 R4, c[0x0][0x390] ;  /* 0x0000e400ff047b82 */ /* 0x000e620000000a00 */
[----:B0-----:R-:W-:Y:S02]  /*1ec0*/  IADD3 R7, PT, PT, R3, R22, RZ ;  /* 0x0000001603077210 */ /* 0x001fe40007ffe0ff */
[----:B------:R-:W-:-:S03]  /*1ed0*/  IADD3 R22, PT, PT, R22, 0x80, RZ ;  /* 0x0000008016167810 */ /* 0x000fc60007ffe0ff */
[----:B-1----:R-:W-:-:S05]  /*1ee0*/  IMAD.WIDE.U32 R4, R7, 0x4, R4 ;  /* 0x0000000407047825 */ /* 0x002fca00078e0004 */
[----:B------:R0:W-:Y:S02]  /*1ef0*/  STG.E desc[UR4][R4.64], R16 ;  /* 0x0000001004007986 */ /* 0x0001e4000c101904 */
.L_x_14679:
[----:B------:R-:W-:-:S13]  /*1f00*/  ISETP.GE.U32.AND P0, PT, R22, R21, PT ;  /* 0x000000151600720c */ /* 0x000fda0003f06070 */
[----:B------:R-:W-:Y:S05]  /*1f10*/  @P0 BRA `(.L_x_14681) ;  /* 0x0000000000300947 */ /* 0x000fea0003800000 */
[----:B0-----:R-:W0:Y:S01]  /*1f20*/  LDC.64 R4, c[0x0][0x390] ;  /* 0x0000e400ff047b82 */ /* 0x001e220000000a00 */
[----:B------:R-:W-:Y:S01]  /*1f30*/  IADD3 R7, PT, PT, R3, R22, RZ ;  /* 0x0000001603077210 */ /* 0x000fe20007ffe0ff */
[----:B------:R-:W-:-:S04]  /*1f40*/  VIADD R22, R22, 0x80 ;  /* 0x0000008016167836 */ /* 0x000fc80000000000 */
[----:B0-----:R-:W-:-:S05]  /*1f50*/  IMAD.WIDE.U32 R4, R7, 0x4, R4 ;  /* 0x0000000407047825 */ /* 0x001fca00078e0004 */
[----:B------:R1:W-:Y:S02]  /*1f60*/  STG.E desc[UR4][R4.64], R8 ;  /* 0x0000000804007986 */ /* 0x0003e4000c101904 */
.L_x_14680:
[----:B------:R-:W-:-:S13]  /*1f70*/  ISETP.GE.U32.AND P0, PT, R22, R21, PT ;  /* 0x000000151600720c */ /* 0x000fda0003f06070 */
[----:B------:R-:W-:Y:S05]  /*1f80*/  @P0 BRA `(.L_x_14682) ;  /* 0x0000000000300947 */ /* 0x000fea0003800000 */
[----:B-1----:R-:W1:Y:S01]  /*1f90*/  LDC.64 R4, c[0x0][0x390] ;  /* 0x0000e400ff047b82 */ /* 0x002e620000000a00 */
[----:B0-----:R-:W-:Y:S02]  /*1fa0*/  IADD3 R7, PT, PT, R3, R22, RZ ;  /* 0x0000001603077210 */ /* 0x001fe40007ffe0ff */
[----:B------:R-:W-:-:S03]  /*1fb0*/  IADD3 R22, PT, PT, R22, 0x80, RZ ;  /* 0x0000008016167810 */ /* 0x000fc60007ffe0ff */
[----:B-1----:R-:W-:-:S05]  /*1fc0*/  IMAD.WIDE.U32 R4, R7, 0x4, R4 ;  /* 0x0000000407047825 */ /* 0x002fca00078e0004 */
[----:B------:R1:W-:Y:S02]  /*1fd0*/  STG.E desc[UR4][R4.64], R12 ;  /* 0x0000000c04007986 */ /* 0x0003e4000c101904 */
.L_x_14681:
[----:B------:R-:W-:-:S13]  /*1fe0*/  ISETP.GE.U32.AND P0, PT, R22, R21, PT ;  /* 0x000000151600720c */ /* 0x000fda0003f06070 */
[----:B------:R-:W-:Y:S05]  /*1ff0*/  @P0 BRA `(.L_x_14683) ;  /* 0x0000000000340947 */ /* 0x000fea0003800000 */
[----:B01----:R-:W0:Y:S01]  /*2000*/  LDC.64 R4, c[0x0][0x390] ;  /* 0x0000e400ff047b82 */ /* 0x003e220000000a00 */
[----:B------:R-:W-:Y:S01]  /*2010*/  IADD3 R7, PT, PT, R3, R22, RZ ;  /* 0x0000001603077210 */ /* 0x000fe20007ffe0ff */
[----:B------:R-:W-:-:S04]  /*2020*/  VIADD R22, R22, 0x80 ;  /* 0x0000008016167836 */ /* 0x000fc80000000000 */
[----:B0-----:R-:W-:-:S05]  /*2030*/  IMAD.WIDE.U32 R4, R7, 0x4, R4 ;  /* 0x0000000407047825 */ /* 0x001fca00078e0004 */
[----:B------:R2:W-:Y:S02]  /*2040*/  STG.E desc[UR4][R4.64], R13 ;  /* 0x0000000d04007986 */ /* 0x0005e4000c101904 */
.L_x_14682:
[----:B------:R-:W-:-:S13]  /*2050*/  ISETP.GE.U32.AND P0, PT, R22, R21, PT ;  /* 0x000000151600720c */ /* 0x000fda0003f06070 */
[----:B------:R-:W-:Y:S05]  /*2060*/  @P0 BREAK.RELIABLE B1 ;  /* 0x0000000000010942 */ /* 0x000fea0003800100 */
[----:B------:R-:W-:Y:S05]  /*2070*/  @P0 BRA `(.L_x_14684) ;  /* 0x0000000000300947 */ /* 0x000fea0003800000 */
[----:B-12---:R-:W1:Y:S01]  /*2080*/  LDC.64 R4, c[0x0][0x390] ;  /* 0x0000e400ff047b82 */ /* 0x006e620000000a00 */
[----:B0-----:R-:W-:Y:S02]  /*2090*/  IADD3 R7, PT, PT, R3, R22, RZ ;  /* 0x0000001603077210 */ /* 0x001fe40007ffe0ff */
[----:B------:R-:W-:-:S03]  /*20a0*/  IADD3 R22, PT, PT, R22, 0x80, RZ ;  /* 0x0000008016167810 */ /* 0x000fc60007ffe0ff */
[----:B-1----:R-:W-:-:S05]  /*20b0*/  IMAD.WIDE.U32 R4, R7, 0x4, R4 ;  /* 0x0000000407047825 */ /* 0x002fca00078e0004 */
[----:B------:R2:W-:Y:S02]  /*20c0*/  STG.E desc[UR4][R4.64], R14 ;  /* 0x0000000e04007986 */ /* 0x0005e4000c101904 */
.L_x_14683:
[----:B------:R-:W-:Y:S05]  /*20d0*/  BSYNC.RELIABLE B1 ;  /* 0x0000000000017941 */ /* 0x000fea0003800100 */
.L_x_14678:
[----:B------:R-:W-:-:S13]  /*20e0*/  ISETP.GE.U32.AND P0, PT, R22, R21, PT ;  /* 0x000000151600720c */ /* 0x000fda0003f06070 */
[----:B012---:R-:W0:Y:S01]  /*20f0*/  @!P0 LDC.64 R4, c[0x0][0x390] ;  /* 0x0000e400ff048b82 */ /* 0x007e220000000a00 */
[----:B------:R-:W-:Y:S01]  /*2100*/  @!P0 IADD3 R7, PT, PT, R3, R22, RZ ;  /* 0x0000001603078210 */ /* 0x000fe20007ffe0ff */
[----:B------:R-:W-:-:S04]  /*2110*/  @!P0 VIADD R22, R22, 0x80 ;  /* 0x0000008016168836 */ /* 0x000fc80000000000 */
[----:B0-----:R-:W-:-:S05]  /*2120*/  @!P0 IMAD.WIDE.U32 R4, R7, 0x4, R4 ;  /* 0x0000000407048825 */ /* 0x001fca00078e0004 */
[----:B------:R3:W-:Y:S02]  /*2130*/  @!P0 STG.E desc[UR4][R4.64], R15 ;  /* 0x0000000f04008986 */ /* 0x0007e4000c101904 */
.L_x_14684:
[----:B------:R-:W-:Y:S05]  /*2140*/  BSYNC.RECONVERGENT B0 ;  /* 0x0000000000007941 */ /* 0x000fea0003800200 */
.L_x_14677:
[----:B------:R-:W-:Y:S05]  /*2150*/  WARPSYNC.ALL ;  /* 0x0000000000007948 */ /* 0x000fea0003800000 */
[----:B------:R-:W-:-:S13]  /*2160*/  ISETP.GE.U32.AND P0, PT, R22, R21, PT ;  /* 0x000000151600720c */ /* 0x000fda0003f06070 */
[----:B------:R-:W-:Y:S05]  /*2170*/  @P0 EXIT ;  /* 0x000000000000094d */ /* 0x000fea0003800000 */
[----:B-123--:R-:W1:Y:S01]  /*2180*/  LDC.64 R4, c[0x0][0x390] ;  /* 0x0000e400ff047b82 */ /* 0x00ee620000000a00 */
[----:B------:R-:W-:-:S05]  /*2190*/  IADD3 R3, PT, PT, R3, R22, RZ ;  /* 0x0000001603037210 */ /* 0x000fca0007ffe0ff */
[----:B-1----:R-:W-:-:S05]  /*21a0*/  IMAD.WIDE.U32 R2, R3, 0x4, R4 ;  /* 0x0000000403027825 */ /* 0x002fca00078e0004 */
[----:B------:R-:W-:Y:S01]  /*21b0*/  STG.E desc[UR4][R2.64], R0 ;  /* 0x0000000002007986 */ /* 0x000fe2000c101904 */
[----:B------:R-:W-:Y:S05]  /*21c0*/  EXIT ;  /* 0x000000000000794d */ /* 0x000fea0003800000 */
.L_x_14644:
[----:B------:R-:W0:Y:S01]  /*21d0*/  S2R R4, SR_TID.X ;  /* 0x0000000000047919 */ /* 0x000e220000002100 */
[----:B------:R-:W1:Y:S01]  /*21e0*/  LDC.64 R6, c[0x0][0x398] ;  /* 0x0000e600ff067b82 */ /* 0x000e620000000a00 */
[----:B------:R-:W2:Y:S01]  /*21f0*/  LDCU UR6, c[0x0][0x388] ;  /* 0x00007100ff0677ac */ /* 0x000ea20008000800 */
[----:B-1----:R-:W-:-:S04]  /*2200*/  IMAD.WIDE.U32 R6, R3, 0x4, R6 ;  /* 0x0000000403067825 */ /* 0x002fc800078e0006 */
[----:B0-----:R-:W-:-:S05]  /*2210*/  IMAD.WIDE.U32 R6, R4, 0x8, R6 ;  /* 0x0000000804067825 */ /* 0x001fca00078e0006 */
[----:B------:R-:W3:Y:S04]  /*2220*/  LDG.E.64 R12, desc[UR4][R6.64] ;  /* 0x00000004060c7981 */ /* 0x000ee8000c1e1b00 */
[----:B------:R0:W5:Y:S04]  /*2230*/  LDG.E.64 R18, desc[UR4][R6.64+0x400] ;  /* 0x0004000406127981 */ /* 0x000168000c1e1b00 */
[----:B------:R0:W5:Y:S04]  /*2240*/  LDG.E.64 R16, desc[UR4][R6.64+0x800] ;  /* 0x0008000406107981 */ /* 0x000168000c1e1b00 */
[----:B------:R0:W5:Y:S01]  /*2250*/  LDG.E.64 R14, desc[UR4][R6.64+0xc00] ;  /* 0x000c0004060e7981 */ /* 0x000162000c1e1b00 */
[----:B--2---:R-:W-:Y:S01]  /*2260*/  FADD.FTZ R8, -RZ, |UR6| ;  /* 0x40000006ff087e21 */ /* 0x004fe20008010100 */
[----:B------:R-:W-:Y:S01]  /*2270*/  BSSY.RECONVERGENT B2, `(.L_x_14685) ;  /* 0x0000011000027945 */ /* 0x000fe20003800200 */
[C---:B---3--:R-:W-:Y:S01]  /*2280*/  FADD.FTZ R5, |R12|.reuse, -RZ ;  /* 0x800000ff0c057221 */ /* 0x048fe20000010200 */
[----:B------:R-:W-:-:S04]  /*2290*/  FSETP.LT.FTZ.AND P2, PT, |R12|, |UR6|, PT ;  /* 0x400000060c007c0b */ /* 0x000fc8000bf51200 */
        /* <DEDUP_REMOVED lines=12> */
[----:B-----5:R-:W-:Y:S05]  /*2360*/  CALL.REL.NOINC `($__internal_60_$__cuda_sm3x_div_rn_ftz_f32_slowpath) ;  /* 0x0000001400a07944 */ /* 0x020fea0003c00000 */
[----:B------:R-:W-:-:S07]  /*2370*/  MOV R2, R0 ;  /* 0x0000000000027202 */ /* 0x000fce0000000f00 */
.L_x_14686:
[----:B------:R-:W-:Y:S05]  /*2380*/  BSYNC.RECONVERGENT B2 ;  /* 0x0000000000027941 */ /* 0x000fea0003800200 */
.L_x_14685:
[----:B------:R-:W-:Y:S02]  /*2390*/  IMAD.MOV.U32 R7, RZ, RZ, 0x3b33710b ;  /* 0x3b33710bff077424 */ /* 0x000fe400078e00ff */
[----:B------:R-:W-:Y:S01]  /*23a0*/  FMUL.FTZ R0, R2, R2 ;  /* 0x0000000202007220 */ /* 0x000fe20000410000 */
[----:B------:R-:W0:Y:S01]  /*23b0*/  LDC R5, c[0x0][0x388] ;  /* 0x0000e200ff057b82 */ /* 0x000e220000000800 */
[----:B------:R-:W-:Y:S02]  /*23c0*/  HFMA2 R9, -RZ, RZ, 1.857421875, -1409 ;  /* 0x3f6ee581ff097431 */ /* 0x000fe400000001ff */
[----:B------:R-:W-:Y:S01]  /*23d0*/  FADD.FTZ R11, |R13|, -RZ ;  /* 0x800000ff0d0b7221 */ /* 0x000fe20000010200 */
[----:B------:R-:W-:Y:S01]  /*23e0*/  FFMA.FTZ R7, R0, R7, -0.015681877732276916504 ;  /* 0xbc80774800077423 */ /* 0x000fe20000010007 */
[----:B------:R-:W-:Y:S01]  /*23f0*/  ISETP.GE.AND P0, PT, R12, RZ, PT ;  /* 0x000000ff0c00720c */ /* 0x000fe20003f06270 */
[----:B------:R-:W-:Y:S02]  /*2400*/  BSSY.RECONVERGENT B2, `(.L_x_14687) ;  /* 0x0000026000027945 */ /* 0x000fe40003800200 */
[----:B------:R-:W-:-:S04]  /*2410*/  FFMA.FTZ R7, R0, R7, 0.042200751602649688721 ;  /* 0x3d2cdab200077423 */ /* 0x000fc80000010007 */
[----:B------:R-:W-:-:S04]  /*2420*/  FFMA.FTZ R7, R0, R7, -0.074792981147766113281 ;  /* 0xbd992d1000077423 */ /* 0x000fc80000010007 */
[----:B------:R-:W-:-:S04]  /*2430*/  FFMA.FTZ R7, R0, R7, 0.10640415549278259277 ;  /* 0x3dd9ea6c00077423 */ /* 0x000fc80000010007 */
[----:B------:R-:W-:-:S04]  /*2440*/  FFMA.FTZ R7, R0, R7, -0.14207722246646881104 ;  /* 0xbe117cb100077423 */ /* 0x000fc80000010007 */
[----:B------:R-:W-:Y:S01]  /*2450*/  FFMA.FTZ R7, R0, R7, 0.19993925094604492188 ;  /* 0x3e4cbce000077423 */ /* 0x000fe20000010007 */
[----:B0-----:R-:W-:Y:S02]  /*2460*/  FSETP.GT.FTZ.AND P3, PT, |R5|, |R13|, PT ;  /* 0x4000000d0500720b */ /* 0x001fe40003f74200 */
[----:B------:R-:W-:Y:S01]  /*2470*/  FSETP.NEU.FTZ.AND P1, PT, |R12|, |R5|, PT ;  /* 0x400000050c00720b */ /* 0x000fe20003f3d200 */
[----:B------:R-:W-:Y:S01]  /*2480*/  FFMA.FTZ R7, R0, R7, -0.33333197236061096191 ;  /* 0xbeaaaa7d00077423 */ /* 0x000fe20000010007 */
[----:B------:R-:W-:Y:S01]  /*2490*/  FSEL R21, R8, R11, P3 ;  /* 0x0000000b08157208 */ /* 0x000fe20001800000 */
[----:B------:R-:W-:Y:S02]  /*24a0*/  FADD.FTZ R12, |R12|, |R5| ;  /* 0x400000050c0c7221 */ /* 0x000fe40000010200 */
[----:B------:R-:W-:Y:S01]  /*24b0*/  FMUL.FTZ R7, R0, R7 ;  /* 0x0000000700077220 */ /* 0x000fe20000410000 */
[----:B------:R-:W0:Y:S01]  /*24c0*/  MUFU.RCP R10, R21 ;  /* 0x00000015000a7308 */ /* 0x000e220000001000 */
[----:B------:R-:W-:-:S02]  /*24d0*/  FSEL R0, R11, R8, P3 ;  /* 0x000000080b007208 */ /* 0x000fc40001800000 */
        /* <DEDUP_REMOVED lines=22> */
[----:B-----5:R-:W-:Y:S05]  /*2640*/  CALL.REL.NOINC `($__internal_60_$__cuda_sm3x_div_rn_ftz_f32_slowpath) ;  /* 0x0000001000e87944 */ /* 0x020fea0003c00000 */
[----:B------:R-:W-:-:S07]  /*2650*/  IMAD.MOV.U32 R5, RZ, RZ, R0 ;  /* 0x000000ffff057224 */ /* 0x000fce00078e0000 */
.L_x_14688:
[----:B------:R-:W-:Y:S05]  /*2660*/  BSYNC.RECONVERGENT B2 ;  /* 0x0000000000027941 */ /* 0x000fea0003800200 */
.L_x_14687:
[----:B------:R-:W-:Y:S02]  /*2670*/  HFMA2 R7, -RZ, RZ, 0.89990234375, 10328 ;  /* 0x3b33710bff077431 */ /* 0x000fe400000001ff */
[----:B------:R-:W-:Y:S01]  /*2680*/  FMUL.FTZ R0, R5, R5 ;  /* 0x0000000505007220 */ /* 0x000fe20000410000 */
[----:B------:R-:W0:Y:S01]  /*2690*/  LDC R2, c[0x0][0x388] ;  /* 0x0000e200ff027b82 */ /* 0x000e220000000800 */
[----:B-----5:R-:W-:Y:S01]  /*26a0*/  FADD.FTZ R9, |R18|, -RZ ;  /* 0x800000ff12097221 */ /* 0x020fe20000010200 */
[----:B------:R-:W-:Y:S01]  /*26b0*/  ISETP.GE.AND P0, PT, R13, RZ, PT ;  /* 0x000000ff0d00720c */ /* 0x000fe20003f06270 */
[----:B------:R-:W-:Y:S01]  /*26c0*/  BSSY.RECONVERGENT B2, `(.L_x_14689) ;  /* 0x0000028000027945 */ /* 0x000fe20003800200 */
[----:B------:R-:W-:-:S04]  /*26d0*/  FFMA.FTZ R7, R0, R7, -0.015681877732276916504 ;  /* 0xbc80774800077423 */ /* 0x000fc80000010007 */
[----:B------:R-:W-:-:S04]  /*26e0*/  FFMA.FTZ R7, R0, R7, 0.042200751602649688721 ;  /* 0x3d2cdab200077423 */ /* 0x000fc80000010007 */
[----:B------:R-:W-:-:S04]  /*26f0*/  FFMA.FTZ R7, R0, R7, -0.074792981147766113281 ;  /* 0xbd992d1000077423 */ /* 0x000fc80000010007 */
[----:B------:R-:W-:-:S04]  /*2700*/  FFMA.FTZ R7, R0, R7, 0.10640415549278259277 ;  /* 0x3dd9ea6c00077423 */ /* 0x000fc80000010007 */
[----:B------:R-:W-:Y:S01]  /*2710*/  FFMA.FTZ R7, R0, R7, -0.14207722246646881104 ;  /* 0xbe117cb100077423 */ /* 0x000fe20000010007 */
[----:B0-----:R-:W-:Y:S02]  /*2720*/  FSETP.GT.FTZ.AND P2, PT, |R2|, |R18|, PT ;  /* 0x400000120200720b */ /* 0x001fe40003f54200 */
[C---:B------:R-:W-:Y:S01]  /*2730*/  FSETP.NEU.FTZ.AND P1, PT, |R13|.reuse, |R2|, PT ;  /* 0x400000020d00720b */ /* 0x040fe20003f3d200 */
[----:B------:R-:W-:Y:S01]  /*2740*/  FFMA.FTZ R7, R0, R7, 0.19993925094604492188 ;  /* 0x3e4cbce000077423 */ /* 0x000fe20000010007 */
[----:B------:R-:W-:Y:S01]  /*2750*/  FSEL R22, R8, R9, P2 ;  /* 0x0000000908167208 */ /* 0x000fe20001000000 */
[----:B------:R-:W-:Y:S02]  /*2760*/  FADD.FTZ R13, |R13|, |R2| ;  /* 0x400000020d0d7221 */ /* 0x000fe40000010200 */
[C---:B------:R-:W-:Y:S01]  /*2770*/  FFMA.FTZ R7, R0.reuse, R7, -0.33333197236061096191 ;  /* 0xbeaaaa7d00077423 */ /* 0x040fe20000010007 */
[----:B------:R-:W0:Y:S03]  /*2780*/  MUFU.RCP R11, R22 ;  /* 0x00000016000b7308 */ /* 0x000e260000001000 */
        /* <DEDUP_REMOVED lines=10> */
[----:B------:R-:W-:Y:S01]  /*2830*/  HFMA2 R7, -RZ, RZ, 2.04296875, -15.78125 ;  /* 0x4016cbe4ff077431 */ /* 0x000fe200000001ff */
[----:B------:R-:W-:Y:S01]  /*2840*/  FSEL R0, R9, R8, P2 ;  /* 0x0000000809007208 */ /* 0x000fe20001000000 */
        /* <DEDUP_REMOVED lines=13> */
[----:B------:R-:W-:Y:S05]  /*2920*/  CALL.REL.NOINC `($__internal_60_$__cuda_sm3x_div_rn_ftz_f32_slowpath) ;  /* 0x0000001000307944 */ /* 0x000fea0003c00000 */
[----:B------:R-:W-:-:S07]  /*2930*/  MOV R2, R0 ;  /* 0x0000000000027202 */ /* 0x000fce0000000f00 */
.L_x_14690:
[----:B------:R-:W-:Y:S05]  /*2940*/  BSYNC.RECONVERGENT B2 ;  /* 0x0000000000027941 */ /* 0x000fea0003800200 */
.L_x_14689:
[----:B------:R-:W-:Y:S02]  /*2950*/  HFMA2 R7, -RZ, RZ, 0.89990234375, 10328 ;  /* 0x3b33710bff077431 */ /* 0x000fe400000001ff */
[----:B------:R-:W-:Y:S01]  /*2960*/  FMUL.FTZ R0, R2, R2 ;  /* 0x0000000202007220 */ /* 0x000fe20000410000 */
[----:B------:R-:W0:Y:S01]  /*2970*/  LDC R5, c[0x0][0x388] ;  /* 0x0000e200ff057b82 */ /* 0x000e220000000800 */
[----:B------:R-:W-:Y:S01]  /*2980*/  FADD.FTZ R11, |R19|, -RZ ;  /* 0x800000ff130b7221 */ /* 0x000fe20000010200 */
[----:B------:R-:W-:Y:S01]  /*2990*/  MOV R9, 0x3f6ee581 ;  /* 0x3f6ee58100097802 */ /* 0x000fe20000000f00 */
[----:B------:R-:W-:Y:S01]  /*29a0*/  BSSY.RECONVERGENT B2, `(.L_x_14691) ;  /* 0x0000028000027945 */ /* 0x000fe20003800200 */
[----:B------:R-:W-:Y:S01]  /*29b0*/  ISETP.GE.AND P0, PT, R18, RZ, PT ;  /* 0x000000ff1200720c */ /* 0x000fe20003f06270 */
[----:B------:R-:W-:-:S04]  /*29c0*/  FFMA.FTZ R7, R0, R7, -0.015681877732276916504 ;  /* 0xbc80774800077423 */ /* 0x000fc80000010007 */
[----:B------:R-:W-:-:S04]  /*29d0*/  FFMA.FTZ R7, R0, R7, 0.042200751602649688721 ;  /* 0x3d2cdab200077423 */ /* 0x000fc80000010007 */
[----:B------:R-:W-:-:S04]  /*29e0*/  FFMA.FTZ R7, R0, R7, -0.074792981147766113281 ;  /* 0xbd992d1000077423 */ /* 0x000fc80000010007 */
[----:B------:R-:W-:-:S04]  /*29f0*/  FFMA.FTZ R7, R0, R7, 0.10640415549278259277 ;  /* 0x3dd9ea6c00077423 */ /* 0x000fc80000010007 */
[----:B------:R-:W-:Y:S01]  /*2a00*/  FFMA.FTZ R7, R0, R7, -0.14207722246646881104 ;  /* 0xbe117cb100077423 */ /* 0x000fe20000010007 */
[----:B0-----:R-:W-:Y:S02]  /*2a10*/  FSETP.GT.FTZ.AND P3, PT, |R5|, |R19|, PT ;  /* 0x400000130500720b */ /* 0x001fe40003f74200 */
[----:B------:R-:W-:Y:S01]  /*2a20*/  FSETP.NEU.FTZ.AND P1, PT, |R18|, |R5|, PT ;  /* 0x400000051200720b */ /* 0x000fe20003f3d200 */
[----:B------:R-:W-:Y:S01]  /*2a30*/  FFMA.FTZ R7, R0, R7, 0.19993925094604492188 ;  /* 0x3e4cbce000077423 */ /* 0x000fe20000010007 */
[----:B------:R-:W-:Y:S01]  /*2a40*/  FSEL R21, R8, R11, P3 ;  /* 0x0000000b08157208 */ /* 0x000fe20001800000 */
[----:B------:R-:W-:Y:S02]  /*2a50*/  FADD.FTZ R18, |R18|, |R5| ;  /* 0x4000000512127221 */ /* 0x000fe40000010200 */
        /* <DEDUP_REMOVED lines=26> */
[----:B------:R-:W-:Y:S05]  /*2c00*/  CALL.REL.NOINC `($__internal_60_$__cuda_sm3x_div_rn_ftz_f32_slowpath) ;  /* 0x0000000c00787944 */ /* 0x000fea0003c00000 */
[----:B------:R-:W-:-:S07]  /*2c10*/  MOV R5, R0 ;  /* 0x0000000000057202 */ /* 0x000fce0000000f00 */
.L_x_14692:
[----:B------:R-:W-:Y:S05]  /*2c20*/  BSYNC.RECONVERGENT B2 ;  /* 0x0000000000027941 */ /* 0x000fea0003800200 */
.L_x_14691:
[----:B------:R-:W-:Y:S02]  /*2c30*/  HFMA2 R7, -RZ, RZ, 0.89990234375, 10328 ;  /* 0x3b33710bff077431 */ /* 0x000fe400000001ff */
[----:B------:R-:W-:Y:S01]  /*2c40*/  FMUL.FTZ R0, R5, R5 ;  /* 0x0000000505007220 */ /* 0x000fe20000410000 */
[----:B------:R-:W0:Y:S01]  /*2c50*/  LDC R2, c[0x0][0x388] ;  /* 0x0000e200ff027b82 */ /* 0x000e220000000800 */
[----:B------:R-:W-:Y:S01]  /*2c60*/  FADD.FTZ R9, |R16|, -RZ ;  /* 0x800000ff10097221 */ /* 0x000fe20000010200 */
        /* <DEDUP_REMOVED lines=15> */
[----:B------:R-:W-:-:S03]  /*2d60*/  IMAD.MOV.U32 R7, RZ, RZ, 0x3f6ee581 ;  /* 0x3f6ee581ff077424 */ /* 0x000fc600078e00ff */
        /* <DEDUP_REMOVED lines=10> */
[----:B------:R-:W-:Y:S02]  /*2e10*/  FSEL R0, R9, R8, P2 ;  /* 0x0000000809007208 */ /* 0x000fe40001000000 */
[----:B------:R-:W-:-:S02]  /*2e20*/  @!P1 FSEL R5, R7, 0.78539818525314331055, !P0 ;  /* 0x3f490fdb07059808 */ /* 0x000fc40004000000 */
        /* <DEDUP_REMOVED lines=13> */
.L_x_14694:
[----:B------:R-:W-:Y:S05]  /*2f00*/  BSYNC.RECONVERGENT B2 ;  /* 0x0000000000027941 */ /* 0x000fea0003800200 */
.L_x_14693:
        /* <DEDUP_REMOVED lines=43> */
[----:B------:R-:W-:Y:S05]  /*31c0*/  CALL.REL.NOINC `($__internal_60_$__cuda_sm3x_div_rn_ftz_f32_slowpath) ;  /* 0x0000000800087944 */ /* 0x000fea0003c00000 */
[----:B------:R-:W-:-:S07]  /*31d0*/  IMAD.MOV.U32 R5, RZ, RZ, R0 ;  /* 0x000000ffff057224 */ /* 0x000fce00078e0000 */
.L_x_14696:
[----:B------:R-:W-:Y:S05]  /*31e0*/  BSYNC.RECONVERGENT B2 ;  /* 0x0000000000027941 */ /* 0x000fea0003800200 */
.L_x_14695:
[----:B------:R-:W-:Y:S02]  /*31f0*/  HFMA2 R7, -RZ, RZ, 0.89990234375, 10328 ;  /* 0x3b33710bff077431 */ /* 0x000fe400000001ff */
[----:B------:R-:W-:Y:S01]  /*3200*/  FMUL.FTZ R0, R5, R5 ;  /* 0x0000000505007220 */ /* 0x000fe20000410000 */
[----:B------:R-:W0:Y:S01]  /*3210*/  LDC R2, c[0x0][0x388] ;  /* 0x0000e200ff027b82 */ /* 0x000e220000000800 */
[----:B------:R-:W-:Y:S01]  /*3220*/  FADD.FTZ R9, |R14|, -RZ ;  /* 0x800000ff0e097221 */ /* 0x000fe20000010200 */
[----:B------:R-:W-:Y:S01]  /*3230*/  ISETP.GE.AND P0, PT, R17, RZ, PT ;  /* 0x000000ff1100720c */ /* 0x000fe20003f06270 */
[----:B------:R-:W-:Y:S01]  /*3240*/  BSSY.RECONVERGENT B2, `(.L_x_14697) ;  /* 0x0000028000027945 */ /* 0x000fe20003800200 */
[----:B------:R-:W-:Y:S01]  /*3250*/  FSETP.NEU.FTZ.AND P2, PT, R21, RZ, PT ;  /* 0x000000ff1500720b */ /* 0x000fe20003f5d000 */
        /* <DEDUP_REMOVED lines=19> */
[----:B0-----:R-:W-:-:S03]  /*3390*/  FFMA R6, -R22, R11, 1 ;  /* 0x3f80000016067423 */ /* 0x001fc6000000010b */
        /* <DEDUP_REMOVED lines=18> */
.L_x_14698:
[----:B------:R-:W-:Y:S05]  /*34c0*/  BSYNC.RECONVERGENT B2 ;  /* 0x0000000000027941 */ /* 0x000fea0003800200 */
.L_x_14697:
        /* <DEDUP_REMOVED lines=15> */
[----:B------:R-:W-:-:S03]  /*35c0*/  FSEL R21, R8, R11, P2 ;  /* 0x0000000b08157208 */ /* 0x000fc60001000000 */
[C---:B------:R-:W-:Y:S01]  /*35d0*/  FFMA.FTZ R7, R0.reuse, R7, -0.33333197236061096191 ;  /* 0xbeaaaa7d00077423 */ /* 0x040fe20000010007 */
[----:B------:R-:W0:Y:S03]  /*35e0*/  MUFU.RCP R10, R21 ;  /* 0x00000015000a7308 */ /* 0x000e260000001000 */
        /* <DEDUP_REMOVED lines=27> */
.L_x_14700:
[----:B------:R-:W-:Y:S05]  /*37a0*/  BSYNC.RECONVERGENT B2 ;  /* 0x0000000000027941 */ /* 0x000fea0003800200 */
.L_x_14699:
[----:B------:R-:W-:Y:S02]  /*37b0*/  HFMA2 R0, -RZ, RZ, 0.89990234375, 10328 ;  /* 0x3b33710bff007431 */ /* 0x000fe400000001ff */
[----:B------:R-:W-:Y:S01]  /*37c0*/  FMUL.FTZ R5, R2, R2 ;  /* 0x0000000202057220 */ /* 0x000fe20000410000 */
[----:B------:R-:W-:Y:S01]  /*37d0*/  IMAD.MOV.U32 R9, RZ, RZ, 0x3f6ee581 ;  /* 0x3f6ee581ff097424 */ /* 0x000fe200078e00ff */
[----:B------:R-:W-:Y:S02]  /*37e0*/  ISETP.GE.AND P0, PT, R15, RZ, PT ;  /* 0x000000ff0f00720c */ /* 0x000fe40003f06270 */
[----:B------:R-:W-:Y:S01]  /*37f0*/  FSETP.NEU.FTZ.AND P1, PT, R21, RZ, PT ;  /* 0x000000ff1500720b */ /* 0x000fe20003f3d000 */
[----:B------:R-:W-:-:S04]  /*3800*/  FFMA.FTZ R0, R5, R0, -0.015681877732276916504 ;  /* 0xbc80774805007423 */ /* 0x000fc80000010000 */
[----:B------:R-:W-:-:S04]  /*3810*/  FFMA.FTZ R0, R5, R0, 0.042200751602649688721 ;  /* 0x3d2cdab205007423 */ /* 0x000fc80000010000 */
[----:B------:R-:W-:-:S04]  /*3820*/  FFMA.FTZ R0, R5, R0, -0.074792981147766113281 ;  /* 0xbd992d1005007423 */ /* 0x000fc80000010000 */
[C---:B------:R-:W-:Y:S02]  /*3830*/  FFMA.FTZ R6, R5.reuse, R0, 0.10640415549278259277 ;  /* 0x3dd9ea6c05067423 */ /* 0x040fe40000010000 */
[----:B------:R-:W0:Y:S02]  /*3840*/  LDC R0, c[0x0][0x388] ;  /* 0x0000e200ff007b82 */ /* 0x000e240000000800 */
[----:B------:R-:W-:-:S04]  /*3850*/  FFMA.FTZ R6, R5, R6, -0.14207722246646881104 ;  /* 0xbe117cb105067423 */ /* 0x000fc80000010006 */
[----:B------:R-:W-:-:S04]  /*3860*/  FFMA.FTZ R6, R5, R6, 0.19993925094604492188 ;  /* 0x3e4cbce005067423 */ /* 0x000fc80000010006 */
[----:B------:R-:W-:-:S04]  /*3870*/  FFMA.FTZ R6, R5, R6, -0.33333197236061096191 ;  /* 0xbeaaaa7d05067423 */ /* 0x000fc80000010006 */
[----:B------:R-:W-:Y:S02]  /*3880*/  FMUL.FTZ R5, R5, R6 ;  /* 0x0000000605057220 */ /* 0x000fe40000410000 */
[----:B------:R-:W1:Y:S02]  /*3890*/  LDC.64 R6, c[0x0][0x390] ;  /* 0x0000e400ff067b82 */ /* 0x000e640000000a00 */
[----:B------:R-:W-:-:S04]  /*38a0*/  FFMA.FTZ R2, R5, R2, R2 ;  /* 0x0000000205027223 */ /* 0x000fc80000010002 */
[C---:B------:R-:W-:Y:S01]  /*38b0*/  FFMA.FTZ R5, R9.reuse, 1.6832555532455444336, -R2 ;  /* 0x3fd774eb09057823 */ /* 0x040fe20000010802 */
[----:B------:R-:W-:Y:S02]  /*38c0*/  FSEL R9, R9, 1.8663789033889770508, P2 ;  /* 0x3feee58109097808 */ /* 0x000fe40001000000 */
[----:B0-----:R-:W-:Y:S02]  /*38d0*/  FSETP.NEU.FTZ.AND P3, PT, |R15|, |R0|, PT ;  /* 0x400000000f00720b */ /* 0x001fe40003f7d200 */
[----:B------:R-:W-:Y:S01]  /*38e0*/  FSEL R5, R5, R2, P2 ;  /* 0x0000000205057208 */ /* 0x000fe20001000000 */
[----:B------:R-:W-:-:S04]  /*38f0*/  @!P2 FADD.FTZ R2, -R2, -RZ ;  /* 0x800000ff0202a221 */ /* 0x000fc80000010100 */
[----:B------:R-:W-:Y:S01]  /*3900*/  @!P0 FFMA.FTZ R5, R9, 1.6832555532455444336, R2 ;  /* 0x3fd774eb09058823 */ /* 0x000fe20000010002 */
[----:B------:R-:W-:Y:S01]  /*3910*/  MOV R2, 0x4016cbe4 ;  /* 0x4016cbe400027802 */ /* 0x000fe20000000f00 */
[----:B------:R-:W-:-:S04]  /*3920*/  FADD.FTZ R9, |R15|, |R0| ;  /* 0x400000000f097221 */ /* 0x000fc80000010200 */
[----:B------:R-:W-:Y:S02]  /*3930*/  @!P3 FSEL R5, R2, 0.78539818525314331055, !P0 ;  /* 0x3f490fdb0205b808 */ /* 0x000fe40004000000 */
[----:B------:R-:W-:Y:S01]  /*3940*/  @!P1 FSEL R5, RZ, 3.1415927410125732422, P0 ;  /* 0x40490fdbff059808 */ /* 0x000fe20000000000 */
[----:B-1----:R-:W-:Y:S01]  /*3950*/  IMAD.WIDE.U32 R6, R3, 0x4, R6 ;  /* 0x0000000403067825 */ /* 0x002fe200078e0006 */
[----:B------:R-:W-:Y:S02]  /*3960*/  FSETP.NAN.FTZ.AND P0, PT, |R9|, |R9|, PT ;  /* 0x400000090900720b */ /* 0x000fe40003f18200 */
[----:B------:R-:W-:Y:S01]  /*3970*/  LOP3.LUT R0, R5, 0x80000000, R0, 0xb8, !PT ;  /* 0x8000000005007812 */ /* 0x000fe200078eb800 */
[----:B------:R-:W-:-:S03]  /*3980*/  IMAD.WIDE.U32 R6, R4, 0x8, R6 ;  /* 0x0000000804067825 */ /* 0x000fc600078e0006 */
[----:B------:R-:W-:Y:S02]  /*3990*/  FSEL R9, R9, R0, P0 ;  /* 0x0000000009097208 */ /* 0x000fe40000000000 */
[----:B------:R-:W-:Y:S04]  /*39a0*/  STG.E.64 desc[UR4][R6.64], R12 ;  /* 0x0000000c06007986 */ /* 0x000fe8000c101b04 */
[----:B------:R-:W-:Y:S04]  /*39b0*/  STG.E.64 desc[UR4][R6.64+0x400], R18 ;  /* 0x0004001206007986 */ /* 0x000fe8000c101b04 */
[----:B------:R-:W-:Y:S04]  /*39c0*/  STG.E.64 desc[UR4][R6.64+0x800], R16 ;  /* 0x0008001006007986 */ /* 0x000fe8000c101b04 */
[----:B------:R-:W-:Y:S01]  /*39d0*/  STG.E.64 desc[UR4][R6.64+0xc00], R8 ;  /* 0x000c000806007986 */ /* 0x000fe2000c101b04 */
[----:B------:R-:W-:Y:S05]  /*39e0*/  EXIT ;  /* 0x000000000000794d */ /* 0x000fea0003800000 */
        .weak           $__internal_60_$__cuda_sm3x_div_rn_ftz_f32_slowpath
        .type           $__internal_60_$__cuda_sm3x_div_rn_ftz_f32_slowpath,@function
        .size           $__internal_60_$__cuda_sm3x_div_rn_ftz_f32_slowpath,(.L_x_17882 - $__internal_60_$__cuda_sm3x_div_rn_ftz_f32_slowpath)
$__internal_60_$__cuda_sm3x_div_rn_ftz_f32_slowpath:
        /* <DEDUP_REMOVED lines=35> */
.L_x_14703:
[----:B------:R-:W-:Y:S05]  /*3c20*/  BSYNC.RELIABLE B1 ;  /* 0x0000000000017941 */ /* 0x000fea0003800100 */
.L_x_14702:
        /* <DEDUP_REMOVED lines=27> */
.L_x_14709:
[----:B------:R-:W-:-:S07]  /*3de0*/  LEA R0, R5, R0, 0x17 ;  /* 0x0000000005007211 */ /* 0x000fce00078eb8ff */
.L_x_14710:
[----:B------:R-:W-:Y:S05]  /*3df0*/  BSYNC.RECONVERGENT B1 ;  /* 0x0000000000017941 */ /* 0x000fea0003800200 */
.L_x_14708:
[----:B------:R-:W-:Y:S05]  /*3e00*/  BRA `(.L_x_14711) ;  /* 0x0000000000207947 */ /* 0x000fea0003800000 */
.L_x_14707:
[----:B------:R-:W-:-:S04]  /*3e10*/  LOP3.LUT R0, R7, 0x80000000, R0, 0x48, !PT ;  /* 0x8000000007007812 */ /* 0x000fc800078e4800 */
[----:B------:R-:W-:Y:S01]  /*3e20*/  LOP3.LUT R0, R0, 0x7f800000, RZ, 0xfc, !PT ;  /* 0x7f80000000007812 */ /* 0x000fe200078efcff */
[----:B------:R-:W-:Y:S06]  /*3e30*/  BRA `(.L_x_14711) ;  /* 0x0000000000147947 */ /* 0x000fec0003800000 */
.L_x_14706:
[----:B------:R-:W-:Y:S01]  /*3e40*/  LOP3.LUT R0, R7, 0x80000000, R0, 0x48, !PT ;  /* 0x8000000007007812 */ /* 0x000fe200078e4800 */
[----:B------:R-:W-:Y:S06]  /*3e50*/  BRA `(.L_x_14711) ;  /* 0x00000000000c7947 */ /* 0x000fec0003800000 */
.L_x_14705:
[----:B------:R-:W0:Y:S01]  /*3e60*/  MUFU.RSQ R0, -QNAN ;  /* 0xffc0000000007908 */ /* 0x000e220000001400 */
[----:B------:R-:W-:Y:S05]  /*3e70*/  BRA `(.L_x_14711) ;  /* 0x0000000000047947 */ /* 0x000fea0003800000 */
.L_x_14704:
[----:B------:R-:W-:-:S07]  /*3e80*/  FADD.FTZ R0, R0, R7 ;  /* 0x0000000700007221 */ /* 0x000fce0000010000 */
.L_x_14711:
[----:B------:R-:W-:Y:S05]  /*3e90*/  BSYNC.RECONVERGENT B0 ;  /* 0x0000000000007941 */ /* 0x000fea0003800200 */
.L_x_14701:
[----:B------:R-:W-:Y:S01]  /*3ea0*/  HFMA2 R7, -RZ, RZ, 0, 0 ;  /* 0x00000000ff077431 */ /* 0x000fe200000001ff */
[----:B------:R-:W-:-:S04]  /*3eb0*/  MOV R6, R2 ;  /* 0x0000000200067202 */ /* 0x000fc80000000f00 */
[----:B0-----:R-:W-:Y:S05]  /*3ec0*/  RET.REL.NODEC R6 `(_ZN2at6native29vectorized_elementwise_kernelILi2ENS0_13AUnaryFunctorIfffZZZNS0_17atan2_kernel_cudaERNS_18TensorIteratorBaseEENKUlvE_clEvENKUlvE0_clEvEUlffE_EESt5arrayIPcLm2EEEEviT0_T1_) ;  /* 0xffffffc0064c7950 */ /* 0x001fea0003c3ffff */
.L_x_14712:
        /* <DEDUP_REMOVED lines=11> */
.L_x_17882:


//--------------------- .text._ZN2at6native29vectorized_elementwise_kernelILi4ENS0_13AUnaryFunctorIfffZZZNS0_17atan2_kernel_cudaERNS_18TensorIteratorBaseEENKUlvE_clEvENKUlvE0_clEvEUlffE_EESt5arrayIPcLm2EEEEviT0_T1_ --------------------------
	.section	.text._ZN2at6native29vectorized_elementwise_kernelILi4ENS0_13AUnaryFunctorIfffZZZNS0_17atan2_kernel_cudaERNS_18TensorIteratorBaseEENKUlvE_clEvENKUlvE0_clEvEUlffE_EESt5arrayIPcLm2EEEEviT0_T1_,"ax",@progbits
	.align	128
        .global         _ZN2at6native29vectorized_elementwise_kernelILi4ENS0_13AUnaryFunctorIfffZZZNS0_17atan2_kernel_cudaERNS_18TensorIteratorBaseEENKUlvE_clEvENKUlvE0_clEvEUlffE_EESt5arrayIPcLm2EEEEviT0_T1_
        .type           _ZN2at6native29vectorized_elementwise_kernelILi4ENS0_13AUnaryFunctorIfffZZZNS0_17atan2_kernel_cudaERNS_18TensorIteratorBaseEENKUlvE_clEvENKUlvE0_clEvEUlffE_EESt5arrayIPcLm2EEEEviT0_T1_,@function
        .size           _ZN2at6native29vectorized_elementwise_kernelILi4ENS0_13AUnaryFunctorIfffZZZNS0_17atan2_kernel_cudaERNS_18TensorIteratorBaseEENKUlvE_clEvENKUlvE0_clEvEUlffE_EESt5arrayIPcLm2EEEEviT0_T1_,(.L_x_17883 - _ZN2at6native29vectorized_elementwise_kernelILi4ENS0_13AUnaryFunctorIfffZZZNS0_17atan2_kernel_cudaERNS_18TensorIteratorBaseEENKUlvE_clEvENKUlvE0_clEvEUlffE_EESt5arrayIPcLm2EEEEviT0_T1_)
        .other          _ZN2at6native29vectorized_elementwise_kernelILi4ENS0_13AUnaryFunctorIfffZZZNS0_17atan2_kernel_cudaERNS_18TensorIteratorBaseEENKUlvE_clEvENKUlvE0_clEvEUlffE_EESt5arrayIPcLm2EEEEviT0_T1_,@"STO_CUDA_ENTRY STV_DEFAULT"
_ZN2at6native29vectorized_elementwise_kernelILi4ENS0_13AUnaryFunctorIfffZZZNS0_17atan2_kernel_cudaERNS_18TensorIteratorBaseEENKUlvE_clEvENKUlvE0_clEvEUlffE_EESt5arrayIPcLm2EEEEviT0_T1_:
.text._ZN2at6native29vectorized_elementwise_kernelILi4ENS0_13AUnaryFunctorIfffZZZNS0_17atan2_kernel_cudaERNS_18TensorIteratorBaseEENKUlvE_clEvENKUlvE0_clEvEUlffE_EESt5arrayIPcLm2EEEEviT0_T1_:
        /* <DEDUP_REMOVED lines=44> */
[----:B------:R-:W-:Y:S01]  /*02c0*/  ISETP.GE.U32.AND P6, PT, R0, R23, PT ;  /* 0x000000170000720c */ /* 0x000fe20003fc6070 */
[----:B------:R2:W5:-:S12]  /*02d0*/  @!P4 LDG.E R8, desc[UR4][R18.64] ;  /* 0x000000041208c981 */ /* 0x000558000c1e1900 */
[----:B------:R-:W3:Y:S01]  /*02e0*/  @!P6 LDC.64 R26, c[0x0][0x398] ;  /* 0x0000e600ff1aeb82 */ /* 0x000ee20000000a00 */
[----:B------:R-:W-:Y:S01]  /*02f0*/  @!P6 IADD3 R0, PT, PT, R3, R0, RZ ;  /* 0x000000000300e210 */ /* 0x000fe20007ffe0ff */
[----:B--2---:R-:W-:Y:S02]  /*0300*/  HFMA2 R19, -RZ, RZ, 0, 0 ;  /* 0x00000000ff137431 */ /* 0x004fe400000001ff */
[----:B0-----:R-:W-:Y:S01]  /*0310*/  @!P2 IMAD.WIDE.U32 R6, R11, 0x4, R6 ;  /* 0x000000040b06a825 */ /* 0x001fe200078e0006 */
[----:B------:R-:W-:-:S03]  /*0320*/  CS2R R10, SRZ ;  /* 0x00000000000a7805 */ /* 0x000fc6000001ff00 */
[----:B-1----:R-:W-:Y:S01]  /*0330*/  @!P1 IMAD.WIDE.U32 R16, R9, 0x4, R16 ;  /* 0x0000000409109825 */ /* 0x002fe200078e0010 */
[----:B------:R-:W-:Y:S02]  /*0340*/  MOV R9, RZ ;  /* 0x000000ff00097202 */ /* 0x000fe40000000f00 */
[----:B------:R-:W5:Y:S01]  /*0350*/  @!P2 LDG.E R10, desc[UR4][R6.64] ;  /* 0x00000004060aa981 */ /* 0x000f62000c1e1900 */
[----:B----4-:R-:W-:-:S03]  /*0360*/  @!P3 IMAD.WIDE.U32 R24, R29, 0x4, R24 ;  /* 0x000000041d18b825 */ /* 0x010fc600078e0018 */
[----:B------:R-:W5:Y:S04]  /*0370*/  @!P1 LDG.E R11, desc[UR4][R16.64] ;  /* 0x00000004100b9981 */ /* 0x000f68000c1e1900 */
[----:B------:R-:W5:Y:S01]  /*0380*/  @!P3 LDG.E R9, desc[UR4][R24.64] ;  /* 0x000000041809b981 */ /* 0x000f62000c1e1900 */
[----:B---3--:R-:W-:-:S05]  /*0390*/  @!P6 IMAD.WIDE.U32 R26, R0, 0x4, R26 ;  /* 0x00000004001ae825 */ /* 0x008fca00078e001a */
[----:B------:R-:W5:Y:S01]  /*03a0*/  @!P6 LDG.E R19, desc[UR4][R26.64] ;  /* 0x000000041a13e981 */ /* 0x000f62000c1e1900 */
[----:B------:R-:W-:Y:S01]  /*03b0*/  CS2R R12, SRZ ;  /* 0x00000000000c7805 */ /* 0x000fe2000001ff00 */
[----:B------:R-:W-:-:S05]  /*03c0*/  @!P0 IMAD.WIDE.U32 R20, R5, 0x4, R20 ;  /* 0x0000000405148825 */ /* 0x000fca00078e0014 */
[----:B------:R-:W5:Y:S01]  /*03d0*/  @!P0 LDG.E R12, desc[UR4][R20.64] ;  /* 0x00000004140c8981 */ /* 0x000f62000c1e1900 */
[----:B------:R-:W-:Y:S01]  /*03e0*/  ISETP.GE.U32.AND P0, PT, R22, R23, PT ;  /* 0x000000171600720c */ /* 0x000fe20003f06070 */
[----:B------:R-:W-:Y:S01]  /*03f0*/  @!P5 IMAD.WIDE.U32 R14, R2, 0x4, R14 ;  /* 0x00000004020ed825 */ /* 0x000fe200078e000e */
[----:B------:R-:W-:Y:S03]  /*0400*/  BSSY.RECONVERGENT B2, `(.L_x_14714) ;  /* 0x0000034000027945 */ /* 0x000fe60003800200 */
[----:B------:R-:W-:Y:S01]  /*0410*/  IMAD.U32 R5, RZ, RZ, UR6 ;  /* 0x00000006ff057e24 */ /* 0x000fe2000f8e00ff */
[----:B------:R0:W5:Y:S03]  /*0420*/  @!P5 LDG.E R13, desc[UR4][R14.64] ;  /* 0x000000040e0dd981 */ /* 0x000166000c1e1900 */
[----:B0-----:R-:W-:-:S04]  /*0430*/  FADD.FTZ R15, |R5|, -RZ ;  /* 0x800000ff050f7221 */ /* 0x001fc80000010200 */
[----:B------:R-:W-:Y:S05]  /*0440*/  @P0 BRA `(.L_x_14715) ;  /* 0x0000000000bc0947 */ /* 0x000fea0003800000 */
        /* <DEDUP_REMOVED lines=15> */
[----:B------:R-:W-:Y:S05]  /*0540*/  CALL.REL.NOINC `($__internal_61_$__cuda_sm3x_div_rn_ftz_f32_slowpath) ;  /* 0x0000003400187944 */ /* 0x000fea0003c00000 */
[----:B------:R-:W-:-:S07]  /*0550*/  MOV R2, R0 ;  /* 0x0000000000027202 */ /* 0x000fce0000000f00 */
.L_x_14717:
[----:B------:R-:W-:Y:S05]  /*0560*/  BSYNC.RECONVERGENT B3 ;  /* 0x0000000000037941 */ /* 0x000fea0003800200 */
.L_x_14716:
        /* <DEDUP_REMOVED lines=29> */
.L_x_14715:
[----:B------:R-:W-:Y:S05]  /*0740*/  BSYNC.RECONVERGENT B2 ;  /* 0x0000000000027941 */ /* 0x000fea0003800200 */
.L_x_14714:
        /* <DEDUP_REMOVED lines=19> */
[----:B------:R-:W-:Y:S05]  /*0880*/  CALL.REL.NOINC `($__internal_61_$__cuda_sm3x_div_rn_ftz_f32_slowpath) ;  /* 0x0000003000487944 */ /* 0x000fea0003c00000 */
[----:B------:R-:W-:-:S07]  /*0890*/  MOV R2, R0 ;  /* 0x0000000000027202 */ /* 0x000fce0000000f00 */
.L_x_14721:
[----:B------:R-:W-:Y:S05]  /*08a0*/  BSYNC.RECONVERGENT B3 ;  /* 0x0000000000037941 */ /* 0x000fea0003800200 */
.L_x_14720:
        /* <DEDUP_REMOVED lines=29> */
.L_x_14719:
[----:B------:R-:W-:Y:S05]  /*0a80*/  BSYNC.RECONVERGENT B2 ;  /* 0x0000000000027941 */ /* 0x000fea0003800200 */
.L_x_14718:
        /* <DEDUP_REMOVED lines=20> */
[----:B------:R-:W-:-:S07]  /*0bd0*/  IMAD.MOV.U32 R2, RZ, RZ, R0 ;  /* 0x000000ffff027224 */ /* 0x000fce00078e0000 */
.L_x_14725:
[----:B------:R-:W-:Y:S05]  /*0be0*/  BSYNC.RECONVERGENT B3 ;  /* 0x0000000000037941 */ /* 0x000fea0003800200 */
.L_x_14724:
        /* <DEDUP_REMOVED lines=29> */
.L_x_14723:
[----:B------:R-:W-:Y:S05]  /*0dc0*/  BSYNC.RECONVERGENT B2 ;  /* 0x0000000000027941 */ /* 0x000fea0003800200 */
.L_x_14722:
        /* <DEDUP_REMOVED lines=21> */
.L_x_14729:
[----:B------:R-:W-:Y:S05]  /*0f20*/  BSYNC.RECONVERGENT B3 ;  /* 0x0000000000037941 */ /* 0x000fea0003800200 */
.L_x_14728:
        /* <DEDUP_REMOVED lines=29> */
.L_x_14727:
[----:B------:R-:W-:Y:S05]  /*1100*/  BSYNC.RECONVERGENT B2 ;  /* 0x0000000000027941 */ /* 0x000fea0003800200 */
.L_x_14726:
        /* <DEDUP_REMOVED lines=21> */
.L_x_14733:
[----:B------:R-:W-:Y:S05]  /*1260*/  BSYNC.RECONVERGENT B3 ;  /* 0x0000000000037941 */ /* 0x000fea0003800200 */
.L_x_14732:
        /* <DEDUP_REMOVED lines=29> */
.L_x_14731:
[----:B------:R-:W-:Y:S05]  /*1440*/  BSYNC.RECONVERGENT B2 ;  /* 0x0000000000027941 */ /* 0x000fea0003800200 */
.L_x_14730:
        /* <DEDUP_REMOVED lines=21> */
.L_x_14737:
[----:B------:R-:W-:Y:S05]  /*15a0*/  BSYNC.RECONVERGENT B3 ;  /* 0x0000000000037941 */ /* 0x000fea0003800200 */
.L_x_14736:
        /* <DEDUP_REMOVED lines=29> */
.L_x_14735:
[----:B------:R-:W-:Y:S05]  /*1780*/  BSYNC.RECONVERGENT B2 ;  /* 0x0000000000027941 */ /* 0x000fea0003800200 */
.L_x_14734:
        /* <DEDUP_REMOVED lines=21> */
.L_x_14741:
[----:B------:R-:W-:Y:S05]  /*18e0*/  BSYNC.RECONVERGENT B3 ;  /* 0x0000000000037941 */ /* 0x000fea0003800200 */
.L_x_14740:
        /* <DEDUP_REMOVED lines=29> */
.L_x_14739:
[----:B------:R-:W-:Y:S05]  /*1ac0*/  BSYNC.RECONVERGENT B2 ;  /* 0x0000000000027941 */ /* 0x000fea0003800200 */
.L_x_14738:
        /* <DEDUP_REMOVED lines=21> */
.L_x_14745:
[----:B------:R-:W-:Y:S05]  /*1c20*/  BSYNC.RECONVERGENT B3 ;  /* 0x0000000000037941 */ /* 0x000fea0003800200 */
.L_x_14744:
        /* <DEDUP_REMOVED lines=28> */
.L_x_14743:
[----:B------:R-:W-:Y:S05]  /*1df0*/  BSYNC.RECONVERGENT B2 ;  /* 0x0000000000027941 */ /* 0x000fea0003800200 */
.L_x_14742:
        /* <DEDUP_REMOVED lines=16> */
.L_x_14748:
[----:B------:R-:W-:-:S13]  /*1f00*/  ISETP.GE.U32.AND P0, PT, R22, R23, PT ;  /* 0x000000171600720c */ /* 0x000fda0003f06070 */
[----:B------:R-:W-:Y:S05]  /*1f10*/  @P0 BRA `(.L_x_14750) ;  /* 0x0000000000300947 */ /* 0x000fea0003800000 */
[----:B0-----:R-:W0:Y:S01]  /*1f20*/  LDC.64 R4, c[0x0][0x390] ;  /* 0x0000e400ff047b82 */ /* 0x001e220000000a00 */
[----:B------:R-:W-:Y:S01]  /*1f30*/  IADD3 R7, PT, PT, R3, R22, RZ ;  /* 0x0000001603077210 */ /* 0x000fe20007ffe0ff */
[----:B------:R-:W-:-:S04]  /*1f40*/  VIADD R22, R22, 0x80 ;  /* 0x0000008016167836 */ /* 0x000fc80000000000 */
[----:B0-----:R-:W-:-:S05]  /*1f50*/  IMAD.WIDE.U32 R4, R7, 0x4, R4 ;  /* 0x0000000407047825 */ /* 0x001fca00078e0004 */
[----:B------:R1:W-:Y:S02]  /*1f60*/  STG.E desc[UR4][R4.64], R8 ;  /* 0x0000000804007986 */ /* 0x0003e4000c101904 */
.L_x_14749:
[----:B------:R-:W-:-:S13]  /*1f70*/  ISETP.GE.U32.AND P0, PT, R22, R23, PT ;  /* 0x000000171600720c */ /* 0x000fda0003f06070 */
[----:B------:R-:W-:Y:S05]  /*1f80*/  @P0 BRA `(.L_x_14751) ;  /* 0x0000000000300947 */ /* 0x000fea0003800000 */
[----:B-1----:R-:W1:Y:S01]  /*1f90*/  LDC.64 R4, c[0x0][0x390] ;  /* 0x0000e400ff047b82 */ /* 0x002e620000000a00 */
[----:B0-----:R-:W-:Y:S02]  /*1fa0*/  IADD3 R7, PT, PT, R3, R22, RZ ;  /* 0x0000001603077210 */ /* 0x001fe40007ffe0ff */
[----:B------:R-:W-:-:S03]  /*1fb0*/  IADD3 R22, PT, PT, R22, 0x80, RZ ;  /* 0x0000008016167810 */ /* 0x000fc60007ffe0ff */
[----:B-1----:R-:W-:-:S05]  /*1fc0*/  IMAD.WIDE.U32 R4, R7, 0x4, R4 ;  /* 0x0000000407047825 */ /* 0x002fca00078e0004 */
[----:B------:R1:W-:Y:S02]  /*1fd0*/  STG.E desc[UR4][R4.64], R9 ;  /* 0x0000000904007986 */ /* 0x0003e4000c101904 */
.L_x_14750:
[----:B------:R-:W-:-:S13]  /*1fe0*/  ISETP.GE.U32.AND P0, PT, R22, R23, PT ;  /* 0x000000171600720c */ /* 0x000fda0003f06070 */
[----:B------:R-:W-:Y:S05]  /*1ff0*/  @P0 BRA `(.L_x_14752) ;  /* 0x0000000000340947 */ /* 0x000fea0003800000 */
[----:B01----:R-:W0:Y:S01]  /*2000*/  LDC.64 R4, c[0x0][0x390] ;  /* 0x0000e400ff047b82 */ /* 0x003e220000000a00 */
[----:B------:R-:W-:Y:S01]  /*2010*/  IADD3 R7, PT, PT, R3, R22, RZ ;  /* 0x0000001603077210 */ /* 0x000fe20007ffe0ff */
[----:B------:R-:W-:-:S04]  /*2020*/  VIADD R22, R22, 0x80 ;  /* 0x0000008016167836 */ /* 0x000fc80000000000 */
[----:B0-----:R-:W-:-:S05]  /*2030*/  IMAD.WIDE.U32 R4, R7, 0x4, R4 ;  /* 0x0000000407047825 */ /* 0x001fca00078e0004 */
[----:B------:R2:W-:Y:S02]  /*2040*/  STG.E desc[UR4][R4.64], R10 ;  /* 0x0000000a04007986 */ /* 0x0005e4000c101904 */
.L_x_14751:
        /* <DEDUP_REMOVED lines=8> */
.L_x_14752:
[----:B------:R-:W-:Y:S05]  /*20d0*/  BSYNC.RELIABLE B1 ;  /* 0x0000000000017941 */ /* 0x000fea0003800100 */
.L_x_14747:
[----:B------:R-:W-:-:S13]  /*20e0*/  ISETP.GE.U32.AND P0, PT, R22, R23, PT ;  /* 0x000000171600720c */ /* 0x000fda0003f06070 */
[----:B012---:R-:W0:Y:S01]  /*20f0*/  @!P0 LDC.64 R4, c[0x0][0x390] ;  /* 0x0000e400ff048b82 */ /* 0x007e220000000a00 */
[----:B------:R-:W-:Y:S01]  /*2100*/  @!P0 IADD3 R7, PT, PT, R3, R22, RZ ;  /* 0x0000001603078210 */ /* 0x000fe20007ffe0ff */
[----:B------:R-:W-:-:S04]  /*2110*/  @!P0 VIADD R22, R22, 0x80 ;  /* 0x0000008016168836 */ /* 0x000fc80000000000 */
[----:B0-----:R-:W-:-:S05]  /*2120*/  @!P0 IMAD.WIDE.U32 R4, R7, 0x4, R4 ;  /* 0x0000000407048825 */ /* 0x001fca00078e0004 */
[----:B------:R3:W-:Y:S02]  /*2130*/  @!P0 STG.E desc[UR4][R4.64], R12 ;  /* 0x0000000c04008986 */ /* 0x0007e4000c101904 */
.L_x_14753:
[----:B------:R-:W-:Y:S05]  /*2140*/  BSYNC.RECONVERGENT B0 ;  /* 0x0000000000007941 */ /* 0x000fea0003800200 */
.L_x_14746:
        /* <DEDUP_REMOVED lines=8> */
.L_x_14713:
[----:B------:R-:W0:Y:S01]  /*21d0*/  S2R R4, SR_TID.X ;  /* 0x0000000000047919 */ /* 0x000e220000002100 */
[----:B------:R-:W1:Y:S01]  /*21e0*/  LDC.64 R6, c[0x0][0x398] ;  /* 0x0000e600ff067b82 */ /* 0x000e620000000a00 */
[----:B------:R-:W2:Y:S01]  /*21f0*/  LDCU UR6, c[0x0][0x388] ;  /* 0x00007100ff0677ac */ /* 0x000ea20008000800 */
[----:B-1----:R-:W-:-:S04]  /*2200*/  IMAD.WIDE.U32 R6, R3, 0x4, R6 ;  /* 0x0000000403067825 */ /* 0x002fc800078e0006 */
[----:B0-----:R-:W-:-:S05]  /*2210*/  IMAD.WIDE.U32 R6, R4, 0x10, R6 ;  /* 0x0000001004067825 */ /* 0x001fca00078e0006 */
[----:B------:R-:W3:Y:S01]  /*2220*/  LDG.E.128 R12, desc[UR4][R6.64] ;  /* 0x00000004060c7981 */ /* 0x000ee2000c1e1d00 */
[----:B--2---:R-:W-:Y:S01]  /*2230*/  FADD.FTZ R19, -RZ, |UR6| ;  /* 0x40000006ff137e21 */ /* 0x004fe20008010100 */
[----:B------:R-:W-:Y:S02]  /*2240*/  BSSY.RECONVERGENT B2, `(.L_x_14754) ;  /* 0x0000012000027945 */ /* 0x000fe40003800200 */
[----:B------:R0:W5:Y:S01]  /*2250*/  LDG.E.128 R8, desc[UR4][R6.64+0x800] ;  /* 0x0008000406087981 */ /* 0x000162000c1e1d00 */
        /* <DEDUP_REMOVED lines=9> */
[----:B0-----:R-:W-:-:S04]  /*22f0*/  FFMA R6, -R23, R2, R0 ;  /* 0x0000000217067223 */ /* 0x001fc80000000100 */
[----:B------:R-:W-:Y:S01]  /*2300*/  FFMA R2, R5, R6, R2 ;  /* 0x0000000605027223 */ /* 0x000fe20000000002 */
[----:B--2---:R-:W-:Y:S06]  /*2310*/  @!P0 BRA `(.L_x_14755) ;  /* 0x0000000000108947 */ /* 0x004fec0003800000 */
[----:B------:R-:W-:Y:S02]  /*2320*/  MOV R7, R23 ;  /* 0x0000001700077202 */ /* 0x000fe40000000f00 */
[----:B------:R-:W-:-:S07]  /*2330*/  MOV R2, 0x2350 ;  /* 0x0000235000027802 */ /* 0x000fce0000000f00 */
[----:B-----5:R-:W-:Y:S05]  /*2340*/  CALL.REL.NOINC `($__internal_61_$__cuda_sm3x_div_rn_ftz_f32_slowpath) ;  /* 0x0000001400987944 */ /* 0x020fea0003c00000 */
[----:B------:R-:W-:-:S07]  /*2350*/  MOV R2, R0 ;  /* 0x0000000000027202 */ /* 0x000fce0000000f00 */
.L_x_14755:
[----:B------:R-:W-:Y:S05]  /*2360*/  BSYNC.RECONVERGENT B2 ;  /* 0x0000000000027941 */ /* 0x000fea0003800200 */
.L_x_14754:
[----:B------:R-:W-:Y:S02]  /*2370*/  IMAD.MOV.U32 R7, RZ, RZ, 0x3b33710b ;  /* 0x3b33710bff077424 */ /* 0x000fe400078e00ff */
[----:B------:R-:W-:Y:S01]  /*2380*/  FMUL.FTZ R0, R2, R2 ;  /* 0x0000000202007220 */ /* 0x000fe20000410000 */
[----:B------:R-:W0:Y:S01]  /*2390*/  LDC R5, c[0x0][0x388] ;  /* 0x0000e200ff057b82 */ /* 0x000e220000000800 */
[----:B------:R-:W-:Y:S01]  /*23a0*/  FADD.FTZ R16, |R13|, -RZ ;  /* 0x800000ff0d107221 */ /* 0x000fe20000010200 */
[----:B------:R-:W-:Y:S02]  /*23b0*/  HFMA2 R17, -RZ, RZ, 1.857421875, -1409 ;  /* 0x3f6ee581ff117431 */ /* 0x000fe400000001ff */
        /* <DEDUP_REMOVED lines=38> */
[----:B-----5:R-:W-:Y:S05]  /*2620*/  CALL.REL.NOINC `($__internal_61_$__cuda_sm3x_div_rn_ftz_f32_slowpath) ;  /* 0x0000001000e07944 */ /* 0x020fea0003c00000 */
[----:B------:R-:W-:-:S07]  /*2630*/  IMAD.MOV.U32 R5, RZ, RZ, R0 ;  /* 0x000000ffff057224 */ /* 0x000fce00078e0000 */
.L_x_14757:
[----:B------:R-:W-:Y:S05]  /*2640*/  BSYNC.RECONVERGENT B2 ;  /* 0x0000000000027941 */ /* 0x000fea0003800200 */
.L_x_14756:
[----:B------:R-:W-:Y:S02]  /*2650*/  HFMA2 R7, -RZ, RZ, 0.89990234375, 10328 ;  /* 0x3b33710bff077431 */ /* 0x000fe400000001ff */
[----:B------:R-:W-:Y:S01]  /*2660*/  FMUL.FTZ R0, R5, R5 ;  /* 0x0000000505007220 */ /* 0x000fe20000410000 */
[----:B------:R-:W0:Y:S01]  /*2670*/  LDC R2, c[0x0][0x388] ;  /* 0x0000e200ff027b82 */ /* 0x000e220000000800 */
[----:B------:R-:W-:Y:S01]  /*2680*/  FADD.FTZ R6, |R14|, -RZ ;  /* 0x800000ff0e067221 */ /* 0x000fe20000010200 */
[----:B------:R-:W-:Y:S01]  /*2690*/  ISETP.GE.AND P0, PT, R13, RZ, PT ;  /* 0x000000ff0d00720c */ /* 0x000fe20003f06270 */
[----:B------:R-:W-:Y:S01]  /*26a0*/  HFMA2 R17, -RZ, RZ, 2.04296875, -15.78125 ;  /* 0x4016cbe4ff117431 */ /* 0x000fe200000001ff */
[----:B------:R-:W-:Y:S01]  /*26b0*/  BSSY.RECONVERGENT B2, `(.L_x_14758) ;  /* 0x0000027000027945 */ /* 0x000fe20003800200 */
[----:B------:R-:W-:-:S04]  /*26c0*/  FFMA.FTZ R7, R0, R7, -0.015681877732276916504 ;  /* 0xbc80774800077423 */ /* 0x000fc80000010007 */
[----:B------:R-:W-:-:S04]  /*26d0*/  FFMA.FTZ R7, R0, R7, 0.042200751602649688721 ;  /* 0x3d2cdab200077423 */ /* 0x000fc80000010007 */
[----:B------:R-:W-:-:S04]  /*26e0*/  FFMA.FTZ R7, R0, R7, -0.074792981147766113281 ;  /* 0xbd992d1000077423 */ /* 0x000fc80000010007 */
[----:B------:R-:W-:-:S04]  /*26f0*/  FFMA.FTZ R7, R0, R7, 0.10640415549278259277 ;  /* 0x3dd9ea6c00077423 */ /* 0x000fc80000010007 */
[----:B------:R-:W-:Y:S01]  /*2700*/  FFMA.FTZ R7, R0, R7, -0.14207722246646881104 ;  /* 0xbe117cb100077423 */ /* 0x000fe20000010007 */
[----:B0-----:R-:W-:Y:S02]  /*2710*/  FSETP.GT.FTZ.AND P2, PT, |R2|, |R14|, PT ;  /* 0x4000000e0200720b */ /* 0x001fe40003f54200 */
[----:B------:R-:W-:Y:S01]  /*2720*/  FSETP.NEU.FTZ.AND P1, PT, |R13|, |R2|, PT ;  /* 0x400000020d00720b */ /* 0x000fe20003f3d200 */
[C---:B------:R-:W-:Y:S01]  /*2730*/  FFMA.FTZ R7, R0.reuse, R7, 0.19993925094604492188 ;  /* 0x3e4cbce000077423 */ /* 0x040fe20000010007 */
        /* <DEDUP_REMOVED lines=13> */
[----:B------:R-:W-:Y:S01]  /*2810*/  FSEL R0, R6, R19, P2 ;  /* 0x0000001306007208 */ /* 0x000fe20001000000 */
[----:B0-----:R-:W-:Y:S01]  /*2820*/  FFMA R7, -R23, R16, 1 ;  /* 0x3f80000017077423 */ /* 0x001fe20000000110 */
[----:B------:R-:W-:Y:S02]  /*2830*/  @!P1 FSEL R5, R17, 0.78539818525314331055, !P0 ;  /* 0x3f490fdb11059808 */ /* 0x000fe40004000000 */
[----:B------:R-:W0:Y:S01]  /*2840*/  FCHK P1, R0, R23 ;  /* 0x0000001700007302 */ /* 0x000e220000020000 */
        /* <DEDUP_REMOVED lines=11> */
[----:B-----5:R-:W-:Y:S05]  /*2900*/  CALL.REL.NOINC `($__internal_61_$__cuda_sm3x_div_rn_ftz_f32_slowpath) ;  /* 0x0000001000287944 */ /* 0x020fea0003c00000 */
[----:B------:R-:W-:-:S07]  /*2910*/  MOV R2, R0 ;  /* 0x0000000000027202 */ /* 0x000fce0000000f00 */
.L_x_14759:
[----:B------:R-:W-:Y:S05]  /*2920*/  BSYNC.RECONVERGENT B2 ;  /* 0x0000000000027941 */ /* 0x000fea0003800200 */
.L_x_14758:
        /* <DEDUP_REMOVED lines=26> */
[----:B------:R-:W-:Y:S01]  /*2ad0*/  IMAD.MOV.U32 R7, RZ, RZ, 0x4016cbe4 ;  /* 0x4016cbe4ff077424 */ /* 0x000fe200078e00ff */
[----:B------:R-:W-:Y:S02]  /*2ae0*/  FSETP.NEU.FTZ.AND P2, PT, R23, RZ, PT ;  /* 0x000000ff1700720b */ /* 0x000fe40003f5d000 */
[----:B------:R-:W-:Y:S01]  /*2af0*/  @!P0 FFMA.FTZ R6, R17, 1.6832555532455444336, R2 ;  /* 0x3fd774eb11068823 */ /* 0x000fe20000010002 */
[----:B0-----:R-:W-:Y:S01]  /*2b00*/  FFMA R2, -R22, R21, 1 ;  /* 0x3f80000016027423 */ /* 0x001fe20000000115 */
[----:B------:R-:W-:Y:S01]  /*2b10*/  @!P1 FSEL R6, R7, 0.78539818525314331055, !P0 ;  /* 0x3f490fdb07069808 */ /* 0x000fe20004000000 */
[----:B------:R-:W0:Y:S02]  /*2b20*/  FCHK P1, R0, R22 ;  /* 0x0000001600007302 */ /* 0x000e240000020000 */
[----:B------:R-:W-:-:S04]  /*2b30*/  FFMA R21, R21, R2, R21 ;  /* 0x0000000215157223 */ /* 0x000fc80000000015 */
        /* <DEDUP_REMOVED lines=10> */
[----:B-----5:R-:W-:Y:S05]  /*2be0*/  CALL.REL.NOINC `($__internal_61_$__cuda_sm3x_div_rn_ftz_f32_slowpath) ;  /* 0x0000000c00707944 */ /* 0x020fea0003c00000 */
[----:B------:R-:W-:-:S07]  /*2bf0*/  MOV R5, R0 ;  /* 0x0000000000057202 */ /* 0x000fce0000000f00 */
.L_x_14761:
[----:B------:R-:W-:Y:S05]  /*2c00*/  BSYNC.RECONVERGENT B2 ;  /* 0x0000000000027941 */ /* 0x000fea0003800200 */
.L_x_14760:
[----:B------:R-:W-:Y:S02]  /*2c10*/  HFMA2 R7, -RZ, RZ, 0.89990234375, 10328 ;  /* 0x3b33710bff077431 */ /* 0x000fe400000001ff */
[----:B------:R-:W-:Y:S01]  /*2c20*/  FMUL.FTZ R0, R5, R5 ;  /* 0x0000000505007220 */ /* 0x000fe20000410000 */
[----:B------:R-:W0:Y:S01]  /*2c30*/  LDC R2, c[0x0][0x388] ;  /* 0x0000e200ff027b82 */ /* 0x000e220000000800 */
[----:B-----5:R-:W-:Y:S01]  /*2c40*/  FADD.FTZ R6, |R8|, -RZ ;  /* 0x800000ff08067221 */ /* 0x020fe20000010200 */
[----:B------:R-:W-:Y:S01]  /*2c50*/  ISETP.GE.AND P0, PT, R15, RZ, PT ;  /* 0x000000ff0f00720c */ /* 0x000fe20003f06270 */
[----:B------:R-:W-:Y:S01]  /*2c60*/  BSSY.RECONVERGENT B2, `(.L_x_14762) ;  /* 0x0000028000027945 */ /* 0x000fe20003800200 */
[----:B------:R-:W-:Y:S01]  /*2c70*/  MOV R17, 0x4016cbe4 ;  /* 0x4016cbe400117802 */ /* 0x000fe20000000f00 */
        /* <DEDUP_REMOVED lines=36> */
[----:B------:R-:W-:Y:S05]  /*2ec0*/  CALL.REL.NOINC `($__internal_61_$__cuda_sm3x_div_rn_ftz_f32_slowpath) ;  /* 0x0000000800b87944 */ /* 0x000fea0003c00000 */
[----:B------:R-:W-:-:S07]  /*2ed0*/  MOV R2, R0 ;  /* 0x0000000000027202 */ /* 0x000fce0000000f00 */
.L_x_14763:
[----:B------:R-:W-:Y:S05]  /*2ee0*/  BSYNC.RECONVERGENT B2 ;  /* 0x0000000000027941 */ /* 0x000fea0003800200 */
.L_x_14762:
        /* <DEDUP_REMOVED lines=43> */
[----:B------:R-:W-:Y:S05]  /*31a0*/  CALL.REL.NOINC `($__internal_61_$__cuda_sm3x_div_rn_ftz_f32_slowpath) ;  /* 0x0000000800007944 */ /* 0x000fea0003c00000 */
[----:B------:R-:W-:-:S07]  /*31b0*/  IMAD.MOV.U32 R5, RZ, RZ, R0 ;  /* 0x000000ffff057224 */ /* 0x000fce00078e0000 */
.L_x_14765:
[----:B------:R-:W-:Y:S05]  /*31c0*/  BSYNC.RECONVERGENT B2 ;  /* 0x0000000000027941 */ /* 0x000fea0003800200 */
.L_x_14764:
[----:B------:R-:W-:Y:S02]  /*31d0*/  HFMA2 R7, -RZ, RZ, 0.89990234375, 10328 ;  /* 0x3b33710bff077431 */ /* 0x000fe400000001ff */
[----:B------:R-:W-:Y:S01]  /*31e0*/  FMUL.FTZ R0, R5, R5 ;  /* 0x0000000505007220 */ /* 0x000fe20000410000 */
[----:B------:R-:W0:Y:S01]  /*31f0*/  LDC R2, c[0x0][0x388] ;  /* 0x0000e200ff027b82 */ /* 0x000e220000000800 */
[----:B------:R-:W-:Y:S01]  /*3200*/  FADD.FTZ R6, |R10|, -RZ ;  /* 0x800000ff0a067221 */ /* 0x000fe20000010200 */
[----:B------:R-:W-:Y:S01]  /*3210*/  ISETP.GE.AND P0, PT, R9, RZ, PT ;  /* 0x000000ff0900720c */ /* 0x000fe20003f06270 */
[----:B------:R-:W-:Y:S01]  /*3220*/  HFMA2 R17, -RZ, RZ, 2.04296875, -15.78125 ;  /* 0x4016cbe4ff117431 */ /* 0x000fe200000001ff */
[----:B------:R-:W-:Y:S01]  /*3230*/  FSETP.NEU.FTZ.AND P2, PT, R22, RZ, PT ;  /* 0x000000ff1600720b */ /* 0x000fe20003f5d000 */
        /* <DEDUP_REMOVED lines=21> */
[----:B------:R-:W-:Y:S01]  /*3390*/  FSEL R0, R6, R19, P3 ;  /* 0x0000001306007208 */ /* 0x000fe20001800000 */
[----:B0-----:R-:W-:Y:S01]  /*33a0*/  FFMA R7, -R23, R16, 1 ;  /* 0x3f80000017077423 */ /* 0x001fe20000000110 */
[----:B------:R-:W-:Y:S02]  /*33b0*/  @!P1 FSEL R5, R17, 0.78539818525314331055, !P0 ;  /* 0x3f490fdb11059808 */ /* 0x000fe40004000000 */
[----:B------:R-:W0:Y:S01]  /*33c0*/  FCHK P1, R0, R23 ;  /* 0x0000001700007302 */ /* 0x000e220000020000 */
        /* <DEDUP_REMOVED lines=9> */
[----:B------:R-:W-:Y:S01]  /*3460*/  IMAD.MOV.U32 R7, RZ, RZ, R23 ;  /* 0x000000ffff077224 */ /* 0x000fe200078e0017 */
[----:B------:R-:W-:-:S07]  /*3470*/  MOV R2, 0x3490 ;  /* 0x0000349000027802 */ /* 0x000fce0000000f00 */
[----:B------:R-:W-:Y:S05]  /*3480*/  CALL.REL.NOINC `($__internal_61_$__cuda_sm3x_div_rn_ftz_f32_slowpath) ;  /* 0x0000000400487944 */ /* 0x000fea0003c00000 */
[----:B------:R-:W-:-:S07]  /*3490*/  MOV R2, R0 ;  /* 0x0000000000027202 */ /* 0x000fce0000000f00 */
.L_x_14767:
[----:B------:R-:W-:Y:S05]  /*34a0*/  BSYNC.RECONVERGENT B2 ;  /* 0x0000000000027941 */ /* 0x000fea0003800200 */
.L_x_14766:
        /* <DEDUP_REMOVED lines=45> */
.L_x_14769:
[----:B------:R-:W-:Y:S05]  /*3780*/  BSYNC.RECONVERGENT B2 ;  /* 0x0000000000027941 */ /* 0x000fea0003800200 */
.L_x_14768:
        /* <DEDUP_REMOVED lines=18> */
[C---:B0-----:R-:W-:Y:S01]  /*38b0*/  FSETP.NEU.FTZ.AND P3, PT, |R11|.reuse, |R0|, PT ;  /* 0x400000000b00720b */ /* 0x041fe20003f7d200 */
[----:B------:R-:W-:Y:S01]  /*38c0*/  FADD.FTZ R11, |R11|, |R0| ;  /* 0x400000000b0b7221 */ /* 0x000fe20000010200 */
[----:B------:R-:W-:Y:S01]  /*38d0*/  FSEL R5, R5, R2, P2 ;  /* 0x0000000205057208 */ /* 0x000fe20001000000 */
[----:B------:R-:W-:-:S04]  /*38e0*/  @!P2 FADD.FTZ R2, -R2, -RZ ;  /* 0x800000ff0202a221 */ /* 0x000fc80000010100 */
[----:B------:R-:W-:Y:S01]  /*38f0*/  @!P0 FFMA.FTZ R5, R17, 1.6832555532455444336, R2 ;  /* 0x3fd774eb11058823 */ /* 0x000fe20000010002 */
[----:B------:R-:W-:-:S05]  /*3900*/  MOV R2, 0x4016cbe4 ;  /* 0x4016cbe400027802 */ /* 0x000fca0000000f00 */
[----:B------:R-:W-:Y:S02]  /*3910*/  @!P3 FSEL R5, R2, 0.78539818525314331055, !P0 ;  /* 0x3f490fdb0205b808 */ /* 0x000fe40004000000 */
[----:B------:R-:W-:Y:S01]  /*3920*/  @!P1 FSEL R5, RZ, 3.1415927410125732422, P0 ;  /* 0x40490fdbff059808 */ /* 0x000fe20000000000 */
[----:B-1----:R-:W-:Y:S01]  /*3930*/  IMAD.WIDE.U32 R6, R3, 0x4, R6 ;  /* 0x0000000403067825 */ /* 0x002fe200078e0006 */
[----:B------:R-:W-:Y:S02]  /*3940*/  FSETP.NAN.FTZ.AND P0, PT, |R11|, |R11|, PT ;  /* 0x4000000b0b00720b */ /* 0x000fe40003f18200 */
[----:B------:R-:W-:Y:S01]  /*3950*/  LOP3.LUT R0, R5, 0x80000000, R0, 0xb8, !PT ;  /* 0x8000000005007812 */ /* 0x000fe200078eb800 */
[----:B------:R-:W-:-:S03]  /*3960*/  IMAD.WIDE.U32 R6, R4, 0x10, R6 ;  /* 0x0000001004067825 */ /* 0x000fc600078e0006 */
[----:B------:R-:W-:Y:S02]  /*3970*/  FSEL R11, R11, R0, P0 ;  /* 0x000000000b0b7208 */ /* 0x000fe40000000000 */
[----:B------:R-:W-:Y:S04]  /*3980*/  STG.E.128 desc[UR4][R6.64], R12 ;  /* 0x0000000c06007986 */ /* 0x000fe8000c101d04 */
[----:B------:R-:W-:Y:S01]  /*3990*/  STG.E.128 desc[UR4][R6.64+0x800], R8 ;  /* 0x0008000806007986 */ /* 0x000fe2000c101d04 */
[----:B------:R-:W-:Y:S05]  /*39a0*/  EXIT ;  /* 0x000000000000794d */ /* 0x000fea0003800000 */
        .weak           $__internal_61_$__cuda_sm3x_div_rn_ftz_f32_slowpath
        .type           $__internal_61_$__cuda_sm3x_div_rn_ftz_f32_slowpath,@function
        .size           $__internal_61_$__cuda_sm3x_div_rn_ftz_f32_slowpath,(.L_x_17883 - $__internal_61_$__cuda_sm3x_div_rn_ftz_f32_slowpath)
$__internal_61_$__cuda_sm3x_div_rn_ftz_f32_slowpath:
        /* <DEDUP_REMOVED lines=35> */
.L_x_14772:
[----:B------:R-:W-:Y:S05]  /*3be0*/  BSYNC.RELIABLE B1 ;  /* 0x0000000000017941 */ /* 0x000fea0003800100 */
.L_x_14771:
        /* <DEDUP_REMOVED lines=27> */
.L_x_14778:
[----:B------:R-:W-:-:S07]  /*3da0*/  LEA R0, R5, R0, 0x17 ;  /* 0x0000000005007211 */ /* 0x000fce00078eb8ff */
.L_x_14779:
[----:B------:R-:W-:Y:S05]  /*3db0*/  BSYNC.RECONVERGENT B1 ;  /* 0x0000000000017941 */ /* 0x000fea0003800200 */
.L_x_14777:
[----:B------:R-:W-:Y:S05]  /*3dc0*/  BRA `(.L_x_14780) ;  /* 0x0000000000207947 */ /* 0x000fea0003800000 */
.L_x_14776:
[----:B------:R-:W-:-:S04]  /*3dd0*/  LOP3.LUT R0, R7, 0x80000000, R0, 0x48, !PT ;  /* 0x8000000007007812 */ /* 0x000fc800078e4800 */
[----:B------:R-:W-:Y:S01]  /*3de0*/  LOP3.LUT R0, R0, 0x7f800000, RZ, 0xfc, !PT ;  /* 0x7f80000000007812 */ /* 0x000fe200078efcff */
[----:B------:R-:W-:Y:S06]  /*3df0*/  BRA `(.L_x_14780) ;  /* 0x0000000000147947 */ /* 0x000fec0003800000 */
.L_x_14775:
[----:B------:R-:W-:Y:S01]  /*3e00*/  LOP3.LUT R0, R7, 0x80000000, R0, 0x48, !PT ;  /* 0x8000000007007812 */ /* 0x000fe200078e4800 */
[----:B------:R-:W-:Y:S06]  /*3e10*/  BRA `(.L_x_14780) ;  /* 0x00000000000c7947 */ /* 0x000fec0003800000 */
.L_x_14774:
[----:B------:R-:W0:Y:S01]  /*3e20*/  MUFU.RSQ R0, -QNAN ;  /* 0xffc0000000007908 */ /* 0x000e220000001400 */
[----:B------:R-:W-:Y:S05]  /*3e30*/  BRA `(.L_x_14780) ;  /* 0x0000000000047947 */ /* 0x000fea0003800000 */
.L_x_14773:
[----:B------:R-:W-:-:S07]  /*3e40*/  FADD.FTZ R0, R0, R7 ;  /* 0x0000000700007221 */ /* 0x000fce0000010000 */
.L_x_14780:
[----:B------:R-:W-:Y:S05]  /*3e50*/  BSYNC.RECONVERGENT B0 ;  /* 0x0000000000007941 */ /* 0x000fea0003800200 */
.L_x_14770:
[----:B------:R-:W-:Y:S01]  /*3e60*/  HFMA2 R7, -RZ, RZ, 0, 0 ;  /* 0x00000000ff077431 */ /* 0x000fe200000001ff */
[----:B------:R-:W-:-:S04]  /*3e70*/  MOV R6, R2 ;  /* 0x0000000200067202 */ /* 0x000fc80000000f00 */
[----:B0-----:R-:W-:Y:S05]  /*3e80*/  RET.REL.NODEC R6 `(_ZN2at6native29vectorized_elementwise_kernelILi4ENS0_13AUnaryFunctorIfffZZZNS0_17atan2_kernel_cudaERNS_18TensorIteratorBaseEENKUlvE_clEvENKUlvE0_clEvEUlffE_EESt5arrayIPcLm2EEEEviT0_T1_) ;  /* 0xffffffc0065c7950 */ /* 0x001fea0003c3ffff */
.L_x_14781:
        /* <DEDUP_REMOVED lines=15> */
.L_x_17883:


//--------------------- .text._ZN2at6native29vectorized_elementwise_kernelILi8ENS0_13AUnaryFunctorIfffZZZNS0_17atan2_kernel_cudaERNS_18TensorIteratorBaseEENKUlvE_clEvENKUlvE0_clEvEUlffE_EESt5arrayIPcLm2EEEEviT0_T1_ --------------------------
	.section	.text._ZN2at6native29vectorized_elementwise_kernelILi8ENS0_13AUnaryFunctorIfffZZZNS0_17atan2_kernel_cudaERNS_18TensorIteratorBaseEENKUlvE_clEvENKUlvE0_clEvEUlffE_EESt5arrayIPcLm2EEEEviT0_T1_,"ax",@progbits
	.align	128
        .global         _ZN2at6native29vectorized_elementwise_kernelILi8ENS0_13AUnaryFunctorIfffZZZNS0_17atan2_kernel_cudaERNS_18TensorIteratorBaseEENKUlvE_clEvENKUlvE0_clEvEUlffE_EESt5arrayIPcLm2EEEEviT0_T1_
        .type           _ZN2at6native29vectorized_elementwise_kernelILi8ENS0_13AUnaryFunctorIfffZZZNS0_17atan2_kernel_cudaERNS_18TensorIteratorBaseEENKUlvE_clEvENKUlvE0_clEvEUlffE_EESt5arrayIPcLm2EEEEviT0_T1_,@function
        .size           _ZN2at6native29vectorized_elementwise_kernelILi8ENS0_13AUnaryFunctorIfffZZZNS0_17atan2_kernel_cudaERNS_18TensorIteratorBaseEENKUlvE_clEvENKUlvE0_clEvEUlffE_EESt5arrayIPcLm2EEEEviT0_T1_,(.L_x_17884 - _ZN2at6native29vectorized_elementwise_kernelILi8ENS0_13AUnaryFunctorIfffZZZNS0_17atan2_kernel_cudaERNS_18TensorIteratorBaseEENKUlvE_clEvENKUlvE0_clEvEUlffE_EESt5arrayIPcLm2EEEEviT0_T1_)
        .other          _ZN2at6native29vectorized_elementwise_kernelILi8ENS0_13AUnaryFunctorIfffZZZNS0_17atan2_kernel_cudaERNS_18TensorIteratorBaseEENKUlvE_clEvENKUlvE0_clEvEUlffE_EESt5arrayIPcLm2EEEEviT0_T1_,@"STO_CUDA_ENTRY STV_DEFAULT"
_ZN2at6native29vectorized_elementwise_kernelILi8ENS0_13AUnaryFunctorIfffZZZNS0_17atan2_kernel_cudaERNS_18TensorIteratorBaseEENKUlvE_clEvENKUlvE0_clEvEUlffE_EESt5arrayIPcLm2EEEEviT0_T1_:
.text._ZN2at6native29vectorized_elementwise_kernelILi8ENS0_13AUnaryFunctorIfffZZZNS0_17atan2_kernel_cudaERNS_18TensorIteratorBaseEENKUlvE_clEvENKUlvE0_clEvEUlffE_EESt5arrayIPcLm2EEEEviT0_T1_:
        /* <DEDUP_REMOVED lines=84> */
[----:B------:R-:W-:Y:S05]  /*0540*/  CALL.REL.NOINC `($__internal_62_$__cuda_sm3x_div_rn_ftz_f32_slowpath) ;  /* 0x0000003400107944 */ /* 0x000fea0003c00000 */
[----:B------:R-:W-:-:S07]  /*0550*/  MOV R2, R0 ;  /* 0x0000000000027202 */ /* 0x000fce0000000f00 */
.L_x_14786:
[----:B------:R-:W-:Y:S05]  /*0560*/  BSYNC.RECONVERGENT B3 ;  /* 0x0000000000037941 */ /* 0x000fea0003800200 */
.L_x_14785:
        /* <DEDUP_REMOVED lines=29> */
.L_x_14784:
[----:B------:R-:W-:Y:S05]  /*0740*/  BSYNC.RECONVERGENT B2 ;  /* 0x0000000000027941 */ /* 0x000fea0003800200 */
.L_x_14783:
        /* <DEDUP_REMOVED lines=19> */
[----:B------:R-:W-:Y:S05]  /*0880*/  CALL.REL.NOINC `($__internal_62_$__cuda_sm3x_div_rn_ftz_f32_slowpath) ;  /* 0x0000003000407944 */ /* 0x000fea0003c00000 */
[----:B------:R-:W-:-:S07]  /*0890*/  MOV R2, R0 ;  /* 0x0000000000027202 */ /* 0x000fce0000000f00 */
.L_x_14790:
[----:B------:R-:W-:Y:S05]  /*08a0*/  BSYNC.RECONVERGENT B3 ;  /* 0x0000000000037941 */ /* 0x000fea0003800200 */
.L_x_14789:
        /* <DEDUP_REMOVED lines=29> */
.L_x_14788:
[----:B------:R-:W-:Y:S05]  /*0a80*/  BSYNC.RECONVERGENT B2 ;  /* 0x0000000000027941 */ /* 0x000fea0003800200 */
.L_x_14787:
        /* <DEDUP_REMOVED lines=20> */
[----:B------:R-:W-:-:S07]  /*0bd0*/  IMAD.MOV.U32 R2, RZ, RZ, R0 ;  /* 0x000000ffff027224 */ /* 0x000fce00078e0000 */
.L_x_14794:
[----:B------:R-:W-:Y:S05]  /*0be0*/  BSYNC.RECONVERGENT B3 ;  /* 0x0000000000037941 */ /* 0x000fea0003800200 */
.L_x_14793:
        /* <DEDUP_REMOVED lines=29> */
.L_x_14792:
[----:B------:R-:W-:Y:S05]  /*0dc0*/  BSYNC.RECONVERGENT B2 ;  /* 0x0000000000027941 */ /* 0x000fea0003800200 */
.L_x_14791:
        /* <DEDUP_REMOVED lines=21> */
.L_x_14798:
[----:B------:R-:W-:Y:S05]  /*0f20*/  BSYNC.RECONVERGENT B3 ;  /* 0x0000000000037941 */ /* 0x000fea0003800200 */
.L_x_14797:
        /* <DEDUP_REMOVED lines=29> */
.L_x_14796:
[----:B------:R-:W-:Y:S05]  /*1100*/  BSYNC.RECONVERGENT B2 ;  /* 0x0000000000027941 */ /* 0x000fea0003800200 */
.L_x_14795:
        /* <DEDUP_REMOVED lines=21> */
.L_x_14802:
[----:B------:R-:W-:Y:S05]  /*1260*/  BSYNC.RECONVERGENT B3 ;  /* 0x0000000000037941 */ /* 0x000fea0003800200 */
.L_x_14801:
        /* <DEDUP_REMOVED lines=29> */
.L_x_14800:
[----:B------:R-:W-:Y:S05]  /*1440*/  BSYNC.RECONVERGENT B2 ;  /* 0x0000000000027941 */ /* 0x000fea0003800200 */
.L_x_14799:
        /* <DEDUP_REMOVED lines=21> */
.L_x_14806:
[----:B------:R-:W-:Y:S05]  /*15a0*/  BSYNC.RECONVERGENT B3 ;  /* 0x0000000000037941 */ /* 0x000fea0003800200 */
.L_x_14805:
        /* <DEDUP_REMOVED lines=29> */
.L_x_14804:
[----:B------:R-:W-:Y:S05]  /*1780*/  BSYNC.RECONVERGENT B2 ;  /* 0x0000000000027941 */ /* 0x000fea0003800200 */
.L_x_14803:
        /* <DEDUP_REMOVED lines=21> */
.L_x_14810:
[----:B------:R-:W-:Y:S05]  /*18e0*/  BSYNC.RECONVERGENT B3 ;  /* 0x0000000000037941 */ /* 0x000fea0003800200 */
.L_x_14809:
        /* <DEDUP_REMOVED lines=29> */
.L_x_14808:
[----:B------:R-:W-:Y:S05]  /*1ac0*/  BSYNC.RECONVERGENT B2 ;  /* 0x0000000000027941 */ /* 0x000fea0003800200 */
.L_x_14807:
        /* <DEDUP_REMOVED lines=21> */
.L_x_14814:
[----:B------:R-:W-:Y:S05]  /*1c20*/  BSYNC.RECONVERGENT B3 ;  /* 0x0000000000037941 */ /* 0x000fea0003800200 */
.L_x_14813:
        /* <DEDUP_REMOVED lines=28> */
.L_x_14812:
[----:B------:R-:W-:Y:S05]  /*1df0*/  BSYNC.RECONVERGENT B2 ;  /* 0x0000000000027941 */ /* 0x000fea0003800200 */
.L_x_14811:
        /* <DEDUP_REMOVED lines=16> */
.L_x_14817:
[----:B------:R-:W-:-:S13]  /*1f00*/  ISETP.GE.U32.AND P0, PT, R22, R23, PT ;  /* 0x000000171600720c */ /* 0x000fda0003f06070 */
[----:B------:R-:W-:Y:S05]  /*1f10*/  @P0 BRA `(.L_x_14819) ;  /* 0x0000000000300947 */ /* 0x000fea0003800000 */
[----:B0-----:R-:W0:Y:S01]  /*1f20*/  LDC.64 R4, c[0x0][0x390] ;  /* 0x0000e400ff047b82 */ /* 0x001e220000000a00 */
[----:B------:R-:W-:Y:S01]  /*1f30*/  IADD3 R7, PT, PT, R3, R22, RZ ;  /* 0x0000001603077210 */ /* 0x000fe20007ffe0ff */
[----:B------:R-:W-:-:S04]  /*1f40*/  VIADD R22, R22, 0x80 ;  /* 0x0000008016167836 */ /* 0x000fc80000000000 */
[----:B0-----:R-:W-:-:S05]  /*1f50*/  IMAD.WIDE.U32 R4, R7, 0x4, R4 ;  /* 0x0000000407047825 */ /* 0x001fca00078e0004 */
[----:B------:R1:W-:Y:S02]  /*1f60*/  STG.E desc[UR4][R4.64], R8 ;  /* 0x0000000804007986 */ /* 0x0003e4000c101904 */
.L_x_14818:
[----:B------:R-:W-:-:S13]  /*1f70*/  ISETP.GE.U32.AND P0, PT, R22, R23, PT ;  /* 0x000000171600720c */ /* 0x000fda0003f06070 */
[----:B------:R-:W-:Y:S05]  /*1f80*/  @P0 BRA `(.L_x_14820) ;  /* 0x0000000000300947 */ /* 0x000fea0003800000 */
[----:B-1----:R-:W1:Y:S01]  /*1f90*/  LDC.64 R4, c[0x0][0x390] ;  /* 0x0000e400ff047b82 */ /* 0x002e620000000a00 */
[----:B0-----:R-:W-:Y:S02]  /*1fa0*/  IADD3 R7, PT, PT, R3, R22, RZ ;  /* 0x0000001603077210 */ /* 0x001fe40007ffe0ff */
[----:B------:R-:W-:-:S03]  /*1fb0*/  IADD3 R22, PT, PT, R22, 0x80, RZ ;  /* 0x0000008016167810 */ /* 0x000fc60007ffe0ff */
[----:B-1----:R-:W-:-:S05]  /*1fc0*/  IMAD.WIDE.U32 R4, R7, 0x4, R4 ;  /* 0x0000000407047825 */ /* 0x002fca00078e0004 */
[----:B------:R1:W-:Y:S02]  /*1fd0*/  STG.E desc[UR4][R4.64], R9 ;  /* 0x0000000904007986 */ /* 0x0003e4000c101904 */
.L_x_14819:
[----:B------:R-:W-:-:S13]  /*1fe0*/  ISETP.GE.U32.AND P0, PT, R22, R23, PT ;  /* 0x000000171600720c */ /* 0x000fda0003f06070 */
[----:B------:R-:W-:Y:S05]  /*1ff0*/  @P0 BRA `(.L_x_14821) ;  /* 0x0000000000340947 */ /* 0x000fea0003800000 */
[----:B01----:R-:W0:Y:S01]  /*2000*/  LDC.64 R4, c[0x0][0x390] ;  /* 0x0000e400ff047b82 */ /* 0x003e220000000a00 */
[----:B------:R-:W-:Y:S01]  /*2010*/  IADD3 R7, PT, PT, R3, R22, RZ ;  /* 0x0000001603077210 */ /* 0x000fe20007ffe0ff */
[----:B------:R-:W-:-:S04]  /*2020*/  VIADD R22, R22, 0x80 ;  /* 0x0000008016167836 */ /* 0x000fc80000000000 */
[----:B0-----:R-:W-:-:S05]  /*2030*/  IMAD.WIDE.U32 R4, R7, 0x4, R4 ;  /* 0x0000000407047825 */ /* 0x001fca00078e0004 */
[----:B------:R2:W-:Y:S02]  /*2040*/  STG.E desc[UR4][R4.64], R10 ;  /* 0x0000000a04007986 */ /* 0x0005e4000c101904 */
.L_x_14820:
        /* <DEDUP_REMOVED lines=8> */
.L_x_14821:
[----:B------:R-:W-:Y:S05]  /*20d0*/  BSYNC.RELIABLE B1 ;  /* 0x0000000000017941 */ /* 0x000fea0003800100 */
.L_x_14816:
[----:B------:R-:W-:-:S13]  /*20e0*/  ISETP.GE.U32.AND P0, PT, R22, R23, PT ;  /* 0x000000171600720c */ /* 0x000fda0003f06070 */
[----:B012---:R-:W0:Y:S01]  /*20f0*/  @!P0 LDC.64 R4, c[0x0][0x390] ;  /* 0x0000e400ff048b82 */ /* 0x007e220000000a00 */
[----:B------:R-:W-:Y:S01]  /*2100*/  @!P0 IADD3 R7, PT, PT, R3, R22, RZ ;  /* 0x0000001603078210 */ /* 0x000fe20007ffe0ff */
[----:B------:R-:W-:-:S04]  /*2110*/  @!P0 VIADD R22, R22, 0x80 ;  /* 0x0000008016168836 */ /* 0x000fc80000000000 */
[----:B0-----:R-:W-:-:S05]  /*2120*/  @!P0 IMAD.WIDE.U32 R4, R7, 0x4, R4 ;  /* 0x0000000407048825 */ /* 0x001fca00078e0004 */
[----:B------:R3:W-:Y:S02]  /*2130*/  @!P0 STG.E desc[UR4][R4.64], R12 ;  /* 0x0000000c04008986 */ /* 0x0007e4000c101904 */
.L_x_14822:
[----:B------:R-:W-:Y:S05]  /*2140*/  BSYNC.RECONVERGENT B0 ;  /* 0x0000000000007941 */ /* 0x000fea0003800200 */
.L_x_14815:
        /* <DEDUP_REMOVED lines=8> */
.L_x_14782:
[----:B------:R-:W0:Y:S01]  /*21d0*/  S2R R4, SR_TID.X ;  /* 0x0000000000047919 */ /* 0x000e220000002100 */
[----:B------:R-:W1:Y:S01]  /*21e0*/  LDC.64 R6, c[0x0][0x398] ;  /* 0x0000e600ff067b82 */ /* 0x000e620000000a00 */
[----:B------:R-:W2:Y:S01]  /*21f0*/  LDCU UR6, c[0x0][0x388] ;  /* 0x00007100ff0677ac */ /* 0x000ea20008000800 */
[----:B-1----:R-:W-:-:S04]  /*2200*/  IMAD.WIDE.U32 R6, R3, 0x4, R6 ;  /* 0x0000000403067825 */ /* 0x002fc800078e0006 */
[----:B0-----:R-:W-:-:S05]  /*2210*/  IMAD.WIDE.U32 R6, R4, 0x20, R6 ;  /* 0x0000002004067825 */ /* 0x001fca00078e0006 */
[----:B------:R-:W3:Y:S01]  /*2220*/  LDG.E.ENL2.256 R8, R12, desc[UR4][R6.64] ;  /* 0xfe000004060c797e */ /* 0x000ee20008121908 */
[----:B--2---:R-:W-:Y:S01]  /*2230*/  FADD.FTZ R19, -RZ, |UR6| ;  /* 0x40000006ff137e21 */ /* 0x004fe20008010100 */
[----:B------:R-:W-:Y:S01]  /*2240*/  BSSY.RECONVERGENT B2, `(.L_x_14823) ;  /* 0x0000011000027945 */ /* 0x000fe20003800200 */
[C---:B---3--:R-:W-:Y:S01]  /*2250*/  FADD.FTZ R0, |R12|.reuse, -RZ ;  /* 0x800000ff0c007221 */ /* 0x048fe20000010200 */
[----:B------:R-:W-:-:S04]  /*2260*/  FSETP.LT.FTZ.AND P2, PT, |R12|, |UR6|, PT ;  /* 0x400000060c007c0b */ /* 0x000fc8000bf51200 */
        /* <DEDUP_REMOVED lines=14> */
.L_x_14824:
[----:B------:R-:W-:Y:S05]  /*2350*/  BSYNC.RECONVERGENT B2 ;  /* 0x0000000000027941 */ /* 0x000fea0003800200 */
.L_x_14823:
        /* <DEDUP_REMOVED lines=43> */
[----:B------:R-:W-:Y:S05]  /*2610*/  CALL.REL.NOINC `($__internal_62_$__cuda_sm3x_div_rn_ftz_f32_slowpath) ;  /* 0x0000001000dc7944 */ /* 0x000fea0003c00000 */
[----:B------:R-:W-:-:S07]  /*2620*/  IMAD.MOV.U32 R5, RZ, RZ, R0 ;  /* 0x000000ffff057224 */ /* 0x000fce00078e0000 */
.L_x_14826:
[----:B------:R-:W-:Y:S05]  /*2630*/  BSYNC.RECONVERGENT B2 ;  /* 0x0000000000027941 */ /* 0x000fea0003800200 */
.L_x_14825:
        /* <DEDUP_REMOVED lines=43> */
[----:B------:R-:W-:Y:S05]  /*28f0*/  CALL.REL.NOINC `($__internal_62_$__cuda_sm3x_div_rn_ftz_f32_slowpath) ;  /* 0x0000001000247944 */ /* 0x000fea0003c00000 */
[----:B------:R-:W-:-:S07]  /*2900*/  MOV R2, R0 ;  /* 0x0000000000027202 */ /* 0x000fce0000000f00 */
.L_x_14828:
[----:B------:R-:W-:Y:S05]  /*2910*/  BSYNC.RECONVERGENT B2 ;  /* 0x0000000000027941 */ /* 0x000fea0003800200 */
.L_x_14827:
        /* <DEDUP_REMOVED lines=43> */
[----:B------:R-:W-:Y:S05]  /*2bd0*/  CALL.REL.NOINC `($__internal_62_$__cuda_sm3x_div_rn_ftz_f32_slowpath) ;  /* 0x0000000c006c7944 */ /* 0x000fea0003c00000 */
[----:B------:R-:W-:-:S07]  /*2be0*/  MOV R5, R0 ;  /* 0x0000000000057202 */ /* 0x000fce0000000f00 */
.L_x_14830:
[----:B------:R-:W-:Y:S05]  /*2bf0*/  BSYNC.RECONVERGENT B2 ;  /* 0x0000000000027941 */ /* 0x000fea0003800200 */
.L_x_14829:
[----:B------:R-:W-:Y:S02]  /*2c00*/  HFMA2 R7, -RZ, RZ, 0.89990234375, 10328 ;  /* 0x3b33710bff077431 */ /* 0x000fe400000001ff */
[----:B------:R-:W-:Y:S01]  /*2c10*/  FMUL.FTZ R0, R5, R5 ;  /* 0x0000000505007220 */ /* 0x000fe20000410000 */
[----:B------:R-:W0:Y:S01]  /*2c20*/  LDC R2, c[0x0][0x388] ;  /* 0x0000e200ff027b82 */ /* 0x000e220000000800 */
[----:B------:R-:W-:Y:S01]  /*2c30*/  FADD.FTZ R6, |R8|, -RZ ;  /* 0x800000ff08067221 */ /* 0x000fe20000010200 */
        /* <DEDUP_REMOVED lines=41> */
.L_x_14832:
[----:B------:R-:W-:Y:S05]  /*2ed0*/  BSYNC.RECONVERGENT B2 ;  /* 0x0000000000027941 */ /* 0x000fea0003800200 */
.L_x_14831:
        /* <DEDUP_REMOVED lines=45> */
.L_x_14834:
[----:B------:R-:W-:Y:S05]  /*31b0*/  BSYNC.RECONVERGENT B2 ;  /* 0x0000000000027941 */ /* 0x000fea0003800200 */
.L_x_14833:
        /* <DEDUP_REMOVED lines=43> */
[----:B------:R-:W-:Y:S05]  /*3470*/  CALL.REL.NOINC `($__internal_62_$__cuda_sm3x_div_rn_ftz_f32_slowpath) ;  /* 0x0000000400447944 */ /* 0x000fea0003c00000 */
[----:B------:R-:W-:-:S07]  /*3480*/  MOV R2, R0 ;  /* 0x0000000000027202 */ /* 0x000fce0000000f00 */
.L_x_14836:
[----:B------:R-:W-:Y:S05]  /*3490*/  BSYNC.RECONVERGENT B2 ;  /* 0x0000000000027941 */ /* 0x000fea0003800200 */
.L_x_14835:
        /* <DEDUP_REMOVED lines=45> */
.L_x_14838:
[----:B------:R-:W-:Y:S05]  /*3770*/  BSYNC.RECONVERGENT B2 ;  /* 0x0000000000027941 */ /* 0x000fea0003800200 */
.L_x_14837:
        /* <DEDUP_REMOVED lines=30> */
[----:B------:R-:W-:-:S05]  /*3960*/  FSEL R11, R11, R0, P0 ;  /* 0x000000000b0b7208 */ /* 0x000fca0000000000 */
[----:B------:R-:W-:Y:S01]  /*3970*/  STG.E.ENL2.256 desc[UR4][R6.64], R12, R8 ;  /* 0xf800000c0608797f */ /* 0x000fe2000f121804 */
[----:B------:R-:W-:Y:S05]  /*3980*/  EXIT ;  /* 0x000000000000794d */ /* 0x000fea0003800000 */
        .weak           $__internal_62_$__cuda_sm3x_div_rn_ftz_f32_slowpath
        .type           $__internal_62_$__cuda_sm3x_div_rn_ftz_f32_slowpath,@function
        .size           $__internal_62_$__cuda_sm3x_div_rn_ftz_f32_slowpath,(.L_x_17884 - $__internal_62_$__cuda_sm3x_div_rn_ftz_f32_slowpath)
$__internal_62_$__cuda_sm3x_div_rn_ftz_f32_slowpath:
        /* <DEDUP_REMOVED lines=35> */
.L_x_14841:
[----:B------:R-:W-:Y:S05]  /*3bc0*/  BSYNC.RELIABLE B1 ;  /* 0x0000000000017941 */ /* 0x000fea0003800100 */
.L_x_14840:
        /* <DEDUP_REMOVED lines=27> */
.L_x_14847:
[----:B------:R-:W-:-:S07]  /*3d80*/  LEA R0, R5, R0, 0x17 ;  /* 0x0000000005007211 */ /* 0x000fce00078eb8ff */
.L_x_14848:
[----:B------:R-:W-:Y:S05]  /*3d90*/  BSYNC.RECONVERGENT B1 ;  /* 0x0000000000017941 */ /* 0x000fea0003800200 */
.L_x_14846:
[----:B------:R-:W-:Y:S05]  /*3da0*/  BRA `(.L_x_14849) ;  /* 0x0000000000207947 */ /* 0x000fea0003800000 */
.L_x_14845:
[----:B------:R-:W-:-:S04]  /*3db0*/  LOP3.LUT R0, R7, 0x80000000, R0, 0x48, !PT ;  /* 0x8000000007007812 */ /* 0x000fc800078e4800 */
[----:B------:R-:W-:Y:S01]  /*3dc0*/  LOP3.LUT R0, R0, 0x7f800000, RZ, 0xfc, !PT ;  /* 0x7f80000000007812 */ /* 0x000fe200078efcff */
[----:B------:R-:W-:Y:S06]  /*3dd0*/  BRA `(.L_x_14849) ;  /* 0x0000000000147947 */ /* 0x000fec0003800000 */
.L_x_14844:
[----:B------:R-:W-:Y:S01]  /*3de0*/  LOP3.LUT R0, R7, 0x80000000, R0, 0x48, !PT ;  /* 0x8000000007007812 */ /* 0x000fe200078e4800 */
[----:B------:R-:W-:Y:S06]  /*3df0*/  BRA `(.L_x_14849) ;  /* 0x00000000000c7947 */ /* 0x000fec0003800000 */
.L_x_14843:
[----:B------:R-:W0:Y:S01]  /*3e00*/  MUFU.RSQ R0, -QNAN ;  /* 0xffc0000000007908 */ /* 0x000e220000001400 */
[----:B------:R-:W-:Y:S05]  /*3e10*/  BRA `(.L_x_14849) ;  /* 0x0000000000047947 */ /* 0x000fea0003800000 */
.L_x_14842:
[----:B------:R-:W-:-:S07]  /*3e20*/  FADD.FTZ R0, R0, R7 ;  /* 0x0000000700007221 */ /* 0x000fce0000010000 */
.L_x_14849:
[----:B------:R-:W-:Y:S05]  /*3e30*/  BSYNC.RECONVERGENT B0 ;  /* 0x0000000000007941 */ /* 0x000fea0003800200 */
.L_x_14839:
[----:B------:R-:W-:Y:S01]  /*3e40*/  HFMA2 R7, -RZ, RZ, 0, 0 ;  /* 0x00000000ff077431 */ /* 0x000fe200000001ff */
[----:B------:R-:W-:-:S04]  /*3e50*/  MOV R6, R2 ;  /* 0x0000000200067202 */ /* 0x000fc80000000f00 */
[----:B0-----:R-:W-:Y:S05]  /*3e60*/  RET.REL.NODEC R6 `(_ZN2at6native29vectorized_elementwise_kernelILi8ENS0_13AUnaryFunctorIfffZZZNS0_17atan2_kernel_cudaERNS_18TensorIteratorBaseEENKUlvE_clEvENKUlvE0_clEvEUlffE_EESt5arrayIPcLm2EEEEviT0_T1_) ;  /* 0xffffffc006647950 */ /* 0x001fea0003c3ffff */
.L_x_14850:
        /* <DEDUP_REMOVED lines=9> */
.L_x_17884:


//--------------------- .text._ZN2at6native18elementwise_kernelILi128ELi4EZNS0_15gpu_kernel_implINS0_13BinaryFunctorIdddZZZNS0_17atan2_kernel_cudaERNS_18TensorIteratorBaseEENKUlvE_clEvENKUlvE_clEvEUlddE_EEEEvS5_RKT_EUliE_EEviT1_ --------------------------
	.section	.text._ZN2at6native18elementwise_kernelILi128ELi4EZNS0_15gpu_kernel_implINS0_13BinaryFunctorIdddZZZNS0_17atan2_kernel_cudaERNS_18TensorIteratorBaseEENKUlvE_clEvENKUlvE_clEvEUlddE_EEEEvS5_RKT_EUliE_EEviT1_,"ax",@progbits
	.align	128
        .global         _ZN2at6native18elementwise_kernelILi128ELi4EZNS0_15gpu_kernel_implINS0_13BinaryFunctorIdddZZZNS0_17atan2_kernel_cudaERNS_18TensorIteratorBaseEENKUlvE_clEvENKUlvE_clEvEUlddE_EEEEvS5_RKT_EUliE_EEviT1_
        .type           _ZN2at6native18elementwise_kernelILi128ELi4EZNS0_15gpu_kernel_implINS0_13BinaryFunctorIdddZZZNS0_17atan2_kernel_cudaERNS_18TensorIteratorBaseEENKUlvE_clEvENKUlvE_clEvEUlddE_EEEEvS5_RKT_EUliE_EEviT1_,@function
        .size           _ZN2at6native18elementwise_kernelILi128ELi4EZNS0_15gpu_kernel_implINS0_13BinaryFunctorIdddZZZNS0_17atan2_kernel_cudaERNS_18TensorIteratorBaseEENKUlvE_clEvENKUlvE_clEvEUlddE_EEEEvS5_RKT_EUliE_EEviT1_,(.L_x_17885 - _ZN2at6native18elementwise_kernelILi128ELi4EZNS0_15gpu_kernel_implINS0_13BinaryFunctorIdddZZZNS0_17atan2_kernel_cudaERNS_18TensorIteratorBaseEENKUlvE_clEvENKUlvE_clEvEUlddE_EEEEvS5_RKT_EUliE_EEviT1_)
        .other          _ZN2at6native18elementwise_kernelILi128ELi4EZNS0_15gpu_kernel_implINS0_13BinaryFunctorIdddZZZNS0_17atan2_kernel_cudaERNS_18TensorIteratorBaseEENKUlvE_clEvENKUlvE_clEvEUlddE_EEEEvS5_RKT_EUliE_EEviT1_,@"STO_CUDA_ENTRY STV_DEFAULT"
_ZN2at6native18elementwise_kernelILi128ELi4EZNS0_15gpu_kernel_implINS0_13BinaryFunctorIdddZZZNS0_17atan2_kernel_cudaERNS_18TensorIteratorBaseEENKUlvE_clEvENKUlvE_clEvEUlddE_EEEEvS5_RKT_EUliE_EEviT1_:
.text._ZN2at6native18elementwise_kernelILi128ELi4EZNS0_15gpu_kernel_implINS0_13BinaryFunctorIdddZZZNS0_17atan2_kernel_cudaERNS_18TensorIteratorBaseEENKUlvE_clEvENKUlvE_clEvEUlddE_EEEEvS5_RKT_EUliE_EEviT1_:
        /* <DEDUP_REMOVED lines=371> */
.L_x_14853:
        /* <DEDUP_REMOVED lines=18> */
.L_x_14858:
[----:B------:R-:W2:Y:S02]  /*1850*/  LDG.E.U8 R4, desc[UR36][R4.64] ;  /* 0x0000002404047981 */ /* 0x000ea4000c1e1100 */
[----:B--2---:R0:W1:Y:S01]  /*1860*/  I2F.F64.U16 R16, R4 ;  /* 0x0000000400107312 */ /* 0x0040620000101800 */
[----:B------:R-:W-:Y:S05]  /*1870*/  BRA `(.L_x_14860) ;  /* 0x0000000c00647947 */ /* 0x000fea0003800000 */
.L_x_14857:
        /* <DEDUP_REMOVED lines=9> */
.L_x_14862:
[----:B------:R-:W2:Y:S02]  /*1910*/  LDG.E R4, desc[UR36][R4.64] ;  /* 0x0000002404047981 */ /* 0x000ea4000c1e1900 */
[----:B--2---:R0:W1:Y:S01]  /*1920*/  I2F.F64 R16, R4 ;  /* 0x0000000400107312 */ /* 0x0040620000201c00 */
[----:B------:R-:W-:Y:S05]  /*1930*/  BRA `(.L_x_14860) ;  /* 0x0000000c00347947 */ /* 0x000fea0003800000 */
.L_x_14861:
[----:B------:R-:W2:Y:S02]  /*1940*/  LDG.E.U16 R4, desc[UR36][R4.64] ;  /* 0x0000002404047981 */ /* 0x000ea4000c1e1500 */
[----:B--2---:R0:W1:Y:S01]  /*1950*/  I2F.F64.S16 R16, R4 ;  /* 0x0000000400107312 */ /* 0x0040620000101c00 */
[----:B------:R-:W-:Y:S05]  /*1960*/  BRA `(.L_x_14860) ;  /* 0x0000000c00287947 */ /* 0x000fea0003800000 */
.L_x_14856:
        /* <DEDUP_REMOVED lines=10> */
.L_x_14864:
[----:B------:R-:W2:Y:S02]  /*1a10*/  LDG.E.U16 R0, desc[UR36][R4.64] ;  /* 0x0000002404007981 */ /* 0x000ea4000c1e1500 */
[----:B--2---:R-:W-:-:S05]  /*1a20*/  HADD2.F32 R0, -RZ, R0.H0_H0 ;  /* 0x20000000ff007230 */ /* 0x004fca0000004100 */
[----:B------:R-:W-:-:S04]  /*1a30*/  FMUL.FTZ R0, R0, 1 ;  /* 0x3f80000000007820 */ /* 0x000fc80000410000 */
[----:B------:R0:W1:Y:S01]  /*1a40*/  F2F.F64.F32 R16, R0 ;  /* 0x0000000000107310 */ /* 0x0000620000201800 */
[----:B------:R-:W-:Y:S05]  /*1a50*/  BRA `(.L_x_14860) ;  /* 0x0000000800ec7947 */ /* 0x000fea0003800000 */
.L_x_14863:
        /* <DEDUP_REMOVED lines=10> */
.L_x_14866:
[----:B------:R-:W2:Y:S02]  /*1b00*/  LDG.E.U16 R4, desc[UR36][R4.64] ;  /* 0x0000002404047981 */ /* 0x000ea4000c1e1500 */
[----:B--2---:R-:W-:-:S05]  /*1b10*/  HADD2.F32 R0, -RZ, R4.H0_H0 ;  /* 0x20000004ff007230 */ /* 0x004fca0000004100 */
[----:B------:R-:W-:-:S04]  /*1b20*/  FMUL.FTZ R0, R0, 1 ;  /* 0x3f80000000007820 */ /* 0x000fc80000410000 */
[----:B------:R0:W1:Y:S01]  /*1b30*/  F2F.F64.F32 R16, R0 ;  /* 0x0000000000107310 */ /* 0x0000620000201800 */
[----:B------:R-:W-:Y:S05]  /*1b40*/  BRA `(.L_x_14860) ;  /* 0x0000000800b07947 */ /* 0x000fea0003800000 */
.L_x_14865:
[----:B------:R0:W5:Y:S01]  /*1b50*/  LDG.E.64 R16, desc[UR36][R4.64] ;  /* 0x0000002404107981 */ /* 0x000162000c1e1b00 */
[----:B------:R-:W-:Y:S05]  /*1b60*/  BRA `(.L_x_14860) ;  /* 0x0000000800a87947 */ /* 0x000fea0003800000 */
.L_x_14855:
        /* <DEDUP_REMOVED lines=13> */
.L_x_14869:
[----:B------:R0:W5:Y:S01]  /*1c40*/  LDG.E.64 R16, desc[UR36][R4.64] ;  /* 0x0000002404107981 */ /* 0x000162000c1e1b00 */
[----:B------:R-:W-:Y:S05]  /*1c50*/  BRA `(.L_x_14860) ;  /* 0x00000008006c7947 */ /* 0x000fea0003800000 */
.L_x_14868:
        /* <DEDUP_REMOVED lines=27> */
.L_x_14871:
[----:B------:R-:W2:Y:S02]  /*1e10*/  LDG.E.U8 R4, desc[UR36][R4.64] ;  /* 0x0000002404047981 */ /* 0x000ea4000c1e1100 */
[C---:B--2---:R-:W-:Y:S01]  /*1e20*/  SHF.L.U32 R3, R4.reuse, 0x19, RZ ;  /* 0x0000001904037819 */ /* 0x044fe200000006ff */
        /* <DEDUP_REMOVED lines=13> */
.L_x_14870:
[----:B------:R-:W2:Y:S02]  /*1f00*/  LDG.E.U16 R0, desc[UR36][R4.64] ;  /* 0x0000002404007981 */ /* 0x000ea4000c1e1500 */
[----:B--2---:R-:W-:-:S05]  /*1f10*/  SHF.L.U32 R0, R0, 0x10, RZ ;  /* 0x0000001000007819 */ /* 0x004fca00000006ff */
[----:B------:R-:W-:-:S04]  /*1f20*/  FMUL.FTZ R0, R0, 1 ;  /* 0x3f80000000007820 */ /* 0x000fc80000410000 */
[----:B------:R0:W1:Y:S01]  /*1f30*/  F2F.F64.F32 R16, R0 ;  /* 0x0000000000107310 */ /* 0x0000620000201800 */
[----:B------:R-:W-:Y:S05]  /*1f40*/  BRA `(.L_x_14860) ;  /* 0x0000000400b07947 */ /* 0x000fea0003800000 */
.L_x_14867:
        /* <DEDUP_REMOVED lines=11> */
.L_x_14874:
        /* <DEDUP_REMOVED lines=21> */
.L_x_14876:
[----:B------:R-:W-:Y:S05]  /*2150*/  BSYNC.RECONVERGENT B0 ;  /* 0x0000000000007941 */ /* 0x000fea0003800200 */
.L_x_14875:
[----:B------:R-:W-:Y:S01]  /*2160*/  IMAD.SHL.U32 R0, R0, 0x100000, RZ ;  /* 0x0010000000007824 */ /* 0x000fe200078e00ff */
[----:B------:R-:W-:-:S04]  /*2170*/  LEA R3, R3, 0x3b800000, 0x17 ;  /* 0x3b80000003037811 */ /* 0x000fc800078eb8ff */
[----:B------:R-:W-:-:S05]  /*2180*/  LOP3.LUT R0, R3, R0, R7, 0xfe, !PT ;  /* 0x0000000003007212 */ /* 0x000fca00078efe07 */
[----:B------:R-:W-:-:S04]  /*2190*/  FMUL.FTZ R0, R0, 1 ;  /* 0x3f80000000007820 */ /* 0x000fc80000410000 */
[----:B------:R0:W1:Y:S01]  /*21a0*/  F2F.F64.F32 R16, R0 ;  /* 0x0000000000107310 */ /* 0x0000620000201800 */
[----:B------:R-:W-:Y:S05]  /*21b0*/  BRA `(.L_x_14860) ;  /* 0x0000000400147947 */ /* 0x000fea0003800000 */
.L_x_14873:
        /* <DEDUP_REMOVED lines=21> */
.L_x_14878:
[----:B------:R-:W-:Y:S05]  /*2310*/  BSYNC.RECONVERGENT B0 ;  /* 0x0000000000007941 */ /* 0x000fea0003800200 */
.L_x_14877:
[----:B------:R-:W-:Y:S01]  /*2320*/  IMAD.SHL.U32 R0, R0, 0x200000, RZ ;  /* 0x0020000000007824 */ /* 0x000fe200078e00ff */
[----:B------:R-:W-:-:S04]  /*2330*/  LEA R3, R3, 0x37800000, 0x17 ;  /* 0x3780000003037811 */ /* 0x000fc800078eb8ff */
[----:B------:R-:W-:-:S05]  /*2340*/  LOP3.LUT R0, R3, R0, R7, 0xfe, !PT ;  /* 0x0000000003007212 */ /* 0x000fca00078efe07 */
[----:B------:R-:W-:-:S04]  /*2350*/  FMUL.FTZ R0, R0, 1 ;  /* 0x3f80000000007820 */ /* 0x000fc80000410000 */
[----:B------:R0:W1:Y:S01]  /*2360*/  F2F.F64.F32 R16, R0 ;  /* 0x0000000000107310 */ /* 0x0000620000201800 */
[----:B------:R-:W-:Y:S05]  /*2370*/  BRA `(.L_x_14860) ;  /* 0x0000000000a47947 */ /* 0x000fea0003800000 */
.L_x_14872:
[----:B------:R-:W-:-:S09]  /*2380*/  UISETP.NE.AND UP0, UPT, UR4, 0x1c, UPT ;  /* 0x0000001c0400788c */ /* 0x000fd2000bf05270 */
[----:B------:R-:W-:Y:S05]  /*2390*/  BRA.U !UP0, `(.L_x_14879) ;  /* 0x0000000108947547 */ /* 0x000fea000b800000 */
[----:B------:R-:W-:-:S09]  /*23a0*/  UISETP.NE.AND UP0, UPT, UR4, 0x1d, UPT ;  /* 0x0000001d0400788c */ /* 0x000fd2000bf05270 */
[----:B------:R-:W-:Y:S05]  /*23b0*/  BRA.U !UP0, `(.L_x_14880) ;  /* 0x0000000108807547 */ /* 0x000fea000b800000 */
[----:B------:R-:W-:-:S09]  /*23c0*/  UISETP.NE.AND UP0, UPT, UR4, 0x2c, UPT ;  /* 0x0000002c0400788c */ /* 0x000fd2000bf05270 */
[----:B------:R-:W-:Y:S05]  /*23d0*/  BRA.U !UP0, `(.L_x_14881) ;  /* 0x0000000108487547 */ /* 0x000fea000b800000 */
.L_x_14859:
        /* <DEDUP_REMOVED lines=16> */
.L_x_14882:
[----:B------:R-:W-:Y:S01]  /*24e0*/  CS2R R16, SRZ ;  /* 0x0000000000107805 */ /* 0x000fe2000001ff00 */
[----:B------:R-:W-:Y:S06]  /*24f0*/  BRA `(.L_x_14860) ;  /* 0x0000000000447947 */ /* 0x000fec0003800000 */
.L_x_14881:
[----:B------:R-:W2:Y:S01]  /*2500*/  LDG.E.U8 R0, desc[UR36][R4.64] ;  /* 0x0000002404007981 */ /* 0x000ea2000c1e1100 */
[----:B------:R-:W-:Y:S01]  /*2510*/  IMAD.MOV.U32 R16, RZ, RZ, 0x0 ;  /* 0x00000000ff107424 */ /* 0x000fe200078e00ff */
[----:B------:R-:W-:Y:S02]  /*2520*/  MOV R17, 0x38000000 ;  /* 0x3800000000117802 */ /* 0x000fe40000000f00 */
[----:B--2---:R-:W-:-:S13]  /*2530*/  ISETP.NE.AND P0, PT, R0, RZ, PT ;  /* 0x000000ff0000720c */ /* 0x004fda0003f05270 */
[----:B------:R-:W-:Y:S05]  /*2540*/  @!P0 BRA `(.L_x_14860) ;  /* 0x0000000000308947 */ /* 0x000fea0003800000 */
[----:B------:R-:W-:-:S13]  /*2550*/  ISETP.NE.AND P0, PT, R0, 0xff, PT ;  /* 0x000000ff0000780c */ /* 0x000fda0003f05270 */
[----:B------:R-:W-:Y:S01]  /*2560*/  @P0 IMAD.SHL.U32 R0, R0, 0x800000, RZ ;  /* 0x0080000000000824 */ /* 0x000fe200078e00ff */
[----:B------:R-:W-:Y:S01]  /*2570*/  @!P0 MOV R17, 0x7ff80000 ;  /* 0x7ff8000000118802 */ /* 0x000fe20000000f00 */
[----:B------:R-:W-:Y:S02]  /*2580*/  @!P0 IMAD.MOV.U32 R16, RZ, RZ, 0x20000000 ;  /* 0x20000000ff108424 */ /* 0x000fe400078e00ff */
[----:B------:R-:W-:-:S04]  /*2590*/  @P0 FMUL.FTZ R0, R0, 1 ;  /* 0x3f80000000000820 */ /* 0x000fc80000410000 */
[----:B------:R2:W3:Y:S01]  /*25a0*/  @P0 F2F.F64.F32 R16, R0 ;  /* 0x0000000000100310 */ /* 0x0004e20000201800 */
[----:B------:R-:W-:Y:S05]  /*25b0*/  BRA `(.L_x_14860) ;  /* 0x0000000000147947 */ /* 0x000fea0003800000 */
.L_x_14880:
[----:B------:R-:W2:Y:S02]  /*25c0*/  LDG.E.64 R16, desc[UR36][R4.64] ;  /* 0x0000002404107981 */ /* 0x000ea4000c1e1b00 */
[----:B--2---:R-:W4:Y:S01]  /*25d0*/  I2F.F64.U64 R16, R16 ;  /* 0x0000001000107312 */ /* 0x004f220000301800 */
[----:B------:R-:W-:Y:S05]  /*25e0*/  BRA `(.L_x_14860) ;  /* 0x0000000000087947 */ /* 0x000fea0003800000 */
.L_x_14879:
[----:B------:R-:W2:Y:S02]  /*25f0*/  LDG.E R4, desc[UR36][R4.64] ;  /* 0x0000002404047981 */ /* 0x000ea4000c1e1900 */
[----:B--2---:R0:W1:Y:S02]  /*2600*/  I2F.F64.U32 R16, R4 ;  /* 0x0000000400107312 */ /* 0x0040640000201800 */
.L_x_14860:
[----:B------:R-:W-:Y:S05]  /*2610*/  BSYNC.RECONVERGENT B7 ;  /* 0x0000000000077941 */ /* 0x000fea0003800200 */
.L_x_14854:
        /* <DEDUP_REMOVED lines=18> */
.L_x_14887:
[----:B------:R-:W2:Y:S02]  /*2740*/  LDG.E.U8 R4, desc[UR36][R4.64] ;  /* 0x0000002404047981 */ /* 0x000ea4000c1e1100 */
[----:B--2---:R0:W2:Y:S01]  /*2750*/  I2F.F64.U16 R24, R4 ;  /* 0x0000000400187312 */ /* 0x0040a20000101800 */
[----:B------:R-:W-:Y:S05]  /*2760*/  BRA `(.L_x_14889) ;  /* 0x0000000c00647947 */ /* 0x000fea0003800000 */
.L_x_14886:
        /* <DEDUP_REMOVED lines=9> */
.L_x_14891:
[----:B------:R-:W2:Y:S02]  /*2800*/  LDG.E R4, desc[UR36][R4.64] ;  /* 0x0000002404047981 */ /* 0x000ea4000c1e1900 */
[----:B--2---:R0:W2:Y:S01]  /*2810*/  I2F.F64 R24, R4 ;  /* 0x0000000400187312 */ /* 0x0040a20000201c00 */
[----:B------:R-:W-:Y:S05]  /*2820*/  BRA `(.L_x_14889) ;  /* 0x0000000c00347947 */ /* 0x000fea0003800000 */
.L_x_14890:
[----:B------:R-:W2:Y:S02]  /*2830*/  LDG.E.U16 R4, desc[UR36][R4.64] ;  /* 0x0000002404047981 */ /* 0x000ea4000c1e1500 */
[----:B--2---:R0:W2:Y:S01]  /*2840*/  I2F.F64.S16 R24, R4 ;  /* 0x0000000400187312 */ /* 0x0040a20000101c00 */
[----:B------:R-:W-:Y:S05]  /*2850*/  BRA `(.L_x_14889) ;  /* 0x0000000c00287947 */ /* 0x000fea0003800000 */
.L_x_14885:
        /* <DEDUP_REMOVED lines=10> */
.L_x_14893:
[----:B--2---:R-:W2:Y:S02]  /*2900*/  LDG.E.U16 R0, desc[UR36][R4.64] ;  /* 0x0000002404007981 */ /* 0x004ea4000c1e1500 */
[----:B--2---:R-:W-:-:S05]  /*2910*/  HADD2.F32 R0, -RZ, R0.H0_H0 ;  /* 0x20000000ff007230 */ /* 0x004fca0000004100 */
[----:B------:R-:W-:-:S04]  /*2920*/  FMUL.FTZ R0, R0, 1 ;  /* 0x3f80000000007820 */ /* 0x000fc80000410000 */
[----:B------:R0:W2:Y:S01]  /*2930*/  F2F.F64.F32 R24, R0 ;  /* 0x0000000000187310 */ /* 0x0000a20000201800 */
[----:B------:R-:W-:Y:S05]  /*2940*/  BRA `(.L_x_14889) ;  /* 0x0000000800ec7947 */ /* 0x000fea0003800000 */
.L_x_14892:
        /* <DEDUP_REMOVED lines=10> */
.L_x_14895:
[----:B------:R-:W2:Y:S02]  /*29f0*/  LDG.E.U16 R4, desc[UR36][R4.64] ;  /* 0x0000002404047981 */ /* 0x000ea4000c1e1500 */
[----:B--2---:R-:W-:-:S05]  /*2a00*/  HADD2.F32 R0, -RZ, R4.H0_H0 ;  /* 0x20000004ff007230 */ /* 0x004fca0000004100 */
[----:B------:R-:W-:-:S04]  /*2a10*/  FMUL.FTZ R0, R0, 1 ;  /* 0x3f80000000007820 */ /* 0x000fc80000410000 */
[----:B------:R0:W2:Y:S01]  /*2a20*/  F2F.F64.F32 R24, R0 ;  /* 0x0000000000187310 */ /* 0x0000a20000201800 */
[----:B------:R-:W-:Y:S05]  /*2a30*/  BRA `(.L_x_14889) ;  /* 0x0000000800b07947 */ /* 0x000fea0003800000 */
.L_x_14894:
[----:B------:R0:W5:Y:S01]  /*2a40*/  LDG.E.64 R24, desc[UR36][R4.64] ;  /* 0x0000002404187981 */ /* 0x000162000c1e1b00 */
[----:B------:R-:W-:Y:S05]  /*2a50*/  BRA `(.L_x_14889) ;  /* 0x0000000800a87947 */ /* 0x000fea0003800000 */
.L_x_14884:
        /* <DEDUP_REMOVED lines=13> */
.L_x_14898:
[----:B------:R0:W5:Y:S01]  /*2b30*/  LDG.E.64 R24, desc[UR36][R4.64] ;  /* 0x0000002404187981 */ /* 0x000162000c1e1b00 */
[----:B------:R-:W-:Y:S05]  /*2b40*/  BRA `(.L_x_14889) ;  /* 0x00000008006c7947 */ /* 0x000fea0003800000 */
.L_x_14897:
[----:B------:R-:W-:-:S09]  /*2b50*/  UISETP.NE.AND UP0, UPT, UR4, 0xf, UPT ;  /* 0x0000000f0400788c */ /* 0x000fd2000bf05270 */
[----:B------:R-:W-:Y:S05]  /*2b60*/  BRA.U !UP0, `(.L_x_14899) ;  /* 0x0000000108a07547 */ /* 0x000fea000b800000 */
[----:B------:R-:W-:-:S09]  /*2b70*/  UISETP.NE.AND UP0, UPT, UR4, 0x17, UPT ;  /* 0x000000170400788c */ /* 0x000fd2000bf05270 */
[----:B------:R-:W-:Y:S05]  /*2b80*/  BRA.U !UP0, `(.L_x_14900) ;  /* 0x00000001085c7547 */ /* 0x000fea000b800000 */
[----:B------:R-:W-:-:S09]  /*2b90*/  UISETP.NE.AND UP0, UPT, UR4, 0x18, UPT ;  /* 0x000000180400788c */ /* 0x000fd2000bf05270 */
[----:B------:R-:W-:Y:S05]  /*2ba0*/  BRA.U UP0, `(.L_x_14888) ;  /* 0x0000000500c87547 */ /* 0x000fea000b800000 */
[----:B--2---:R-:W2:Y:S01]  /*2bb0*/  LDG.E.U8 R0, desc[UR36][R4.64] ;  /* 0x0000002404007981 */ /* 0x004ea2000c1e1100 */
        /* <DEDUP_REMOVED lines=18> */
[----:B------:R0:W2:Y:S01]  /*2ce0*/  F2F.F64.F32 R24, R3 ;  /* 0x0000000300187310 */ /* 0x0000a20000201800 */
[----:B------:R-:W-:Y:S05]  /*2cf0*/  BRA `(.L_x_14889) ;  /* 0x0000000800007947 */ /* 0x000fea0003800000 */
.L_x_14900:
        /* <DEDUP_REMOVED lines=10> */
[----:B------:R-:W-:-:S04]  /*2da0*/  MOV R3, R6 ;  /* 0x0000000600037202 */ /* 0x000fc80000000f00 */
[----:B------:R-:W-:-:S05]  /*2db0*/  LOP3.LUT R0, R0, 0x80000000, R3, 0xf8, !PT ;  /* 0x8000000000007812 */ /* 0x000fca00078ef803 */
[----:B------:R-:W-:-:S04]  /*2dc0*/  FMUL.FTZ R0, R0, 1 ;  /* 0x3f80000000007820 */ /* 0x000fc80000410000 */
[----:B------:R0:W2:Y:S01]  /*2dd0*/  F2F.F64.F32 R24, R0 ;  /* 0x0000000000187310 */ /* 0x0000a20000201800 */
[----:B------:R-:W-:Y:S05]  /*2de0*/  BRA `(.L_x_14889) ;  /* 0x0000000400c47947 */ /* 0x000fea0003800000 */
.L_x_14899:
[----:B--2---:R-:W2:Y:S02]  /*2df0*/  LDG.E.U16 R0, desc[UR36][R4.64] ;  /* 0x0000002404007981 */ /* 0x004ea4000c1e1500 */
[----:B--2---:R-:W-:-:S04]  /*2e00*/  IMAD.U32 R0, R0, 0x10000, RZ ;  /* 0x0001000000007824 */ /* 0x004fc800078e00ff */
[----:B------:R-:W-:-:S04]  /*2e10*/  FMUL.FTZ R0, R0, 1 ;  /* 0x3f80000000007820 */ /* 0x000fc80000410000 */
[----:B------:R0:W2:Y:S01]  /*2e20*/  F2F.F64.F32 R24, R0 ;  /* 0x0000000000187310 */ /* 0x0000a20000201800 */
[----:B------:R-:W-:Y:S05]  /*2e30*/  BRA `(.L_x_14889) ;  /* 0x0000000400b07947 */ /* 0x000fea0003800000 */
.L_x_14896:
        /* <DEDUP_REMOVED lines=11> */
.L_x_14903:
        /* <DEDUP_REMOVED lines=21> */
.L_x_14905:
[----:B------:R-:W-:Y:S05]  /*3040*/  BSYNC.RECONVERGENT B0 ;  /* 0x0000000000007941 */ /* 0x000fea0003800200 */
.L_x_14904:
[----:B------:R-:W-:Y:S02]  /*3050*/  SHF.L.U32 R0, R0, 0x14, RZ ;  /* 0x0000001400007819 */ /* 0x000fe400000006ff */
[----:B------:R-:W-:-:S04]  /*3060*/  LEA R3, R3, 0x3b800000, 0x17 ;  /* 0x3b80000003037811 */ /* 0x000fc800078eb8ff */
[----:B------:R-:W-:-:S05]  /*3070*/  LOP3.LUT R0, R3, R0, R7, 0xfe, !PT ;  /* 0x0000000003007212 */ /* 0x000fca00078efe07 */
[----:B------:R-:W-:-:S04]  /*3080*/  FMUL.FTZ R0, R0, 1 ;  /* 0x3f80000000007820 */ /* 0x000fc80000410000 */
[----:B------:R0:W2:Y:S01]  /*3090*/  F2F.F64.F32 R24, R0 ;  /* 0x0000000000187310 */ /* 0x0000a20000201800 */
[----:B------:R-:W-:Y:S05]  /*30a0*/  BRA `(.L_x_14889) ;  /* 0x0000000400147947 */ /* 0x000fea0003800000 */
.L_x_14902:
        /* <DEDUP_REMOVED lines=21> */
.L_x_14907:
[----:B------:R-:W-:Y:S05]  /*3200*/  BSYNC.RECONVERGENT B0 ;  /* 0x0000000000007941 */ /* 0x000fea0003800200 */
.L_x_14906:
[----:B------:R-:W-:Y:S01]  /*3210*/  IMAD.SHL.U32 R0, R0, 0x200000, RZ ;  /* 0x0020000000007824 */ /* 0x000fe200078e00ff */
[----:B------:R-:W-:-:S04]  /*3220*/  LEA R3, R3, 0x37800000, 0x17 ;  /* 0x3780000003037811 */ /* 0x000fc800078eb8ff */
[----:B------:R-:W-:-:S05]  /*3230*/  LOP3.LUT R0, R3, R0, R7, 0xfe, !PT ;  /* 0x0000000003007212 */ /* 0x000fca00078efe07 */
[----:B------:R-:W-:-:S04]  /*3240*/  FMUL.FTZ R0, R0, 1 ;  /* 0x3f80000000007820 */ /* 0x000fc80000410000 */
[----:B------:R0:W2:Y:S01]  /*3250*/  F2F.F64.F32 R24, R0 ;  /* 0x0000000000187310 */ /* 0x0000a20000201800 */
[----:B------:R-:W-:Y:S05]  /*3260*/  BRA `(.L_x_14889) ;  /* 0x0000000000a47947 */ /* 0x000fea0003800000 */
.L_x_14901:
[----:B------:R-:W-:-:S09]  /*3270*/  UISETP.NE.AND UP0, UPT, UR4, 0x1c, UPT ;  /* 0x0000001c0400788c */ /* 0x000fd2000bf05270 */
[----:B------:R-:W-:Y:S05]  /*3280*/  BRA.U !UP0, `(.L_x_14908) ;  /* 0x0000000108947547 */ /* 0x000fea000b800000 */
[----:B------:R-:W-:-:S09]  /*3290*/  UISETP.NE.AND UP0, UPT, UR4, 0x1d, UPT ;  /* 0x0000001d0400788c */ /* 0x000fd2000bf05270 */
[----:B------:R-:W-:Y:S05]  /*32a0*/  BRA.U !UP0, `(.L_x_14909) ;  /* 0x0000000108807547 */ /* 0x000fea000b800000 */
[----:B------:R-:W-:-:S09]  /*32b0*/  UISETP.NE.AND UP0, UPT, UR4, 0x2c, UPT ;  /* 0x0000002c0400788c */ /* 0x000fd2000bf05270 */
[----:B------:R-:W-:Y:S05]  /*32c0*/  BRA.U !UP0, `(.L_x_14910) ;  /* 0x0000000108487547 */ /* 0x000fea000b800000 */
.L_x_14888:
[----:B--2---:R-:W-:Y:S01]  /*32d0*/  MOV R0, 0x0 ;  /* 0x0000000000007802 */ /* 0x004fe20000000f00 */
[----:B------:R-:W0:Y:S01]  /*32e0*/  LDCU.64 UR4, c[0x4][0x128] ;  /* 0x01002500ff0477ac */ /* 0x000e220008000a00 */
[----:B------:R-:W-:Y:S02]  /*32f0*/  HFMA2 R8, -RZ, RZ, 0, 4.64916229248046875e-06 ;  /* 0x0000004eff087431 */ /* 0x000fe400000001ff */
[----:B------:R-:W-:Y:S01]  /*3300*/  IMAD.MOV.U32 R12, RZ, RZ, 0x1 ;  /* 0x00000001ff0c7424 */ /* 0x000fe200078e00ff */
[----:B------:R2:W1:Y:S01]  /*3310*/  LDC.64 R14, c[0x4][R0] ;  /* 0x01000000000e7b82 */ /* 0x0004620000000a00 */
        /* <DEDUP_REMOVED lines=8> */
[----:B--2---:R-:W-:-:S07]  /*33a0*/  IMAD.U32 R11, RZ, RZ, UR9 ;  /* 0x00000009ff0b7e24 */ /* 0x004fce000f8e00ff */
[----:B------:R-:W-:-:S07]  /*33b0*/  LEPC R20, `(.L_x_14911) ;  /* 0x000000001014794e */ /* 0x000fce0000000000 */
[----:B-1---5:R-:W-:Y:S05]  /*33c0*/  CALL.ABS.NOINC R14 ;  /* 0x000000000e007343 */ /* 0x022fea0003c00000 */
.L_x_14911:
[----:B------:R-:W-:Y:S01]  /*33d0*/  CS2R R24, SRZ ;  /* 0x0000000000187805 */ /* 0x000fe2000001ff00 */
[----:B------:R-:W-:Y:S06]  /*33e0*/  BRA `(.L_x_14889) ;  /* 0x0000000000447947 */ /* 0x000fec0003800000 */
.L_x_14910:
[----:B--2---:R-:W2:Y:S01]  /*33f0*/  LDG.E.U8 R0, desc[UR36][R4.64] ;  /* 0x0000002404007981 */ /* 0x004ea2000c1e1100 */
        /* <DEDUP_REMOVED lines=9> */
[----:B------:R2:W0:Y:S01]  /*3490*/  @P0 F2F.F64.F32 R24, R0 ;  /* 0x0000000000180310 */ /* 0x0004220000201800 */
[----:B------:R-:W-:Y:S05]  /*34a0*/  BRA `(.L_x_14889) ;  /* 0x0000000000147947 */ /* 0x000fea0003800000 */
.L_x_14909:
[----:B------:R-:W2:Y:S02]  /*34b0*/  LDG.E.64 R24, desc[UR36][R4.64] ;  /* 0x0000002404187981 */ /* 0x000ea4000c1e1b00 */
[----:B--2---:R-:W0:Y:S01]  /*34c0*/  I2F.F64.U64 R24, R24 ;  /* 0x0000001800187312 */ /* 0x004e220000301800 */
[----:B------:R-:W-:Y:S05]  /*34d0*/  BRA `(.L_x_14889) ;  /* 0x0000000000087947 */ /* 0x000fea0003800000 */
.L_x_14908:
[----:B------:R-:W2:Y:S02]  /*34e0*/  LDG.E R4, desc[UR36][R4.64] ;  /* 0x0000002404047981 */ /* 0x000ea4000c1e1900 */
[----:B--2---:R0:W2:Y:S02]  /*34f0*/  I2F.F64.U32 R24, R4 ;  /* 0x0000000400187312 */ /* 0x0040a40000201800 */
.L_x_14889:
[----:B------:R-:W-:Y:S05]  /*3500*/  BSYNC.RECONVERGENT B7 ;  /* 0x0000000000077941 */ /* 0x000fea0003800200 */
.L_x_14883:
[----:B-1-345:R-:W-:Y:S01]  /*3510*/  DADD R8, -RZ, |R16| ;  /* 0x00000000ff087229 */ /* 0x03afe20000000510 */
[----:B0-----:R-:W-:Y:S01]  /*3520*/  IMAD.MOV.U32 R4, RZ, RZ, 0x1 ;  /* 0x00000001ff047424 */ /* 0x001fe200078e00ff */
[--C-:B--2---:R-:W-:Y:S01]  /*3530*/  DADD R10, -RZ, |R24|.reuse ;  /* 0x00000000ff0a7229 */ /* 0x104fe20000000518 */
[----:B------:R-:W-:Y:S01]  /*3540*/  BSSY.RECONVERGENT B0, `(.L_x_14912) ;  /* 0x000001b000007945 */ /* 0x000fe20003800200 */
[----:B------:R-:W-:-:S08]  /*3550*/  DSETP.GT.AND P4, PT, |R16|, |R24|, PT ;  /* 0x400000181000722a */ /* 0x000fd00003f84200 */
[----:B------:R-:W-:Y:S02]  /*3560*/  FSEL R23, R9, R11, P4 ;  /* 0x0000000b09177208 */ /* 0x000fe40002000000 */
[----:B------:R-:W-:Y:S02]  /*3570*/  FSEL R22, R8, R10, P4 ;  /* 0x0000000a08167208 */ /* 0x000fe40002000000 */
[----:B------:R-:W0:Y:S01]  /*3580*/  MUFU.RCP64H R5, R23 ;  /* 0x0000001700057308 */ /* 0x000e220000001800 */
[----:B------:R-:W-:Y:S02]  /*3590*/  FSEL R10, R10, R8, P4 ;  /* 0x000000080a0a7208 */ /* 0x000fe40002000000 */
[----:B------:R-:W-:-:S04]  /*35a0*/  FSEL R11, R11, R9, P4 ;  /* 0x000000090b0b7208 */ /* 0x000fc80002000000 */
[----:B------:R-:W-:Y:S01]  /*35b0*/  FSETP.GEU.AND P1, PT, |R11|, 6.5827683646048100446e-37, PT ;  /* 0x036000000b00780b */ /* 0x000fe20003f2e200 */
[----:B0-----:R-:W-:-:S08]  /*35c0*/  DFMA R6, -R22, R4, 1 ;  /* 0x3ff000001606742b */ /* 0x001fd00000000104 */
[----:B------:R-:W-:-:S08]  /*35d0*/  DFMA R6, R6, R6, R6 ;  /* 0x000000060606722b */ /* 0x000fd00000000006 */
[----:B------:R-:W-:-:S08]  /*35e0*/  DFMA R6, R4, R6, R4 ;  /* 0x000000060406722b */ /* 0x000fd00000000004 */
[----:B------:R-:W-:-:S08]  /*35f0*/  DFMA R4, -R22, R6, 1 ;  /* 0x3ff000001604742b */ /* 0x000fd00000000106 */
[----:B------:R-:W-:-:S08]  /*3600*/  DFMA R4, R6, R4, R6 ;  /* 0x000000040604722b */ /* 0x000fd00000000006 */
[----:B------:R-:W-:-:S08]  /*3610*/  DMUL R6, R4, R10 ;  /* 0x0000000a04067228 */ /* 0x000fd00000000000 */
[----:B------:R-:W-:-:S08]  /*3620*/  DFMA R8, -R22, R6, R10 ;  /* 0x000000061608722b */ /* 0x000fd0000000010a */
[----:B------:R-:W-:-:S10]  /*3630*/  DFMA R4, R4, R8, R6 ;  /* 0x000000080404722b */ /* 0x000fd40000000006 */
[----:B------:R-:W-:-:S05]  /*3640*/  FFMA R0, RZ, R23, R5 ;  /* 0x00000017ff007223 */ /* 0x000fca0000000005 */
[----:B------:R-:W-:-:S13]  /*3650*/  FSETP.GT.AND P0, PT, |R0|, 1.469367938527859385e-39, PT ;  /* 0x001000000000780b */ /* 0x000fda0003f04200 */
[----:B------:R-:W-:Y:S05]  /*3660*/  @P0 BRA P1, `(.L_x_14913) ;  /* 0x0000000000200947 */ /* 0x000fea0000800000 */
[----:B------:R-:W-:Y:S01]  /*3670*/  MOV R8, R10 ;  /* 0x0000000a00087202 */ /* 0x000fe20000000f00 */
[----:B------:R-:W-:Y:S01]  /*3680*/  IMAD.MOV.U32 R9, RZ, RZ, R11 ;  /* 0x000000ffff097224 */ /* 0x000fe200078e000b */
[----:B------:R-:W-:Y:S01]  /*3690*/  MOV R11, R23 ;  /* 0x00000017000b7202 */ /* 0x000fe20000000f00 */
[----:B------:R-:W-:Y:S01]  /*36a0*/  IMAD.MOV.U32 R10, RZ, RZ, R22 ;  /* 0x000000ffff0a7224 */ /* 0x000fe200078e0016 */
[----:B------:R-:W-:-:S07]  /*36b0*/  MOV R0, 0x36d0 ;  /* 0x000036d000007802 */ /* 0x000fce0000000f00 */
[----:B------:R-:W-:Y:S05]  /*36c0*/  CALL.REL.NOINC `($__internal_63_$__cuda_sm20_div_rn_f64_full) ;  /* 0x000000fc00447944 */ /* 0x000fea0003c00000 */
[----:B------:R-:W-:Y:S02]  /*36d0*/  IMAD.MOV.U32 R4, RZ, RZ, R26 ;  /* 0x000000ffff047224 */ /* 0x000fe400078e001a */
[----:B------:R-:W-:-:S07]  /*36e0*/  IMAD.MOV.U32 R5, RZ, RZ, R27 ;  /* 0x000000ffff057224 */ /* 0x000fce00078e001b */
.L_x_14913:
[----:B------:R-:W-:Y:S05]  /*36f0*/  BSYNC.RECONVERGENT B0 ;  /* 0x0000000000007941 */ /* 0x000fea0003800200 */
.L_x_14912:
[----:B------:R-:W-:Y:S01]  /*3700*/  DMUL R6, R4, R4 ;  /* 0x0000000404067228 */ /* 0x000fe20000000000 */
[----:B------:R-:W-:Y:S01]  /*3710*/  MOV R8, 0xdbb65b49 ;  /* 0xdbb65b4900087802 */ /* 0x000fe20000000f00 */
[----:B------:R-:W-:Y:S01]  /*3720*/  IMAD.MOV.U32 R9, RZ, RZ, 0x3f2d3b63 ;  /* 0x3f2d3b63ff097424 */ /* 0x000fe200078e00ff */
[----:B------:R-:W-:Y:S01]  /*3730*/  UMOV UR4, 0x2a25ff7e ;  /* 0x2a25ff7e00047882 */ /* 0x000fe20000000000 */
[----:B------:R-:W-:Y:S01]  /*3740*/  UMOV UR5, 0x3ef53e1d ;  /* 0x3ef53e1d00057882 */ /* 0x000fe20000000000 */
[----:B------:R-:W-:Y:S01]  /*3750*/  ISETP.GE.AND P1, PT, R25, RZ, PT ;  /* 0x000000ff1900720c */ /* 0x000fe20003f26270 */
[----:B------:R-:W-:Y:S01]  /*3760*/  DSETP.NEU.AND P2, PT, R22, RZ, PT ;  /* 0x000000ff1600722a */ /* 0x000fe20003f4d000 */
[----:B------:R-:W0:Y:S01]  /*3770*/  LDCU.64 UR6, c[0x0][0x5e8] ;  /* 0x0000bd00ff0677ac */ /* 0x000e220008000a00 */
[----:B------:R-:W-:Y:S01]  /*3780*/  DFMA R8, R6, -UR4, R8 ;  /* 0x8000000406087c2b */ /* 0x000fe20008000008 */
[----:B------:R-:W-:Y:S01]  /*3790*/  @P4 PLOP3.LUT P0, PT, P1, PT, PT, 0x80, 0x8 ;  /* 0x000000000008481c */ /* 0x000fe20000f0f070 */
[----:B------:R-:W-:Y:S01]  /*37a0*/  UMOV UR4, 0x8dde082e ;  /* 0x8dde082e00047882 */ /* 0x000fe20000000000 */
[----:B------:R-:W-:-:S05]  /*37b0*/  UMOV UR5, 0x3f531278 ;  /* 0x3f53127800057882 */ /* 0x000fca0000000000 */
[----:B------:R-:W-:Y:S01]  /*37c0*/  DFMA R8, R6, R8, -UR4 ;  /* 0x8000000406087e2b */ /* 0x000fe20008000008 */
[----:B------:R-:W-:Y:S01]  /*37d0*/  UMOV UR4, 0xc8249315 ;  /* 0xc824931500047882 */ /* 0x000fe20000000000 */
[----:B------:R-:W-:Y:S02]  /*37e0*/  UMOV UR5, 0x3f6f9690 ;  /* 0x3f6f969000057882 */ /* 0x000fe40000000000 */
[----:B------:R-:W-:-:S04]  /*37f0*/  @P2 MOV R3, 0x7f3321d2 ;  /* 0x7f3321d200032802 */ /* 0x000fc80000000f00 */
[----:B------:R-:W-:Y:S01]  /*3800*/  DFMA R8, R6, R8, UR4 ;  /* 0x0000000406087e2b */ /* 0x000fe20008000008 */
[----:B------:R-:W-:Y:S01]  /*3810*/  UMOV UR4, 0xabc7cf0d ;  /* 0xabc7cf0d00047882 */ /* 0x000fe20000000000 */
[----:B------:R-:W-:-:S06]  /*3820*/  UMOV UR5, 0x3f82cf5a ;  /* 0x3f82cf5a00057882 */ /* 0x000fcc0000000000 */
[----:B------:R-:W-:Y:S01]  /*3830*/  DFMA R8, R6, R8, -UR4 ;  /* 0x8000000406087e2b */ /* 0x000fe20008000008 */
[----:B------:R-:W-:Y:S01]  /*3840*/  UMOV UR4, 0xb2a3bfde ;  /* 0xb2a3bfde00047882 */ /* 0x000fe20000000000 */
[----:B------:R-:W-:-:S06]  /*3850*/  UMOV UR5, 0x3f9162b0 ;  /* 0x3f9162b000057882 */ /* 0x000fcc0000000000 */
        /* <DEDUP_REMOVED lines=40> */
[----:B------:R-:W-:-:S04]  /*3ae0*/  UPRMT UR4, UR43, 0x9910, URZ ;  /* 0x000099102b047896 */ /* 0x000fc800080000ff */
[----:B------:R-:W-:-:S03]  /*3af0*/  UISETP.GT.AND UP0, UPT, UR4, 0x9, UPT ;  /* 0x000000090400788c */ /* 0x000fc6000bf04270 */
[----:B------:R-:W-:Y:S01]  /*3b00*/  DMUL R8, R6, R8 ;  /* 0x0000000806087228 */ /* 0x000fe20000000000 */
[----:B------:R-:W-:Y:S01]  /*3b10*/  @!P4 IMAD.MOV.U32 R6, RZ, RZ, 0x54442d18 ;  /* 0x54442d18ff06c424 */ /* 0x000fe200078e00ff */
[----:B------:R-:W-:-:S06]  /*3b20*/  @!P4 MOV R7, 0x400921fb ;  /* 0x400921fb0007c802 */ /* 0x000fcc0000000f00 */
[----:B------:R-:W-:Y:S01]  /*3b30*/  DFMA R10, R8, R4, R4 ;  /* 0x00000004080a722b */ /* 0x000fe20000000004 */
[----:B------:R-:W-:Y:S02]  /*3b40*/  @P4 IMAD.MOV.U32 R8, RZ, RZ, 0x54442d18 ;  /* 0x54442d18ff084424 */ /* 0x000fe400078e00ff */
[----:B------:R-:W-:-:S05]  /*3b50*/  @P4 IMAD.MOV.U32 R9, RZ, RZ, 0x3ff921fb ;  /* 0x3ff921fbff094424 */ /* 0x000fca00078e00ff */
[----:B------:R-:W-:Y:S02]  /*3b60*/  @P4 DADD R4, -RZ, -R10 ;  /* 0x00000000ff044229 */ /* 0x000fe4000000090a */
[----:B------:R-:W-:-:S08]  /*3b70*/  @!P4 DADD R6, -R10, R6 ;  /* 0x000000000a06c229 */ /* 0x000fd00000000106 */
[----:B------:R-:W-:Y:S02]  /*3b80*/  @P4 FSEL R4, R10, R4, !P0 ;  /* 0x000000040a044208 */ /* 0x000fe40004000000 */
[----:B------:R-:W-:Y:S02]  /*3b90*/  @P4 FSEL R5, R11, R5, !P0 ;  /* 0x000000050b054208 */ /* 0x000fe40004000000 */
[----:B------:R-:W-:Y:S01]  /*3ba0*/  @!P4 PLOP3.LUT P0, PT, P1, PT, PT, 0x80, 0x8 ;  /* 0x000000000008c81c */ /* 0x000fe20000f0f070 */
[C-C-:B------:R-:W-:Y:S02]  /*3bb0*/  @P2 DSETP.NEU.AND P1, PT, |R24|.reuse, |R16|.reuse, PT ;  /* 0x400000101800222a */ /* 0x140fe40003f2d200 */
[----:B------:R-:W-:Y:S01]  /*3bc0*/  DADD R24, |R24|, |R16| ;  /* 0x0000000018187229 */ /* 0x000fe20000000610 */
[----:B------:R-:W-:Y:S01]  /*3bd0*/  @P2 FSEL R3, R3, 3.37028055040000000000e+12, !P0 ;  /* 0x54442d1803032808 */ /* 0x000fe20004000000 */
[----:B------:R-:W-:Y:S01]  /*3be0*/  @P4 DADD R4, R4, R8 ;  /* 0x0000000004044229 */ /* 0x000fe20000000008 */
[----:B------:R-:W-:-:S05]  /*3bf0*/  @P2 IMAD.MOV.U32 R9, RZ, RZ, 0x4002d97c ;  /* 0x4002d97cff092424 */ /* 0x000fca00078e00ff */
[----:B------:R-:W-:Y:S02]  /*3c00*/  @!P4 FSEL R5, R7, R11, !P0 ;  /* 0x0000000b0705c208 */ /* 0x000fe40004000000 */
[----:B------:R-:W-:Y:S02]  /*3c10*/  @P2 FSEL R9, R9, 1.8213495016098022461, !P0 ;  /* 0x3fe921fb09092808 */ /* 0x000fe40004000000 */
[----:B------:R-:W-:Y:S02]  /*3c20*/  @!P4 FSEL R4, R6, R10, !P0 ;  /* 0x0000000a0604c208 */ /* 0x000fe40004000000 */
[----:B------:R-:W-:Y:S02]  /*3c30*/  @P2 FSEL R5, R9, R5, !P1 ;  /* 0x0000000509052208 */ /* 0x000fe40004800000 */
[----:B------:R-:W-:Y:S02]  /*3c40*/  @P2 FSEL R0, R3, R4, !P1 ;  /* 0x0000000403002208 */ /* 0x000fe40004800000 */
[----:B------:R-:W-:-:S02]  /*3c50*/  @!P2 FSEL R7, RZ, 2.1426990032196044922, P0 ;  /* 0x400921fbff07a808 */ /* 0x000fc40000000000 */
[----:B------:R-:W-:Y:S02]  /*3c60*/  @P2 MOV R7, R5 ;  /* 0x0000000500072202 */ /* 0x000fe40000000f00 */
[----:B------:R-:W-:Y:S01]  /*3c70*/  @!P2 FSEL R6, RZ, 3.37028055040000000000e+12, P0 ;  /* 0x54442d18ff06a808 */ /* 0x000fe20000000000 */
[----:B------:R-:W-:Y:S01]  /*3c80*/  DSETP.NAN.AND P0, PT, R24, R24, PT ;  /* 0x000000181800722a */ /* 0x000fe20003f08000 */
[----:B------:R-:W-:Y:S01]  /*3c90*/  @P2 IMAD.MOV.U32 R6, RZ, RZ, R0 ;  /* 0x000000ffff062224 */ /* 0x000fe200078e0000 */
[----:B0-----:R-:W-:Y:S02]  /*3ca0*/  IADD3 R2, P1, PT, R2, UR6, RZ ;  /* 0x0000000602027c10 */ /* 0x001fe4000ff3e0ff */
[----:B------:R-:W-:Y:S02]  /*3cb0*/  LOP3.LUT R17, R7, 0x80000000, R17, 0xb8, !PT ;  /* 0x8000000007117812 */ /* 0x000fe400078eb811 */
[----:B------:R-:W-:Y:S01]  /*3cc0*/  FSEL R4, R24, R6, P0 ;  /* 0x0000000618047208 */ /* 0x000fe20000000000 */
[----:B------:R-:W-:Y:S01]  /*3cd0*/  IMAD.X R3, RZ, RZ, UR7, P1 ;  /* 0x00000007ff037e24 */ /* 0x000fe200088e06ff */
        /* <DEDUP_REMOVED lines=13> */
.L_x_14917:
[----:B------:R-:W0:Y:S02]  /*3db0*/  F2I.S64.F64.TRUNC R4, R4 ;  /* 0x0000000400047311 */ /* 0x000e24000030d900 */
[----:B0-----:R-:W-:-:S05]  /*3dc0*/  IMAD.MOV.U32 R7, RZ, RZ, R4 ;  /* 0x000000ffff077224 */ /* 0x001fca00078e0004 */
[----:B------:R0:W-:Y:S01]  /*3dd0*/  STG.E.U8 desc[UR36][R2.64], R7 ;  /* 0x0000000702007986 */ /* 0x0001e2000c101124 */
[----:B------:R-:W-:Y:S05]  /*3de0*/  BRA `(.L_x_14919) ;  /* 0x0000000c00e47947 */ /* 0x000fea0003800000 */
.L_x_14916:
        /* <DEDUP_REMOVED lines=9> */
.L_x_14921:
[----:B------:R-:W0:Y:S02]  /*3e80*/  F2I.F64.TRUNC R5, R4 ;  /* 0x0000000400057311 */ /* 0x000e24000030d100 */
[----:B0-----:R0:W-:Y:S01]  /*3e90*/  STG.E desc[UR36][R2.64], R5 ;  /* 0x0000000502007986 */ /* 0x0011e2000c101924 */
[----:B------:R-:W-:Y:S05]  /*3ea0*/  BRA `(.L_x_14919) ;  /* 0x0000000c00b47947 */ /* 0x000fea0003800000 */
.L_x_14920:
[----:B------:R-:W0:Y:S02]  /*3eb0*/  F2I.F64.TRUNC R5, R4 ;  /* 0x0000000400057311 */ /* 0x000e24000030d100 */
[----:B0-----:R0:W-:Y:S01]  /*3ec0*/  STG.E.U16 desc[UR36][R2.64], R5 ;  /* 0x0000000502007986 */ /* 0x0011e2000c101524 */
[----:B------:R-:W-:Y:S05]  /*3ed0*/  BRA `(.L_x_14919) ;  /* 0x0000000c00a87947 */ /* 0x000fea0003800000 */
.L_x_14915:
        /* <DEDUP_REMOVED lines=13> */
.L_x_14923:
        /* <DEDUP_REMOVED lines=8> */
.L_x_14922:
        /* <DEDUP_REMOVED lines=14> */
.L_x_14925:
        /* <DEDUP_REMOVED lines=9> */
.L_x_14924:
[----:B------:R0:W-:Y:S01]  /*41a0*/  STG.E.64 desc[UR36][R2.64], R4 ;  /* 0x0000000402007986 */ /* 0x0001e2000c101b24 */
[----:B------:R-:W-:Y:S05]  /*41b0*/  BRA `(.L_x_14919) ;  /* 0x0000000800f07947 */ /* 0x000fea0003800000 */
.L_x_14914:
        /* <DEDUP_REMOVED lines=12> */
.L_x_14928:
[----:B------:R-:W-:-:S05]  /*4280*/  CS2R R6, SRZ ;  /* 0x0000000000067805 */ /* 0x000fca000001ff00 */
[----:B------:R3:W-:Y:S01]  /*4290*/  STG.E.128 desc[UR36][R2.64], R4 ;  /* 0x0000000402007986 */ /* 0x0007e2000c101d24 */
[----:B------:R-:W-:Y:S05]  /*42a0*/  BRA `(.L_x_14919) ;  /* 0x0000000800b47947 */ /* 0x000fea0003800000 */
.L_x_14927:
        /* <DEDUP_REMOVED lines=23> */
.L_x_14932:
[----:B------:R-:W-:Y:S05]  /*4420*/  BSYNC.RECONVERGENT B0 ;  /* 0x0000000000007941 */ /* 0x000fea0003800200 */
.L_x_14931:
[----:B------:R-:W-:-:S05]  /*4430*/  LOP3.LUT R7, R0, 0x80, R7, 0xf8, !PT ;  /* 0x0000008000077812 */ /* 0x000fca00078ef807 */
[----:B------:R1:W-:Y:S01]  /*4440*/  STG.E.U8 desc[UR36][R2.64], R7 ;  /* 0x0000000702007986 */ /* 0x0003e2000c101124 */
[----:B------:R-:W-:Y:S05]  /*4450*/  BRA `(.L_x_14919) ;  /* 0x0000000800487947 */ /* 0x000fea0003800000 */
.L_x_14930:
        /* <DEDUP_REMOVED lines=19> */
.L_x_14934:
[----:B------:R-:W-:Y:S05]  /*4590*/  BSYNC.RECONVERGENT B0 ;  /* 0x0000000000007941 */ /* 0x000fea0003800200 */
.L_x_14933:
[----:B------:R-:W-:-:S05]  /*45a0*/  LOP3.LUT R7, R0, 0x80, R7, 0xf8, !PT ;  /* 0x0000008000077812 */ /* 0x000fca00078ef807 */
[----:B------:R2:W-:Y:S01]  /*45b0*/  STG.E.U8 desc[UR36][R2.64], R7 ;  /* 0x0000000702007986 */ /* 0x0005e2000c101124 */
[----:B------:R-:W-:Y:S05]  /*45c0*/  BRA `(.L_x_14919) ;  /* 0x0000000400ec7947 */ /* 0x000fea0003800000 */
.L_x_14929:
        /* <DEDUP_REMOVED lines=8> */
.L_x_14926:
        /* <DEDUP_REMOVED lines=11> */
.L_x_14937:
        /* <DEDUP_REMOVED lines=17> */
.L_x_14940:
[----:B------:R-:W-:-:S04]  /*4810*/  SHF.R.U32.HI R0, RZ, 0x14, R7 ;  /* 0x00000014ff007819 */ /* 0x000fc80000011607 */
[----:B------:R-:W-:-:S04]  /*4820*/  LOP3.LUT R0, R0, 0x1, RZ, 0xc0, !PT ;  /* 0x0000000100007812 */ /* 0x000fc800078ec0ff */
[----:B------:R-:W-:-:S04]  /*4830*/  IADD3 R0, PT, PT, R7, 0x487ffff, R0 ;  /* 0x0487ffff07007810 */ /* 0x000fc80007ffe000 */
[----:B------:R-:W-:-:S04]  /*4840*/  SHF.R.U32.HI R0, RZ, 0x14, R0 ;  /* 0x00000014ff007819 */ /* 0x000fc80000011600 */
[----:B------:R-:W-:-:S07]  /*4850*/  LOP3.LUT R4, R0, 0xff, RZ, 0xc0, !PT ;  /* 0x000000ff00047812 */ /* 0x000fce00078ec0ff */
.L_x_14941:
[----:B------:R-:W-:-:S04]  /*4860*/  SHF.R.U32.HI R5, RZ, 0x18, R7 ;  /* 0x00000018ff057819 */ /* 0x000fc80000011607 */
[----:B------:R-:W-:-:S04]  /*4870*/  LOP3.LUT R4, R4, 0x80, R5, 0xf8, !PT ;  /* 0x0000008004047812 */ /* 0x000fc800078ef805 */
[----:B------:R-:W-:-:S07]  /*4880*/  PRMT R0, R4, 0x7610, R0 ;  /* 0x0000761004007816 */ /* 0x000fce0000000000 */
.L_x_14939:
[----:B------:R-:W-:Y:S05]  /*4890*/  BSYNC.RECONVERGENT B0 ;  /* 0x0000000000007941 */ /* 0x000fea0003800200 */
.L_x_14938:
[----:B------:R0:W-:Y:S01]  /*48a0*/  STG.E.U8 desc[UR36][R2.64], R0 ;  /* 0x0000000002007986 */ /* 0x0001e2000c101124 */
[----:B------:R-:W-:Y:S05]  /*48b0*/  BRA `(.L_x_14919) ;  /* 0x0000000400307947 */ /* 0x000fea0003800000 */
.L_x_14936:
        /* <DEDUP_REMOVED lines=17> */
.L_x_14944:
[----:B------:R-:W-:-:S04]  /*49d0*/  SHF.R.U32.HI R0, RZ, 0x15, R7 ;  /* 0x00000015ff007819 */ /* 0x000fc80000011607 */
[----:B------:R-:W-:-:S04]  /*49e0*/  LOP3.LUT R0, R0, 0x1, RZ, 0xc0, !PT ;  /* 0x0000000100007812 */ /* 0x000fc800078ec0ff */
[----:B------:R-:W-:-:S04]  /*49f0*/  IADD3 R0, PT, PT, R7, 0x88fffff, R0 ;  /* 0x088fffff07007810 */ /* 0x000fc80007ffe000 */
[----:B------:R-:W-:-:S04]  /*4a00*/  SHF.R.U32.HI R0, RZ, 0x15, R0 ;  /* 0x00000015ff007819 */ /* 0x000fc80000011600 */
[----:B------:R-:W-:-:S07]  /*4a10*/  LOP3.LUT R4, R0, 0xff, RZ, 0xc0, !PT ;  /* 0x000000ff00047812 */ /* 0x000fce00078ec0ff */
.L_x_14945:
[----:B------:R-:W-:-:S04]  /*4a20*/  SHF.R.U32.HI R5, RZ, 0x18, R7 ;  /* 0x00000018ff057819 */ /* 0x000fc80000011607 */
[----:B------:R-:W-:-:S04]  /*4a30*/  LOP3.LUT R4, R4, 0x80, R5, 0xf8, !PT ;  /* 0x0000008004047812 */ /* 0x000fc800078ef805 */
[----:B------:R-:W-:-:S07]  /*4a40*/  PRMT R0, R4, 0x7610, R0 ;  /* 0x0000761004007816 */ /* 0x000fce0000000000 */
.L_x_14943:
[----:B------:R-:W-:Y:S05]  /*4a50*/  BSYNC.RECONVERGENT B0 ;  /* 0x0000000000007941 */ /* 0x000fea0003800200 */
.L_x_14942:
[----:B------:R0:W-:Y:S01]  /*4a60*/  STG.E.U8 desc[UR36][R2.64], R0 ;  /* 0x0000000002007986 */ /* 0x0001e2000c101124 */
[----:B------:R-:W-:Y:S05]  /*4a70*/  BRA `(.L_x_14919) ;  /* 0x0000000000c07947 */ /* 0x000fea0003800000 */
.L_x_14935:
[----:B------:R-:W-:-:S09]  /*4a80*/  UISETP.NE.AND UP0, UPT, UR4, 0x1c, UPT ;  /* 0x0000001c0400788c */ /* 0x000fd2000bf05270 */
[----:B------:R-:W-:Y:S05]  /*4a90*/  BRA.U !UP0, `(.L_x_14946) ;  /* 0x0000000108b07547 */ /* 0x000fea000b800000 */
[----:B------:R-:W-:-:S09]  /*4aa0*/  UISETP.NE.AND UP0, UPT, UR4, 0x1d, UPT ;  /* 0x0000001d0400788c */ /* 0x000fd2000bf05270 */
[----:B------:R-:W-:Y:S05]  /*4ab0*/  BRA.U !UP0, `(.L_x_14947) ;  /* 0x00000001089c7547 */ /* 0x000fea000b800000 */
[----:B------:R-:W-:-:S09]  /*4ac0*/  UISETP.NE.AND UP0, UPT, UR4, 0x2c, UPT ;  /* 0x0000002c0400788c */ /* 0x000fd2000bf05270 */
[----:B------:R-:W-:Y:S05]  /*4ad0*/  BRA.U !UP0, `(.L_x_14948) ;  /* 0x0000000108447547 */ /* 0x000fea000b800000 */
.L_x_14918:
        /* <DEDUP_REMOVED lines=16> */
.L_x_14949:
[----:B------:R-:W-:Y:S05]  /*4be0*/  BRA `(.L_x_14919) ;  /* 0x0000000000647947 */ /* 0x000fea0003800000 */
.L_x_14948:
[----:B------:R-:W-:Y:S01]  /*4bf0*/  UMOV UR4, 0xf0000000 ;  /* 0xf000000000047882 */ /* 0x000fe20000000000 */
[----:B------:R-:W-:Y:S01]  /*4c00*/  UMOV UR5, 0x380fffff ;  /* 0x380fffff00057882 */ /* 0x000fe20000000000 */
[----:B------:R0:W1:Y:S01]  /*4c10*/  F2F.F32.F64 R8, R4 ;  /* 0x0000000400087310 */ /* 0x0000620000301000 */
[----:B------:R-:W-:Y:S01]  /*4c20*/  DSETP.GEU.AND P0, PT, |R4|, UR4, PT ;  /* 0x0000000404007e2a */ /* 0x000fe2000bf0e200 */
[----:B0-----:R-:W-:-:S13]  /*4c30*/  IMAD.MOV.U32 R5, RZ, RZ, 0xff ;  /* 0x000000ffff057424 */ /* 0x001fda00078e00ff */
[----:B-1----:R-:W-:-:S05]  /*4c40*/  @!P0 FMUL R8, R8, 1.175494350822287508e-38 ;  /* 0x0080000008088820 */ /* 0x002fca0000400000 */
        /* <DEDUP_REMOVED lines=14> */
.L_x_14947:
[----:B------:R-:W0:Y:S02]  /*4d30*/  F2I.U64.F64.TRUNC R4, R4 ;  /* 0x0000000400047311 */ /* 0x000e24000030d800 */
[----:B0-----:R0:W-:Y:S01]  /*4d40*/  STG.E.64 desc[UR36][R2.64], R4 ;  /* 0x0000000402007986 */ /* 0x0011e2000c101b24 */
[----:B------:R-:W-:Y:S05]  /*4d50*/  BRA `(.L_x_14919) ;  /* 0x0000000000087947 */ /* 0x000fea0003800000 */
.L_x_14946:
[----:B------:R-:W0:Y:S02]  /*4d60*/  F2I.U32.F64.TRUNC R5, R4 ;  /* 0x0000000400057311 */ /* 0x000e24000030d000 */
[----:B0-----:R0:W-:Y:S02]  /*4d70*/  STG.E desc[UR36][R2.64], R5 ;  /* 0x0000000502007986 */ /* 0x0011e4000c101924 */
.L_x_14919:
[----:B------:R-:W-:-:S07]  /*4d80*/  IADD3 R19, PT, PT, R19, 0x80, RZ ;  /* 0x0000008013137810 */ /* 0x000fce0007ffe0ff */
.L_x_14852:
[----:B------:R-:W-:Y:S05]  /*4d90*/  BSYNC.RECONVERGENT B6 ;  /* 0x0000000000067941 */ /* 0x000fea0003800200 */
.L_x_14851:
[----:B------:R-:W5:Y:S01]  /*4da0*/  LDCU UR4, c[0x0][0x380] ;  /* 0x00007000ff0477ac */ /* 0x000f620008000800 */
[----:B------:R-:W-:Y:S01]  /*4db0*/  BSSY.RECONVERGENT B6, `(.L_x_14950) ;  /* 0x00004cc000067945 */ /* 0x000fe20003800200 */
[----:B-----5:R-:W-:-:S13]  /*4dc0*/  ISETP.GE.AND P0, PT, R19, UR4, PT ;  /* 0x0000000413007c0c */ /* 0x020fda000bf06270 */
[----:B------:R-:W-:Y:S05]  /*4dd0*/  @P0 BRA `(.L_x_14951) ;  /* 0x0000004c00240947 */ /* 0x000fea0003800000 */
[----:B------:R-:W5:Y:S01]  /*4de0*/  LDCU UR4, c[0x0][0x388] ;  /* 0x00007100ff0477ac */ /* 0x000f620008000800 */
[----:B01234-:R-:W-:Y:S02]  /*4df0*/  HFMA2 R2, -RZ, RZ, 0, 0 ;  /* 0x00000000ff027431 */ /* 0x01ffe400000001ff */
[----:B------:R-:W-:Y:S02]  /*4e00*/  IMAD.MOV.U32 R18, RZ, RZ, RZ ;  /* 0x000000ffff127224 */ /* 0x000fe400078e00ff */
        /* <DEDUP_REMOVED lines=351> */
.L_x_14952:
        /* <DEDUP_REMOVED lines=18> */
.L_x_14957:
[----:B------:R-:W2:Y:S02]  /*6520*/  LDG.E.U8 R4, desc[UR36][R4.64] ;  /* 0x0000002404047981 */ /* 0x000ea4000c1e1100 */
[----:B--2---:R0:W1:Y:S01]  /*6530*/  I2F.F64.U16 R16, R4 ;  /* 0x0000000400107312 */ /* 0x0040620000101800 */
[----:B------:R-:W-:Y:S05]  /*6540*/  BRA `(.L_x_14959) ;  /* 0x0000000c00647947 */ /* 0x000fea0003800000 */
.L_x_14956:
        /* <DEDUP_REMOVED lines=9> */
.L_x_14961:
[----:B------:R-:W2:Y:S02]  /*65e0*/  LDG.E R4, desc[UR36][R4.64] ;  /* 0x0000002404047981 */ /* 0x000ea4000c1e1900 */
[----:B--2---:R3:W4:Y:S01]  /*65f0*/  I2F.F64 R16, R4 ;  /* 0x0000000400107312 */ /* 0x0047220000201c00 */
[----:B------:R-:W-:Y:S05]  /*6600*/  BRA `(.L_x_14959) ;  /* 0x0000000c00347947 */ /* 0x000fea0003800000 */
.L_x_14960:
[----:B------:R-:W2:Y:S02]  /*6610*/  LDG.E.U16 R4, desc[UR36][R4.64] ;  /* 0x0000002404047981 */ /* 0x000ea4000c1e1500 */
[----:B--2---:R0:W1:Y:S01]  /*6620*/  I2F.F64.S16 R16, R4 ;  /* 0x0000000400107312 */ /* 0x0040620000101c00 */
[----:B------:R-:W-:Y:S05]  /*6630*/  BRA `(.L_x_14959) ;  /* 0x0000000c00287947 */ /* 0x000fea0003800000 */
.L_x_14955:
        /* <DEDUP_REMOVED lines=10> */
.L_x_14963:
[----:B------:R-:W2:Y:S02]  /*66e0*/  LDG.E.U16 R0, desc[UR36][R4.64] ;  /* 0x0000002404007981 */ /* 0x000ea4000c1e1500 */
[----:B--2---:R-:W-:-:S05]  /*66f0*/  HADD2.F32 R0, -RZ, R0.H0_H0 ;  /* 0x20000000ff007230 */ /* 0x004fca0000004100 */
[----:B------:R-:W-:-:S04]  /*6700*/  FMUL.FTZ R0, R0, 1 ;  /* 0x3f80000000007820 */ /* 0x000fc80000410000 */
[----:B------:R0:W1:Y:S01]  /*6710*/  F2F.F64.F32 R16, R0 ;  /* 0x0000000000107310 */ /* 0x0000620000201800 */
[----:B------:R-:W-:Y:S05]  /*6720*/  BRA `(.L_x_14959) ;  /* 0x0000000800ec7947 */ /* 0x000fea0003800000 */
.L_x_14962:
        /* <DEDUP_REMOVED lines=10> */
.L_x_14965:
[----:B------:R-:W2:Y:S02]  /*67d0*/  LDG.E.U16 R4, desc[UR36][R4.64] ;  /* 0x0000002404047981 */ /* 0x000ea4000c1e1500 */
[----:B--2---:R-:W-:-:S05]  /*67e0*/  HADD2.F32 R0, -RZ, R4.H0_H0 ;  /* 0x20000004ff007230 */ /* 0x004fca0000004100 */
[----:B------:R-:W-:-:S04]  /*67f0*/  FMUL.FTZ R0, R0, 1 ;  /* 0x3f80000000007820 */ /* 0x000fc80000410000 */
[----:B------:R0:W1:Y:S01]  /*6800*/  F2F.F64.F32 R16, R0 ;  /* 0x0000000000107310 */ /* 0x0000620000201800 */
[----:B------:R-:W-:Y:S05]  /*6810*/  BRA `(.L_x_14959) ;  /* 0x0000000800b07947 */ /* 0x000fea0003800000 */
.L_x_14964:
[----:B------:R0:W5:Y:S01]  /*6820*/  LDG.E.64 R16, desc[UR36][R4.64] ;  /* 0x0000002404107981 */ /* 0x000162000c1e1b00 */
[----:B------:R-:W-:Y:S05]  /*6830*/  BRA `(.L_x_14959) ;  /* 0x0000000800a87947 */ /* 0x000fea0003800000 */
.L_x_14954:
        /* <DEDUP_REMOVED lines=13> */
.L_x_14968:
[----:B------:R0:W5:Y:S01]  /*6910*/  LDG.E.64 R16, desc[UR36][R4.64] ;  /* 0x0000002404107981 */ /* 0x000162000c1e1b00 */
[----:B------:R-:W-:Y:S05]  /*6920*/  BRA `(.L_x_14959) ;  /* 0x00000008006c7947 */ /* 0x000fea0003800000 */
.L_x_14967:
        /* <DEDUP_REMOVED lines=27> */
.L_x_14970:
[----:B------:R-:W2:Y:S02]  /*6ae0*/  LDG.E.U8 R4, desc[UR36][R4.64] ;  /* 0x0000002404047981 */ /* 0x000ea4000c1e1100 */
[C---:B--2---:R-:W-:Y:S01]  /*6af0*/  SHF.L.U32 R0, R4.reuse, 0x19, RZ ;  /* 0x0000001904007819 */ /* 0x044fe200000006ff */
        /* <DEDUP_REMOVED lines=13> */
.L_x_14969:
[----:B------:R-:W2:Y:S02]  /*6bd0*/  LDG.E.U16 R0, desc[UR36][R4.64] ;  /* 0x0000002404007981 */ /* 0x000ea4000c1e1500 */
[----:B--2---:R-:W-:-:S05]  /*6be0*/  SHF.L.U32 R0, R0, 0x10, RZ ;  /* 0x0000001000007819 */ /* 0x004fca00000006ff */
[----:B------:R-:W-:-:S04]  /*6bf0*/  FMUL.FTZ R0, R0, 1 ;  /* 0x3f80000000007820 */ /* 0x000fc80000410000 */
[----:B------:R0:W1:Y:S01]  /*6c00*/  F2F.F64.F32 R16, R0 ;  /* 0x0000000000107310 */ /* 0x0000620000201800 */
[----:B------:R-:W-:Y:S05]  /*6c10*/  BRA `(.L_x_14959) ;  /* 0x0000000400b07947 */ /* 0x000fea0003800000 */
.L_x_14966:
        /* <DEDUP_REMOVED lines=11> */
.L_x_14973:
        /* <DEDUP_REMOVED lines=21> */
.L_x_14975:
[----:B------:R-:W-:Y:S05]  /*6e20*/  BSYNC.RECONVERGENT B0 ;  /* 0x0000000000007941 */ /* 0x000fea0003800200 */
.L_x_14974:
[----:B------:R-:W-:Y:S01]  /*6e30*/  IMAD.SHL.U32 R0, R0, 0x100000, RZ ;  /* 0x0010000000007824 */ /* 0x000fe200078e00ff */
[----:B------:R-:W-:-:S04]  /*6e40*/  LEA R3, R3, 0x3b800000, 0x17 ;  /* 0x3b80000003037811 */ /* 0x000fc800078eb8ff */
[----:B------:R-:W-:-:S05]  /*6e50*/  LOP3.LUT R0, R3, R0, R7, 0xfe, !PT ;  /* 0x0000000003007212 */ /* 0x000fca00078efe07 */
[----:B------:R-:W-:-:S04]  /*6e60*/  FMUL.FTZ R0, R0, 1 ;  /* 0x3f80000000007820 */ /* 0x000fc80000410000 */
[----:B------:R0:W1:Y:S01]  /*6e70*/  F2F.F64.F32 R16, R0 ;  /* 0x0000000000107310 */ /* 0x0000620000201800 */
[----:B------:R-:W-:Y:S05]  /*6e80*/  BRA `(.L_x_14959) ;  /* 0x0000000400147947 */ /* 0x000fea0003800000 */
.L_x_14972:
        /* <DEDUP_REMOVED lines=21> */
.L_x_14977:
[----:B------:R-:W-:Y:S05]  /*6fe0*/  BSYNC.RECONVERGENT B0 ;  /* 0x0000000000007941 */ /* 0x000fea0003800200 */
.L_x_14976:
[----:B------:R-:W-:Y:S01]  /*6ff0*/  IMAD.SHL.U32 R0, R0, 0x200000, RZ ;  /* 0x0020000000007824 */ /* 0x000fe200078e00ff */
[----:B------:R-:W-:-:S04]  /*7000*/  LEA R3, R3, 0x37800000, 0x17 ;  /* 0x3780000003037811 */ /* 0x000fc800078eb8ff */
[----:B------:R-:W-:-:S05]  /*7010*/  LOP3.LUT R0, R3, R0, R7, 0xfe, !PT ;  /* 0x0000000003007212 */ /* 0x000fca00078efe07 */
[----:B------:R-:W-:-:S04]  /*7020*/  FMUL.FTZ R0, R0, 1 ;  /* 0x3f80000000007820 */ /* 0x000fc80000410000 */
[----:B------:R0:W1:Y:S01]  /*7030*/  F2F.F64.F32 R16, R0 ;  /* 0x0000000000107310 */ /* 0x0000620000201800 */
[----:B------:R-:W-:Y:S05]  /*7040*/  BRA `(.L_x_14959) ;  /* 0x0000000000a47947 */ /* 0x000fea0003800000 */
.L_x_14971:
[----:B------:R-:W-:-:S09]  /*7050*/  UISETP.NE.AND UP0, UPT, UR4, 0x1c, UPT ;  /* 0x0000001c0400788c */ /* 0x000fd2000bf05270 */
[----:B------:R-:W-:Y:S05]  /*7060*/  BRA.U !UP0, `(.L_x_14978) ;  /* 0x0000000108947547 */ /* 0x000fea000b800000 */
[----:B------:R-:W-:-:S09]  /*7070*/  UISETP.NE.AND UP0, UPT, UR4, 0x1d, UPT ;  /* 0x0000001d0400788c */ /* 0x000fd2000bf05270 */
[----:B------:R-:W-:Y:S05]  /*7080*/  BRA.U !UP0, `(.L_x_14979) ;  /* 0x0000000108807547 */ /* 0x000fea000b800000 */
[----:B------:R-:W-:-:S09]  /*7090*/  UISETP.NE.AND UP0, UPT, UR4, 0x2c, UPT ;  /* 0x0000002c0400788c */ /* 0x000fd2000bf05270 */
[----:B------:R-:W-:Y:S05]  /*70a0*/  BRA.U UP0, `(.L_x_14958) ;  /* 0x0000000100307547 */ /* 0x000fea000b800000 */
[----:B------:R-:W2:Y:S01]  /*70b0*/  LDG.E.U8 R0, desc[UR36][R4.64] ;  /* 0x0000002404007981 */ /* 0x000ea2000c1e1100 */
[----:B------:R-:W-:Y:S02]  /*70c0*/  HFMA2 R17, -RZ, RZ, 0.5, 0 ;  /* 0x38000000ff117431 */ /* 0x000fe400000001ff */
        /* <DEDUP_REMOVED lines=8> */
[----:B------:R0:W1:Y:S01]  /*7150*/  @P0 F2F.F64.F32 R16, R0 ;  /* 0x0000000000100310 */ /* 0x0000620000201800 */
[----:B------:R-:W-:Y:S05]  /*7160*/  BRA `(.L_x_14959) ;  /* 0x00000000005c7947 */ /* 0x000fea0003800000 */
.L_x_14958:
        /* <DEDUP_REMOVED lines=16> */
.L_x_14980:
[----:B------:R-:W-:Y:S01]  /*7270*/  CS2R R16, SRZ ;  /* 0x0000000000107805 */ /* 0x000fe2000001ff00 */
[----:B------:R-:W-:Y:S06]  /*7280*/  BRA `(.L_x_14959) ;  /* 0x0000000000147947 */ /* 0x000fec0003800000 */
.L_x_14979:
[----:B------:R-:W2:Y:S02]  /*7290*/  LDG.E.64 R16, desc[UR36][R4.64] ;  /* 0x0000002404107981 */ /* 0x000ea4000c1e1b00 */
[----:B--2---:R-:W0:Y:S01]  /*72a0*/  I2F.F64.U64 R16, R16 ;  /* 0x0000001000107312 */ /* 0x004e220000301800 */
[----:B------:R-:W-:Y:S05]  /*72b0*/  BRA `(.L_x_14959) ;  /* 0x0000000000087947 */ /* 0x000fea0003800000 */
.L_x_14978:
[----:B------:R-:W2:Y:S02]  /*72c0*/  LDG.E R4, desc[UR36][R4.64] ;  /* 0x0000002404047981 */ /* 0x000ea4000c1e1900 */
[----:B--2---:R0:W1:Y:S02]  /*72d0*/  I2F.F64.U32 R16, R4 ;  /* 0x0000000400107312 */ /* 0x0040640000201800 */
.L_x_14959:
[----:B------:R-:W-:Y:S05]  /*72e0*/  BSYNC.RECONVERGENT B7 ;  /* 0x0000000000077941 */ /* 0x000fea0003800200 */
.L_x_14953:
[----:B------:R-:W0:Y:S01]  /*72f0*/  LDCU.64 UR6, c[0x0][0x5f8] ;  /* 0x0000bf00ff0677ac */ /* 0x000e220008000a00 */
[----:B------:R-:W-:Y:S01]  /*7300*/  BSSY.RECONVERGENT B7, `(.L_x_14981) ;  /* 0x00000ed000077945 */ /* 0x000fe20003800200 */
[----:B------:R-:W-:-:S04]  /*7310*/  UPRMT UR4, UR42, 0x9910, URZ ;  /* 0x000099102a047896 */ /* 0x000fc800080000ff */
[----:B------:R-:W-:Y:S01]  /*7320*/  UISETP.GT.AND UP0, UPT, UR4, 0x9, UPT ;  /* 0x000000090400788c */ /* 0x000fe2000bf04270 */
[----:B0--3--:R-:W-:-:S05]  /*7330*/  IADD3 R4, P0, PT, R18, UR6, RZ ;  /* 0x0000000612047c10 */ /* 0x009fca000ff1e0ff */
        /* <DEDUP_REMOVED lines=13> */
.L_x_14985:
[----:B------:R-:W3:Y:S02]  /*7410*/  LDG.E.U8 R4, desc[UR36][R4.64] ;  /* 0x0000002404047981 */ /* 0x000ee4000c1e1100 */
[----:B---3--:R0:W3:Y:S01]  /*7420*/  I2F.F64.U16 R22, R4 ;  /* 0x0000000400167312 */ /* 0x0080e20000101800 */
[----:B------:R-:W-:Y:S05]  /*7430*/  BRA `(.L_x_14987) ;  /* 0x0000000c00647947 */ /* 0x000fea0003800000 */
.L_x_14984:
        /* <DEDUP_REMOVED lines=9> */
.L_x_14989:
[----:B------:R-:W3:Y:S02]  /*74d0*/  LDG.E R4, desc[UR36][R4.64] ;  /* 0x0000002404047981 */ /* 0x000ee4000c1e1900 */
[----:B---3--:R0:W3:Y:S01]  /*74e0*/  I2F.F64 R22, R4 ;  /* 0x0000000400167312 */ /* 0x0080e20000201c00 */
[----:B------:R-:W-:Y:S05]  /*74f0*/  BRA `(.L_x_14987) ;  /* 0x0000000c00347947 */ /* 0x000fea0003800000 */
.L_x_14988:
[----:B------:R-:W3:Y:S02]  /*7500*/  LDG.E.U16 R4, desc[UR36][R4.64] ;  /* 0x0000002404047981 */ /* 0x000ee4000c1e1500 */
[----:B---3--:R0:W3:Y:S01]  /*7510*/  I2F.F64.S16 R22, R4 ;  /* 0x0000000400167312 */ /* 0x0080e20000101c00 */
[----:B------:R-:W-:Y:S05]  /*7520*/  BRA `(.L_x_14987) ;  /* 0x0000000c00287947 */ /* 0x000fea0003800000 */
.L_x_14983:
        /* <DEDUP_REMOVED lines=10> */
.L_x_14991:
[----:B------:R-:W3:Y:S02]  /*75d0*/  LDG.E.U16 R0, desc[UR36][R4.64] ;  /* 0x0000002404007981 */ /* 0x000ee4000c1e1500 */
[----:B---3--:R-:W-:-:S05]  /*75e0*/  HADD2.F32 R0, -RZ, R0.H0_H0 ;  /* 0x20000000ff007230 */ /* 0x008fca0000004100 */
[----:B------:R-:W-:-:S04]  /*75f0*/  FMUL.FTZ R0, R0, 1 ;  /* 0x3f80000000007820 */ /* 0x000fc80000410000 */
[----:B------:R0:W3:Y:S01]  /*7600*/  F2F.F64.F32 R22, R0 ;  /* 0x0000000000167310 */ /* 0x0000e20000201800 */
[----:B------:R-:W-:Y:S05]  /*7610*/  BRA `(.L_x_14987) ;  /* 0x0000000800ec7947 */ /* 0x000fea0003800000 */
.L_x_14990:
        /* <DEDUP_REMOVED lines=10> */
.L_x_14993:
[----:B------:R-:W3:Y:S02]  /*76c0*/  LDG.E.U16 R4, desc[UR36][R4.64] ;  /* 0x0000002404047981 */ /* 0x000ee4000c1e1500 */
[----:B---3--:R-:W-:-:S05]  /*76d0*/  HADD2.F32 R0, -RZ, R4.H0_H0 ;  /* 0x20000004ff007230 */ /* 0x008fca0000004100 */
[----:B------:R-:W-:-:S04]  /*76e0*/  FMUL.FTZ R0, R0, 1 ;  /* 0x3f80000000007820 */ /* 0x000fc80000410000 */
[----:B------:R0:W3:Y:S01]  /*76f0*/  F2F.F64.F32 R22, R0 ;  /* 0x0000000000167310 */ /* 0x0000e20000201800 */
[----:B------:R-:W-:Y:S05]  /*7700*/  BRA `(.L_x_14987) ;  /* 0x0000000800b07947 */ /* 0x000fea0003800000 */
.L_x_14992:
[----:B------:R0:W5:Y:S01]  /*7710*/  LDG.E.64 R22, desc[UR36][R4.64] ;  /* 0x0000002404167981 */ /* 0x000162000c1e1b00 */
[----:B------:R-:W-:Y:S05]  /*7720*/  BRA `(.L_x_14987) ;  /* 0x0000000800a87947 */ /* 0x000fea0003800000 */
.L_x_14982:
        /* <DEDUP_REMOVED lines=13> */
.L_x_14996:
[----:B------:R0:W5:Y:S01]  /*7800*/  LDG.E.64 R22, desc[UR36][R4.64] ;  /* 0x0000002404167981 */ /* 0x000162000c1e1b00 */
[----:B------:R-:W-:Y:S05]  /*7810*/  BRA `(.L_x_14987) ;  /* 0x00000008006c7947 */ /* 0x000fea0003800000 */
.L_x_14995:
[----:B------:R-:W-:-:S09]  /*7820*/  UISETP.NE.AND UP0, UPT, UR4, 0xf, UPT ;  /* 0x0000000f0400788c */ /* 0x000fd2000bf05270 */
[----:B------:R-:W-:Y:S05]  /*7830*/  BRA.U !UP0, `(.L_x_14997) ;  /* 0x0000000108a07547 */ /* 0x000fea000b800000 */
[----:B------:R-:W-:-:S09]  /*7840*/  UISETP.NE.AND UP0, UPT, UR4, 0x17, UPT ;  /* 0x000000170400788c */ /* 0x000fd2000bf05270 */
[----:B------:R-:W-:Y:S05]  /*7850*/  BRA.U !UP0, `(.L_x_14998) ;  /* 0x00000001085c7547 */ /* 0x000fea000b800000 */
[----:B------:R-:W-:-:S09]  /*7860*/  UISETP.NE.AND UP0, UPT, UR4, 0x18, UPT ;  /* 0x000000180400788c */ /* 0x000fd2000bf05270 */
[----:B------:R-:W-:Y:S05]  /*7870*/  BRA.U UP0, `(.L_x_14986) ;  /* 0x0000000500f87547 */ /* 0x000fea000b800000 */
[----:B------:R-:W3:Y:S01]  /*7880*/  LDG.E.U8 R0, desc[UR36][R4.64] ;  /* 0x0000002404007981 */ /* 0x000ee2000c1e1100 */
[----:B------:R-:W-:Y:S01]  /*7890*/  IMAD.MOV.U32 R7, RZ, RZ, 0x1f ;  /* 0x0000001fff077424 */ /* 0x000fe200078e00ff */
[----:B---3--:R-:W-:-:S04]  /*78a0*/  SHF.L.U32 R0, R0, 0x18, RZ ;  /* 0x0000001800007819 */ /* 0x008fc800000006ff */
        /* <DEDUP_REMOVED lines=16> */
[----:B------:R0:W3:Y:S01]  /*79b0*/  F2F.F64.F32 R22, R3 ;  /* 0x0000000300167310 */ /* 0x0000e20000201800 */
[----:B------:R-:W-:Y:S05]  /*79c0*/  BRA `(.L_x_14987) ;  /* 0x0000000800007947 */ /* 0x000fea0003800000 */
.L_x_14998:
        /* <DEDUP_REMOVED lines=9> */
[----:B------:R-:W-:Y:S01]  /*7a60*/  @!P0 FADD.FTZ R0, R3, -0.5 ;  /* 0xbf00000003008421 */ /* 0x000fe20000010000 */
[----:B------:R-:W-:-:S04]  /*7a70*/  MOV R3, R6 ;  /* 0x0000000600037202 */ /* 0x000fc80000000f00 */
[----:B------:R-:W-:-:S05]  /*7a80*/  LOP3.LUT R0, R0, 0x80000000, R3, 0xf8, !PT ;  /* 0x8000000000007812 */ /* 0x000fca00078ef803 */
[----:B------:R-:W-:-:S04]  /*7a90*/  FMUL.FTZ R0, R0, 1 ;  /* 0x3f80000000007820 */ /* 0x000fc80000410000 */
[----:B------:R0:W3:Y:S01]  /*7aa0*/  F2F.F64.F32 R22, R0 ;  /* 0x0000000000167310 */ /* 0x0000e20000201800 */
[----:B------:R-:W-:Y:S05]  /*7ab0*/  BRA `(.L_x_14987) ;  /* 0x0000000400c47947 */ /* 0x000fea0003800000 */
.L_x_14997:
[----:B------:R-:W3:Y:S02]  /*7ac0*/  LDG.E.U16 R0, desc[UR36][R4.64] ;  /* 0x0000002404007981 */ /* 0x000ee4000c1e1500 */
[----:B---3--:R-:W-:-:S04]  /*7ad0*/  IMAD.U32 R0, R0, 0x10000, RZ ;  /* 0x0001000000007824 */ /* 0x008fc800078e00ff */
[----:B------:R-:W-:-:S04]  /*7ae0*/  FMUL.FTZ R0, R0, 1 ;  /* 0x3f80000000007820 */ /* 0x000fc80000410000 */
[----:B------:R0:W3:Y:S01]  /*7af0*/  F2F.F64.F32 R22, R0 ;  /* 0x0000000000167310 */ /* 0x0000e20000201800 */
[----:B------:R-:W-:Y:S05]  /*7b00*/  BRA `(.L_x_14987) ;  /* 0x0000000400b07947 */ /* 0x000fea0003800000 */
.L_x_14994:
        /* <DEDUP_REMOVED lines=11> */
.L_x_15001:
[----:B------:R-:W3:Y:S01]  /*7bc0*/  LDG.E.U8 R4, desc[UR36][R4.64] ;  /* 0x0000002404047981 */ /* 0x000ee2000c1e1100 */
[----:B------:R-:W-:Y:S02]  /*7bd0*/  CS2R R22, SRZ ;  /* 0x0000000000167805 */ /* 0x000fe4000001ff00 */
        /* <DEDUP_REMOVED lines=19> */
.L_x_15003:
[----:B------:R-:W-:Y:S05]  /*7d10*/  BSYNC.RECONVERGENT B0 ;  /* 0x0000000000007941 */ /* 0x000fea0003800200 */
.L_x_15002:
[----:B------:R-:W-:Y:S02]  /*7d20*/  SHF.L.U32 R0, R0, 0x14, RZ ;  /* 0x0000001400007819 */ /* 0x000fe400000006ff */
[----:B------:R-:W-:-:S04]  /*7d30*/  LEA R3, R3, 0x3b800000, 0x17 ;  /* 0x3b80000003037811 */ /* 0x000fc800078eb8ff */
[----:B------:R-:W-:-:S05]  /*7d40*/  LOP3.LUT R0, R3, R0, R7, 0xfe, !PT ;  /* 0x0000000003007212 */ /* 0x000fca00078efe07 */
[----:B------:R-:W-:-:S04]  /*7d50*/  FMUL.FTZ R0, R0, 1 ;  /* 0x3f80000000007820 */ /* 0x000fc80000410000 */
[----:B------:R0:W3:Y:S01]  /*7d60*/  F2F.F64.F32 R22, R0 ;  /* 0x0000000000167310 */ /* 0x0000e20000201800 */
[----:B------:R-:W-:Y:S05]  /*7d70*/  BRA `(.L_x_14987) ;  /* 0x0000000400147947 */ /* 0x000fea0003800000 */
.L_x_15000:
        /* <DEDUP_REMOVED lines=21> */
.L_x_15005:
[----:B------:R-:W-:Y:S05]  /*7ed0*/  BSYNC.RECONVERGENT B0 ;  /* 0x0000000000007941 */ /* 0x000fea0003800200 */
.L_x_15004:
[----:B------:R-:W-:Y:S01]  /*7ee0*/  IMAD.SHL.U32 R0, R0, 0x200000, RZ ;  /* 0x0020000000007824 */ /* 0x000fe200078e00ff */
[----:B------:R-:W-:-:S04]  /*7ef0*/  LEA R3, R3, 0x37800000, 0x17 ;  /* 0x3780000003037811 */ /* 0x000fc800078eb8ff */
[----:B------:R-:W-:-:S05]  /*7f00*/  LOP3.LUT R0, R3, R0, R7, 0xfe, !PT ;  /* 0x0000000003007212 */ /* 0x000fca00078efe07 */
[----:B------:R-:W-:-:S04]  /*7f10*/  FMUL.FTZ R0, R0, 1 ;  /* 0x3f80000000007820 */ /* 0x000fc80000410000 */
[----:B------:R0:W3:Y:S01]  /*7f20*/  F2F.F64.F32 R22, R0 ;  /* 0x0000000000167310 */ /* 0x0000e20000201800 */
[----:B------:R-:W-:Y:S05]  /*7f30*/  BRA `(.L_x_14987) ;  /* 0x0000000000a47947 */ /* 0x000fea0003800000 */
.L_x_14999:
[----:B------:R-:W-:-:S09]  /*7f40*/  UISETP.NE.AND UP0, UPT, UR4, 0x1c, UPT ;  /* 0x0000001c0400788c */ /* 0x000fd2000bf05270 */
[----:B------:R-:W-:Y:S05]  /*7f50*/  BRA.U !UP0, `(.L_x_15006) ;  /* 0x0000000108947547 */ /* 0x000fea000b800000 */
[----:B------:R-:W-:-:S09]  /*7f60*/  UISETP.NE.AND UP0, UPT, UR4, 0x1d, UPT ;  /* 0x0000001d0400788c */ /* 0x000fd2000bf05270 */
[----:B------:R-:W-:Y:S05]  /*7f70*/  BRA.U !UP0, `(.L_x_15007) ;  /* 0x0000000108807547 */ /* 0x000fea000b800000 */
[----:B------:R-:W-:-:S09]  /*7f80*/  UISETP.NE.AND UP0, UPT, UR4, 0x2c, UPT ;  /* 0x0000002c0400788c */ /* 0x000fd2000bf05270 */
[----:B------:R-:W-:Y:S05]  /*7f90*/  BRA.U UP0, `(.L_x_14986) ;  /* 0x0000000100307547 */ /* 0x000fea000b800000 */
[----:B------:R-:W3:Y:S01]  /*7fa0*/  LDG.E.U8 R0, desc[UR36][R4.64] ;  /* 0x0000002404007981 */ /* 0x000ee2000c1e1100 */
[----:B------:R-:W-:Y:S02]  /*7fb0*/  HFMA2 R22, -RZ, RZ, 0, 0 ;  /* 0x00000000ff167431 */ /* 0x000fe400000001ff */
[----:B------:R-:W-:Y:S01]  /*7fc0*/  IMAD.MOV.U32 R23, RZ, RZ, 0x38000000 ;  /* 0x38000000ff177424 */ /* 0x000fe200078e00ff */
[----:B---3--:R-:W-:-:S13]  /*7fd0*/  ISETP.NE.AND P0, PT, R0, RZ, PT ;  /* 0x000000ff0000720c */ /* 0x008fda0003f05270 */
        /* <DEDUP_REMOVED lines=8> */
.L_x_14986:
[----:B------:R-:W-:Y:S01]  /*8060*/  MOV R0, 0x0 ;  /* 0x0000000000007802 */ /* 0x000fe20000000f00 */
[----:B------:R-:W0:Y:S01]  /*8070*/  LDCU.64 UR4, c[0x4][0x128] ;  /* 0x01002500ff0477ac */ /* 0x000e220008000a00 */
[----:B------:R-:W-:Y:S02]  /*8080*/  HFMA2 R12, -RZ, RZ, 0, 5.9604644775390625e-08 ;  /* 0x00000001ff0c7431 */ /* 0x000fe400000001ff */
[----:B------:R-:W-:Y:S01]  /*8090*/  IMAD.MOV.U32 R8, RZ, RZ, 0x4e ;  /* 0x0000004eff087424 */ /* 0x000fe200078e00ff */
[----:B------:R3:W1:Y:S01]  /*80a0*/  LDC.64 R14, c[0x4][R0] ;  /* 0x01000000000e7b82 */ /* 0x0006620000000a00 */
[----:B------:R-:W2:Y:S01]  /*80b0*/  LDCU.64 UR6, c[0x4][0x130] ;  /* 0x01002600ff0677ac */ /* 0x000ea20008000a00 */
[----:B------:R-:W-:Y:S01]  /*80c0*/  IMAD.MOV.U32 R13, RZ, RZ, RZ ;  /* 0x000000ffff0d7224 */ /* 0x000fe200078e00ff */
[----:B------:R-:W4:Y:S01]  /*80d0*/  LDCU.64 UR8, c[0x4][0x8] ;  /* 0x01000100ff0877ac */ /* 0x000f220008000a00 */
[----:B0-----:R-:W-:Y:S01]  /*80e0*/  IMAD.U32 R4, RZ, RZ, UR4 ;  /* 0x00000004ff047e24 */ /* 0x001fe2000f8e00ff */
[----:B------:R-:W-:Y:S01]  /*80f0*/  MOV R5, UR5 ;  /* 0x0000000500057c02 */ /* 0x000fe20008000f00 */
[----:B--2---:R-:W-:-:S02]  /*8100*/  IMAD.U32 R6, RZ, RZ, UR6 ;  /* 0x00000006ff067e24 */ /* 0x004fc4000f8e00ff */
[----:B------:R-:W-:Y:S01]  /*8110*/  IMAD.U32 R7, RZ, RZ, UR7 ;  /* 0x00000007ff077e24 */ /* 0x000fe2000f8e00ff */
[----:B----4-:R-:W-:Y:S01]  /*8120*/  MOV R10, UR8 ;  /* 0x00000008000a7c02 */ /* 0x010fe20008000f00 */
[----:B---3--:R-:W-:-:S07]  /*8130*/  IMAD.U32 R11, RZ, RZ, UR9 ;  /* 0x00000009ff0b7e24 */ /* 0x008fce000f8e00ff */
[----:B------:R-:W-:-:S07]  /*8140*/  LEPC R20, `(.L_x_15008) ;  /* 0x000000001014794e */ /* 0x000fce0000000000 */
[----:B-1---5:R-:W-:Y:S05]  /*8150*/  CALL.ABS.NOINC R14 ;  /* 0x000000000e007343 */ /* 0x022fea0003c00000 */
.L_x_15008:
[----:B------:R-:W-:Y:S01]  /*8160*/  CS2R R22, SRZ ;  /* 0x0000000000167805 */ /* 0x000fe2000001ff00 */
[----:B------:R-:W-:Y:S06]  /*8170*/  BRA `(.L_x_14987) ;  /* 0x0000000000147947 */ /* 0x000fec0003800000 */
.L_x_15007:
[----:B------:R-:W3:Y:S02]  /*8180*/  LDG.E.64 R22, desc[UR36][R4.64] ;  /* 0x0000002404167981 */ /* 0x000ee4000c1e1b00 */
[----:B---3--:R-:W0:Y:S01]  /*8190*/  I2F.F64.U64 R22, R22 ;  /* 0x0000001600167312 */ /* 0x008e220000301800 */
[----:B------:R-:W-:Y:S05]  /*81a0*/  BRA `(.L_x_14987) ;  /* 0x0000000000087947 */ /* 0x000fea0003800000 */
.L_x_15006:
[----:B------:R-:W3:Y:S02]  /*81b0*/  LDG.E R4, desc[UR36][R4.64] ;  /* 0x0000002404047981 */ /* 0x000ee4000c1e1900 */
[----:B---3--:R0:W3:Y:S02]  /*81c0*/  I2F.F64.U32 R22, R4 ;  /* 0x0000000400167312 */ /* 0x0080e40000201800 */
.L_x_14987:
[----:B------:R-:W-:Y:S05]  /*81d0*/  BSYNC.RECONVERGENT B7 ;  /* 0x0000000000077941 */ /* 0x000fea0003800200 */
.L_x_14981:
[----:B-12-45:R-:W-:Y:S01]  /*81e0*/  DADD R8, -RZ, |R16| ;  /* 0x00000000ff087229 */ /* 0x036fe20000000510 */
[----:B0-----:R-:W-:Y:S01]  /*81f0*/  IMAD.MOV.U32 R4, RZ, RZ, 0x1 ;  /* 0x00000001ff047424 */ /* 0x001fe200078e00ff */
[--C-:B---3--:R-:W-:Y:S01]  /*8200*/  DADD R10, -RZ, |R22|.reuse ;  /* 0x00000000ff0a7229 */ /* 0x108fe20000000516 */
        /* <DEDUP_REMOVED lines=27> */
.L_x_15010:
[----:B------:R-:W-:Y:S05]  /*83c0*/  BSYNC.RECONVERGENT B0 ;  /* 0x0000000000007941 */ /* 0x000fea0003800200 */
.L_x_15009:
[----:B------:R-:W-:Y:S01]  /*83d0*/  DMUL R6, R4, R4 ;  /* 0x0000000404067228 */ /* 0x000fe20000000000 */
[----:B------:R-:W-:Y:S01]  /*83e0*/  MOV R8, 0xdbb65b49 ;  /* 0xdbb65b4900087802 */ /* 0x000fe20000000f00 */
[----:B------:R-:W-:Y:S01]  /*83f0*/  IMAD.MOV.U32 R9, RZ, RZ, 0x3f2d3b63 ;  /* 0x3f2d3b63ff097424 */ /* 0x000fe200078e00ff */
[----:B------:R-:W-:Y:S01]  /*8400*/  UMOV UR4, 0x2a25ff7e ;  /* 0x2a25ff7e00047882 */ /* 0x000fe20000000000 */
[----:B------:R-:W-:Y:S01]  /*8410*/  UMOV UR5, 0x3ef53e1d ;  /* 0x3ef53e1d00057882 */ /* 0x000fe20000000000 */
[----:B------:R-:W-:Y:S01]  /*8420*/  ISETP.GE.AND P1, PT, R23, RZ, PT ;  /* 0x000000ff1700720c */ /* 0x000fe20003f26270 */
[----:B------:R-:W-:Y:S01]  /*8430*/  @P4 IMAD.MOV.U32 R10, RZ, RZ, 0x54442d18 ;  /* 0x54442d18ff0a4424 */ /* 0x000fe200078e00ff */
[----:B------:R-:W-:Y:S01]  /*8440*/  BSSY.RECONVERGENT B0, `(.L_x_15011) ;  /* 0x000004f000007945 */ /* 0x000fe20003800200 */
[----:B------:R-:W-:Y:S01]  /*8450*/  DFMA R8, R6, -UR4, R8 ;  /* 0x8000000406087c2b */ /* 0x000fe20008000008 */
[----:B------:R-:W-:Y:S01]  /*8460*/  UMOV UR4, 0x8dde082e ;  /* 0x8dde082e00047882 */ /* 0x000fe20000000000 */
[----:B------:R-:W-:Y:S01]  /*8470*/  UMOV UR5, 0x3f531278 ;  /* 0x3f53127800057882 */ /* 0x000fe20000000000 */
[----:B------:R-:W-:Y:S01]  /*8480*/  @!P4 PLOP3.LUT P0, PT, P1, PT, PT, 0x80, 0x8 ;  /* 0x000000000008c81c */ /* 0x000fe20000f0f070 */
[----:B------:R-:W-:-:S04]  /*8490*/  @P4 IMAD.MOV.U32 R11, RZ, RZ, 0x3ff921fb ;  /* 0x3ff921fbff0b4424 */ /* 0x000fc800078e00ff */
        /* <DEDUP_REMOVED lines=48> */
[----:B------:R-:W-:-:S08]  /*87a0*/  DFMA R8, R6, R8, -UR4 ;  /* 0x8000000406087e2b */ /* 0x000fd00008000008 */
[----:B------:R-:W-:-:S08]  /*87b0*/  DMUL R8, R6, R8 ;  /* 0x0000000806087228 */ /* 0x000fd00000000000 */
[----:B------:R-:W-:Y:S01]  /*87c0*/  DFMA R8, R8, R4, R4 ;  /* 0x000000040808722b */ /* 0x000fe20000000004 */
[----:B------:R-:W-:Y:S01]  /*87d0*/  @!P4 IMAD.MOV.U32 R4, RZ, RZ, 0x54442d18 ;  /* 0x54442d18ff04c424 */ /* 0x000fe200078e00ff */
[----:B------:R-:W-:-:S06]  /*87e0*/  @!P4 MOV R5, 0x400921fb ;  /* 0x400921fb0005c802 */ /* 0x000fcc0000000f00 */
[----:B------:R-:W-:Y:S02]  /*87f0*/  @P4 DADD R6, -RZ, -R8 ;  /* 0x00000000ff064229 */ /* 0x000fe40000000908 */
[----:B------:R-:W-:-:S10]  /*8800*/  @!P4 DADD R4, -R8, R4 ;  /* 0x000000000804c229 */ /* 0x000fd40000000104 */
[----:B------:R-:W-:Y:S02]  /*8810*/  @!P4 FSEL R4, R4, R8, !P0 ;  /* 0x000000080404c208 */ /* 0x000fe40004000000 */
[----:B------:R-:W-:Y:S02]  /*8820*/  @!P4 FSEL R5, R5, R9, !P0 ;  /* 0x000000090505c208 */ /* 0x000fe40004000000 */
[----:B------:R-:W-:Y:S01]  /*8830*/  @P4 PLOP3.LUT P0, PT, P1, PT, PT, 0x80, 0x8 ;  /* 0x000000000008481c */ /* 0x000fe20000f0f070 */
[----:B------:R-:W-:-:S03]  /*8840*/  DSETP.NEU.AND P1, PT, R24, RZ, PT ;  /* 0x000000ff1800722a */ /* 0x000fc60003f2d000 */
[----:B------:R-:W-:Y:S02]  /*8850*/  @P4 FSEL R6, R8, R6, !P0 ;  /* 0x0000000608064208 */ /* 0x000fe40004000000 */
[----:B------:R-:W-:-:S06]  /*8860*/  @P4 FSEL R7, R9, R7, !P0 ;  /* 0x0000000709074208 */ /* 0x000fcc0004000000 */
[----:B------:R-:W-:-:S03]  /*8870*/  @P4 DADD R4, R6, R10 ;  /* 0x0000000006044229 */ /* 0x000fc6000000000a */
[----:B------:R-:W-:Y:S08]  /*8880*/  @!P1 BRA `(.L_x_15012) ;  /* 0x0000000000209947 */ /* 0x000ff00003800000 */
[----:B------:R-:W-:Y:S01]  /*8890*/  IMAD.MOV.U32 R7, RZ, RZ, 0x4002d97c ;  /* 0x4002d97cff077424 */ /* 0x000fe200078e00ff */
[----:B------:R-:W-:Y:S01]  /*88a0*/  MOV R3, 0x7f3321d2 ;  /* 0x7f3321d200037802 */ /* 0x000fe20000000f00 */
[----:B------:R-:W-:-:S03]  /*88b0*/  DSETP.NEU.AND P1, PT, |R22|, |R16|, PT ;  /* 0x400000101600722a */ /* 0x000fc60003f2d200 */
[----:B------:R-:W-:Y:S02]  /*88c0*/  FSEL R3, R3, 3.37028055040000000000e+12, !P0 ;  /* 0x54442d1803037808 */ /* 0x000fe40004000000 */
[----:B------:R-:W-:Y:S02]  /*88d0*/  FSEL R7, R7, 1.8213495016098022461, !P0 ;  /* 0x3fe921fb07077808 */ /* 0x000fe40004000000 */
[----:B------:R-:W-:Y:S02]  /*88e0*/  FSEL R4, R3, R4, !P1 ;  /* 0x0000000403047208 */ /* 0x000fe40004800000 */
[----:B------:R-:W-:Y:S01]  /*88f0*/  FSEL R5, R7, R5, !P1 ;  /* 0x0000000507057208 */ /* 0x000fe20004800000 */
[----:B------:R-:W-:Y:S06]  /*8900*/  BRA `(.L_x_15013) ;  /* 0x0000000000087947 */ /* 0x000fec0003800000 */
.L_x_15012:
[----:B------:R-:W-:Y:S02]  /*8910*/  FSEL R4, RZ, 3.37028055040000000000e+12, P0 ;  /* 0x54442d18ff047808 */ /* 0x000fe40000000000 */
[----:B------:R-:W-:-:S07]  /*8920*/  FSEL R5, RZ, 2.1426990032196044922, P0 ;  /* 0x400921fbff057808 */ /* 0x000fce0000000000 */
.L_x_15013:
[----:B------:R-:W-:Y:S05]  /*8930*/  BSYNC.RECONVERGENT B0 ;  /* 0x0000000000007941 */ /* 0x000fea0003800200 */
.L_x_15011:
[----:B------:R-:W0:Y:S01]  /*8940*/  LDCU.64 UR6, c[0x0][0x5e8] ;  /* 0x0000bd00ff0677ac */ /* 0x000e220008000a00 */
[----:B------:R-:W-:Y:S01]  /*8950*/  DADD R22, |R22|, |R16| ;  /* 0x0000000016167229 */ /* 0x000fe20000000610 */
[----:B------:R-:W-:Y:S01]  /*8960*/  LOP3.LUT R17, R5, 0x80000000, R17, 0xb8, !PT ;  /* 0x8000000005117812 */ /* 0x000fe200078eb811 */
[----:B------:R-:W-:-:S04]  /*8970*/  UPRMT UR4, UR43, 0x9910, URZ ;  /* 0x000099102b047896 */ /* 0x000fc800080000ff */
[----:B------:R-:W-:Y:S02]  /*8980*/  UISETP.GT.AND UP0, UPT, UR4, 0x9, UPT ;  /* 0x000000090400788c */ /* 0x000fe4000bf04270 */
[----:B------:R-:W-:-:S06]  /*8990*/  DSETP.NAN.AND P0, PT, R22, R22, PT ;  /* 0x000000161600722a */ /* 0x000fcc0003f08000 */
[----:B------:R-:W-:Y:S02]  /*89a0*/  FSEL R4, R22, R4, P0 ;  /* 0x0000000416047208 */ /* 0x000fe40000000000 */
[----:B------:R-:W-:Y:S02]  /*89b0*/  FSEL R5, R23, R17, P0 ;  /* 0x0000001117057208 */ /* 0x000fe40000000000 */
[----:B0-----:R-:W-:-:S05]  /*89c0*/  IADD3 R2, P1, PT, R2, UR6, RZ ;  /* 0x0000000602027c10 */ /* 0x001fca000ff3e0ff */
        /* <DEDUP_REMOVED lines=13> */
.L_x_15017:
[----:B------:R-:W0:Y:S02]  /*8aa0*/  F2I.S64.F64.TRUNC R4, R4 ;  /* 0x0000000400047311 */ /* 0x000e24000030d900 */
[----:B0-----:R-:W-:-:S05]  /*8ab0*/  MOV R7, R4 ;  /* 0x0000000400077202 */ /* 0x001fca0000000f00 */
[----:B------:R3:W-:Y:S01]  /*8ac0*/  STG.E.U8 desc[UR36][R2.64], R7 ;  /* 0x0000000702007986 */ /* 0x0007e2000c101124 */
[----:B------:R-:W-:Y:S05]  /*8ad0*/  BRA `(.L_x_15019) ;  /* 0x0000000c00e07947 */ /* 0x000fea0003800000 */
.L_x_15016:
        /* <DEDUP_REMOVED lines=9> */
.L_x_15021:
[----:B------:R-:W0:Y:S02]  /*8b70*/  F2I.F64.TRUNC R5, R4 ;  /* 0x0000000400057311 */ /* 0x000e24000030d100 */
[----:B0-----:R2:W-:Y:S01]  /*8b80*/  STG.E desc[UR36][R2.64], R5 ;  /* 0x0000000502007986 */ /* 0x0015e2000c101924 */
[----:B------:R-:W-:Y:S05]  /*8b90*/  BRA `(.L_x_15019) ;  /* 0x0000000c00b07947 */ /* 0x000fea0003800000 */
.L_x_15020:
[----:B------:R-:W0:Y:S02]  /*8ba0*/  F2I.F64.TRUNC R5, R4 ;  /* 0x0000000400057311 */ /* 0x000e24000030d100 */
[----:B0-----:R0:W-:Y:S01]  /*8bb0*/  STG.E.U16 desc[UR36][R2.64], R5 ;  /* 0x0000000502007986 */ /* 0x0011e2000c101524 */
[----:B------:R-:W-:Y:S05]  /*8bc0*/  BRA `(.L_x_15019) ;  /* 0x0000000c00a47947 */ /* 0x000fea0003800000 */
.L_x_15015:
        /* <DEDUP_REMOVED lines=13> */
.L_x_15023:
        /* <DEDUP_REMOVED lines=8> */
.L_x_15022:
        /* <DEDUP_REMOVED lines=14> */
.L_x_15025:
        /* <DEDUP_REMOVED lines=9> */
.L_x_15024:
[----:B------:R0:W-:Y:S01]  /*8e90*/  STG.E.64 desc[UR36][R2.64], R4 ;  /* 0x0000000402007986 */ /* 0x0001e2000c101b24 */
[----:B------:R-:W-:Y:S05]  /*8ea0*/  BRA `(.L_x_15019) ;  /* 0x0000000800ec7947 */ /* 0x000fea0003800000 */
.L_x_15014:
        /* <DEDUP_REMOVED lines=13> */
.L_x_15029:
        /* <DEDUP_REMOVED lines=22> */
.L_x_15032:
[----:B------:R-:W-:-:S04]  /*90e0*/  SHF.R.U32.HI R5, RZ, 0x18, R7 ;  /* 0x00000018ff057819 */ /* 0x000fc80000011607 */
[----:B------:R-:W-:-:S07]  /*90f0*/  LOP3.LUT R0, R0, 0x80, R5, 0xf8, !PT ;  /* 0x0000008000007812 */ /* 0x000fce00078ef805 */
.L_x_15031:
[----:B------:R-:W-:Y:S05]  /*9100*/  BSYNC.RECONVERGENT B0 ;  /* 0x0000000000007941 */ /* 0x000fea0003800200 */
.L_x_15030:
[----:B------:R0:W-:Y:S01]  /*9110*/  STG.E.U8 desc[UR36][R2.64], R0 ;  /* 0x0000000002007986 */ /* 0x0001e2000c101124 */
[----:B------:R-:W-:Y:S05]  /*9120*/  BRA `(.L_x_15019) ;  /* 0x00000008004c7947 */ /* 0x000fea0003800000 */
.L_x_15028:
        /* <DEDUP_REMOVED lines=22> */
.L_x_15035:
[----:B------:R-:W-:-:S04]  /*9290*/  SHF.R.U32.HI R5, RZ, 0x18, R7 ;  /* 0x00000018ff057819 */ /* 0x000fc80000011607 */
[----:B------:R-:W-:-:S07]  /*92a0*/  LOP3.LUT R0, R0, 0x80, R5, 0xf8, !PT ;  /* 0x0000008000007812 */ /* 0x000fce00078ef805 */
.L_x_15034:
[----:B------:R-:W-:Y:S05]  /*92b0*/  BSYNC.RECONVERGENT B0 ;  /* 0x0000000000007941 */ /* 0x000fea0003800200 */
.L_x_15033:
[----:B------:R0:W-:Y:S01]  /*92c0*/  STG.E.U8 desc[UR36][R2.64], R0 ;  /* 0x0000000002007986 */ /* 0x0001e2000c101124 */
[----:B------:R-:W-:Y:S05]  /*92d0*/  BRA `(.L_x_15019) ;  /* 0x0000000400e07947 */ /* 0x000fea0003800000 */
.L_x_15027:
        /* <DEDUP_REMOVED lines=8> */
[----:B------:R0:W1:Y:S01]  /*9360*/  F2F.F32.F64 R8, R4 ;  /* 0x0000000400087310 */ /* 0x0000620000301000 */
[----:B------:R-:W-:Y:S01]  /*9370*/  DSETP.GEU.AND P0, PT, |R4|, UR4, PT ;  /* 0x0000000404007e2a */ /* 0x000fe2000bf0e200 */
[----:B0-----:R-:W-:-:S13]  /*9380*/  HFMA2 R5, -RZ, RZ, 0, 1.5199184417724609375e-05 ;  /* 0x000000ffff057431 */ /* 0x001fda00000001ff */
[----:B-1----:R-:W-:-:S05]  /*9390*/  @!P0 FMUL R8, R8, 1.175494350822287508e-38 ;  /* 0x0080000008088820 */ /* 0x002fca0000400000 */
        /* <DEDUP_REMOVED lines=14> */
.L_x_15037:
[----:B------:R-:W0:Y:S02]  /*9480*/  F2I.U64.F64.TRUNC R4, R4 ;  /* 0x0000000400047311 */ /* 0x000e24000030d800 */
[----:B0-----:R0:W-:Y:S01]  /*9490*/  STG.E.64 desc[UR36][R2.64], R4 ;  /* 0x0000000402007986 */ /* 0x0011e2000c101b24 */
[----:B------:R-:W-:Y:S05]  /*94a0*/  BRA `(.L_x_15019) ;  /* 0x00000004006c7947 */ /* 0x000fea0003800000 */
.L_x_15036:
[----:B------:R-:W0:Y:S02]  /*94b0*/  F2I.U32.F64.TRUNC R5, R4 ;  /* 0x0000000400057311 */ /* 0x000e24000030d000 */
[----:B0-----:R0:W-:Y:S01]  /*94c0*/  STG.E desc[UR36][R2.64], R5 ;  /* 0x0000000502007986 */ /* 0x0011e2000c101924 */
[----:B------:R-:W-:Y:S05]  /*94d0*/  BRA `(.L_x_15019) ;  /* 0x0000000400607947 */ /* 0x000fea0003800000 */
.L_x_15026:
        /* <DEDUP_REMOVED lines=10> */
.L_x_15039:
[----:B------:R-:W-:-:S05]  /*9580*/  CS2R R6, SRZ ;  /* 0x0000000000067805 */ /* 0x000fca000001ff00 */
[----:B------:R0:W-:Y:S01]  /*9590*/  STG.E.128 desc[UR36][R2.64], R4 ;  /* 0x0000000402007986 */ /* 0x0001e2000c101d24 */
[----:B------:R-:W-:Y:S05]  /*95a0*/  BRA `(.L_x_15019) ;  /* 0x00000004002c7947 */ /* 0x000fea0003800000 */
.L_x_15038:
[----:B------:R-:W-:-:S09]  /*95b0*/  UISETP.NE.AND UP0, UPT, UR4, 0xf, UPT ;  /* 0x0000000f0400788c */ /* 0x000fd2000bf05270 */
[----:B------:R-:W-:Y:S05]  /*95c0*/  BRA.U !UP0, `(.L_x_15040) ;  /* 0x0000000508087547 */ /* 0x000fea000b800000 */
[----:B------:R-:W-:-:S09]  /*95d0*/  UISETP.NE.AND UP0, UPT, UR4, 0x17, UPT ;  /* 0x000000170400788c */ /* 0x000fd2000bf05270 */
[----:B------:R-:W-:Y:S05]  /*95e0*/  BRA.U !UP0, `(.L_x_15041) ;  /* 0x0000000108a07547 */ /* 0x000fea000b800000 */
[----:B------:R-:W-:-:S09]  /*95f0*/  UISETP.NE.AND UP0, UPT, UR4, 0x18, UPT ;  /* 0x000000180400788c */ /* 0x000fd2000bf05270 */
[----:B------:R-:W-:Y:S05]  /*9600*/  BRA.U !UP0, `(.L_x_15042) ;  /* 0x0000000108447547 */ /* 0x000fea000b800000 */
.L_x_15018:
        /* <DEDUP_REMOVED lines=16> */
.L_x_15043:
[----:B------:R-:W-:Y:S05]  /*9710*/  BRA `(.L_x_15019) ;  /* 0x0000000000d07947 */ /* 0x000fea0003800000 */
.L_x_15042:
        /* <DEDUP_REMOVED lines=17> */
.L_x_15045:
[----:B------:R-:W-:Y:S05]  /*9830*/  BSYNC.RECONVERGENT B0 ;  /* 0x0000000000007941 */ /* 0x000fea0003800200 */
.L_x_15044:
[----:B------:R-:W-:-:S05]  /*9840*/  LOP3.LUT R7, R0, 0x80, R7, 0xf8, !PT ;  /* 0x0000008000077812 */ /* 0x000fca00078ef807 */
[----:B------:R0:W-:Y:S01]  /*9850*/  STG.E.U8 desc[UR36][R2.64], R7 ;  /* 0x0000000702007986 */ /* 0x0001e2000c101124 */
[----:B------:R-:W-:Y:S05]  /*9860*/  BRA `(.L_x_15019) ;  /* 0x00000000007c7947 */ /* 0x000fea0003800000 */
.L_x_15041:
        /* <DEDUP_REMOVED lines=16> */
.L_x_15047:
[----:B------:R-:W-:Y:S01]  /*9970*/  IMAD.MOV.U32 R0, RZ, RZ, 0x7f ;  /* 0x0000007fff007424 */ /* 0x000fe200078e00ff */
[----:B------:R-:W-:-:S04]  /*9980*/  ISETP.GT.U32.AND P0, PT, R6, 0x7f800000, PT ;  /* 0x7f8000000600780c */ /* 0x000fc80003f04070 */
[----:B------:R-:W-:-:S09]  /*9990*/  SEL R0, R0, 0x7c, P0 ;  /* 0x0000007c00007807 */ /* 0x000fd20000000000 */
.L_x_15048:
[----:B------:R-:W-:Y:S05]  /*99a0*/  BSYNC.RECONVERGENT B0 ;  /* 0x0000000000007941 */ /* 0x000fea0003800200 */
.L_x_15046:
[----:B------:R-:W-:-:S04]  /*99b0*/  SHF.R.U32.HI R5, RZ, 0x18, R7 ;  /* 0x00000018ff057819 */ /* 0x000fc80000011607 */
[----:B------:R-:W-:-:S05]  /*99c0*/  LOP3.LUT R5, R0, 0x80, R5, 0xf8, !PT ;  /* 0x0000008000057812 */ /* 0x000fca00078ef805 */
[----:B------:R0:W-:Y:S01]  /*99d0*/  STG.E.U8 desc[UR36][R2.64], R5 ;  /* 0x0000000502007986 */ /* 0x0001e2000c101124 */
[----:B------:R-:W-:Y:S05]  /*99e0*/  BRA `(.L_x_15019) ;  /* 0x00000000001c7947 */ /* 0x000fea0003800000 */
.L_x_15040:
[----:B------:R-:W-:Y:S01]  /*99f0*/  UMOV UR4, 0xf0000000 ;  /* 0xf000000000047882 */ /* 0x000fe20000000000 */
[----:B------:R-:W-:Y:S01]  /*9a00*/  UMOV UR5, 0x380fffff ;  /* 0x380fffff00057882 */ /* 0x000fe20000000000 */
[----:B------:R-:W0:Y:S01]  /*9a10*/  F2F.F32.F64 R0, R4 ;  /* 0x0000000400007310 */ /* 0x000e220000301000 */
[----:B------:R-:W-:-:S14]  /*9a20*/  DSETP.GEU.AND P0, PT, |R4|, UR4, PT ;  /* 0x0000000404007e2a */ /* 0x000fdc000bf0e200 */
[----:B0-----:R-:W-:-:S05]  /*9a30*/  @!P0 FMUL R0, R0, 1.175494350822287508e-38 ;  /* 0x0080000000008820 */ /* 0x001fca0000400000 */
[----:B------:R-:W-:-:S05]  /*9a40*/  F2FP.BF16.F32.PACK_AB R0, RZ, R0 ;  /* 0x00000000ff00723e */ /* 0x000fca00000010ff */
[----:B------:R0:W-:Y:S02]  /*9a50*/  STG.E.U16 desc[UR36][R2.64], R0 ;  /* 0x0000000002007986 */ /* 0x0001e4000c101524 */
.L_x_15019:
[----:B------:R-:W-:-:S07]  /*9a60*/  IADD3 R19, PT, PT, R19, 0x80, RZ ;  /* 0x0000008013137810 */ /* 0x000fce0007ffe0ff */
.L_x_14951:
[----:B------:R-:W-:Y:S05]  /*9a70*/  BSYNC.RECONVERGENT B6 ;  /* 0x0000000000067941 */ /* 0x000fea0003800200 */
.L_x_14950:
[----:B------:R-:W5:Y:S01]  /*9a80*/  LDCU UR4, c[0x0][0x380] ;  /* 0x00007000ff0477ac */ /* 0x000f620008000800 */
[----:B------:R-:W-:Y:S01]  /*9a90*/  BSSY.RECONVERGENT B6, `(.L_x_15049) ;  /* 0x00004cc000067945 */ /* 0x000fe20003800200 */
[----:B-----5:R-:W-:-:S13]  /*9aa0*/  ISETP.GE.AND P0, PT, R19, UR4, PT ;  /* 0x0000000413007c0c */ /* 0x020fda000bf06270 */
[----:B------:R-:W-:Y:S05]  /*9ab0*/  @P0 BRA `(.L_x_15050) ;  /* 0x0000004c00240947 */ /* 0x000fea0003800000 */
[----:B------:R-:W5:Y:S01]  /*9ac0*/  LDCU UR4, c[0x0][0x388] ;  /* 0x00007100ff0477ac */ /* 0x000f620008000800 */
[----:B------:R-:W-:Y:S01]  /*9ad0*/  IMAD.MOV.U32 R18, RZ, RZ, RZ ;  /* 0x000000ffff127224 */ /* 0x000fe200078e00ff */
[----:B01234-:R-:W-:Y:S01]  /*9ae0*/  MOV R2, RZ ;  /* 0x000000ff00027202 */ /* 0x01ffe20000000f00 */
        /* <DEDUP_REMOVED lines=351> */
.L_x_15051:
        /* <DEDUP_REMOVED lines=18> */
.L_x_15056:
[----:B------:R-:W2:Y:S02]  /*b200*/  LDG.E.U8 R4, desc[UR36][R4.64] ;  /* 0x0000002404047981 */ /* 0x000ea4000c1e1100 */
[----:B--2---:R0:W1:Y:S01]  /*b210*/  I2F.F64.U16 R16, R4 ;  /* 0x0000000400107312 */ /* 0x0040620000101800 */
[----:B------:R-:W-:Y:S05]  /*b220*/  BRA `(.L_x_15058) ;  /* 0x0000000c00647947 */ /* 0x000fea0003800000 */
.L_x_15055:
        /* <DEDUP_REMOVED lines=9> */
.L_x_15060:
[----:B------:R-:W2:Y:S02]  /*b2c0*/  LDG.E R4, desc[UR36][R4.64] ;  /* 0x0000002404047981 */ /* 0x000ea4000c1e1900 */
[----:B--2---:R0:W1:Y:S01]  /*b2d0*/  I2F.F64 R16, R4 ;  /* 0x0000000400107312 */ /* 0x0040620000201c00 */
[----:B------:R-:W-:Y:S05]  /*b2e0*/  BRA `(.L_x_15058) ;  /* 0x0000000c00347947 */ /* 0x000fea0003800000 */
.L_x_15059:
[----:B------:R-:W2:Y:S02]  /*b2f0*/  LDG.E.U16 R4, desc[UR36][R4.64] ;  /* 0x0000002404047981 */ /* 0x000ea4000c1e1500 */
[----:B--2---:R0:W1:Y:S01]  /*b300*/  I2F.F64.S16 R16, R4 ;  /* 0x0000000400107312 */ /* 0x0040620000101c00 */
[----:B------:R-:W-:Y:S05]  /*b310*/  BRA `(.L_x_15058) ;  /* 0x0000000c00287947 */ /* 0x000fea0003800000 */
.L_x_15054:
        /* <DEDUP_REMOVED lines=10> */
.L_x_15062:
[----:B------:R-:W2:Y:S02]  /*b3c0*/  LDG.E.U16 R0, desc[UR36][R4.64] ;  /* 0x0000002404007981 */ /* 0x000ea4000c1e1500 */
[----:B--2---:R-:W-:-:S05]  /*b3d0*/  HADD2.F32 R0, -RZ, R0.H0_H0 ;  /* 0x20000000ff007230 */ /* 0x004fca0000004100 */
[----:B------:R-:W-:-:S04]  /*b3e0*/  FMUL.FTZ R0, R0, 1 ;  /* 0x3f80000000007820 */ /* 0x000fc80000410000 */
[----:B------:R0:W1:Y:S01]  /*b3f0*/  F2F.F64.F32 R16, R0 ;  /* 0x0000000000107310 */ /* 0x0000620000201800 */
[----:B------:R-:W-:Y:S05]  /*b400*/  BRA `(.L_x_15058) ;  /* 0x0000000800ec7947 */ /* 0x000fea0003800000 */
.L_x_15061:
        /* <DEDUP_REMOVED lines=10> */
.L_x_15064:
[----:B------:R-:W2:Y:S02]  /*b4b0*/  LDG.E.U16 R4, desc[UR36][R4.64] ;  /* 0x0000002404047981 */ /* 0x000ea4000c1e1500 */
[----:B--2---:R-:W-:-:S05]  /*b4c0*/  HADD2.F32 R0, -RZ, R4.H0_H0 ;  /* 0x20000004ff007230 */ /* 0x004fca0000004100 */
[----:B------:R-:W-:-:S04]  /*b4d0*/  FMUL.FTZ R0, R0, 1 ;  /* 0x3f80000000007820 */ /* 0x000fc80000410000 */
[----:B------:R0:W1:Y:S01]  /*b4e0*/  F2F.F64.F32 R16, R0 ;  /* 0x0000000000107310 */ /* 0x0000620000201800 */
[----:B------:R-:W-:Y:S05]  /*b4f0*/  BRA `(.L_x_15058) ;  /* 0x0000000800b07947 */ /* 0x000fea0003800000 */
.L_x_15063:
[----:B------:R0:W5:Y:S01]  /*b500*/  LDG.E.64 R16, desc[UR36][R4.64] ;  /* 0x0000002404107981 */ /* 0x000162000c1e1b00 */
[----:B------:R-:W-:Y:S05]  /*b510*/  BRA `(.L_x_15058) ;  /* 0x0000000800a87947 */ /* 0x000fea0003800000 */
.L_x_15053:
        /* <DEDUP_REMOVED lines=13> */
.L_x_15067:
[----:B------:R0:W5:Y:S01]  /*b5f0*/  LDG.E.64 R16, desc[UR36][R4.64] ;  /* 0x0000002404107981 */ /* 0x000162000c1e1b00 */
[----:B------:R-:W-:Y:S05]  /*b600*/  BRA `(.L_x_15058) ;  /* 0x00000008006c7947 */ /* 0x000fea0003800000 */
.L_x_15066:
        /* <DEDUP_REMOVED lines=27> */
.L_x_15069:
        /* <DEDUP_REMOVED lines=15> */
.L_x_15068:
[----:B------:R-:W2:Y:S02]  /*b8b0*/  LDG.E.U16 R0, desc[UR36][R4.64] ;  /* 0x0000002404007981 */ /* 0x000ea4000c1e1500 */
[----:B--2---:R-:W-:-:S05]  /*b8c0*/  SHF.L.U32 R0, R0, 0x10, RZ ;  /* 0x0000001000007819 */ /* 0x004fca00000006ff */
[----:B------:R-:W-:-:S04]  /*b8d0*/  FMUL.FTZ R0, R0, 1 ;  /* 0x3f80000000007820 */ /* 0x000fc80000410000 */
[----:B------:R0:W1:Y:S01]  /*b8e0*/  F2F.F64.F32 R16, R0 ;  /* 0x0000000000107310 */ /* 0x0000620000201800 */
[----:B------:R-:W-:Y:S05]  /*b8f0*/  BRA `(.L_x_15058) ;  /* 0x0000000400b07947 */ /* 0x000fea0003800000 */
.L_x_15065:
        /* <DEDUP_REMOVED lines=11> */
.L_x_15072:
        /* <DEDUP_REMOVED lines=21> */
.L_x_15074:
[----:B------:R-:W-:Y:S05]  /*bb00*/  BSYNC.RECONVERGENT B0 ;  /* 0x0000000000007941 */ /* 0x000fea0003800200 */
.L_x_15073:
[----:B------:R-:W-:Y:S01]  /*bb10*/  IMAD.SHL.U32 R0, R0, 0x100000, RZ ;  /* 0x0010000000007824 */ /* 0x000fe200078e00ff */
[----:B------:R-:W-:-:S04]  /*bb20*/  LEA R3, R3, 0x3b800000, 0x17 ;  /* 0x3b80000003037811 */ /* 0x000fc800078eb8ff */
[----:B------:R-:W-:-:S05]  /*bb30*/  LOP3.LUT R0, R3, R0, R7, 0xfe, !PT ;  /* 0x0000000003007212 */ /* 0x000fca00078efe07 */
[----:B------:R-:W-:-:S04]  /*bb40*/  FMUL.FTZ R0, R0, 1 ;  /* 0x3f80000000007820 */ /* 0x000fc80000410000 */
[----:B------:R0:W1:Y:S01]  /*bb50*/  F2F.F64.F32 R16, R0 ;  /* 0x0000000000107310 */ /* 0x0000620000201800 */
[----:B------:R-:W-:Y:S05]  /*bb60*/  BRA `(.L_x_15058) ;  /* 0x0000000400147947 */ /* 0x000fea0003800000 */
.L_x_15071:
        /* <DEDUP_REMOVED lines=21> */
.L_x_15076:
[----:B------:R-:W-:Y:S05]  /*bcc0*/  BSYNC.RECONVERGENT B0 ;  /* 0x0000000000007941 */ /* 0x000fea0003800200 */
.L_x_15075:
[----:B------:R-:W-:Y:S01]  /*bcd0*/  IMAD.SHL.U32 R0, R0, 0x200000, RZ ;  /* 0x0020000000007824 */ /* 0x000fe200078e00ff */
[----:B------:R-:W-:-:S04]  /*bce0*/  LEA R3, R3, 0x37800000, 0x17 ;  /* 0x3780000003037811 */ /* 0x000fc800078eb8ff */
[----:B------:R-:W-:-:S05]  /*bcf0*/  LOP3.LUT R0, R3, R0, R7, 0xfe, !PT ;  /* 0x0000000003007212 */ /* 0x000fca00078efe07 */
[----:B------:R-:W-:-:S04]  /*bd00*/  FMUL.FTZ R0, R0, 1 ;  /* 0x3f80000000007820 */ /* 0x000fc80000410000 */
[----:B------:R0:W1:Y:S01]  /*bd10*/  F2F.F64.F32 R16, R0 ;  /* 0x0000000000107310 */ /* 0x0000620000201800 */
[----:B------:R-:W-:Y:S05]  /*bd20*/  BRA `(.L_x_15058) ;  /* 0x0000000000a47947 */ /* 0x000fea0003800000 */
.L_x_15070:
        /* <DEDUP_REMOVED lines=18> */
.L_x_15057:
        /* <DEDUP_REMOVED lines=16> */
.L_x_15079:
[----:B------:R-:W-:Y:S01]  /*bf50*/  CS2R R16, SRZ ;  /* 0x0000000000107805 */ /* 0x000fe2000001ff00 */
[----:B------:R-:W-:Y:S06]  /*bf60*/  BRA `(.L_x_15058) ;  /* 0x0000000000147947 */ /* 0x000fec0003800000 */
.L_x_15078:
[----:B------:R-:W2:Y:S02]  /*bf70*/  LDG.E.64 R16, desc[UR36][R4.64] ;  /* 0x0000002404107981 */ /* 0x000ea4000c1e1b00 */
[----:B--2---:R-:W4:Y:S01]  /*bf80*/  I2F.F64.U64 R16, R16 ;  /* 0x0000001000107312 */ /* 0x004f220000301800 */
[----:B------:R-:W-:Y:S05]  /*bf90*/  BRA `(.L_x_15058) ;  /* 0x0000000000087947 */ /* 0x000fea0003800000 */
.L_x_15077:
[----:B------:R-:W2:Y:S02]  /*bfa0*/  LDG.E R4, desc[UR36][R4.64] ;  /* 0x0000002404047981 */ /* 0x000ea4000c1e1900 */
[----:B--2---:R0:W1:Y:S02]  /*bfb0*/  I2F.F64.U32 R16, R4 ;  /* 0x0000000400107312 */ /* 0x0040640000201800 */
.L_x_15058:
[----:B------:R-:W-:Y:S05]  /*bfc0*/  BSYNC.RECONVERGENT B7 ;  /* 0x0000000000077941 */ /* 0x000fea0003800200 */
.L_x_15052:
        /* <DEDUP_REMOVED lines=18> */
.L_x_15084:
[----:B------:R-:W2:Y:S02]  /*c0f0*/  LDG.E.U8 R4, desc[UR36][R4.64] ;  /* 0x0000002404047981 */ /* 0x000ea4000c1e1100 */
[----:B--2---:R0:W2:Y:S01]  /*c100*/  I2F.F64.U16 R22, R4 ;  /* 0x0000000400167312 */ /* 0x0040a20000101800 */
[----:B------:R-:W-:Y:S05]  /*c110*/  BRA `(.L_x_15086) ;  /* 0x0000000c00647947 */ /* 0x000fea0003800000 */
.L_x_15083:
        /* <DEDUP_REMOVED lines=9> */
.L_x_15088:
[----:B------:R-:W2:Y:S02]  /*c1b0*/  LDG.E R4, desc[UR36][R4.64] ;  /* 0x0000002404047981 */ /* 0x000ea4000c1e1900 */
[----:B--2---:R0:W2:Y:S01]  /*c1c0*/  I2F.F64 R22, R4 ;  /* 0x0000000400167312 */ /* 0x0040a20000201c00 */
[----:B------:R-:W-:Y:S05]  /*c1d0*/  BRA `(.L_x_15086) ;  /* 0x0000000c00347947 */ /* 0x000fea0003800000 */
.L_x_15087:
[----:B------:R-:W2:Y:S02]  /*c1e0*/  LDG.E.U16 R4, desc[UR36][R4.64] ;  /* 0x0000002404047981 */ /* 0x000ea4000c1e1500 */
[----:B--2---:R0:W2:Y:S01]  /*c1f0*/  I2F.F64.S16 R22, R4 ;  /* 0x0000000400167312 */ /* 0x0040a20000101c00 */
[----:B------:R-:W-:Y:S05]  /*c200*/  BRA `(.L_x_15086) ;  /* 0x0000000c00287947 */ /* 0x000fea0003800000 */
.L_x_15082:
        /* <DEDUP_REMOVED lines=10> */
.L_x_15090:
[----:B--2---:R-:W2:Y:S02]  /*c2b0*/  LDG.E.U16 R0, desc[UR36][R4.64] ;  /* 0x0000002404007981 */ /* 0x004ea4000c1e1500 */
[----:B--2---:R-:W-:-:S05]  /*c2c0*/  HADD2.F32 R0, -RZ, R0.H0_H0 ;  /* 0x20000000ff007230 */ /* 0x004fca0000004100 */
[----:B------:R-:W-:-:S04]  /*c2d0*/  FMUL.FTZ R0, R0, 1 ;  /* 0x3f80000000007820 */ /* 0x000fc80000410000 */
[----:B------:R2:W0:Y:S01]  /*c2e0*/  F2F.F64.F32 R22, R0 ;  /* 0x0000000000167310 */ /* 0x0004220000201800 */
[----:B------:R-:W-:Y:S05]  /*c2f0*/  BRA `(.L_x_15086) ;  /* 0x0000000800ec7947 */ /* 0x000fea0003800000 */
.L_x_15089:
        /* <DEDUP_REMOVED lines=10> */
.L_x_15092:
[----:B------:R-:W2:Y:S02]  /*c3a0*/  LDG.E.U16 R4, desc[UR36][R4.64] ;  /* 0x0000002404047981 */ /* 0x000ea4000c1e1500 */
[----:B--2---:R-:W-:-:S05]  /*c3b0*/  HADD2.F32 R0, -RZ, R4.H0_H0 ;  /* 0x20000004ff007230 */ /* 0x004fca0000004100 */
[----:B------:R-:W-:-:S04]  /*c3c0*/  FMUL.FTZ R0, R0, 1 ;  /* 0x3f80000000007820 */ /* 0x000fc80000410000 */
[----:B------:R0:W2:Y:S01]  /*c3d0*/  F2F.F64.F32 R22, R0 ;  /* 0x0000000000167310 */ /* 0x0000a20000201800 */
[----:B------:R-:W-:Y:S05]  /*c3e0*/  BRA `(.L_x_15086) ;  /* 0x0000000800b07947 */ /* 0x000fea0003800000 */
.L_x_15091:
[----:B------:R0:W5:Y:S01]  /*c3f0*/  LDG.E.64 R22, desc[UR36][R4.64] ;  /* 0x0000002404167981 */ /* 0x000162000c1e1b00 */
[----:B------:R-:W-:Y:S05]  /*c400*/  BRA `(.L_x_15086) ;  /* 0x0000000800a87947 */ /* 0x000fea0003800000 */
.L_x_15081:
        /* <DEDUP_REMOVED lines=13> */
.L_x_15095:
[----:B------:R0:W5:Y:S01]  /*c4e0*/  LDG.E.64 R22, desc[UR36][R4.64] ;  /* 0x0000002404167981 */ /* 0x000162000c1e1b00 */
[----:B------:R-:W-:Y:S05]  /*c4f0*/  BRA `(.L_x_15086) ;  /* 0x00000008006c7947 */ /* 0x000fea0003800000 */
.L_x_15094:
        /* <DEDUP_REMOVED lines=27> */
.L_x_15097:
        /* <DEDUP_REMOVED lines=13> */
[----:B------:R0:W2:Y:S01]  /*c780*/  F2F.F64.F32 R22, R0 ;  /* 0x0000000000167310 */ /* 0x0000a20000201800 */
[----:B------:R-:W-:Y:S05]  /*c790*/  BRA `(.L_x_15086) ;  /* 0x0000000400c47947 */ /* 0x000fea0003800000 */
.L_x_15096:
[----:B--2---:R-:W2:Y:S02]  /*c7a0*/  LDG.E.U16 R0, desc[UR36][R4.64] ;  /* 0x0000002404007981 */ /* 0x004ea4000c1e1500 */
[----:B--2---:R-:W-:-:S04]  /*c7b0*/  IMAD.U32 R0, R0, 0x10000, RZ ;  /* 0x0001000000007824 */ /* 0x004fc800078e00ff */
[----:B------:R-:W-:-:S04]  /*c7c0*/  FMUL.FTZ R0, R0, 1 ;  /* 0x3f80000000007820 */ /* 0x000fc80000410000 */
[----:B------:R0:W2:Y:S01]  /*c7d0*/  F2F.F64.F32 R22, R0 ;  /* 0x0000000000167310 */ /* 0x0000a20000201800 */
[----:B------:R-:W-:Y:S05]  /*c7e0*/  BRA `(.L_x_15086) ;  /* 0x0000000400b07947 */ /* 0x000fea0003800000 */
.L_x_15093:
        /* <DEDUP_REMOVED lines=11> */
.L_x_15100:
        /* <DEDUP_REMOVED lines=21> */
.L_x_15102:
[----:B------:R-:W-:Y:S05]  /*c9f0*/  BSYNC.RECONVERGENT B0 ;  /* 0x0000000000007941 */ /* 0x000fea0003800200 */
.L_x_15101:
[----:B------:R-:W-:Y:S02]  /*ca00*/  SHF.L.U32 R0, R0, 0x14, RZ ;  /* 0x0000001400007819 */ /* 0x000fe400000006ff */
[----:B------:R-:W-:-:S04]  /*ca10*/  LEA R3, R3, 0x3b800000, 0x17 ;  /* 0x3b80000003037811 */ /* 0x000fc800078eb8ff */
[----:B------:R-:W-:-:S05]  /*ca20*/  LOP3.LUT R0, R3, R0, R7, 0xfe, !PT ;  /* 0x0000000003007212 */ /* 0x000fca00078efe07 */
[----:B------:R-:W-:-:S04]  /*ca30*/  FMUL.FTZ R0, R0, 1 ;  /* 0x3f80000000007820 */ /* 0x000fc80000410000 */
[----:B------:R0:W2:Y:S01]  /*ca40*/  F2F.F64.F32 R22, R0 ;  /* 0x0000000000167310 */ /* 0x0000a20000201800 */
[----:B------:R-:W-:Y:S05]  /*ca50*/  BRA `(.L_x_15086) ;  /* 0x0000000400147947 */ /* 0x000fea0003800000 */
.L_x_15099:
        /* <DEDUP_REMOVED lines=21> */
.L_x_15104:
[----:B------:R-:W-:Y:S05]  /*cbb0*/  BSYNC.RECONVERGENT B0 ;  /* 0x0000000000007941 */ /* 0x000fea0003800200 */
.L_x_15103:
[----:B------:R-:W-:Y:S01]  /*cbc0*/  IMAD.SHL.U32 R0, R0, 0x200000, RZ ;  /* 0x0020000000007824 */ /* 0x000fe200078e00ff */
[----:B------:R-:W-:-:S04]  /*cbd0*/  LEA R3, R3, 0x37800000, 0x17 ;  /* 0x3780000003037811 */ /* 0x000fc800078eb8ff */
[----:B------:R-:W-:-:S05]  /*cbe0*/  LOP3.LUT R0, R3, R0, R7, 0xfe, !PT ;  /* 0x0000000003007212 */ /* 0x000fca00078efe07 */
[----:B------:R-:W-:-:S04]  /*cbf0*/  FMUL.FTZ R0, R0, 1 ;  /* 0x3f80000000007820 */ /* 0x000fc80000410000 */
[----:B------:R0:W2:Y:S01]  /*cc00*/  F2F.F64.F32 R22, R0 ;  /* 0x0000000000167310 */ /* 0x0000a20000201800 */
[----:B------:R-:W-:Y:S05]  /*cc10*/  BRA `(.L_x_15086) ;  /* 0x0000000000a47947 */ /* 0x000fea0003800000 */
.L_x_15098:
[----:B------:R-:W-:-:S09]  /*cc20*/  UISETP.NE.AND UP0, UPT, UR4, 0x1c, UPT ;  /* 0x0000001c0400788c */ /* 0x000fd2000bf05270 */
[----:B------:R-:W-:Y:S05]  /*cc30*/  BRA.U !UP0, `(.L_x_15105) ;  /* 0x0000000108947547 */ /* 0x000fea000b800000 */
[----:B------:R-:W-:-:S09]  /*cc40*/  UISETP.NE.AND UP0, UPT, UR4, 0x1d, UPT ;  /* 0x0000001d0400788c */ /* 0x000fd2000bf05270 */
[----:B------:R-:W-:Y:S05]  /*cc50*/  BRA.U !UP0, `(.L_x_15106) ;  /* 0x0000000108807547 */ /* 0x000fea000b800000 */
[----:B------:R-:W-:-:S09]  /*cc60*/  UISETP.NE.AND UP0, UPT, UR4, 0x2c, UPT ;  /* 0x0000002c0400788c */ /* 0x000fd2000bf05270 */
[----:B------:R-:W-:Y:S05]  /*cc70*/  BRA.U UP0, `(.L_x_15085) ;  /* 0x0000000100307547 */ /* 0x000fea000b800000 */
[----:B--2---:R-:W2:Y:S01]  /*cc80*/  LDG.E.U8 R0, desc[UR36][R4.64] ;  /* 0x0000002404007981 */ /* 0x004ea2000c1e1100 */
[----:B------:R-:W-:Y:S02]  /*cc90*/  HFMA2 R22, -RZ, RZ, 0, 0 ;  /* 0x00000000ff167431 */ /* 0x000fe400000001ff */
        /* <DEDUP_REMOVED lines=10> */
.L_x_15085:
[----:B--2---:R-:W-:Y:S01]  /*cd40*/  MOV R0, 0x0 ;  /* 0x0000000000007802 */ /* 0x004fe20000000f00 */
[----:B------:R-:W0:Y:S01]  /*cd50*/  LDCU.64 UR4, c[0x4][0x128] ;  /* 0x01002500ff0477ac */ /* 0x000e220008000a00 */
[----:B------:R-:W-:Y:S02]  /*cd60*/  HFMA2 R12, -RZ, RZ, 0, 5.9604644775390625e-08 ;  /* 0x00000001ff0c7431 */ /* 0x000fe400000001ff */
[----:B------:R-:W-:Y:S01]  /*cd70*/  IMAD.MOV.U32 R8, RZ, RZ, 0x4e ;  /* 0x0000004eff087424 */ /* 0x000fe200078e00ff */
[----:B------:R2:W1:Y:S01]  /*cd80*/  LDC.64 R14, c[0x4][R0] ;  /* 0x01000000000e7b82 */ /* 0x0004620000000a00 */
        /* <DEDUP_REMOVED lines=8> */
[----:B--2---:R-:W-:-:S07]  /*ce10*/  IMAD.U32 R11, RZ, RZ, UR9 ;  /* 0x00000009ff0b7e24 */ /* 0x004fce000f8e00ff */
[----:B------:R-:W-:-:S07]  /*ce20*/  LEPC R20, `(.L_x_15107) ;  /* 0x000000001014794e */ /* 0x000fce0000000000 */
[----:B-1---5:R-:W-:Y:S05]  /*ce30*/  CALL.ABS.NOINC R14 ;  /* 0x000000000e007343 */ /* 0x022fea0003c00000 */
.L_x_15107:
[----:B------:R-:W-:Y:S01]  /*ce40*/  CS2R R22, SRZ ;  /* 0x0000000000167805 */ /* 0x000fe2000001ff00 */
[----:B------:R-:W-:Y:S06]  /*ce50*/  BRA `(.L_x_15086) ;  /* 0x0000000000147947 */ /* 0x000fec0003800000 */
.L_x_15106:
[----:B------:R-:W2:Y:S02]  /*ce60*/  LDG.E.64 R22, desc[UR36][R4.64] ;  /* 0x0000002404167981 */ /* 0x000ea4000c1e1b00 */
[----:B--2---:R-:W0:Y:S01]  /*ce70*/  I2F.F64.U64 R22, R22 ;  /* 0x0000001600167312 */ /* 0x004e220000301800 */
[----:B------:R-:W-:Y:S05]  /*ce80*/  BRA `(.L_x_15086) ;  /* 0x0000000000087947 */ /* 0x000fea0003800000 */
.L_x_15105:
[----:B------:R-:W2:Y:S02]  /*ce90*/  LDG.E R4, desc[UR36][R4.64] ;  /* 0x0000002404047981 */ /* 0x000ea4000c1e1900 */
[----:B--2---:R0:W2:Y:S02]  /*cea0*/  I2F.F64.U32 R22, R4 ;  /* 0x0000000400167312 */ /* 0x0040a40000201800 */
.L_x_15086:
[----:B------:R-:W-:Y:S05]  /*ceb0*/  BSYNC.RECONVERGENT B7 ;  /* 0x0000000000077941 */ /* 0x000fea0003800200 */
.L_x_15080:
        /* <DEDUP_REMOVED lines=30> */
.L_x_15109:
[----:B------:R-:W-:Y:S05]  /*d0a0*/  BSYNC.RECONVERGENT B0 ;  /* 0x0000000000007941 */ /* 0x000fea0003800200 */
.L_x_15108:
        /* <DEDUP_REMOVED lines=84> */
.L_x_15111:
[----:B------:R-:W-:Y:S02]  /*d5f0*/  FSEL R4, RZ, 3.37028055040000000000e+12, P0 ;  /* 0x54442d18ff047808 */ /* 0x000fe40000000000 */
[----:B------:R-:W-:-:S07]  /*d600*/  FSEL R5, RZ, 2.1426990032196044922, P0 ;  /* 0x400921fbff057808 */ /* 0x000fce0000000000 */
.L_x_15112:
[----:B------:R-:W-:Y:S05]  /*d610*/  BSYNC.RECONVERGENT B0 ;  /* 0x0000000000007941 */ /* 0x000fea0003800200 */
.L_x_15110:
        /* <DEDUP_REMOVED lines=22> */
.L_x_15116:
[----:B------:R-:W0:Y:S02]  /*d780*/  F2I.S64.F64.TRUNC R4, R4 ;  /* 0x0000000400047311 */ /* 0x000e24000030d900 */
[----:B0-----:R-:W-:-:S05]  /*d790*/  MOV R7, R4 ;  /* 0x0000000400077202 */ /* 0x001fca0000000f00 */
[----:B------:R0:W-:Y:S01]  /*d7a0*/  STG.E.U8 desc[UR36][R2.64], R7 ;  /* 0x0000000702007986 */ /* 0x0001e2000c101124 */
[----:B------:R-:W-:Y:S05]  /*d7b0*/  BRA `(.L_x_15118) ;  /* 0x0000000c00e07947 */ /* 0x000fea0003800000 */
.L_x_15115:
        /* <DEDUP_REMOVED lines=9> */
.L_x_15120:
[----:B------:R-:W0:Y:S02]  /*d850*/  F2I.F64.TRUNC R5, R4 ;  /* 0x0000000400057311 */ /* 0x000e24000030d100 */
[----:B0-----:R0:W-:Y:S01]  /*d860*/  STG.E desc[UR36][R2.64], R5 ;  /* 0x0000000502007986 */ /* 0x0011e2000c101924 */
[----:B------:R-:W-:Y:S05]  /*d870*/  BRA `(.L_x_15118) ;  /* 0x0000000c00b07947 */ /* 0x000fea0003800000 */
.L_x_15119:
[----:B------:R-:W0:Y:S02]  /*d880*/  F2I.F64.TRUNC R5, R4 ;  /* 0x0000000400057311 */ /* 0x000e24000030d100 */
[----:B0-----:R0:W-:Y:S01]  /*d890*/  STG.E.U16 desc[UR36][R2.64], R5 ;  /* 0x0000000502007986 */ /* 0x0011e2000c101524 */
[----:B------:R-:W-:Y:S05]  /*d8a0*/  BRA `(.L_x_15118) ;  /* 0x0000000c00a47947 */ /* 0x000fea0003800000 */
.L_x_15114:
        /* <DEDUP_REMOVED lines=13> */
.L_x_15122:
        /* <DEDUP_REMOVED lines=8> */
.L_x_15121:
        /* <DEDUP_REMOVED lines=14> */
.L_x_15124:
        /* <DEDUP_REMOVED lines=9> */
.L_x_15123:
[----:B------:R0:W-:Y:S01]  /*db70*/  STG.E.64 desc[UR36][R2.64], R4 ;  /* 0x0000000402007986 */ /* 0x0001e2000c101b24 */
[----:B------:R-:W-:Y:S05]  /*db80*/  BRA `(.L_x_15118) ;  /* 0x0000000800ec7947 */ /* 0x000fea0003800000 */
.L_x_15113:
        /* <DEDUP_REMOVED lines=13> */
.L_x_15128:
        /* <DEDUP_REMOVED lines=22> */
.L_x_15131:
[----:B------:R-:W-:-:S04]  /*ddc0*/  SHF.R.U32.HI R5, RZ, 0x18, R7 ;  /* 0x00000018ff057819 */ /* 0x000fc80000011607 */
[----:B------:R-:W-:-:S07]  /*ddd0*/  LOP3.LUT R0, R0, 0x80, R5, 0xf8, !PT ;  /* 0x0000008000007812 */ /* 0x000fce00078ef805 */
.L_x_15130:
[----:B------:R-:W-:Y:S05]  /*dde0*/  BSYNC.RECONVERGENT B0 ;  /* 0x0000000000007941 */ /* 0x000fea0003800200 */
.L_x_15129:
[----:B------:R0:W-:Y:S01]  /*ddf0*/  STG.E.U8 desc[UR36][R2.64], R0 ;  /* 0x0000000002007986 */ /* 0x0001e2000c101124 */
[----:B------:R-:W-:Y:S05]  /*de00*/  BRA `(.L_x_15118) ;  /* 0x00000008004c7947 */ /* 0x000fea0003800000 */
.L_x_15127:
        /* <DEDUP_REMOVED lines=22> */
.L_x_15134:
[----:B------:R-:W-:-:S04]  /*df70*/  SHF.R.U32.HI R5, RZ, 0x18, R7 ;  /* 0x00000018ff057819 */ /* 0x000fc80000011607 */
[----:B------:R-:W-:-:S07]  /*df80*/  LOP3.LUT R0, R0, 0x80, R5, 0xf8, !PT ;  /* 0x0000008000007812 */ /* 0x000fce00078ef805 */
.L_x_15133:
[----:B------:R-:W-:Y:S05]  /*df90*/  BSYNC.RECONVERGENT B0 ;  /* 0x0000000000007941 */ /* 0x000fea0003800200 */
.L_x_15132:
[----:B------:R0:W-:Y:S01]  /*dfa0*/  STG.E.U8 desc[UR36][R2.64], R0 ;  /* 0x0000000002007986 */ /* 0x0001e2000c101124 */
[----:B------:R-:W-:Y:S05]  /*dfb0*/  BRA `(.L_x_15118) ;  /* 0x0000000400e07947 */ /* 0x000fea0003800000 */
.L_x_15126:
        /* <DEDUP_REMOVED lines=26> */
.L_x_15136:
[----:B------:R-:W0:Y:S02]  /*e160*/  F2I.U64.F64.TRUNC R4, R4 ;  /* 0x0000000400047311 */ /* 0x000e24000030d800 */
[----:B0-----:R0:W-:Y:S01]  /*e170*/  STG.E.64 desc[UR36][R2.64], R4 ;  /* 0x0000000402007986 */ /* 0x0011e2000c101b24 */
[----:B------:R-:W-:Y:S05]  /*e180*/  BRA `(.L_x_15118) ;  /* 0x00000004006c7947 */ /* 0x000fea0003800000 */
.L_x_15135:
[----:B------:R-:W0:Y:S02]  /*e190*/  F2I.U32.F64.TRUNC R5, R4 ;  /* 0x0000000400057311 */ /* 0x000e24000030d000 */
[----:B0-----:R0:W-:Y:S01]  /*e1a0*/  STG.E desc[UR36][R2.64], R5 ;  /* 0x0000000502007986 */ /* 0x0011e2000c101924 */
[----:B------:R-:W-:Y:S05]  /*e1b0*/  BRA `(.L_x_15118) ;  /* 0x0000000400607947 */ /* 0x000fea0003800000 */
.L_x_15125:
        /* <DEDUP_REMOVED lines=10> */
.L_x_15138:
[----:B------:R-:W-:-:S05]  /*e260*/  CS2R R6, SRZ ;  /* 0x0000000000067805 */ /* 0x000fca000001ff00 */
[----:B------:R0:W-:Y:S01]  /*e270*/  STG.E.128 desc[UR36][R2.64], R4 ;  /* 0x0000000402007986 */ /* 0x0001e2000c101d24 */
[----:B------:R-:W-:Y:S05]  /*e280*/  BRA `(.L_x_15118) ;  /* 0x00000004002c7947 */ /* 0x000fea0003800000 */
.L_x_15137:
[----:B------:R-:W-:-:S09]  /*e290*/  UISETP.NE.AND UP0, UPT, UR4, 0xf, UPT ;  /* 0x0000000f0400788c */ /* 0x000fd2000bf05270 */
[----:B------:R-:W-:Y:S05]  /*e2a0*/  BRA.U !UP0, `(.L_x_15139) ;  /* 0x0000000508087547 */ /* 0x000fea000b800000 */
[----:B------:R-:W-:-:S09]  /*e2b0*/  UISETP.NE.AND UP0, UPT, UR4, 0x17, UPT ;  /* 0x000000170400788c */ /* 0x000fd2000bf05270 */
[----:B------:R-:W-:Y:S05]  /*e2c0*/  BRA.U !UP0, `(.L_x_15140) ;  /* 0x0000000108a07547 */ /* 0x000fea000b800000 */
[----:B------:R-:W-:-:S09]  /*e2d0*/  UISETP.NE.AND UP0, UPT, UR4, 0x18, UPT ;  /* 0x000000180400788c */ /* 0x000fd2000bf05270 */
[----:B------:R-:W-:Y:S05]  /*e2e0*/  BRA.U !UP0, `(.L_x_15141) ;  /* 0x0000000108447547 */ /* 0x000fea000b800000 */
.L_x_15117:
        /* <DEDUP_REMOVED lines=16> */
.L_x_15142:
[----:B------:R-:W-:Y:S05]  /*e3f0*/  BRA `(.L_x_15118) ;  /* 0x0000000000d07947 */ /* 0x000fea0003800000 */
.L_x_15141:
        /* <DEDUP_REMOVED lines=17> */
.L_x_15144:
[----:B------:R-:W-:Y:S05]  /*e510*/  BSYNC.RECONVERGENT B0 ;  /* 0x0000000000007941 */ /* 0x000fea0003800200 */
.L_x_15143:
[----:B------:R-:W-:-:S05]  /*e520*/  LOP3.LUT R7, R0, 0x80, R7, 0xf8, !PT ;  /* 0x0000008000077812 */ /* 0x000fca00078ef807 */
[----:B------:R0:W-:Y:S01]  /*e530*/  STG.E.U8 desc[UR36][R2.64], R7 ;  /* 0x0000000702007986 */ /* 0x0001e2000c101124 */
[----:B------:R-:W-:Y:S05]  /*e540*/  BRA `(.L_x_15118) ;  /* 0x00000000007c7947 */ /* 0x000fea0003800000 */
.L_x_15140:
        /* <DEDUP_REMOVED lines=16> */
.L_x_15146:
[----:B------:R-:W-:Y:S01]  /*e650*/  IMAD.MOV.U32 R0, RZ, RZ, 0x7f ;  /* 0x0000007fff007424 */ /* 0x000fe200078e00ff */
[----:B------:R-:W-:-:S04]  /*e660*/  ISETP.GT.U32.AND P0, PT, R6, 0x7f800000, PT ;  /* 0x7f8000000600780c */ /* 0x000fc80003f04070 */
[----:B------:R-:W-:-:S09]  /*e670*/  SEL R0, R0, 0x7c, P0 ;  /* 0x0000007c00007807 */ /* 0x000fd20000000000 */
.L_x_15147:
[----:B------:R-:W-:Y:S05]  /*e680*/  BSYNC.RECONVERGENT B0 ;  /* 0x0000000000007941 */ /* 0x000fea0003800200 */
.L_x_15145:
[----:B------:R-:W-:-:S04]  /*e690*/  SHF.R.U32.HI R5, RZ, 0x18, R7 ;  /* 0x00000018ff057819 */ /* 0x000fc80000011607 */
[----:B------:R-:W-:-:S05]  /*e6a0*/  LOP3.LUT R5, R0, 0x80, R5, 0xf8, !PT ;  /* 0x0000008000057812 */ /* 0x000fca00078ef805 */
[----:B------:R0:W-:Y:S01]  /*e6b0*/  STG.E.U8 desc[UR36][R2.64], R5 ;  /* 0x0000000502007986 */ /* 0x0001e2000c101124 */
[----:B------:R-:W-:Y:S05]  /*e6c0*/  BRA `(.L_x_15118) ;  /* 0x00000000001c7947 */ /* 0x000fea0003800000 */
.L_x_15139:
[----:B------:R-:W-:Y:S01]  /*e6d0*/  UMOV UR4, 0xf0000000 ;  /* 0xf000000000047882 */ /* 0x000fe20000000000 */
[----:B------:R-:W-:Y:S01]  /*e6e0*/  UMOV UR5, 0x380fffff ;  /* 0x380fffff00057882 */ /* 0x000fe20000000000 */
[----:B------:R-:W0:Y:S01]  /*e6f0*/  F2F.F32.F64 R0, R4 ;  /* 0x0000000400007310 */ /* 0x000e220000301000 */
[----:B------:R-:W-:-:S14]  /*e700*/  DSETP.GEU.AND P0, PT, |R4|, UR4, PT ;  /* 0x0000000404007e2a */ /* 0x000fdc000bf0e200 */
[----:B0-----:R-:W-:-:S05]  /*e710*/  @!P0 FMUL R0, R0, 1.175494350822287508e-38 ;  /* 0x0080000000008820 */ /* 0x001fca0000400000 */
[----:B------:R-:W-:-:S05]  /*e720*/  F2FP.BF16.F32.PACK_AB R0, RZ, R0 ;  /* 0x00000000ff00723e */ /* 0x000fca00000010ff */
[----:B------:R0:W-:Y:S02]  /*e730*/  STG.E.U16 desc[UR36][R2.64], R0 ;  /* 0x0000000002007986 */ /* 0x0001e4000c101524 */
.L_x_15118:
[----:B------:R-:W-:-:S07]  /*e740*/  IADD3 R19, PT, PT, R19, 0x80, RZ ;  /* 0x0000008013137810 */ /* 0x000fce0007ffe0ff */
.L_x_15050:
[----:B------:R-:W-:Y:S05]  /*e750*/  BSYNC.RECONVERGENT B6 ;  /* 0x0000000000067941 */ /* 0x000fea0003800200 */
.L_x_15049:
[----:B------:R-:W5:Y:S02]  /*e760*/  LDCU UR4, c[0x0][0x380] ;  /* 0x00007000ff0477ac */ /* 0x000f640008000800 */
[----:B-----5:R-:W-:-:S13]  /*e770*/  ISETP.GE.AND P0, PT, R19, UR4, PT ;  /* 0x0000000413007c0c */ /* 0x020fda000bf06270 */
[----:B------:R-:W-:Y:S05]  /*e780*/  @P0 EXIT ;  /* 0x000000000000094d */ /* 0x000fea0003800000 */
        /* <DEDUP_REMOVED lines=354> */
.L_x_15148:
[----:B------:R-:W1:Y:S01]  /*fdb0*/  LDCU.64 UR8, c[0x0][0x5f0] ;  /* 0x0000be00ff0877ac */ /* 0x000e620008000a00 */
[----:B------:R-:W-:Y:S01]  /*fdc0*/  BSSY.RECONVERGENT B6, `(.L_x_15149) ;  /* 0x00000ef000067945 */ /* 0x000fe20003800200 */
[----:B------:R-:W0:Y:S01]  /*fdd0*/  LDCU.64 UR6, c[0x0][0x5e8] ;  /* 0x0000bd00ff0677ac */ /* 0x000e220008000a00 */
[----:B------:R-:W-:-:S04]  /*fde0*/  UPRMT UR4, UR39, 0x9910, URZ ;  /* 0x0000991027047896 */ /* 0x000fc800080000ff */
[----:B------:R-:W-:Y:S01]  /*fdf0*/  UISETP.GT.AND UP0, UPT, UR4, 0x9, UPT ;  /* 0x000000090400788c */ /* 0x000fe2000bf04270 */
[----:B-123--:R-:W-:Y:S02]  /*fe00*/  IADD3 R2, P1, PT, R0, UR8, RZ ;  /* 0x0000000800027c10 */ /* 0x00efe4000ff3e0ff */
[----:B0-----:R-:W-:-:S03]  /*fe10*/  IADD3 R16, P0, PT, R16, UR6, RZ ;  /* 0x0000000610107c10 */ /* 0x001fc6000ff1e0ff */
        /* <DEDUP_REMOVED lines=14> */
.L_x_15153:
[----:B------:R-:W2:Y:S02]  /*ff00*/  LDG.E.U8 R2, desc[UR36][R2.64] ;  /* 0x0000002402027981 */ /* 0x000ea4000c1e1100 */
[----:B--2---:R0:W1:Y:S01]  /*ff10*/  I2F.F64.U16 R18, R2 ;  /* 0x0000000200127312 */ /* 0x0040620000101800 */
[----:B------:R-:W-:Y:S05]  /*ff20*/  BRA `(.L_x_15155) ;  /* 0x0000000c00607947 */ /* 0x000fea0003800000 */
.L_x_15152:
        /* <DEDUP_REMOVED lines=9> */
.L_x_15157:
[----:B------:R-:W2:Y:S02]  /*ffc0*/  LDG.E R2, desc[UR36][R2.64] ;  /* 0x0000002402027981 */ /* 0x000ea4000c1e1900 */
[----:B--2---:R0:W1:Y:S01]  /*ffd0*/  I2F.F64 R18, R2 ;  /* 0x0000000200127312 */ /* 0x0040620000201c00 */
[----:B------:R-:W-:Y:S05]  /*ffe0*/  BRA `(.L_x_15155) ;  /* 0x0000000c00307947 */ /* 0x000fea0003800000 */
.L_x_15156:
[----:B------:R-:W2:Y:S02]  /*fff0*/  LDG.E.U16 R2, desc[UR36][R2.64] ;  /* 0x0000002402027981 */ /* 0x000ea4000c1e1500 */
[----:B--2---:R0:W1:Y:S01]  /*10000*/  I2F.F64.S16 R18, R2 ;  /* 0x0000000200127312 */ /* 0x0040620000101c00 */
[----:B------:R-:W-:Y:S05]  /*10010*/  BRA `(.L_x_15155) ;  /* 0x0000000c00247947 */ /* 0x000fea0003800000 */
.L_x_15151:
        /* <DEDUP_REMOVED lines=10> */
.L_x_15159:
[----:B------:R-:W2:Y:S02]  /*100c0*/  LDG.E.U16 R0, desc[UR36][R2.64] ;  /* 0x0000002402007981 */ /* 0x000ea4000c1e1500 */
[----:B--2---:R-:W-:-:S05]  /*100d0*/  HADD2.F32 R0, -RZ, R0.H0_H0 ;  /* 0x20000000ff007230 */ /* 0x004fca0000004100 */
[----:B------:R-:W-:-:S04]  /*100e0*/  FMUL.FTZ R0, R0, 1 ;  /* 0x3f80000000007820 */ /* 0x000fc80000410000 */
[----:B------:R0:W1:Y:S01]  /*100f0*/  F2F.F64.F32 R18, R0 ;  /* 0x0000000000127310 */ /* 0x0000620000201800 */
[----:B------:R-:W-:Y:S05]  /*10100*/  BRA `(.L_x_15155) ;  /* 0x0000000800e87947 */ /* 0x000fea0003800000 */
.L_x_15158:
        /* <DEDUP_REMOVED lines=10> */
.L_x_15161:
[----:B------:R-:W2:Y:S02]  /*101b0*/  LDG.E.U16 R2, desc[UR36][R2.64] ;  /* 0x0000002402027981 */ /* 0x000ea4000c1e1500 */
[----:B--2---:R-:W-:-:S05]  /*101c0*/  HADD2.F32 R0, -RZ, R2.H0_H0 ;  /* 0x20000002ff007230 */ /* 0x004fca0000004100 */
[----:B------:R-:W-:-:S04]  /*101d0*/  FMUL.FTZ R0, R0, 1 ;  /* 0x3f80000000007820 */ /* 0x000fc80000410000 */
[----:B------:R0:W1:Y:S01]  /*101e0*/  F2F.F64.F32 R18, R0 ;  /* 0x0000000000127310 */ /* 0x0000620000201800 */
[----:B------:R-:W-:Y:S05]  /*101f0*/  BRA `(.L_x_15155) ;  /* 0x0000000800ac7947 */ /* 0x000fea0003800000 */
.L_x_15160:
[----:B------:R0:W5:Y:S01]  /*10200*/  LDG.E.64 R18, desc[UR36][R2.64] ;  /* 0x0000002402127981 */ /* 0x000162000c1e1b00 */
[----:B------:R-:W-:Y:S05]  /*10210*/  BRA `(.L_x_15155) ;  /* 0x0000000800a47947 */ /* 0x000fea0003800000 */
.L_x_15150:
        /* <DEDUP_REMOVED lines=13> */
.L_x_15164:
[----:B------:R0:W5:Y:S01]  /*102f0*/  LDG.E.64 R18, desc[UR36][R2.64] ;  /* 0x0000002402127981 */ /* 0x000162000c1e1b00 */
[----:B------:R-:W-:Y:S05]  /*10300*/  BRA `(.L_x_15155) ;  /* 0x0000000800687947 */ /* 0x000fea0003800000 */
.L_x_15163:
        /* <DEDUP_REMOVED lines=27> */
.L_x_15166:
        /* <DEDUP_REMOVED lines=14> */
.L_x_15165:
[----:B------:R-:W2:Y:S02]  /*105a0*/  LDG.E.U16 R0, desc[UR36][R2.64] ;  /* 0x0000002402007981 */ /* 0x000ea4000c1e1500 */
[----:B--2---:R-:W-:-:S05]  /*105b0*/  SHF.L.U32 R0, R0, 0x10, RZ ;  /* 0x0000001000007819 */ /* 0x004fca00000006ff */
[----:B------:R-:W-:-:S04]  /*105c0*/  FMUL.FTZ R0, R0, 1 ;  /* 0x3f80000000007820 */ /* 0x000fc80000410000 */
[----:B------:R4:W0:Y:S01]  /*105d0*/  F2F.F64.F32 R18, R0 ;  /* 0x0000000000127310 */ /* 0x0008220000201800 */
[----:B------:R-:W-:Y:S05]  /*105e0*/  BRA `(.L_x_15155) ;  /* 0x0000000400b07947 */ /* 0x000fea0003800000 */
.L_x_15162:
        /* <DEDUP_REMOVED lines=11> */
.L_x_15169:
        /* <DEDUP_REMOVED lines=21> */
.L_x_15171:
[----:B------:R-:W-:Y:S05]  /*107f0*/  BSYNC.RECONVERGENT B0 ;  /* 0x0000000000007941 */ /* 0x000fea0003800200 */
.L_x_15170:
[----:B------:R-:W-:Y:S01]  /*10800*/  IMAD.SHL.U32 R0, R0, 0x100000, RZ ;  /* 0x0010000000007824 */ /* 0x000fe200078e00ff */
[----:B------:R-:W-:-:S04]  /*10810*/  LEA R2, R2, 0x3b800000, 0x17 ;  /* 0x3b80000002027811 */ /* 0x000fc800078eb8ff */
[----:B------:R-:W-:-:S05]  /*10820*/  LOP3.LUT R0, R2, R0, R7, 0xfe, !PT ;  /* 0x0000000002007212 */ /* 0x000fca00078efe07 */
[----:B------:R-:W-:-:S04]  /*10830*/  FMUL.FTZ R0, R0, 1 ;  /* 0x3f80000000007820 */ /* 0x000fc80000410000 */
[----:B------:R0:W1:Y:S01]  /*10840*/  F2F.F64.F32 R18, R0 ;  /* 0x0000000000127310 */ /* 0x0000620000201800 */
[----:B------:R-:W-:Y:S05]  /*10850*/  BRA `(.L_x_15155) ;  /* 0x0000000400147947 */ /* 0x000fea0003800000 */
.L_x_15168:
        /* <DEDUP_REMOVED lines=21> */
.L_x_15173:
[----:B------:R-:W-:Y:S05]  /*109b0*/  BSYNC.RECONVERGENT B0 ;  /* 0x0000000000007941 */ /* 0x000fea0003800200 */
.L_x_15172:
[----:B------:R-:W-:Y:S01]  /*109c0*/  IMAD.SHL.U32 R0, R0, 0x200000, RZ ;  /* 0x0020000000007824 */ /* 0x000fe200078e00ff */
[----:B------:R-:W-:-:S04]  /*109d0*/  LEA R2, R2, 0x37800000, 0x17 ;  /* 0x3780000002027811 */ /* 0x000fc800078eb8ff */
[----:B------:R-:W-:-:S05]  /*109e0*/  LOP3.LUT R0, R2, R0, R7, 0xfe, !PT ;  /* 0x0000000002007212 */ /* 0x000fca00078efe07 */
[----:B------:R-:W-:-:S04]  /*109f0*/  FMUL.FTZ R0, R0, 1 ;  /* 0x3f80000000007820 */ /* 0x000fc80000410000 */
[----:B------:R0:W1:Y:S01]  /*10a00*/  F2F.F64.F32 R18, R0 ;  /* 0x0000000000127310 */ /* 0x0000620000201800 */
[----:B------:R-:W-:Y:S05]  /*10a10*/  BRA `(.L_x_15155) ;  /* 0x0000000000a47947 */ /* 0x000fea0003800000 */
.L_x_15167:
        /* <DEDUP_REMOVED lines=18> */
.L_x_15154:
        /* <DEDUP_REMOVED lines=16> */
.L_x_15176:
[----:B------:R-:W-:Y:S01]  /*10c40*/  CS2R R18, SRZ ;  /* 0x0000000000127805 */ /* 0x000fe2000001ff00 */
[----:B------:R-:W-:Y:S06]  /*10c50*/  BRA `(.L_x_15155) ;  /* 0x0000000000147947 */ /* 0x000fec0003800000 */
.L_x_15175:
[----:B------:R-:W2:Y:S02]  /*10c60*/  LDG.E.64 R18, desc[UR36][R2.64] ;  /* 0x0000002402127981 */ /* 0x000ea4000c1e1b00 */
[----:B--2---:R-:W0:Y:S01]  /*10c70*/  I2F.F64.U64 R18, R18 ;  /* 0x0000001200127312 */ /* 0x004e220000301800 */
[----:B------:R-:W-:Y:S05]  /*10c80*/  BRA `(.L_x_15155) ;  /* 0x0000000000087947 */ /* 0x000fea0003800000 */
.L_x_15174:
[----:B------:R-:W2:Y:S02]  /*10c90*/  LDG.E R2, desc[UR36][R2.64] ;  /* 0x0000002402027981 */ /* 0x000ea4000c1e1900 */
[----:B--2---:R0:W1:Y:S02]  /*10ca0*/  I2F.F64.U32 R18, R2 ;  /* 0x0000000200127312 */ /* 0x0040640000201800 */
.L_x_15155:
[----:B------:R-:W-:Y:S05]  /*10cb0*/  BSYNC.RECONVERGENT B6 ;  /* 0x0000000000067941 */ /* 0x000fea0003800200 */
.L_x_15149:
[----:B------:R-:W2:Y:S01]  /*10cc0*/  LDCU.64 UR6, c[0x0][0x5f8] ;  /* 0x0000bf00ff0677ac */ /* 0x000ea20008000a00 */
[----:B------:R-:W-:Y:S01]  /*10cd0*/  BSSY.RECONVERGENT B6, `(.L_x_15177) ;  /* 0x00000ec000067945 */ /* 0x000fe20003800200 */
[----:B------:R-:W-:-:S04]  /*10ce0*/  UPRMT UR4, UR42, 0x9910, URZ ;  /* 0x000099102a047896 */ /* 0x000fc800080000ff */
[----:B------:R-:W-:Y:S01]  /*10cf0*/  UISETP.GT.AND UP0, UPT, UR4, 0x9, UPT ;  /* 0x000000090400788c */ /* 0x000fe2000bf04270 */
[----:B--2---:R-:W-:-:S05]  /*10d00*/  IADD3 R22, P0, PT, R22, UR6, RZ ;  /* 0x0000000616167c10 */ /* 0x004fca000ff1e0ff */
        /* <DEDUP_REMOVED lines=11> */
[----:B--2---:R2:W0:Y:S01]  /*10dc0*/  I2F.F64.S16 R24, R22 ;  /* 0x0000001600187312 */ /* 0x0044220000101c00 */
[----:B------:R-:W-:Y:S05]  /*10dd0*/  BRA `(.L_x_15183) ;  /* 0x0000000c006c7947 */ /* 0x000fea0003800000 */
.L_x_15181:
[----:B------:R-:W2:Y:S02]  /*10de0*/  LDG.E.U8 R22, desc[UR36][R22.64] ;  /* 0x0000002416167981 */ /* 0x000ea4000c1e1100 */
[----:B--2---:R2:W0:Y:S01]  /*10df0*/  I2F.F64.U16 R24, R22 ;  /* 0x0000001600187312 */ /* 0x0044220000101800 */
[----:B------:R-:W-:Y:S05]  /*10e00*/  BRA `(.L_x_15183) ;  /* 0x0000000c00607947 */ /* 0x000fea0003800000 */
.L_x_15180:
        /* <DEDUP_REMOVED lines=9> */
.L_x_15185:
[----:B------:R-:W2:Y:S02]  /*10ea0*/  LDG.E R22, desc[UR36][R22.64] ;  /* 0x0000002416167981 */ /* 0x000ea4000c1e1900 */
[----:B--2---:R2:W0:Y:S01]  /*10eb0*/  I2F.F64 R24, R22 ;  /* 0x0000001600187312 */ /* 0x0044220000201c00 */
[----:B------:R-:W-:Y:S05]  /*10ec0*/  BRA `(.L_x_15183) ;  /* 0x0000000c00307947 */ /* 0x000fea0003800000 */
.L_x_15184:
[----:B------:R-:W2:Y:S02]  /*10ed0*/  LDG.E.U16 R22, desc[UR36][R22.64] ;  /* 0x0000002416167981 */ /* 0x000ea4000c1e1500 */
[----:B--2---:R2:W0:Y:S01]  /*10ee0*/  I2F.F64.S16 R24, R22 ;  /* 0x0000001600187312 */ /* 0x0044220000101c00 */
[----:B------:R-:W-:Y:S05]  /*10ef0*/  BRA `(.L_x_15183) ;  /* 0x0000000c00247947 */ /* 0x000fea0003800000 */
.L_x_15179:
        /* <DEDUP_REMOVED lines=8> */
[----:B------:R-:W2:Y:S01]  /*10f80*/  F2F.F64.F32 R24, R24 ;  /* 0x0000001800187310 */ /* 0x000ea20000201800 */
[----:B------:R-:W-:Y:S05]  /*10f90*/  BRA `(.L_x_15183) ;  /* 0x0000000800fc7947 */ /* 0x000fea0003800000 */
.L_x_15187:
[----:B0---4-:R-:W2:Y:S02]  /*10fa0*/  LDG.E.U16 R0, desc[UR36][R22.64] ;  /* 0x0000002416007981 */ /* 0x011ea4000c1e1500 */
[----:B--2---:R-:W-:-:S05]  /*10fb0*/  HADD2.F32 R0, -RZ, R0.H0_H0 ;  /* 0x20000000ff007230 */ /* 0x004fca0000004100 */
[----:B------:R-:W-:-:S04]  /*10fc0*/  FMUL.FTZ R0, R0, 1 ;  /* 0x3f80000000007820 */ /* 0x000fc80000410000 */
[----:B------:R0:W2:Y:S01]  /*10fd0*/  F2F.F64.F32 R24, R0 ;  /* 0x0000000000187310 */ /* 0x0000a20000201800 */
[----:B------:R-:W-:Y:S05]  /*10fe0*/  BRA `(.L_x_15183) ;  /* 0x0000000800e87947 */ /* 0x000fea0003800000 */
.L_x_15186:
        /* <DEDUP_REMOVED lines=10> */
.L_x_15189:
[----:B------:R-:W0:Y:S02]  /*11090*/  LDG.E.U16 R22, desc[UR36][R22.64] ;  /* 0x0000002416167981 */ /* 0x000e24000c1e1500 */
[----:B0---4-:R-:W-:-:S05]  /*110a0*/  HADD2.F32 R0, -RZ, R22.H0_H0 ;  /* 0x20000016ff007230 */ /* 0x011fca0000004100 */
[----:B------:R-:W-:-:S04]  /*110b0*/  FMUL.FTZ R0, R0, 1 ;  /* 0x3f80000000007820 */ /* 0x000fc80000410000 */
[----:B------:R0:W2:Y:S01]  /*110c0*/  F2F.F64.F32 R24, R0 ;  /* 0x0000000000187310 */ /* 0x0000a20000201800 */
[----:B------:R-:W-:Y:S05]  /*110d0*/  BRA `(.L_x_15183) ;  /* 0x0000000800ac7947 */ /* 0x000fea0003800000 */
.L_x_15188:
[----:B------:R2:W5:Y:S01]  /*110e0*/  LDG.E.64 R24, desc[UR36][R22.64] ;  /* 0x0000002416187981 */ /* 0x000562000c1e1b00 */
[----:B------:R-:W-:Y:S05]  /*110f0*/  BRA `(.L_x_15183) ;  /* 0x0000000800a47947 */ /* 0x000fea0003800000 */
.L_x_15178:
        /* <DEDUP_REMOVED lines=13> */
.L_x_15192:
[----:B------:R2:W5:Y:S01]  /*111d0*/  LDG.E.64 R24, desc[UR36][R22.64] ;  /* 0x0000002416187981 */ /* 0x000562000c1e1b00 */
[----:B------:R-:W-:Y:S05]  /*111e0*/  BRA `(.L_x_15183) ;  /* 0x0000000800687947 */ /* 0x000fea0003800000 */
.L_x_15191:
        /* <DEDUP_REMOVED lines=27> */
.L_x_15194:
[----:B0-----:R-:W4:Y:S02]  /*113a0*/  LDG.E.U8 R3, desc[UR36][R22.64] ;  /* 0x0000002416037981 */ /* 0x001f24000c1e1100 */
[C---:B----4-:R-:W-:Y:S02]  /*113b0*/  IMAD.SHL.U32 R0, R3.reuse, 0x2000000, RZ ;  /* 0x0200000003007824 */ /* 0x050fe400078e00ff */
        /* <DEDUP_REMOVED lines=10> */
[----:B------:R4:W0:Y:S01]  /*11460*/  F2F.F64.F32 R24, R0 ;  /* 0x0000000000187310 */ /* 0x0008220000201800 */
[----:B------:R-:W-:Y:S05]  /*11470*/  BRA `(.L_x_15183) ;  /* 0x0000000400c47947 */ /* 0x000fea0003800000 */
.L_x_15193:
[----:B0---4-:R-:W2:Y:S02]  /*11480*/  LDG.E.U16 R0, desc[UR36][R22.64] ;  /* 0x0000002416007981 */ /* 0x011ea4000c1e1500 */
[----:B--2---:R-:W-:-:S05]  /*11490*/  SHF.L.U32 R0, R0, 0x10, RZ ;  /* 0x0000001000007819 */ /* 0x004fca00000006ff */
[----:B------:R-:W-:-:S04]  /*114a0*/  FMUL.FTZ R0, R0, 1 ;  /* 0x3f80000000007820 */ /* 0x000fc80000410000 */
[----:B------:R0:W2:Y:S01]  /*114b0*/  F2F.F64.F32 R24, R0 ;  /* 0x0000000000187310 */ /* 0x0000a20000201800 */
[----:B------:R-:W-:Y:S05]  /*114c0*/  BRA `(.L_x_15183) ;  /* 0x0000000400b07947 */ /* 0x000fea0003800000 */
.L_x_15190:
        /* <DEDUP_REMOVED lines=9> */
[----:B--2---:R2:W0:Y:S01]  /*11560*/  I2F.F64.U16 R24, R22 ;  /* 0x0000001600187312 */ /* 0x0044220000101800 */
[----:B------:R-:W-:Y:S05]  /*11570*/  BRA `(.L_x_15183) ;  /* 0x0000000400847947 */ /* 0x000fea0003800000 */
.L_x_15197:
        /* <DEDUP_REMOVED lines=8> */
[--C-:B0---4-:R-:W-:Y:S01]  /*11600*/  SHF.R.U32.HI R0, RZ, 0x3, R22.reuse ;  /* 0x00000003ff007819 */ /* 0x111fe20000011616 */
        /* <DEDUP_REMOVED lines=12> */
.L_x_15199:
[----:B------:R-:W-:Y:S05]  /*116d0*/  BSYNC.RECONVERGENT B0 ;  /* 0x0000000000007941 */ /* 0x000fea0003800200 */
.L_x_15198:
[----:B------:R-:W-:Y:S01]  /*116e0*/  IMAD.SHL.U32 R0, R0, 0x100000, RZ ;  /* 0x0010000000007824 */ /* 0x000fe200078e00ff */
[----:B------:R-:W-:-:S04]  /*116f0*/  LEA R2, R2, 0x3b800000, 0x17 ;  /* 0x3b80000002027811 */ /* 0x000fc800078eb8ff */
[----:B------:R-:W-:-:S05]  /*11700*/  LOP3.LUT R0, R2, R0, R7, 0xfe, !PT ;  /* 0x0000000002007212 */ /* 0x000fca00078efe07 */
[----:B------:R-:W-:-:S04]  /*11710*/  FMUL.FTZ R0, R0, 1 ;  /* 0x3f80000000007820 */ /* 0x000fc80000410000 */
[----:B------:R0:W2:Y:S01]  /*11720*/  F2F.F64.F32 R24, R0 ;  /* 0x0000000000187310 */ /* 0x0000a20000201800 */
[----:B------:R-:W-:Y:S05]  /*11730*/  BRA `(.L_x_15183) ;  /* 0x0000000400147947 */ /* 0x000fea0003800000 */
.L_x_15196:
        /* <DEDUP_REMOVED lines=8> */
[--C-:B0---4-:R-:W-:Y:S01]  /*117c0*/  SHF.R.U32.HI R0, RZ, 0x2, R22.reuse ;  /* 0x00000002ff007819 */ /* 0x111fe20000011616 */
        /* <DEDUP_REMOVED lines=12> */
.L_x_15201:
[----:B------:R-:W-:Y:S05]  /*11890*/  BSYNC.RECONVERGENT B0 ;  /* 0x0000000000007941 */ /* 0x000fea0003800200 */
.L_x_15200:
[----:B------:R-:W-:Y:S01]  /*118a0*/  IMAD.SHL.U32 R0, R0, 0x200000, RZ ;  /* 0x0020000000007824 */ /* 0x000fe200078e00ff */
[----:B------:R-:W-:-:S04]  /*118b0*/  LEA R2, R2, 0x37800000, 0x17 ;  /* 0x3780000002027811 */ /* 0x000fc800078eb8ff */
[----:B------:R-:W-:-:S05]  /*118c0*/  LOP3.LUT R0, R2, R0, R7, 0xfe, !PT ;  /* 0x0000000002007212 */ /* 0x000fca00078efe07 */
[----:B------:R-:W-:-:S04]  /*118d0*/  FMUL.FTZ R0, R0, 1 ;  /* 0x3f80000000007820 */ /* 0x000fc80000410000 */
[----:B------:R0:W2:Y:S01]  /*118e0*/  F2F.F64.F32 R24, R0 ;  /* 0x0000000000187310 */ /* 0x0000a20000201800 */
[----:B------:R-:W-:Y:S05]  /*118f0*/  BRA `(.L_x_15183) ;  /* 0x0000000000a47947 */ /* 0x000fea0003800000 */
.L_x_15195:
[----:B------:R-:W-:-:S09]  /*11900*/  UISETP.NE.AND UP0, UPT, UR4, 0x1c, UPT ;  /* 0x0000001c0400788c */ /* 0x000fd2000bf05270 */
[----:B------:R-:W-:Y:S05]  /*11910*/  BRA.U !UP0, `(.L_x_15202) ;  /* 0x0000000108947547 */ /* 0x000fea000b800000 */
[----:B------:R-:W-:-:S09]  /*11920*/  UISETP.NE.AND UP0, UPT, UR4, 0x1d, UPT ;  /* 0x0000001d0400788c */ /* 0x000fd2000bf05270 */
[----:B------:R-:W-:Y:S05]  /*11930*/  BRA.U !UP0, `(.L_x_15203) ;  /* 0x0000000108807547 */ /* 0x000fea000b800000 */
[----:B------:R-:W-:-:S09]  /*11940*/  UISETP.NE.AND UP0, UPT, UR4, 0x2c, UPT ;  /* 0x0000002c0400788c */ /* 0x000fd2000bf05270 */
[----:B------:R-:W-:Y:S05]  /*11950*/  BRA.U UP0, `(.L_x_15182) ;  /* 0x0000000100307547 */ /* 0x000fea000b800000 */
[----:B0---4-:R-:W2:Y:S01]  /*11960*/  LDG.E.U8 R0, desc[UR36][R22.64] ;  /* 0x0000002416007981 */ /* 0x011ea2000c1e1100 */
        /* <DEDUP_REMOVED lines=11> */
.L_x_15182:
[----:B0---4-:R-:W-:Y:S01]  /*11a20*/  MOV R0, 0x0 ;  /* 0x0000000000007802 */ /* 0x011fe20000000f00 */
[----:B------:R-:W0:Y:S01]  /*11a30*/  LDCU.64 UR4, c[0x4][0x128] ;  /* 0x01002500ff0477ac */ /* 0x000e220008000a00 */
[----:B------:R-:W-:Y:S02]  /*11a40*/  HFMA2 R12, -RZ, RZ, 0, 5.9604644775390625e-08 ;  /* 0x00000001ff0c7431 */ /* 0x000fe400000001ff */
[----:B------:R-:W-:Y:S01]  /*11a50*/  IMAD.MOV.U32 R8, RZ, RZ, 0x4e ;  /* 0x0000004eff087424 */ /* 0x000fe200078e00ff */
[----:B------:R2:W4:Y:S01]  /*11a60*/  LDC.64 R2, c[0x4][R0] ;  /* 0x0100000000027b82 */ /* 0x0005220000000a00 */
[----:B------:R-:W1:Y:S01]  /*11a70*/  LDCU.64 UR6, c[0x4][0x130] ;  /* 0x01002600ff0677ac */ /* 0x000e620008000a00 */
[----:B------:R-:W-:Y:S01]  /*11a80*/  IMAD.MOV.U32 R13, RZ, RZ, RZ ;  /* 0x000000ffff0d7224 */ /* 0x000fe200078e00ff */
[----:B------:R-:W3:Y:S01]  /*11a90*/  LDCU.64 UR8, c[0x4][0x8] ;  /* 0x01000100ff0877ac */ /* 0x000ee20008000a00 */
[----:B0-----:R-:W-:Y:S02]  /*11aa0*/  IMAD.U32 R4, RZ, RZ, UR4 ;  /* 0x00000004ff047e24 */ /* 0x001fe4000f8e00ff */
[----:B------:R-:W-:Y:S01]  /*11ab0*/  IMAD.U32 R5, RZ, RZ, UR5 ;  /* 0x00000005ff057e24 */ /* 0x000fe2000f8e00ff */
[----:B-1----:R-:W-:Y:S01]  /*11ac0*/  MOV R6, UR6 ;  /* 0x0000000600067c02 */ /* 0x002fe20008000f00 */
[----:B------:R-:W-:-:S02]  /*11ad0*/  IMAD.U32 R7, RZ, RZ, UR7 ;  /* 0x00000007ff077e24 */ /* 0x000fc4000f8e00ff */
[----:B---3--:R-:W-:Y:S01]  /*11ae0*/  IMAD.U32 R10, RZ, RZ, UR8 ;  /* 0x00000008ff0a7e24 */ /* 0x008fe2000f8e00ff */
[----:B--2---:R-:W-:-:S07]  /*11af0*/  MOV R11, UR9 ;  /* 0x00000009000b7c02 */ /* 0x004fce0008000f00 */
[----:B------:R-:W-:-:S07]  /*11b00*/  LEPC R20, `(.L_x_15204) ;  /* 0x000000001014794e */ /* 0x000fce0000000000 */
[----:B----45:R-:W-:Y:S05]  /*11b10*/  CALL.ABS.NOINC R2 ;  /* 0x0000000002007343 */ /* 0x030fea0003c00000 */
.L_x_15204:
[----:B------:R-:W-:Y:S01]  /*11b20*/  CS2R R24, SRZ ;  /* 0x0000000000187805 */ /* 0x000fe2000001ff00 */
[----:B------:R-:W-:Y:S06]  /*11b30*/  BRA `(.L_x_15183) ;  /* 0x0000000000147947 */ /* 0x000fec0003800000 */
.L_x_15203:
[----:B------:R-:W2:Y:S02]  /*11b40*/  LDG.E.64 R24, desc[UR36][R22.64] ;  /* 0x0000002416187981 */ /* 0x000ea4000c1e1b00 */
[----:B--2---:R-:W2:Y:S01]  /*11b50*/  I2F.F64.U64 R24, R24 ;  /* 0x0000001800187312 */ /* 0x004ea20000301800 */
[----:B------:R-:W-:Y:S05]  /*11b60*/  BRA `(.L_x_15183) ;  /* 0x0000000000087947 */ /* 0x000fea0003800000 */
.L_x_15202:
[----:B------:R-:W2:Y:S02]  /*11b70*/  LDG.E R22, desc[UR36][R22.64] ;  /* 0x0000002416167981 */ /* 0x000ea4000c1e1900 */
[----:B--2---:R2:W0:Y:S02]  /*11b80*/  I2F.F64.U32 R24, R22 ;  /* 0x0000001600187312 */ /* 0x0044240000201800 */
.L_x_15183:
[----:B------:R-:W-:Y:S05]  /*11b90*/  BSYNC.RECONVERGENT B6 ;  /* 0x0000000000067941 */ /* 0x000fea0003800200 */
.L_x_15177:
[----:B01-3-5:R-:W-:Y:S01]  /*11ba0*/  DADD R6, -RZ, |R18| ;  /* 0x00000000ff067229 */ /* 0x02bfe20000000512 */
[----:B------:R-:W-:Y:S01]  /*11bb0*/  MOV R2, 0x1 ;  /* 0x0000000100027802 */ /* 0x000fe20000000f00 */
        /* <DEDUP_REMOVED lines=17> */
[----:B----4-:R-:W-:-:S05]  /*11cd0*/  FFMA R0, RZ, R23, R3 ;  /* 0x00000017ff007223 */ /* 0x010fca0000000003 */
[----:B------:R-:W-:-:S13]  /*11ce0*/  FSETP.GT.AND P0, PT, |R0|, 1.469367938527859385e-39, PT ;  /* 0x001000000000780b */ /* 0x000fda0003f04200 */
[----:B------:R-:W-:Y:S05]  /*11cf0*/  @P0 BRA P1, `(.L_x_15206) ;  /* 0x0000000000180947 */ /* 0x000fea0000800000 */
[----:B------:R-:W-:Y:S01]  /*11d00*/  IMAD.MOV.U32 R10, RZ, RZ, R22 ;  /* 0x000000ffff0a7224 */ /* 0x000fe200078e0016 */
[----:B------:R-:W-:Y:S02]  /*11d10*/  MOV R11, R23 ;  /* 0x00000017000b7202 */ /* 0x000fe40000000f00 */
[----:B------:R-:W-:-:S07]  /*11d20*/  MOV R0, 0x11d40 ;  /* 0x00011d4000007802 */ /* 0x000fce0000000f00 */
[----:B------:R-:W-:Y:S05]  /*11d30*/  CALL.REL.NOINC `($__internal_63_$__cuda_sm20_div_rn_f64_full) ;  /* 0x0000001400a87944 */ /* 0x000fea0003c00000 */
[----:B------:R-:W-:Y:S01]  /*11d40*/  IMAD.MOV.U32 R2, RZ, RZ, R26 ;  /* 0x000000ffff027224 */ /* 0x000fe200078e001a */
[----:B------:R-:W-:-:S07]  /*11d50*/  MOV R3, R27 ;  /* 0x0000001b00037202 */ /* 0x000fce0000000f00 */
.L_x_15206:
[----:B------:R-:W-:Y:S05]  /*11d60*/  BSYNC.RECONVERGENT B0 ;  /* 0x0000000000007941 */ /* 0x000fea0003800200 */
.L_x_15205:
[----:B------:R-:W-:Y:S01]  /*11d70*/  DMUL R4, R2, R2 ;  /* 0x0000000202047228 */ /* 0x000fe20000000000 */
[----:B------:R-:W-:Y:S01]  /*11d80*/  IMAD.MOV.U32 R6, RZ, RZ, -0x2449a4b7 ;  /* 0xdbb65b49ff067424 */ /* 0x000fe200078e00ff */
[----:B------:R-:W-:Y:S01]  /*11d90*/  MOV R7, 0x3f2d3b63 ;  /* 0x3f2d3b6300077802 */ /* 0x000fe20000000f00 */
[----:B------:R-:W-:Y:S01]  /*11da0*/  UMOV UR4, 0x2a25ff7e ;  /* 0x2a25ff7e00047882 */ /* 0x000fe20000000000 */
[----:B------:R-:W-:Y:S01]  /*11db0*/  UMOV UR5, 0x3ef53e1d ;  /* 0x3ef53e1d00057882 */ /* 0x000fe20000000000 */
[----:B------:R-:W-:Y:S01]  /*11dc0*/  ISETP.GE.AND P1, PT, R25, RZ, PT ;  /* 0x000000ff1900720c */ /* 0x000fe20003f26270 */
[----:B------:R-:W-:Y:S01]  /*11dd0*/  @P4 IMAD.MOV.U32 R8, RZ, RZ, 0x54442d18 ;  /* 0x54442d18ff084424 */ /* 0x000fe200078e00ff */
[----:B------:R-:W-:Y:S01]  /*11de0*/  @P4 MOV R9, 0x3ff921fb ;  /* 0x3ff921fb00094802 */ /* 0x000fe20000000f00 */
[C---:B------:R-:W-:Y:S01]  /*11df0*/  DFMA R6, R4.reuse, -UR4, R6 ;  /* 0x8000000404067c2b */ /* 0x040fe20008000006 */
[----:B------:R-:W-:Y:S01]  /*11e00*/  UMOV UR4, 0x8dde082e ;  /* 0x8dde082e00047882 */ /* 0x000fe20000000000 */
[----:B------:R-:W-:Y:S01]  /*11e10*/  UMOV UR5, 0x3f531278 ;  /* 0x3f53127800057882 */ /* 0x000fe20000000000 */
[----:B------:R-:W-:Y:S01]  /*11e20*/  @!P4 PLOP3.LUT P0, PT, P1, PT, PT, 0x80, 0x8 ;  /* 0x000000000008c81c */ /* 0x000fe20000f0f070 */
[----:B------:R-:W-:Y:S04]  /*11e30*/  BSSY.RECONVERGENT B0, `(.L_x_15207) ;  /* 0x000004a000007945 */ /* 0x000fe80003800200 */
        /* <DEDUP_REMOVED lines=71> */
.L_x_15208:
[----:B------:R-:W-:Y:S02]  /*122b0*/  FSEL R2, RZ, 3.37028055040000000000e+12, P0 ;  /* 0x54442d18ff027808 */ /* 0x000fe40000000000 */
[----:B------:R-:W-:-:S07]  /*122c0*/  FSEL R3, RZ, 2.1426990032196044922, P0 ;  /* 0x400921fbff037808 */ /* 0x000fce0000000000 */
.L_x_15209:
[----:B------:R-:W-:Y:S05]  /*122d0*/  BSYNC.RECONVERGENT B0 ;  /* 0x0000000000007941 */ /* 0x000fea0003800200 */
.L_x_15207:
[----:B------:R-:W-:Y:S01]  /*122e0*/  UPRMT UR4, UR43, 0x9910, URZ ;  /* 0x000099102b047896 */ /* 0x000fe200080000ff */
[----:B------:R-:W-:Y:S01]  /*122f0*/  DADD R24, |R24|, |R18| ;  /* 0x0000000018187229 */ /* 0x000fe20000000612 */
[----:B------:R-:W-:Y:S02]  /*12300*/  LOP3.LUT R19, R3, 0x80000000, R19, 0xb8, !PT ;  /* 0x8000000003137812 */ /* 0x000fe400078eb813 */
[----:B------:R-:W-:-:S05]  /*12310*/  UISETP.GT.AND UP0, UPT, UR4, 0x9, UPT ;  /* 0x000000090400788c */ /* 0x000fca000bf04270 */
[----:B------:R-:W-:-:S06]  /*12320*/  DSETP.NAN.AND P0, PT, R24, R24, PT ;  /* 0x000000181800722a */ /* 0x000fcc0003f08000 */
[----:B------:R-:W-:Y:S02]  /*12330*/  FSEL R4, R24, R2, P0 ;  /* 0x0000000218047208 */ /* 0x000fe40000000000 */
        /* <DEDUP_REMOVED lines=13> */
.L_x_15213:
[----:B------:R-:W0:Y:S02]  /*12410*/  F2I.S64.F64.TRUNC R4, R4 ;  /* 0x0000000400047311 */ /* 0x000e24000030d900 */
[----:B0-----:R-:W-:-:S05]  /*12420*/  IMAD.MOV.U32 R3, RZ, RZ, R4 ;  /* 0x000000ffff037224 */ /* 0x001fca00078e0004 */
[----:B------:R-:W-:Y:S01]  /*12430*/  STG.E.U8 desc[UR36][R16.64], R3 ;  /* 0x0000000310007986 */ /* 0x000fe2000c101124 */
[----:B------:R-:W-:Y:S05]  /*12440*/  EXIT ;  /* 0x000000000000794d */ /* 0x000fea0003800000 */
.L_x_15212:
        /* <DEDUP_REMOVED lines=9> */
.L_x_15216:
[----:B------:R-:W0:Y:S02]  /*124e0*/  F2I.F64.TRUNC R5, R4 ;  /* 0x0000000400057311 */ /* 0x000e24000030d100 */
[----:B0-----:R-:W-:Y:S01]  /*124f0*/  STG.E desc[UR36][R16.64], R5 ;  /* 0x0000000510007986 */ /* 0x001fe2000c101924 */
[----:B------:R-:W-:Y:S05]  /*12500*/  EXIT ;  /* 0x000000000000794d */ /* 0x000fea0003800000 */
.L_x_15215:
[----:B------:R-:W0:Y:S02]  /*12510*/  F2I.F64.TRUNC R5, R4 ;  /* 0x0000000400057311 */ /* 0x000e24000030d100 */
[----:B0-----:R-:W-:Y:S01]  /*12520*/  STG.E.U16 desc[UR36][R16.64], R5 ;  /* 0x0000000510007986 */ /* 0x001fe2000c101524 */
[----:B------:R-:W-:Y:S05]  /*12530*/  EXIT ;  /* 0x000000000000794d */ /* 0x000fea0003800000 */
.L_x_15211:
        /* <DEDUP_REMOVED lines=13> */
.L_x_15218:
        /* <DEDUP_REMOVED lines=8> */
.L_x_15217:
        /* <DEDUP_REMOVED lines=12> */
[----:B------:R-:W-:Y:S01]  /*12750*/  STG.E.64 desc[UR36][R16.64], R2 ;  /* 0x0000000210007986 */ /* 0x000fe2000c101b24 */
[----:B------:R-:W-:Y:S05]  /*12760*/  EXIT ;  /* 0x000000000000794d */ /* 0x000fea0003800000 */
.L_x_15220:
        /* <DEDUP_REMOVED lines=9> */
.L_x_15219:
[----:B------:R-:W-:Y:S01]  /*12800*/  STG.E.64 desc[UR36][R16.64], R4 ;  /* 0x0000000410007986 */ /* 0x000fe2000c101b24 */
[----:B------:R-:W-:Y:S05]  /*12810*/  EXIT ;  /* 0x000000000000794d */ /* 0x000fea0003800000 */
.L_x_15210:
        /* <DEDUP_REMOVED lines=13> */
.L_x_15224:
        /* <DEDUP_REMOVED lines=21> */
.L_x_15227:
[----:B------:R-:W-:-:S04]  /*12a40*/  SHF.R.U32.HI R3, RZ, 0x18, R3 ;  /* 0x00000018ff037819 */ /* 0x000fc80000011603 */
[----:B------:R-:W-:-:S04]  /*12a50*/  LOP3.LUT R0, R0, 0x80, R3, 0xf8, !PT ;  /* 0x0000008000007812 */ /* 0x000fc800078ef803 */
[----:B------:R-:W-:-:S07]  /*12a60*/  PRMT R8, R0, 0x7610, R8 ;  /* 0x0000761000087816 */ /* 0x000fce0000000008 */
.L_x_15226:
[----:B------:R-:W-:Y:S05]  /*12a70*/  BSYNC.RECONVERGENT B0 ;  /* 0x0000000000007941 */ /* 0x000fea0003800200 */
.L_x_15225:
[----:B------:R-:W-:Y:S01]  /*12a80*/  STG.E.U8 desc[UR36][R16.64], R8 ;  /* 0x0000000810007986 */ /* 0x000fe2000c101124 */
[----:B------:R-:W-:Y:S05]  /*12a90*/  EXIT ;  /* 0x000000000000794d */ /* 0x000fea0003800000 */
.L_x_15223:
        /* <DEDUP_REMOVED lines=21> */
.L_x_15230:
[----:B------:R-:W-:-:S04]  /*12bf0*/  SHF.R.U32.HI R3, RZ, 0x18, R3 ;  /* 0x00000018ff037819 */ /* 0x000fc80000011603 */
[----:B------:R-:W-:-:S04]  /*12c00*/  LOP3.LUT R0, R0, 0x80, R3, 0xf8, !PT ;  /* 0x0000008000007812 */ /* 0x000fc800078ef803 */
[----:B------:R-:W-:-:S07]  /*12c10*/  PRMT R8, R0, 0x7610, R8 ;  /* 0x0000761000087816 */ /* 0x000fce0000000008 */
.L_x_15229:
[----:B------:R-:W-:Y:S05]  /*12c20*/  BSYNC.RECONVERGENT B0 ;  /* 0x0000000000007941 */ /* 0x000fea0003800200 */
.L_x_15228:
[----:B------:R-:W-:Y:S01]  /*12c30*/  STG.E.U8 desc[UR36][R16.64], R8 ;  /* 0x0000000810007986 */ /* 0x000fe2000c101124 */
[----:B------:R-:W-:Y:S05]  /*12c40*/  EXIT ;  /* 0x000000000000794d */ /* 0x000fea0003800000 */
.L_x_15222:
        /* <DEDUP_REMOVED lines=26> */
.L_x_15232:
[----:B------:R-:W0:Y:S02]  /*12df0*/  F2I.U64.F64.TRUNC R4, R4 ;  /* 0x0000000400047311 */ /* 0x000e24000030d800 */
[----:B0-----:R-:W-:Y:S01]  /*12e00*/  STG.E.64 desc[UR36][R16.64], R4 ;  /* 0x0000000410007986 */ /* 0x001fe2000c101b24 */
[----:B------:R-:W-:Y:S05]  /*12e10*/  EXIT ;  /* 0x000000000000794d */ /* 0x000fea0003800000 */
.L_x_15231:
[----:B------:R-:W0:Y:S02]  /*12e20*/  F2I.U32.F64.TRUNC R5, R4 ;  /* 0x0000000400057311 */ /* 0x000e24000030d000 */
[----:B0-----:R-:W-:Y:S01]  /*12e30*/  STG.E desc[UR36][R16.64], R5 ;  /* 0x0000000510007986 */ /* 0x001fe2000c101924 */
[----:B------:R-:W-:Y:S05]  /*12e40*/  EXIT ;  /* 0x000000000000794d */ /* 0x000fea0003800000 */
.L_x_15221:
        /* <DEDUP_REMOVED lines=10> */
.L_x_15234:
[----:B------:R-:W-:-:S05]  /*12ef0*/  CS2R R6, SRZ ;  /* 0x0000000000067805 */ /* 0x000fca000001ff00 */
[----:B------:R-:W-:Y:S01]  /*12f00*/  STG.E.128 desc[UR36][R16.64], R4 ;  /* 0x0000000410007986 */ /* 0x000fe2000c101d24 */
[----:B------:R-:W-:Y:S05]  /*12f10*/  EXIT ;  /* 0x000000000000794d */ /* 0x000fea0003800000 */
.L_x_15233:
[----:B------:R-:W-:-:S09]  /*12f20*/  UISETP.NE.AND UP0, UPT, UR4, 0xf, UPT ;  /* 0x0000000f0400788c */ /* 0x000fd2000bf05270 */
[----:B------:R-:W-:Y:S05]  /*12f30*/  BRA.U !UP0, `(.L_x_15235) ;  /* 0x0000000508087547 */ /* 0x000fea000b800000 */
[----:B------:R-:W-:-:S09]  /*12f40*/  UISETP.NE.AND UP0, UPT, UR4, 0x17, UPT ;  /* 0x000000170400788c */ /* 0x000fd2000bf05270 */
[----:B------:R-:W-:Y:S05]  /*12f50*/  BRA.U !UP0, `(.L_x_15236) ;  /* 0x0000000108a07547 */ /* 0x000fea000b800000 */
[----:B------:R-:W-:-:S09]  /*12f60*/  UISETP.NE.AND UP0, UPT, UR4, 0x18, UPT ;  /* 0x000000180400788c */ /* 0x000fd2000bf05270 */
[----:B------:R-:W-:Y:S05]  /*12f70*/  BRA.U !UP0, `(.L_x_15237) ;  /* 0x0000000108447547 */ /* 0x000fea000b800000 */
.L_x_15214:
        /* <DEDUP_REMOVED lines=16> */
.L_x_15238:
[----:B------:R-:W-:Y:S05]  /*13080*/  EXIT ;  /* 0x000000000000794d */ /* 0x000fea0003800000 */
.L_x_15237:
        /* <DEDUP_REMOVED lines=17> */
.L_x_15240:
[----:B------:R-:W-:Y:S05]  /*131a0*/  BSYNC.RECONVERGENT B0 ;  /* 0x0000000000007941 */ /* 0x000fea0003800200 */
.L_x_15239:
[----:B------:R-:W-:-:S05]  /*131b0*/  LOP3.LUT R3, R0, 0x80, R3, 0xf8, !PT ;  /* 0x0000008000037812 */ /* 0x000fca00078ef803 */
[----:B------:R-:W-:Y:S01]  /*131c0*/  STG.E.U8 desc[UR36][R16.64], R3 ;  /* 0x0000000310007986 */ /* 0x000fe2000c101124 */
[----:B------:R-:W-:Y:S05]  /*131d0*/  EXIT ;  /* 0x000000000000794d */ /* 0x000fea0003800000 */
.L_x_15236:
        /* <DEDUP_REMOVED lines=16> */
.L_x_15242:
[----:B------:R-:W-:Y:S01]  /*132e0*/  IMAD.MOV.U32 R0, RZ, RZ, 0x7f ;  /* 0x0000007fff007424 */ /* 0x000fe200078e00ff */
[----:B------:R-:W-:-:S04]  /*132f0*/  ISETP.GT.U32.AND P0, PT, R2, 0x7f800000, PT ;  /* 0x7f8000000200780c */ /* 0x000fc80003f04070 */
[----:B------:R-:W-:-:S09]  /*13300*/  SEL R0, R0, 0x7c, P0 ;  /* 0x0000007c00007807 */ /* 0x000fd20000000000 */
.L_x_15243:
[----:B------:R-:W-:Y:S05]  /*13310*/  BSYNC.RECONVERGENT B0 ;  /* 0x0000000000007941 */ /* 0x000fea0003800200 */
.L_x_15241:
[----:B------:R-:W-:-:S04]  /*13320*/  SHF.R.U32.HI R3, RZ, 0x18, R3 ;  /* 0x00000018ff037819 */ /* 0x000fc80000011603 */
[----:B------:R-:W-:-:S05]  /*13330*/  LOP3.LUT R3, R0, 0x80, R3, 0xf8, !PT ;  /* 0x0000008000037812 */ /* 0x000fca00078ef803 */
[----:B------:R-:W-:Y:S01]  /*13340*/  STG.E.U8 desc[UR36][R16.64], R3 ;  /* 0x0000000310007986 */ /* 0x000fe2000c101124 */
[----:B------:R-:W-:Y:S05]  /*13350*/  EXIT ;  /* 0x000000000000794d */ /* 0x000fea0003800000 */
.L_x_15235:
        /* <DEDUP_REMOVED lines=8> */
        .weak           $__internal_63_$__cuda_sm20_div_rn_f64_full
        .type           $__internal_63_$__cuda_sm20_div_rn_f64_full,@function
        .size           $__internal_63_$__cuda_sm20_div_rn_f64_full,(.L_x_17885 - $__internal_63_$__cuda_sm20_div_rn_f64_full)
$__internal_63_$__cuda_sm20_div_rn_f64_full:
[C---:B------:R-:W-:Y:S01]  /*133e0*/  FSETP.GEU.AND P0, PT, |R11|.reuse, 1.469367938527859385e-39, PT ;  /* 0x001000000b00780b */ /* 0x040fe20003f0e200 */
[----:B------:R-:W-:Y:S01]  /*133f0*/  IMAD.MOV.U32 R28, RZ, RZ, 0x1 ;  /* 0x00000001ff1c7424 */ /* 0x000fe200078e00ff */
[----:B------:R-:W-:Y:S01]  /*13400*/  LOP3.LUT R12, R11, 0x800fffff, RZ, 0xc0, !PT ;  /* 0x800fffff0b0c7812 */ /* 0x000fe200078ec0ff */
[----:B------:R-:W-:Y:S01]  /*13410*/  BSSY.RECONVERGENT B1, `(.L_x_15244) ;  /* 0x0000054000017945 */ /* 0x000fe20003800200 */
[C---:B------:R-:W-:Y:S02]  /*13420*/  FSETP.GEU.AND P1, PT, |R9|.reuse, 1.469367938527859385e-39, PT ;  /* 0x001000000900780b */ /* 0x040fe40003f2e200 */
[----:B------:R-:W-:Y:S02]  /*13430*/  LOP3.LUT R13, R12, 0x3ff00000, RZ, 0xfc, !PT ;  /* 0x3ff000000c0d7812 */ /* 0x000fe400078efcff */
[----:B------:R-:W-:Y:S02]  /*13440*/  MOV R12, R10 ;  /* 0x0000000a000c7202 */ /* 0x000fe40000000f00 */
[----:B------:R-:W-:-:S02]  /*13450*/  LOP3.LUT R3, R9, 0x7ff00000, RZ, 0xc0, !PT ;  /* 0x7ff0000009037812 */ /* 0x000fc400078ec0ff */
[----:B------:R-:W-:Y:S01]  /*13460*/  LOP3.LUT R20, R11, 0x7ff00000, RZ, 0xc0, !PT ;  /* 0x7ff000000b147812 */ /* 0x000fe200078ec0ff */
[----:B------:R-:W-:-:S03]  /*13470*/  @!P0 DMUL R12, R10, 8.98846567431157953865e+307 ;  /* 0x7fe000000a0c8828 */ /* 0x000fc60000000000 */
[----:B------:R-:W-:Y:S02]  /*13480*/  ISETP.GE.U32.AND P3, PT, R3, R20, PT ;  /* 0x000000140300720c */ /* 0x000fe40003f66070 */
[----:B------:R-:W-:Y:S01]  /*13490*/  @!P1 LOP3.LUT R4, R11, 0x7ff00000, RZ, 0xc0, !PT ;  /* 0x7ff000000b049812 */ /* 0x000fe200078ec0ff */
[----:B------:R-:W0:Y:S01]  /*134a0*/  MUFU.RCP64H R29, R13 ;  /* 0x0000000d001d7308 */ /* 0x000e220000001800 */
[----:B------:R-:W-:Y:S02]  /*134b0*/  @!P1 MOV R26, RZ ;  /* 0x000000ff001a9202 */ /* 0x000fe40000000f00 */
[----:B------:R-:W-:Y:S02]  /*134c0*/  @!P1 ISETP.GE.U32.AND P2, PT, R3, R4, PT ;  /* 0x000000040300920c */ /* 0x000fe40003f46070 */
[----:B------:R-:W-:Y:S02]  /*134d0*/  MOV R4, 0x1ca00000 ;  /* 0x1ca0000000047802 */ /* 0x000fe40000000f00 */
[----:B------:R-:W-:-:S02]  /*134e0*/  @!P0 LOP3.LUT R20, R13, 0x7ff00000, RZ, 0xc0, !PT ;  /* 0x7ff000000d148812 */ /* 0x000fc400078ec0ff */
[----:B------:R-:W-:-:S04]  /*134f0*/  @!P1 SEL R5, R4, 0x63400000, !P2 ;  /* 0x6340000004059807 */ /* 0x000fc80005000000 */
[----:B------:R-:W-:Y:S01]  /*13500*/  @!P1 LOP3.LUT R5, R5, 0x80000000, R9, 0xf8, !PT ;  /* 0x8000000005059812 */ /* 0x000fe200078ef809 */
[----:B0-----:R-:W-:-:S03]  /*13510*/  DFMA R6, R28, -R12, 1 ;  /* 0x3ff000001c06742b */ /* 0x001fc6000000080c */
[----:B------:R-:W-:Y:S01]  /*13520*/  @!P1 LOP3.LUT R27, R5, 0x100000, RZ, 0xfc, !PT ;  /* 0x00100000051b9812 */ /* 0x000fe200078efcff */
[----:B------:R-:W-:-:S04]  /*13530*/  IMAD.MOV.U32 R5, RZ, RZ, R3 ;  /* 0x000000ffff057224 */ /* 0x000fc800078e0003 */
[----:B------:R-:W-:-:S08]  /*13540*/  DFMA R6, R6, R6, R6 ;  /* 0x000000060606722b */ /* 0x000fd00000000006 */
[----:B------:R-:W-:Y:S01]  /*13550*/  DFMA R28, R28, R6, R28 ;  /* 0x000000061c1c722b */ /* 0x000fe2000000001c */
[----:B------:R-:W-:Y:S01]  /*13560*/  SEL R7, R4, 0x63400000, !P3 ;  /* 0x6340000004077807 */ /* 0x000fe20005800000 */
[----:B------:R-:W-:-:S03]  /*13570*/  IMAD.MOV.U32 R6, RZ, RZ, R8 ;  /* 0x000000ffff067224 */ /* 0x000fc600078e0008 */
[----:B------:R-:W-:-:S03]  /*13580*/  LOP3.LUT R7, R7, 0x800fffff, R9, 0xf8, !PT ;  /* 0x800fffff07077812 */ /* 0x000fc600078ef809 */
[----:B------:R-:W-:-:S03]  /*13590*/  DFMA R14, R28, -R12, 1 ;  /* 0x3ff000001c0e742b */ /* 0x000fc6000000080c */
[----:B------:R-:W-:-:S05]  /*135a0*/  @!P1 DFMA R6, R6, 2, -R26 ;  /* 0x400000000606982b */ /* 0x000fca000000081a */
[----:B------:R-:W-:Y:S01]  /*135b0*/  DFMA R28, R28, R14, R28 ;  /* 0x0000000e1c1c722b */ /* 0x000fe2000000001c */
[----:B------:R-:W-:-:S04]  /*135c0*/  VIADD R15, R20, 0xffffffff ;  /* 0xffffffff140f7836 */ /* 0x000fc80000000000 */
[----:B------:R-:W-:-:S03]  /*135d0*/  @!P1 LOP3.LUT R5, R7, 0x7ff00000, RZ, 0xc0, !PT ;  /* 0x7ff0000007059812 */ /* 0x000fc600078ec0ff */
[----:B------:R-:W-:Y:S01]  /*135e0*/  DMUL R26, R28, R6 ;  /* 0x000000061c1a7228 */ /* 0x000fe20000000000 */
[----:B------:R-:W-:-:S04]  /*135f0*/  IADD3 R14, PT, PT, R5, -0x1, RZ ;  /* 0xffffffff050e7810 */ /* 0x000fc80007ffe0ff */
[----:B------:R-:W-:-:S03]  /*13600*/  ISETP.GT.U32.AND P0, PT, R14, 0x7feffffe, PT ;  /* 0x7feffffe0e00780c */ /* 0x000fc60003f04070 */
[----:B------:R-:W-:Y:S01]  /*13610*/  DFMA R30, R26, -R12, R6 ;  /* 0x8000000c1a1e722b */ /* 0x000fe20000000006 */
[----:B------:R-:W-:-:S07]  /*13620*/  ISETP.GT.U32.OR P0, PT, R15, 0x7feffffe, P0 ;  /* 0x7feffffe0f00780c */ /* 0x000fce0000704470 */
[----:B------:R-:W-:-:S06]  /*13630*/  DFMA R14, R28, R30, R26 ;  /* 0x0000001e1c0e722b */ /* 0x000fcc000000001a */
[----:B------:R-:W-:Y:S05]  /*13640*/  @P0 BRA `(.L_x_15245) ;  /* 0x00000000006c0947 */ /* 0x000fea0003800000 */
[----:B------:R-:W-:-:S04]  /*13650*/  LOP3.LUT R8, R11, 0x7ff00000, RZ, 0xc0, !PT ;  /* 0x7ff000000b087812 */ /* 0x000fc800078ec0ff */
[CC--:B------:R-:W-:Y:S02]  /*13660*/  VIADDMNMX R5, R3.reuse, -R8.reuse, 0xb9600000, !PT ;  /* 0xb960000003057446 */ /* 0x0c0fe40007800908 */
[----:B------:R-:W-:Y:S02]  /*13670*/  ISETP.GE.U32.AND P0, PT, R3, R8, PT ;  /* 0x000000080300720c */ /* 0x000fe40003f06070 */
[----:B------:R-:W-:Y:S02]  /*13680*/  VIMNMX R5, PT, PT, R5, 0x46a00000, PT ;  /* 0x46a0000005057848 */ /* 0x000fe40003fe0100 */
[----:B------:R-:W-:Y:S02]  /*13690*/  SEL R4, R4, 0x63400000, !P0 ;  /* 0x6340000004047807 */ /* 0x000fe40004000000 */
[----:B------:R-:W-:Y:S02]  /*136a0*/  MOV R8, RZ ;  /* 0x000000ff00087202 */ /* 0x000fe40000000f00 */
[----:B------:R-:W-:-:S05]  /*136b0*/  IADD3 R4, PT, PT, -R4, R5, RZ ;  /* 0x0000000504047210 */ /* 0x000fca0007ffe1ff */
[----:B------:R-:W-:-:S06]  /*136c0*/  VIADD R9, R4, 0x7fe00000 ;  /* 0x7fe0000004097836 */ /* 0x000fcc0000000000 */
[----:B------:R-:W-:-:S10]  /*136d0*/  DMUL R26, R14, R8 ;  /* 0x000000080e1a7228 */ /* 0x000fd40000000000 */
[----:B------:R-:W-:-:S13]  /*136e0*/  FSETP.GTU.AND P0, PT, |R27|, 1.469367938527859385e-39, PT ;  /* 0x001000001b00780b */ /* 0x000fda0003f0c200 */
[----:B------:R-:W-:Y:S05]  /*136f0*/  @P0 BRA `(.L_x_15246) ;  /* 0x0000000000940947 */ /* 0x000fea0003800000 */
[----:B------:R-:W-:Y:S01]  /*13700*/  DFMA R6, R14, -R12, R6 ;  /* 0x8000000c0e06722b */ /* 0x000fe20000000006 */
[----:B------:R-:W-:-:S09]  /*13710*/  IMAD.MOV.U32 R8, RZ, RZ, RZ ;  /* 0x000000ffff087224 */ /* 0x000fd200078e00ff */
[C---:B------:R-:W-:Y:S02]  /*13720*/  FSETP.NEU.AND P0, PT, R7.reuse, RZ, PT ;  /* 0x000000ff0700720b */ /* 0x040fe40003f0d000 */
[----:B------:R-:W-:-:S04]  /*13730*/  LOP3.LUT R10, R7, 0x80000000, R11, 0x48, !PT ;  /* 0x80000000070a7812 */ /* 0x000fc800078e480b */
[----:B------:R-:W-:-:S07]  /*13740*/  LOP3.LUT R9, R10, R9, RZ, 0xfc, !PT ;  /* 0x000000090a097212 */ /* 0x000fce00078efcff */
[----:B------:R-:W-:Y:S05]  /*13750*/  @!P0 BRA `(.L_x_15246) ;  /* 0x00000000007c8947 */ /* 0x000fea0003800000 */
[C---:B------:R-:W-:Y:S01]  /*13760*/  IADD3 R7, PT, PT, -R4.reuse, RZ, RZ ;  /* 0x000000ff04077210 */ /* 0x040fe20007ffe1ff */
[----:B------:R-:W-:Y:S01]  /*13770*/  IMAD.MOV.U32 R6, RZ, RZ, RZ ;  /* 0x000000ffff067224 */ /* 0x000fe200078e00ff */
[----:B------:R-:W-:-:S05]  /*13780*/  IADD3 R3, PT, PT, -R4, -0x43300000, RZ ;  /* 0xbcd0000004037810 */ /* 0x000fca0007ffe1ff */
[----:B------:R-:W-:Y:S02]  /*13790*/  DFMA R6, R26, -R6, R14 ;  /* 0x800000061a06722b */ /* 0x000fe4000000000e */
[----:B------:R-:W-:-:S08]  /*137a0*/  DMUL.RP R14, R14, R8 ;  /* 0x000000080e0e7228 */ /* 0x000fd00000008000 */
[----:B------:R-:W-:Y:S02]  /*137b0*/  FSETP.NEU.AND P0, PT, |R7|, R3, PT ;  /* 0x000000030700720b */ /* 0x000fe40003f0d200 */
[----:B------:R-:W-:Y:S02]  /*137c0*/  LOP3.LUT R3, R15, R10, RZ, 0x3c, !PT ;  /* 0x0000000a0f037212 */ /* 0x000fe400078e3cff */
[----:B------:R-:W-:Y:S02]  /*137d0*/  FSEL R26, R14, R26, !P0 ;  /* 0x0000001a0e1a7208 */ /* 0x000fe40004000000 */
[----:B------:R-:W-:Y:S01]  /*137e0*/  FSEL R27, R3, R27, !P0 ;  /* 0x0000001b031b7208 */ /* 0x000fe20004000000 */
[----:B------:R-:W-:Y:S06]  /*137f0*/  BRA `(.L_x_15246) ;  /* 0x0000000000547947 */ /* 0x000fec0003800000 */
.L_x_15245:
[----:B------:R-:W-:-:S14]  /*13800*/  DSETP.NAN.AND P0, PT, R8, R8, PT ;  /* 0x000000080800722a */ /* 0x000fdc0003f08000 */
[----:B------:R-:W-:Y:S05]  /*13810*/  @P0 BRA `(.L_x_15247) ;  /* 0x0000000000440947 */ /* 0x000fea0003800000 */
[----:B------:R-:W-:-:S14]  /*13820*/  DSETP.NAN.AND P0, PT, R10, R10, PT ;  /* 0x0000000a0a00722a */ /* 0x000fdc0003f08000 */
[----:B------:R-:W-:Y:S05]  /*13830*/  @P0 BRA `(.L_x_15248) ;  /* 0x0000000000300947 */ /* 0x000fea0003800000 */
[----:B------:R-:W-:Y:S01]  /*13840*/  ISETP.NE.AND P0, PT, R5, R20, PT ;  /* 0x000000140500720c */ /* 0x000fe20003f05270 */
[----:B------:R-:W-:Y:S01]  /*13850*/  IMAD.MOV.U32 R27, RZ, RZ, -0x80000 ;  /* 0xfff80000ff1b7424 */ /* 0x000fe200078e00ff */
[----:B------:R-:W-:-:S11]  /*13860*/  MOV R26, 0x0 ;  /* 0x00000000001a7802 */ /* 0x000fd60000000f00 */
[----:B------:R-:W-:Y:S05]  /*13870*/  @!P0 BRA `(.L_x_15246) ;  /* 0x0000000000348947 */ /* 0x000fea0003800000 */
[----:B------:R-:W-:Y:S02]  /*13880*/  ISETP.NE.AND P0, PT, R5, 0x7ff00000, PT ;  /* 0x7ff000000500780c */ /* 0x000fe40003f05270 */
[----:B------:R-:W-:Y:S02]  /*13890*/  LOP3.LUT R27, R9, 0x80000000, R11, 0x48, !PT ;  /* 0x80000000091b7812 */ /* 0x000fe400078e480b */
[----:B------:R-:W-:-:S13]  /*138a0*/  ISETP.EQ.OR P0, PT, R20, RZ, !P0 ;  /* 0x000000ff1400720c */ /* 0x000fda0004702670 */
[----:B------:R-:W-:Y:S02]  /*138b0*/  @P0 LOP3.LUT R3, R27, 0x7ff00000, RZ, 0xfc, !PT ;  /* 0x7ff000001b030812 */ /* 0x000fe400078efcff */
[----:B------:R-:W-:Y:S01]  /*138c0*/  @!P0 MOV R26, RZ ;  /* 0x000000ff001a8202 */ /* 0x000fe20000000f00 */
[----:B------:R-:W-:Y:S01]  /*138d0*/  @P0 IMAD.MOV.U32 R26, RZ, RZ, RZ ;  /* 0x000000ffff1a0224 */ /* 0x000fe200078e00ff */
[----:B------:R-:W-:Y:S01]  /*138e0*/  @P0 MOV R27, R3 ;  /* 0x00000003001b0202 */ /* 0x000fe20000000f00 */
[----:B------:R-:W-:Y:S06]  /*138f0*/  BRA `(.L_x_15246) ;  /* 0x0000000000147947 */ /* 0x000fec0003800000 */
.L_x_15248:
[----:B------:R-:W-:Y:S01]  /*13900*/  LOP3.LUT R27, R11, 0x80000, RZ, 0xfc, !PT ;  /* 0x000800000b1b7812 */ /* 0x000fe200078efcff */
[----:B------:R-:W-:Y:S01]  /*13910*/  IMAD.MOV.U32 R26, RZ, RZ, R10 ;  /* 0x000000ffff1a7224 */ /* 0x000fe200078e000a */
[----:B------:R-:W-:Y:S06]  /*13920*/  BRA `(.L_x_15246) ;  /* 0x0000000000087947 */ /* 0x000fec0003800000 */
.L_x_15247:
[----:B------:R-:W-:Y:S02]  /*13930*/  LOP3.LUT R27, R9, 0x80000, RZ, 0xfc, !PT ;  /* 0x00080000091b7812 */ /* 0x000fe400078efcff */
[----:B------:R-:W-:-:S07]  /*13940*/  MOV R26, R8 ;  /* 0x00000008001a7202 */ /* 0x000fce0000000f00 */
.L_x_15246:
[----:B------:R-:W-:Y:S05]  /*13950*/  BSYNC.RECONVERGENT B1 ;  /* 0x0000000000017941 */ /* 0x000fea0003800200 */
.L_x_15244:
[----:B------:R-:W-:Y:S02]  /*13960*/  HFMA2 R5, -RZ, RZ, 0, 0 ;  /* 0x00000000ff057431 */ /* 0x000fe400000001ff */
[----:B------:R-:W-:-:S04]  /*13970*/  IMAD.MOV.U32 R4, RZ, RZ, R0 ;  /* 0x000000ffff047224 */ /* 0x000fc800078e0000 */
[----:B------:R-:W-:Y:S05]  /*13980*/  RET.REL.NODEC R4 `(_ZN2at6native18elementwise_kernelILi128ELi4EZNS0_15gpu_kernel_implINS0_13BinaryFunctorIdddZZZNS0_17atan2_kernel_cudaERNS_18TensorIteratorBaseEENKUlvE_clEvENKUlvE_clEvEUlddE_EEEEvS5_RKT_EUliE_EEviT1_) ;  /* 0xfffffec4049c7950 */ /* 0x000fea0003c3ffff */
.L_x_15249:
        /* <DEDUP_REMOVED lines=15> */
.L_x_17885:


//--------------------- .text._ZN2at6native27unrolled_elementwise_kernelINS0_13BinaryFunctorIdddZZZNS0_17atan2_kernel_cudaERNS_18TensorIteratorBaseEENKUlvE_clEvENKUlvE_clEvEUlddE_EESt5arrayIPcLm3EELi4E23TrivialOffsetCalculatorILi2EjESC_ILi1EjENS0_6memory12LoadWithCastILi2EEENSF_13StoreWithCastILi1EEEEEviT_T0_T2_T3_T4_T5_ --------------------------
	.section	.text._ZN2at6native27unrolled_elementwise_kernelINS0_13BinaryFunctorIdddZZZNS0_17atan2_kernel_cudaERNS_18TensorIteratorBaseEENKUlvE_clEvENKUlvE_clEvEUlddE_EESt5arrayIPcLm3EELi4E23TrivialOffsetCalculatorILi2EjESC_ILi1EjENS0_6memory12LoadWithCastILi2EEENSF_13StoreWithCastILi1EEEEEviT_T0_T2_T3_T4_T5_,"ax",@progbits
	.align	128
        .global         _ZN2at6native27unrolled_elementwise_kernelINS0_13BinaryFunctorIdddZZZNS0_17atan2_kernel_cudaERNS_18TensorIteratorBaseEENKUlvE_clEvENKUlvE_clEvEUlddE_EESt5arrayIPcLm3EELi4E23TrivialOffsetCalculatorILi2EjESC_ILi1EjENS0_6memory12LoadWithCastILi2EEENSF_13StoreWithCastILi1EEEEEviT_T0_T2_T3_T4_T5_
        .type           _ZN2at6native27unrolled_elementwise_kernelINS0_13BinaryFunctorIdddZZZNS0_17atan2_kernel_cudaERNS_18TensorIteratorBaseEENKUlvE_clEvENKUlvE_clEvEUlddE_EESt5arrayIPcLm3EELi4E23TrivialOffsetCalculatorILi2EjESC_ILi1EjENS0_6memory12LoadWithCastILi2EEENSF_13StoreWithCastILi1EEEEEviT_T0_T2_T3_T4_T5_,@function
        .size           _ZN2at6native27unrolled_elementwise_kernelINS0_13BinaryFunctorIdddZZZNS0_17atan2_kernel_cudaERNS_18TensorIteratorBaseEENKUlvE_clEvENKUlvE_clEvEUlddE_EESt5arrayIPcLm3EELi4E23TrivialOffsetCalculatorILi2EjESC_ILi1EjENS0_6memory12LoadWithCastILi2EEENSF_13StoreWithCastILi1EEEEEviT_T0_T2_T3_T4_T5_,(.L_x_17886 - _ZN2at6native27unrolled_elementwise_kernelINS0_13BinaryFunctorIdddZZZNS0_17atan2_kernel_cudaERNS_18TensorIteratorBaseEENKUlvE_clEvENKUlvE_clEvEUlddE_EESt5arrayIPcLm3EELi4E23TrivialOffsetCalculatorILi2EjESC_ILi1EjENS0_6memory12LoadWithCastILi2EEENSF_13StoreWithCastILi1EEEEEviT_T0_T2_T3_T4_T5_)
        .other          _ZN2at6native27unrolled_elementwise_kernelINS0_13BinaryFunctorIdddZZZNS0_17atan2_kernel_cudaERNS_18TensorIteratorBaseEENKUlvE_clEvENKUlvE_clEvEUlddE_EESt5arrayIPcLm3EELi4E23TrivialOffsetCalculatorILi2EjESC_ILi1EjENS0_6memory12LoadWithCastILi2EEENSF_13StoreWithCastILi1EEEEEviT_T0_T2_T3_T4_T5_,@"STO_CUDA_ENTRY STV_DEFAULT"
_ZN2at6native27unrolled_elementwise_kernelINS0_13BinaryFunctorIdddZZZNS0_17atan2_kernel_cudaERNS_18TensorIteratorBaseEENKUlvE_clEvENKUlvE_clEvEUlddE_EESt5arrayIPcLm3EELi4E23TrivialOffsetCalculatorILi2EjESC_ILi1EjENS0_6memory12LoadWithCastILi2EEENSF_13StoreWithCastILi1EEEEEviT_T0_T2_T3_T4_T5_:
.text._ZN2at6native27unrolled_elementwise_kernelINS0_13BinaryFunctorIdddZZZNS0_17atan2_kernel_cudaERNS_18TensorIteratorBaseEENKUlvE_clEvENKUlvE_clEvEUlddE_EESt5arrayIPcLm3EELi4E23TrivialOffsetCalculatorILi2EjESC_ILi1EjENS0_6memory12LoadWithCastILi2EEENSF_13StoreWithCastILi1EEEEEviT_T0_T2_T3_T4_T5_:
[----:B------:R-:W0:Y:S01]  /*0000*/  LDC R1, c[0x0][0x37c] ;  /* 0x0000df00ff017b82 */ /* 0x000e220000000800 */
[----:B------:R-:W1:Y:S07]  /*0010*/  S2R R33, SR_CTAID.X ;  /* 0x0000000000217919 */ /* 0x000e6e0000002500 */
[----:B------:R-:W1:Y:S01]  /*0020*/  LDC R0, c[0x0][0x380] ;  /* 0x0000e000ff007b82 */ /* 0x000e620000000800 */
[----:B------:R-:W2:Y:S01]  /*0030*/  LDCU.64 UR36, c[0x0][0x358] ;  /* 0x00006b00ff2477ac */ /* 0x000ea20008000a00 */
[----:B------:R-:W-:Y:S01]  /*0040*/  BSSY.RECONVERGENT B6, `(.L_x_15250) ;  /* 0x00001ec000067945 */ /* 0x000fe20003800200 */
[----:B------:R-:W3:Y:S01]  /*0050*/  S2R R28, SR_TID.X ;  /* 0x00000000001c7919 */ /* 0x000ee20000002100 */
[----:B0-----:R-:W-:Y:S01]  /*0060*/  VIADD R1, R1, 0xfffffff8 ;  /* 0xfffffff801017836 */ /* 0x001fe20000000000 */
[----:B------:R-:W0:Y:S01]  /*0070*/  LDCU.U8 UR38, c[0x0][0x3a4] ;  /* 0x00007480ff2677ac */ /* 0x000e220008000000 */
[----:B------:R-:W-:-:S02]  /*0080*/  CS2R R24, SRZ ;  /* 0x0000000000187805 */ /* 0x000fc4000001ff00 */
[----:B------:R-:W-:Y:S01]  /*0090*/  CS2R R22, SRZ ;  /* 0x0000000000167805 */ /* 0x000fe2000001ff00 */
[----:B------:R-:W4:Y:S01]  /*00a0*/  LDCU.U8 UR39, c[0x0][0x3a5] ;  /* 0x000074a0ff2777ac */ /* 0x000f220008000000 */
[----:B-1----:R-:W-:-:S05]  /*00b0*/  IMAD R29, R33, -0x200, R0 ;  /* 0xfffffe00211d7824 */ /* 0x002fca00078e0200 */
[----:B---3--:R-:W-:-:S13]  /*00c0*/  ISETP.GE.AND P0, PT, R28, R29, PT ;  /* 0x0000001d1c00720c */ /* 0x008fda0003f06270 */
        /* <DEDUP_REMOVED lines=22> */
.L_x_15256:
[----:B------:R-:W2:Y:S02]  /*0230*/  LDG.E.U8 R2, desc[UR36][R2.64] ;  /* 0x0000002402027981 */ /* 0x000ea4000c1e1100 */
[----:B--2---:R0:W1:Y:S01]  /*0240*/  I2F.F64.U16 R24, R2 ;  /* 0x0000000200187312 */ /* 0x0040620000101800 */
[----:B------:R-:W-:Y:S05]  /*0250*/  BRA `(.L_x_15258) ;  /* 0x0000000c00607947 */ /* 0x000fea0003800000 */
.L_x_15255:
        /* <DEDUP_REMOVED lines=9> */
.L_x_15260:
[----:B------:R-:W2:Y:S02]  /*02f0*/  LDG.E R2, desc[UR36][R2.64] ;  /* 0x0000002402027981 */ /* 0x000ea4000c1e1900 */
[----:B--2---:R1:W2:Y:S01]  /*0300*/  I2F.F64 R24, R2 ;  /* 0x0000000200187312 */ /* 0x0042a20000201c00 */
[----:B------:R-:W-:Y:S05]  /*0310*/  BRA `(.L_x_15258) ;  /* 0x0000000c00307947 */ /* 0x000fea0003800000 */
.L_x_15259:
[----:B------:R-:W2:Y:S02]  /*0320*/  LDG.E.U16 R2, desc[UR36][R2.64] ;  /* 0x0000002402027981 */ /* 0x000ea4000c1e1500 */
[----:B--2---:R3:W4:Y:S01]  /*0330*/  I2F.F64.S16 R24, R2 ;  /* 0x0000000200187312 */ /* 0x0047220000101c00 */
[----:B------:R-:W-:Y:S05]  /*0340*/  BRA `(.L_x_15258) ;  /* 0x0000000c00247947 */ /* 0x000fea0003800000 */
.L_x_15254:
        /* <DEDUP_REMOVED lines=10> */
.L_x_15262:
[----:B------:R-:W2:Y:S02]  /*03f0*/  LDG.E.U16 R0, desc[UR36][R2.64] ;  /* 0x0000002402007981 */ /* 0x000ea4000c1e1500 */
[----:B--2---:R-:W-:-:S05]  /*0400*/  HADD2.F32 R0, -RZ, R0.H0_H0 ;  /* 0x20000000ff007230 */ /* 0x004fca0000004100 */
[----:B------:R-:W-:-:S04]  /*0410*/  FMUL.FTZ R0, R0, 1 ;  /* 0x3f80000000007820 */ /* 0x000fc80000410000 */
[----:B------:R0:W1:Y:S01]  /*0420*/  F2F.F64.F32 R24, R0 ;  /* 0x0000000000187310 */ /* 0x0000620000201800 */
[----:B------:R-:W-:Y:S05]  /*0430*/  BRA `(.L_x_15258) ;  /* 0x0000000800e87947 */ /* 0x000fea0003800000 */
.L_x_15261:
        /* <DEDUP_REMOVED lines=10> */
.L_x_15264:
[----:B------:R-:W2:Y:S02]  /*04e0*/  LDG.E.U16 R2, desc[UR36][R2.64] ;  /* 0x0000002402027981 */ /* 0x000ea4000c1e1500 */
[----:B--2---:R-:W-:-:S05]  /*04f0*/  HADD2.F32 R0, -RZ, R2.H0_H0 ;  /* 0x20000002ff007230 */ /* 0x004fca0000004100 */
[----:B------:R-:W-:-:S04]  /*0500*/  FMUL.FTZ R0, R0, 1 ;  /* 0x3f80000000007820 */ /* 0x000fc80000410000 */
[----:B------:R0:W1:Y:S01]  /*0510*/  F2F.F64.F32 R24, R0 ;  /* 0x0000000000187310 */ /* 0x0000620000201800 */
[----:B------:R-:W-:Y:S05]  /*0520*/  BRA `(.L_x_15258) ;  /* 0x0000000800ac7947 */ /* 0x000fea0003800000 */
.L_x_15263:
[----:B------:R0:W5:Y:S01]  /*0530*/  LDG.E.64 R24, desc[UR36][R2.64] ;  /* 0x0000002402187981 */ /* 0x000162000c1e1b00 */
[----:B------:R-:W-:Y:S05]  /*0540*/  BRA `(.L_x_15258) ;  /* 0x0000000800a47947 */ /* 0x000fea0003800000 */
.L_x_15253:
        /* <DEDUP_REMOVED lines=13> */
.L_x_15267:
[----:B------:R0:W5:Y:S01]  /*0620*/  LDG.E.64 R24, desc[UR36][R2.64] ;  /* 0x0000002402187981 */ /* 0x000162000c1e1b00 */
[----:B------:R-:W-:Y:S05]  /*0630*/  BRA `(.L_x_15258) ;  /* 0x0000000800687947 */ /* 0x000fea0003800000 */
.L_x_15266:
        /* <DEDUP_REMOVED lines=27> */
.L_x_15269:
        /* <DEDUP_REMOVED lines=14> */
.L_x_15268:
[----:B------:R-:W2:Y:S02]  /*08d0*/  LDG.E.U16 R0, desc[UR36][R2.64] ;  /* 0x0000002402007981 */ /* 0x000ea4000c1e1500 */
[----:B--2---:R-:W-:-:S04]  /*08e0*/  IMAD.U32 R0, R0, 0x10000, RZ ;  /* 0x0001000000007824 */ /* 0x004fc800078e00ff */
[----:B------:R-:W-:-:S04]  /*08f0*/  FMUL.FTZ R0, R0, 1 ;  /* 0x3f80000000007820 */ /* 0x000fc80000410000 */
[----:B------:R0:W1:Y:S01]  /*0900*/  F2F.F64.F32 R24, R0 ;  /* 0x0000000000187310 */ /* 0x0000620000201800 */
[----:B------:R-:W-:Y:S05]  /*0910*/  BRA `(.L_x_15258) ;  /* 0x0000000400b07947 */ /* 0x000fea0003800000 */
.L_x_15265:
        /* <DEDUP_REMOVED lines=11> */
.L_x_15272:
        /* <DEDUP_REMOVED lines=21> */
.L_x_15274:
[----:B------:R-:W-:Y:S05]  /*0b20*/  BSYNC.RECONVERGENT B0 ;  /* 0x0000000000007941 */ /* 0x000fea0003800200 */
.L_x_15273:
[----:B------:R-:W-:Y:S01]  /*0b30*/  IMAD.SHL.U32 R0, R0, 0x100000, RZ ;  /* 0x0010000000007824 */ /* 0x000fe200078e00ff */
[----:B------:R-:W-:-:S04]  /*0b40*/  LEA R2, R2, 0x3b800000, 0x17 ;  /* 0x3b80000002027811 */ /* 0x000fc800078eb8ff */
[----:B------:R-:W-:-:S05]  /*0b50*/  LOP3.LUT R0, R2, R0, R7, 0xfe, !PT ;  /* 0x0000000002007212 */ /* 0x000fca00078efe07 */
[----:B------:R-:W-:-:S04]  /*0b60*/  FMUL.FTZ R0, R0, 1 ;  /* 0x3f80000000007820 */ /* 0x000fc80000410000 */
[----:B------:R0:W1:Y:S01]  /*0b70*/  F2F.F64.F32 R24, R0 ;  /* 0x0000000000187310 */ /* 0x0000620000201800 */
[----:B------:R-:W-:Y:S05]  /*0b80*/  BRA `(.L_x_15258) ;  /* 0x0000000400147947 */ /* 0x000fea0003800000 */
.L_x_15271:
        /* <DEDUP_REMOVED lines=21> */
.L_x_15276:
[----:B------:R-:W-:Y:S05]  /*0ce0*/  BSYNC.RECONVERGENT B0 ;  /* 0x0000000000007941 */ /* 0x000fea0003800200 */
.L_x_15275:
[----:B------:R-:W-:Y:S01]  /*0cf0*/  IMAD.SHL.U32 R0, R0, 0x200000, RZ ;  /* 0x0020000000007824 */ /* 0x000fe200078e00ff */
[----:B------:R-:W-:-:S04]  /*0d00*/  LEA R2, R2, 0x37800000, 0x17 ;  /* 0x3780000002027811 */ /* 0x000fc800078eb8ff */
[----:B------:R-:W-:-:S05]  /*0d10*/  LOP3.LUT R0, R2, R0, R7, 0xfe, !PT ;  /* 0x0000000002007212 */ /* 0x000fca00078efe07 */
[----:B------:R-:W-:-:S04]  /*0d20*/  FMUL.FTZ R0, R0, 1 ;  /* 0x3f80000000007820 */ /* 0x000fc80000410000 */
[----:B------:R0:W1:Y:S01]  /*0d30*/  F2F.F64.F32 R24, R0 ;  /* 0x0000000000187310 */ /* 0x0000620000201800 */
[----:B------:R-:W-:Y:S05]  /*0d40*/  BRA `(.L_x_15258) ;  /* 0x0000000000a47947 */ /* 0x000fea0003800000 */
.L_x_15270:
[----:B------:R-:W-:-:S09]  /*0d50*/  UISETP.NE.AND UP0, UPT, UR4, 0x1c, UPT ;  /* 0x0000001c0400788c */ /* 0x000fd2000bf05270 */
[----:B------:R-:W-:Y:S05]  /*0d60*/  BRA.U !UP0, `(.L_x_15277) ;  /* 0x0000000108947547 */ /* 0x000fea000b800000 */
[----:B------:R-:W-:-:S09]  /*0d70*/  UISETP.NE.AND UP0, UPT, UR4, 0x1d, UPT ;  /* 0x0000001d0400788c */ /* 0x000fd2000bf05270 */
[----:B------:R-:W-:Y:S05]  /*0d80*/  BRA.U !UP0, `(.L_x_15278) ;  /* 0x0000000108807547 */ /* 0x000fea000b800000 */
[----:B------:R-:W-:-:S09]  /*0d90*/  UISETP.NE.AND UP0, UPT, UR4, 0x2c, UPT ;  /* 0x0000002c0400788c */ /* 0x000fd2000bf05270 */
[----:B------:R-:W-:Y:S05]  /*0da0*/  BRA.U !UP0, `(.L_x_15279) ;  /* 0x0000000108487547 */ /* 0x000fea000b800000 */
.L_x_15257:
        /* <DEDUP_REMOVED lines=16> */
.L_x_15280:
[----:B------:R-:W-:Y:S01]  /*0eb0*/  CS2R R24, SRZ ;  /* 0x0000000000187805 */ /* 0x000fe2000001ff00 */
[----:B------:R-:W-:Y:S06]  /*0ec0*/  BRA `(.L_x_15258) ;  /* 0x0000000000447947 */ /* 0x000fec0003800000 */
.L_x_15279:
        /* <DEDUP_REMOVED lines=12> */
.L_x_15278:
[----:B------:R-:W2:Y:S02]  /*0f90*/  LDG.E.64 R24, desc[UR36][R2.64] ;  /* 0x0000002402187981 */ /* 0x000ea4000c1e1b00 */
[----:B--2---:R-:W0:Y:S01]  /*0fa0*/  I2F.F64.U64 R24, R24 ;  /* 0x0000001800187312 */ /* 0x004e220000301800 */
[----:B------:R-:W-:Y:S05]  /*0fb0*/  BRA `(.L_x_15258) ;  /* 0x0000000000087947 */ /* 0x000fea0003800000 */
.L_x_15277:
[----:B------:R-:W2:Y:S02]  /*0fc0*/  LDG.E R2, desc[UR36][R2.64] ;  /* 0x0000002402027981 */ /* 0x000ea4000c1e1900 */
[----:B--2---:R0:W1:Y:S02]  /*0fd0*/  I2F.F64.U32 R24, R2 ;  /* 0x0000000200187312 */ /* 0x0040640000201800 */
.L_x_15258:
[----:B------:R-:W-:Y:S05]  /*0fe0*/  BSYNC.RECONVERGENT B7 ;  /* 0x0000000000077941 */ /* 0x000fea0003800200 */
.L_x_15252:
        /* <DEDUP_REMOVED lines=20> */
.L_x_15285:
[----:B------:R-:W3:Y:S02]  /*1130*/  LDG.E.U8 R2, desc[UR36][R2.64] ;  /* 0x0000002402027981 */ /* 0x000ee4000c1e1100 */
[----:B---3--:R0:W1:Y:S01]  /*1140*/  I2F.F64.U16 R22, R2 ;  /* 0x0000000200167312 */ /* 0x0080620000101800 */
[----:B------:R-:W-:Y:S05]  /*1150*/  BRA `(.L_x_15287) ;  /* 0x0000000c00607947 */ /* 0x000fea0003800000 */
.L_x_15284:
        /* <DEDUP_REMOVED lines=9> */
.L_x_15289:
[----:B------:R-:W3:Y:S02]  /*11f0*/  LDG.E R2, desc[UR36][R2.64] ;  /* 0x0000002402027981 */ /* 0x000ee4000c1e1900 */
[----:B---3--:R0:W1:Y:S01]  /*1200*/  I2F.F64 R22, R2 ;  /* 0x0000000200167312 */ /* 0x0080620000201c00 */
[----:B------:R-:W-:Y:S05]  /*1210*/  BRA `(.L_x_15287) ;  /* 0x0000000c00307947 */ /* 0x000fea0003800000 */
.L_x_15288:
[----:B------:R-:W3:Y:S02]  /*1220*/  LDG.E.U16 R2, desc[UR36][R2.64] ;  /* 0x0000002402027981 */ /* 0x000ee4000c1e1500 */
[----:B---3--:R0:W1:Y:S01]  /*1230*/  I2F.F64.S16 R22, R2 ;  /* 0x0000000200167312 */ /* 0x0080620000101c00 */
[----:B------:R-:W-:Y:S05]  /*1240*/  BRA `(.L_x_15287) ;  /* 0x0000000c00247947 */ /* 0x000fea0003800000 */
.L_x_15283:
        /* <DEDUP_REMOVED lines=10> */
.L_x_15291:
[----:B------:R-:W3:Y:S02]  /*12f0*/  LDG.E.U16 R0, desc[UR36][R2.64] ;  /* 0x0000002402007981 */ /* 0x000ee4000c1e1500 */
[----:B---3--:R-:W-:-:S05]  /*1300*/  HADD2.F32 R0, -RZ, R0.H0_H0 ;  /* 0x20000000ff007230 */ /* 0x008fca0000004100 */
[----:B------:R-:W-:-:S04]  /*1310*/  FMUL.FTZ R0, R0, 1 ;  /* 0x3f80000000007820 */ /* 0x000fc80000410000 */
[----:B------:R0:W1:Y:S01]  /*1320*/  F2F.F64.F32 R22, R0 ;  /* 0x0000000000167310 */ /* 0x0000620000201800 */
[----:B------:R-:W-:Y:S05]  /*1330*/  BRA `(.L_x_15287) ;  /* 0x0000000800e87947 */ /* 0x000fea0003800000 */
.L_x_15290:
        /* <DEDUP_REMOVED lines=10> */
.L_x_15293:
[----:B------:R-:W3:Y:S02]  /*13e0*/  LDG.E.U16 R2, desc[UR36][R2.64] ;  /* 0x0000002402027981 */ /* 0x000ee4000c1e1500 */
[----:B---3--:R-:W-:-:S05]  /*13f0*/  HADD2.F32 R0, -RZ, R2.H0_H0 ;  /* 0x20000002ff007230 */ /* 0x008fca0000004100 */
[----:B------:R-:W-:-:S04]  /*1400*/  FMUL.FTZ R0, R0, 1 ;  /* 0x3f80000000007820 */ /* 0x000fc80000410000 */
[----:B------:R0:W1:Y:S01]  /*1410*/  F2F.F64.F32 R22, R0 ;  /* 0x0000000000167310 */ /* 0x0000620000201800 */
[----:B------:R-:W-:Y:S05]  /*1420*/  BRA `(.L_x_15287) ;  /* 0x0000000800ac7947 */ /* 0x000fea0003800000 */
.L_x_15292:
[----:B------:R0:W5:Y:S01]  /*1430*/  LDG.E.64 R22, desc[UR36][R2.64] ;  /* 0x0000002402167981 */ /* 0x000162000c1e1b00 */
[----:B------:R-:W-:Y:S05]  /*1440*/  BRA `(.L_x_15287) ;  /* 0x0000000800a47947 */ /* 0x000fea0003800000 */
.L_x_15282:
        /* <DEDUP_REMOVED lines=13> */
.L_x_15296:
[----:B------:R0:W5:Y:S01]  /*1520*/  LDG.E.64 R22, desc[UR36][R2.64] ;  /* 0x0000002402167981 */ /* 0x000162000c1e1b00 */
[----:B------:R-:W-:Y:S05]  /*1530*/  BRA `(.L_x_15287) ;  /* 0x0000000800687947 */ /* 0x000fea0003800000 */
.L_x_15295:
        /* <DEDUP_REMOVED lines=27> */
.L_x_15298:
[----:B------:R-:W3:Y:S02]  /*16f0*/  LDG.E.U8 R2, desc[UR36][R2.64] ;  /* 0x0000002402027981 */ /* 0x000ee4000c1e1100 */
[C---:B---3--:R-:W-:Y:S02]  /*1700*/  IMAD.SHL.U32 R4, R2.reuse, 0x2000000, RZ ;  /* 0x0200000002047824 */ /* 0x048fe400078e00ff */
        /* <DEDUP_REMOVED lines=10> */
[----:B------:R3:W0:Y:S01]  /*17b0*/  F2F.F64.F32 R22, R0 ;  /* 0x0000000000167310 */ /* 0x0006220000201800 */
[----:B------:R-:W-:Y:S05]  /*17c0*/  BRA `(.L_x_15287) ;  /* 0x0000000400c47947 */ /* 0x000fea0003800000 */
.L_x_15297:
[----:B------:R-:W3:Y:S02]  /*17d0*/  LDG.E.U16 R0, desc[UR36][R2.64] ;  /* 0x0000002402007981 */ /* 0x000ee4000c1e1500 */
[----:B---3--:R-:W-:-:S04]  /*17e0*/  IMAD.U32 R0, R0, 0x10000, RZ ;  /* 0x0001000000007824 */ /* 0x008fc800078e00ff */
[----:B------:R-:W-:-:S04]  /*17f0*/  FMUL.FTZ R0, R0, 1 ;  /* 0x3f80000000007820 */ /* 0x000fc80000410000 */
[----:B------:R0:W1:Y:S01]  /*1800*/  F2F.F64.F32 R22, R0 ;  /* 0x0000000000167310 */ /* 0x0000620000201800 */
[----:B------:R-:W-:Y:S05]  /*1810*/  BRA `(.L_x_15287) ;  /* 0x0000000400b07947 */ /* 0x000fea0003800000 */
.L_x_15294:
        /* <DEDUP_REMOVED lines=11> */
.L_x_15301:
        /* <DEDUP_REMOVED lines=21> */
.L_x_15303:
[----:B------:R-:W-:Y:S05]  /*1a20*/  BSYNC.RECONVERGENT B0 ;  /* 0x0000000000007941 */ /* 0x000fea0003800200 */
.L_x_15302:
[----:B------:R-:W-:Y:S01]  /*1a30*/  IMAD.SHL.U32 R0, R0, 0x100000, RZ ;  /* 0x0010000000007824 */ /* 0x000fe200078e00ff */
[----:B------:R-:W-:-:S04]  /*1a40*/  LEA R2, R2, 0x3b800000, 0x17 ;  /* 0x3b80000002027811 */ /* 0x000fc800078eb8ff */
[----:B------:R-:W-:-:S05]  /*1a50*/  LOP3.LUT R0, R2, R0, R7, 0xfe, !PT ;  /* 0x0000000002007212 */ /* 0x000fca00078efe07 */
[----:B------:R-:W-:-:S04]  /*1a60*/  FMUL.FTZ R0, R0, 1 ;  /* 0x3f80000000007820 */ /* 0x000fc80000410000 */
[----:B------:R0:W1:Y:S01]  /*1a70*/  F2F.F64.F32 R22, R0 ;  /* 0x0000000000167310 */ /* 0x0000620000201800 */
[----:B------:R-:W-:Y:S05]  /*1a80*/  BRA `(.L_x_15287) ;  /* 0x0000000400147947 */ /* 0x000fea0003800000 */
.L_x_15300:
        /* <DEDUP_REMOVED lines=21> */
.L_x_15305:
[----:B------:R-:W-:Y:S05]  /*1be0*/  BSYNC.RECONVERGENT B0 ;  /* 0x0000000000007941 */ /* 0x000fea0003800200 */
.L_x_15304:
[----:B------:R-:W-:Y:S01]  /*1bf0*/  IMAD.SHL.U32 R0, R0, 0x200000, RZ ;  /* 0x0020000000007824 */ /* 0x000fe200078e00ff */
[----:B------:R-:W-:-:S04]  /*1c00*/  LEA R2, R2, 0x37800000, 0x17 ;  /* 0x3780000002027811 */ /* 0x000fc800078eb8ff */
[----:B------:R-:W-:-:S05]  /*1c10*/  LOP3.LUT R0, R2, R0, R7, 0xfe, !PT ;  /* 0x0000000002007212 */ /* 0x000fca00078efe07 */
[----:B------:R-:W-:-:S04]  /*1c20*/  FMUL.FTZ R0, R0, 1 ;  /* 0x3f80000000007820 */ /* 0x000fc80000410000 */
[----:B------:R0:W1:Y:S01]  /*1c30*/  F2F.F64.F32 R22, R0 ;  /* 0x0000000000167310 */ /* 0x0000620000201800 */
[----:B------:R-:W-:Y:S05]  /*1c40*/  BRA `(.L_x_15287) ;  /* 0x0000000000a47947 */ /* 0x000fea0003800000 */
.L_x_15299:
[----:B------:R-:W-:-:S09]  /*1c50*/  UISETP.NE.AND UP0, UPT, UR4, 0x1c, UPT ;  /* 0x0000001c0400788c */ /* 0x000fd2000bf05270 */
[----:B------:R-:W-:Y:S05]  /*1c60*/  BRA.U !UP0, `(.L_x_15306) ;  /* 0x0000000108947547 */ /* 0x000fea000b800000 */
[----:B------:R-:W-:-:S09]  /*1c70*/  UISETP.NE.AND UP0, UPT, UR4, 0x1d, UPT ;  /* 0x0000001d0400788c */ /* 0x000fd2000bf05270 */
[----:B------:R-:W-:Y:S05]  /*1c80*/  BRA.U !UP0, `(.L_x_15307) ;  /* 0x0000000108807547 */ /* 0x000fea000b800000 */
[----:B------:R-:W-:-:S09]  /*1c90*/  UISETP.NE.AND UP0, UPT, UR4, 0x2c, UPT ;  /* 0x0000002c0400788c */ /* 0x000fd2000bf05270 */
[----:B------:R-:W-:Y:S05]  /*1ca0*/  BRA.U !UP0, `(.L_x_15308) ;  /* 0x0000000108487547 */ /* 0x000fea000b800000 */
.L_x_15286:
        /* <DEDUP_REMOVED lines=16> */
.L_x_15309:
[----:B------:R-:W-:Y:S01]  /*1db0*/  CS2R R22, SRZ ;  /* 0x0000000000167805 */ /* 0x000fe2000001ff00 */
[----:B------:R-:W-:Y:S06]  /*1dc0*/  BRA `(.L_x_15287) ;  /* 0x0000000000447947 */ /* 0x000fec0003800000 */
.L_x_15308:
        /* <DEDUP_REMOVED lines=12> */
.L_x_15307:
[----:B------:R-:W3:Y:S02]  /*1e90*/  LDG.E.64 R22, desc[UR36][R2.64] ;  /* 0x0000002402167981 */ /* 0x000ee4000c1e1b00 */
[----:B---3--:R-:W0:Y:S01]  /*1ea0*/  I2F.F64.U64 R22, R22 ;  /* 0x0000001600167312 */ /* 0x008e220000301800 */
[----:B------:R-:W-:Y:S05]  /*1eb0*/  BRA `(.L_x_15287) ;  /* 0x0000000000087947 */ /* 0x000fea0003800000 */
.L_x_15306:
[----:B------:R-:W3:Y:S02]  /*1ec0*/  LDG.E R2, desc[UR36][R2.64] ;  /* 0x0000002402027981 */ /* 0x000ee4000c1e1900 */
[----:B---3--:R0:W1:Y:S02]  /*1ed0*/  I2F.F64.U32 R22, R2 ;  /* 0x0000000200167312 */ /* 0x0080640000201800 */
.L_x_15287:
[----:B------:R-:W-:Y:S05]  /*1ee0*/  BSYNC.RECONVERGENT B7 ;  /* 0x0000000000077941 */ /* 0x000fea0003800200 */
.L_x_15281:
[----:B------:R-:W-:-:S07]  /*1ef0*/  VIADD R28, R28, 0x80 ;  /* 0x000000801c1c7836 */ /* 0x000fce0000000000 */
.L_x_15251:
[----:B------:R-:W-:Y:S05]  /*1f00*/  BSYNC.RECONVERGENT B6 ;  /* 0x0000000000067941 */ /* 0x000fea0003800200 */
.L_x_15250:
        /* <DEDUP_REMOVED lines=26> */
.L_x_15316:
[----:B------:R-:W2:Y:S02]  /*20b0*/  LDG.E.U8 R2, desc[UR36][R2.64] ;  /* 0x0000002402027981 */ /* 0x000ea4000c1e1100 */
[----:B--2---:R0:W1:Y:S01]  /*20c0*/  I2F.F64.U16 R18, R2 ;  /* 0x0000000200127312 */ /* 0x0040620000101800 */
[----:B------:R-:W-:Y:S05]  /*20d0*/  BRA `(.L_x_15318) ;  /* 0x0000000c00607947 */ /* 0x000fea0003800000 */
.L_x_15315:
        /* <DEDUP_REMOVED lines=9> */
.L_x_15320:
[----:B------:R-:W2:Y:S02]  /*2170*/  LDG.E R2, desc[UR36][R2.64] ;  /* 0x0000002402027981 */ /* 0x000ea4000c1e1900 */
[----:B--2---:R0:W1:Y:S01]  /*2180*/  I2F.F64 R18, R2 ;  /* 0x0000000200127312 */ /* 0x0040620000201c00 */
[----:B------:R-:W-:Y:S05]  /*2190*/  BRA `(.L_x_15318) ;  /* 0x0000000c00307947 */ /* 0x000fea0003800000 */
.L_x_15319:
[----:B------:R-:W2:Y:S02]  /*21a0*/  LDG.E.U16 R2, desc[UR36][R2.64] ;  /* 0x0000002402027981 */ /* 0x000ea4000c1e1500 */
[----:B--2---:R0:W1:Y:S01]  /*21b0*/  I2F.F64.S16 R18, R2 ;  /* 0x0000000200127312 */ /* 0x0040620000101c00 */
[----:B------:R-:W-:Y:S05]  /*21c0*/  BRA `(.L_x_15318) ;  /* 0x0000000c00247947 */ /* 0x000fea0003800000 */
.L_x_15314:
        /* <DEDUP_REMOVED lines=10> */
.L_x_15322:
[----:B---3--:R-:W3:Y:S02]  /*2270*/  LDG.E.U16 R0, desc[UR36][R2.64] ;  /* 0x0000002402007981 */ /* 0x008ee4000c1e1500 */
[----:B---3--:R-:W-:-:S05]  /*2280*/  HADD2.F32 R0, -RZ, R0.H0_H0 ;  /* 0x20000000ff007230 */ /* 0x008fca0000004100 */
[----:B------:R-:W-:-:S04]  /*2290*/  FMUL.FTZ R0, R0, 1 ;  /* 0x3f80000000007820 */ /* 0x000fc80000410000 */
[----:B------:R0:W1:Y:S01]  /*22a0*/  F2F.F64.F32 R18, R0 ;  /* 0x0000000000127310 */ /* 0x0000620000201800 */
[----:B------:R-:W-:Y:S05]  /*22b0*/  BRA `(.L_x_15318) ;  /* 0x0000000800e87947 */ /* 0x000fea0003800000 */
.L_x_15321:
        /* <DEDUP_REMOVED lines=10> */
.L_x_15324:
[----:B------:R-:W3:Y:S02]  /*2360*/  LDG.E.U16 R2, desc[UR36][R2.64] ;  /* 0x0000002402027981 */ /* 0x000ee4000c1e1500 */
[----:B---3--:R-:W-:-:S05]  /*2370*/  HADD2.F32 R0, -RZ, R2.H0_H0 ;  /* 0x20000002ff007230 */ /* 0x008fca0000004100 */
[----:B------:R-:W-:-:S04]  /*2380*/  FMUL.FTZ R0, R0, 1 ;  /* 0x3f80000000007820 */ /* 0x000fc80000410000 */
[----:B------:R0:W1:Y:S01]  /*2390*/  F2F.F64.F32 R18, R0 ;  /* 0x0000000000127310 */ /* 0x0000620000201800 */
[----:B------:R-:W-:Y:S05]  /*23a0*/  BRA `(.L_x_15318) ;  /* 0x0000000800ac7947 */ /* 0x000fea0003800000 */
.L_x_15323:
[----:B------:R0:W5:Y:S01]  /*23b0*/  LDG.E.64 R18, desc[UR36][R2.64] ;  /* 0x0000002402127981 */ /* 0x000162000c1e1b00 */
[----:B------:R-:W-:Y:S05]  /*23c0*/  BRA `(.L_x_15318) ;  /* 0x0000000800a47947 */ /* 0x000fea0003800000 */
.L_x_15313:
        /* <DEDUP_REMOVED lines=13> */
.L_x_15327:
[----:B------:R0:W5:Y:S01]  /*24a0*/  LDG.E.64 R18, desc[UR36][R2.64] ;  /* 0x0000002402127981 */ /* 0x000162000c1e1b00 */
[----:B------:R-:W-:Y:S05]  /*24b0*/  BRA `(.L_x_15318) ;  /* 0x0000000800687947 */ /* 0x000fea0003800000 */
.L_x_15326:
        /* <DEDUP_REMOVED lines=27> */
.L_x_15329:
[----:B------:R-:W3:Y:S02]  /*2670*/  LDG.E.U8 R2, desc[UR36][R2.64] ;  /* 0x0000002402027981 */ /* 0x000ee4000c1e1100 */
[C---:B---3--:R-:W-:Y:S02]  /*2680*/  IMAD.SHL.U32 R0, R2.reuse, 0x2000000, RZ ;  /* 0x0200000002007824 */ /* 0x048fe400078e00ff */
        /* <DEDUP_REMOVED lines=12> */
.L_x_15328:
[----:B---3--:R-:W3:Y:S02]  /*2750*/  LDG.E.U16 R0, desc[UR36][R2.64] ;  /* 0x0000002402007981 */ /* 0x008ee4000c1e1500 */
[----:B---3--:R-:W-:-:S04]  /*2760*/  IMAD.U32 R0, R0, 0x10000, RZ ;  /* 0x0001000000007824 */ /* 0x008fc800078e00ff */
[----:B------:R-:W-:-:S04]  /*2770*/  FMUL.FTZ R0, R0, 1 ;  /* 0x3f80000000007820 */ /* 0x000fc80000410000 */
[----:B------:R0:W1:Y:S01]  /*2780*/  F2F.F64.F32 R18, R0 ;  /* 0x0000000000127310 */ /* 0x0000620000201800 */
[----:B------:R-:W-:Y:S05]  /*2790*/  BRA `(.L_x_15318) ;  /* 0x0000000400b07947 */ /* 0x000fea0003800000 */
.L_x_15325:
        /* <DEDUP_REMOVED lines=11> */
.L_x_15332:
        /* <DEDUP_REMOVED lines=21> */
.L_x_15334:
[----:B------:R-:W-:Y:S05]  /*29a0*/  BSYNC.RECONVERGENT B0 ;  /* 0x0000000000007941 */ /* 0x000fea0003800200 */
.L_x_15333:
[----:B------:R-:W-:Y:S01]  /*29b0*/  IMAD.SHL.U32 R0, R0, 0x100000, RZ ;  /* 0x0010000000007824 */ /* 0x000fe200078e00ff */
[----:B------:R-:W-:-:S04]  /*29c0*/  LEA R2, R2, 0x3b800000, 0x17 ;  /* 0x3b80000002027811 */ /* 0x000fc800078eb8ff */
[----:B------:R-:W-:-:S05]  /*29d0*/  LOP3.LUT R0, R2, R0, R7, 0xfe, !PT ;  /* 0x0000000002007212 */ /* 0x000fca00078efe07 */
[----:B------:R-:W-:-:S04]  /*29e0*/  FMUL.FTZ R0, R0, 1 ;  /* 0x3f80000000007820 */ /* 0x000fc80000410000 */
[----:B------:R0:W1:Y:S01]  /*29f0*/  F2F.F64.F32 R18, R0 ;  /* 0x0000000000127310 */ /* 0x0000620000201800 */
[----:B------:R-:W-:Y:S05]  /*2a00*/  BRA `(.L_x_15318) ;  /* 0x0000000400147947 */ /* 0x000fea0003800000 */
.L_x_15331:
        /* <DEDUP_REMOVED lines=21> */
.L_x_15336:
[----:B------:R-:W-:Y:S05]  /*2b60*/  BSYNC.RECONVERGENT B0 ;  /* 0x0000000000007941 */ /* 0x000fea0003800200 */
.L_x_15335:
[----:B------:R-:W-:Y:S01]  /*2b70*/  IMAD.SHL.U32 R0, R0, 0x200000, RZ ;  /* 0x0020000000007824 */ /* 0x000fe200078e00ff */
[----:B------:R-:W-:-:S04]  /*2b80*/  LEA R2, R2, 0x37800000, 0x17 ;  /* 0x3780000002027811 */ /* 0x000fc800078eb8ff */
[----:B------:R-:W-:-:S05]  /*2b90*/  LOP3.LUT R0, R2, R0, R7, 0xfe, !PT ;  /* 0x0000000002007212 */ /* 0x000fca00078efe07 */
[----:B------:R-:W-:-:S04]  /*2ba0*/  FMUL.FTZ R0, R0, 1 ;  /* 0x3f80000000007820 */ /* 0x000fc80000410000 */
[----:B------:R0:W1:Y:S01]  /*2bb0*/  F2F.F64.F32 R18, R0 ;  /* 0x0000000000127310 */ /* 0x0000620000201800 */
[----:B------:R-:W-:Y:S05]  /*2bc0*/  BRA `(.L_x_15318) ;  /* 0x0000000000a47947 */ /* 0x000fea0003800000 */
.L_x_15330:
        /* <DEDUP_REMOVED lines=18> */
.L_x_15317:
        /* <DEDUP_REMOVED lines=16> */
.L_x_15339:
[----:B------:R-:W-:Y:S01]  /*2df0*/  CS2R R18, SRZ ;  /* 0x0000000000127805 */ /* 0x000fe2000001ff00 */
[----:B------:R-:W-:Y:S06]  /*2e00*/  BRA `(.L_x_15318) ;  /* 0x0000000000147947 */ /* 0x000fec0003800000 */
.L_x_15338:
[----:B------:R-:W2:Y:S02]  /*2e10*/  LDG.E.64 R18, desc[UR36][R2.64] ;  /* 0x0000002402127981 */ /* 0x000ea4000c1e1b00 */
[----:B--2---:R-:W0:Y:S01]  /*2e20*/  I2F.F64.U64 R18, R18 ;  /* 0x0000001200127312 */ /* 0x004e220000301800 */
[----:B------:R-:W-:Y:S05]  /*2e30*/  BRA `(.L_x_15318) ;  /* 0x0000000000087947 */ /* 0x000fea0003800000 */
.L_x_15337:
[----:B------:R-:W2:Y:S02]  /*2e40*/  LDG.E R2, desc[UR36][R2.64] ;  /* 0x0000002402027981 */ /* 0x000ea4000c1e1900 */
[----:B--2---:R0:W1:Y:S02]  /*2e50*/  I2F.F64.U32 R18, R2 ;  /* 0x0000000200127312 */ /* 0x0040640000201800 */
.L_x_15318:
[----:B------:R-:W-:Y:S05]  /*2e60*/  BSYNC.RECONVERGENT B7 ;  /* 0x0000000000077941 */ /* 0x000fea0003800200 */
.L_x_15312:
        /* <DEDUP_REMOVED lines=20> */
.L_x_15344:
[----:B------:R-:W2:Y:S02]  /*2fb0*/  LDG.E.U8 R2, desc[UR36][R2.64] ;  /* 0x0000002402027981 */ /* 0x000ea4000c1e1100 */
[----:B--2---:R0:W2:Y:S01]  /*2fc0*/  I2F.F64.U16 R16, R2 ;  /* 0x0000000200107312 */ /* 0x0040a20000101800 */
[----:B------:R-:W-:Y:S05]  /*2fd0*/  BRA `(.L_x_15346) ;  /* 0x0000000c00607947 */ /* 0x000fea0003800000 */
.L_x_15343:
        /* <DEDUP_REMOVED lines=9> */
.L_x_15348:
[----:B------:R-:W2:Y:S02]  /*3070*/  LDG.E R2, desc[UR36][R2.64] ;  /* 0x0000002402027981 */ /* 0x000ea4000c1e1900 */
[----:B--2---:R0:W2:Y:S01]  /*3080*/  I2F.F64 R16, R2 ;  /* 0x0000000200107312 */ /* 0x0040a20000201c00 */
[----:B------:R-:W-:Y:S05]  /*3090*/  BRA `(.L_x_15346) ;  /* 0x0000000c00307947 */ /* 0x000fea0003800000 */
.L_x_15347:
[----:B------:R-:W2:Y:S02]  /*30a0*/  LDG.E.U16 R2, desc[UR36][R2.64] ;  /* 0x0000002402027981 */ /* 0x000ea4000c1e1500 */
[----:B--2---:R0:W2:Y:S01]  /*30b0*/  I2F.F64.S16 R16, R2 ;  /* 0x0000000200107312 */ /* 0x0040a20000101c00 */
[----:B------:R-:W-:Y:S05]  /*30c0*/  BRA `(.L_x_15346) ;  /* 0x0000000c00247947 */ /* 0x000fea0003800000 */
.L_x_15342:
        /* <DEDUP_REMOVED lines=10> */
.L_x_15350:
[----:B-1-3--:R-:W2:Y:S02]  /*3170*/  LDG.E.U16 R0, desc[UR36][R2.64] ;  /* 0x0000002402007981 */ /* 0x00aea4000c1e1500 */
[----:B--2---:R-:W-:-:S05]  /*3180*/  HADD2.F32 R0, -RZ, R0.H0_H0 ;  /* 0x20000000ff007230 */ /* 0x004fca0000004100 */
[----:B------:R-:W-:-:S04]  /*3190*/  FMUL.FTZ R0, R0, 1 ;  /* 0x3f80000000007820 */ /* 0x000fc80000410000 */
[----:B------:R0:W1:Y:S01]  /*31a0*/  F2F.F64.F32 R16, R0 ;  /* 0x0000000000107310 */ /* 0x0000620000201800 */
[----:B------:R-:W-:Y:S05]  /*31b0*/  BRA `(.L_x_15346) ;  /* 0x0000000800e87947 */ /* 0x000fea0003800000 */
.L_x_15349:
        /* <DEDUP_REMOVED lines=10> */
.L_x_15352:
[----:B------:R-:W1:Y:S02]  /*3260*/  LDG.E.U16 R2, desc[UR36][R2.64] ;  /* 0x0000002402027981 */ /* 0x000e64000c1e1500 */
[----:B-1-3--:R-:W-:-:S05]  /*3270*/  HADD2.F32 R0, -RZ, R2.H0_H0 ;  /* 0x20000002ff007230 */ /* 0x00afca0000004100 */
[----:B------:R-:W-:-:S04]  /*3280*/  FMUL.FTZ R0, R0, 1 ;  /* 0x3f80000000007820 */ /* 0x000fc80000410000 */
[----:B------:R0:W1:Y:S01]  /*3290*/  F2F.F64.F32 R16, R0 ;  /* 0x0000000000107310 */ /* 0x0000620000201800 */
[----:B------:R-:W-:Y:S05]  /*32a0*/  BRA `(.L_x_15346) ;  /* 0x0000000800ac7947 */ /* 0x000fea0003800000 */
.L_x_15351:
[----:B------:R0:W5:Y:S01]  /*32b0*/  LDG.E.64 R16, desc[UR36][R2.64] ;  /* 0x0000002402107981 */ /* 0x000162000c1e1b00 */
[----:B------:R-:W-:Y:S05]  /*32c0*/  BRA `(.L_x_15346) ;  /* 0x0000000800a47947 */ /* 0x000fea0003800000 */
.L_x_15341:
        /* <DEDUP_REMOVED lines=13> */
.L_x_15355:
[----:B------:R0:W5:Y:S01]  /*33a0*/  LDG.E.64 R16, desc[UR36][R2.64] ;  /* 0x0000002402107981 */ /* 0x000162000c1e1b00 */
[----:B------:R-:W-:Y:S05]  /*33b0*/  BRA `(.L_x_15346) ;  /* 0x0000000800687947 */ /* 0x000fea0003800000 */
.L_x_15354:
        /* <DEDUP_REMOVED lines=27> */
.L_x_15357:
[----:B------:R-:W1:Y:S02]  /*3570*/  LDG.E.U8 R2, desc[UR36][R2.64] ;  /* 0x0000002402027981 */ /* 0x000e64000c1e1100 */
[C---:B-1-3--:R-:W-:Y:S02]  /*3580*/  IMAD.SHL.U32 R0, R2.reuse, 0x2000000, RZ ;  /* 0x0200000002007824 */ /* 0x04afe400078e00ff */
        /* <DEDUP_REMOVED lines=12> */
.L_x_15356:
[----:B-1-3--:R-:W2:Y:S02]  /*3650*/  LDG.E.U16 R0, desc[UR36][R2.64] ;  /* 0x0000002402007981 */ /* 0x00aea4000c1e1500 */
[----:B--2---:R-:W-:-:S04]  /*3660*/  IMAD.U32 R0, R0, 0x10000, RZ ;  /* 0x0001000000007824 */ /* 0x004fc800078e00ff */
[----:B------:R-:W-:-:S04]  /*3670*/  FMUL.FTZ R0, R0, 1 ;  /* 0x3f80000000007820 */ /* 0x000fc80000410000 */
[----:B------:R0:W1:Y:S01]  /*3680*/  F2F.F64.F32 R16, R0 ;  /* 0x0000000000107310 */ /* 0x0000620000201800 */
[----:B------:R-:W-:Y:S05]  /*3690*/  BRA `(.L_x_15346) ;  /* 0x0000000400b07947 */ /* 0x000fea0003800000 */
.L_x_15353:
        /* <DEDUP_REMOVED lines=11> */
.L_x_15360:
        /* <DEDUP_REMOVED lines=21> */
.L_x_15362:
[----:B------:R-:W-:Y:S05]  /*38a0*/  BSYNC.RECONVERGENT B0 ;  /* 0x0000000000007941 */ /* 0x000fea0003800200 */
.L_x_15361:
[----:B------:R-:W-:Y:S01]  /*38b0*/  IMAD.SHL.U32 R0, R0, 0x100000, RZ ;  /* 0x0010000000007824 */ /* 0x000fe200078e00ff */
[----:B------:R-:W-:-:S04]  /*38c0*/  LEA R2, R2, 0x3b800000, 0x17 ;  /* 0x3b80000002027811 */ /* 0x000fc800078eb8ff */
[----:B------:R-:W-:-:S05]  /*38d0*/  LOP3.LUT R0, R2, R0, R7, 0xfe, !PT ;  /* 0x0000000002007212 */ /* 0x000fca00078efe07 */
[----:B------:R-:W-:-:S04]  /*38e0*/  FMUL.FTZ R0, R0, 1 ;  /* 0x3f80000000007820 */ /* 0x000fc80000410000 */
[----:B------:R0:W1:Y:S01]  /*38f0*/  F2F.F64.F32 R16, R0 ;  /* 0x0000000000107310 */ /* 0x0000620000201800 */
[----:B------:R-:W-:Y:S05]  /*3900*/  BRA `(.L_x_15346) ;  /* 0x0000000400147947 */ /* 0x000fea0003800000 */
.L_x_15359:
        /* <DEDUP_REMOVED lines=21> */
.L_x_15364:
[----:B------:R-:W-:Y:S05]  /*3a60*/  BSYNC.RECONVERGENT B0 ;  /* 0x0000000000007941 */ /* 0x000fea0003800200 */
.L_x_15363:
[----:B------:R-:W-:Y:S01]  /*3a70*/  IMAD.SHL.U32 R0, R0, 0x200000, RZ ;  /* 0x0020000000007824 */ /* 0x000fe200078e00ff */
[----:B------:R-:W-:-:S04]  /*3a80*/  LEA R2, R2, 0x37800000, 0x17 ;  /* 0x3780000002027811 */ /* 0x000fc800078eb8ff */
[----:B------:R-:W-:-:S05]  /*3a90*/  LOP3.LUT R0, R2, R0, R7, 0xfe, !PT ;  /* 0x0000000002007212 */ /* 0x000fca00078efe07 */
[----:B------:R-:W-:-:S04]  /*3aa0*/  FMUL.FTZ R0, R0, 1 ;  /* 0x3f80000000007820 */ /* 0x000fc80000410000 */
[----:B------:R0:W1:Y:S01]  /*3ab0*/  F2F.F64.F32 R16, R0 ;  /* 0x0000000000107310 */ /* 0x0000620000201800 */
[----:B------:R-:W-:Y:S05]  /*3ac0*/  BRA `(.L_x_15346) ;  /* 0x0000000000a47947 */ /* 0x000fea0003800000 */
.L_x_15358:
        /* <DEDUP_REMOVED lines=18> */
.L_x_15345:
        /* <DEDUP_REMOVED lines=16> */
.L_x_15367:
[----:B------:R-:W-:Y:S01]  /*3cf0*/  CS2R R16, SRZ ;  /* 0x0000000000107805 */ /* 0x000fe2000001ff00 */
[----:B------:R-:W-:Y:S06]  /*3d00*/  BRA `(.L_x_15346) ;  /* 0x0000000000147947 */ /* 0x000fec0003800000 */
.L_x_15366:
[----:B------:R-:W2:Y:S02]  /*3d10*/  LDG.E.64 R16, desc[UR36][R2.64] ;  /* 0x0000002402107981 */ /* 0x000ea4000c1e1b00 */
[----:B--2---:R-:W0:Y:S01]  /*3d20*/  I2F.F64.U64 R16, R16 ;  /* 0x0000001000107312 */ /* 0x004e220000301800 */
[----:B------:R-:W-:Y:S05]  /*3d30*/  BRA `(.L_x_15346) ;  /* 0x0000000000087947 */ /* 0x000fea0003800000 */
.L_x_15365:
[----:B------:R-:W2:Y:S02]  /*3d40*/  LDG.E R2, desc[UR36][R2.64] ;  /* 0x0000002402027981 */ /* 0x000ea4000c1e1900 */
[----:B--2---:R0:W2:Y:S02]  /*3d50*/  I2F.F64.U32 R16, R2 ;  /* 0x0000000200107312 */ /* 0x0040a40000201800 */
.L_x_15346:
[----:B------:R-:W-:Y:S05]  /*3d60*/  BSYNC.RECONVERGENT B7 ;  /* 0x0000000000077941 */ /* 0x000fea0003800200 */
.L_x_15340:
[----:B------:R-:W-:-:S07]  /*3d70*/  VIADD R28, R28, 0x80 ;  /* 0x000000801c1c7836 */ /* 0x000fce0000000000 */
.L_x_15311:
[----:B------:R-:W-:Y:S05]  /*3d80*/  BSYNC.RECONVERGENT B6 ;  /* 0x0000000000067941 */ /* 0x000fea0003800200 */
.L_x_15310:
        /* <DEDUP_REMOVED lines=26> */
.L_x_15374:
[----:B------:R-:W2:Y:S02]  /*3f30*/  LDG.E.U8 R2, desc[UR36][R2.64] ;  /* 0x0000002402027981 */ /* 0x000ea4000c1e1100 */
[----:B--2---:R0:W1:Y:S01]  /*3f40*/  I2F.F64.U16 R30, R2 ;  /* 0x00000002001e7312 */ /* 0x0040620000101800 */
[----:B------:R-:W-:Y:S05]  /*3f50*/  BRA `(.L_x_15376) ;  /* 0x0000000c00607947 */ /* 0x000fea0003800000 */
.L_x_15373:
        /* <DEDUP_REMOVED lines=9> */
.L_x_15378:
[----:B------:R-:W2:Y:S02]  /*3ff0*/  LDG.E R2, desc[UR36][R2.64] ;  /* 0x0000002402027981 */ /* 0x000ea4000c1e1900 */
[----:B--2---:R0:W1:Y:S01]  /*4000*/  I2F.F64 R30, R2 ;  /* 0x00000002001e7312 */ /* 0x0040620000201c00 */
[----:B------:R-:W-:Y:S05]  /*4010*/  BRA `(.L_x_15376) ;  /* 0x0000000c00307947 */ /* 0x000fea0003800000 */
.L_x_15377:
[----:B------:R-:W2:Y:S02]  /*4020*/  LDG.E.U16 R2, desc[UR36][R2.64] ;  /* 0x0000002402027981 */ /* 0x000ea4000c1e1500 */
[----:B--2---:R0:W1:Y:S01]  /*4030*/  I2F.F64.S16 R30, R2 ;  /* 0x00000002001e7312 */ /* 0x0040620000101c00 */
[----:B------:R-:W-:Y:S05]  /*4040*/  BRA `(.L_x_15376) ;  /* 0x0000000c00247947 */ /* 0x000fea0003800000 */
.L_x_15372:
        /* <DEDUP_REMOVED lines=10> */
.L_x_15380:
[----:B---3--:R-:W3:Y:S02]  /*40f0*/  LDG.E.U16 R0, desc[UR36][R2.64] ;  /* 0x0000002402007981 */ /* 0x008ee4000c1e1500 */
[----:B---3--:R-:W-:-:S05]  /*4100*/  HADD2.F32 R0, -RZ, R0.H0_H0 ;  /* 0x20000000ff007230 */ /* 0x008fca0000004100 */
[----:B------:R-:W-:-:S04]  /*4110*/  FMUL.FTZ R0, R0, 1 ;  /* 0x3f80000000007820 */ /* 0x000fc80000410000 */
[----:B------:R0:W1:Y:S01]  /*4120*/  F2F.F64.F32 R30, R0 ;  /* 0x00000000001e7310 */ /* 0x0000620000201800 */
[----:B------:R-:W-:Y:S05]  /*4130*/  BRA `(.L_x_15376) ;  /* 0x0000000800e87947 */ /* 0x000fea0003800000 */
.L_x_15379:
        /* <DEDUP_REMOVED lines=10> */
.L_x_15382:
[----:B------:R-:W3:Y:S02]  /*41e0*/  LDG.E.U16 R2, desc[UR36][R2.64] ;  /* 0x0000002402027981 */ /* 0x000ee4000c1e1500 */
[----:B---3--:R-:W-:-:S05]  /*41f0*/  HADD2.F32 R0, -RZ, R2.H0_H0 ;  /* 0x20000002ff007230 */ /* 0x008fca0000004100 */
[----:B------:R-:W-:-:S04]  /*4200*/  FMUL.FTZ R0, R0, 1 ;  /* 0x3f80000000007820 */ /* 0x000fc80000410000 */
[----:B------:R0:W1:Y:S01]  /*4210*/  F2F.F64.F32 R30, R0 ;  /* 0x00000000001e7310 */ /* 0x0000620000201800 */
[----:B------:R-:W-:Y:S05]  /*4220*/  BRA `(.L_x_15376) ;  /* 0x0000000800ac7947 */ /* 0x000fea0003800000 */
.L_x_15381:
[----:B------:R0:W5:Y:S01]  /*4230*/  LDG.E.64 R30, desc[UR36][R2.64] ;  /* 0x00000024021e7981 */ /* 0x000162000c1e1b00 */
[----:B------:R-:W-:Y:S05]  /*4240*/  BRA `(.L_x_15376) ;  /* 0x0000000800a47947 */ /* 0x000fea0003800000 */
.L_x_15371:
        /* <DEDUP_REMOVED lines=13> */
.L_x_15385:
[----:B------:R0:W5:Y:S01]  /*4320*/  LDG.E.64 R30, desc[UR36][R2.64] ;  /* 0x00000024021e7981 */ /* 0x000162000c1e1b00 */
[----:B------:R-:W-:Y:S05]  /*4330*/  BRA `(.L_x_15376) ;  /* 0x0000000800687947 */ /* 0x000fea0003800000 */
.L_x_15384:
        /* <DEDUP_REMOVED lines=27> */
.L_x_15387:
        /* <DEDUP_REMOVED lines=14> */
.L_x_15386:
[----:B---3--:R-:W3:Y:S02]  /*45d0*/  LDG.E.U16 R0, desc[UR36][R2.64] ;  /* 0x0000002402007981 */ /* 0x008ee4000c1e1500 */
[----:B---3--:R-:W-:-:S04]  /*45e0*/  IMAD.U32 R0, R0, 0x10000, RZ ;  /* 0x0001000000007824 */ /* 0x008fc800078e00ff */
[----:B------:R-:W-:-:S04]  /*45f0*/  FMUL.FTZ R0, R0, 1 ;  /* 0x3f80000000007820 */ /* 0x000fc80000410000 */
[----:B------:R0:W1:Y:S01]  /*4600*/  F2F.F64.F32 R30, R0 ;  /* 0x00000000001e7310 */ /* 0x0000620000201800 */
[----:B------:R-:W-:Y:S05]  /*4610*/  BRA `(.L_x_15376) ;  /* 0x0000000400b07947 */ /* 0x000fea0003800000 */
.L_x_15383:
        /* <DEDUP_REMOVED lines=11> */
.L_x_15390:
        /* <DEDUP_REMOVED lines=21> */
.L_x_15392:
[----:B------:R-:W-:Y:S05]  /*4820*/  BSYNC.RECONVERGENT B0 ;  /* 0x0000000000007941 */ /* 0x000fea0003800200 */
.L_x_15391:
[----:B------:R-:W-:Y:S01]  /*4830*/  IMAD.SHL.U32 R0, R0, 0x100000, RZ ;  /* 0x0010000000007824 */ /* 0x000fe200078e00ff */
[----:B------:R-:W-:-:S04]  /*4840*/  LEA R2, R2, 0x3b800000, 0x17 ;  /* 0x3b80000002027811 */ /* 0x000fc800078eb8ff */
[----:B------:R-:W-:-:S05]  /*4850*/  LOP3.LUT R0, R2, R0, R7, 0xfe, !PT ;  /* 0x0000000002007212 */ /* 0x000fca00078efe07 */
[----:B------:R-:W-:-:S04]  /*4860*/  FMUL.FTZ R0, R0, 1 ;  /* 0x3f80000000007820 */ /* 0x000fc80000410000 */
[----:B------:R0:W1:Y:S01]  /*4870*/  F2F.F64.F32 R30, R0 ;  /* 0x00000000001e7310 */ /* 0x0000620000201800 */
[----:B------:R-:W-:Y:S05]  /*4880*/  BRA `(.L_x_15376) ;  /* 0x0000000400147947 */ /* 0x000fea0003800000 */
.L_x_15389:
        /* <DEDUP_REMOVED lines=21> */
.L_x_15394:
[----:B------:R-:W-:Y:S05]  /*49e0*/  BSYNC.RECONVERGENT B0 ;  /* 0x0000000000007941 */ /* 0x000fea0003800200 */
.L_x_15393:
[----:B------:R-:W-:Y:S01]  /*49f0*/  IMAD.SHL.U32 R0, R0, 0x200000, RZ ;  /* 0x0020000000007824 */ /* 0x000fe200078e00ff */
[----:B------:R-:W-:-:S04]  /*4a00*/  LEA R2, R2, 0x37800000, 0x17 ;  /* 0x3780000002027811 */ /* 0x000fc800078eb8ff */
[----:B------:R-:W-:-:S05]  /*4a10*/  LOP3.LUT R0, R2, R0, R7, 0xfe, !PT ;  /* 0x0000000002007212 */ /* 0x000fca00078efe07 */
[----:B------:R-:W-:-:S04]  /*4a20*/  FMUL.FTZ R0, R0, 1 ;  /* 0x3f80000000007820 */ /* 0x000fc80000410000 */
[----:B------:R0:W1:Y:S01]  /*4a30*/  F2F.F64.F32 R30, R0 ;  /* 0x00000000001e7310 */ /* 0x0000620000201800 */
[----:B------:R-:W-:Y:S05]  /*4a40*/  BRA `(.L_x_15376) ;  /* 0x0000000000a47947 */ /* 0x000fea0003800000 */
.L_x_15388:
        /* <DEDUP_REMOVED lines=18> */
.L_x_15375:
        /* <DEDUP_REMOVED lines=16> */
.L_x_15397:
[----:B------:R-:W-:Y:S01]  /*4c70*/  CS2R R30, SRZ ;  /* 0x00000000001e7805 */ /* 0x000fe2000001ff00 */
[----:B------:R-:W-:Y:S06]  /*4c80*/  BRA `(.L_x_15376) ;  /* 0x0000000000147947 */ /* 0x000fec0003800000 */
.L_x_15396:
[----:B------:R-:W2:Y:S02]  /*4c90*/  LDG.E.64 R30, desc[UR36][R2.64] ;  /* 0x00000024021e7981 */ /* 0x000ea4000c1e1b00 */
[----:B--2---:R-:W0:Y:S01]  /*4ca0*/  I2F.F64.U64 R30, R30 ;  /* 0x0000001e001e7312 */ /* 0x004e220000301800 */
[----:B------:R-:W-:Y:S05]  /*4cb0*/  BRA `(.L_x_15376) ;  /* 0x0000000000087947 */ /* 0x000fea0003800000 */
.L_x_15395:
[----:B------:R-:W2:Y:S02]  /*4cc0*/  LDG.E R2, desc[UR36][R2.64] ;  /* 0x0000002402027981 */ /* 0x000ea4000c1e1900 */
[----:B--2---:R0:W1:Y:S02]  /*4cd0*/  I2F.F64.U32 R30, R2 ;  /* 0x00000002001e7312 */ /* 0x0040640000201800 */
.L_x_15376:
[----:B------:R-:W-:Y:S05]  /*4ce0*/  BSYNC.RECONVERGENT B7 ;  /* 0x0000000000077941 */ /* 0x000fea0003800200 */
.L_x_15370:
        /* <DEDUP_REMOVED lines=20> */
.L_x_15402:
[----:B------:R-:W3:Y:S02]  /*4e30*/  LDG.E.U8 R2, desc[UR36][R2.64] ;  /* 0x0000002402027981 */ /* 0x000ee4000c1e1100 */
[----:B---3--:R0:W3:Y:S01]  /*4e40*/  I2F.F64.U16 R26, R2 ;  /* 0x00000002001a7312 */ /* 0x0080e20000101800 */
[----:B------:R-:W-:Y:S05]  /*4e50*/  BRA `(.L_x_15404) ;  /* 0x0000000c00607947 */ /* 0x000fea0003800000 */
.L_x_15401:
        /* <DEDUP_REMOVED lines=9> */
.L_x_15406:
[----:B------:R-:W3:Y:S02]  /*4ef0*/  LDG.E R2, desc[UR36][R2.64] ;  /* 0x0000002402027981 */ /* 0x000ee4000c1e1900 */
[----:B---3--:R0:W3:Y:S01]  /*4f00*/  I2F.F64 R26, R2 ;  /* 0x00000002001a7312 */ /* 0x0080e20000201c00 */
[----:B------:R-:W-:Y:S05]  /*4f10*/  BRA `(.L_x_15404) ;  /* 0x0000000c00307947 */ /* 0x000fea0003800000 */
.L_x_15405:
[----:B------:R-:W3:Y:S02]  /*4f20*/  LDG.E.U16 R2, desc[UR36][R2.64] ;  /* 0x0000002402027981 */ /* 0x000ee4000c1e1500 */
[----:B---3--:R0:W3:Y:S01]  /*4f30*/  I2F.F64.S16 R26, R2 ;  /* 0x00000002001a7312 */ /* 0x0080e20000101c00 */
[----:B------:R-:W-:Y:S05]  /*4f40*/  BRA `(.L_x_15404) ;  /* 0x0000000c00247947 */ /* 0x000fea0003800000 */
.L_x_15400:
        /* <DEDUP_REMOVED lines=10> */
.L_x_15408:
[----:B------:R-:W3:Y:S02]  /*4ff0*/  LDG.E.U16 R0, desc[UR36][R2.64] ;  /* 0x0000002402007981 */ /* 0x000ee4000c1e1500 */
[----:B---3--:R-:W-:-:S05]  /*5000*/  HADD2.F32 R0, -RZ, R0.H0_H0 ;  /* 0x20000000ff007230 */ /* 0x008fca0000004100 */
[----:B------:R-:W-:-:S04]  /*5010*/  FMUL.FTZ R0, R0, 1 ;  /* 0x3f80000000007820 */ /* 0x000fc80000410000 */
[----:B------:R0:W3:Y:S01]  /*5020*/  F2F.F64.F32 R26, R0 ;  /* 0x00000000001a7310 */ /* 0x0000e20000201800 */
[----:B------:R-:W-:Y:S05]  /*5030*/  BRA `(.L_x_15404) ;  /* 0x0000000800e87947 */ /* 0x000fea0003800000 */
.L_x_15407:
        /* <DEDUP_REMOVED lines=10> */
.L_x_15410:
[----:B------:R-:W3:Y:S02]  /*50e0*/  LDG.E.U16 R2, desc[UR36][R2.64] ;  /* 0x0000002402027981 */ /* 0x000ee4000c1e1500 */
[----:B---3--:R-:W-:-:S05]  /*50f0*/  HADD2.F32 R0, -RZ, R2.H0_H0 ;  /* 0x20000002ff007230 */ /* 0x008fca0000004100 */
[----:B------:R-:W-:-:S04]  /*5100*/  FMUL.FTZ R0, R0, 1 ;  /* 0x3f80000000007820 */ /* 0x000fc80000410000 */
[----:B------:R0:W3:Y:S01]  /*5110*/  F2F.F64.F32 R26, R0 ;  /* 0x00000000001a7310 */ /* 0x0000e20000201800 */
[----:B------:R-:W-:Y:S05]  /*5120*/  BRA `(.L_x_15404) ;  /* 0x0000000800ac7947 */ /* 0x000fea0003800000 */
.L_x_15409:
[----:B------:R0:W5:Y:S01]  /*5130*/  LDG.E.64 R26, desc[UR36][R2.64] ;  /* 0x00000024021a7981 */ /* 0x000162000c1e1b00 */
[----:B------:R-:W-:Y:S05]  /*5140*/  BRA `(.L_x_15404) ;  /* 0x0000000800a47947 */ /* 0x000fea0003800000 */
.L_x_15399:
        /* <DEDUP_REMOVED lines=13> */
.L_x_15413:
[----:B------:R0:W5:Y:S01]  /*5220*/  LDG.E.64 R26, desc[UR36][R2.64] ;  /* 0x00000024021a7981 */ /* 0x000162000c1e1b00 */
[----:B------:R-:W-:Y:S05]  /*5230*/  BRA `(.L_x_15404) ;  /* 0x0000000800687947 */ /* 0x000fea0003800000 */
.L_x_15412:
        /* <DEDUP_REMOVED lines=27> */
.L_x_15415:
        /* <DEDUP_REMOVED lines=14> */
.L_x_15414:
[----:B------:R-:W3:Y:S02]  /*54d0*/  LDG.E.U16 R0, desc[UR36][R2.64] ;  /* 0x0000002402007981 */ /* 0x000ee4000c1e1500 */
[----:B---3--:R-:W-:-:S04]  /*54e0*/  IMAD.U32 R0, R0, 0x10000, RZ ;  /* 0x0001000000007824 */ /* 0x008fc800078e00ff */
[----:B------:R-:W-:-:S04]  /*54f0*/  FMUL.FTZ R0, R0, 1 ;  /* 0x3f80000000007820 */ /* 0x000fc80000410000 */
[----:B------:R0:W3:Y:S01]  /*5500*/  F2F.F64.F32 R26, R0 ;  /* 0x00000000001a7310 */ /* 0x0000e20000201800 */
[----:B------:R-:W-:Y:S05]  /*5510*/  BRA `(.L_x_15404) ;  /* 0x0000000400b07947 */ /* 0x000fea0003800000 */
.L_x_15411:
        /* <DEDUP_REMOVED lines=11> */
.L_x_15418:
        /* <DEDUP_REMOVED lines=21> */
.L_x_15420:
[----:B------:R-:W-:Y:S05]  /*5720*/  BSYNC.RECONVERGENT B0 ;  /* 0x0000000000007941 */ /* 0x000fea0003800200 */
.L_x_15419:
[----:B------:R-:W-:Y:S01]  /*5730*/  IMAD.SHL.U32 R0, R0, 0x100000, RZ ;  /* 0x0010000000007824 */ /* 0x000fe200078e00ff */
[----:B------:R-:W-:-:S04]  /*5740*/  LEA R2, R2, 0x3b800000, 0x17 ;  /* 0x3b80000002027811 */ /* 0x000fc800078eb8ff */
[----:B------:R-:W-:-:S05]  /*5750*/  LOP3.LUT R0, R2, R0, R7, 0xfe, !PT ;  /* 0x0000000002007212 */ /* 0x000fca00078efe07 */
[----:B------:R-:W-:-:S04]  /*5760*/  FMUL.FTZ R0, R0, 1 ;  /* 0x3f80000000007820 */ /* 0x000fc80000410000 */
[----:B------:R0:W3:Y:S01]  /*5770*/  F2F.F64.F32 R26, R0 ;  /* 0x00000000001a7310 */ /* 0x0000e20000201800 */
[----:B------:R-:W-:Y:S05]  /*5780*/  BRA `(.L_x_15404) ;  /* 0x0000000400147947 */ /* 0x000fea0003800000 */
.L_x_15417:
        /* <DEDUP_REMOVED lines=21> */
.L_x_15422:
[----:B------:R-:W-:Y:S05]  /*58e0*/  BSYNC.RECONVERGENT B0 ;  /* 0x0000000000007941 */ /* 0x000fea0003800200 */
.L_x_15421:
[----:B------:R-:W-:Y:S01]  /*58f0*/  IMAD.SHL.U32 R0, R0, 0x200000, RZ ;  /* 0x0020000000007824 */ /* 0x000fe200078e00ff */
[----:B------:R-:W-:-:S04]  /*5900*/  LEA R2, R2, 0x37800000, 0x17 ;  /* 0x3780000002027811 */ /* 0x000fc800078eb8ff */
[----:B------:R-:W-:-:S05]  /*5910*/  LOP3.LUT R0, R2, R0, R7, 0xfe, !PT ;  /* 0x0000000002007212 */ /* 0x000fca00078efe07 */
[----:B------:R-:W-:-:S04]  /*5920*/  FMUL.FTZ R0, R0, 1 ;  /* 0x3f80000000007820 */ /* 0x000fc80000410000 */
[----:B------:R0:W3:Y:S01]  /*5930*/  F2F.F64.F32 R26, R0 ;  /* 0x00000000001a7310 */ /* 0x0000e20000201800 */
[----:B------:R-:W-:Y:S05]  /*5940*/  BRA `(.L_x_15404) ;  /* 0x0000000000a47947 */ /* 0x000fea0003800000 */
.L_x_15416:
        /* <DEDUP_REMOVED lines=18> */
.L_x_15403:
        /* <DEDUP_REMOVED lines=16> */
.L_x_15425:
[----:B------:R-:W-:Y:S01]  /*5b70*/  CS2R R26, SRZ ;  /* 0x00000000001a7805 */ /* 0x000fe2000001ff00 */
[----:B------:R-:W-:Y:S06]  /*5b80*/  BRA `(.L_x_15404) ;  /* 0x0000000000147947 */ /* 0x000fec0003800000 */
.L_x_15424:
[----:B------:R-:W3:Y:S02]  /*5b90*/  LDG.E.64 R26, desc[UR36][R2.64] ;  /* 0x00000024021a7981 */ /* 0x000ee4000c1e1b00 */
[----:B---3--:R-:W0:Y:S01]  /*5ba0*/  I2F.F64.U64 R26, R26 ;  /* 0x0000001a001a7312 */ /* 0x008e220000301800 */
[----:B------:R-:W-:Y:S05]  /*5bb0*/  BRA `(.L_x_15404) ;  /* 0x0000000000087947 */ /* 0x000fea0003800000 */
.L_x_15423:
[----:B------:R-:W3:Y:S02]  /*5bc0*/  LDG.E R2, desc[UR36][R2.64] ;  /* 0x0000002402027981 */ /* 0x000ee4000c1e1900 */
[----:B---3--:R0:W3:Y:S02]  /*5bd0*/  I2F.F64.U32 R26, R2 ;  /* 0x00000002001a7312 */ /* 0x0080e40000201800 */
.L_x_15404:
[----:B------:R-:W-:Y:S05]  /*5be0*/  BSYNC.RECONVERGENT B7 ;  /* 0x0000000000077941 */ /* 0x000fea0003800200 */
.L_x_15398:
[----:B------:R-:W-:-:S07]  /*5bf0*/  VIADD R28, R28, 0x80 ;  /* 0x000000801c1c7836 */ /* 0x000fce0000000000 */
.L_x_15369:
[----:B------:R-:W-:Y:S05]  /*5c00*/  BSYNC.RECONVERGENT B6 ;  /* 0x0000000000067941 */ /* 0x000fea0003800200 */
.L_x_15368:
[----:B------:R-:W-:Y:S01]  /*5c10*/  ISETP.GE.AND P0, PT, R28, R29, PT ;  /* 0x0000001d1c00720c */ /* 0x000fe20003f06270 */
[----:B------:R-:W-:Y:S01]  /*5c20*/  BSSY.RECONVERGENT B7, `(.L_x_15426) ;  /* 0x00001e1000077945 */ /* 0x000fe20003800200 */
[----:B------:R-:W-:Y:S02]  /*5c30*/  CS2R R34, SRZ ;  /* 0x0000000000227805 */ /* 0x000fe4000001ff00 */
[----:B------:R-:W-:-:S09]  /*5c40*/  CS2R R32, SRZ ;  /* 0x0000000000207805 */ /* 0x000fd2000001ff00 */
[----:B------:R-:W-:Y:S05]  /*5c50*/  @P0 BRA `(.L_x_15427) ;  /* 0x0000001c00740947 */ /* 0x000fea0003800000 */
[----:B0-----:R-:W0:Y:S01]  /*5c60*/  S2R R3, SR_CTAID.X ;  /* 0x0000000000037919 */ /* 0x001e220000002500 */
[----:B------:R-:W1:Y:S01]  /*5c70*/  LDC.64 R4, c[0x0][0x390] ;  /* 0x0000e400ff047b82 */ /* 0x000e620000000a00 */
[----:B------:R-:W2:Y:S01]  /*5c80*/  LDCU UR5, c[0x0][0x3a8] ;  /* 0x00007500ff0577ac */ /* 0x000ea20008000800 */
[----:B------:R-:W-:Y:S01]  /*5c90*/  BSSY.RECONVERGENT B6, `(.L_x_15428) ;  /* 0x00000ee000067945 */ /* 0x000fe20003800200 */
[----:B------:R-:W-:-:S04]  /*5ca0*/  UPRMT UR4, UR38, 0x9910, URZ ;  /* 0x0000991026047896 */ /* 0x000fc800080000ff */
[----:B------:R-:W-:Y:S01]  /*5cb0*/  UISETP.GT.AND UP0, UPT, UR4, 0x9, UPT ;  /* 0x000000090400788c */ /* 0x000fe2000bf04270 */
[----:B0-----:R-:W-:-:S04]  /*5cc0*/  IMAD R28, R3, 0x200, R28 ;  /* 0x00000200031c7824 */ /* 0x001fc800078e021c */
        /* <DEDUP_REMOVED lines=15> */
.L_x_15432:
[----:B------:R-:W2:Y:S02]  /*5dc0*/  LDG.E.U8 R2, desc[UR36][R2.64] ;  /* 0x0000002402027981 */ /* 0x000ea4000c1e1100 */
[----:B--2---:R0:W1:Y:S01]  /*5dd0*/  I2F.F64.U16 R32, R2 ;  /* 0x0000000200207312 */ /* 0x0040620000101800 */
[----:B------:R-:W-:Y:S05]  /*5de0*/  BRA `(.L_x_15434) ;  /* 0x0000000c00607947 */ /* 0x000fea0003800000 */
.L_x_15431:
        /* <DEDUP_REMOVED lines=9> */
.L_x_15436:
[----:B------:R-:W2:Y:S02]  /*5e80*/  LDG.E R2, desc[UR36][R2.64] ;  /* 0x0000002402027981 */ /* 0x000ea4000c1e1900 */
[----:B--2---:R0:W1:Y:S01]  /*5e90*/  I2F.F64 R32, R2 ;  /* 0x0000000200207312 */ /* 0x0040620000201c00 */
[----:B------:R-:W-:Y:S05]  /*5ea0*/  BRA `(.L_x_15434) ;  /* 0x0000000c00307947 */ /* 0x000fea0003800000 */
.L_x_15435:
[----:B------:R-:W2:Y:S02]  /*5eb0*/  LDG.E.U16 R2, desc[UR36][R2.64] ;  /* 0x0000002402027981 */ /* 0x000ea4000c1e1500 */
[----:B--2---:R0:W1:Y:S01]  /*5ec0*/  I2F.F64.S16 R32, R2 ;  /* 0x0000000200207312 */ /* 0x0040620000101c00 */
[----:B------:R-:W-:Y:S05]  /*5ed0*/  BRA `(.L_x_15434) ;  /* 0x0000000c00247947 */ /* 0x000fea0003800000 */
.L_x_15430:
        /* <DEDUP_REMOVED lines=10> */
.L_x_15438:
[----:B---3--:R-:W2:Y:S02]  /*5f80*/  LDG.E.U16 R0, desc[UR36][R2.64] ;  /* 0x0000002402007981 */ /* 0x008ea4000c1e1500 */
[----:B--2---:R-:W-:-:S05]  /*5f90*/  HADD2.F32 R0, -RZ, R0.H0_H0 ;  /* 0x20000000ff007230 */ /* 0x004fca0000004100 */
[----:B------:R-:W-:-:S04]  /*5fa0*/  FMUL.FTZ R0, R0, 1 ;  /* 0x3f80000000007820 */ /* 0x000fc80000410000 */
[----:B------:R0:W1:Y:S01]  /*5fb0*/  F2F.F64.F32 R32, R0 ;  /* 0x0000000000207310 */ /* 0x0000620000201800 */
[----:B------:R-:W-:Y:S05]  /*5fc0*/  BRA `(.L_x_15434) ;  /* 0x0000000800e87947 */ /* 0x000fea0003800000 */
.L_x_15437:
        /* <DEDUP_REMOVED lines=10> */
.L_x_15440:
[----:B------:R-:W3:Y:S02]  /*6070*/  LDG.E.U16 R2, desc[UR36][R2.64] ;  /* 0x0000002402027981 */ /* 0x000ee4000c1e1500 */
[----:B---3--:R-:W-:-:S05]  /*6080*/  HADD2.F32 R0, -RZ, R2.H0_H0 ;  /* 0x20000002ff007230 */ /* 0x008fca0000004100 */
[----:B------:R-:W-:-:S04]  /*6090*/  FMUL.FTZ R0, R0, 1 ;  /* 0x3f80000000007820 */ /* 0x000fc80000410000 */
[----:B------:R0:W1:Y:S01]  /*60a0*/  F2F.F64.F32 R32, R0 ;  /* 0x0000000000207310 */ /* 0x0000620000201800 */
[----:B------:R-:W-:Y:S05]  /*60b0*/  BRA `(.L_x_15434) ;  /* 0x0000000800ac7947 */ /* 0x000fea0003800000 */
.L_x_15439:
[----:B------:R0:W5:Y:S01]  /*60c0*/  LDG.E.64 R32, desc[UR36][R2.64] ;  /* 0x0000002402207981 */ /* 0x000162000c1e1b00 */
[----:B------:R-:W-:Y:S05]  /*60d0*/  BRA `(.L_x_15434) ;  /* 0x0000000800a47947 */ /* 0x000fea0003800000 */
.L_x_15429:
        /* <DEDUP_REMOVED lines=13> */
.L_x_15443:
[----:B------:R0:W5:Y:S01]  /*61b0*/  LDG.E.64 R32, desc[UR36][R2.64] ;  /* 0x0000002402207981 */ /* 0x000162000c1e1b00 */
[----:B------:R-:W-:Y:S05]  /*61c0*/  BRA `(.L_x_15434) ;  /* 0x0000000800687947 */ /* 0x000fea0003800000 */
.L_x_15442:
[----:B------:R-:W-:-:S09]  /*61d0*/  UISETP.NE.AND UP0, UPT, UR4, 0xf, UPT ;  /* 0x0000000f0400788c */ /* 0x000fd2000bf05270 */
[----:B------:R-:W-:Y:S05]  /*61e0*/  BRA.U !UP0, `(.L_x_15444) ;  /* 0x00000001089c7547 */ /* 0x000fea000b800000 */
[----:B------:R-:W-:-:S09]  /*61f0*/  UISETP.NE.AND UP0, UPT, UR4, 0x17, UPT ;  /* 0x000000170400788c */ /* 0x000fd2000bf05270 */
[----:B------:R-:W-:Y:S05]  /*6200*/  BRA.U !UP0, `(.L_x_15445) ;  /* 0x00000001085c7547 */ /* 0x000fea000b800000 */
[----:B------:R-:W-:-:S09]  /*6210*/  UISETP.NE.AND UP0, UPT, UR4, 0x18, UPT ;  /* 0x000000180400788c */ /* 0x000fd2000bf05270 */
[----:B------:R-:W-:Y:S05]  /*6220*/  BRA.U UP0, `(.L_x_15433) ;  /* 0x0000000500f47547 */ /* 0x000fea000b800000 */
[----:B---3--:R-:W2:Y:S01]  /*6230*/  LDG.E.U8 R0, desc[UR36][R2.64] ;  /* 0x0000002402007981 */ /* 0x008ea2000c1e1100 */
        /* <DEDUP_REMOVED lines=20> */
.L_x_15445:
        /* <DEDUP_REMOVED lines=14> */
.L_x_15444:
[----:B---3--:R-:W2:Y:S02]  /*6460*/  LDG.E.U16 R0, desc[UR36][R2.64] ;  /* 0x0000002402007981 */ /* 0x008ea4000c1e1500 */
[----:B--2---:R-:W-:-:S04]  /*6470*/  IMAD.U32 R0, R0, 0x10000, RZ ;  /* 0x0001000000007824 */ /* 0x004fc800078e00ff */
[----:B------:R-:W-:-:S04]  /*6480*/  FMUL.FTZ R0, R0, 1 ;  /* 0x3f80000000007820 */ /* 0x000fc80000410000 */
[----:B------:R0:W1:Y:S01]  /*6490*/  F2F.F64.F32 R32, R0 ;  /* 0x0000000000207310 */ /* 0x0000620000201800 */
[----:B------:R-:W-:Y:S05]  /*64a0*/  BRA `(.L_x_15434) ;  /* 0x0000000400b07947 */ /* 0x000fea0003800000 */
.L_x_15441:
        /* <DEDUP_REMOVED lines=11> */
.L_x_15448:
        /* <DEDUP_REMOVED lines=21> */
.L_x_15450:
[----:B------:R-:W-:Y:S05]  /*66b0*/  BSYNC.RECONVERGENT B0 ;  /* 0x0000000000007941 */ /* 0x000fea0003800200 */
.L_x_15449:
[----:B------:R-:W-:Y:S01]  /*66c0*/  IMAD.SHL.U32 R0, R0, 0x100000, RZ ;  /* 0x0010000000007824 */ /* 0x000fe200078e00ff */
[----:B------:R-:W-:-:S04]  /*66d0*/  LEA R2, R2, 0x3b800000, 0x17 ;  /* 0x3b80000002027811 */ /* 0x000fc800078eb8ff */
[----:B------:R-:W-:-:S05]  /*66e0*/  LOP3.LUT R0, R2, R0, R7, 0xfe, !PT ;  /* 0x0000000002007212 */ /* 0x000fca00078efe07 */
[----:B------:R-:W-:-:S04]  /*66f0*/  FMUL.FTZ R0, R0, 1 ;  /* 0x3f80000000007820 */ /* 0x000fc80000410000 */
[----:B------:R0:W1:Y:S01]  /*6700*/  F2F.F64.F32 R32, R0 ;  /* 0x0000000000207310 */ /* 0x0000620000201800 */
[----:B------:R-:W-:Y:S05]  /*6710*/  BRA `(.L_x_15434) ;  /* 0x0000000400147947 */ /* 0x000fea0003800000 */
.L_x_15447:
        /* <DEDUP_REMOVED lines=21> */
.L_x_15452:
[----:B------:R-:W-:Y:S05]  /*6870*/  BSYNC.RECONVERGENT B0 ;  /* 0x0000000000007941 */ /* 0x000fea0003800200 */
.L_x_15451:
[----:B------:R-:W-:Y:S01]  /*6880*/  IMAD.SHL.U32 R0, R0, 0x200000, RZ ;  /* 0x0020000000007824 */ /* 0x000fe200078e00ff */
[----:B------:R-:W-:-:S04]  /*6890*/  LEA R2, R2, 0x37800000, 0x17 ;  /* 0x3780000002027811 */ /* 0x000fc800078eb8ff */
[----:B------:R-:W-:-:S05]  /*68a0*/  LOP3.LUT R0, R2, R0, R7, 0xfe, !PT ;  /* 0x0000000002007212 */ /* 0x000fca00078efe07 */
[----:B------:R-:W-:-:S04]  /*68b0*/  FMUL.FTZ R0, R0, 1 ;  /* 0x3f80000000007820 */ /* 0x000fc80000410000 */
[----:B------:R0:W1:Y:S01]  /*68c0*/  F2F.F64.F32 R32, R0 ;  /* 0x0000000000207310 */ /* 0x0000620000201800 */
[----:B------:R-:W-:Y:S05]  /*68d0*/  BRA `(.L_x_15434) ;  /* 0x0000000000a47947 */ /* 0x000fea0003800000 */
.L_x_15446:
        /* <DEDUP_REMOVED lines=18> */
.L_x_15433:
        /* <DEDUP_REMOVED lines=16> */
.L_x_15455:
[----:B------:R-:W-:Y:S01]  /*6b00*/  CS2R R32, SRZ ;  /* 0x0000000000207805 */ /* 0x000fe2000001ff00 */
[----:B------:R-:W-:Y:S06]  /*6b10*/  BRA `(.L_x_15434) ;  /* 0x0000000000147947 */ /* 0x000fec0003800000 */
.L_x_15454:
[----:B------:R-:W2:Y:S02]  /*6b20*/  LDG.E.64 R32, desc[UR36][R2.64] ;  /* 0x0000002402207981 */ /* 0x000ea4000c1e1b00 */
[----:B--2---:R-:W0:Y:S01]  /*6b30*/  I2F.F64.U64 R32, R32 ;  /* 0x0000002000207312 */ /* 0x004e220000301800 */
[----:B------:R-:W-:Y:S05]  /*6b40*/  BRA `(.L_x_15434) ;  /* 0x0000000000087947 */ /* 0x000fea0003800000 */
.L_x_15453:
[----:B------:R-:W2:Y:S02]  /*6b50*/  LDG.E R2, desc[UR36][R2.64] ;  /* 0x0000002402027981 */ /* 0x000ea4000c1e1900 */
[----:B--2---:R0:W1:Y:S02]  /*6b60*/  I2F.F64.U32 R32, R2 ;  /* 0x0000000200207312 */ /* 0x0040640000201800 */
.L_x_15434:
[----:B------:R-:W-:Y:S05]  /*6b70*/  BSYNC.RECONVERGENT B6 ;  /* 0x0000000000067941 */ /* 0x000fea0003800200 */
.L_x_15428:
        /* <DEDUP_REMOVED lines=19> */
.L_x_15459:
[----:B------:R-:W3:Y:S02]  /*6cb0*/  LDG.E.U8 R2, desc[UR36][R2.64] ;  /* 0x0000002402027981 */ /* 0x000ee4000c1e1100 */
[----:B---3--:R0:W3:Y:S01]  /*6cc0*/  I2F.F64.U16 R34, R2 ;  /* 0x0000000200227312 */ /* 0x0080e20000101800 */
[----:B------:R-:W-:Y:S05]  /*6cd0*/  BRA `(.L_x_15427) ;  /* 0x0000000c00547947 */ /* 0x000fea0003800000 */
.L_x_15458:
        /* <DEDUP_REMOVED lines=9> */
.L_x_15462:
[----:B------:R-:W3:Y:S02]  /*6d70*/  LDG.E R2, desc[UR36][R2.64] ;  /* 0x0000002402027981 */ /* 0x000ee4000c1e1900 */
[----:B---3--:R0:W3:Y:S01]  /*6d80*/  I2F.F64 R34, R2 ;  /* 0x0000000200227312 */ /* 0x0080e20000201c00 */
[----:B------:R-:W-:Y:S05]  /*6d90*/  BRA `(.L_x_15427) ;  /* 0x0000000c00247947 */ /* 0x000fea0003800000 */
.L_x_15461:
[----:B------:R-:W3:Y:S02]  /*6da0*/  LDG.E.U16 R2, desc[UR36][R2.64] ;  /* 0x0000002402027981 */ /* 0x000ee4000c1e1500 */
[----:B---3--:R0:W3:Y:S01]  /*6db0*/  I2F.F64.S16 R34, R2 ;  /* 0x0000000200227312 */ /* 0x0080e20000101c00 */
[----:B------:R-:W-:Y:S05]  /*6dc0*/  BRA `(.L_x_15427) ;  /* 0x0000000c00187947 */ /* 0x000fea0003800000 */
.L_x_15457:
        /* <DEDUP_REMOVED lines=10> */
.L_x_15464:
[----:B------:R-:W3:Y:S02]  /*6e70*/  LDG.E.U16 R0, desc[UR36][R2.64] ;  /* 0x0000002402007981 */ /* 0x000ee4000c1e1500 */
[----:B---3--:R-:W-:-:S05]  /*6e80*/  HADD2.F32 R0, -RZ, R0.H0_H0 ;  /* 0x20000000ff007230 */ /* 0x008fca0000004100 */
[----:B------:R-:W-:-:S04]  /*6e90*/  FMUL.FTZ R0, R0, 1 ;  /* 0x3f80000000007820 */ /* 0x000fc80000410000 */
[----:B------:R0:W3:Y:S01]  /*6ea0*/  F2F.F64.F32 R34, R0 ;  /* 0x0000000000227310 */ /* 0x0000e20000201800 */
[----:B------:R-:W-:Y:S05]  /*6eb0*/  BRA `(.L_x_15427) ;  /* 0x0000000800dc7947 */ /* 0x000fea0003800000 */
.L_x_15463:
        /* <DEDUP_REMOVED lines=10> */
.L_x_15466:
[----:B------:R-:W3:Y:S02]  /*6f60*/  LDG.E.U16 R2, desc[UR36][R2.64] ;  /* 0x0000002402027981 */ /* 0x000ee4000c1e1500 */
[----:B---3--:R-:W-:-:S05]  /*6f70*/  HADD2.F32 R0, -RZ, R2.H0_H0 ;  /* 0x20000002ff007230 */ /* 0x008fca0000004100 */
[----:B------:R-:W-:-:S04]  /*6f80*/  FMUL.FTZ R0, R0, 1 ;  /* 0x3f80000000007820 */ /* 0x000fc80000410000 */
[----:B------:R0:W3:Y:S01]  /*6f90*/  F2F.F64.F32 R34, R0 ;  /* 0x0000000000227310 */ /* 0x0000e20000201800 */
[----:B------:R-:W-:Y:S05]  /*6fa0*/  BRA `(.L_x_15427) ;  /* 0x0000000800a07947 */ /* 0x000fea0003800000 */
.L_x_15465:
[----:B------:R0:W5:Y:S01]  /*6fb0*/  LDG.E.64 R34, desc[UR36][R2.64] ;  /* 0x0000002402227981 */ /* 0x000162000c1e1b00 */
[----:B------:R-:W-:Y:S05]  /*6fc0*/  BRA `(.L_x_15427) ;  /* 0x0000000800987947 */ /* 0x000fea0003800000 */
.L_x_15456:
        /* <DEDUP_REMOVED lines=13> */
.L_x_15469:
[----:B------:R0:W5:Y:S01]  /*70a0*/  LDG.E.64 R34, desc[UR36][R2.64] ;  /* 0x0000002402227981 */ /* 0x000162000c1e1b00 */
[----:B------:R-:W-:Y:S05]  /*70b0*/  BRA `(.L_x_15427) ;  /* 0x00000008005c7947 */ /* 0x000fea0003800000 */
.L_x_15468:
        /* <DEDUP_REMOVED lines=27> */
.L_x_15471:
        /* <DEDUP_REMOVED lines=14> */
.L_x_15470:
[----:B------:R-:W3:Y:S02]  /*7350*/  LDG.E.U16 R0, desc[UR36][R2.64] ;  /* 0x0000002402007981 */ /* 0x000ee4000c1e1500 */
[----:B---3--:R-:W-:-:S04]  /*7360*/  IMAD.U32 R0, R0, 0x10000, RZ ;  /* 0x0001000000007824 */ /* 0x008fc800078e00ff */
[----:B------:R-:W-:-:S04]  /*7370*/  FMUL.FTZ R0, R0, 1 ;  /* 0x3f80000000007820 */ /* 0x000fc80000410000 */
[----:B------:R0:W3:Y:S01]  /*7380*/  F2F.F64.F32 R34, R0 ;  /* 0x0000000000227310 */ /* 0x0000e20000201800 */
[----:B------:R-:W-:Y:S05]  /*7390*/  BRA `(.L_x_15427) ;  /* 0x0000000400a47947 */ /* 0x000fea0003800000 */
.L_x_15467:
        /* <DEDUP_REMOVED lines=11> */
.L_x_15474:
        /* <DEDUP_REMOVED lines=20> */
.L_x_15476:
[----:B------:R-:W-:Y:S05]  /*7590*/  BSYNC.RECONVERGENT B0 ;  /* 0x0000000000007941 */ /* 0x000fea0003800200 */
.L_x_15475:
[----:B------:R-:W-:Y:S01]  /*75a0*/  IMAD.SHL.U32 R0, R0, 0x100000, RZ ;  /* 0x0010000000007824 */ /* 0x000fe200078e00ff */
[----:B------:R-:W-:-:S04]  /*75b0*/  LEA R2, R2, 0x3b800000, 0x17 ;  /* 0x3b80000002027811 */ /* 0x000fc800078eb8ff */
[----:B------:R-:W-:-:S05]  /*75c0*/  LOP3.LUT R0, R2, R0, R7, 0xfe, !PT ;  /* 0x0000000002007212 */ /* 0x000fca00078efe07 */
[----:B------:R-:W-:-:S04]  /*75d0*/  FMUL.FTZ R0, R0, 1 ;  /* 0x3f80000000007820 */ /* 0x000fc80000410000 */
[----:B------:R0:W3:Y:S01]  /*75e0*/  F2F.F64.F32 R34, R0 ;  /* 0x0000000000227310 */ /* 0x0000e20000201800 */
[----:B------:R-:W-:Y:S05]  /*75f0*/  BRA `(.L_x_15427) ;  /* 0x00000004000c7947 */ /* 0x000fea0003800000 */
.L_x_15473:
        /* <DEDUP_REMOVED lines=20> */
.L_x_15478:
[----:B------:R-:W-:Y:S05]  /*7740*/  BSYNC.RECONVERGENT B0 ;  /* 0x0000000000007941 */ /* 0x000fea0003800200 */
.L_x_15477:
[----:B------:R-:W-:Y:S01]  /*7750*/  IMAD.SHL.U32 R0, R0, 0x200000, RZ ;  /* 0x0020000000007824 */ /* 0x000fe200078e00ff */
[----:B------:R-:W-:-:S04]  /*7760*/  LEA R2, R2, 0x37800000, 0x17 ;  /* 0x3780000002027811 */ /* 0x000fc800078eb8ff */
[----:B------:R-:W-:-:S05]  /*7770*/  LOP3.LUT R0, R2, R0, R7, 0xfe, !PT ;  /* 0x0000000002007212 */ /* 0x000fca00078efe07 */
[----:B------:R-:W-:-:S04]  /*7780*/  FMUL.FTZ R0, R0, 1 ;  /* 0x3f80000000007820 */ /* 0x000fc80000410000 */
[----:B------:R0:W3:Y:S01]  /*7790*/  F2F.F64.F32 R34, R0 ;  /* 0x0000000000227310 */ /* 0x0000e20000201800 */
[----:B------:R-:W-:Y:S05]  /*77a0*/  BRA `(.L_x_15427) ;  /* 0x0000000000a07947 */ /* 0x000fea0003800000 */
.L_x_15472:
        /* <DEDUP_REMOVED lines=18> */
.L_x_15460:
        /* <DEDUP_REMOVED lines=16> */
.L_x_15481:
[----:B------:R-:W-:Y:S05]  /*79d0*/  BRA `(.L_x_15427) ;  /* 0x0000000000147947 */ /* 0x000fea0003800000 */
.L_x_15480:
[----:B------:R-:W3:Y:S02]  /*79e0*/  LDG.E.64 R34, desc[UR36][R2.64] ;  /* 0x0000002402227981 */ /* 0x000ee4000c1e1b00 */
[----:B---3--:R-:W0:Y:S01]  /*79f0*/  I2F.F64.U64 R34, R34 ;  /* 0x0000002200227312 */ /* 0x008e220000301800 */
[----:B------:R-:W-:Y:S05]  /*7a00*/  BRA `(.L_x_15427) ;  /* 0x0000000000087947 */ /* 0x000fea0003800000 */
.L_x_15479:
[----:B------:R-:W3:Y:S02]  /*7a10*/  LDG.E R2, desc[UR36][R2.64] ;  /* 0x0000002402027981 */ /* 0x000ee4000c1e1900 */
[----:B---3--:R0:W3:Y:S02]  /*7a20*/  I2F.F64.U32 R34, R2 ;  /* 0x0000000200227312 */ /* 0x0080e40000201800 */
.L_x_15427:
[----:B------:R-:W-:Y:S05]  /*7a30*/  BSYNC.RECONVERGENT B7 ;  /* 0x0000000000077941 */ /* 0x000fea0003800200 */
.L_x_15426:
[----:B01-3--:R-:W0:Y:S01]  /*7a40*/  S2R R0, SR_TID.X ;  /* 0x0000000000007919 */ /* 0x00be220000002100 */
[----:B------:R-:W-:Y:S01]  /*7a50*/  BSSY.RECONVERGENT B0, `(.L_x_15482) ;  /* 0x000007f000007945 */ /* 0x000fe20003800200 */
[----:B0-----:R-:W-:-:S13]  /*7a60*/  ISETP.GE.AND P0, PT, R0, R29, PT ;  /* 0x0000001d0000720c */ /* 0x001fda0003f06270 */
[----:B------:R-:W-:Y:S05]  /*7a70*/  @P0 BRA `(.L_x_15483) ;  /* 0x0000000400f00947 */ /* 0x000fea0003800000 */
[----:B--2-45:R-:W-:Y:S01]  /*7a80*/  DADD R8, -RZ, |R24| ;  /* 0x00000000ff087229 */ /* 0x034fe20000000518 */
[----:B------:R-:W-:Y:S01]  /*7a90*/  IMAD.MOV.U32 R2, RZ, RZ, 0x1 ;  /* 0x00000001ff027424 */ /* 0x000fe200078e00ff */
[--C-:B------:R-:W-:Y:S01]  /*7aa0*/  DADD R10, -RZ, |R22|.reuse ;  /* 0x00000000ff0a7229 */ /* 0x100fe20000000516 */
        /* <DEDUP_REMOVED lines=19> */
[----:B------:R-:W-:Y:S01]  /*7be0*/  IMAD.MOV.U32 R3, RZ, RZ, R4 ;  /* 0x000000ffff037224 */ /* 0x000fe200078e0004 */
[----:B------:R-:W-:Y:S01]  /*7bf0*/  MOV R36, 0x7c20 ;  /* 0x00007c2000247802 */ /* 0x000fe20000000f00 */
[----:B------:R-:W-:-:S07]  /*7c00*/  IMAD.MOV.U32 R2, RZ, RZ, R5 ;  /* 0x000000ffff027224 */ /* 0x000fce00078e0005 */
[----:B------:R-:W-:Y:S05]  /*7c10*/  CALL.REL.NOINC `($__internal_64_$__cuda_sm20_div_rn_f64_full) ;  /* 0x0000006400547944 */ /* 0x000fea0003c00000 */
[----:B------:R-:W-:Y:S02]  /*7c20*/  IMAD.MOV.U32 R2, RZ, RZ, R0 ;  /* 0x000000ffff027224 */ /* 0x000fe400078e0000 */
[----:B------:R-:W-:-:S07]  /*7c30*/  IMAD.MOV.U32 R3, RZ, RZ, R13 ;  /* 0x000000ffff037224 */ /* 0x000fce00078e000d */
.L_x_15485:
[----:B------:R-:W-:Y:S05]  /*7c40*/  BSYNC.RECONVERGENT B1 ;  /* 0x0000000000017941 */ /* 0x000fea0003800200 */
.L_x_15484:
[----:B------:R-:W-:Y:S01]  /*7c50*/  DMUL R4, R2, R2 ;  /* 0x0000000202047228 */ /* 0x000fe20000000000 */
[----:B------:R-:W-:Y:S01]  /*7c60*/  IMAD.MOV.U32 R6, RZ, RZ, -0x2449a4b7 ;  /* 0xdbb65b49ff067424 */ /* 0x000fe200078e00ff */
[----:B------:R-:W-:Y:S01]  /*7c70*/  UMOV UR4, 0x2a25ff7e ;  /* 0x2a25ff7e00047882 */ /* 0x000fe20000000000 */
[----:B------:R-:W-:Y:S01]  /*7c80*/  IMAD.MOV.U32 R7, RZ, RZ, 0x3f2d3b63 ;  /* 0x3f2d3b63ff077424 */ /* 0x000fe200078e00ff */
[----:B------:R-:W-:Y:S01]  /*7c90*/  UMOV UR5, 0x3ef53e1d ;  /* 0x3ef53e1d00057882 */ /* 0x000fe20000000000 */
[--C-:B------:R-:W-:Y:S01]  /*7ca0*/  DADD R10, -RZ, |R22|.reuse ;  /* 0x00000000ff0a7229 */ /* 0x100fe20000000516 */
[----:B------:R-:W-:Y:S01]  /*7cb0*/  ISETP.GE.AND P1, PT, R23, RZ, PT ;  /* 0x000000ff1700720c */ /* 0x000fe20003f26270 */
[----:B------:R-:W-:Y:S02]  /*7cc0*/  DSETP.GT.AND P0, PT, |R24|, |R22|, PT ;  /* 0x400000161800722a */ /* 0x000fe40003f04200 */
[----:B------:R-:W-:Y:S01]  /*7cd0*/  DFMA R6, R4, -UR4, R6 ;  /* 0x8000000404067c2b */ /* 0x000fe20008000006 */
        /* <DEDUP_REMOVED lines=51> */
[----:B------:R-:W-:Y:S02]  /*8010*/  DMUL R6, R4, R6 ;  /* 0x0000000604067228 */ /* 0x000fe40000000000 */
[----:B------:R-:W-:-:S06]  /*8020*/  DADD R4, -RZ, |R24| ;  /* 0x00000000ff047229 */ /* 0x000fcc0000000518 */
[----:B------:R-:W-:-:S04]  /*8030*/  DFMA R8, R6, R2, R2 ;  /* 0x000000020608722b */ /* 0x000fc80000000002 */
[----:B------:R-:W-:Y:S01]  /*8040*/  FSEL R6, R4, R10, P0 ;  /* 0x0000000a04067208 */ /* 0x000fe20000000000 */
[----:B------:R-:W-:Y:S01]  /*8050*/  @!P4 IMAD.MOV.U32 R4, RZ, RZ, 0x54442d18 ;  /* 0x54442d18ff04c424 */ /* 0x000fe200078e00ff */
[----:B------:R-:W-:Y:S01]  /*8060*/  FSEL R7, R5, R11, P0 ;  /* 0x0000000b05077208 */ /* 0x000fe20000000000 */
[----:B------:R-:W-:Y:S01]  /*8070*/  @!P4 IMAD.MOV.U32 R5, RZ, RZ, 0x400921fb ;  /* 0x400921fbff05c424 */ /* 0x000fe200078e00ff */
[----:B------:R-:W-:Y:S01]  /*8080*/  @P4 DADD R2, -RZ, -R8 ;  /* 0x00000000ff024229 */ /* 0x000fe20000000908 */
[----:B------:R-:W-:-:S03]  /*8090*/  @P4 PLOP3.LUT P0, PT, P1, PT, PT, 0x80, 0x8 ;  /* 0x000000000008481c */ /* 0x000fc60000f0f070 */
[----:B------:R-:W-:Y:S01]  /*80a0*/  DSETP.NEU.AND P2, PT, R6, RZ, PT ;  /* 0x000000ff0600722a */ /* 0x000fe20003f4d000 */
[----:B------:R-:W-:Y:S01]  /*80b0*/  @P4 IMAD.MOV.U32 R6, RZ, RZ, 0x54442d18 ;  /* 0x54442d18ff064424 */ /* 0x000fe200078e00ff */
[----:B------:R-:W-:Y:S01]  /*80c0*/  @!P4 DADD R4, -R8, R4 ;  /* 0x000000000804c229 */ /* 0x000fe20000000104 */
[----:B------:R-:W-:-:S03]  /*80d0*/  @P4 IMAD.MOV.U32 R7, RZ, RZ, 0x3ff921fb ;  /* 0x3ff921fbff074424 */ /* 0x000fc600078e00ff */
[----:B------:R-:W-:Y:S02]  /*80e0*/  @P4 FSEL R2, R8, R2, !P0 ;  /* 0x0000000208024208 */ /* 0x000fe40004000000 */
[----:B------:R-:W-:Y:S02]  /*80f0*/  @P4 FSEL R3, R9, R3, !P0 ;  /* 0x0000000309034208 */ /* 0x000fe40004000000 */
[----:B------:R-:W-:-:S04]  /*8100*/  @!P4 PLOP3.LUT P0, PT, P1, PT, PT, 0x80, 0x8 ;  /* 0x000000000008c81c */ /* 0x000fc80000f0f070 */
[----:B------:R-:W-:Y:S02]  /*8110*/  @P4 DADD R2, R2, R6 ;  /* 0x0000000002024229 */ /* 0x000fe40000000006 */
[C-C-:B------:R-:W-:Y:S01]  /*8120*/  @P2 DSETP.NEU.AND P1, PT, |R22|.reuse, |R24|.reuse, PT ;  /* 0x400000181600222a */ /* 0x140fe20003f2d200 */
[----:B------:R-:W-:Y:S01]  /*8130*/  @P2 IMAD.MOV.U32 R7, RZ, RZ, 0x7f3321d2 ;  /* 0x7f3321d2ff072424 */ /* 0x000fe200078e00ff */
[----:B------:R-:W-:Y:S02]  /*8140*/  DADD R22, |R22|, |R24| ;  /* 0x0000000016167229 */ /* 0x000fe40000000618 */
[----:B------:R-:W-:Y:S01]  /*8150*/  @!P4 FSEL R3, R5, R9, !P0 ;  /* 0x000000090503c208 */ /* 0x000fe20004000000 */
[----:B------:R-:W-:Y:S01]  /*8160*/  @P2 IMAD.MOV.U32 R9, RZ, RZ, 0x4002d97c ;  /* 0x4002d97cff092424 */ /* 0x000fe200078e00ff */
[----:B------:R-:W-:Y:S02]  /*8170*/  @!P4 FSEL R2, R4, R8, !P0 ;  /* 0x000000080402c208 */ /* 0x000fe40004000000 */
[----:B------:R-:W-:-:S02]  /*8180*/  @P2 FSEL R7, R7, 3.37028055040000000000e+12, !P0 ;  /* 0x54442d1807072808 */ /* 0x000fc40004000000 */
[----:B------:R-:W-:Y:S02]  /*8190*/  @P2 FSEL R9, R9, 1.8213495016098022461, !P0 ;  /* 0x3fe921fb09092808 */ /* 0x000fe40004000000 */
[----:B------:R-:W-:Y:S02]  /*81a0*/  @!P2 FSEL R5, RZ, 2.1426990032196044922, P0 ;  /* 0x400921fbff05a808 */ /* 0x000fe40000000000 */
[----:B------:R-:W-:Y:S02]  /*81b0*/  @P2 FSEL R3, R9, R3, !P1 ;  /* 0x0000000309032208 */ /* 0x000fe40004800000 */
[----:B------:R-:W-:Y:S02]  /*81c0*/  @P2 FSEL R0, R7, R2, !P1 ;  /* 0x0000000207002208 */ /* 0x000fe40004800000 */
[----:B------:R-:W-:Y:S01]  /*81d0*/  @!P2 FSEL R4, RZ, 3.37028055040000000000e+12, P0 ;  /* 0x54442d18ff04a808 */ /* 0x000fe20000000000 */
[----:B------:R-:W-:Y:S01]  /*81e0*/  @P2 IMAD.MOV.U32 R5, RZ, RZ, R3 ;  /* 0x000000ffff052224 */ /* 0x000fe200078e0003 */
[----:B------:R-:W-:Y:S01]  /*81f0*/  DSETP.NAN.AND P0, PT, R22, R22, PT ;  /* 0x000000161600722a */ /* 0x000fe20003f08000 */
[----:B------:R-:W-:-:S03]  /*8200*/  @P2 IMAD.MOV.U32 R4, RZ, RZ, R0 ;  /* 0x000000ffff042224 */ /* 0x000fc600078e0000 */
[----:B------:R-:W-:Y:S02]  /*8210*/  LOP3.LUT R25, R5, 0x80000000, R25, 0xb8, !PT ;  /* 0x8000000005197812 */ /* 0x000fe400078eb819 */
[----:B------:R-:W-:Y:S02]  /*8220*/  FSEL R4, R22, R4, P0 ;  /* 0x0000000416047208 */ /* 0x000fe40000000000 */
[----:B------:R-:W-:-:S07]  /*8230*/  FSEL R5, R23, R25, P0 ;  /* 0x0000001917057208 */ /* 0x000fce0000000000 */
.L_x_15483:
[----:B------:R-:W-:Y:S05]  /*8240*/  BSYNC.RECONVERGENT B0 ;  /* 0x0000000000007941 */ /* 0x000fea0003800200 */
.L_x_15482:
[----:B-----5:R-:W0:Y:S01]  /*8250*/  S2R R23, SR_TID.X ;  /* 0x0000000000177919 */ /* 0x020e220000002100 */
[----:B------:R-:W1:Y:S01]  /*8260*/  S2UR UR4, SR_CTAID.X ;  /* 0x00000000000479c3 */ /* 0x000e620000002500 */
[----:B------:R-:W1:Y:S01]  /*8270*/  LDCU UR5, c[0x0][0x380] ;  /* 0x00007000ff0577ac */ /* 0x000e620008000800 */
[----:B------:R-:W-:Y:S01]  /*8280*/  BSSY.RECONVERGENT B0, `(.L_x_15486) ;  /* 0x0000083000007945 */ /* 0x000fe20003800200 */
[----:B-1----:R-:W-:Y:S01]  /*8290*/  UIMAD UR4, UR4, -0x200, UR5 ;  /* 0xfffffe00040478a4 */ /* 0x002fe2000f8e0205 */
[----:B0-----:R-:W-:-:S05]  /*82a0*/  VIADD R22, R23, 0x80 ;  /* 0x0000008017167836 */ /* 0x001fca0000000000 */
[----:B------:R-:W-:-:S13]  /*82b0*/  ISETP.GE.AND P0, PT, R22, UR4, PT ;  /* 0x0000000416007c0c */ /* 0x000fda000bf06270 */
[----:B------:R-:W-:Y:S05]  /*82c0*/  @P0 BRA `(.L_x_15487) ;  /* 0x0000000400f80947 */ /* 0x000fea0003800000 */
[----:B------:R-:W-:Y:S01]  /*82d0*/  DADD R10, -RZ, |R18| ;  /* 0x00000000ff0a7229 */ /* 0x000fe20000000512 */
[----:B------:R-:W-:Y:S01]  /*82e0*/  IMAD.MOV.U32 R2, RZ, RZ, 0x1 ;  /* 0x00000001ff027424 */ /* 0x000fe200078e00ff */
        /* <DEDUP_REMOVED lines=23> */
[----:B----4-:R-:W-:Y:S05]  /*8460*/  CALL.REL.NOINC `($__internal_64_$__cuda_sm20_div_rn_f64_full) ;  /* 0x0000005c00407944 */ /* 0x010fea0003c00000 */
[----:B------:R-:W-:Y:S02]  /*8470*/  IMAD.MOV.U32 R2, RZ, RZ, R0 ;  /* 0x000000ffff027224 */ /* 0x000fe400078e0000 */
[----:B------:R-:W-:-:S07]  /*8480*/  IMAD.MOV.U32 R3, RZ, RZ, R13 ;  /* 0x000000ffff037224 */ /* 0x000fce00078e000d */
.L_x_15489:
[----:B------:R-:W-:Y:S05]  /*8490*/  BSYNC.RECONVERGENT B1 ;  /* 0x0000000000017941 */ /* 0x000fea0003800200 */
.L_x_15488:
[----:B------:R-:W-:Y:S01]  /*84a0*/  DMUL R6, R2, R2 ;  /* 0x0000000202067228 */ /* 0x000fe20000000000 */
[----:B------:R-:W-:Y:S01]  /*84b0*/  IMAD.MOV.U32 R8, RZ, RZ, -0x2449a4b7 ;  /* 0xdbb65b49ff087424 */ /* 0x000fe200078e00ff */
[----:B------:R-:W-:Y:S01]  /*84c0*/  UMOV UR4, 0x2a25ff7e ;  /* 0x2a25ff7e00047882 */ /* 0x000fe20000000000 */
[----:B------:R-:W-:Y:S01]  /*84d0*/  IMAD.MOV.U32 R9, RZ, RZ, 0x3f2d3b63 ;  /* 0x3f2d3b63ff097424 */ /* 0x000fe200078e00ff */
[----:B------:R-:W-:Y:S01]  /*84e0*/  UMOV UR5, 0x3ef53e1d ;  /* 0x3ef53e1d00057882 */ /* 0x000fe20000000000 */
[----:B------:R-:W-:Y:S01]  /*84f0*/  DADD R10, -RZ, |R18| ;  /* 0x00000000ff0a7229 */ /* 0x000fe20000000512 */
[----:B------:R-:W-:Y:S01]  /*8500*/  ISETP.GE.AND P1, PT, R17, RZ, PT ;  /* 0x000000ff1100720c */ /* 0x000fe20003f26270 */
[----:B------:R-:W-:Y:S01]  /*8510*/  DADD R12, -RZ, |R16| ;  /* 0x00000000ff0c7229 */ /* 0x000fe20000000510 */
[----:B------:R-:W-:Y:S01]  /*8520*/  BSSY.RECONVERGENT B1, `(.L_x_15490) ;  /* 0x0000053000017945 */ /* 0x000fe20003800200 */
[----:B------:R-:W-:Y:S01]  /*8530*/  DFMA R8, R6, -UR4, R8 ;  /* 0x8000000406087c2b */ /* 0x000fe20008000008 */
[----:B------:R-:W-:Y:S01]  /*8540*/  UMOV UR4, 0x8dde082e ;  /* 0x8dde082e00047882 */ /* 0x000fe20000000000 */
[----:B------:R-:W-:Y:S01]  /*8550*/  UMOV UR5, 0x3f531278 ;  /* 0x3f53127800057882 */ /* 0x000fe20000000000 */
[----:B------:R-:W-:Y:S01]  /*8560*/  DSETP.GT.AND P2, PT, |R18|, |R16|, PT ;  /* 0x400000101200722a */ /* 0x000fe20003f44200 */
[----:B------:R-:W-:-:S04]  /*8570*/  @!P4 PLOP3.LUT P0, PT, P1, PT, PT, 0x80, 0x8 ;  /* 0x000000000008c81c */ /* 0x000fc80000f0f070 */
[----:B------:R-:W-:Y:S01]  /*8580*/  DFMA R8, R6, R8, -UR4 ;  /* 0x8000000406087e2b */ /* 0x000fe20008000008 */
[----:B------:R-:W-:Y:S01]  /*8590*/  UMOV UR4, 0xc8249315 ;  /* 0xc824931500047882 */ /* 0x000fe20000000000 */
[----:B------:R-:W-:Y:S01]  /*85a0*/  UMOV UR5, 0x3f6f9690 ;  /* 0x3f6f969000057882 */ /* 0x000fe20000000000 */
[----:B------:R-:W-:Y:S02]  /*85b0*/  FSEL R10, R10, R12, P2 ;  /* 0x0000000c0a0a7208 */ /* 0x000fe40001000000 */
[----:B------:R-:W-:-:S03]  /*85c0*/  FSEL R11, R11, R13, P2 ;  /* 0x0000000d0b0b7208 */ /* 0x000fc60001000000 */
        /* <DEDUP_REMOVED lines=48> */
[----:B------:R-:W-:Y:S02]  /*88d0*/  @!P4 IMAD.MOV.U32 R2, RZ, RZ, 0x54442d18 ;  /* 0x54442d18ff02c424 */ /* 0x000fe400078e00ff */
[----:B------:R-:W-:-:S05]  /*88e0*/  @!P4 IMAD.MOV.U32 R3, RZ, RZ, 0x400921fb ;  /* 0x400921fbff03c424 */ /* 0x000fca00078e00ff */
[----:B------:R-:W-:Y:S02]  /*88f0*/  @P4 DADD R6, -RZ, -R8 ;  /* 0x00000000ff064229 */ /* 0x000fe40000000908 */
[----:B------:R-:W-:-:S10]  /*8900*/  @!P4 DADD R2, -R8, R2 ;  /* 0x000000000802c229 */ /* 0x000fd40000000102 */
[----:B------:R-:W-:Y:S02]  /*8910*/  @!P4 FSEL R2, R2, R8, !P0 ;  /* 0x000000080202c208 */ /* 0x000fe40004000000 */
[----:B------:R-:W-:Y:S02]  /*8920*/  @!P4 FSEL R3, R3, R9, !P0 ;  /* 0x000000090303c208 */ /* 0x000fe40004000000 */
[----:B------:R-:W-:Y:S01]  /*8930*/  @P4 PLOP3.LUT P0, PT, P1, PT, PT, 0x80, 0x8 ;  /* 0x000000000008481c */ /* 0x000fe20000f0f070 */
[----:B------:R-:W-:-:S03]  /*8940*/  DSETP.NEU.AND P1, PT, R10, RZ, PT ;  /* 0x000000ff0a00722a */ /* 0x000fc60003f2d000 */
[----:B------:R-:W-:Y:S01]  /*8950*/  @P4 FSEL R6, R8, R6, !P0 ;  /* 0x0000000608064208 */ /* 0x000fe20004000000 */
[----:B------:R-:W-:Y:S01]  /*8960*/  @P4 IMAD.MOV.U32 R8, RZ, RZ, 0x54442d18 ;  /* 0x54442d18ff084424 */ /* 0x000fe200078e00ff */
[----:B------:R-:W-:Y:S01]  /*8970*/  @P4 FSEL R7, R9, R7, !P0 ;  /* 0x0000000709074208 */ /* 0x000fe20004000000 */
[----:B------:R-:W-:-:S06]  /*8980*/  @P4 IMAD.MOV.U32 R9, RZ, RZ, 0x3ff921fb ;  /* 0x3ff921fbff094424 */ /* 0x000fcc00078e00ff */
[----:B------:R-:W-:Y:S02]  /*8990*/  @P4 DADD R2, R6, R8 ;  /* 0x0000000006024229 */ /* 0x000fe40000000008 */
[----:B------:R-:W-:Y:S09]  /*89a0*/  @!P1 BRA `(.L_x_15491) ;  /* 0x0000000000209947 */ /* 0x000ff20003800000 */
[----:B------:R-:W-:Y:S01]  /*89b0*/  IMAD.MOV.U32 R7, RZ, RZ, 0x7f3321d2 ;  /* 0x7f3321d2ff077424 */ /* 0x000fe200078e00ff */
[----:B------:R-:W-:Y:S01]  /*89c0*/  DSETP.NEU.AND P1, PT, |R16|, |R18|, PT ;  /* 0x400000121000722a */ /* 0x000fe20003f2d200 */
[----:B------:R-:W-:-:S03]  /*89d0*/  IMAD.MOV.U32 R9, RZ, RZ, 0x4002d97c ;  /* 0x4002d97cff097424 */ /* 0x000fc600078e00ff */
[----:B------:R-:W-:Y:S02]  /*89e0*/  FSEL R7, R7, 3.37028055040000000000e+12, !P0 ;  /* 0x54442d1807077808 */ /* 0x000fe40004000000 */
[----:B------:R-:W-:Y:S02]  /*89f0*/  FSEL R9, R9, 1.8213495016098022461, !P0 ;  /* 0x3fe921fb09097808 */ /* 0x000fe40004000000 */
[----:B------:R-:W-:Y:S02]  /*8a00*/  FSEL R2, R7, R2, !P1 ;  /* 0x0000000207027208 */ /* 0x000fe40004800000 */
[----:B------:R-:W-:Y:S01]  /*8a10*/  FSEL R3, R9, R3, !P1 ;  /* 0x0000000309037208 */ /* 0x000fe20004800000 */
[----:B------:R-:W-:Y:S06]  /*8a20*/  BRA `(.L_x_15492) ;  /* 0x0000000000087947 */ /* 0x000fec0003800000 */
.L_x_15491:
[----:B------:R-:W-:Y:S02]  /*8a30*/  FSEL R2, RZ, 3.37028055040000000000e+12, P0 ;  /* 0x54442d18ff027808 */ /* 0x000fe40000000000 */
[----:B------:R-:W-:-:S07]  /*8a40*/  FSEL R3, RZ, 2.1426990032196044922, P0 ;  /* 0x400921fbff037808 */ /* 0x000fce0000000000 */
.L_x_15492:
[----:B------:R-:W-:Y:S05]  /*8a50*/  BSYNC.RECONVERGENT B1 ;  /* 0x0000000000017941 */ /* 0x000fea0003800200 */
.L_x_15490:
[----:B------:R-:W-:Y:S01]  /*8a60*/  DADD R16, |R16|, |R18| ;  /* 0x0000000010107229 */ /* 0x000fe20000000612 */
[----:B------:R-:W-:-:S07]  /*8a70*/  LOP3.LUT R19, R3, 0x80000000, R19, 0xb8, !PT ;  /* 0x8000000003137812 */ /* 0x000fce00078eb813 */
[----:B------:R-:W-:-:S06]  /*8a80*/  DSETP.NAN.AND P0, PT, R16, R16, PT ;  /* 0x000000101000722a */ /* 0x000fcc0003f08000 */
[----:B------:R-:W-:Y:S02]  /*8a90*/  FSEL R28, R16, R2, P0 ;  /* 0x00000002101c7208 */ /* 0x000fe40000000000 */
[----:B------:R-:W-:-:S07]  /*8aa0*/  FSEL R29, R17, R19, P0 ;  /* 0x00000013111d7208 */ /* 0x000fce0000000000 */
.L_x_15487:
[----:B------:R-:W-:Y:S05]  /*8ab0*/  BSYNC.RECONVERGENT B0 ;  /* 0x0000000000007941 */ /* 0x000fea0003800200 */
.L_x_15486:
[----:B------:R-:W0:Y:S01]  /*8ac0*/  S2UR UR4, SR_CTAID.X ;  /* 0x00000000000479c3 */ /* 0x000e220000002500 */
[----:B------:R-:W0:Y:S01]  /*8ad0*/  LDCU UR5, c[0x0][0x380] ;  /* 0x00007000ff0577ac */ /* 0x000e220008000800 */
[----:B------:R-:W-:Y:S01]  /*8ae0*/  VIADD R0, R23, 0x100 ;  /* 0x0000010017007836 */ /* 0x000fe20000000000 */
[----:B------:R-:W-:Y:S01]  /*8af0*/  BSSY.RECONVERGENT B0, `(.L_x_15493) ;  /* 0x000007d000007945 */ /* 0x000fe20003800200 */
[----:B0-----:R-:W-:-:S06]  /*8b00*/  UIMAD UR4, UR4, -0x200, UR5 ;  /* 0xfffffe00040478a4 */ /* 0x001fcc000f8e0205 */
[----:B------:R-:W-:-:S13]  /*8b10*/  ISETP.GE.AND P0, PT, R0, UR4, PT ;  /* 0x0000000400007c0c */ /* 0x000fda000bf06270 */
[----:B------:R-:W-:Y:S05]  /*8b20*/  @P0 BRA `(.L_x_15494) ;  /* 0x0000000400e40947 */ /* 0x000fea0003800000 */
[----:B--2---:R-:W-:Y:S01]  /*8b30*/  DADD R8, -RZ, |R30| ;  /* 0x00000000ff087229 */ /* 0x004fe2000000051e */
        /* <DEDUP_REMOVED lines=27> */
.L_x_15496:
[----:B------:R-:W-:Y:S05]  /*8cf0*/  BSYNC.RECONVERGENT B1 ;  /* 0x0000000000017941 */ /* 0x000fea0003800200 */
.L_x_15495:
[----:B------:R-:W-:Y:S01]  /*8d00*/  DMUL R6, R2, R2 ;  /* 0x0000000202067228 */ /* 0x000fe20000000000 */
[----:B------:R-:W-:Y:S01]  /*8d10*/  IMAD.MOV.U32 R8, RZ, RZ, -0x2449a4b7 ;  /* 0xdbb65b49ff087424 */ /* 0x000fe200078e00ff */
[----:B------:R-:W-:Y:S01]  /*8d20*/  UMOV UR4, 0x2a25ff7e ;  /* 0x2a25ff7e00047882 */ /* 0x000fe20000000000 */
[----:B------:R-:W-:Y:S01]  /*8d30*/  IMAD.MOV.U32 R9, RZ, RZ, 0x3f2d3b63 ;  /* 0x3f2d3b63ff097424 */ /* 0x000fe200078e00ff */
[----:B------:R-:W-:Y:S01]  /*8d40*/  UMOV UR5, 0x3ef53e1d ;  /* 0x3ef53e1d00057882 */ /* 0x000fe20000000000 */
[----:B------:R-:W-:Y:S01]  /*8d50*/  ISETP.GE.AND P1, PT, R27, RZ, PT ;  /* 0x000000ff1b00720c */ /* 0x000fe20003f26270 */
[----:B------:R-:W-:Y:S01]  /*8d60*/  @P4 IMAD.MOV.U32 R10, RZ, RZ, 0x54442d18 ;  /* 0x54442d18ff0a4424 */ /* 0x000fe200078e00ff */
[----:B------:R-:W-:Y:S01]  /*8d70*/  BSSY.RECONVERGENT B1, `(.L_x_15497) ;  /* 0x000004f000017945 */ /* 0x000fe20003800200 */
[----:B------:R-:W-:Y:S01]  /*8d80*/  @P4 IMAD.MOV.U32 R11, RZ, RZ, 0x3ff921fb ;  /* 0x3ff921fbff0b4424 */ /* 0x000fe200078e00ff */
[----:B------:R-:W-:Y:S01]  /*8d90*/  DFMA R8, R6, -UR4, R8 ;  /* 0x8000000406087c2b */ /* 0x000fe20008000008 */
[----:B------:R-:W-:Y:S01]  /*8da0*/  UMOV UR4, 0x8dde082e ;  /* 0x8dde082e00047882 */ /* 0x000fe20000000000 */
[----:B------:R-:W-:Y:S01]  /*8db0*/  UMOV UR5, 0x3f531278 ;  /* 0x3f53127800057882 */ /* 0x000fe20000000000 */
[----:B------:R-:W-:-:S05]  /*8dc0*/  @!P4 PLOP3.LUT P0, PT, P1, PT, PT, 0x80, 0x8 ;  /* 0x000000000008c81c */ /* 0x000fca0000f0f070 */
        /* <DEDUP_REMOVED lines=71> */
.L_x_15498:
[----:B------:R-:W-:Y:S02]  /*9240*/  FSEL R2, RZ, 3.37028055040000000000e+12, P0 ;  /* 0x54442d18ff027808 */ /* 0x000fe40000000000 */
[----:B------:R-:W-:-:S07]  /*9250*/  FSEL R3, RZ, 2.1426990032196044922, P0 ;  /* 0x400921fbff037808 */ /* 0x000fce0000000000 */
.L_x_15499:
[----:B------:R-:W-:Y:S05]  /*9260*/  BSYNC.RECONVERGENT B1 ;  /* 0x0000000000017941 */ /* 0x000fea0003800200 */
.L_x_15497:
[----:B------:R-:W-:Y:S01]  /*9270*/  DADD R26, |R26|, |R30| ;  /* 0x000000001a1a7229 */ /* 0x000fe2000000061e */
[----:B------:R-:W-:-:S07]  /*9280*/  LOP3.LUT R31, R3, 0x80000000, R31, 0xb8, !PT ;  /* 0x80000000031f7812 */ /* 0x000fce00078eb81f */
[----:B------:R-:W-:-:S06]  /*9290*/  DSETP.NAN.AND P0, PT, R26, R26, PT ;  /* 0x0000001a1a00722a */ /* 0x000fcc0003f08000 */
[----:B----4-:R-:W-:Y:S02]  /*92a0*/  FSEL R24, R26, R2, P0 ;  /* 0x000000021a187208 */ /* 0x010fe40000000000 */
[----:B------:R-:W-:-:S07]  /*92b0*/  FSEL R25, R27, R31, P0 ;  /* 0x0000001f1b197208 */ /* 0x000fce0000000000 */
.L_x_15494:
[----:B------:R-:W-:Y:S05]  /*92c0*/  BSYNC.RECONVERGENT B0 ;  /* 0x0000000000007941 */ /* 0x000fea0003800200 */
.L_x_15493:
[----:B------:R-:W0:Y:S01]  /*92d0*/  S2R R19, SR_CTAID.X ;  /* 0x0000000000137919 */ /* 0x000e220000002500 */
[----:B------:R-:W0:Y:S01]  /*92e0*/  LDC R18, c[0x0][0x380] ;  /* 0x0000e000ff127b82 */ /* 0x000e220000000800 */
[----:B------:R-:W-:Y:S01]  /*92f0*/  VIADD R23, R23, 0x180 ;  /* 0x0000018017177836 */ /* 0x000fe20000000000 */
[----:B------:R-:W-:Y:S01]  /*9300*/  BSSY.RECONVERGENT B0, `(.L_x_15500) ;  /* 0x000007d000007945 */ /* 0x000fe20003800200 */
[----:B0-----:R-:W-:-:S05]  /*9310*/  IMAD R18, R19, -0x200, R18 ;  /* 0xfffffe0013127824 */ /* 0x001fca00078e0212 */
[----:B------:R-:W-:-:S13]  /*9320*/  ISETP.GE.AND P0, PT, R23, R18, PT ;  /* 0x000000121700720c */ /* 0x000fda0003f06270 */
        /* <DEDUP_REMOVED lines=29> */
.L_x_15503:
[----:B------:R-:W-:Y:S05]  /*9500*/  BSYNC.RECONVERGENT B1 ;  /* 0x0000000000017941 */ /* 0x000fea0003800200 */
.L_x_15502:
        /* <DEDUP_REMOVED lines=84> */
.L_x_15505:
[----:B------:R-:W-:Y:S02]  /*9a50*/  FSEL R2, RZ, 3.37028055040000000000e+12, P0 ;  /* 0x54442d18ff027808 */ /* 0x000fe40000000000 */
[----:B------:R-:W-:-:S07]  /*9a60*/  FSEL R3, RZ, 2.1426990032196044922, P0 ;  /* 0x400921fbff037808 */ /* 0x000fce0000000000 */
.L_x_15506:
[----:B------:R-:W-:Y:S05]  /*9a70*/  BSYNC.RECONVERGENT B1 ;  /* 0x0000000000017941 */ /* 0x000fea0003800200 */
.L_x_15504:
[----:B------:R-:W-:Y:S01]  /*9a80*/  DADD R34, |R32|, |R34| ;  /* 0x0000000020227229 */ /* 0x000fe20000000622 */
[----:B------:R-:W-:-:S07]  /*9a90*/  LOP3.LUT R33, R3, 0x80000000, R33, 0xb8, !PT ;  /* 0x8000000003217812 */ /* 0x000fce00078eb821 */
[----:B------:R-:W-:-:S06]  /*9aa0*/  DSETP.NAN.AND P0, PT, R34, R34, PT ;  /* 0x000000222200722a */ /* 0x000fcc0003f08000 */
[----:B------:R-:W-:Y:S02]  /*9ab0*/  FSEL R16, R34, R2, P0 ;  /* 0x0000000222107208 */ /* 0x000fe40000000000 */
[----:B------:R-:W-:-:S07]  /*9ac0*/  FSEL R17, R35, R33, P0 ;  /* 0x0000002123117208 */ /* 0x000fce0000000000 */
.L_x_15501:
[----:B------:R-:W-:Y:S05]  /*9ad0*/  BSYNC.RECONVERGENT B0 ;  /* 0x0000000000007941 */ /* 0x000fea0003800200 */
.L_x_15500:
[----:B------:R-:W0:Y:S01]  /*9ae0*/  S2R R23, SR_TID.X ;  /* 0x0000000000177919 */ /* 0x000e220000002100 */
[----:B------:R-:W1:Y:S01]  /*9af0*/  LDC.U8 R2, c[0x0][0x3b0] ;  /* 0x0000ec00ff027b82 */ /* 0x000e620000000000 */
[----:B------:R-:W-:Y:S01]  /*9b00*/  BSSY.RECONVERGENT B6, `(.L_x_15507) ;  /* 0x0000129000067945 */ /* 0x000fe20003800200 */
[----:B0-----:R-:W-:-:S13]  /*9b10*/  ISETP.GE.AND P0, PT, R23, R18, PT ;  /* 0x000000121700720c */ /* 0x001fda0003f06270 */
[----:B------:R-:W-:Y:S05]  /*9b20*/  @P0 BRA `(.L_x_15508) ;  /* 0x0000001000980947 */ /* 0x000fea0003800000 */
[----:B------:R-:W0:Y:S01]  /*9b30*/  LDCU UR4, c[0x0][0x3b4] ;  /* 0x00007680ff0477ac */ /* 0x000e220008000800 */
[----:B------:R-:W3:Y:S01]  /*9b40*/  LDC.64 R8, c[0x0][0x388] ;  /* 0x0000e200ff087b82 */ /* 0x000ee20000000a00 */
[----:B------:R-:W-:Y:S01]  /*9b50*/  IMAD R0, R19, 0x200, R23 ;  /* 0x0000020013007824 */ /* 0x000fe200078e0217 */
[----:B-1----:R-:W-:-:S03]  /*9b60*/  PRMT R6, R2, 0x9910, RZ ;  /* 0x0000991002067816 */ /* 0x002fc600000000ff */
[----:B0-----:R-:W-:Y:S02]  /*9b70*/  IMAD R3, R0, UR4, RZ ;  /* 0x0000000400037c24 */ /* 0x001fe4000f8e02ff */
[----:B------:R-:W-:-:S05]  /*9b80*/  IMAD.MOV.U32 R0, RZ, RZ, R6 ;  /* 0x000000ffff007224 */ /* 0x000fca00078e0006 */
[----:B------:R-:W-:Y:S02]  /*9b90*/  ISETP.GT.AND P0, PT, R0, 0x9, PT ;  /* 0x000000090000780c */ /* 0x000fe40003f04270 */
[----:B---3--:R-:W-:-:S05]  /*9ba0*/  IADD3 R8, P1, PT, R3, R8, RZ ;  /* 0x0000000803087210 */ /* 0x008fca0007f3e0ff */
        /* <DEDUP_REMOVED lines=14> */
.L_x_15512:
[----:B------:R-:W0:Y:S01]  /*9c90*/  F2I.S64.F64.TRUNC R4, R4 ;  /* 0x0000000400047311 */ /* 0x000e22000030d900 */
[----:B------:R-:W-:Y:S02]  /*9ca0*/  IMAD.MOV.U32 R23, RZ, RZ, R22 ;  /* 0x000000ffff177224 */ /* 0x000fe400078e0016 */
[----:B0-----:R-:W-:-:S05]  /*9cb0*/  IMAD.MOV.U32 R3, RZ, RZ, R4 ;  /* 0x000000ffff037224 */ /* 0x001fca00078e0004 */
[----:B------:R0:W-:Y:S01]  /*9cc0*/  STG.E.U8 desc[UR36][R8.64], R3 ;  /* 0x0000000308007986 */ /* 0x0001e2000c101124 */
[----:B------:R-:W-:Y:S05]  /*9cd0*/  BRA `(.L_x_15508) ;  /* 0x00000010002c7947 */ /* 0x000fea0003800000 */
.L_x_15511:
        /* <DEDUP_REMOVED lines=10> */
.L_x_15515:
[----:B------:R-:W0:Y:S01]  /*9d80*/  F2I.F64.TRUNC R5, R4 ;  /* 0x0000000400057311 */ /* 0x000e22000030d100 */
[----:B------:R-:W-:Y:S01]  /*9d90*/  IMAD.MOV.U32 R23, RZ, RZ, R22 ;  /* 0x000000ffff177224 */ /* 0x000fe200078e0016 */
[----:B0-----:R0:W-:Y:S01]  /*9da0*/  STG.E desc[UR36][R8.64], R5 ;  /* 0x0000000508007986 */ /* 0x0011e2000c101924 */
[----:B------:R-:W-:Y:S05]  /*9db0*/  BRA `(.L_x_15508) ;  /* 0x0000000c00f47947 */ /* 0x000fea0003800000 */
.L_x_15514:
[----:B------:R-:W0:Y:S01]  /*9dc0*/  F2I.F64.TRUNC R5, R4 ;  /* 0x0000000400057311 */ /* 0x000e22000030d100 */
[----:B------:R-:W-:Y:S01]  /*9dd0*/  IMAD.MOV.U32 R23, RZ, RZ, R22 ;  /* 0x000000ffff177224 */ /* 0x000fe200078e0016 */
[----:B0-----:R0:W-:Y:S01]  /*9de0*/  STG.E.U16 desc[UR36][R8.64], R5 ;  /* 0x0000000508007986 */ /* 0x0011e2000c101524 */
[----:B------:R-:W-:Y:S05]  /*9df0*/  BRA `(.L_x_15508) ;  /* 0x0000000c00e47947 */ /* 0x000fea0003800000 */
.L_x_15510:
        /* <DEDUP_REMOVED lines=14> */
.L_x_15517:
        /* <DEDUP_REMOVED lines=9> */
.L_x_15516:
        /* <DEDUP_REMOVED lines=15> */
.L_x_15519:
        /* <DEDUP_REMOVED lines=10> */
.L_x_15518:
[----:B------:R0:W-:Y:S01]  /*a100*/  STG.E.64 desc[UR36][R8.64], R4 ;  /* 0x0000000408007986 */ /* 0x0001e2000c101b24 */
[----:B------:R-:W-:Y:S01]  /*a110*/  IMAD.MOV.U32 R23, RZ, RZ, R22 ;  /* 0x000000ffff177224 */ /* 0x000fe200078e0016 */
[----:B------:R-:W-:Y:S06]  /*a120*/  BRA `(.L_x_15508) ;  /* 0x0000000c00187947 */ /* 0x000fec0003800000 */
.L_x_15509:
        /* <DEDUP_REMOVED lines=13> */
.L_x_15522:
[----:B------:R-:W-:Y:S01]  /*a200*/  CS2R R6, SRZ ;  /* 0x0000000000067805 */ /* 0x000fe2000001ff00 */
[----:B------:R-:W-:-:S04]  /*a210*/  IMAD.MOV.U32 R23, RZ, RZ, R22 ;  /* 0x000000ffff177224 */ /* 0x000fc800078e0016 */
[----:B------:R0:W-:Y:S01]  /*a220*/  STG.E.128 desc[UR36][R8.64], R4 ;  /* 0x0000000408007986 */ /* 0x0001e2000c101d24 */
[----:B------:R-:W-:Y:S05]  /*a230*/  BRA `(.L_x_15508) ;  /* 0x0000000800d47947 */ /* 0x000fea0003800000 */
.L_x_15521:
        /* <DEDUP_REMOVED lines=23> */
.L_x_15526:
[----:B------:R-:W-:Y:S05]  /*a3b0*/  BSYNC.RECONVERGENT B0 ;  /* 0x0000000000007941 */ /* 0x000fea0003800200 */
.L_x_15525:
[----:B------:R-:W-:Y:S01]  /*a3c0*/  LOP3.LUT R7, R0, 0x80, R7, 0xf8, !PT ;  /* 0x0000008000077812 */ /* 0x000fe200078ef807 */
[----:B------:R-:W-:-:S04]  /*a3d0*/  IMAD.MOV.U32 R23, RZ, RZ, R22 ;  /* 0x000000ffff177224 */ /* 0x000fc800078e0016 */
[----:B------:R0:W-:Y:S01]  /*a3e0*/  STG.E.U8 desc[UR36][R8.64], R7 ;  /* 0x0000000708007986 */ /* 0x0001e2000c101124 */
[----:B------:R-:W-:Y:S05]  /*a3f0*/  BRA `(.L_x_15508) ;  /* 0x0000000800647947 */ /* 0x000fea0003800000 */
.L_x_15524:
        /* <DEDUP_REMOVED lines=19> */
.L_x_15528:
[----:B------:R-:W-:Y:S05]  /*a530*/  BSYNC.RECONVERGENT B0 ;  /* 0x0000000000007941 */ /* 0x000fea0003800200 */
.L_x_15527:
[----:B------:R-:W-:Y:S01]  /*a540*/  LOP3.LUT R7, R0, 0x80, R7, 0xf8, !PT ;  /* 0x0000008000077812 */ /* 0x000fe200078ef807 */
[----:B------:R-:W-:-:S04]  /*a550*/  IMAD.MOV.U32 R23, RZ, RZ, R22 ;  /* 0x000000ffff177224 */ /* 0x000fc800078e0016 */
[----:B------:R0:W-:Y:S01]  /*a560*/  STG.E.U8 desc[UR36][R8.64], R7 ;  /* 0x0000000708007986 */ /* 0x0001e2000c101124 */
[----:B------:R-:W-:Y:S05]  /*a570*/  BRA `(.L_x_15508) ;  /* 0x0000000800047947 */ /* 0x000fea0003800000 */
.L_x_15523:
        /* <DEDUP_REMOVED lines=9> */
.L_x_15520:
        /* <DEDUP_REMOVED lines=12> */
.L_x_15531:
        /* <DEDUP_REMOVED lines=17> */
.L_x_15534:
[----:B------:R-:W-:-:S04]  /*a7e0*/  SHF.R.U32.HI R0, RZ, 0x14, R7 ;  /* 0x00000014ff007819 */ /* 0x000fc80000011607 */
[----:B------:R-:W-:-:S04]  /*a7f0*/  LOP3.LUT R0, R0, 0x1, RZ, 0xc0, !PT ;  /* 0x0000000100007812 */ /* 0x000fc800078ec0ff */
[----:B------:R-:W-:-:S04]  /*a800*/  IADD3 R0, PT, PT, R7, 0x487ffff, R0 ;  /* 0x0487ffff07007810 */ /* 0x000fc80007ffe000 */
[----:B------:R-:W-:-:S04]  /*a810*/  SHF.R.U32.HI R0, RZ, 0x14, R0 ;  /* 0x00000014ff007819 */ /* 0x000fc80000011600 */
[----:B------:R-:W-:-:S07]  /*a820*/  LOP3.LUT R3, R0, 0xff, RZ, 0xc0, !PT ;  /* 0x000000ff00037812 */ /* 0x000fce00078ec0ff */
.L_x_15535:
[----:B------:R-:W-:-:S04]  /*a830*/  SHF.R.U32.HI R0, RZ, 0x18, R7 ;  /* 0x00000018ff007819 */ /* 0x000fc80000011607 */
[----:B------:R-:W-:-:S07]  /*a840*/  LOP3.LUT R0, R3, 0x80, R0, 0xf8, !PT ;  /* 0x0000008003007812 */ /* 0x000fce00078ef800 */
.L_x_15533:
[----:B------:R-:W-:Y:S05]  /*a850*/  BSYNC.RECONVERGENT B0 ;  /* 0x0000000000007941 */ /* 0x000fea0003800200 */
.L_x_15532:
[----:B------:R0:W-:Y:S01]  /*a860*/  STG.E.U8 desc[UR36][R8.64], R0 ;  /* 0x0000000008007986 */ /* 0x0001e2000c101124 */
[----:B------:R-:W-:Y:S01]  /*a870*/  IMAD.MOV.U32 R23, RZ, RZ, R22 ;  /* 0x000000ffff177224 */ /* 0x000fe200078e0016 */
[----:B------:R-:W-:Y:S06]  /*a880*/  BRA `(.L_x_15508) ;  /* 0x0000000400407947 */ /* 0x000fec0003800000 */
.L_x_15530:
        /* <DEDUP_REMOVED lines=17> */
.L_x_15538:
[----:B------:R-:W-:-:S04]  /*a9a0*/  SHF.R.U32.HI R0, RZ, 0x15, R7 ;  /* 0x00000015ff007819 */ /* 0x000fc80000011607 */
[----:B------:R-:W-:-:S04]  /*a9b0*/  LOP3.LUT R0, R0, 0x1, RZ, 0xc0, !PT ;  /* 0x0000000100007812 */ /* 0x000fc800078ec0ff */
[----:B------:R-:W-:-:S04]  /*a9c0*/  IADD3 R0, PT, PT, R7, 0x88fffff, R0 ;  /* 0x088fffff07007810 */ /* 0x000fc80007ffe000 */
[----:B------:R-:W-:-:S04]  /*a9d0*/  SHF.R.U32.HI R0, RZ, 0x15, R0 ;  /* 0x00000015ff007819 */ /* 0x000fc80000011600 */
[----:B------:R-:W-:-:S07]  /*a9e0*/  LOP3.LUT R3, R0, 0xff, RZ, 0xc0, !PT ;  /* 0x000000ff00037812 */ /* 0x000fce00078ec0ff */
.L_x_15539:
[----:B------:R-:W-:-:S04]  /*a9f0*/  SHF.R.U32.HI R0, RZ, 0x18, R7 ;  /* 0x00000018ff007819 */ /* 0x000fc80000011607 */
[----:B------:R-:W-:-:S07]  /*aa00*/  LOP3.LUT R0, R3, 0x80, R0, 0xf8, !PT ;  /* 0x0000008003007812 */ /* 0x000fce00078ef800 */
.L_x_15537:
[----:B------:R-:W-:Y:S05]  /*aa10*/  BSYNC.RECONVERGENT B0 ;  /* 0x0000000000007941 */ /* 0x000fea0003800200 */
.L_x_15536:
[----:B------:R0:W-:Y:S01]  /*aa20*/  STG.E.U8 desc[UR36][R8.64], R0 ;  /* 0x0000000008007986 */ /* 0x0001e2000c101124 */
[----:B------:R-:W-:Y:S01]  /*aa30*/  IMAD.MOV.U32 R23, RZ, RZ, R22 ;  /* 0x000000ffff177224 */ /* 0x000fe200078e0016 */
[----:B------:R-:W-:Y:S06]  /*aa40*/  BRA `(.L_x_15508) ;  /* 0x0000000000d07947 */ /* 0x000fec0003800000 */
.L_x_15529:
[----:B------:R-:W-:-:S13]  /*aa50*/  ISETP.NE.AND P0, PT, R0, 0x1c, PT ;  /* 0x0000001c0000780c */ /* 0x000fda0003f05270 */
[----:B------:R-:W-:Y:S05]  /*aa60*/  @!P0 BRA `(.L_x_15540) ;  /* 0x0000000000bc8947 */ /* 0x000fea0003800000 */
[----:B------:R-:W-:-:S13]  /*aa70*/  ISETP.NE.AND P0, PT, R0, 0x1d, PT ;  /* 0x0000001d0000780c */ /* 0x000fda0003f05270 */
[----:B------:R-:W-:Y:S05]  /*aa80*/  @!P0 BRA `(.L_x_15541) ;  /* 0x0000000000a48947 */ /* 0x000fea0003800000 */
[----:B------:R-:W-:-:S13]  /*aa90*/  ISETP.NE.AND P0, PT, R0, 0x2c, PT ;  /* 0x0000002c0000780c */ /* 0x000fda0003f05270 */
[----:B------:R-:W-:Y:S05]  /*aaa0*/  @!P0 BRA `(.L_x_15542) ;  /* 0x0000000000488947 */ /* 0x000fea0003800000 */
.L_x_15513:
        /* <DEDUP_REMOVED lines=16> */
.L_x_15543:
[----:B------:R-:W-:Y:S01]  /*abb0*/  IMAD.MOV.U32 R23, RZ, RZ, R22 ;  /* 0x000000ffff177224 */ /* 0x000fe200078e0016 */
[----:B------:R-:W-:Y:S06]  /*abc0*/  BRA `(.L_x_15508) ;  /* 0x0000000000707947 */ /* 0x000fec0003800000 */
.L_x_15542:
        /* <DEDUP_REMOVED lines=21> */
.L_x_15541:
[----:B------:R-:W0:Y:S01]  /*ad20*/  F2I.U64.F64.TRUNC R4, R4 ;  /* 0x0000000400047311 */ /* 0x000e22000030d800 */
[----:B------:R-:W-:Y:S01]  /*ad30*/  IMAD.MOV.U32 R23, RZ, RZ, R22 ;  /* 0x000000ffff177224 */ /* 0x000fe200078e0016 */
[----:B0-----:R0:W-:Y:S01]  /*ad40*/  STG.E.64 desc[UR36][R8.64], R4 ;  /* 0x0000000408007986 */ /* 0x0011e2000c101b24 */
[----:B------:R-:W-:Y:S05]  /*ad50*/  BRA `(.L_x_15508) ;  /* 0x00000000000c7947 */ /* 0x000fea0003800000 */
.L_x_15540:
[----:B------:R-:W0:Y:S01]  /*ad60*/  F2I.U32.F64.TRUNC R5, R4 ;  /* 0x0000000400057311 */ /* 0x000e22000030d000 */
[----:B------:R-:W-:Y:S01]  /*ad70*/  IMAD.MOV.U32 R23, RZ, RZ, R22 ;  /* 0x000000ffff177224 */ /* 0x000fe200078e0016 */
[----:B0-----:R0:W-:Y:S06]  /*ad80*/  STG.E desc[UR36][R8.64], R5 ;  /* 0x0000000508007986 */ /* 0x0011ec000c101924 */
.L_x_15508:
[----:B------:R-:W-:Y:S05]  /*ad90*/  BSYNC.RECONVERGENT B6 ;  /* 0x0000000000067941 */ /* 0x000fea0003800200 */
.L_x_15507:
[----:B------:R-:W-:Y:S01]  /*ada0*/  ISETP.GE.AND P0, PT, R23, R18, PT ;  /* 0x000000121700720c */ /* 0x000fe20003f06270 */
[----:B------:R-:W-:-:S12]  /*adb0*/  BSSY.RECONVERGENT B6, `(.L_x_15544) ;  /* 0x0000228000067945 */ /* 0x000fd80003800200 */
[----:B------:R-:W-:Y:S05]  /*adc0*/  @P0 BRA `(.L_x_15545) ;  /* 0x0000002000980947 */ /* 0x000fea0003800000 */
[----:B------:R-:W3:Y:S01]  /*add0*/  LDCU UR4, c[0x0][0x3b4] ;  /* 0x00007680ff0477ac */ /* 0x000ee20008000800 */
[----:B0-----:R-:W0:Y:S01]  /*ade0*/  LDC.64 R4, c[0x0][0x388] ;  /* 0x0000e200ff047b82 */ /* 0x001e220000000a00 */
        /* <DEDUP_REMOVED lines=19> */
.L_x_15549:
[----:B------:R-:W0:Y:S02]  /*af20*/  F2I.S64.F64.TRUNC R28, R28 ;  /* 0x0000001c001c7311 */ /* 0x000e24000030d900 */
[----:B0-----:R-:W-:-:S05]  /*af30*/  IMAD.MOV.U32 R3, RZ, RZ, R28 ;  /* 0x000000ffff037224 */ /* 0x001fca00078e001c */
[----:B------:R0:W-:Y:S01]  /*af40*/  STG.E.U8 desc[UR36][R4.64], R3 ;  /* 0x0000000304007986 */ /* 0x0001e2000c101124 */
[----:B------:R-:W-:Y:S05]  /*af50*/  BRA `(.L_x_15551) ;  /* 0x0000000c00e07947 */ /* 0x000fea0003800000 */
.L_x_15548:
        /* <DEDUP_REMOVED lines=9> */
.L_x_15553:
[----:B------:R-:W0:Y:S02]  /*aff0*/  F2I.F64.TRUNC R29, R28 ;  /* 0x0000001c001d7311 */ /* 0x000e24000030d100 */
[----:B0-----:R0:W-:Y:S01]  /*b000*/  STG.E desc[UR36][R4.64], R29 ;  /* 0x0000001d04007986 */ /* 0x0011e2000c101924 */
[----:B------:R-:W-:Y:S05]  /*b010*/  BRA `(.L_x_15551) ;  /* 0x0000000c00b07947 */ /* 0x000fea0003800000 */
.L_x_15552:
[----:B------:R-:W0:Y:S02]  /*b020*/  F2I.F64.TRUNC R29, R28 ;  /* 0x0000001c001d7311 */ /* 0x000e24000030d100 */
[----:B0-----:R0:W-:Y:S01]  /*b030*/  STG.E.U16 desc[UR36][R4.64], R29 ;  /* 0x0000001d04007986 */ /* 0x0011e2000c101524 */
[----:B------:R-:W-:Y:S05]  /*b040*/  BRA `(.L_x_15551) ;  /* 0x0000000c00a47947 */ /* 0x000fea0003800000 */
.L_x_15547:
        /* <DEDUP_REMOVED lines=13> */
.L_x_15555:
        /* <DEDUP_REMOVED lines=8> */
.L_x_15554:
        /* <DEDUP_REMOVED lines=14> */
.L_x_15557:
        /* <DEDUP_REMOVED lines=9> */
.L_x_15556:
[----:B------:R0:W-:Y:S01]  /*b310*/  STG.E.64 desc[UR36][R4.64], R28 ;  /* 0x0000001c04007986 */ /* 0x0001e2000c101b24 */
[----:B------:R-:W-:Y:S05]  /*b320*/  BRA `(.L_x_15551) ;  /* 0x0000000800ec7947 */ /* 0x000fea0003800000 */
.L_x_15546:
        /* <DEDUP_REMOVED lines=13> */
.L_x_15561:
        /* <DEDUP_REMOVED lines=22> */
.L_x_15564:
[----:B------:R-:W-:-:S04]  /*b560*/  SHF.R.U32.HI R3, RZ, 0x18, R7 ;  /* 0x00000018ff037819 */ /* 0x000fc80000011607 */
[----:B------:R-:W-:-:S07]  /*b570*/  LOP3.LUT R0, R0, 0x80, R3, 0xf8, !PT ;  /* 0x0000008000007812 */ /* 0x000fce00078ef803 */
.L_x_15563:
[----:B------:R-:W-:Y:S05]  /*b580*/  BSYNC.RECONVERGENT B0 ;  /* 0x0000000000007941 */ /* 0x000fea0003800200 */
.L_x_15562:
[----:B------:R0:W-:Y:S01]  /*b590*/  STG.E.U8 desc[UR36][R4.64], R0 ;  /* 0x0000000004007986 */ /* 0x0001e2000c101124 */
[----:B------:R-:W-:Y:S05]  /*b5a0*/  BRA `(.L_x_15551) ;  /* 0x00000008004c7947 */ /* 0x000fea0003800000 */
.L_x_15560:
        /* <DEDUP_REMOVED lines=22> */
.L_x_15567:
[----:B------:R-:W-:-:S04]  /*b710*/  SHF.R.U32.HI R3, RZ, 0x18, R7 ;  /* 0x00000018ff037819 */ /* 0x000fc80000011607 */
[----:B------:R-:W-:-:S07]  /*b720*/  LOP3.LUT R0, R0, 0x80, R3, 0xf8, !PT ;  /* 0x0000008000007812 */ /* 0x000fce00078ef803 */
.L_x_15566:
[----:B------:R-:W-:Y:S05]  /*b730*/  BSYNC.RECONVERGENT B0 ;  /* 0x0000000000007941 */ /* 0x000fea0003800200 */
.L_x_15565:
[----:B------:R0:W-:Y:S01]  /*b740*/  STG.E.U8 desc[UR36][R4.64], R0 ;  /* 0x0000000004007986 */ /* 0x0001e2000c101124 */
[----:B------:R-:W-:Y:S05]  /*b750*/  BRA `(.L_x_15551) ;  /* 0x0000000400e07947 */ /* 0x000fea0003800000 */
.L_x_15559:
        /* <DEDUP_REMOVED lines=26> */
.L_x_15569:
[----:B------:R-:W0:Y:S02]  /*b900*/  F2I.U64.F64.TRUNC R28, R28 ;  /* 0x0000001c001c7311 */ /* 0x000e24000030d800 */
[----:B0-----:R0:W-:Y:S01]  /*b910*/  STG.E.64 desc[UR36][R4.64], R28 ;  /* 0x0000001c04007986 */ /* 0x0011e2000c101b24 */
[----:B------:R-:W-:Y:S05]  /*b920*/  BRA `(.L_x_15551) ;  /* 0x00000004006c7947 */ /* 0x000fea0003800000 */
.L_x_15568:
[----:B------:R-:W0:Y:S02]  /*b930*/  F2I.U32.F64.TRUNC R29, R28 ;  /* 0x0000001c001d7311 */ /* 0x000e24000030d000 */
[----:B0-----:R0:W-:Y:S01]  /*b940*/  STG.E desc[UR36][R4.64], R29 ;  /* 0x0000001d04007986 */ /* 0x0011e2000c101924 */
[----:B------:R-:W-:Y:S05]  /*b950*/  BRA `(.L_x_15551) ;  /* 0x0000000400607947 */ /* 0x000fea0003800000 */
.L_x_15558:
        /* <DEDUP_REMOVED lines=10> */
.L_x_15571:
[----:B--2---:R-:W-:-:S05]  /*ba00*/  CS2R R30, SRZ ;  /* 0x00000000001e7805 */ /* 0x004fca000001ff00 */
[----:B------:R0:W-:Y:S01]  /*ba10*/  STG.E.128 desc[UR36][R4.64], R28 ;  /* 0x0000001c04007986 */ /* 0x0001e2000c101d24 */
[----:B------:R-:W-:Y:S05]  /*ba20*/  BRA `(.L_x_15551) ;  /* 0x00000004002c7947 */ /* 0x000fea0003800000 */
.L_x_15570:
[----:B------:R-:W-:-:S13]  /*ba30*/  ISETP.NE.AND P0, PT, R0, 0xf, PT ;  /* 0x0000000f0000780c */ /* 0x000fda0003f05270 */
[----:B------:R-:W-:Y:S05]  /*ba40*/  @!P0 BRA `(.L_x_15572) ;  /* 0x0000000400088947 */ /* 0x000fea0003800000 */
[----:B------:R-:W-:-:S13]  /*ba50*/  ISETP.NE.AND P0, PT, R0, 0x17, PT ;  /* 0x000000170000780c */ /* 0x000fda0003f05270 */
[----:B------:R-:W-:Y:S05]  /*ba60*/  @!P0 BRA `(.L_x_15573) ;  /* 0x0000000000a08947 */ /* 0x000fea0003800000 */
[----:B------:R-:W-:-:S13]  /*ba70*/  ISETP.NE.AND P0, PT, R0, 0x18, PT ;  /* 0x000000180000780c */ /* 0x000fda0003f05270 */
[----:B------:R-:W-:Y:S05]  /*ba80*/  @!P0 BRA `(.L_x_15574) ;  /* 0x0000000000448947 */ /* 0x000fea0003800000 */
.L_x_15550:
        /* <DEDUP_REMOVED lines=16> */
.L_x_15575:
[----:B------:R-:W-:Y:S05]  /*bb90*/  BRA `(.L_x_15551) ;  /* 0x0000000000d07947 */ /* 0x000fea0003800000 */
.L_x_15574:
        /* <DEDUP_REMOVED lines=17> */
.L_x_15577:
[----:B------:R-:W-:Y:S05]  /*bcb0*/  BSYNC.RECONVERGENT B0 ;  /* 0x0000000000007941 */ /* 0x000fea0003800200 */
.L_x_15576:
[----:B------:R-:W-:-:S05]  /*bcc0*/  LOP3.LUT R3, R0, 0x80, R3, 0xf8, !PT ;  /* 0x0000008000037812 */ /* 0x000fca00078ef803 */
[----:B------:R0:W-:Y:S01]  /*bcd0*/  STG.E.U8 desc[UR36][R4.64], R3 ;  /* 0x0000000304007986 */ /* 0x0001e2000c101124 */
[----:B------:R-:W-:Y:S05]  /*bce0*/  BRA `(.L_x_15551) ;  /* 0x00000000007c7947 */ /* 0x000fea0003800000 */
.L_x_15573:
        /* <DEDUP_REMOVED lines=16> */
.L_x_15579:
[----:B------:R-:W-:Y:S01]  /*bdf0*/  IMAD.MOV.U32 R0, RZ, RZ, 0x7f ;  /* 0x0000007fff007424 */ /* 0x000fe200078e00ff */
[----:B------:R-:W-:-:S04]  /*be00*/  ISETP.GT.U32.AND P0, PT, R3, 0x7f800000, PT ;  /* 0x7f8000000300780c */ /* 0x000fc80003f04070 */
[----:B------:R-:W-:-:S09]  /*be10*/  SEL R0, R0, 0x7c, P0 ;  /* 0x0000007c00007807 */ /* 0x000fd20000000000 */
.L_x_15580:
[----:B------:R-:W-:Y:S05]  /*be20*/  BSYNC.RECONVERGENT B0 ;  /* 0x0000000000007941 */ /* 0x000fea0003800200 */
.L_x_15578:
[----:B------:R-:W-:-:S04]  /*be30*/  SHF.R.U32.HI R3, RZ, 0x18, R7 ;  /* 0x00000018ff037819 */ /* 0x000fc80000011607 */
[----:B------:R-:W-:-:S05]  /*be40*/  LOP3.LUT R3, R0, 0x80, R3, 0xf8, !PT ;  /* 0x0000008000037812 */ /* 0x000fca00078ef803 */
[----:B------:R3:W-:Y:S01]  /*be50*/  STG.E.U8 desc[UR36][R4.64], R3 ;  /* 0x0000000304007986 */ /* 0x0007e2000c101124 */
[----:B------:R-:W-:Y:S05]  /*be60*/  BRA `(.L_x_15551) ;  /* 0x00000000001c7947 */ /* 0x000fea0003800000 */
.L_x_15572:
[----:B------:R-:W-:Y:S01]  /*be70*/  UMOV UR4, 0xf0000000 ;  /* 0xf000000000047882 */ /* 0x000fe20000000000 */
[----:B------:R-:W-:Y:S01]  /*be80*/  UMOV UR5, 0x380fffff ;  /* 0x380fffff00057882 */ /* 0x000fe20000000000 */
[----:B------:R-:W0:Y:S01]  /*be90*/  F2F.F32.F64 R0, R28 ;  /* 0x0000001c00007310 */ /* 0x000e220000301000 */
[----:B------:R-:W-:-:S14]  /*bea0*/  DSETP.GEU.AND P0, PT, |R28|, UR4, PT ;  /* 0x000000041c007e2a */ /* 0x000fdc000bf0e200 */
[----:B0-----:R-:W-:-:S05]  /*beb0*/  @!P0 FMUL R0, R0, 1.175494350822287508e-38 ;  /* 0x0080000000008820 */ /* 0x001fca0000400000 */
[----:B------:R-:W-:-:S05]  /*bec0*/  F2FP.BF16.F32.PACK_AB R0, RZ, R0 ;  /* 0x00000000ff00723e */ /* 0x000fca00000010ff */
[----:B------:R0:W-:Y:S02]  /*bed0*/  STG.E.U16 desc[UR36][R4.64], R0 ;  /* 0x0000000004007986 */ /* 0x0001e4000c101524 */
.L_x_15551:
[----:B------:R-:W-:-:S05]  /*bee0*/  VIADD R23, R23, 0x80 ;  /* 0x0000008017177836 */ /* 0x000fca0000000000 */
[----:B------:R-:W-:-:S13]  /*bef0*/  ISETP.GE.AND P0, PT, R23, R18, PT ;  /* 0x000000121700720c */ /* 0x000fda0003f06270 */
[----:B------:R-:W-:Y:S05]  /*bf00*/  @P0 BRA `(.L_x_15545) ;  /* 0x0000001000480947 */ /* 0x000fea0003800000 */
        /* <DEDUP_REMOVED lines=18> */
[----:B--2-4-:R-:W0:Y:S02]  /*c030*/  F2I.F64.TRUNC R25, R24 ;  /* 0x0000001800197311 */ /* 0x014e24000030d100 */
[----:B0-----:R0:W-:Y:S01]  /*c040*/  STG.E.U8 desc[UR36][R4.64], R25 ;  /* 0x0000001904007986 */ /* 0x0011e2000c101124 */
[----:B------:R-:W-:Y:S05]  /*c050*/  BRA `(.L_x_15586) ;  /* 0x0000000c00f07947 */ /* 0x000fea0003800000 */
.L_x_15584:
[----:B--2-4-:R-:W0:Y:S02]  /*c060*/  F2I.S64.F64.TRUNC R24, R24 ;  /* 0x0000001800187311 */ /* 0x014e24000030d900 */
[----:B0-----:R-:W-:-:S05]  /*c070*/  IMAD.MOV.U32 R3, RZ, RZ, R24 ;  /* 0x000000ffff037224 */ /* 0x001fca00078e0018 */
[----:B------:R0:W-:Y:S01]  /*c080*/  STG.E.U8 desc[UR36][R4.64], R3 ;  /* 0x0000000304007986 */ /* 0x0001e2000c101124 */
[----:B------:R-:W-:Y:S05]  /*c090*/  BRA `(.L_x_15586) ;  /* 0x0000000c00e07947 */ /* 0x000fea0003800000 */
.L_x_15583:
[----:B------:R-:W-:-:S13]  /*c0a0*/  ISETP.NE.AND P0, PT, R0, 0x2, PT ;  /* 0x000000020000780c */ /* 0x000fda0003f05270 */
[----:B------:R-:W-:Y:S05]  /*c0b0*/  @!P0 BRA `(.L_x_15587) ;  /* 0x0000000000288947 */ /* 0x000fea0003800000 */
[----:B------:R-:W-:-:S13]  /*c0c0*/  ISETP.NE.AND P0, PT, R0, 0x3, PT ;  /* 0x000000030000780c */ /* 0x000fda0003f05270 */
[----:B------:R-:W-:Y:S05]  /*c0d0*/  @!P0 BRA `(.L_x_15588) ;  /* 0x0000000000148947 */ /* 0x000fea0003800000 */
[----:B------:R-:W-:-:S13]  /*c0e0*/  ISETP.NE.AND P0, PT, R0, 0x4, PT ;  /* 0x000000040000780c */ /* 0x000fda0003f05270 */
[----:B------:R-:W-:Y:S05]  /*c0f0*/  @P0 BRA `(.L_x_15585) ;  /* 0x0000000800b40947 */ /* 0x000fea0003800000 */
[----:B--2-4-:R-:W0:Y:S02]  /*c100*/  F2I.S64.F64.TRUNC R24, R24 ;  /* 0x0000001800187311 */ /* 0x014e24000030d900 */
[----:B0-----:R0:W-:Y:S01]  /*c110*/  STG.E.64 desc[UR36][R4.64], R24 ;  /* 0x0000001804007986 */ /* 0x0011e2000c101b24 */
[----:B------:R-:W-:Y:S05]  /*c120*/  BRA `(.L_x_15586) ;  /* 0x0000000c00bc7947 */ /* 0x000fea0003800000 */
.L_x_15588:
[----:B--2-4-:R-:W0:Y:S02]  /*c130*/  F2I.F64.TRUNC R25, R24 ;  /* 0x0000001800197311 */ /* 0x014e24000030d100 */
[----:B0-----:R0:W-:Y:S01]  /*c140*/  STG.E desc[UR36][R4.64], R25 ;  /* 0x0000001904007986 */ /* 0x0011e2000c101924 */
[----:B------:R-:W-:Y:S05]  /*c150*/  BRA `(.L_x_15586) ;  /* 0x0000000c00b07947 */ /* 0x000fea0003800000 */
.L_x_15587:
[----:B--2-4-:R-:W0:Y:S02]  /*c160*/  F2I.F64.TRUNC R25, R24 ;  /* 0x0000001800197311 */ /* 0x014e24000030d100 */
[----:B0-----:R0:W-:Y:S01]  /*c170*/  STG.E.U16 desc[UR36][R4.64], R25 ;  /* 0x0000001904007986 */ /* 0x0011e2000c101524 */
[----:B------:R-:W-:Y:S05]  /*c180*/  BRA `(.L_x_15586) ;  /* 0x0000000c00a47947 */ /* 0x000fea0003800000 */
.L_x_15582:
        /* <DEDUP_REMOVED lines=8> */
[----:B--2-4-:R-:W0:Y:S01]  /*c210*/  F2F.F32.F64 R3, R24 ;  /* 0x0000001800037310 */ /* 0x014e220000301000 */
[----:B------:R-:W-:-:S14]  /*c220*/  DSETP.GEU.AND P0, PT, |R24|, UR4, PT ;  /* 0x0000000418007e2a */ /* 0x000fdc000bf0e200 */
[----:B0-----:R-:W-:-:S05]  /*c230*/  @!P0 FMUL R3, R3, 1.175494350822287508e-38 ;  /* 0x0080000003038820 */ /* 0x001fca0000400000 */
[----:B------:R3:W-:Y:S01]  /*c240*/  STG.E desc[UR36][R4.64], R3 ;  /* 0x0000000304007986 */ /* 0x0007e2000c101924 */
[----:B------:R-:W-:Y:S05]  /*c250*/  BRA `(.L_x_15586) ;  /* 0x0000000c00707947 */ /* 0x000fea0003800000 */
.L_x_15590:
[----:B------:R-:W-:Y:S01]  /*c260*/  UMOV UR4, 0xf0000000 ;  /* 0xf000000000047882 */ /* 0x000fe20000000000 */
[----:B------:R-:W-:Y:S01]  /*c270*/  UMOV UR5, 0x380fffff ;  /* 0x380fffff00057882 */ /* 0x000fe20000000000 */
[----:B--2-4-:R-:W0:Y:S01]  /*c280*/  F2F.F32.F64 R0, R24 ;  /* 0x0000001800007310 */ /* 0x014e220000301000 */
[----:B------:R-:W-:-:S14]  /*c290*/  DSETP.GEU.AND P0, PT, |R24|, UR4, PT ;  /* 0x0000000418007e2a */ /* 0x000fdc000bf0e200 */
[----:B0-----:R-:W-:-:S05]  /*c2a0*/  @!P0 FMUL R0, R0, 1.175494350822287508e-38 ;  /* 0x0080000000008820 */ /* 0x001fca0000400000 */
[----:B------:R-:W-:-:S05]  /*c2b0*/  F2FP.F16.F32.PACK_AB R0, RZ, R0 ;  /* 0x00000000ff00723e */ /* 0x000fca00000000ff */
[----:B------:R4:W-:Y:S01]  /*c2c0*/  STG.E.U16 desc[UR36][R4.64], R0 ;  /* 0x0000000004007986 */ /* 0x0009e2000c101524 */
[----:B------:R-:W-:Y:S05]  /*c2d0*/  BRA `(.L_x_15586) ;  /* 0x0000000c00507947 */ /* 0x000fea0003800000 */
.L_x_15589:
        /* <DEDUP_REMOVED lines=8> */
[----:B--2-4-:R-:W0:Y:S01]  /*c360*/  F2F.F32.F64 R6, R24 ;  /* 0x0000001800067310 */ /* 0x014e220000301000 */
[----:B------:R-:W-:Y:S01]  /*c370*/  DSETP.GEU.AND P0, PT, |R24|, UR4, PT ;  /* 0x0000000418007e2a */ /* 0x000fe2000bf0e200 */
[----:B------:R-:W-:-:S13]  /*c380*/  IMAD.MOV.U32 R7, RZ, RZ, RZ ;  /* 0x000000ffff077224 */ /* 0x000fda00078e00ff */
[----:B0-----:R-:W-:-:S05]  /*c390*/  @!P0 FMUL R6, R6, 1.175494350822287508e-38 ;  /* 0x0080000006068820 */ /* 0x001fca0000400000 */
[----:B------:R1:W-:Y:S01]  /*c3a0*/  STG.E.64 desc[UR36][R4.64], R6 ;  /* 0x0000000604007986 */ /* 0x0003e2000c101b24 */
[----:B------:R-:W-:Y:S05]  /*c3b0*/  BRA `(.L_x_15586) ;  /* 0x0000000c00187947 */ /* 0x000fea0003800000 */
.L_x_15592:
[----:B------:R-:W-:Y:S01]  /*c3c0*/  UMOV UR4, 0xf0000000 ;  /* 0xf000000000047882 */ /* 0x000fe20000000000 */
[----:B------:R-:W-:Y:S01]  /*c3d0*/  UMOV UR5, 0x380fffff ;  /* 0x380fffff00057882 */ /* 0x000fe20000000000 */
[----:B--2-4-:R-:W0:Y:S01]  /*c3e0*/  F2F.F32.F64 R0, R24 ;  /* 0x0000001800007310 */ /* 0x014e220000301000 */
[----:B------:R-:W-:-:S14]  /*c3f0*/  DSETP.GEU.AND P0, PT, |R24|, UR4, PT ;  /* 0x0000000418007e2a */ /* 0x000fdc000bf0e200 */
[----:B0-----:R-:W-:-:S05]  /*c400*/  @!P0 FMUL R0, R0, 1.175494350822287508e-38 ;  /* 0x0080000000008820 */ /* 0x001fca0000400000 */
[----:B------:R-:W-:-:S04]  /*c410*/  F2FP.F16.F32.PACK_AB R3, RZ, R0 ;  /* 0x00000000ff03723e */ /* 0x000fc800000000ff */
[----:B------:R-:W-:-:S05]  /*c420*/  PRMT R3, R3, 0x5410, RZ ;  /* 0x0000541003037816 */ /* 0x000fca00000000ff */
[----:B------:R2:W-:Y:S01]  /*c430*/  STG.E desc[UR36][R4.64], R3 ;  /* 0x0000000304007986 */ /* 0x0005e2000c101924 */
[----:B------:R-:W-:Y:S05]  /*c440*/  BRA `(.L_x_15586) ;  /* 0x0000000800f47947 */ /* 0x000fea0003800000 */
.L_x_15591:
[----:B--2-4-:R0:W-:Y:S01]  /*c450*/  STG.E.64 desc[UR36][R4.64], R24 ;  /* 0x0000001804007986 */ /* 0x0141e2000c101b24 */
[----:B------:R-:W-:Y:S05]  /*c460*/  BRA `(.L_x_15586) ;  /* 0x0000000800ec7947 */ /* 0x000fea0003800000 */
.L_x_15581:
        /* <DEDUP_REMOVED lines=10> */
[----:B--2-4-:R-:W0:Y:S02]  /*c510*/  F2I.U32.F64.TRUNC R25, R24 ;  /* 0x0000001800197311 */ /* 0x014e24000030d000 */
[----:B0-----:R0:W-:Y:S01]  /*c520*/  STG.E.U16 desc[UR36][R4.64], R25 ;  /* 0x0000001904007986 */ /* 0x0011e2000c101524 */
[----:B------:R-:W-:Y:S05]  /*c530*/  BRA `(.L_x_15586) ;  /* 0x0000000800b87947 */ /* 0x000fea0003800000 */
.L_x_15596:
[----:B------:R-:W-:Y:S01]  /*c540*/  UMOV UR4, 0xf0000000 ;  /* 0xf000000000047882 */ /* 0x000fe20000000000 */
[----:B------:R-:W-:Y:S01]  /*c550*/  UMOV UR5, 0x380fffff ;  /* 0x380fffff00057882 */ /* 0x000fe20000000000 */
[----:B--2-4-:R-:W0:Y:S01]  /*c560*/  F2F.F32.F64 R7, R24 ;  /* 0x0000001800077310 */ /* 0x014e220000301000 */
        /* <DEDUP_REMOVED lines=19> */
.L_x_15599:
[----:B------:R-:W-:-:S04]  /*c6a0*/  SHF.R.U32.HI R3, RZ, 0x18, R7 ;  /* 0x00000018ff037819 */ /* 0x000fc80000011607 */
[----:B------:R-:W-:-:S07]  /*c6b0*/  LOP3.LUT R0, R0, 0x80, R3, 0xf8, !PT ;  /* 0x0000008000007812 */ /* 0x000fce00078ef803 */
.L_x_15598:
[----:B------:R-:W-:Y:S05]  /*c6c0*/  BSYNC.RECONVERGENT B0 ;  /* 0x0000000000007941 */ /* 0x000fea0003800200 */
.L_x_15597:
[----:B------:R0:W-:Y:S01]  /*c6d0*/  STG.E.U8 desc[UR36][R4.64], R0 ;  /* 0x0000000004007986 */ /* 0x0001e2000c101124 */
[----:B------:R-:W-:Y:S05]  /*c6e0*/  BRA `(.L_x_15586) ;  /* 0x00000008004c7947 */ /* 0x000fea0003800000 */
.L_x_15595:
        /* <DEDUP_REMOVED lines=22> */
.L_x_15602:
[----:B------:R-:W-:-:S04]  /*c850*/  SHF.R.U32.HI R3, RZ, 0x18, R7 ;  /* 0x00000018ff037819 */ /* 0x000fc80000011607 */
[----:B------:R-:W-:-:S07]  /*c860*/  LOP3.LUT R0, R0, 0x80, R3, 0xf8, !PT ;  /* 0x0000008000007812 */ /* 0x000fce00078ef803 */
.L_x_15601:
[----:B------:R-:W-:Y:S05]  /*c870*/  BSYNC.RECONVERGENT B0 ;  /* 0x0000000000007941 */ /* 0x000fea0003800200 */
.L_x_15600:
[----:B------:R0:W-:Y:S01]  /*c880*/  STG.E.U8 desc[UR36][R4.64], R0 ;  /* 0x0000000004007986 */ /* 0x0001e2000c101124 */
[----:B------:R-:W-:Y:S05]  /*c890*/  BRA `(.L_x_15586) ;  /* 0x0000000400e07947 */ /* 0x000fea0003800000 */
.L_x_15594:
        /* <DEDUP_REMOVED lines=26> */
.L_x_15604:
[----:B--2-4-:R-:W0:Y:S02]  /*ca40*/  F2I.U64.F64.TRUNC R24, R24 ;  /* 0x0000001800187311 */ /* 0x014e24000030d800 */
[----:B0-----:R0:W-:Y:S01]  /*ca50*/  STG.E.64 desc[UR36][R4.64], R24 ;  /* 0x0000001804007986 */ /* 0x0011e2000c101b24 */
[----:B------:R-:W-:Y:S05]  /*ca60*/  BRA `(.L_x_15586) ;  /* 0x00000004006c7947 */ /* 0x000fea0003800000 */
.L_x_15603:
[----:B--2-4-:R-:W0:Y:S02]  /*ca70*/  F2I.U32.F64.TRUNC R25, R24 ;  /* 0x0000001800197311 */ /* 0x014e24000030d000 */
[----:B0-----:R0:W-:Y:S01]  /*ca80*/  STG.E desc[UR36][R4.64], R25 ;  /* 0x0000001904007986 */ /* 0x0011e2000c101924 */
[----:B------:R-:W-:Y:S05]  /*ca90*/  BRA `(.L_x_15586) ;  /* 0x0000000400607947 */ /* 0x000fea0003800000 */
.L_x_15593:
[----:B------:R-:W-:-:S13]  /*caa0*/  ISETP.GT.AND P0, PT, R0, 0xe, PT ;  /* 0x0000000e0000780c */ /* 0x000fda0003f04270 */
[----:B------:R-:W-:Y:S05]  /*cab0*/  @P0 BRA `(.L_x_15605) ;  /* 0x00000000002c0947 */ /* 0x000fea0003800000 */
[----:B------:R-:W-:-:S13]  /*cac0*/  ISETP.NE.AND P0, PT, R0, 0xa, PT ;  /* 0x0000000a0000780c */ /* 0x000fda0003f05270 */
[----:B------:R-:W-:Y:S05]  /*cad0*/  @!P0 BRA `(.L_x_15606) ;  /* 0x0000000000188947 */ /* 0x000fea0003800000 */
[----:B------:R-:W-:-:S13]  /*cae0*/  ISETP.NE.AND P0, PT, R0, 0xb, PT ;  /* 0x0000000b0000780c */ /* 0x000fda0003f05270 */
[----:B------:R-:W-:Y:S05]  /*caf0*/  @P0 BRA `(.L_x_15585) ;  /* 0x0000000000340947 */ /* 0x000fea0003800000 */
[----:B--2-4-:R-:W-:-:S06]  /*cb00*/  DSETP.NEU.AND P0, PT, R24, RZ, PT ;  /* 0x000000ff1800722a */ /* 0x014fcc0003f0d000 */
[----:B------:R-:W-:-:S05]  /*cb10*/  SEL R3, RZ, 0x1, !P0 ;  /* 0x00000001ff037807 */ /* 0x000fca0004000000 */
[----:B------:R0:W-:Y:S01]  /*cb20*/  STG.E.U8 desc[UR36][R4.64], R3 ;  /* 0x0000000304007986 */ /* 0x0001e2000c101124 */
[----:B------:R-:W-:Y:S05]  /*cb30*/  BRA `(.L_x_15586) ;  /* 0x0000000400387947 */ /* 0x000fea0003800000 */
.L_x_15606:
[----:B------:R-:W-:-:S05]  /*cb40*/  CS2R R26, SRZ ;  /* 0x00000000001a7805 */ /* 0x000fca000001ff00 */
[----:B--2-4-:R0:W-:Y:S01]  /*cb50*/  STG.E.128 desc[UR36][R4.64], R24 ;  /* 0x0000001804007986 */ /* 0x0141e2000c101d24 */
[----:B------:R-:W-:Y:S05]  /*cb60*/  BRA `(.L_x_15586) ;  /* 0x00000004002c7947 */ /* 0x000fea0003800000 */
.L_x_15605:
[----:B------:R-:W-:-:S13]  /*cb70*/  ISETP.NE.AND P0, PT, R0, 0xf, PT ;  /* 0x0000000f0000780c */ /* 0x000fda0003f05270 */
[----:B------:R-:W-:Y:S05]  /*cb80*/  @!P0 BRA `(.L_x_15607) ;  /* 0x0000000400088947 */ /* 0x000fea0003800000 */
[----:B------:R-:W-:-:S13]  /*cb90*/  ISETP.NE.AND P0, PT, R0, 0x17, PT ;  /* 0x000000170000780c */ /* 0x000fda0003f05270 */
[----:B------:R-:W-:Y:S05]  /*cba0*/  @!P0 BRA `(.L_x_15608) ;  /* 0x0000000000a08947 */ /* 0x000fea0003800000 */
[----:B------:R-:W-:-:S13]  /*cbb0*/  ISETP.NE.AND P0, PT, R0, 0x18, PT ;  /* 0x000000180000780c */ /* 0x000fda0003f05270 */
[----:B------:R-:W-:Y:S05]  /*cbc0*/  @!P0 BRA `(.L_x_15609) ;  /* 0x0000000000448947 */ /* 0x000fea0003800000 */
.L_x_15585:
        /* <DEDUP_REMOVED lines=16> */
.L_x_15610:
[----:B------:R-:W-:Y:S05]  /*ccd0*/  BRA `(.L_x_15586) ;  /* 0x0000000000d07947 */ /* 0x000fea0003800000 */
.L_x_15609:
[----:B------:R-:W-:Y:S01]  /*cce0*/  UMOV UR4, 0xf0000000 ;  /* 0xf000000000047882 */ /* 0x000fe20000000000 */
[----:B------:R-:W-:Y:S01]  /*ccf0*/  UMOV UR5, 0x380fffff ;  /* 0x380fffff00057882 */ /* 0x000fe20000000000 */
[----:B--2-4-:R-:W0:Y:S01]  /*cd00*/  F2F.F32.F64 R7, R24 ;  /* 0x0000001800077310 */ /* 0x014e220000301000 */
        /* <DEDUP_REMOVED lines=14> */
.L_x_15612:
[----:B------:R-:W-:Y:S05]  /*cdf0*/  BSYNC.RECONVERGENT B0 ;  /* 0x0000000000007941 */ /* 0x000fea0003800200 */
.L_x_15611:
[----:B------:R-:W-:-:S05]  /*ce00*/  LOP3.LUT R3, R0, 0x80, R3, 0xf8, !PT ;  /* 0x0000008000037812 */ /* 0x000fca00078ef803 */
[----:B------:R0:W-:Y:S01]  /*ce10*/  STG.E.U8 desc[UR36][R4.64], R3 ;  /* 0x0000000304007986 */ /* 0x0001e2000c101124 */
[----:B------:R-:W-:Y:S05]  /*ce20*/  BRA `(.L_x_15586) ;  /* 0x00000000007c7947 */ /* 0x000fea0003800000 */
.L_x_15608:
[----:B------:R-:W-:Y:S01]  /*ce30*/  UMOV UR4, 0xf0000000 ;  /* 0xf000000000047882 */ /* 0x000fe20000000000 */
[----:B------:R-:W-:Y:S01]  /*ce40*/  UMOV UR5, 0x380fffff ;  /* 0x380fffff00057882 */ /* 0x000fe20000000000 */
[----:B--2-4-:R-:W0:Y:S01]  /*ce50*/  F2F.F32.F64 R7, R24 ;  /* 0x0000001800077310 */ /* 0x014e220000301000 */
        /* <DEDUP_REMOVED lines=13> */
.L_x_15614:
[----:B------:R-:W-:Y:S01]  /*cf30*/  IMAD.MOV.U32 R0, RZ, RZ, 0x7f ;  /* 0x0000007fff007424 */ /* 0x000fe200078e00ff */
[----:B------:R-:W-:-:S04]  /*cf40*/  ISETP.GT.U32.AND P0, PT, R3, 0x7f800000, PT ;  /* 0x7f8000000300780c */ /* 0x000fc80003f04070 */
[----:B------:R-:W-:-:S09]  /*cf50*/  SEL R0, R0, 0x7c, P0 ;  /* 0x0000007c00007807 */ /* 0x000fd20000000000 */
.L_x_15615:
[----:B------:R-:W-:Y:S05]  /*cf60*/  BSYNC.RECONVERGENT B0 ;  /* 0x0000000000007941 */ /* 0x000fea0003800200 */
.L_x_15613:
[----:B------:R-:W-:-:S04]  /*cf70*/  SHF.R.U32.HI R3, RZ, 0x18, R7 ;  /* 0x00000018ff037819 */ /* 0x000fc80000011607 */
[----:B------:R-:W-:-:S05]  /*cf80*/  LOP3.LUT R3, R0, 0x80, R3, 0xf8, !PT ;  /* 0x0000008000037812 */ /* 0x000fca00078ef803 */
[----:B------:R0:W-:Y:S01]  /*cf90*/  STG.E.U8 desc[UR36][R4.64], R3 ;  /* 0x0000000304007986 */ /* 0x0001e2000c101124 */
[----:B------:R-:W-:Y:S05]  /*cfa0*/  BRA `(.L_x_15586) ;  /* 0x00000000001c7947 */ /* 0x000fea0003800000 */
.L_x_15607:
[----:B------:R-:W-:Y:S01]  /*cfb0*/  UMOV UR4, 0xf0000000 ;  /* 0xf000000000047882 */ /* 0x000fe20000000000 */
[----:B------:R-:W-:Y:S01]  /*cfc0*/  UMOV UR5, 0x380fffff ;  /* 0x380fffff00057882 */ /* 0x000fe20000000000 */
[----:B--2-4-:R-:W0:Y:S01]  /*cfd0*/  F2F.F32.F64 R0, R24 ;  /* 0x0000001800007310 */ /* 0x014e220000301000 */
[----:B------:R-:W-:-:S14]  /*cfe0*/  DSETP.GEU.AND P0, PT, |R24|, UR4, PT ;  /* 0x0000000418007e2a */ /* 0x000fdc000bf0e200 */
[----:B0-----:R-:W-:-:S05]  /*cff0*/  @!P0 FMUL R0, R0, 1.175494350822287508e-38 ;  /* 0x0080000000008820 */ /* 0x001fca0000400000 */
[----:B------:R-:W-:-:S05]  /*d000*/  F2FP.BF16.F32.PACK_AB R0, RZ, R0 ;  /* 0x00000000ff00723e */ /* 0x000fca00000010ff */
[----:B------:R0:W-:Y:S02]  /*d010*/  STG.E.U16 desc[UR36][R4.64], R0 ;  /* 0x0000000004007986 */ /* 0x0001e4000c101524 */
.L_x_15586:
[----:B------:R-:W-:-:S07]  /*d020*/  VIADD R23, R23, 0x80 ;  /* 0x0000008017177836 */ /* 0x000fce0000000000 */
.L_x_15545:
[----:B------:R-:W-:Y:S05]  /*d030*/  BSYNC.RECONVERGENT B6 ;  /* 0x0000000000067941 */ /* 0x000fea0003800200 */
.L_x_15544:
        /* <DEDUP_REMOVED lines=22> */
.L_x_15619:
[----:B------:R-:W0:Y:S02]  /*d1a0*/  F2I.S64.F64.TRUNC R16, R16 ;  /* 0x0000001000107311 */ /* 0x000e24000030d900 */
[----:B0-----:R-:W-:-:S05]  /*d1b0*/  IMAD.MOV.U32 R3, RZ, RZ, R16 ;  /* 0x000000ffff037224 */ /* 0x001fca00078e0010 */
[----:B------:R-:W-:Y:S01]  /*d1c0*/  STG.E.U8 desc[UR36][R4.64], R3 ;  /* 0x0000000304007986 */ /* 0x000fe2000c101124 */
[----:B------:R-:W-:Y:S05]  /*d1d0*/  EXIT ;  /* 0x000000000000794d */ /* 0x000fea0003800000 */
.L_x_15618:
        /* <DEDUP_REMOVED lines=9> */
.L_x_15622:
[----:B------:R-:W0:Y:S02]  /*d270*/  F2I.F64.TRUNC R17, R16 ;  /* 0x0000001000117311 */ /* 0x000e24000030d100 */
[----:B0-----:R-:W-:Y:S01]  /*d280*/  STG.E desc[UR36][R4.64], R17 ;  /* 0x0000001104007986 */ /* 0x001fe2000c101924 */
[----:B------:R-:W-:Y:S05]  /*d290*/  EXIT ;  /* 0x000000000000794d */ /* 0x000fea0003800000 */
.L_x_15621:
[----:B------:R-:W0:Y:S02]  /*d2a0*/  F2I.F64.TRUNC R17, R16 ;  /* 0x0000001000117311 */ /* 0x000e24000030d100 */
[----:B0-----:R-:W-:Y:S01]  /*d2b0*/  STG.E.U16 desc[UR36][R4.64], R17 ;  /* 0x0000001104007986 */ /* 0x001fe2000c101524 */
[----:B------:R-:W-:Y:S05]  /*d2c0*/  EXIT ;  /* 0x000000000000794d */ /* 0x000fea0003800000 */
.L_x_15617:
        /* <DEDUP_REMOVED lines=13> */
.L_x_15624:
        /* <DEDUP_REMOVED lines=8> */
.L_x_15623:
        /* <DEDUP_REMOVED lines=14> */
.L_x_15626:
        /* <DEDUP_REMOVED lines=9> */
.L_x_15625:
[----:B------:R-:W-:Y:S01]  /*d590*/  STG.E.64 desc[UR36][R4.64], R16 ;  /* 0x0000001004007986 */ /* 0x000fe2000c101b24 */
[----:B------:R-:W-:Y:S05]  /*d5a0*/  EXIT ;  /* 0x000000000000794d */ /* 0x000fea0003800000 */
.L_x_15616:
        /* <DEDUP_REMOVED lines=13> */
.L_x_15630:
        /* <DEDUP_REMOVED lines=21> */
.L_x_15633:
[----:B------:R-:W-:-:S04]  /*d7d0*/  SHF.R.U32.HI R3, RZ, 0x18, R7 ;  /* 0x00000018ff037819 */ /* 0x000fc80000011607 */
[----:B------:R-:W-:-:S04]  /*d7e0*/  LOP3.LUT R0, R0, 0x80, R3, 0xf8, !PT ;  /* 0x0000008000007812 */ /* 0x000fc800078ef803 */
[----:B------:R-:W-:-:S07]  /*d7f0*/  PRMT R2, R0, 0x7610, R2 ;  /* 0x0000761000027816 */ /* 0x000fce0000000002 */
.L_x_15632:
[----:B------:R-:W-:Y:S05]  /*d800*/  BSYNC.RECONVERGENT B0 ;  /* 0x0000000000007941 */ /* 0x000fea0003800200 */
.L_x_15631:
[----:B------:R-:W-:Y:S01]  /*d810*/  STG.E.U8 desc[UR36][R4.64], R2 ;  /* 0x0000000204007986 */ /* 0x000fe2000c101124 */
[----:B------:R-:W-:Y:S05]  /*d820*/  EXIT ;  /* 0x000000000000794d */ /* 0x000fea0003800000 */
.L_x_15629:
        /* <DEDUP_REMOVED lines=21> */
.L_x_15636:
[----:B------:R-:W-:-:S04]  /*d980*/  SHF.R.U32.HI R3, RZ, 0x18, R7 ;  /* 0x00000018ff037819 */ /* 0x000fc80000011607 */
[----:B------:R-:W-:-:S04]  /*d990*/  LOP3.LUT R0, R0, 0x80, R3, 0xf8, !PT ;  /* 0x0000008000007812 */ /* 0x000fc800078ef803 */
[----:B------:R-:W-:-:S07]  /*d9a0*/  PRMT R2, R0, 0x7610, R2 ;  /* 0x0000761000027816 */ /* 0x000fce0000000002 */
.L_x_15635:
[----:B------:R-:W-:Y:S05]  /*d9b0*/  BSYNC.RECONVERGENT B0 ;  /* 0x0000000000007941 */ /* 0x000fea0003800200 */
.L_x_15634:
[----:B------:R-:W-:Y:S01]  /*d9c0*/  STG.E.U8 desc[UR36][R4.64], R2 ;  /* 0x0000000204007986 */ /* 0x000fe2000c101124 */
[----:B------:R-:W-:Y:S05]  /*d9d0*/  EXIT ;  /* 0x000000000000794d */ /* 0x000fea0003800000 */
.L_x_15628:
        /* <DEDUP_REMOVED lines=26> */
.L_x_15638:
[----:B------:R-:W0:Y:S02]  /*db80*/  F2I.U64.F64.TRUNC R16, R16 ;  /* 0x0000001000107311 */ /* 0x000e24000030d800 */
[----:B0-----:R-:W-:Y:S01]  /*db90*/  STG.E.64 desc[UR36][R4.64], R16 ;  /* 0x0000001004007986 */ /* 0x001fe2000c101b24 */
[----:B------:R-:W-:Y:S05]  /*dba0*/  EXIT ;  /* 0x000000000000794d */ /* 0x000fea0003800000 */
.L_x_15637:
[----:B------:R-:W0:Y:S02]  /*dbb0*/  F2I.U32.F64.TRUNC R17, R16 ;  /* 0x0000001000117311 */ /* 0x000e24000030d000 */
[----:B0-----:R-:W-:Y:S01]  /*dbc0*/  STG.E desc[UR36][R4.64], R17 ;  /* 0x0000001104007986 */ /* 0x001fe2000c101924 */
[----:B------:R-:W-:Y:S05]  /*dbd0*/  EXIT ;  /* 0x000000000000794d */ /* 0x000fea0003800000 */
.L_x_15627:
        /* <DEDUP_REMOVED lines=10> */
.L_x_15640:
[----:B------:R-:W-:-:S05]  /*dc80*/  CS2R R18, SRZ ;  /* 0x0000000000127805 */ /* 0x000fca000001ff00 */
[----:B------:R-:W-:Y:S01]  /*dc90*/  STG.E.128 desc[UR36][R4.64], R16 ;  /* 0x0000001004007986 */ /* 0x000fe2000c101d24 */
[----:B------:R-:W-:Y:S05]  /*dca0*/  EXIT ;  /* 0x000000000000794d */ /* 0x000fea0003800000 */
.L_x_15639:
[----:B------:R-:W-:-:S13]  /*dcb0*/  ISETP.NE.AND P0, PT, R0, 0xf, PT ;  /* 0x0000000f0000780c */ /* 0x000fda0003f05270 */
[----:B------:R-:W-:Y:S05]  /*dcc0*/  @!P0 BRA `(.L_x_15641) ;  /* 0x0000000400088947 */ /* 0x000fea0003800000 */
[----:B------:R-:W-:-:S13]  /*dcd0*/  ISETP.NE.AND P0, PT, R0, 0x17, PT ;  /* 0x000000170000780c */ /* 0x000fda0003f05270 */
[----:B------:R-:W-:Y:S05]  /*dce0*/  @!P0 BRA `(.L_x_15642) ;  /* 0x0000000000a08947 */ /* 0x000fea0003800000 */
[----:B------:R-:W-:-:S13]  /*dcf0*/  ISETP.NE.AND P0, PT, R0, 0x18, PT ;  /* 0x000000180000780c */ /* 0x000fda0003f05270 */
[----:B------:R-:W-:Y:S05]  /*dd00*/  @!P0 BRA `(.L_x_15643) ;  /* 0x0000000000448947 */ /* 0x000fea0003800000 */
.L_x_15620:
        /* <DEDUP_REMOVED lines=16> */
.L_x_15644:
[----:B------:R-:W-:Y:S05]  /*de10*/  EXIT ;  /* 0x000000000000794d */ /* 0x000fea0003800000 */
.L_x_15643:
        /* <DEDUP_REMOVED lines=17> */
.L_x_15646:
[----:B------:R-:W-:Y:S05]  /*df30*/  BSYNC.RECONVERGENT B0 ;  /* 0x0000000000007941 */ /* 0x000fea0003800200 */
.L_x_15645:
[----:B------:R-:W-:-:S05]  /*df40*/  LOP3.LUT R3, R0, 0x80, R3, 0xf8, !PT ;  /* 0x0000008000037812 */ /* 0x000fca00078ef803 */
[----:B------:R-:W-:Y:S01]  /*df50*/  STG.E.U8 desc[UR36][R4.64], R3 ;  /* 0x0000000304007986 */ /* 0x000fe2000c101124 */
[----:B------:R-:W-:Y:S05]  /*df60*/  EXIT ;  /* 0x000000000000794d */ /* 0x000fea0003800000 */
.L_x_15642:
        /* <DEDUP_REMOVED lines=16> */
.L_x_15648:
[----:B------:R-:W-:Y:S01]  /*e070*/  IMAD.MOV.U32 R0, RZ, RZ, 0x7f ;  /* 0x0000007fff007424 */ /* 0x000fe200078e00ff */
[----:B------:R-:W-:-:S04]  /*e080*/  ISETP.GT.U32.AND P0, PT, R2, 0x7f800000, PT ;  /* 0x7f8000000200780c */ /* 0x000fc80003f04070 */
[----:B------:R-:W-:-:S09]  /*e090*/  SEL R0, R0, 0x7c, P0 ;  /* 0x0000007c00007807 */ /* 0x000fd20000000000 */
.L_x_15649:
[----:B------:R-:W-:Y:S05]  /*e0a0*/  BSYNC.RECONVERGENT B0 ;  /* 0x0000000000007941 */ /* 0x000fea0003800200 */
.L_x_15647:
[----:B------:R-:W-:-:S04]  /*e0b0*/  SHF.R.U32.HI R3, RZ, 0x18, R3 ;  /* 0x00000018ff037819 */ /* 0x000fc80000011603 */
[----:B------:R-:W-:-:S05]  /*e0c0*/  LOP3.LUT R3, R0, 0x80, R3, 0xf8, !PT ;  /* 0x0000008000037812 */ /* 0x000fca00078ef803 */
[----:B------:R-:W-:Y:S01]  /*e0d0*/  STG.E.U8 desc[UR36][R4.64], R3 ;  /* 0x0000000304007986 */ /* 0x000fe2000c101124 */
[----:B------:R-:W-:Y:S05]  /*e0e0*/  EXIT ;  /* 0x000000000000794d */ /* 0x000fea0003800000 */
.L_x_15641:
        /* <DEDUP_REMOVED lines=8> */
        .weak           $__internal_64_$__cuda_sm20_div_rn_f64_full
        .type           $__internal_64_$__cuda_sm20_div_rn_f64_full,@function
        .size           $__internal_64_$__cuda_sm20_div_rn_f64_full,(.L_x_17886 - $__internal_64_$__cuda_sm20_div_rn_f64_full)
$__internal_64_$__cuda_sm20_div_rn_f64_full:
[C---:B------:R-:W-:Y:S01]  /*e170*/  FSETP.GEU.AND P0, PT, |R15|.reuse, 1.469367938527859385e-39, PT ;  /* 0x001000000f00780b */ /* 0x040fe20003f0e200 */
[--C-:B------:R-:W-:Y:S01]  /*e180*/  IMAD.MOV.U32 R8, RZ, RZ, R3.reuse ;  /* 0x000000ffff087224 */ /* 0x100fe200078e0003 */
[C---:B------:R-:W-:Y:S01]  /*e190*/  FSETP.GEU.AND P1, PT, |R2|.reuse, 1.469367938527859385e-39, PT ;  /* 0x001000000200780b */ /* 0x040fe20003f2e200 */
[----:B------:R-:W-:Y:S01]  /*e1a0*/  IMAD.MOV.U32 R9, RZ, RZ, R2 ;  /* 0x000000ffff097224 */ /* 0x000fe200078e0002 */
[----:B------:R-:W-:Y:S01]  /*e1b0*/  LOP3.LUT R10, R2, 0x800fffff, RZ, 0xc0, !PT ;  /* 0x800fffff020a7812 */ /* 0x000fe200078ec0ff */
[----:B------:R-:W-:Y:S01]  /*e1c0*/  IMAD.MOV.U32 R6, RZ, RZ, 0x1ca00000 ;  /* 0x1ca00000ff067424 */ /* 0x000fe200078e00ff */
[----:B------:R-:W-:Y:S02]  /*e1d0*/  LOP3.LUT R7, R15, 0x7ff00000, RZ, 0xc0, !PT ;  /* 0x7ff000000f077812 */ /* 0x000fe400078ec0ff */
[----:B------:R-:W-:Y:S01]  /*e1e0*/  LOP3.LUT R11, R10, 0x3ff00000, RZ, 0xfc, !PT ;  /* 0x3ff000000a0b7812 */ /* 0x000fe200078efcff */
[----:B------:R-:W-:Y:S01]  /*e1f0*/  IMAD.MOV.U32 R10, RZ, RZ, R3 ;  /* 0x000000ffff0a7224 */ /* 0x000fe200078e0003 */
[----:B------:R-:W-:Y:S01]  /*e200*/  LOP3.LUT R37, R2, 0x7ff00000, RZ, 0xc0, !PT ;  /* 0x7ff0000002257812 */ /* 0x000fe200078ec0ff */
[----:B------:R0:W-:Y:S01]  /*e210*/  STL [R1], R7 ;  /* 0x0000000701007387 */ /* 0x0001e20000100800 */
[----:B------:R-:W-:Y:S01]  /*e220*/  IMAD.MOV.U32 R2, RZ, RZ, 0x1 ;  /* 0x00000001ff027424 */ /* 0x000fe200078e00ff */
[----:B------:R-:W-:Y:S01]  /*e230*/  @!P0 LOP3.LUT R0, R9, 0x7ff00000, RZ, 0xc0, !PT ;  /* 0x7ff0000009008812 */ /* 0x000fe200078ec0ff */
[----:B------:R-:W-:Y:S01]  /*e240*/  @!P0 IMAD.MOV.U32 R12, RZ, RZ, RZ ;  /* 0x000000ffff0c8224 */ /* 0x000fe200078e00ff */
[----:B------:R-:W-:Y:S01]  /*e250*/  @!P1 DMUL R10, R8, 8.98846567431157953865e+307 ;  /* 0x7fe00000080a9828 */ /* 0x000fe20000000000 */
[----:B------:R-:W-:-:S02]  /*e260*/  ISETP.GE.U32.AND P3, PT, R7, R37, PT ;  /* 0x000000250700720c */ /* 0x000fc40003f66070 */
[----:B------:R-:W-:-:S03]  /*e270*/  @!P0 ISETP.GE.U32.AND P2, PT, R7, R0, PT ;  /* 0x000000000700820c */ /* 0x000fc60003f46070 */
[----:B------:R-:W1:Y:S01]  /*e280*/  MUFU.RCP64H R3, R11 ;  /* 0x0000000b00037308 */ /* 0x000e620000001800 */
[C---:B------:R-:W-:Y:S02]  /*e290*/  @!P0 SEL R0, R6.reuse, 0x63400000, !P2 ;  /* 0x6340000006008807 */ /* 0x040fe40005000000 */
[----:B------:R-:W-:Y:S02]  /*e2a0*/  SEL R6, R6, 0x63400000, !P3 ;  /* 0x6340000006067807 */ /* 0x000fe40005800000 */
[--C-:B------:R-:W-:Y:S02]  /*e2b0*/  @!P0 LOP3.LUT R0, R0, 0x80000000, R15.reuse, 0xf8, !PT ;  /* 0x8000000000008812 */ /* 0x100fe400078ef80f */
[----:B0-----:R-:W-:Y:S01]  /*e2c0*/  LOP3.LUT R7, R6, 0x800fffff, R15, 0xf8, !PT ;  /* 0x800fffff06077812 */ /* 0x001fe200078ef80f */
[----:B------:R-:W-:Y:S01]  /*e2d0*/  IMAD.MOV.U32 R6, RZ, RZ, R14 ;  /* 0x000000ffff067224 */ /* 0x000fe200078e000e */
[----:B------:R-:W-:-:S06]  /*e2e0*/  @!P0 LOP3.LUT R13, R0, 0x100000, RZ, 0xfc, !PT ;  /* 0x00100000000d8812 */ /* 0x000fcc00078efcff */
[----:B------:R-:W-:Y:S02]  /*e2f0*/  @!P0 DFMA R6, R6, 2, -R12 ;  /* 0x400000000606882b */ /* 0x000fe4000000080c */
[----:B-1----:R-:W-:-:S08]  /*e300*/  DFMA R12, R2, -R10, 1 ;  /* 0x3ff00000020c742b */ /* 0x002fd0000000080a */
[----:B------:R-:W-:-:S08]  /*e310*/  DFMA R12, R12, R12, R12 ;  /* 0x0000000c0c0c722b */ /* 0x000fd0000000000c */
[----:B------:R-:W-:-:S08]  /*e320*/  DFMA R2, R2, R12, R2 ;  /* 0x0000000c0202722b */ /* 0x000fd00000000002 */
[----:B------:R-:W-:-:S08]  /*e330*/  DFMA R12, R2, -R10, 1 ;  /* 0x3ff00000020c742b */ /* 0x000fd0000000080a */
[----:B------:R-:W-:-:S08]  /*e340*/  DFMA R2, R2, R12, R2 ;  /* 0x0000000c0202722b */ /* 0x000fd00000000002 */
[----:B------:R-:W-:-:S08]  /*e350*/  DMUL R12, R2, R6 ;  /* 0x00000006020c7228 */ /* 0x000fd00000000000 */
[----:B------:R-:W-:-:S08]  /*e360*/  DFMA R20, R12, -R10, R6 ;  /* 0x8000000a0c14722b */ /* 0x000fd00000000006 */
[----:B------:R-:W-:Y:S02]  /*e370*/  DFMA R2, R2, R20, R12 ;  /* 0x000000140202722b */ /* 0x000fe4000000000c */
[----:B------:R-:W2:Y:S01]  /*e380*/  LDL R21, [R1] ;  /* 0x0000000001157983 */ /* 0x000ea20000100800 */
[----:B------:R-:W-:Y:S01]  /*e390*/  IMAD.MOV.U32 R20, RZ, RZ, R37 ;  /* 0x000000ffff147224 */ /* 0x000fe200078e0025 */
[----:B------:R-:W-:Y:S01]  /*e3a0*/  @!P1 LOP3.LUT R20, R11, 0x7ff00000, RZ, 0xc0, !PT ;  /* 0x7ff000000b149812 */ /* 0x000fe200078ec0ff */
[----:B------:R-:W-:Y:S01]  /*e3b0*/  BSSY.RECONVERGENT B2, `(.L_x_15650) ;  /* 0x0000039000027945 */ /* 0x000fe20003800200 */
[----:B--2---:R-:W-:Y:S01]  /*e3c0*/  IMAD.MOV.U32 R0, RZ, RZ, R21 ;  /* 0x000000ffff007224 */ /* 0x004fe200078e0015 */
[----:B------:R-:W-:-:S05]  /*e3d0*/  @!P0 LOP3.LUT R0, R7, 0x7ff00000, RZ, 0xc0, !PT ;  /* 0x7ff0000007008812 */ /* 0x000fca00078ec0ff */
[----:B------:R-:W-:-:S05]  /*e3e0*/  VIADD R12, R0, 0xffffffff ;  /* 0xffffffff000c7836 */ /* 0x000fca0000000000 */
[----:B------:R-:W-:Y:S01]  /*e3f0*/  ISETP.GT.U32.AND P0, PT, R12, 0x7feffffe, PT ;  /* 0x7feffffe0c00780c */ /* 0x000fe20003f04070 */
[----:B------:R-:W-:-:S05]  /*e400*/  VIADD R12, R20, 0xffffffff ;  /* 0xffffffff140c7836 */ /* 0x000fca0000000000 */
[----:B------:R-:W-:-:S13]  /*e410*/  ISETP.GT.U32.OR P0, PT, R12, 0x7feffffe, P0 ;  /* 0x7feffffe0c00780c */ /* 0x000fda0000704470 */
[----:B------:R-:W-:Y:S05]  /*e420*/  @P0 BRA `(.L_x_15651) ;  /* 0x0000000000700947 */ /* 0x000fea0003800000 */
[----:B------:R-:W-:Y:S01]  /*e430*/  LOP3.LUT R0, R9, 0x7ff00000, RZ, 0xc0, !PT ;  /* 0x7ff0000009007812 */ /* 0x000fe200078ec0ff */
[----:B------:R-:W-:Y:S02]  /*e440*/  IMAD.MOV.U32 R13, RZ, RZ, 0x1ca00000 ;  /* 0x1ca00000ff0d7424 */ /* 0x000fe400078e00ff */
[----:B------:R-:W-:Y:S01]  /*e450*/  IMAD.MOV.U32 R14, RZ, RZ, RZ ;  /* 0x000000ffff0e7224 */ /* 0x000fe200078e00ff */
[CC--:B------:R-:W-:Y:S02]  /*e460*/  ISETP.GE.U32.AND P0, PT, R21.reuse, R0.reuse, PT ;  /* 0x000000001500720c */ /* 0x0c0fe40003f06070 */
[----:B------:R-:W-:Y:S02]  /*e470*/  VIADDMNMX R0, R21, -R0, 0xb9600000, !PT ;  /* 0xb960000015007446 */ /* 0x000fe40007800900 */
[----:B------:R-:W-:Y:S02]  /*e480*/  SEL R12, R13, 0x63400000, !P0 ;  /* 0x634000000d0c7807 */ /* 0x000fe40004000000 */
[----:B------:R-:W-:-:S05]  /*e490*/  VIMNMX R0, PT, PT, R0, 0x46a00000, PT ;  /* 0x46a0000000007848 */ /* 0x000fca0003fe0100 */
[----:B------:R-:W-:-:S04]  /*e4a0*/  IMAD.IADD R0, R0, 0x1, -R12 ;  /* 0x0000000100007824 */ /* 0x000fc800078e0a0c */
        /* <DEDUP_REMOVED lines=10> */
[----:B------:R-:W-:Y:S01]  /*e550*/  IMAD.MOV R7, RZ, RZ, -R0 ;  /* 0x000000ffff077224 */ /* 0x000fe200078e0a00 */
[----:B------:R-:W-:Y:S01]  /*e560*/  IADD3 R0, PT, PT, -R0, -0x43300000, RZ ;  /* 0xbcd0000000007810 */ /* 0x000fe20007ffe1ff */
[----:B------:R-:W-:-:S06]  /*e570*/  IMAD.MOV.U32 R6, RZ, RZ, RZ ;  /* 0x000000ffff067224 */ /* 0x000fcc00078e00ff */
[----:B------:R-:W-:Y:S02]  /*e580*/  DFMA R6, R12, -R6, R2 ;  /* 0x800000060c06722b */ /* 0x000fe40000000002 */
[----:B------:R-:W-:-:S08]  /*e590*/  DMUL.RP R2, R2, R14 ;  /* 0x0000000e02027228 */ /* 0x000fd00000008000 */
[----:B------:R-:W-:Y:S02]  /*e5a0*/  FSETP.NEU.AND P0, PT, |R7|, R0, PT ;  /* 0x000000000700720b */ /* 0x000fe40003f0d200 */
[----:B------:R-:W-:Y:S02]  /*e5b0*/  LOP3.LUT R3, R3, R8, RZ, 0x3c, !PT ;  /* 0x0000000803037212 */ /* 0x000fe400078e3cff */
[----:B------:R-:W-:Y:S02]  /*e5c0*/  FSEL R12, R2, R12, !P0 ;  /* 0x0000000c020c7208 */ /* 0x000fe40004000000 */
[----:B------:R-:W-:Y:S01]  /*e5d0*/  FSEL R13, R3, R13, !P0 ;  /* 0x0000000d030d7208 */ /* 0x000fe20004000000 */
[----:B------:R-:W-:Y:S06]  /*e5e0*/  BRA `(.L_x_15652) ;  /* 0x0000000000547947 */ /* 0x000fec0003800000 */
.L_x_15651:
[----:B------:R-:W-:-:S14]  /*e5f0*/  DSETP.NAN.AND P0, PT, R14, R14, PT ;  /* 0x0000000e0e00722a */ /* 0x000fdc0003f08000 */
[----:B------:R-:W-:Y:S05]  /*e600*/  @P0 BRA `(.L_x_15653) ;  /* 0x0000000000440947 */ /* 0x000fea0003800000 */
[----:B------:R-:W-:-:S14]  /*e610*/  DSETP.NAN.AND P0, PT, R8, R8, PT ;  /* 0x000000080800722a */ /* 0x000fdc0003f08000 */
[----:B------:R-:W-:Y:S05]  /*e620*/  @P0 BRA `(.L_x_15654) ;  /* 0x0000000000300947 */ /* 0x000fea0003800000 */
[----:B------:R-:W-:Y:S01]  /*e630*/  ISETP.NE.AND P0, PT, R0, R20, PT ;  /* 0x000000140000720c */ /* 0x000fe20003f05270 */
[----:B------:R-:W-:Y:S02]  /*e640*/  IMAD.MOV.U32 R12, RZ, RZ, 0x0 ;  /* 0x00000000ff0c7424 */ /* 0x000fe400078e00ff */
[----:B------:R-:W-:-:S10]  /*e650*/  IMAD.MOV.U32 R13, RZ, RZ, -0x80000 ;  /* 0xfff80000ff0d7424 */ /* 0x000fd400078e00ff */
[----:B------:R-:W-:Y:S05]  /*e660*/  @!P0 BRA `(.L_x_15652) ;  /* 0x0000000000348947 */ /* 0x000fea0003800000 */
[----:B------:R-:W-:Y:S02]  /*e670*/  ISETP.NE.AND P0, PT, R0, 0x7ff00000, PT ;  /* 0x7ff000000000780c */ /* 0x000fe40003f05270 */
[----:B------:R-:W-:Y:S02]  /*e680*/  LOP3.LUT R13, R15, 0x80000000, R9, 0x48, !PT ;  /* 0x800000000f0d7812 */ /* 0x000fe400078e4809 */
[----:B------:R-:W-:-:S13]  /*e690*/  ISETP.EQ.OR P0, PT, R20, RZ, !P0 ;  /* 0x000000ff1400720c */ /* 0x000fda0004702670 */
[----:B------:R-:W-:Y:S01]  /*e6a0*/  @P0 LOP3.LUT R0, R13, 0x7ff00000, RZ, 0xfc, !PT ;  /* 0x7ff000000d000812 */ /* 0x000fe200078efcff */
[----:B------:R-:W-:Y:S02]  /*e6b0*/  @!P0 IMAD.MOV.U32 R12, RZ, RZ, RZ ;  /* 0x000000ffff0c8224 */ /* 0x000fe400078e00ff */
[----:B------:R-:W-:Y:S02]  /*e6c0*/  @P0 IMAD.MOV.U32 R12, RZ, RZ, RZ ;  /* 0x000000ffff0c0224 */ /* 0x000fe400078e00ff */
[----:B------:R-:W-:Y:S01]  /*e6d0*/  @P0 IMAD.MOV.U32 R13, RZ, RZ, R0 ;  /* 0x000000ffff0d0224 */ /* 0x000fe200078e0000 */
[----:B------:R-:W-:Y:S06]  /*e6e0*/  BRA `(.L_x_15652) ;  /* 0x0000000000147947 */ /* 0x000fec0003800000 */
.L_x_15654:
[----:B------:R-:W-:Y:S01]  /*e6f0*/  LOP3.LUT R13, R9, 0x80000, RZ, 0xfc, !PT ;  /* 0x00080000090d7812 */ /* 0x000fe200078efcff */
[----:B------:R-:W-:Y:S01]  /*e700*/  IMAD.MOV.U32 R12, RZ, RZ, R8 ;  /* 0x000000ffff0c7224 */ /* 0x000fe200078e0008 */
[----:B------:R-:W-:Y:S06]  /*e710*/  BRA `(.L_x_15652) ;  /* 0x0000000000087947 */ /* 0x000fec0003800000 */
.L_x_15653:
[----:B------:R-:W-:Y:S01]  /*e720*/  LOP3.LUT R13, R15, 0x80000, RZ, 0xfc, !PT ;  /* 0x000800000f0d7812 */ /* 0x000fe200078efcff */
[----:B------:R-:W-:-:S07]  /*e730*/  IMAD.MOV.U32 R12, RZ, RZ, R14 ;  /* 0x000000ffff0c7224 */ /* 0x000fce00078e000e */
.L_x_15652:
[----:B------:R-:W-:Y:S05]  /*e740*/  BSYNC.RECONVERGENT B2 ;  /* 0x0000000000027941 */ /* 0x000fea0003800200 */
.L_x_15650:
[----:B------:R-:W-:Y:S02]  /*e750*/  IMAD.MOV.U32 R37, RZ, RZ, 0x0 ;  /* 0x00000000ff257424 */ /* 0x000fe400078e00ff */
[----:B------:R-:W-:Y:S02]  /*e760*/  IMAD.MOV.U32 R0, RZ, RZ, R12 ;  /* 0x000000ffff007224 */ /* 0x000fe400078e000c */
[----:B------:R-:W-:Y:S05]  /*e770*/  RET.REL.NODEC R36 `(_ZN2at6native27unrolled_elementwise_kernelINS0_13BinaryFunctorIdddZZZNS0_17atan2_kernel_cudaERNS_18TensorIteratorBaseEENKUlvE_clEvENKUlvE_clEvEUlddE_EESt5arrayIPcLm3EELi4E23TrivialOffsetCalculatorILi2EjESC_ILi1EjENS0_6memory12LoadWithCastILi2EEENSF_13StoreWithCastILi1EEEEEviT_T0_T2_T3_T4_T5_) ;  /* 0xffffff1824207950 */ /* 0x000fea0003c3ffff */
.L_x_15655:
        /* <DEDUP_REMOVED lines=16> */
.L_x_17886:


//--------------------- .text._ZN2at6native18elementwise_kernelILi128ELi2EZNS0_22gpu_kernel_impl_nocastINS0_13BinaryFunctorIdddZZZNS0_17atan2_kernel_cudaERNS_18TensorIteratorBaseEENKUlvE_clEvENKUlvE_clEvEUlddE_EEEEvS5_RKT_EUliE_EEviT1_ --------------------------
	.section	.text._ZN2at6native18elementwise_kernelILi128ELi2EZNS0_22gpu_kernel_impl_nocastINS0_13BinaryFunctorIdddZZZNS0_17atan2_kernel_cudaERNS_18TensorIteratorBaseEENKUlvE_clEvENKUlvE_clEvEUlddE_EEEEvS5_RKT_EUliE_EEviT1_,"ax",@progbits
	.align	128
        .global         _ZN2at6native18elementwise_kernelILi128ELi2EZNS0_22gpu_kernel_impl_nocastINS0_13BinaryFunctorIdddZZZNS0_17atan2_kernel_cudaERNS_18TensorIteratorBaseEENKUlvE_clEvENKUlvE_clEvEUlddE_EEEEvS5_RKT_EUliE_EEviT1_
        .type           _ZN2at6native18elementwise_kernelILi128ELi2EZNS0_22gpu_kernel_impl_nocastINS0_13BinaryFunctorIdddZZZNS0_17atan2_kernel_cudaERNS_18TensorIteratorBaseEENKUlvE_clEvENKUlvE_clEvEUlddE_EEEEvS5_RKT_EUliE_EEviT1_,@function
        .size           _ZN2at6native18elementwise_kernelILi128ELi2EZNS0_22gpu_kernel_impl_nocastINS0_13BinaryFunctorIdddZZZNS0_17atan2_kernel_cudaERNS_18TensorIteratorBaseEENKUlvE_clEvENKUlvE_clEvEUlddE_EEEEvS5_RKT_EUliE_EEviT1_,(.L_x_17887 - _ZN2at6native18elementwise_kernelILi128ELi2EZNS0_22gpu_kernel_impl_nocastINS0_13BinaryFunctorIdddZZZNS0_17atan2_kernel_cudaERNS_18TensorIteratorBaseEENKUlvE_clEvENKUlvE_clEvEUlddE_EEEEvS5_RKT_EUliE_EEviT1_)
        .other          _ZN2at6native18elementwise_kernelILi128ELi2EZNS0_22gpu_kernel_impl_nocastINS0_13BinaryFunctorIdddZZZNS0_17atan2_kernel_cudaERNS_18TensorIteratorBaseEENKUlvE_clEvENKUlvE_clEvEUlddE_EEEEvS5_RKT_EUliE_EEviT1_,@"STO_CUDA_ENTRY STV_DEFAULT"
_ZN2at6native18elementwise_kernelILi128ELi2EZNS0_22gpu_kernel_impl_nocastINS0_13BinaryFunctorIdddZZZNS0_17atan2_kernel_cudaERNS_18TensorIteratorBaseEENKUlvE_clEvENKUlvE_clEvEUlddE_EEEEvS5_RKT_EUliE_EEviT1_:
.text._ZN2at6native18elementwise_kernelILi128ELi2EZNS0_22gpu_kernel_impl_nocastINS0_13BinaryFunctorIdddZZZNS0_17atan2_kernel_cudaERNS_18TensorIteratorBaseEENKUlvE_clEvENKUlvE_clEvEUlddE_EEEEvS5_RKT_EUliE_EEviT1_:
        /* <DEDUP_REMOVED lines=17> */
[----:B------:R-:W-:Y:S01]  /*0110*/  MOV R2, 0x1 ;  /* 0x0000000100027802 */ /* 0x000fe20000000f00 */
[----:B--2---:R-:W-:-:S02]  /*0120*/  DADD R6, -RZ, |R20| ;  /* 0x00000000ff067229 */ /* 0x004fc40000000514 */
[--C-:B---3--:R-:W-:Y:S02]  /*0130*/  DADD R8, -RZ, |R22|.reuse ;  /* 0x00000000ff087229 */ /* 0x108fe40000000516 */
        /* <DEDUP_REMOVED lines=19> */
[----:B------:R-:W-:Y:S02]  /*0270*/  MOV R11, R25 ;  /* 0x00000019000b7202 */ /* 0x000fe40000000f00 */
[----:B------:R-:W-:-:S07]  /*0280*/  MOV R0, 0x2a0 ;  /* 0x000002a000007802 */ /* 0x000fce0000000f00 */
[----:B------:R-:W-:Y:S05]  /*0290*/  CALL.REL.NOINC `($__internal_65_$__cuda_sm20_div_rn_f64_full) ;  /* 0x0000004800b07944 */ /* 0x000fea0003c00000 */
[----:B------:R-:W-:Y:S01]  /*02a0*/  IMAD.MOV.U32 R2, RZ, RZ, R6 ;  /* 0x000000ffff027224 */ /* 0x000fe200078e0006 */
[----:B------:R-:W-:-:S07]  /*02b0*/  MOV R3, R7 ;  /* 0x0000000700037202 */ /* 0x000fce0000000f00 */
.L_x_15659:
[----:B------:R-:W-:Y:S01]  /*02c0*/  DMUL R4, R2, R2 ;  /* 0x0000000202047228 */ /* 0x000fe20000000000 */
[----:B------:R-:W-:Y:S01]  /*02d0*/  IMAD.MOV.U32 R6, RZ, RZ, -0x2449a4b7 ;  /* 0xdbb65b49ff067424 */ /* 0x000fe200078e00ff */
[----:B------:R-:W-:Y:S01]  /*02e0*/  MOV R7, 0x3f2d3b63 ;  /* 0x3f2d3b6300077802 */ /* 0x000fe20000000f00 */
[----:B------:R-:W-:Y:S01]  /*02f0*/  UMOV UR4, 0x2a25ff7e ;  /* 0x2a25ff7e00047882 */ /* 0x000fe20000000000 */
[----:B------:R-:W-:-:S04]  /*0300*/  UMOV UR5, 0x3ef53e1d ;  /* 0x3ef53e1d00057882 */ /* 0x000fc80000000000 */
        /* <DEDUP_REMOVED lines=54> */
[----:B------:R-:W-:Y:S10]  /*0670*/  @P4 BRA `(.L_x_15660) ;  /* 0x00000000001c4947 */ /* 0x000ff40003800000 */
[----:B------:R-:W-:Y:S01]  /*0680*/  UMOV UR4, 0x54442d18 ;  /* 0x54442d1800047882 */ /* 0x000fe20000000000 */
[----:B------:R-:W-:Y:S01]  /*0690*/  UMOV UR5, 0x400921fb ;  /* 0x400921fb00057882 */ /* 0x000fe20000000000 */
[----:B------:R-:W-:Y:S01]  /*06a0*/  ISETP.GE.AND P0, PT, R23, RZ, PT ;  /* 0x000000ff1700720c */ /* 0x000fe20003f06270 */
[----:B------:R-:W-:-:S10]  /*06b0*/  DADD R2, -R6, UR4 ;  /* 0x0000000406027e29 */ /* 0x000fd40008000100 */
[----:B------:R-:W-:Y:S02]  /*06c0*/  FSEL R2, R2, R6, !P0 ;  /* 0x0000000602027208 */ /* 0x000fe40004000000 */
[----:B------:R-:W-:Y:S01]  /*06d0*/  FSEL R3, R3, R7, !P0 ;  /* 0x0000000703037208 */ /* 0x000fe20004000000 */
[----:B------:R-:W-:Y:S06]  /*06e0*/  BRA `(.L_x_15661) ;  /* 0x00000000001c7947 */ /* 0x000fec0003800000 */
.L_x_15660:
[----:B------:R-:W-:Y:S01]  /*06f0*/  DADD R2, -RZ, -R6 ;  /* 0x00000000ff027229 */ /* 0x000fe20000000906 */
[----:B------:R-:W-:Y:S01]  /*0700*/  ISETP.GE.AND P0, PT, R23, RZ, PT ;  /* 0x000000ff1700720c */ /* 0x000fe20003f06270 */
[----:B------:R-:W-:Y:S01]  /*0710*/  UMOV UR4, 0x54442d18 ;  /* 0x54442d1800047882 */ /* 0x000fe20000000000 */
[----:B------:R-:W-:-:S07]  /*0720*/  UMOV UR5, 0x3ff921fb ;  /* 0x3ff921fb00057882 */ /* 0x000fce0000000000 */
[----:B------:R-:W-:Y:S02]  /*0730*/  FSEL R2, R6, R2, !P0 ;  /* 0x0000000206027208 */ /* 0x000fe40004000000 */
[----:B------:R-:W-:-:S06]  /*0740*/  FSEL R3, R7, R3, !P0 ;  /* 0x0000000307037208 */ /* 0x000fcc0004000000 */
[----:B------:R-:W-:-:S11]  /*0750*/  DADD R2, R2, UR4 ;  /* 0x0000000402027e29 */ /* 0x000fd60008000000 */
.L_x_15661:
[----:B------:R-:W-:-:S14]  /*0760*/  DSETP.NEU.AND P1, PT, R24, RZ, PT ;  /* 0x000000ff1800722a */ /* 0x000fdc0003f2d000 */
[----:B------:R-:W-:Y:S05]  /*0770*/  @!P1 BRA `(.L_x_15662) ;  /* 0x0000000000209947 */ /* 0x000fea0003800000 */
        /* <DEDUP_REMOVED lines=8> */
.L_x_15662:
[----:B------:R-:W-:Y:S02]  /*0800*/  FSEL R2, RZ, 3.37028055040000000000e+12, P0 ;  /* 0x54442d18ff027808 */ /* 0x000fe40000000000 */
[----:B------:R-:W-:-:S07]  /*0810*/  FSEL R3, RZ, 2.1426990032196044922, P0 ;  /* 0x400921fbff037808 */ /* 0x000fce0000000000 */
.L_x_15663:
[----:B------:R-:W0:Y:S01]  /*0820*/  LDC.64 R4, c[0x0][0x5e8] ;  /* 0x00017a00ff047b82 */ /* 0x000e220000000a00 */
[----:B------:R-:W-:Y:S01]  /*0830*/  DADD R22, |R20|, |R22| ;  /* 0x0000000014167229 */ /* 0x000fe20000000616 */
[----:B------:R-:W-:Y:S01]  /*0840*/  VIADD R27, R27, 0x80 ;  /* 0x000000801b1b7836 */ /* 0x000fe20000000000 */
[----:B------:R-:W-:-:S06]  /*0850*/  LOP3.LUT R21, R3, 0x80000000, R21, 0xb8, !PT ;  /* 0x8000000003157812 */ /* 0x000fcc00078eb815 */
[----:B------:R-:W-:-:S06]  /*0860*/  DSETP.NAN.AND P0, PT, R22, R22, PT ;  /* 0x000000161600722a */ /* 0x000fcc0003f08000 */
[----:B------:R-:W-:Y:S02]  /*0870*/  FSEL R2, R22, R2, P0 ;  /* 0x0000000216027208 */ /* 0x000fe40000000000 */
[----:B------:R-:W-:-:S05]  /*0880*/  FSEL R3, R23, R21, P0 ;  /* 0x0000001517037208 */ /* 0x000fca0000000000 */
[----:B0-----:R0:W-:Y:S02]  /*0890*/  STG.E.64 desc[UR6][R4.64], R2 ;  /* 0x0000000204007986 */ /* 0x0011e4000c101b06 */
.L_x_15658:
[----:B------:R-:W-:Y:S05]  /*08a0*/  BSYNC.RECONVERGENT B0 ;  /* 0x0000000000007941 */ /* 0x000fea0003800200 */
.L_x_15657:
[----:B------:R-:W1:Y:S02]  /*08b0*/  LDCU UR4, c[0x0][0x380] ;  /* 0x00007000ff0477ac */ /* 0x000e640008000800 */
[----:B-1----:R-:W-:-:S13]  /*08c0*/  ISETP.GE.AND P0, PT, R27, UR4, PT ;  /* 0x000000041b007c0c */ /* 0x002fda000bf06270 */
[----:B------:R-:W-:Y:S05]  /*08d0*/  @P0 EXIT ;  /* 0x000000000000094d */ /* 0x000fea0003800000 */
[----:B------:R-:W1:Y:S08]  /*08e0*/  LDC.64 R24, c[0x0][0x5f0] ;  /* 0x00017c00ff187b82 */ /* 0x000e700000000a00 */
[----:B------:R-:W2:Y:S01]  /*08f0*/  LDC.64 R22, c[0x0][0x5f8] ;  /* 0x00017e00ff167b82 */ /* 0x000ea20000000a00 */
[----:B-1----:R-:W3:Y:S04]  /*0900*/  LDG.E.64 R24, desc[UR6][R24.64] ;  /* 0x0000000618187981 */ /* 0x002ee8000c1e1b00 */
[----:B--2---:R-:W2:Y:S01]  /*0910*/  LDG.E.64 R22, desc[UR6][R22.64] ;  /* 0x0000000616167981 */ /* 0x004ea2000c1e1b00 */
[----:B0-----:R-:W-:Y:S01]  /*0920*/  MOV R2, 0x1 ;  /* 0x0000000100027802 */ /* 0x001fe20000000f00 */
[----:B---3--:R-:W-:-:S02]  /*0930*/  DADD R6, -RZ, |R24| ;  /* 0x00000000ff067229 */ /* 0x008fc40000000518 */
[--C-:B--2---:R-:W-:Y:S02]  /*0940*/  DADD R8, -RZ, |R22|.reuse ;  /* 0x00000000ff087229 */ /* 0x104fe40000000516 */
        /* <DEDUP_REMOVED lines=24> */
.L_x_15664:
        /* <DEDUP_REMOVED lines=67> */
.L_x_15665:
[----:B------:R-:W-:Y:S01]  /*0f00*/  DADD R2, -RZ, -R6 ;  /* 0x00000000ff027229 */ /* 0x000fe20000000906 */
[----:B------:R-:W-:Y:S01]  /*0f10*/  ISETP.GE.AND P0, PT, R23, RZ, PT ;  /* 0x000000ff1700720c */ /* 0x000fe20003f06270 */
[----:B------:R-:W-:Y:S01]  /*0f20*/  UMOV UR4, 0x54442d18 ;  /* 0x54442d1800047882 */ /* 0x000fe20000000000 */
[----:B------:R-:W-:-:S07]  /*0f30*/  UMOV UR5, 0x3ff921fb ;  /* 0x3ff921fb00057882 */ /* 0x000fce0000000000 */
[----:B------:R-:W-:Y:S02]  /*0f40*/  FSEL R2, R6, R2, !P0 ;  /* 0x0000000206027208 */ /* 0x000fe40004000000 */
[----:B------:R-:W-:-:S06]  /*0f50*/  FSEL R3, R7, R3, !P0 ;  /* 0x0000000307037208 */ /* 0x000fcc0004000000 */
[----:B------:R-:W-:-:S11]  /*0f60*/  DADD R2, R2, UR4 ;  /* 0x0000000402027e29 */ /* 0x000fd60008000000 */
.L_x_15666:
        /* <DEDUP_REMOVED lines=10> */
.L_x_15667:
[----:B------:R-:W-:Y:S02]  /*1010*/  FSEL R2, RZ, 3.37028055040000000000e+12, P0 ;  /* 0x54442d18ff027808 */ /* 0x000fe40000000000 */
[----:B------:R-:W-:-:S07]  /*1020*/  FSEL R3, RZ, 2.1426990032196044922, P0 ;  /* 0x400921fbff037808 */ /* 0x000fce0000000000 */
.L_x_15668:
[----:B------:R-:W0:Y:S01]  /*1030*/  LDC.64 R4, c[0x0][0x5e8] ;  /* 0x00017a00ff047b82 */ /* 0x000e220000000a00 */
[----:B------:R-:W-:Y:S01]  /*1040*/  DADD R22, |R24|, |R22| ;  /* 0x0000000018167229 */ /* 0x000fe20000000616 */
[----:B------:R-:W-:-:S07]  /*1050*/  LOP3.LUT R25, R3, 0x80000000, R25, 0xb8, !PT ;  /* 0x8000000003197812 */ /* 0x000fce00078eb819 */
[----:B------:R-:W-:-:S06]  /*1060*/  DSETP.NAN.AND P0, PT, R22, R22, PT ;  /* 0x000000161600722a */ /* 0x000fcc0003f08000 */
[----:B------:R-:W-:Y:S02]  /*1070*/  FSEL R2, R22, R2, P0 ;  /* 0x0000000216027208 */ /* 0x000fe40000000000 */
[----:B------:R-:W-:-:S05]  /*1080*/  FSEL R3, R23, R25, P0 ;  /* 0x0000001917037208 */ /* 0x000fca0000000000 */
[----:B0-----:R-:W-:Y:S01]  /*1090*/  STG.E.64 desc[UR6][R4.64], R2 ;  /* 0x0000000204007986 */ /* 0x001fe2000c101b06 */
[----:B------:R-:W-:Y:S05]  /*10a0*/  EXIT ;  /* 0x000000000000794d */ /* 0x000fea0003800000 */
.L_x_15656:
        /* <DEDUP_REMOVED lines=29> */
[----:B-1----:R-:W-:-:S05]  /*1280*/  SHF.R.U32.HI R7, RZ, UR4, R6 ;  /* 0x00000004ff077c19 */ /* 0x002fca0008011606 */
[----:B------:R-:W-:-:S04]  /*1290*/  IMAD.MOV R3, RZ, RZ, -R7 ;  /* 0x000000ffff037224 */ /* 0x000fc800078e0a07 */
        /* <DEDUP_REMOVED lines=308> */
[----:B-1----:R-:W-:Y:S01]  /*25e0*/  SHF.R.U32.HI R7, RZ, UR4, R6 ;  /* 0x00000004ff077c19 */ /* 0x002fe20008011606 */
[----:B------:R-:W-:-:S03]  /*25f0*/  @P0 IMAD.MOV.U32 R6, RZ, RZ, RZ ;  /* 0x000000ffff060224 */ /* 0x000fc600078e00ff */
        /* <DEDUP_REMOVED lines=14> */
.L_x_15671:
[----:B------:R-:W0:Y:S02]  /*26e0*/  LDCU.128 UR8, c[0x0][0x5f0] ;  /* 0x0000be00ff0877ac */ /* 0x000e240008000c00 */
[----:B0-----:R-:W-:Y:S02]  /*26f0*/  IADD3 R22, P1, PT, R0, UR10, RZ ;  /* 0x0000000a00167c10 */ /* 0x001fe4000ff3e0ff */
[----:B------:R-:W-:-:S03]  /*2700*/  IADD3 R20, P0, PT, R2, UR8, RZ ;  /* 0x0000000802147c10 */ /* 0x000fc6000ff1e0ff */
[----:B------:R-:W-:Y:S01]  /*2710*/  IMAD.X R23, RZ, RZ, UR11, P1 ;  /* 0x0000000bff177e24 */ /* 0x000fe200088e06ff */
[----:B------:R-:W-:-:S05]  /*2720*/  IADD3.X R21, PT, PT, RZ, UR9, RZ, P0, !PT ;  /* 0x00000009ff157c10 */ /* 0x000fca00087fe4ff */
[----:B------:R-:W2:Y:S04]  /*2730*/  LDG.E.64 R22, desc[UR6][R22.64] ;  /* 0x0000000616167981 */ /* 0x000ea8000c1e1b00 */
[----:B------:R-:W3:Y:S01]  /*2740*/  LDG.E.64 R20, desc[UR6][R20.64] ;  /* 0x0000000614147981 */ /* 0x000ee2000c1e1b00 */
[----:B------:R-:W-:Y:S01]  /*2750*/  MOV R2, 0x1 ;  /* 0x0000000100027802 */ /* 0x000fe20000000f00 */
[----:B------:R-:W-:Y:S01]  /*2760*/  BSSY.RECONVERGENT B1, `(.L_x_15672) ;  /* 0x000001b000017945 */ /* 0x000fe20003800200 */
[----:B--2---:R-:W-:Y:S02]  /*2770*/  DADD R8, -RZ, |R22| ;  /* 0x00000000ff087229 */ /* 0x004fe40000000516 */
[----:B---3--:R-:W-:Y:S02]  /*2780*/  DADD R6, -RZ, |R20| ;  /* 0x00000000ff067229 */ /* 0x008fe40000000514 */
[----:B------:R-:W-:-:S08]  /*2790*/  DSETP.GT.AND P4, PT, |R20|, |R22|, PT ;  /* 0x400000161400722a */ /* 0x000fd00003f84200 */
[----:B------:R-:W-:-:S04]  /*27a0*/  FSEL R25, R7, R9, P4 ;  /* 0x0000000907197208 */ /* 0x000fc80002000000 */
[----:B------:R-:W0:Y:S01]  /*27b0*/  MUFU.RCP64H R3, R25 ;  /* 0x0000001900037308 */ /* 0x000e220000001800 */
[----:B------:R-:W-:-:S06]  /*27c0*/  FSEL R24, R6, R8, P4 ;  /* 0x0000000806187208 */ /* 0x000fcc0002000000 */
[----:B0-----:R-:W-:-:S08]  /*27d0*/  DFMA R4, -R24, R2, 1 ;  /* 0x3ff000001804742b */ /* 0x001fd00000000102 */
[----:B------:R-:W-:-:S08]  /*27e0*/  DFMA R4, R4, R4, R4 ;  /* 0x000000040404722b */ /* 0x000fd00000000004 */
[----:B------:R-:W-:-:S08]  /*27f0*/  DFMA R4, R2, R4, R2 ;  /* 0x000000040204722b */ /* 0x000fd00000000002 */
[----:B------:R-:W-:Y:S01]  /*2800*/  DFMA R2, -R24, R4, 1 ;  /* 0x3ff000001802742b */ /* 0x000fe20000000104 */
[----:B------:R-:W-:Y:S02]  /*2810*/  FSEL R12, R8, R6, P4 ;  /* 0x00000006080c7208 */ /* 0x000fe40002000000 */
[----:B------:R-:W-:-:S05]  /*2820*/  FSEL R13, R9, R7, P4 ;  /* 0x00000007090d7208 */ /* 0x000fca0002000000 */
[----:B------:R-:W-:-:S08]  /*2830*/  DFMA R2, R4, R2, R4 ;  /* 0x000000020402722b */ /* 0x000fd00000000004 */
[----:B------:R-:W-:-:S08]  /*2840*/  DMUL R4, R2, R12 ;  /* 0x0000000c02047228 */ /* 0x000fd00000000000 */
[----:B------:R-:W-:-:S08]  /*2850*/  DFMA R6, -R24, R4, R12 ;  /* 0x000000041806722b */ /* 0x000fd0000000010c */
[----:B------:R-:W-:Y:S01]  /*2860*/  DFMA R2, R2, R6, R4 ;  /* 0x000000060202722b */ /* 0x000fe20000000004 */
[----:B------:R-:W-:-:S09]  /*2870*/  FSETP.GEU.AND P1, PT, |R13|, 6.5827683646048100446e-37, PT ;  /* 0x036000000d00780b */ /* 0x000fd20003f2e200 */
        /* <DEDUP_REMOVED lines=9> */
.L_x_15673:
[----:B------:R-:W-:Y:S05]  /*2910*/  BSYNC.RECONVERGENT B1 ;  /* 0x0000000000017941 */ /* 0x000fea0003800200 */
.L_x_15672:
[----:B------:R-:W-:Y:S01]  /*2920*/  DMUL R4, R2, R2 ;  /* 0x0000000202047228 */ /* 0x000fe20000000000 */
[----:B------:R-:W-:Y:S01]  /*2930*/  IMAD.MOV.U32 R6, RZ, RZ, -0x2449a4b7 ;  /* 0xdbb65b49ff067424 */ /* 0x000fe200078e00ff */
[----:B------:R-:W-:Y:S01]  /*2940*/  MOV R7, 0x3f2d3b63 ;  /* 0x3f2d3b6300077802 */ /* 0x000fe20000000f00 */
[----:B------:R-:W-:Y:S01]  /*2950*/  UMOV UR4, 0x2a25ff7e ;  /* 0x2a25ff7e00047882 */ /* 0x000fe20000000000 */
[----:B------:R-:W-:Y:S01]  /*2960*/  UMOV UR5, 0x3ef53e1d ;  /* 0x3ef53e1d00057882 */ /* 0x000fe20000000000 */
[----:B------:R-:W-:Y:S01]  /*2970*/  ISETP.GE.AND P1, PT, R23, RZ, PT ;  /* 0x000000ff1700720c */ /* 0x000fe20003f26270 */
[----:B------:R-:W-:Y:S01]  /*2980*/  DSETP.NEU.AND P2, PT, R24, RZ, PT ;  /* 0x000000ff1800722a */ /* 0x000fe20003f4d000 */
[----:B------:R-:W-:Y:S01]  /*2990*/  @P4 IMAD.MOV.U32 R8, RZ, RZ, 0x54442d18 ;  /* 0x54442d18ff084424 */ /* 0x000fe200078e00ff */
[----:B------:R-:W-:Y:S01]  /*29a0*/  DFMA R6, R4, -UR4, R6 ;  /* 0x8000000404067c2b */ /* 0x000fe20008000006 */
[----:B------:R-:W-:Y:S01]  /*29b0*/  UMOV UR4, 0x8dde082e ;  /* 0x8dde082e00047882 */ /* 0x000fe20000000000 */
[----:B------:R-:W-:Y:S01]  /*29c0*/  UMOV UR5, 0x3f531278 ;  /* 0x3f53127800057882 */ /* 0x000fe20000000000 */
[----:B------:R-:W-:-:S02]  /*29d0*/  @P4 PLOP3.LUT P0, PT, P1, PT, PT, 0x80, 0x8 ;  /* 0x000000000008481c */ /* 0x000fc40000f0f070 */
[----:B------:R-:W-:Y:S02]  /*29e0*/  @P4 MOV R9, 0x3ff921fb ;  /* 0x3ff921fb00094802 */ /* 0x000fe40000000f00 */
[----:B------:R-:W-:Y:S01]  /*29f0*/  IADD3 R27, PT, PT, R27, 0x80, RZ ;  /* 0x000000801b1b7810 */ /* 0x000fe20007ffe0ff */
        /* <DEDUP_REMOVED lines=48> */
[C---:B------:R-:W-:Y:S01]  /*2d00*/  DFMA R6, R4.reuse, R6, -UR4 ;  /* 0x8000000404067e2b */ /* 0x040fe20008000006 */
[----:B------:R-:W0:Y:S07]  /*2d10*/  LDCU.64 UR4, c[0x0][0x5e8] ;  /* 0x0000bd00ff0477ac */ /* 0x000e2e0008000a00 */
[----:B------:R-:W-:Y:S01]  /*2d20*/  DMUL R6, R4, R6 ;  /* 0x0000000604067228 */ /* 0x000fe20000000000 */
[----:B------:R-:W-:Y:S01]  /*2d30*/  @!P4 IMAD.MOV.U32 R4, RZ, RZ, 0x54442d18 ;  /* 0x54442d18ff04c424 */ /* 0x000fe200078e00ff */
[----:B------:R-:W-:-:S06]  /*2d40*/  @!P4 MOV R5, 0x400921fb ;  /* 0x400921fb0005c802 */ /* 0x000fcc0000000f00 */
[----:B------:R-:W-:-:S08]  /*2d50*/  DFMA R6, R6, R2, R2 ;  /* 0x000000020606722b */ /* 0x000fd00000000002 */
[----:B------:R-:W-:Y:S02]  /*2d60*/  @P4 DADD R2, -RZ, -R6 ;  /* 0x00000000ff024229 */ /* 0x000fe40000000906 */
[----:B------:R-:W-:-:S08]  /*2d70*/  @!P4 DADD R4, -R6, R4 ;  /* 0x000000000604c229 */ /* 0x000fd00000000104 */
[----:B------:R-:W-:Y:S02]  /*2d80*/  @P4 FSEL R2, R6, R2, !P0 ;  /* 0x0000000206024208 */ /* 0x000fe40004000000 */
[----:B------:R-:W-:Y:S02]  /*2d90*/  @P4 FSEL R3, R7, R3, !P0 ;  /* 0x0000000307034208 */ /* 0x000fe40004000000 */
[----:B------:R-:W-:Y:S01]  /*2da0*/  @!P4 PLOP3.LUT P0, PT, P1, PT, PT, 0x80, 0x8 ;  /* 0x000000000008c81c */ /* 0x000fe20000f0f070 */
[----:B------:R-:W-:Y:S02]  /*2db0*/  @P2 DSETP.NEU.AND P1, PT, |R22|, |R20|, PT ;  /* 0x400000141600222a */ /* 0x000fe40003f2d200 */
[----:B------:R-:W-:Y:S02]  /*2dc0*/  DADD R22, |R20|, |R22| ;  /* 0x0000000014167229 */ /* 0x000fe40000000616 */
[----:B------:R-:W-:Y:S01]  /*2dd0*/  @P4 DADD R2, R2, R8 ;  /* 0x0000000002024229 */ /* 0x000fe20000000008 */
[----:B------:R-:W-:-:S05]  /*2de0*/  @P2 MOV R9, 0x4002d97c ;  /* 0x4002d97c00092802 */ /* 0x000fca0000000f00 */
[----:B------:R-:W-:Y:S01]  /*2df0*/  @!P4 FSEL R3, R5, R7, !P0 ;  /* 0x000000070503c208 */ /* 0x000fe20004000000 */
[----:B------:R-:W-:Y:S01]  /*2e00*/  @P2 IMAD.MOV.U32 R7, RZ, RZ, 0x7f3321d2 ;  /* 0x7f3321d2ff072424 */ /* 0x000fe200078e00ff */
[----:B------:R-:W-:Y:S02]  /*2e10*/  @P2 FSEL R9, R9, 1.8213495016098022461, !P0 ;  /* 0x3fe921fb09092808 */ /* 0x000fe40004000000 */
[----:B------:R-:W-:Y:S02]  /*2e20*/  @!P4 FSEL R2, R4, R6, !P0 ;  /* 0x000000060402c208 */ /* 0x000fe40004000000 */
[----:B------:R-:W-:Y:S02]  /*2e30*/  @P2 FSEL R7, R7, 3.37028055040000000000e+12, !P0 ;  /* 0x54442d1807072808 */ /* 0x000fe40004000000 */
[----:B------:R-:W-:Y:S02]  /*2e40*/  @P2 FSEL R3, R9, R3, !P1 ;  /* 0x0000000309032208 */ /* 0x000fe40004800000 */
[----:B------:R-:W-:-:S02]  /*2e50*/  @P2 FSEL R0, R7, R2, !P1 ;  /* 0x0000000207002208 */ /* 0x000fc40004800000 */
[----:B------:R-:W-:Y:S02]  /*2e60*/  @!P2 FSEL R5, RZ, 2.1426990032196044922, P0 ;  /* 0x400921fbff05a808 */ /* 0x000fe40000000000 */
[----:B------:R-:W-:Y:S02]  /*2e70*/  @P2 MOV R5, R3 ;  /* 0x0000000300052202 */ /* 0x000fe40000000f00 */
[----:B------:R-:W-:Y:S01]  /*2e80*/  @!P2 FSEL R4, RZ, 3.37028055040000000000e+12, P0 ;  /* 0x54442d18ff04a808 */ /* 0x000fe20000000000 */
[----:B------:R-:W-:Y:S01]  /*2e90*/  DSETP.NAN.AND P0, PT, R22, R22, PT ;  /* 0x000000161600722a */ /* 0x000fe20003f08000 */
[----:B0-----:R-:W-:Y:S01]  /*2ea0*/  IADD3 R2, P1, PT, R29, UR4, RZ ;  /* 0x000000041d027c10 */ /* 0x001fe2000ff3e0ff */
[----:B------:R-:W-:Y:S01]  /*2eb0*/  @P2 IMAD.MOV.U32 R4, RZ, RZ, R0 ;  /* 0x000000ffff042224 */ /* 0x000fe200078e0000 */
[----:B------:R-:W-:-:S03]  /*2ec0*/  LOP3.LUT R21, R5, 0x80000000, R21, 0xb8, !PT ;  /* 0x8000000005157812 */ /* 0x000fc600078eb815 */
[----:B------:R-:W-:Y:S01]  /*2ed0*/  IMAD.X R3, RZ, RZ, UR5, P1 ;  /* 0x00000005ff037e24 */ /* 0x000fe200088e06ff */
[----:B------:R-:W-:Y:S02]  /*2ee0*/  FSEL R4, R22, R4, P0 ;  /* 0x0000000416047208 */ /* 0x000fe40000000000 */
[----:B------:R-:W-:-:S05]  /*2ef0*/  FSEL R5, R23, R21, P0 ;  /* 0x0000001517057208 */ /* 0x000fca0000000000 */
[----:B------:R0:W-:Y:S02]  /*2f00*/  STG.E.64 desc[UR6][R2.64], R4 ;  /* 0x0000000402007986 */ /* 0x0001e4000c101b06 */
.L_x_15670:
[----:B------:R-:W-:Y:S05]  /*2f10*/  BSYNC.RECONVERGENT B0 ;  /* 0x0000000000007941 */ /* 0x000fea0003800200 */
.L_x_15669:
[----:B------:R-:W1:Y:S02]  /*2f20*/  LDCU UR4, c[0x0][0x380] ;  /* 0x00007000ff0477ac */ /* 0x000e640008000800 */
[----:B-1----:R-:W-:-:S13]  /*2f30*/  ISETP.GE.AND P0, PT, R27, UR4, PT ;  /* 0x000000041b007c0c */ /* 0x002fda000bf06270 */
[----:B------:R-:W-:Y:S05]  /*2f40*/  @P0 EXIT ;  /* 0x000000000000094d */ /* 0x000fea0003800000 */
[----:B------:R-:W1:Y:S01]  /*2f50*/  LDCU.64 UR4, c[0x0][0x390] ;  /* 0x00007200ff0477ac */ /* 0x000e620008000a00 */
[----:B0-----:R-:W-:Y:S01]  /*2f60*/  MOV R3, R27 ;  /* 0x0000001b00037202 */ /* 0x001fe20000000f00 */
[----:B------:R-:W-:Y:S01]  /*2f70*/  IMAD.MOV.U32 R2, RZ, RZ, RZ ;  /* 0x000000ffff027224 */ /* 0x000fe200078e00ff */
[----:B------:R-:W-:Y:S01]  /*2f80*/  ISETP.NE.AND P0, PT, R26, RZ, PT ;  /* 0x000000ff1a00720c */ /* 0x000fe20003f05270 */
[----:B------:R-:W0:Y:S01]  /*2f90*/  LDCU UR8, c[0x0][0x38c] ;  /* 0x00007180ff0877ac */ /* 0x000e220008000800 */
        /* <DEDUP_REMOVED lines=343> */
.L_x_15674:
[----:B------:R-:W0:Y:S01]  /*4510*/  LDCU.128 UR8, c[0x0][0x5f0] ;  /* 0x0000be00ff0877ac */ /* 0x000e220008000c00 */
[----:B------:R-:W1:Y:S01]  /*4520*/  LDCU.64 UR4, c[0x0][0x5e8] ;  /* 0x0000bd00ff0477ac */ /* 0x000e620008000a00 */
        /* <DEDUP_REMOVED lines=8> */
[----:B-1----:R-:W-:-:S05]  /*45b0*/  IADD3 R20, P1, PT, R21, UR4, RZ ;  /* 0x0000000415147c10 */ /* 0x002fca000ff3e0ff */
[----:B------:R-:W-:Y:S01]  /*45c0*/  IMAD.X R21, RZ, RZ, UR5, P1 ;  /* 0x00000005ff157e24 */ /* 0x000fe200088e06ff */
[----:B--2---:R-:W-:Y:S02]  /*45d0*/  DADD R6, -RZ, |R26| ;  /* 0x00000000ff067229 */ /* 0x004fe4000000051a */
        /* <DEDUP_REMOVED lines=19> */
[----:B------:R-:W-:Y:S02]  /*4710*/  MOV R10, R22 ;  /* 0x00000016000a7202 */ /* 0x000fe40000000f00 */
[----:B------:R-:W-:Y:S02]  /*4720*/  MOV R11, R23 ;  /* 0x00000017000b7202 */ /* 0x000fe40000000f00 */
[----:B------:R-:W-:-:S07]  /*4730*/  MOV R0, 0x4750 ;  /* 0x0000475000007802 */ /* 0x000fce0000000f00 */
[----:B------:R-:W-:Y:S05]  /*4740*/  CALL.REL.NOINC `($__internal_65_$__cuda_sm20_div_rn_f64_full) ;  /* 0x0000000400847944 */ /* 0x000fea0003c00000 */
[----:B------:R-:W-:Y:S01]  /*4750*/  IMAD.MOV.U32 R2, RZ, RZ, R6 ;  /* 0x000000ffff027224 */ /* 0x000fe200078e0006 */
[----:B------:R-:W-:-:S07]  /*4760*/  MOV R3, R7 ;  /* 0x0000000700037202 */ /* 0x000fce0000000f00 */
.L_x_15676:
[----:B------:R-:W-:Y:S05]  /*4770*/  BSYNC.RECONVERGENT B0 ;  /* 0x0000000000007941 */ /* 0x000fea0003800200 */
.L_x_15675:
[----:B------:R-:W-:Y:S01]  /*4780*/  DMUL R4, R2, R2 ;  /* 0x0000000202047228 */ /* 0x000fe20000000000 */
[----:B------:R-:W-:Y:S01]  /*4790*/  MOV R6, 0xdbb65b49 ;  /* 0xdbb65b4900067802 */ /* 0x000fe20000000f00 */
[----:B------:R-:W-:Y:S01]  /*47a0*/  IMAD.MOV.U32 R7, RZ, RZ, 0x3f2d3b63 ;  /* 0x3f2d3b63ff077424 */ /* 0x000fe200078e00ff */
        /* <DEDUP_REMOVED lines=61> */
[----:B------:R-:W-:Y:S02]  /*4b80*/  @!P4 MOV R2, 0x54442d18 ;  /* 0x54442d180002c802 */ /* 0x000fe40000000f00 */
[----:B------:R-:W-:-:S05]  /*4b90*/  @!P4 MOV R3, 0x400921fb ;  /* 0x400921fb0003c802 */ /* 0x000fca0000000f00 */
        /* <DEDUP_REMOVED lines=18> */
.L_x_15678:
[----:B------:R-:W-:Y:S02]  /*4cc0*/  FSEL R2, RZ, 3.37028055040000000000e+12, P0 ;  /* 0x54442d18ff027808 */ /* 0x000fe40000000000 */
[----:B------:R-:W-:-:S07]  /*4cd0*/  FSEL R3, RZ, 2.1426990032196044922, P0 ;  /* 0x400921fbff037808 */ /* 0x000fce0000000000 */
.L_x_15679:
[----:B------:R-:W-:Y:S05]  /*4ce0*/  BSYNC.RECONVERGENT B0 ;  /* 0x0000000000007941 */ /* 0x000fea0003800200 */
.L_x_15677:
[----:B------:R-:W-:Y:S01]  /*4cf0*/  DADD R24, |R26|, |R24| ;  /* 0x000000001a187229 */ /* 0x000fe20000000618 */
[----:B------:R-:W-:-:S07]  /*4d00*/  LOP3.LUT R27, R3, 0x80000000, R27, 0xb8, !PT ;  /* 0x80000000031b7812 */ /* 0x000fce00078eb81b */
[----:B------:R-:W-:-:S06]  /*4d10*/  DSETP.NAN.AND P0, PT, R24, R24, PT ;  /* 0x000000181800722a */ /* 0x000fcc0003f08000 */
[----:B------:R-:W-:Y:S02]  /*4d20*/  FSEL R2, R24, R2, P0 ;  /* 0x0000000218027208 */ /* 0x000fe40000000000 */
[----:B------:R-:W-:-:S05]  /*4d30*/  FSEL R3, R25, R27, P0 ;  /* 0x0000001b19037208 */ /* 0x000fca0000000000 */
[----:B------:R-:W-:Y:S01]  /*4d40*/  STG.E.64 desc[UR6][R20.64], R2 ;  /* 0x0000000214007986 */ /* 0x000fe2000c101b06 */
[----:B------:R-:W-:Y:S05]  /*4d50*/  EXIT ;  /* 0x000000000000794d */ /* 0x000fea0003800000 */
        .weak           $__internal_65_$__cuda_sm20_div_rn_f64_full
        .type           $__internal_65_$__cuda_sm20_div_rn_f64_full,@function
        .size           $__internal_65_$__cuda_sm20_div_rn_f64_full,(.L_x_17887 - $__internal_65_$__cuda_sm20_div_rn_f64_full)
$__internal_65_$__cuda_sm20_div_rn_f64_full:
[C---:B------:R-:W-:Y:S01]  /*4d60*/  FSETP.GEU.AND P0, PT, |R11|.reuse, 1.469367938527859385e-39, PT ;  /* 0x001000000b00780b */ /* 0x040fe20003f0e200 */
[----:B------:R-:W-:Y:S01]  /*4d70*/  BSSY.RECONVERGENT B2, `(.L_x_15680) ;  /* 0x0000056000027945 */ /* 0x000fe20003800200 */
[----:B------:R-:W-:Y:S02]  /*4d80*/  LOP3.LUT R8, R11, 0x800fffff, RZ, 0xc0, !PT ;  /* 0x800fffff0b087812 */ /* 0x000fe400078ec0ff */
[----:B------:R-:W-:Y:S02]  /*4d90*/  FSETP.GEU.AND P1, PT, |R13|, 1.469367938527859385e-39, PT ;  /* 0x001000000d00780b */ /* 0x000fe40003f2e200 */
[----:B------:R-:W-:Y:S02]  /*4da0*/  LOP3.LUT R9, R8, 0x3ff00000, RZ, 0xfc, !PT ;  /* 0x3ff0000008097812 */ /* 0x000fe400078efcff */
[----:B------:R-:W-:Y:S02]  /*4db0*/  MOV R8, R10 ;  /* 0x0000000a00087202 */ /* 0x000fe40000000f00 */
[----:B------:R-:W-:-:S02]  /*4dc0*/  MOV R16, 0x1 ;  /* 0x0000000100107802 */ /* 0x000fc40000000f00 */
[----:B------:R-:W-:Y:S01]  /*4dd0*/  LOP3.LUT R2, R13, 0x7ff00000, RZ, 0xc0, !PT ;  /* 0x7ff000000d027812 */ /* 0x000fe200078ec0ff */
[----:B------:R-:W-:Y:S01]  /*4de0*/  @!P0 DMUL R8, R10, 8.98846567431157953865e+307 ;  /* 0x7fe000000a088828 */ /* 0x000fe20000000000 */
[C---:B------:R-:W-:Y:S02]  /*4df0*/  LOP3.LUT R5, R11.reuse, 0x7ff00000, RZ, 0xc0, !PT ;  /* 0x7ff000000b057812 */ /* 0x040fe400078ec0ff */
[----:B------:R-:W-:Y:S02]  /*4e00*/  MOV R14, R12 ;  /* 0x0000000c000e7202 */ /* 0x000fe40000000f00 */
[----:B------:R-:W-:Y:S01]  /*4e10*/  @!P1 LOP3.LUT R3, R11, 0x7ff00000, RZ, 0xc0, !PT ;  /* 0x7ff000000b039812 */ /* 0x000fe200078ec0ff */
[----:B------:R-:W0:Y:S01]  /*4e20*/  MUFU.RCP64H R17, R9 ;  /* 0x0000000900117308 */ /* 0x000e220000001800 */
[C---:B------:R-:W-:Y:S02]  /*4e30*/  ISETP.GE.U32.AND P3, PT, R2.reuse, R5, PT ;  /* 0x000000050200720c */ /* 0x040fe40003f66070 */
[----:B------:R-:W-:Y:S01]  /*4e40*/  @!P1 ISETP.GE.U32.AND P2, PT, R2, R3, PT ;  /* 0x000000030200920c */ /* 0x000fe20003f46070 */
[----:B------:R-:W-:Y:S01]  /*4e50*/  IMAD.MOV.U32 R3, RZ, RZ, 0x1ca00000 ;  /* 0x1ca00000ff037424 */ /* 0x000fe200078e00ff */
[----:B------:R-:W-:-:S02]  /*4e60*/  @!P1 MOV R18, RZ ;  /* 0x000000ff00129202 */ /* 0x000fc40000000f00 */
[----:B------:R-:W-:Y:S02]  /*4e70*/  @!P0 LOP3.LUT R5, R9, 0x7ff00000, RZ, 0xc0, !PT ;  /* 0x7ff0000009058812 */ /* 0x000fe400078ec0ff */
[----:B------:R-:W-:-:S04]  /*4e80*/  SEL R15, R3, 0x63400000, !P3 ;  /* 0x63400000030f7807 */ /* 0x000fc80005800000 */
[----:B------:R-:W-:Y:S01]  /*4e90*/  LOP3.LUT R15, R15, 0x800fffff, R13, 0xf8, !PT ;  /* 0x800fffff0f0f7812 */ /* 0x000fe200078ef80d */
[----:B0-----:R-:W-:-:S08]  /*4ea0*/  DFMA R6, R16, -R8, 1 ;  /* 0x3ff000001006742b */ /* 0x001fd00000000808 */
[----:B------:R-:W-:-:S08]  /*4eb0*/  DFMA R6, R6, R6, R6 ;  /* 0x000000060606722b */ /* 0x000fd00000000006 */
[----:B------:R-:W-:Y:S01]  /*4ec0*/  DFMA R16, R16, R6, R16 ;  /* 0x000000061010722b */ /* 0x000fe20000000010 */
[----:B------:R-:W-:-:S04]  /*4ed0*/  @!P1 SEL R7, R3, 0x63400000, !P2 ;  /* 0x6340000003079807 */ /* 0x000fc80005000000 */
[----:B------:R-:W-:-:S03]  /*4ee0*/  @!P1 LOP3.LUT R4, R7, 0x80000000, R13, 0xf8, !PT ;  /* 0x8000000007049812 */ /* 0x000fc600078ef80d */
[----:B------:R-:W-:Y:S01]  /*4ef0*/  DFMA R6, R16, -R8, 1 ;  /* 0x3ff000001006742b */ /* 0x000fe20000000808 */
[----:B------:R-:W-:Y:S01]  /*4f00*/  @!P1 LOP3.LUT R19, R4, 0x100000, RZ, 0xfc, !PT ;  /* 0x0010000004139812 */ /* 0x000fe200078efcff */
[----:B------:R-:W-:-:S05]  /*4f10*/  IMAD.MOV.U32 R4, RZ, RZ, R2 ;  /* 0x000000ffff047224 */ /* 0x000fca00078e0002 */
[----:B------:R-:W-:Y:S02]  /*4f20*/  @!P1 DFMA R14, R14, 2, -R18 ;  /* 0x400000000e0e982b */ /* 0x000fe40000000812 */
[----:B------:R-:W-:Y:S01]  /*4f30*/  DFMA R16, R16, R6, R16 ;  /* 0x000000061010722b */ /* 0x000fe20000000010 */
[----:B------:R-:W-:-:S07]  /*4f40*/  IADD3 R7, PT, PT, R5, -0x1, RZ ;  /* 0xffffffff05077810 */ /* 0x000fce0007ffe0ff */
[----:B------:R-:W-:Y:S01]  /*4f50*/  @!P1 LOP3.LUT R4, R15, 0x7ff00000, RZ, 0xc0, !PT ;  /* 0x7ff000000f049812 */ /* 0x000fe200078ec0ff */
[----:B------:R-:W-:-:S03]  /*4f60*/  DMUL R18, R16, R14 ;  /* 0x0000000e10127228 */ /* 0x000fc60000000000 */
[----:B------:R-:W-:-:S04]  /*4f70*/  IADD3 R6, PT, PT, R4, -0x1, RZ ;  /* 0xffffffff04067810 */ /* 0x000fc80007ffe0ff */
[----:B------:R-:W-:Y:S01]  /*4f80*/  ISETP.GT.U32.AND P0, PT, R6, 0x7feffffe, PT ;  /* 0x7feffffe0600780c */ /* 0x000fe20003f04070 */
[----:B------:R-:W-:-:S03]  /*4f90*/  DFMA R30, R18, -R8, R14 ;  /* 0x80000008121e722b */ /* 0x000fc6000000000e */
[----:B------:R-:W-:-:S05]  /*4fa0*/  ISETP.GT.U32.OR P0, PT, R7, 0x7feffffe, P0 ;  /* 0x7feffffe0700780c */ /* 0x000fca0000704470 */
[----:B------:R-:W-:-:S08]  /*4fb0*/  DFMA R16, R16, R30, R18 ;  /* 0x0000001e1010722b */ /* 0x000fd00000000012 */
[----:B------:R-:W-:Y:S05]  /*4fc0*/  @P0 BRA `(.L_x_15681) ;  /* 0x00000000006c0947 */ /* 0x000fea0003800000 */
[----:B------:R-:W-:-:S04]  /*4fd0*/  LOP3.LUT R5, R11, 0x7ff00000, RZ, 0xc0, !PT ;  /* 0x7ff000000b057812 */ /* 0x000fc800078ec0ff */
[CC--:B------:R-:W-:Y:S02]  /*4fe0*/  VIADDMNMX R4, R2.reuse, -R5.reuse, 0xb9600000, !PT ;  /* 0xb960000002047446 */ /* 0x0c0fe40007800905 */
[----:B------:R-:W-:Y:S02]  /*4ff0*/  ISETP.GE.U32.AND P0, PT, R2, R5, PT ;  /* 0x000000050200720c */ /* 0x000fe40003f06070 */
[----:B------:R-:W-:Y:S02]  /*5000*/  VIMNMX R4, PT, PT, R4, 0x46a00000, PT ;  /* 0x46a0000004047848 */ /* 0x000fe40003fe0100 */
[----:B------:R-:W-:-:S05]  /*5010*/  SEL R3, R3, 0x63400000, !P0 ;  /* 0x6340000003037807 */ /* 0x000fca0004000000 */
[----:B------:R-:W-:Y:S01]  /*5020*/  IMAD.IADD R3, R4, 0x1, -R3 ;  /* 0x0000000104037824 */ /* 0x000fe200078e0a03 */
[----:B------:R-:W-:-:S04]  /*5030*/  MOV R4, RZ ;  /* 0x000000ff00047202 */ /* 0x000fc80000000f00 */
[----:B------:R-:W-:-:S06]  /*5040*/  IADD3 R5, PT, PT, R3, 0x7fe00000, RZ ;  /* 0x7fe0000003057810 */ /* 0x000fcc0007ffe0ff */
[----:B------:R-:W-:-:S10]  /*5050*/  DMUL R6, R16, R4 ;  /* 0x0000000410067228 */ /* 0x000fd40000000000 */
[----:B------:R-:W-:-:S13]  /*5060*/  FSETP.GTU.AND P0, PT, |R7|, 1.469367938527859385e-39, PT ;  /* 0x001000000700780b */ /* 0x000fda0003f0c200 */
[----:B------:R-:W-:Y:S05]  /*5070*/  @P0 BRA `(.L_x_15682) ;  /* 0x0000000000940947 */ /* 0x000fea0003800000 */
[----:B------:R-:W-:-:S06]  /*5080*/  DFMA R8, R16, -R8, R14 ;  /* 0x800000081008722b */ /* 0x000fcc000000000e */
[----:B------:R-:W-:-:S04]  /*5090*/  IMAD.MOV.U32 R8, RZ, RZ, RZ ;  /* 0x000000ffff087224 */ /* 0x000fc800078e00ff */
[C---:B------:R-:W-:Y:S02]  /*50a0*/  FSETP.NEU.AND P0, PT, R9.reuse, RZ, PT ;  /* 0x000000ff0900720b */ /* 0x040fe40003f0d000 */
[----:B------:R-:W-:-:S04]  /*50b0*/  LOP3.LUT R10, R9, 0x80000000, R11, 0x48, !PT ;  /* 0x80000000090a7812 */ /* 0x000fc800078e480b */
[----:B------:R-:W-:-:S07]  /*50c0*/  LOP3.LUT R9, R10, R5, RZ, 0xfc, !PT ;  /* 0x000000050a097212 */ /* 0x000fce00078efcff */
[----:B------:R-:W-:Y:S05]  /*50d0*/  @!P0 BRA `(.L_x_15682) ;  /* 0x00000000007c8947 */ /* 0x000fea0003800000 */
[C---:B------:R-:W-:Y:S02]  /*50e0*/  IADD3 R5, PT, PT, -R3.reuse, RZ, RZ ;  /* 0x000000ff03057210 */ /* 0x040fe40007ffe1ff */
[----:B------:R-:W-:Y:S02]  /*50f0*/  MOV R4, RZ ;  /* 0x000000ff00047202 */ /* 0x000fe40000000f00 */
[----:B------:R-:W-:-:S04]  /*5100*/  IADD3 R3, PT, PT, -R3, -0x43300000, RZ ;  /* 0xbcd0000003037810 */ /* 0x000fc80007ffe1ff */
[----:B------:R-:W-:Y:S02]  /*5110*/  DFMA R4, R6, -R4, R16 ;  /* 0x800000040604722b */ /* 0x000fe40000000010 */
[----:B------:R-:W-:-:S08]  /*5120*/  DMUL.RP R16, R16, R8 ;  /* 0x0000000810107228 */ /* 0x000fd00000008000 */
[----:B------:R-:W-:Y:S02]  /*5130*/  FSETP.NEU.AND P0, PT, |R5|, R3, PT ;  /* 0x000000030500720b */ /* 0x000fe40003f0d200 */
[----:B------:R-:W-:Y:S02]  /*5140*/  LOP3.LUT R3, R17, R10, RZ, 0x3c, !PT ;  /* 0x0000000a11037212 */ /* 0x000fe400078e3cff */
[----:B------:R-:W-:Y:S02]  /*5150*/  FSEL R6, R16, R6, !P0 ;  /* 0x0000000610067208 */ /* 0x000fe40004000000 */
[----:B------:R-:W-:Y:S01]  /*5160*/  FSEL R7, R3, R7, !P0 ;  /* 0x0000000703077208 */ /* 0x000fe20004000000 */
[----:B------:R-:W-:Y:S06]  /*5170*/  BRA `(.L_x_15682) ;  /* 0x0000000000547947 */ /* 0x000fec0003800000 */
.L_x_15681:
[----:B------:R-:W-:-:S14]  /*5180*/  DSETP.NAN.AND P0, PT, R12, R12, PT ;  /* 0x0000000c0c00722a */ /* 0x000fdc0003f08000 */
[----:B------:R-:W-:Y:S05]  /*5190*/  @P0 BRA `(.L_x_15683) ;  /* 0x0000000000440947 */ /* 0x000fea0003800000 */
[----:B------:R-:W-:-:S14]  /*51a0*/  DSETP.NAN.AND P0, PT, R10, R10, PT ;  /* 0x0000000a0a00722a */ /* 0x000fdc0003f08000 */
[----:B------:R-:W-:Y:S05]  /*51b0*/  @P0 BRA `(.L_x_15684) ;  /* 0x0000000000300947 */ /* 0x000fea0003800000 */
[----:B------:R-:W-:Y:S01]  /*51c0*/  ISETP.NE.AND P0, PT, R4, R5, PT ;  /* 0x000000050400720c */ /* 0x000fe20003f05270 */
[----:B------:R-:W-:Y:S01]  /*51d0*/  IMAD.MOV.U32 R6, RZ, RZ, 0x0 ;  /* 0x00000000ff067424 */ /* 0x000fe200078e00ff */
        /* <DEDUP_REMOVED lines=10> */
.L_x_15684:
[----:B------:R-:W-:Y:S02]  /*5280*/  LOP3.LUT R7, R11, 0x80000, RZ, 0xfc, !PT ;  /* 0x000800000b077812 */ /* 0x000fe400078efcff */
[----:B------:R-:W-:Y:S01]  /*5290*/  MOV R6, R10 ;  /* 0x0000000a00067202 */ /* 0x000fe20000000f00 */
[----:B------:R-:W-:Y:S06]  /*52a0*/  BRA `(.L_x_15682) ;  /* 0x0000000000087947 */ /* 0x000fec0003800000 */
.L_x_15683:
[----:B------:R-:W-:Y:S01]  /*52b0*/  LOP3.LUT R7, R13, 0x80000, RZ, 0xfc, !PT ;  /* 0x000800000d077812 */ /* 0x000fe200078efcff */
[----:B------:R-:W-:-:S07]  /*52c0*/  IMAD.MOV.U32 R6, RZ, RZ, R12 ;  /* 0x000000ffff067224 */ /* 0x000fce00078e000c */
.L_x_15682:
[----:B------:R-:W-:Y:S05]  /*52d0*/  BSYNC.RECONVERGENT B2 ;  /* 0x0000000000027941 */ /* 0x000fea0003800200 */
.L_x_15680:
[----:B------:R-:W-:Y:S01]  /*52e0*/  HFMA2 R3, -RZ, RZ, 0, 0 ;  /* 0x00000000ff037431 */ /* 0x000fe200000001ff */
[----:B------:R-:W-:-:S04]  /*52f0*/  MOV R2, R0 ;  /* 0x0000000000027202 */ /* 0x000fc80000000f00 */
[----:B------:R-:W-:Y:S05]  /*5300*/  RET.REL.NODEC R2 `(_ZN2at6native18elementwise_kernelILi128ELi2EZNS0_22gpu_kernel_impl_nocastINS0_13BinaryFunctorIdddZZZNS0_17atan2_kernel_cudaERNS_18TensorIteratorBaseEENKUlvE_clEvENKUlvE_clEvEUlddE_EEEEvS5_RKT_EUliE_EEviT1_) ;  /* 0xffffffac023c7950 */ /* 0x000fea0003c3ffff */
.L_x_15685:
        /* <DEDUP_REMOVED lines=15> */
.L_x_17887:


//--------------------- .text._ZN2at6native27unrolled_elementwise_kernelINS0_13BinaryFunctorIdddZZZNS0_17atan2_kernel_cudaERNS_18TensorIteratorBaseEENKUlvE_clEvENKUlvE_clEvEUlddE_EESt5arrayIPcLm3EELi4E23TrivialOffsetCalculatorILi2EjESC_ILi1EjENS0_6memory15LoadWithoutCastENSF_16StoreWithoutCastEEEviT_T0_T2_T3_T4_T5_ --------------------------
	.section	.text._ZN2at6native27unrolled_elementwise_kernelINS0_13BinaryFunctorIdddZZZNS0_17atan2_kernel_cudaERNS_18TensorIteratorBaseEENKUlvE_clEvENKUlvE_clEvEUlddE_EESt5arrayIPcLm3EELi4E23TrivialOffsetCalculatorILi2EjESC_ILi1EjENS0_6memory15LoadWithoutCastENSF_16StoreWithoutCastEEEviT_T0_T2_T3_T4_T5_,"ax",@progbits
	.align	128
        .global         _ZN2at6native27unrolled_elementwise_kernelINS0_13BinaryFunctorIdddZZZNS0_17atan2_kernel_cudaERNS_18TensorIteratorBaseEENKUlvE_clEvENKUlvE_clEvEUlddE_EESt5arrayIPcLm3EELi4E23TrivialOffsetCalculatorILi2EjESC_ILi1EjENS0_6memory15LoadWithoutCastENSF_16StoreWithoutCastEEEviT_T0_T2_T3_T4_T5_
        .type           _ZN2at6native27unrolled_elementwise_kernelINS0_13BinaryFunctorIdddZZZNS0_17atan2_kernel_cudaERNS_18TensorIteratorBaseEENKUlvE_clEvENKUlvE_clEvEUlddE_EESt5arrayIPcLm3EELi4E23TrivialOffsetCalculatorILi2EjESC_ILi1EjENS0_6memory15LoadWithoutCastENSF_16StoreWithoutCastEEEviT_T0_T2_T3_T4_T5_,@function
        .size           _ZN2at6native27unrolled_elementwise_kernelINS0_13BinaryFunctorIdddZZZNS0_17atan2_kernel_cudaERNS_18TensorIteratorBaseEENKUlvE_clEvENKUlvE_clEvEUlddE_EESt5arrayIPcLm3EELi4E23TrivialOffsetCalculatorILi2EjESC_ILi1EjENS0_6memory15LoadWithoutCastENSF_16StoreWithoutCastEEEviT_T0_T2_T3_T4_T5_,(.L_x_17888 - _ZN2at6native27unrolled_elementwise_kernelINS0_13BinaryFunctorIdddZZZNS0_17atan2_kernel_cudaERNS_18TensorIteratorBaseEENKUlvE_clEvENKUlvE_clEvEUlddE_EESt5arrayIPcLm3EELi4E23TrivialOffsetCalculatorILi2EjESC_ILi1EjENS0_6memory15LoadWithoutCastENSF_16StoreWithoutCastEEEviT_T0_T2_T3_T4_T5_)
        .other          _ZN2at6native27unrolled_elementwise_kernelINS0_13BinaryFunctorIdddZZZNS0_17atan2_kernel_cudaERNS_18TensorIteratorBaseEENKUlvE_clEvENKUlvE_clEvEUlddE_EESt5arrayIPcLm3EELi4E23TrivialOffsetCalculatorILi2EjESC_ILi1EjENS0_6memory15LoadWithoutCastENSF_16StoreWithoutCastEEEviT_T0_T2_T3_T4_T5_,@"STO_CUDA_ENTRY STV_DEFAULT"
_ZN2at6native27unrolled_elementwise_kernelINS0_13BinaryFunctorIdddZZZNS0_17atan2_kernel_cudaERNS_18TensorIteratorBaseEENKUlvE_clEvENKUlvE_clEvEUlddE_EESt5arrayIPcLm3EELi4E23TrivialOffsetCalculatorILi2EjESC_ILi1EjENS0_6memory15LoadWithoutCastENSF_16StoreWithoutCastEEEviT_T0_T2_T3_T4_T5_:
.text._ZN2at6native27unrolled_elementwise_kernelINS0_13BinaryFunctorIdddZZZNS0_17atan2_kernel_cudaERNS_18TensorIteratorBaseEENKUlvE_clEvENKUlvE_clEvEUlddE_EESt5arrayIPcLm3EELi4E23TrivialOffsetCalculatorILi2EjESC_ILi1EjENS0_6memory15LoadWithoutCastENSF_16StoreWithoutCastEEEviT_T0_T2_T3_T4_T5_:
[----:B------:R-:W-:Y:S01]  /*0000*/  LDC R1, c[0x0][0x37c] ;  /* 0x0000df00ff017b82 */ /* 0x000fe20000000800 */
[----:B------:R-:W0:Y:S07]  /*0010*/  S2R R4, SR_CTAID.X ;  /* 0x0000000000047919 */ /* 0x000e2e0000002500 */
[----:B------:R-:W0:Y:S01]  /*0020*/  LDC R3, c[0x0][0x380] ;  /* 0x0000e000ff037b82 */ /* 0x000e220000000800 */
[----:B------:R-:W1:Y:S01]  /*0030*/  LDCU.64 UR4, c[0x0][0x358] ;  /* 0x00006b00ff0477ac */ /* 0x000e620008000a00 */
[----:B------:R-:W-:Y:S01]  /*0040*/  CS2R R38, SRZ ;  /* 0x0000000000267805 */ /* 0x000fe2000001ff00 */
[----:B------:R-:W2:Y:S01]  /*0050*/  S2R R24, SR_TID.X ;  /* 0x0000000000187919 */ /* 0x000ea20000002100 */
[----:B------:R-:W-:-:S02]  /*0060*/  CS2R R8, SRZ ;  /* 0x0000000000087805 */ /* 0x000fc4000001ff00 */
[----:B------:R-:W-:Y:S02]  /*0070*/  CS2R R12, SRZ ;  /* 0x00000000000c7805 */ /* 0x000fe4000001ff00 */
[----:B------:R-:W3:Y:S08]  /*0080*/  LDC.64 R18, c[0x0][0x390] ;  /* 0x0000e400ff127b82 */ /* 0x000ef00000000a00 */
[----:B------:R-:W4:Y:S08]  /*0090*/  LDC.64 R20, c[0x0][0x398] ;  /* 0x0000e600ff147b82 */ /* 0x000f300000000a00 */
[----:B------:R-:W1:Y:S01]  /*00a0*/  LDC.64 R16, c[0x0][0x390] ;  /* 0x0000e400ff107b82 */ /* 0x000e620000000a00 */
[----:B0-----:R-:W-:-:S07]  /*00b0*/  IMAD R3, R4, -0x200, R3 ;  /* 0xfffffe0004037824 */ /* 0x001fce00078e0203 */
[----:B------:R-:W0:Y:S01]  /*00c0*/  LDC.64 R26, c[0x0][0x390] ;  /* 0x0000e400ff1a7b82 */ /* 0x000e220000000a00 */
[----:B--2---:R-:W-:Y:S01]  /*00d0*/  IMAD.MOV.U32 R0, RZ, RZ, R24 ;  /* 0x000000ffff007224 */ /* 0x004fe200078e0018 */
[----:B------:R-:W-:-:S06]  /*00e0*/  ISETP.GE.AND P0, PT, R24, R3, PT ;  /* 0x000000031800720c */ /* 0x000fcc0003f06270 */
[----:B------:R-:W2:Y:S08]  /*00f0*/  LDC.64 R28, c[0x0][0x398] ;  /* 0x0000e600ff1c7b82 */ /* 0x000eb00000000a00 */
[----:B------:R-:W2:Y:S01]  /*0100*/  LDC.64 R14, c[0x0][0x398] ;  /* 0x0000e600ff0e7b82 */ /* 0x000ea20000000a00 */
[----:B------:R-:W-:Y:S02]  /*0110*/  @!P0 VIADD R0, R24, 0x80 ;  /* 0x0000008018008836 */ /* 0x000fe40000000000 */
[----:B------:R-:W-:-:S03]  /*0120*/  @!P0 IMAD R5, R4, 0x200, R24 ;  /* 0x0000020004058824 */ /* 0x000fc600078e0218 */
[----:B------:R-:W-:Y:S01]  /*0130*/  ISETP.GE.AND P1, PT, R0, R3, PT ;  /* 0x000000030000720c */ /* 0x000fe20003f26270 */
[C---:B---3--:R-:W-:Y:S01]  /*0140*/  @!P0 IMAD.WIDE.U32 R18, R5.reuse, 0x8, R18 ;  /* 0x0000000805128825 */ /* 0x048fe200078e0012 */
[----:B------:R-:W3:Y:S03]  /*0150*/  LDC.64 R10, c[0x0][0x390] ;  /* 0x0000e400ff0a7b82 */ /* 0x000ee60000000a00 */
[----:B----4-:R-:W-:Y:S01]  /*0160*/  @!P0 IMAD.WIDE.U32 R20, R5, 0x8, R20 ;  /* 0x0000000805148825 */ /* 0x010fe200078e0014 */
[----:B-1----:R1:W5:Y:S04]  /*0170*/  @!P0 LDG.E.64 R38, desc[UR4][R18.64] ;  /* 0x0000000412268981 */ /* 0x002368000c1e1b00 */
[----:B------:R-:W4:Y:S01]  /*0180*/  LDC.64 R6, c[0x0][0x398] ;  /* 0x0000e600ff067b82 */ /* 0x000f220000000a00 */
[----:B------:R2:W5:Y:S02]  /*0190*/  @!P0 LDG.E.64 R8, desc[UR4][R20.64] ;  /* 0x0000000414088981 */ /* 0x000564000c1e1b00 */
[----:B------:R-:W-:-:S02]  /*01a0*/  @!P1 IMAD R23, R4, 0x200, R0 ;  /* 0x0000020004179824 */ /* 0x000fc400078e0200 */
[----:B------:R-:W-:Y:S01]  /*01b0*/  @!P1 VIADD R0, R0, 0x80 ;  /* 0x0000008000009836 */ /* 0x000fe20000000000 */
[----:B-1----:R-:W-:Y:S01]  /*01c0*/  CS2R R18, SRZ ;  /* 0x0000000000127805 */ /* 0x002fe2000001ff00 */
[----:B0-----:R-:W-:-:S03]  /*01d0*/  @!P1 IMAD.WIDE.U32 R26, R23, 0x8, R26 ;  /* 0x00000008171a9825 */ /* 0x001fc600078e001a */
[----:B------:R-:W-:Y:S01]  /*01e0*/  ISETP.GE.AND P3, PT, R0, R3, PT ;  /* 0x000000030000720c */ /* 0x000fe20003f66270 */
[----:B--2---:R-:W-:Y:S01]  /*01f0*/  @!P1 IMAD.WIDE.U32 R28, R23, 0x8, R28 ;  /* 0x00000008171c9825 */ /* 0x004fe200078e001c */
[----:B------:R-:W-:Y:S01]  /*0200*/  CS2R R20, SRZ ;  /* 0x0000000000147805 */ /* 0x000fe2000001ff00 */
[----:B------:R0:W5:Y:S10]  /*0210*/  @!P1 LDG.E.64 R12, desc[UR4][R26.64] ;  /* 0x000000041a0c9981 */ /* 0x000174000c1e1b00 */
[----:B------:R-:W-:-:S02]  /*0220*/  @!P3 IMAD R33, R4, 0x200, R0 ;  /* 0x000002000421b824 */ /* 0x000fc400078e0200 */
[----:B------:R-:W-:-:S05]  /*0230*/  @!P3 VIADD R0, R0, 0x80 ;  /* 0x000000800000b836 */ /* 0x000fca0000000000 */
[----:B------:R-:W-:Y:S01]  /*0240*/  ISETP.GE.AND P2, PT, R0, R3, PT ;  /* 0x000000030000720c */ /* 0x000fe20003f46270 */
[C---:B------:R-:W-:Y:S01]  /*0250*/  @!P3 IMAD.WIDE.U32 R30, R33.reuse, 0x8, R16 ;  /* 0x00000008211eb825 */ /* 0x040fe200078e0010 */
[----:B------:R-:W-:Y:S02]  /*0260*/  CS2R R16, SRZ ;  /* 0x0000000000107805 */ /* 0x000fe4000001ff00 */
[----:B------:R-:W-:Y:S01]  /*0270*/  CS2R R22, SRZ ;  /* 0x0000000000167805 */ /* 0x000fe2000001ff00 */
[----:B------:R-:W-:Y:S01]  /*0280*/  @!P3 IMAD.WIDE.U32 R32, R33, 0x8, R14 ;  /* 0x000000082120b825 */ /* 0x000fe200078e000e */
[----:B------:R-:W-:Y:S02]  /*0290*/  CS2R R14, SRZ ;  /* 0x00000000000e7805 */ /* 0x000fe4000001ff00 */
[----:B------:R0:W5:Y:S04]  /*02a0*/  @!P3 LDG.E.64 R16, desc[UR4][R30.64] ;  /* 0x000000041e10b981 */ /* 0x000168000c1e1b00 */
[----:B------:R0:W5:Y:S01]  /*02b0*/  @!P1 LDG.E.64 R14, desc[UR4][R28.64] ;  /* 0x000000041c0e9981 */ /* 0x000162000c1e1b00 */
[----:B------:R-:W-:-:S03]  /*02c0*/  @!P2 IMAD R5, R4, 0x200, R0 ;  /* 0x000002000405a824 */ /* 0x000fc600078e0200 */
[----:B------:R0:W5:Y:S01]  /*02d0*/  @!P3 LDG.E.64 R18, desc[UR4][R32.64] ;  /* 0x000000042012b981 */ /* 0x000162000c1e1b00 */
[----:B---3--:R-:W-:-:S04]  /*02e0*/  @!P2 IMAD.WIDE.U32 R10, R5, 0x8, R10 ;  /* 0x00000008050aa825 */ /* 0x008fc800078e000a */
[----:B----4-:R-:W-:Y:S01]  /*02f0*/  @!P2 IMAD.WIDE.U32 R6, R5, 0x8, R6 ;  /* 0x000000080506a825 */ /* 0x010fe200078e0006 */
[----:B------:R0:W5:Y:S04]  /*0300*/  @!P2 LDG.E.64 R20, desc[UR4][R10.64] ;  /* 0x000000040a14a981 */ /* 0x000168000c1e1b00 */
[----:B------:R0:W5:Y:S01]  /*0310*/  @!P2 LDG.E.64 R22, desc[UR4][R6.64] ;  /* 0x000000040616a981 */ /* 0x000162000c1e1b00 */
[----:B------:R-:W-:Y:S04]  /*0320*/  BSSY.RECONVERGENT B0, `(.L_x_15686) ;  /* 0x000007c000007945 */ /* 0x000fe80003800200 */
[----:B------:R-:W-:Y:S05]  /*0330*/  @P0 BRA `(.L_x_15687) ;  /* 0x0000000400e80947 */ /* 0x000fea0003800000 */
[----:B0----5:R-:W-:Y:S01]  /*0340*/  DADD R26, -RZ, |R38| ;  /* 0x00000000ff1a7229 */ /* 0x021fe20000000526 */
        /* <DEDUP_REMOVED lines=21> */
[----:B------:R-:W-:-:S07]  /*04a0*/  MOV R6, 0x4c0 ;  /* 0x000004c000067802 */ /* 0x000fce0000000f00 */
[----:B------:R-:W-:Y:S05]  /*04b0*/  CALL.REL.NOINC `($__internal_66_$__cuda_sm20_div_rn_f64_full) ;  /* 0x0000002000087944 */ /* 0x000fea0003c00000 */
[----:B------:R-:W-:Y:S02]  /*04c0*/  IMAD.MOV.U32 R6, RZ, RZ, R34 ;  /* 0x000000ffff067224 */ /* 0x000fe400078e0022 */
[----:B------:R-:W-:-:S07]  /*04d0*/  IMAD.MOV.U32 R7, RZ, RZ, R35 ;  /* 0x000000ffff077224 */ /* 0x000fce00078e0023 */
.L_x_15689:
[----:B------:R-:W-:Y:S05]  /*04e0*/  BSYNC.RECONVERGENT B1 ;  /* 0x0000000000017941 */ /* 0x000fea0003800200 */
.L_x_15688:
        /* <DEDUP_REMOVED lines=76> */
[----:B------:R-:W-:Y:S01]  /*09b0*/  @P4 DADD R6, R6, R26 ;  /* 0x0000000006064229 */ /* 0x000fe2000000001a */
[----:B------:R-:W-:Y:S01]  /*09c0*/  @P2 IMAD.MOV.U32 R25, RZ, RZ, 0x4002d97c ;  /* 0x4002d97cff192424 */ /* 0x000fe200078e00ff */
[----:B------:R-:W-:Y:S01]  /*09d0*/  @P2 DSETP.NEU.AND P1, PT, |R8|, |R38|, PT ;  /* 0x400000260800222a */ /* 0x000fe20003f2d200 */
[----:B------:R-:W-:-:S03]  /*09e0*/  @P2 IMAD.MOV.U32 R5, RZ, RZ, 0x7f3321d2 ;  /* 0x7f3321d2ff052424 */ /* 0x000fc600078e00ff */
[----:B------:R-:W-:Y:S02]  /*09f0*/  @!P4 FSEL R7, R11, R29, !P0 ;  /* 0x0000001d0b07c208 */ /* 0x000fe40004000000 */
[----:B------:R-:W-:Y:S02]  /*0a00*/  @P2 FSEL R25, R25, 1.8213495016098022461, !P0 ;  /* 0x3fe921fb19192808 */ /* 0x000fe40004000000 */
[----:B------:R-:W-:Y:S01]  /*0a10*/  @!P4 FSEL R6, R10, R28, !P0 ;  /* 0x0000001c0a06c208 */ /* 0x000fe20004000000 */
[----:B------:R-:W-:Y:S01]  /*0a20*/  DADD R10, |R8|, |R38| ;  /* 0x00000000080a7229 */ /* 0x000fe20000000626 */
[----:B------:R-:W-:Y:S02]  /*0a30*/  @P2 FSEL R5, R5, 3.37028055040000000000e+12, !P0 ;  /* 0x54442d1805052808 */ /* 0x000fe40004000000 */
[----:B------:R-:W-:Y:S02]  /*0a40*/  @P2 FSEL R7, R25, R7, !P1 ;  /* 0x0000000719072208 */ /* 0x000fe40004800000 */
[----:B------:R-:W-:-:S02]  /*0a50*/  @!P2 FSEL R9, RZ, 2.1426990032196044922, P0 ;  /* 0x400921fbff09a808 */ /* 0x000fc40000000000 */
[----:B------:R-:W-:Y:S01]  /*0a60*/  @P2 FSEL R0, R5, R6, !P1 ;  /* 0x0000000605002208 */ /* 0x000fe20004800000 */
[----:B------:R-:W-:Y:S01]  /*0a70*/  @P2 IMAD.MOV.U32 R9, RZ, RZ, R7 ;  /* 0x000000ffff092224 */ /* 0x000fe200078e0007 */
[----:B------:R-:W-:Y:S01]  /*0a80*/  @!P2 FSEL R8, RZ, 3.37028055040000000000e+12, P0 ;  /* 0x54442d18ff08a808 */ /* 0x000fe20000000000 */
[----:B------:R-:W-:Y:S02]  /*0a90*/  DSETP.NAN.AND P0, PT, R10, R10, PT ;  /* 0x0000000a0a00722a */ /* 0x000fe40003f08000 */
[----:B------:R-:W-:Y:S01]  /*0aa0*/  @P2 IMAD.MOV.U32 R8, RZ, RZ, R0 ;  /* 0x000000ffff082224 */ /* 0x000fe200078e0000 */
[----:B------:R-:W-:-:S04]  /*0ab0*/  LOP3.LUT R7, R9, 0x80000000, R39, 0xb8, !PT ;  /* 0x8000000009077812 */ /* 0x000fc800078eb827 */
[----:B------:R-:W-:Y:S02]  /*0ac0*/  FSEL R8, R10, R8, P0 ;  /* 0x000000080a087208 */ /* 0x000fe40000000000 */
[----:B------:R-:W-:-:S07]  /*0ad0*/  FSEL R7, R11, R7, P0 ;  /* 0x000000070b077208 */ /* 0x000fce0000000000 */
.L_x_15687:
[----:B------:R-:W-:Y:S05]  /*0ae0*/  BSYNC.RECONVERGENT B0 ;  /* 0x0000000000007941 */ /* 0x000fea0003800200 */
.L_x_15686:
[----:B------:R-:W-:Y:S01]  /*0af0*/  VIADD R24, R24, 0x80 ;  /* 0x0000008018187836 */ /* 0x000fe20000000000 */
[----:B------:R-:W-:Y:S04]  /*0b00*/  BSSY.RECONVERGENT B0, `(.L_x_15690) ;  /* 0x000007c000007945 */ /* 0x000fe80003800200 */
[----:B------:R-:W-:-:S13]  /*0b10*/  ISETP.GE.AND P0, PT, R24, R3, PT ;  /* 0x000000031800720c */ /* 0x000fda0003f06270 */
        /* <DEDUP_REMOVED lines=26> */
[----:B------:R-:W-:Y:S05]  /*0cc0*/  CALL.REL.NOINC `($__internal_66_$__cuda_sm20_div_rn_f64_full) ;  /* 0x0000001800047944 */ /* 0x000fea0003c00000 */
[----:B------:R-:W-:Y:S02]  /*0cd0*/  IMAD.MOV.U32 R10, RZ, RZ, R34 ;  /* 0x000000ffff0a7224 */ /* 0x000fe400078e0022 */
[----:B------:R-:W-:-:S07]  /*0ce0*/  IMAD.MOV.U32 R11, RZ, RZ, R35 ;  /* 0x000000ffff0b7224 */ /* 0x000fce00078e0023 */
.L_x_15693:
[----:B------:R-:W-:Y:S05]  /*0cf0*/  BSYNC.RECONVERGENT B1 ;  /* 0x0000000000017941 */ /* 0x000fea0003800200 */
.L_x_15692:
        /* <DEDUP_REMOVED lines=84> */
.L_x_15695:
[----:B------:R-:W-:Y:S02]  /*1240*/  FSEL R10, RZ, 3.37028055040000000000e+12, P0 ;  /* 0x54442d18ff0a7808 */ /* 0x000fe40000000000 */
[----:B------:R-:W-:-:S07]  /*1250*/  FSEL R11, RZ, 2.1426990032196044922, P0 ;  /* 0x400921fbff0b7808 */ /* 0x000fce0000000000 */
.L_x_15696:
[----:B------:R-:W-:Y:S05]  /*1260*/  BSYNC.RECONVERGENT B1 ;  /* 0x0000000000017941 */ /* 0x000fea0003800200 */
.L_x_15694:
[----:B------:R-:W-:Y:S01]  /*1270*/  DADD R14, |R14|, |R12| ;  /* 0x000000000e0e7229 */ /* 0x000fe2000000060c */
[----:B------:R-:W-:-:S07]  /*1280*/  LOP3.LUT R13, R11, 0x80000000, R13, 0xb8, !PT ;  /* 0x800000000b0d7812 */ /* 0x000fce00078eb80d */
[----:B------:R-:W-:-:S06]  /*1290*/  DSETP.NAN.AND P0, PT, R14, R14, PT ;  /* 0x0000000e0e00722a */ /* 0x000fcc0003f08000 */
[----:B------:R-:W-:Y:S02]  /*12a0*/  FSEL R14, R14, R10, P0 ;  /* 0x0000000a0e0e7208 */ /* 0x000fe40000000000 */
[----:B------:R-:W-:-:S07]  /*12b0*/  FSEL R15, R15, R13, P0 ;  /* 0x0000000d0f0f7208 */ /* 0x000fce0000000000 */
.L_x_15691:
[----:B------:R-:W-:Y:S05]  /*12c0*/  BSYNC.RECONVERGENT B0 ;  /* 0x0000000000007941 */ /* 0x000fea0003800200 */
.L_x_15690:
[----:B-----5:R-:W1:Y:S01]  /*12d0*/  S2R R9, SR_TID.X ;  /* 0x0000000000097919 */ /* 0x020e620000002100 */
[----:B------:R-:W-:Y:S01]  /*12e0*/  BSSY.RECONVERGENT B0, `(.L_x_15697) ;  /* 0x000007d000007945 */ /* 0x000fe20003800200 */
[----:B-1----:R-:W-:-:S05]  /*12f0*/  VIADD R0, R9, 0x100 ;  /* 0x0000010009007836 */ /* 0x002fca0000000000 */
[----:B------:R-:W-:-:S13]  /*1300*/  ISETP.GE.AND P0, PT, R0, R3, PT ;  /* 0x000000030000720c */ /* 0x000fda0003f06270 */
[----:B------:R-:W-:Y:S05]  /*1310*/  @P0 BRA `(.L_x_15698) ;  /* 0x0000000400e40947 */ /* 0x000fea0003800000 */
[----:B0-----:R-:W-:Y:S01]  /*1320*/  DADD R26, -RZ, |R16| ;  /* 0x00000000ff1a7229 */ /* 0x001fe20000000510 */
        /* <DEDUP_REMOVED lines=27> */
.L_x_15700:
[----:B------:R-:W-:Y:S05]  /*14e0*/  BSYNC.RECONVERGENT B1 ;  /* 0x0000000000017941 */ /* 0x000fea0003800200 */
.L_x_15699:
        /* <DEDUP_REMOVED lines=84> */
.L_x_15702:
[----:B------:R-:W-:Y:S02]  /*1a30*/  FSEL R10, RZ, 3.37028055040000000000e+12, P0 ;  /* 0x54442d18ff0a7808 */ /* 0x000fe40000000000 */
[----:B------:R-:W-:-:S07]  /*1a40*/  FSEL R11, RZ, 2.1426990032196044922, P0 ;  /* 0x400921fbff0b7808 */ /* 0x000fce0000000000 */
.L_x_15703:
[----:B------:R-:W-:Y:S05]  /*1a50*/  BSYNC.RECONVERGENT B1 ;  /* 0x0000000000017941 */ /* 0x000fea0003800200 */
.L_x_15701:
[----:B------:R-:W-:Y:S01]  /*1a60*/  DADD R18, |R18|, |R16| ;  /* 0x0000000012127229 */ /* 0x000fe20000000610 */
[----:B------:R-:W-:-:S07]  /*1a70*/  LOP3.LUT R17, R11, 0x80000000, R17, 0xb8, !PT ;  /* 0x800000000b117812 */ /* 0x000fce00078eb811 */
[----:B------:R-:W-:-:S06]  /*1a80*/  DSETP.NAN.AND P0, PT, R18, R18, PT ;  /* 0x000000121200722a */ /* 0x000fcc0003f08000 */
[----:B------:R-:W-:Y:S02]  /*1a90*/  FSEL R16, R18, R10, P0 ;  /* 0x0000000a12107208 */ /* 0x000fe40000000000 */
[----:B------:R-:W-:-:S07]  /*1aa0*/  FSEL R17, R19, R17, P0 ;  /* 0x0000001113117208 */ /* 0x000fce0000000000 */
.L_x_15698:
[----:B------:R-:W-:Y:S05]  /*1ab0*/  BSYNC.RECONVERGENT B0 ;  /* 0x0000000000007941 */ /* 0x000fea0003800200 */
.L_x_15697:
[----:B------:R-:W-:Y:S01]  /*1ac0*/  VIADD R0, R9, 0x180 ;  /* 0x0000018009007836 */ /* 0x000fe20000000000 */
[----:B------:R-:W-:Y:S04]  /*1ad0*/  BSSY.RECONVERGENT B0, `(.L_x_15704) ;  /* 0x000007c000007945 */ /* 0x000fe80003800200 */
[----:B------:R-:W-:-:S13]  /*1ae0*/  ISETP.GE.AND P0, PT, R0, R3, PT ;  /* 0x000000030000720c */ /* 0x000fda0003f06270 */
[----:B------:R-:W-:Y:S05]  /*1af0*/  @P0 BRA `(.L_x_15705) ;  /* 0x0000000400e40947 */ /* 0x000fea0003800000 */
[----:B------:R-:W-:Y:S01]  /*1b00*/  DADD R24, -RZ, |R20| ;  /* 0x00000000ff187229 */ /* 0x000fe20000000514 */
[----:B0-----:R-:W-:Y:S01]  /*1b10*/  IMAD.MOV.U32 R10, RZ, RZ, 0x1 ;  /* 0x00000001ff0a7424 */ /* 0x001fe200078e00ff */
        /* <DEDUP_REMOVED lines=26> */
.L_x_15707:
[----:B------:R-:W-:Y:S05]  /*1cc0*/  BSYNC.RECONVERGENT B1 ;  /* 0x0000000000017941 */ /* 0x000fea0003800200 */
.L_x_15706:
        /* <DEDUP_REMOVED lines=84> */
.L_x_15709:
[----:B------:R-:W-:Y:S02]  /*2210*/  FSEL R10, RZ, 3.37028055040000000000e+12, P0 ;  /* 0x54442d18ff0a7808 */ /* 0x000fe40000000000 */
[----:B------:R-:W-:-:S07]  /*2220*/  FSEL R11, RZ, 2.1426990032196044922, P0 ;  /* 0x400921fbff0b7808 */ /* 0x000fce0000000000 */
.L_x_15710:
[----:B------:R-:W-:Y:S05]  /*2230*/  BSYNC.RECONVERGENT B1 ;  /* 0x0000000000017941 */ /* 0x000fea0003800200 */
.L_x_15708:
[----:B------:R-:W-:Y:S01]  /*2240*/  DADD R22, |R22|, |R20| ;  /* 0x0000000016167229 */ /* 0x000fe20000000614 */
[----:B------:R-:W-:-:S07]  /*2250*/  LOP3.LUT R21, R11, 0x80000000, R21, 0xb8, !PT ;  /* 0x800000000b157812 */ /* 0x000fce00078eb815 */
[----:B------:R-:W-:-:S06]  /*2260*/  DSETP.NAN.AND P0, PT, R22, R22, PT ;  /* 0x000000161600722a */ /* 0x000fcc0003f08000 */
[----:B------:R-:W-:Y:S02]  /*2270*/  FSEL R0, R22, R10, P0 ;  /* 0x0000000a16007208 */ /* 0x000fe40000000000 */
[----:B------:R-:W-:-:S07]  /*2280*/  FSEL R21, R23, R21, P0 ;  /* 0x0000001517157208 */ /* 0x000fce0000000000 */
.L_x_15705:
[----:B------:R-:W-:Y:S05]  /*2290*/  BSYNC.RECONVERGENT B0 ;  /* 0x0000000000007941 */ /* 0x000fea0003800200 */
.L_x_15704:
[----:B------:R-:W-:Y:S01]  /*22a0*/  ISETP.GE.AND P0, PT, R9, R3, PT ;  /* 0x000000030900720c */ /* 0x000fe20003f06270 */
[----:B------:R-:W-:Y:S04]  /*22b0*/  BSSY.RECONVERGENT B0, `(.L_x_15711) ;  /* 0x0000018000007945 */ /* 0x000fe80003800200 */
[----:B------:R-:W-:Y:S08]  /*22c0*/  BSSY.RELIABLE B1, `(.L_x_15712) ;  /* 0x0000010000017945 */ /* 0x000ff00003800100 */
[----:B------:R-:W-:Y:S05]  /*22d0*/  @P0 BRA `(.L_x_15713) ;  /* 0x0000000000380947 */ /* 0x000fea0003800000 */
[----:B0-----:R-:W0:Y:S01]  /*22e0*/  LDC.64 R10, c[0x0][0x388] ;  /* 0x0000e200ff0a7b82 */ /* 0x001e220000000a00 */
[----:B------:R-:W-:Y:S02]  /*22f0*/  IMAD R5, R4, 0x200, R9 ;  /* 0x0000020004057824 */ /* 0x000fe400078e0209 */
[----:B------:R-:W-:Y:S02]  /*2300*/  IMAD.MOV.U32 R6, RZ, RZ, R8 ;  /* 0x000000ffff067224 */ /* 0x000fe400078e0008 */
[----:B------:R-:W-:-:S05]  /*2310*/  VIADD R9, R9, 0x80 ;  /* 0x0000008009097836 */ /* 0x000fca0000000000 */
[----:B------:R-:W-:-:S13]  /*2320*/  ISETP.GE.AND P0, PT, R9, R3, PT ;  /* 0x000000030900720c */ /* 0x000fda0003f06270 */
[----:B------:R-:W-:Y:S05]  /*2330*/  @P0 BREAK.RELIABLE B1 ;  /* 0x0000000000010942 */ /* 0x000fea0003800100 */
[----:B0-----:R-:W-:-:S05]  /*2340*/  IMAD.WIDE.U32 R10, R5, 0x8, R10 ;  /* 0x00000008050a7825 */ /* 0x001fca00078e000a */
[----:B------:R0:W-:Y:S01]  /*2350*/  STG.E.64 desc[UR4][R10.64], R6 ;  /* 0x000000060a007986 */ /* 0x0001e2000c101b04 */
[----:B------:R-:W-:Y:S05]  /*2360*/  @P0 BRA `(.L_x_15714) ;  /* 0x0000000000300947 */ /* 0x000fea0003800000 */
[----:B0-----:R-:W0:Y:S01]  /*2370*/  LDC.64 R6, c[0x0][0x388] ;  /* 0x0000e200ff067b82 */ /* 0x001e220000000a00 */
[----:B------:R-:W-:Y:S02]  /*2380*/  IMAD R5, R4, 0x200, R9 ;  /* 0x0000020004057824 */ /* 0x000fe400078e0209 */
[----:B------:R-:W-:Y:S02]  /*2390*/  VIADD R9, R9, 0x80 ;  /* 0x0000008009097836 */ /* 0x000fe40000000000 */
[----:B0-----:R-:W-:-:S05]  /*23a0*/  IMAD.WIDE.U32 R6, R5, 0x8, R6 ;  /* 0x0000000805067825 */ /* 0x001fca00078e0006 */
[----:B------:R1:W-:Y:S02]  /*23b0*/  STG.E.64 desc[UR4][R6.64], R14 ;  /* 0x0000000e06007986 */ /* 0x0003e4000c101b04 */
.L_x_15713:
[----:B------:R-:W-:Y:S05]  /*23c0*/  BSYNC.RELIABLE B1 ;  /* 0x0000000000017941 */ /* 0x000fea0003800100 */
.L_x_15712:
[----:B------:R-:W-:-:S13]  /*23d0*/  ISETP.GE.AND P0, PT, R9, R3, PT ;  /* 0x000000030900720c */ /* 0x000fda0003f06270 */
[----:B01----:R-:W0:Y:S01]  /*23e0*/  @!P0 LDC.64 R6, c[0x0][0x388] ;  /* 0x0000e200ff068b82 */ /* 0x003e220000000a00 */
[----:B------:R-:W-:Y:S02]  /*23f0*/  @!P0 IMAD R5, R4, 0x200, R9 ;  /* 0x0000020004058824 */ /* 0x000fe400078e0209 */
[----:B------:R-:W-:Y:S02]  /*2400*/  @!P0 VIADD R9, R9, 0x80 ;  /* 0x0000008009098836 */ /* 0x000fe40000000000 */
[----:B0-----:R-:W-:-:S05]  /*2410*/  @!P0 IMAD.WIDE.U32 R6, R5, 0x8, R6 ;  /* 0x0000000805068825 */ /* 0x001fca00078e0006 */
[----:B------:R1:W-:Y:S02]  /*2420*/  @!P0 STG.E.64 desc[UR4][R6.64], R16 ;  /* 0x0000001006008986 */ /* 0x0003e4000c101b04 */
.L_x_15714:
[----:B------:R-:W-:Y:S05]  /*2430*/  BSYNC.RECONVERGENT B0 ;  /* 0x0000000000007941 */ /* 0x000fea0003800200 */
.L_x_15711:
[----:B------:R-:W-:Y:S05]  /*2440*/  WARPSYNC.ALL ;  /* 0x0000000000007948 */ /* 0x000fea0003800000 */
[----:B------:R-:W-:-:S13]  /*2450*/  ISETP.GE.AND P0, PT, R9, R3, PT ;  /* 0x000000030900720c */ /* 0x000fda0003f06270 */
[----:B------:R-:W-:Y:S05]  /*2460*/  @P0 EXIT ;  /* 0x000000000000094d */ /* 0x000fea0003800000 */
[----:B------:R-:W2:Y:S01]  /*2470*/  LDC.64 R2, c[0x0][0x388] ;  /* 0x0000e200ff027b82 */ /* 0x000ea20000000a00 */
[----:B------:R-:W-:Y:S02]  /*2480*/  IMAD R9, R4, 0x200, R9 ;  /* 0x0000020004097824 */ /* 0x000fe400078e0209 */
[----:B------:R-:W-:Y:S02]  /*2490*/  IMAD.MOV.U32 R4, RZ, RZ, R0 ;  /* 0x000000ffff047224 */ /* 0x000fe400078e0000 */
[----:B------:R-:W-:Y:S02]  /*24a0*/  IMAD.MOV.U32 R5, RZ, RZ, R21 ;  /* 0x000000ffff057224 */ /* 0x000fe400078e0015 */
[----:B--2---:R-:W-:-:S05]  /*24b0*/  IMAD.WIDE.U32 R2, R9, 0x8, R2 ;  /* 0x0000000809027825 */ /* 0x004fca00078e0002 */
[----:B------:R-:W-:Y:S01]  /*24c0*/  STG.E.64 desc[UR4][R2.64], R4 ;  /* 0x0000000402007986 */ /* 0x000fe2000c101b04 */
[----:B------:R-:W-:Y:S05]  /*24d0*/  EXIT ;  /* 0x000000000000794d */ /* 0x000fea0003800000 */
        .weak           $__internal_66_$__cuda_sm20_div_rn_f64_full
        .type           $__internal_66_$__cuda_sm20_div_rn_f64_full,@function
        .size           $__internal_66_$__cuda_sm20_div_rn_f64_full,(.L_x_17888 - $__internal_66_$__cuda_sm20_div_rn_f64_full)
$__internal_66_$__cuda_sm20_div_rn_f64_full:
[C---:B------:R-:W-:Y:S01]  /*24e0*/  FSETP.GEU.AND P0, PT, |R29|.reuse, 1.469367938527859385e-39, PT ;  /* 0x001000001d00780b */ /* 0x040fe20003f0e200 */
[----:B------:R-:W-:Y:S01]  /*24f0*/  IMAD.MOV.U32 R34, RZ, RZ, 0x1 ;  /* 0x00000001ff227424 */ /* 0x000fe200078e00ff */
[----:B------:R-:W-:Y:S01]  /*2500*/  LOP3.LUT R26, R29, 0x800fffff, RZ, 0xc0, !PT ;  /* 0x800fffff1d1a7812 */ /* 0x000fe200078ec0ff */
[----:B------:R-:W-:Y:S01]  /*2510*/  IMAD.MOV.U32 R0, RZ, RZ, 0x1ca00000 ;  /* 0x1ca00000ff007424 */ /* 0x000fe200078e00ff */
[C---:B------:R-:W-:Y:S01]  /*2520*/  FSETP.GEU.AND P1, PT, |R31|.reuse, 1.469367938527859385e-39, PT ;  /* 0x001000001f00780b */ /* 0x040fe20003f2e200 */
[----:B------:R-:W-:Y:S01]  /*2530*/  BSSY.RECONVERGENT B2, `(.L_x_15715) ;  /* 0x0000052000027945 */ /* 0x000fe20003800200 */
[----:B------:R-:W-:Y:S01]  /*2540*/  LOP3.LUT R27, R26, 0x3ff00000, RZ, 0xfc, !PT ;  /* 0x3ff000001a1b7812 */ /* 0x000fe200078efcff */
[----:B------:R-:W-:Y:S01]  /*2550*/  IMAD.MOV.U32 R26, RZ, RZ, R28 ;  /* 0x000000ffff1a7224 */ /* 0x000fe200078e001c */
[----:B------:R-:W-:Y:S02]  /*2560*/  LOP3.LUT R2, R31, 0x7ff00000, RZ, 0xc0, !PT ;  /* 0x7ff000001f027812 */ /* 0x000fe400078ec0ff */
[----:B------:R-:W-:-:S03]  /*2570*/  LOP3.LUT R5, R29, 0x7ff00000, RZ, 0xc0, !PT ;  /* 0x7ff000001d057812 */ /* 0x000fc600078ec0ff */
[----:B------:R-:W-:Y:S01]  /*2580*/  @!P0 DMUL R26, R28, 8.98846567431157953865e+307 ;  /* 0x7fe000001c1a8828 */ /* 0x000fe20000000000 */
[----:B------:R-:W-:-:S03]  /*2590*/  ISETP.GE.U32.AND P3, PT, R2, R5, PT ;  /* 0x000000050200720c */ /* 0x000fc60003f66070 */
[----:B------:R-:W-:Y:S01]  /*25a0*/  @!P1 LOP3.LUT R11, R29, 0x7ff00000, RZ, 0xc0, !PT ;  /* 0x7ff000001d0b9812 */ /* 0x000fe200078ec0ff */
[----:B------:R-:W-:Y:S01]  /*25b0*/  @!P1 IMAD.MOV.U32 R36, RZ, RZ, RZ ;  /* 0x000000ffff249224 */ /* 0x000fe200078e00ff */
[----:B------:R-:W0:Y:S02]  /*25c0*/  MUFU.RCP64H R35, R27 ;  /* 0x0000001b00237308 */ /* 0x000e240000001800 */
[----:B------:R-:W-:Y:S02]  /*25d0*/  @!P1 ISETP.GE.U32.AND P2, PT, R2, R11, PT ;  /* 0x0000000b0200920c */ /* 0x000fe40003f46070 */
[----:B------:R-:W-:Y:S02]  /*25e0*/  SEL R11, R0, 0x63400000, !P3 ;  /* 0x63400000000b7807 */ /* 0x000fe40005800000 */
[----:B------:R-:W-:Y:S02]  /*25f0*/  @!P0 LOP3.LUT R5, R27, 0x7ff00000, RZ, 0xc0, !PT ;  /* 0x7ff000001b058812 */ /* 0x000fe400078ec0ff */
        /* <DEDUP_REMOVED lines=8> */
[----:B------:R-:W-:-:S06]  /*2680*/  IMAD.MOV.U32 R10, RZ, RZ, R30 ;  /* 0x000000ffff0a7224 */ /* 0x000fcc00078e001e */
[----:B------:R-:W-:Y:S02]  /*2690*/  DFMA R32, R32, R34, R32 ;  /* 0x000000222020722b */ /* 0x000fe40000000020 */
[----:B------:R-:W-:-:S08]  /*26a0*/  @!P1 DFMA R10, R10, 2, -R36 ;  /* 0x400000000a0a982b */ /* 0x000fd00000000824 */
[----:B------:R-:W-:-:S08]  /*26b0*/  DMUL R34, R32, R10 ;  /* 0x0000000a20227228 */ /* 0x000fd00000000000 */
[----:B------:R-:W-:-:S08]  /*26c0*/  DFMA R36, R34, -R26, R10 ;  /* 0x8000001a2224722b */ /* 0x000fd0000000000a */
[----:B------:R-:W-:Y:S01]  /*26d0*/  DFMA R36, R32, R36, R34 ;  /* 0x000000242024722b */ /* 0x000fe20000000022 */
[----:B------:R-:W-:Y:S01]  /*26e0*/  IMAD.MOV.U32 R32, RZ, RZ, R2 ;  /* 0x000000ffff207224 */ /* 0x000fe200078e0002 */
[----:B------:R-:W-:Y:S01]  /*26f0*/  @!P1 LOP3.LUT R32, R11, 0x7ff00000, RZ, 0xc0, !PT ;  /* 0x7ff000000b209812 */ /* 0x000fe200078ec0ff */
[----:B------:R-:W-:-:S04]  /*2700*/  VIADD R34, R5, 0xffffffff ;  /* 0xffffffff05227836 */ /* 0x000fc80000000000 */
[----:B------:R-:W-:-:S05]  /*2710*/  VIADD R33, R32, 0xffffffff ;  /* 0xffffffff20217836 */ /* 0x000fca0000000000 */
[----:B------:R-:W-:-:S04]  /*2720*/  ISETP.GT.U32.AND P0, PT, R33, 0x7feffffe, PT ;  /* 0x7feffffe2100780c */ /* 0x000fc80003f04070 */
[----:B------:R-:W-:-:S13]  /*2730*/  ISETP.GT.U32.OR P0, PT, R34, 0x7feffffe, P0 ;  /* 0x7feffffe2200780c */ /* 0x000fda0000704470 */
[----:B------:R-:W-:Y:S05]  /*2740*/  @P0 BRA `(.L_x_15716) ;  /* 0x00000000006c0947 */ /* 0x000fea0003800000 */
[----:B------:R-:W-:Y:S01]  /*2750*/  LOP3.LUT R31, R29, 0x7ff00000, RZ, 0xc0, !PT ;  /* 0x7ff000001d1f7812 */ /* 0x000fe200078ec0ff */
[----:B------:R-:W-:-:S03]  /*2760*/  IMAD.MOV.U32 R30, RZ, RZ, RZ ;  /* 0x000000ffff1e7224 */ /* 0x000fc600078e00ff */
[CC--:B------:R-:W-:Y:S02]  /*2770*/  VIADDMNMX R5, R2.reuse, -R31.reuse, 0xb9600000, !PT ;  /* 0xb960000002057446 */ /* 0x0c0fe4000780091f */
[----:B------:R-:W-:Y:S02]  /*2780*/  ISETP.GE.U32.AND P0, PT, R2, R31, PT ;  /* 0x0000001f0200720c */ /* 0x000fe40003f06070 */
[----:B------:R-:W-:Y:S02]  /*2790*/  VIMNMX R5, PT, PT, R5, 0x46a00000, PT ;  /* 0x46a0000005057848 */ /* 0x000fe40003fe0100 */
[----:B------:R-:W-:-:S05]  /*27a0*/  SEL R0, R0, 0x63400000, !P0 ;  /* 0x6340000000007807 */ /* 0x000fca0004000000 */
        /* <DEDUP_REMOVED lines=12> */
[----:B------:R-:W-:Y:S01]  /*2870*/  DMUL.RP R30, R36, R30 ;  /* 0x0000001e241e7228 */ /* 0x000fe20000008000 */
[----:B------:R-:W-:Y:S01]  /*2880*/  IMAD.MOV.U32 R10, RZ, RZ, RZ ;  /* 0x000000ffff0a7224 */ /* 0x000fe200078e00ff */
[----:B------:R-:W-:-:S05]  /*2890*/  IADD3 R5, PT, PT, -R0, -0x43300000, RZ ;  /* 0xbcd0000000057810 */ /* 0x000fca0007ffe1ff */
[----:B------:R-:W-:-:S03]  /*28a0*/  DFMA R10, R34, -R10, R36 ;  /* 0x8000000a220a722b */ /* 0x000fc60000000024 */
[----:B------:R-:W-:-:S07]  /*28b0*/  LOP3.LUT R29, R31, R29, RZ, 0x3c, !PT ;  /* 0x0000001d1f1d7212 */ /* 0x000fce00078e3cff */
[----:B------:R-:W-:-:S04]  /*28c0*/  FSETP.NEU.AND P0, PT, |R11|, R5, PT ;  /* 0x000000050b00720b */ /* 0x000fc80003f0d200 */
[----:B------:R-:W-:Y:S02]  /*28d0*/  FSEL R34, R30, R34, !P0 ;  /* 0x000000221e227208 */ /* 0x000fe40004000000 */
[----:B------:R-:W-:Y:S01]  /*28e0*/  FSEL R35, R29, R35, !P0 ;  /* 0x000000231d237208 */ /* 0x000fe20004000000 */
[----:B------:R-:W-:Y:S06]  /*28f0*/  BRA `(.L_x_15717) ;  /* 0x0000000000547947 */ /* 0x000fec0003800000 */
.L_x_15716:
        /* <DEDUP_REMOVED lines=16> */
.L_x_15719:
[----:B------:R-:W-:Y:S01]  /*2a00*/  LOP3.LUT R35, R29, 0x80000, RZ, 0xfc, !PT ;  /* 0x000800001d237812 */ /* 0x000fe200078efcff */
[----:B------:R-:W-:Y:S01]  /*2a10*/  IMAD.MOV.U32 R34, RZ, RZ, R28 ;  /* 0x000000ffff227224 */ /* 0x000fe200078e001c */
[----:B------:R-:W-:Y:S06]  /*2a20*/  BRA `(.L_x_15717) ;  /* 0x0000000000087947 */ /* 0x000fec0003800000 */
.L_x_15718:
[----:B------:R-:W-:Y:S01]  /*2a30*/  LOP3.LUT R35, R31, 0x80000, RZ, 0xfc, !PT ;  /* 0x000800001f237812 */ /* 0x000fe200078efcff */
[----:B------:R-:W-:-:S07]  /*2a40*/  IMAD.MOV.U32 R34, RZ, RZ, R30 ;  /* 0x000000ffff227224 */ /* 0x000fce00078e001e */
.L_x_15717:
[----:B------:R-:W-:Y:S05]  /*2a50*/  BSYNC.RECONVERGENT B2 ;  /* 0x0000000000027941 */ /* 0x000fea0003800200 */
.L_x_15715:
[----:B------:R-:W-:Y:S02]  /*2a60*/  IMAD.MOV.U32 R10, RZ, RZ, R6 ;  /* 0x000000ffff0a7224 */ /* 0x000fe400078e0006 */
[----:B------:R-:W-:-:S04]  /*2a70*/  IMAD.MOV.U32 R11, RZ, RZ, 0x0 ;  /* 0x00000000ff0b7424 */ /* 0x000fc800078e00ff */
[----:B------:R-:W-:Y:S05]  /*2a80*/  RET.REL.NODEC R10 `(_ZN2at6native27unrolled_elementwise_kernelINS0_13BinaryFunctorIdddZZZNS0_17atan2_kernel_cudaERNS_18TensorIteratorBaseEENKUlvE_clEvENKUlvE_clEvEUlddE_EESt5arrayIPcLm3EELi4E23TrivialOffsetCalculatorILi2EjESC_ILi1EjENS0_6memory15LoadWithoutCastENSF_16StoreWithoutCastEEEviT_T0_T2_T3_T4_T5_) ;  /* 0xffffffd40a5c7950 */ /* 0x000fea0003c3ffff */
.L_x_15720:
        /* <DEDUP_REMOVED lines=15> */
.L_x_17888:


//--------------------- .text._ZN2at6native29vectorized_elementwise_kernelILi2ENS0_13BinaryFunctorIdddZZZNS0_17atan2_kernel_cudaERNS_18TensorIteratorBaseEENKUlvE_clEvENKUlvE_clEvEUlddE_EESt5arrayIPcLm3EEEEviT0_T1_ --------------------------
	.section	.text._ZN2at6native29vectorized_elementwise_kernelILi2ENS0_13BinaryFunctorIdddZZZNS0_17atan2_kernel_cudaERNS_18TensorIteratorBaseEENKUlvE_clEvENKUlvE_clEvEUlddE_EESt5arrayIPcLm3EEEEviT0_T1_,"ax",@progbits
	.align	128
        .global         _ZN2at6native29vectorized_elementwise_kernelILi2ENS0_13BinaryFunctorIdddZZZNS0_17atan2_kernel_cudaERNS_18TensorIteratorBaseEENKUlvE_clEvENKUlvE_clEvEUlddE_EESt5arrayIPcLm3EEEEviT0_T1_
        .type           _ZN2at6native29vectorized_elementwise_kernelILi2ENS0_13BinaryFunctorIdddZZZNS0_17atan2_kernel_cudaERNS_18TensorIteratorBaseEENKUlvE_clEvENKUlvE_clEvEUlddE_EESt5arrayIPcLm3EEEEviT0_T1_,@function
        .size           _ZN2at6native29vectorized_elementwise_kernelILi2ENS0_13BinaryFunctorIdddZZZNS0_17atan2_kernel_cudaERNS_18TensorIteratorBaseEENKUlvE_clEvENKUlvE_clEvEUlddE_EESt5arrayIPcLm3EEEEviT0_T1_,(.L_x_17889 - _ZN2at6native29vectorized_elementwise_kernelILi2ENS0_13BinaryFunctorIdddZZZNS0_17atan2_kernel_cudaERNS_18TensorIteratorBaseEENKUlvE_clEvENKUlvE_clEvEUlddE_EESt5arrayIPcLm3EEEEviT0_T1_)
        .other          _ZN2at6native29vectorized_elementwise_kernelILi2ENS0_13BinaryFunctorIdddZZZNS0_17atan2_kernel_cudaERNS_18TensorIteratorBaseEENKUlvE_clEvENKUlvE_clEvEUlddE_EESt5arrayIPcLm3EEEEviT0_T1_,@"STO_CUDA_ENTRY STV_DEFAULT"
_ZN2at6native29vectorized_elementwise_kernelILi2ENS0_13BinaryFunctorIdddZZZNS0_17atan2_kernel_cudaERNS_18TensorIteratorBaseEENKUlvE_clEvENKUlvE_clEvEUlddE_EESt5arrayIPcLm3EEEEviT0_T1_:
.text._ZN2at6native29vectorized_elementwise_kernelILi2ENS0_13BinaryFunctorIdddZZZNS0_17atan2_kernel_cudaERNS_18TensorIteratorBaseEENKUlvE_clEvENKUlvE_clEvEUlddE_EESt5arrayIPcLm3EEEEviT0_T1_:
        /* <DEDUP_REMOVED lines=10> */
[----:B------:R-:W-:-:S05]  /*00a0*/  CS2R R10, SRZ ;  /* 0x00000000000a7805 */ /* 0x000fca000001ff00 */
        /* <DEDUP_REMOVED lines=9> */
[----:B------:R-:W0:Y:S08]  /*0140*/  LDC.64 R44, c[0x0][0x390] ;  /* 0x0000e400ff2c7b82 */ /* 0x000e300000000a00 */
[----:B------:R-:W0:Y:S03]  /*0150*/  LDC.64 R26, c[0x0][0x390] ;  /* 0x0000e400ff1a7b82 */ /* 0x000e260000000a00 */
[----:B------:R-:W-:-:S02]  /*0160*/  @!P6 IMAD R7, R3, 0x400, R0 ;  /* 0x000004000307e824 */ /* 0x000fc400078e0200 */
[----:B------:R-:W-:Y:S02]  /*0170*/  @!P6 VIADD R0, R0, 0x80 ;  /* 0x000000800000e836 */ /* 0x000fe40000000000 */
[C---:B-1----:R-:W-:Y:S01]  /*0180*/  @!P6 IMAD.WIDE.U32 R14, R7.reuse, 0x8, R14 ;  /* 0x00000008070ee825 */ /* 0x042fe200078e000e */
[----:B------:R-:W1:Y:S02]  /*0190*/  LDC.64 R38, c[0x0][0x398] ;  /* 0x0000e600ff267b82 */ /* 0x000e640000000a00 */
[----:B------:R-:W-:Y:S01]  /*01a0*/  ISETP.GE.U32.AND P5, PT, R0, R25, PT ;  /* 0x000000190000720c */ /* 0x000fe20003fa6070 */
[----:B--2---:R-:W-:Y:S01]  /*01b0*/  @!P6 IMAD.WIDE.U32 R16, R7, 0x8, R16 ;  /* 0x000000080710e825 */ /* 0x004fe200078e0010 */
[----:B------:R-:W-:-:S04]  /*01c0*/  CS2R R6, SRZ ;  /* 0x0000000000067805 */ /* 0x000fc8000001ff00 */
[----:B------:R-:W5:Y:S01]  /*01d0*/  @!P6 LDG.E.64 R8, desc[UR6][R16.64] ;  /* 0x000000061008e981 */ /* 0x000f62000c1e1b00 */
[----:B------:R-:W2:Y:S03]  /*01e0*/  LDC.64 R36, c[0x0][0x390] ;  /* 0x0000e400ff247b82 */ /* 0x000ea60000000a00 */
[----:B------:R0:W5:Y:S03]  /*01f0*/  @!P6 LDG.E.64 R6, desc[UR6][R14.64] ;  /* 0x000000060e06e981 */ /* 0x000166000c1e1b00 */
[----:B------:R-:W-:Y:S02]  /*0200*/  @!P5 IMAD R29, R3, 0x400, R0 ;  /* 0x00000400031dd824 */ /* 0x000fe400078e0200 */
[----:B------:R-:W-:Y:S01]  /*0210*/  @!P5 VIADD R0, R0, 0x80 ;  /* 0x000000800000d836 */ /* 0x000fe20000000000 */
[----:B------:R-:W2:Y:S01]  /*0220*/  LDC.64 R32, c[0x0][0x390] ;  /* 0x0000e400ff207b82 */ /* 0x000ea20000000a00 */
[----:B---3--:R-:W-:-:S03]  /*0230*/  @!P5 IMAD.WIDE.U32 R18, R29, 0x8, R4 ;  /* 0x000000081d12d825 */ /* 0x008fc600078e0004 */
[----:B------:R-:W-:Y:S01]  /*0240*/  ISETP.GE.U32.AND P4, PT, R0, R25, PT ;  /* 0x000000190000720c */ /* 0x000fe20003f86070 */
[----:B----4-:R-:W-:-:S03]  /*0250*/  @!P5 IMAD.WIDE.U32 R42, R29, 0x8, R42 ;  /* 0x000000081d2ad825 */ /* 0x010fc600078e002a */
[----:B------:R-:W3:Y:S08]  /*0260*/  LDC.64 R20, c[0x0][0x398] ;  /* 0x0000e600ff147b82 */ /* 0x000ef00000000a00 */
[----:B------:R-:W4:Y:S01]  /*0270*/  LDC.64 R34, c[0x0][0x398] ;  /* 0x0000e600ff227b82 */ /* 0x000f220000000a00 */
[----:B------:R-:W-:-:S07]  /*0280*/  @!P4 IMAD R47, R3, 0x400, R0 ;  /* 0x00000400032fc824 */ /* 0x000fce00078e0200 */
[----:B------:R-:W4:Y:S01]  /*0290*/  LDC.64 R30, c[0x0][0x398] ;  /* 0x0000e600ff1e7b82 */ /* 0x000f220000000a00 */
[----:B------:R-:W-:Y:S01]  /*02a0*/  @!P4 VIADD R0, R0, 0x80 ;  /* 0x000000800000c836 */ /* 0x000fe20000000000 */
[----:B0-----:R-:W-:Y:S01]  /*02b0*/  CS2R R14, SRZ ;  /* 0x00000000000e7805 */ /* 0x001fe2000001ff00 */
[C---:B------:R-:W-:Y:S01]  /*02c0*/  @!P0 IMAD R5, R3.reuse, 0x400, R40 ;  /* 0x0000040003058824 */ /* 0x040fe200078e0228 */
[----:B------:R-:W5:Y:S02]  /*02d0*/  @!P5 LDG.E.64 R10, desc[UR6][R18.64] ;  /* 0x00000006120ad981 */ /* 0x000f64000c1e1b00 */
[----:B------:R-:W-:Y:S02]  /*02e0*/  ISETP.GE.U32.AND P3, PT, R0, R25, PT ;  /* 0x000000190000720c */ /* 0x000fe40003f66070 */
[----:B------:R-:W0:Y:S11]  /*02f0*/  LDC.64 R28, c[0x0][0x390] ;  /* 0x0000e400ff1c7b82 */ /* 0x000e360000000a00 */
[----:B------:R-:W-:-:S02]  /*0300*/  @!P3 IMAD R51, R3, 0x400, R0 ;  /* 0x000004000333b824 */ /* 0x000fc400078e0200 */
[----:B------:R-:W-:-:S05]  /*0310*/  @!P3 VIADD R0, R0, 0x80 ;  /* 0x000000800000b836 */ /* 0x000fca0000000000 */
[----:B------:R-:W-:-:S13]  /*0320*/  ISETP.GE.U32.AND P2, PT, R0, R25, PT ;  /* 0x000000190000720c */ /* 0x000fda0003f46070 */
[----:B------:R-:W-:Y:S02]  /*0330*/  @!P2 IMAD R2, R3, 0x400, R0 ;  /* 0x000004000302a824 */ /* 0x000fe400078e0200 */
[----:B------:R-:W-:-:S05]  /*0340*/  @!P2 VIADD R0, R0, 0x80 ;  /* 0x000000800000a836 */ /* 0x000fca0000000000 */
[----:B------:R-:W-:-:S13]  /*0350*/  ISETP.GE.U32.AND P1, PT, R0, R25, PT ;  /* 0x000000190000720c */ /* 0x000fda0003f26070 */
[----:B------:R-:W-:Y:S02]  /*0360*/  @!P1 IMAD R4, R3, 0x400, R0 ;  /* 0x0000040003049824 */ /* 0x000fe400078e0200 */
[----:B------:R-:W-:-:S05]  /*0370*/  @!P1 VIADD R0, R0, 0x80 ;  /* 0x0000008000009836 */ /* 0x000fca0000000000 */
[----:B------:R-:W-:Y:S02]  /*0380*/  ISETP.GE.U32.AND P6, PT, R0, R25, PT ;  /* 0x000000190000720c */ /* 0x000fe40003fc6070 */
[----:B------:R-:W1:Y:S01]  /*0390*/  LDC.64 R24, c[0x0][0x398] ;  /* 0x0000e600ff187b82 */ /* 0x000e620000000a00 */
[----:B------:R-:W-:-:S04]  /*03a0*/  @!P3 IMAD.WIDE.U32 R48, R51, 0x8, R22 ;  /* 0x000000083330b825 */ /* 0x000fc800078e0016 */
[----:B------:R-:W-:Y:S01]  /*03b0*/  @!P3 IMAD.WIDE.U32 R50, R51, 0x8, R12 ;  /* 0x000000083332b825 */ /* 0x000fe200078e000c */
[----:B------:R-:W-:-:S03]  /*03c0*/  CS2R R12, SRZ ;  /* 0x00000000000c7805 */ /* 0x000fc6000001ff00 */
[----:B------:R-:W-:-:S03]  /*03d0*/  @!P4 IMAD.WIDE.U32 R44, R47, 0x8, R44 ;  /* 0x000000082f2cc825 */ /* 0x000fc600078e002c */
[----:B------:R2:W5:Y:S01]  /*03e0*/  @!P5 LDG.E.64 R12, desc[UR6][R42.64] ;  /* 0x000000062a0cd981 */ /* 0x000562000c1e1b00 */
[----:B------:R-:W-:-:S03]  /*03f0*/  @!P2 IMAD.WIDE.U32 R52, R2, 0x8, R26 ;  /* 0x000000080234a825 */ /* 0x000fc600078e001a */
[----:B------:R3:W5:Y:S01]  /*0400*/  @!P4 LDG.E.64 R14, desc[UR6][R44.64] ;  /* 0x000000062c0ec981 */ /* 0x000762000c1e1b00 */
[----:B0-----:R-:W-:-:S04]  /*0410*/  @!P1 IMAD.WIDE.U32 R56, R4, 0x8, R28 ;  /* 0x0000000804389825 */ /* 0x001fc800078e001c */
[----:B--2---:R-:W-:Y:S02]  /*0420*/  @!P6 IMAD R43, R3, 0x400, R0 ;  /* 0x00000400032be824 */ /* 0x004fe400078e0200 */
[----:B-1----:R-:W-:Y:S01]  /*0430*/  @!P2 IMAD.WIDE.U32 R54, R2, 0x8, R24 ;  /* 0x000000080236a825 */ /* 0x002fe200078e0018 */
[----:B------:R-:W-:-:S03]  /*0440*/  CS2R R16, SRZ ;  /* 0x0000000000107805 */ /* 0x000fc6000001ff00 */
[----:B---3--:R-:W-:Y:S01]  /*0450*/  @!P1 IMAD.WIDE.U32 R44, R4, 0x8, R38 ;  /* 0x00000008042c9825 */ /* 0x008fe200078e0026 */
[----:B------:R-:W-:Y:S02]  /*0460*/  CS2R R18, SRZ ;  /* 0x0000000000127805 */ /* 0x000fe4000001ff00 */
[----:B------:R-:W-:Y:S01]  /*0470*/  CS2R R22, SRZ ;  /* 0x0000000000167805 */ /* 0x000fe2000001ff00 */
[----:B------:R-:W-:Y:S01]  /*0480*/  @!P6 IMAD.WIDE.U32 R38, R43, 0x8, R36 ;  /* 0x000000082b26e825 */ /* 0x000fe200078e0024 */
[----:B------:R-:W-:Y:S02]  /*0490*/  CS2R R24, SRZ ;  /* 0x0000000000187805 */ /* 0x000fe4000001ff00 */
[----:B------:R-:W-:Y:S01]  /*04a0*/  CS2R R26, SRZ ;  /* 0x00000000001a7805 */ /* 0x000fe2000001ff00 */
[----:B------:R-:W-:Y:S01]  /*04b0*/  @!P0 IMAD.WIDE.U32 R2, R5, 0x8, R32 ;  /* 0x0000000805028825 */ /* 0x000fe200078e0020 */
[----:B------:R-:W-:Y:S02]  /*04c0*/  CS2R R28, SRZ ;  /* 0x00000000001c7805 */ /* 0x000fe4000001ff00 */
[----:B------:R-:W-:-:S02]  /*04d0*/  CS2R R32, SRZ ;  /* 0x0000000000207805 */ /* 0x000fc4000001ff00 */
[----:B------:R-:W-:Y:S01]  /*04e0*/  CS2R R36, SRZ ;  /* 0x0000000000247805 */ /* 0x000fe2000001ff00 */
[----:B------:R-:W-:Y:S01]  /*04f0*/  @!P4 IMAD.WIDE.U32 R46, R47, 0x8, R20 ;  /* 0x000000082f2ec825 */ /* 0x000fe200078e0014 */
[----:B------:R-:W-:Y:S01]  /*0500*/  CS2R R20, SRZ ;  /* 0x0000000000147805 */ /* 0x000fe2000001ff00 */
[----:B------:R0:W5:Y:S02]  /*0510*/  @!P3 LDG.E.64 R18, desc[UR6][R48.64] ;  /* 0x000000063012b981 */ /* 0x000164000c1e1b00 */
[----:B----4-:R-:W-:Y:S01]  /*0520*/  @!P6 IMAD.WIDE.U32 R42, R43, 0x8, R34 ;  /* 0x000000082b2ae825 */ /* 0x010fe200078e0022 */
[----:B------:R-:W-:Y:S01]  /*0530*/  CS2R R34, SRZ ;  /* 0x0000000000227805 */ /* 0x000fe2000001ff00 */
[----:B------:R0:W5:Y:S02]  /*0540*/  @!P4 LDG.E.64 R16, desc[UR6][R46.64] ;  /* 0x000000062e10c981 */ /* 0x000164000c1e1b00 */
[----:B------:R-:W-:Y:S01]  /*0550*/  @!P0 IMAD.WIDE.U32 R4, R5, 0x8, R30 ;  /* 0x0000000805048825 */ /* 0x000fe200078e001e */
[----:B------:R-:W-:Y:S01]  /*0560*/  CS2R R30, SRZ ;  /* 0x00000000001e7805 */ /* 0x000fe2000001ff00 */
[----:B------:R0:W5:Y:S04]  /*0570*/  @!P3 LDG.E.64 R20, desc[UR6][R50.64] ;  /* 0x000000063214b981 */ /* 0x000168000c1e1b00 */
[----:B------:R0:W5:Y:S04]  /*0580*/  @!P2 LDG.E.64 R22, desc[UR6][R52.64] ;  /* 0x000000063416a981 */ /* 0x000168000c1e1b00 */
[----:B------:R0:W5:Y:S04]  /*0590*/  @!P2 LDG.E.64 R24, desc[UR6][R54.64] ;  /* 0x000000063618a981 */ /* 0x000168000c1e1b00 */
[----:B------:R0:W5:Y:S04]  /*05a0*/  @!P1 LDG.E.64 R26, desc[UR6][R56.64] ;  /* 0x00000006381a9981 */ /* 0x000168000c1e1b00 */
[----:B------:R0:W5:Y:S04]  /*05b0*/  @!P1 LDG.E.64 R28, desc[UR6][R44.64] ;  /* 0x000000062c1c9981 */ /* 0x000168000c1e1b00 */
[----:B------:R0:W5:Y:S04]  /*05c0*/  @!P6 LDG.E.64 R30, desc[UR6][R38.64] ;  /* 0x00000006261ee981 */ /* 0x000168000c1e1b00 */
[----:B------:R0:W5:Y:S04]  /*05d0*/  @!P6 LDG.E.64 R32, desc[UR6][R42.64] ;  /* 0x000000062a20e981 */ /* 0x000168000c1e1b00 */
        /* <DEDUP_REMOVED lines=28> */
[----:B------:R-:W-:Y:S02]  /*07a0*/  IMAD.MOV.U32 R4, RZ, RZ, R45 ;  /* 0x000000ffff047224 */ /* 0x000fe400078e002d */
[----:B------:R-:W-:Y:S02]  /*07b0*/  IMAD.MOV.U32 R5, RZ, RZ, R38 ;  /* 0x000000ffff057224 */ /* 0x000fe400078e0026 */
[----:B------:R-:W-:-:S07]  /*07c0*/  IMAD.MOV.U32 R2, RZ, RZ, R39 ;  /* 0x000000ffff027224 */ /* 0x000fce00078e0027 */
[----:B------:R-:W-:Y:S05]  /*07d0*/  CALL.REL.NOINC `($__internal_67_$__cuda_sm20_div_rn_f64_full) ;  /* 0x0000008000607944 */ /* 0x000fea0003c00000 */
.L_x_15725:
[----:B------:R-:W-:Y:S05]  /*07e0*/  BSYNC.RECONVERGENT B2 ;  /* 0x0000000000027941 */ /* 0x000fea0003800200 */
.L_x_15724:
        /* <DEDUP_REMOVED lines=77> */
[----:B------:R-:W-:Y:S02]  /*0cc0*/  @P3 IMAD.MOV.U32 R41, RZ, RZ, 0x4002d97c ;  /* 0x4002d97cff293424 */ /* 0x000fe400078e00ff */
[----:B------:R-:W-:-:S03]  /*0cd0*/  @P3 IMAD.MOV.U32 R39, RZ, RZ, 0x7f3321d2 ;  /* 0x7f3321d2ff273424 */ /* 0x000fc600078e00ff */
[----:B------:R-:W-:Y:S02]  /*0ce0*/  @!P0 FSEL R2, R4, R42, !P1 ;  /* 0x0000002a04028208 */ /* 0x000fe40004800000 */
[----:B------:R-:W-:Y:S01]  /*0cf0*/  @!P0 FSEL R3, R5, R43, !P1 ;  /* 0x0000002b05038208 */ /* 0x000fe20004800000 */
[C-C-:B------:R-:W-:Y:S01]  /*0d00*/  @P3 DSETP.NEU.AND P0, PT, |R36|.reuse, |R34|.reuse, PT ;  /* 0x400000222400322a */ /* 0x140fe20003f0d200 */
[----:B------:R-:W-:Y:S01]  /*0d10*/  @P3 FSEL R41, R41, 1.8213495016098022461, !P1 ;  /* 0x3fe921fb29293808 */ /* 0x000fe20004800000 */
[----:B------:R-:W-:Y:S01]  /*0d20*/  DADD R36, |R36|, |R34| ;  /* 0x0000000024247229 */ /* 0x000fe20000000622 */
[----:B------:R-:W-:Y:S02]  /*0d30*/  @P3 FSEL R39, R39, 3.37028055040000000000e+12, !P1 ;  /* 0x54442d1827273808 */ /* 0x000fe40004800000 */
[----:B------:R-:W-:Y:S02]  /*0d40*/  @!P3 FSEL R5, RZ, 2.1426990032196044922, P1 ;  /* 0x400921fbff05b808 */ /* 0x000fe40000800000 */
[----:B------:R-:W-:-:S02]  /*0d50*/  @P3 FSEL R3, R41, R3, !P0 ;  /* 0x0000000329033208 */ /* 0x000fc40004000000 */
[----:B------:R-:W-:Y:S01]  /*0d60*/  @P3 FSEL R0, R39, R2, !P0 ;  /* 0x0000000227003208 */ /* 0x000fe20004000000 */
[----:B------:R-:W-:Y:S01]  /*0d70*/  DSETP.NAN.AND P0, PT, R36, R36, PT ;  /* 0x000000242400722a */ /* 0x000fe20003f08000 */
[----:B------:R-:W-:Y:S01]  /*0d80*/  @!P3 FSEL R4, RZ, 3.37028055040000000000e+12, P1 ;  /* 0x54442d18ff04b808 */ /* 0x000fe20000800000 */
[----:B------:R-:W-:Y:S02]  /*0d90*/  @P3 IMAD.MOV.U32 R5, RZ, RZ, R3 ;  /* 0x000000ffff053224 */ /* 0x000fe400078e0003 */
[----:B------:R-:W-:-:S03]  /*0da0*/  @P3 IMAD.MOV.U32 R4, RZ, RZ, R0 ;  /* 0x000000ffff043224 */ /* 0x000fc600078e0000 */
[----:B------:R-:W-:Y:S02]  /*0db0*/  LOP3.LUT R35, R5, 0x80000000, R35, 0xb8, !PT ;  /* 0x8000000005237812 */ /* 0x000fe400078eb823 */
[----:B------:R-:W-:Y:S02]  /*0dc0*/  FSEL R39, R36, R4, P0 ;  /* 0x0000000424277208 */ /* 0x000fe40000000000 */
[----:B------:R-:W-:-:S07]  /*0dd0*/  FSEL R38, R37, R35, P0 ;  /* 0x0000002325267208 */ /* 0x000fce0000000000 */
.L_x_15723:
[----:B------:R-:W-:Y:S05]  /*0de0*/  BSYNC.RECONVERGENT B1 ;  /* 0x0000000000017941 */ /* 0x000fea0003800200 */
.L_x_15722:
[----:B------:R-:W1:Y:S01]  /*0df0*/  S2UR UR4, SR_CTAID.X ;  /* 0x00000000000479c3 */ /* 0x000e620000002500 */
[----:B------:R-:W1:Y:S01]  /*0e00*/  LDCU UR5, c[0x0][0x380] ;  /* 0x00007000ff0577ac */ /* 0x000e620008000800 */
[----:B------:R-:W-:Y:S01]  /*0e10*/  VIADD R0, R40, 0x80 ;  /* 0x0000008028007836 */ /* 0x000fe20000000000 */
[----:B------:R-:W-:Y:S01]  /*0e20*/  BSSY.RECONVERGENT B1, `(.L_x_15726) ;  /* 0x000007d000017945 */ /* 0x000fe20003800200 */
[----:B-1----:R-:W-:-:S06]  /*0e30*/  UIMAD UR4, UR4, -0x400, UR5 ;  /* 0xfffffc00040478a4 */ /* 0x002fcc000f8e0205 */
[----:B------:R-:W-:-:S13]  /*0e40*/  ISETP.GE.U32.AND P0, PT, R0, UR4, PT ;  /* 0x0000000400007c0c */ /* 0x000fda000bf06070 */
[----:B------:R-:W-:Y:S05]  /*0e50*/  @P0 BRA `(.L_x_15727) ;  /* 0x0000000400e40947 */ /* 0x000fea0003800000 */
[----:B-----5:R-:W-:Y:S01]  /*0e60*/  DADD R36, -RZ, |R6| ;  /* 0x00000000ff247229 */ /* 0x020fe20000000506 */
        /* <DEDUP_REMOVED lines=27> */
.L_x_15729:
[----:B------:R-:W-:Y:S05]  /*1020*/  BSYNC.RECONVERGENT B2 ;  /* 0x0000000000027941 */ /* 0x000fea0003800200 */
.L_x_15728:
        /* <DEDUP_REMOVED lines=84> */
.L_x_15731:
[----:B------:R-:W-:Y:S02]  /*1570*/  FSEL R2, RZ, 3.37028055040000000000e+12, P1 ;  /* 0x54442d18ff027808 */ /* 0x000fe40000800000 */
[----:B------:R-:W-:-:S07]  /*1580*/  FSEL R3, RZ, 2.1426990032196044922, P1 ;  /* 0x400921fbff037808 */ /* 0x000fce0000800000 */
.L_x_15732:
[----:B------:R-:W-:Y:S05]  /*1590*/  BSYNC.RECONVERGENT B0 ;  /* 0x0000000000007941 */ /* 0x000fea0003800200 */
.L_x_15730:
[----:B------:R-:W-:Y:S01]  /*15a0*/  DADD R8, |R8|, |R6| ;  /* 0x0000000008087229 */ /* 0x000fe20000000606 */
[----:B------:R-:W-:-:S07]  /*15b0*/  LOP3.LUT R7, R3, 0x80000000, R7, 0xb8, !PT ;  /* 0x8000000003077812 */ /* 0x000fce00078eb807 */
[----:B------:R-:W-:-:S06]  /*15c0*/  DSETP.NAN.AND P0, PT, R8, R8, PT ;  /* 0x000000080800722a */ /* 0x000fcc0003f08000 */
[----:B------:R-:W-:Y:S02]  /*15d0*/  FSEL R37, R8, R2, P0 ;  /* 0x0000000208257208 */ /* 0x000fe40000000000 */
[----:B------:R-:W-:-:S07]  /*15e0*/  FSEL R36, R9, R7, P0 ;  /* 0x0000000709247208 */ /* 0x000fce0000000000 */
.L_x_15727:
[----:B------:R-:W-:Y:S05]  /*15f0*/  BSYNC.RECONVERGENT B1 ;  /* 0x0000000000017941 */ /* 0x000fea0003800200 */
.L_x_15726:
        /* <DEDUP_REMOVED lines=35> */
.L_x_15736:
[----:B------:R-:W-:Y:S05]  /*1830*/  BSYNC.RECONVERGENT B2 ;  /* 0x0000000000027941 */ /* 0x000fea0003800200 */
.L_x_15735:
        /* <DEDUP_REMOVED lines=84> */
.L_x_15738:
[----:B------:R-:W-:Y:S02]  /*1d80*/  FSEL R2, RZ, 3.37028055040000000000e+12, P1 ;  /* 0x54442d18ff027808 */ /* 0x000fe40000800000 */
[----:B------:R-:W-:-:S07]  /*1d90*/  FSEL R3, RZ, 2.1426990032196044922, P1 ;  /* 0x400921fbff037808 */ /* 0x000fce0000800000 */
.L_x_15739:
[----:B------:R-:W-:Y:S05]  /*1da0*/  BSYNC.RECONVERGENT B0 ;  /* 0x0000000000007941 */ /* 0x000fea0003800200 */
.L_x_15737:
[----:B------:R-:W-:Y:S01]  /*1db0*/  DADD R12, |R12|, |R10| ;  /* 0x000000000c0c7229 */ /* 0x000fe2000000060a */
[----:B------:R-:W-:-:S07]  /*1dc0*/  LOP3.LUT R11, R3, 0x80000000, R11, 0xb8, !PT ;  /* 0x80000000030b7812 */ /* 0x000fce00078eb80b */
[----:B------:R-:W-:-:S06]  /*1dd0*/  DSETP.NAN.AND P0, PT, R12, R12, PT ;  /* 0x0000000c0c00722a */ /* 0x000fcc0003f08000 */
[----:B------:R-:W-:Y:S02]  /*1de0*/  FSEL R35, R12, R2, P0 ;  /* 0x000000020c237208 */ /* 0x000fe40000000000 */
[----:B------:R-:W-:-:S07]  /*1df0*/  FSEL R34, R13, R11, P0 ;  /* 0x0000000b0d227208 */ /* 0x000fce0000000000 */
.L_x_15734:
[----:B------:R-:W-:Y:S05]  /*1e00*/  BSYNC.RECONVERGENT B1 ;  /* 0x0000000000017941 */ /* 0x000fea0003800200 */
.L_x_15733:
[----:B-----5:R-:W1:Y:S01]  /*1e10*/  S2R R8, SR_TID.X ;  /* 0x0000000000087919 */ /* 0x020e620000002100 */
[----:B------:R-:W-:Y:S01]  /*1e20*/  BSSY.RECONVERGENT B1, `(.L_x_15740) ;  /* 0x000007d000017945 */ /* 0x000fe20003800200 */
[----:B-1----:R-:W-:-:S05]  /*1e30*/  VIADD R0, R8, 0x180 ;  /* 0x0000018008007836 */ /* 0x002fca0000000000 */
[----:B------:R-:W-:-:S13]  /*1e40*/  ISETP.GE.U32.AND P0, PT, R0, UR4, PT ;  /* 0x0000000400007c0c */ /* 0x000fda000bf06070 */
        /* <DEDUP_REMOVED lines=29> */
.L_x_15743:
[----:B------:R-:W-:Y:S05]  /*2020*/  BSYNC.RECONVERGENT B2 ;  /* 0x0000000000027941 */ /* 0x000fea0003800200 */
.L_x_15742:
        /* <DEDUP_REMOVED lines=84> */
.L_x_15745:
[----:B------:R-:W-:Y:S02]  /*2570*/  FSEL R2, RZ, 3.37028055040000000000e+12, P1 ;  /* 0x54442d18ff027808 */ /* 0x000fe40000800000 */
[----:B------:R-:W-:-:S07]  /*2580*/  FSEL R3, RZ, 2.1426990032196044922, P1 ;  /* 0x400921fbff037808 */ /* 0x000fce0000800000 */
.L_x_15746:
[----:B------:R-:W-:Y:S05]  /*2590*/  BSYNC.RECONVERGENT B0 ;  /* 0x0000000000007941 */ /* 0x000fea0003800200 */
.L_x_15744:
[----:B------:R-:W-:Y:S01]  /*25a0*/  DADD R16, |R16|, |R14| ;  /* 0x0000000010107229 */ /* 0x000fe2000000060e */
[----:B------:R-:W-:-:S07]  /*25b0*/  LOP3.LUT R15, R3, 0x80000000, R15, 0xb8, !PT ;  /* 0x80000000030f7812 */ /* 0x000fce00078eb80f */
[----:B------:R-:W-:-:S06]  /*25c0*/  DSETP.NAN.AND P0, PT, R16, R16, PT ;  /* 0x000000101000722a */ /* 0x000fcc0003f08000 */
[----:B------:R-:W-:Y:S02]  /*25d0*/  FSEL R16, R16, R2, P0 ;  /* 0x0000000210107208 */ /* 0x000fe40000000000 */
[----:B------:R-:W-:-:S07]  /*25e0*/  FSEL R15, R17, R15, P0 ;  /* 0x0000000f110f7208 */ /* 0x000fce0000000000 */
.L_x_15741:
[----:B------:R-:W-:Y:S05]  /*25f0*/  BSYNC.RECONVERGENT B1 ;  /* 0x0000000000017941 */ /* 0x000fea0003800200 */
.L_x_15740:
[----:B------:R-:W-:Y:S01]  /*2600*/  VIADD R0, R8, 0x200 ;  /* 0x0000020008007836 */ /* 0x000fe20000000000 */
[----:B------:R-:W-:Y:S04]  /*2610*/  BSSY.RECONVERGENT B1, `(.L_x_15747) ;  /* 0x000007c000017945 */ /* 0x000fe80003800200 */
        /* <DEDUP_REMOVED lines=30> */
.L_x_15750:
[----:B------:R-:W-:Y:S05]  /*2800*/  BSYNC.RECONVERGENT B2 ;  /* 0x0000000000027941 */ /* 0x000fea0003800200 */
.L_x_15749:
        /* <DEDUP_REMOVED lines=84> */
.L_x_15752:
[----:B------:R-:W-:Y:S02]  /*2d50*/  FSEL R2, RZ, 3.37028055040000000000e+12, P1 ;  /* 0x54442d18ff027808 */ /* 0x000fe40000800000 */
[----:B------:R-:W-:-:S07]  /*2d60*/  FSEL R3, RZ, 2.1426990032196044922, P1 ;  /* 0x400921fbff037808 */ /* 0x000fce0000800000 */
.L_x_15753:
[----:B------:R-:W-:Y:S05]  /*2d70*/  BSYNC.RECONVERGENT B0 ;  /* 0x0000000000007941 */ /* 0x000fea0003800200 */
.L_x_15751:
[----:B------:R-:W-:Y:S01]  /*2d80*/  DADD R20, |R20|, |R18| ;  /* 0x0000000014147229 */ /* 0x000fe20000000612 */
[----:B------:R-:W-:-:S07]  /*2d90*/  LOP3.LUT R13, R3, 0x80000000, R19, 0xb8, !PT ;  /* 0x80000000030d7812 */ /* 0x000fce00078eb813 */
[----:B------:R-:W-:-:S06]  /*2da0*/  DSETP.NAN.AND P0, PT, R20, R20, PT ;  /* 0x000000141400722a */ /* 0x000fcc0003f08000 */
[----:B------:R-:W-:Y:S02]  /*2db0*/  FSEL R14, R20, R2, P0 ;  /* 0x00000002140e7208 */ /* 0x000fe40000000000 */
[----:B------:R-:W-:-:S07]  /*2dc0*/  FSEL R13, R21, R13, P0 ;  /* 0x0000000d150d7208 */ /* 0x000fce0000000000 */
.L_x_15748:
[----:B------:R-:W-:Y:S05]  /*2dd0*/  BSYNC.RECONVERGENT B1 ;  /* 0x0000000000017941 */ /* 0x000fea0003800200 */
.L_x_15747:
        /* <DEDUP_REMOVED lines=32> */
.L_x_15757:
[----:B------:R-:W-:Y:S05]  /*2fe0*/  BSYNC.RECONVERGENT B2 ;  /* 0x0000000000027941 */ /* 0x000fea0003800200 */
.L_x_15756:
        /* <DEDUP_REMOVED lines=84> */
.L_x_15759:
[----:B------:R-:W-:Y:S02]  /*3530*/  FSEL R2, RZ, 3.37028055040000000000e+12, P1 ;  /* 0x54442d18ff027808 */ /* 0x000fe40000800000 */
[----:B------:R-:W-:-:S07]  /*3540*/  FSEL R3, RZ, 2.1426990032196044922, P1 ;  /* 0x400921fbff037808 */ /* 0x000fce0000800000 */
.L_x_15760:
[----:B------:R-:W-:Y:S05]  /*3550*/  BSYNC.RECONVERGENT B0 ;  /* 0x0000000000007941 */ /* 0x000fea0003800200 */
.L_x_15758:
[----:B------:R-:W-:Y:S01]  /*3560*/  DADD R24, |R24|, |R22| ;  /* 0x0000000018187229 */ /* 0x000fe20000000616 */
[----:B------:R-:W-:-:S07]  /*3570*/  LOP3.LUT R11, R3, 0x80000000, R23, 0xb8, !PT ;  /* 0x80000000030b7812 */ /* 0x000fce00078eb817 */
[----:B------:R-:W-:-:S06]  /*3580*/  DSETP.NAN.AND P0, PT, R24, R24, PT ;  /* 0x000000181800722a */ /* 0x000fcc0003f08000 */
[----:B------:R-:W-:Y:S02]  /*3590*/  FSEL R12, R24, R2, P0 ;  /* 0x00000002180c7208 */ /* 0x000fe40000000000 */
[----:B------:R-:W-:-:S07]  /*35a0*/  FSEL R11, R25, R11, P0 ;  /* 0x0000000b190b7208 */ /* 0x000fce0000000000 */
.L_x_15755:
[----:B------:R-:W-:Y:S05]  /*35b0*/  BSYNC.RECONVERGENT B1 ;  /* 0x0000000000017941 */ /* 0x000fea0003800200 */
.L_x_15754:
        /* <DEDUP_REMOVED lines=32> */
.L_x_15764:
[----:B------:R-:W-:Y:S05]  /*37c0*/  BSYNC.RECONVERGENT B2 ;  /* 0x0000000000027941 */ /* 0x000fea0003800200 */
.L_x_15763:
        /* <DEDUP_REMOVED lines=84> */
.L_x_15766:
[----:B------:R-:W-:Y:S02]  /*3d10*/  FSEL R2, RZ, 3.37028055040000000000e+12, P1 ;  /* 0x54442d18ff027808 */ /* 0x000fe40000800000 */
[----:B------:R-:W-:-:S07]  /*3d20*/  FSEL R3, RZ, 2.1426990032196044922, P1 ;  /* 0x400921fbff037808 */ /* 0x000fce0000800000 */
.L_x_15767:
[----:B------:R-:W-:Y:S05]  /*3d30*/  BSYNC.RECONVERGENT B0 ;  /* 0x0000000000007941 */ /* 0x000fea0003800200 */
.L_x_15765:
[----:B------:R-:W-:Y:S01]  /*3d40*/  DADD R28, |R28|, |R26| ;  /* 0x000000001c1c7229 */ /* 0x000fe2000000061a */
[----:B------:R-:W-:-:S07]  /*3d50*/  LOP3.LUT R9, R3, 0x80000000, R27, 0xb8, !PT ;  /* 0x8000000003097812 */ /* 0x000fce00078eb81b */
[----:B------:R-:W-:-:S06]  /*3d60*/  DSETP.NAN.AND P0, PT, R28, R28, PT ;  /* 0x0000001c1c00722a */ /* 0x000fcc0003f08000 */
[----:B------:R-:W-:Y:S02]  /*3d70*/  FSEL R10, R28, R2, P0 ;  /* 0x000000021c0a7208 */ /* 0x000fe40000000000 */
[----:B------:R-:W-:-:S07]  /*3d80*/  FSEL R9, R29, R9, P0 ;  /* 0x000000091d097208 */ /* 0x000fce0000000000 */
.L_x_15762:
[----:B------:R-:W-:Y:S05]  /*3d90*/  BSYNC.RECONVERGENT B1 ;  /* 0x0000000000017941 */ /* 0x000fea0003800200 */
.L_x_15761:
        /* <DEDUP_REMOVED lines=32> */
.L_x_15771:
[----:B------:R-:W-:Y:S05]  /*3fa0*/  BSYNC.RECONVERGENT B2 ;  /* 0x0000000000027941 */ /* 0x000fea0003800200 */
.L_x_15770:
        /* <DEDUP_REMOVED lines=84> */
.L_x_15773:
[----:B------:R-:W-:Y:S02]  /*44f0*/  FSEL R2, RZ, 3.37028055040000000000e+12, P1 ;  /* 0x54442d18ff027808 */ /* 0x000fe40000800000 */
[----:B------:R-:W-:-:S07]  /*4500*/  FSEL R3, RZ, 2.1426990032196044922, P1 ;  /* 0x400921fbff037808 */ /* 0x000fce0000800000 */
.L_x_15774:
[----:B------:R-:W-:Y:S05]  /*4510*/  BSYNC.RECONVERGENT B0 ;  /* 0x0000000000007941 */ /* 0x000fea0003800200 */
.L_x_15772:
[----:B------:R-:W-:Y:S01]  /*4520*/  DADD R32, |R32|, |R30| ;  /* 0x0000000020207229 */ /* 0x000fe2000000061e */
[----:B------:R-:W-:-:S07]  /*4530*/  LOP3.LUT R3, R3, 0x80000000, R31, 0xb8, !PT ;  /* 0x8000000003037812 */ /* 0x000fce00078eb81f */
[----:B------:R-:W-:-:S06]  /*4540*/  DSETP.NAN.AND P0, PT, R32, R32, PT ;  /* 0x000000202000722a */ /* 0x000fcc0003f08000 */
[----:B------:R-:W-:Y:S02]  /*4550*/  FSEL R0, R32, R2, P0 ;  /* 0x0000000220007208 */ /* 0x000fe40000000000 */
[----:B------:R-:W-:-:S07]  /*4560*/  FSEL R3, R33, R3, P0 ;  /* 0x0000000321037208 */ /* 0x000fce0000000000 */
.L_x_15769:
[----:B------:R-:W-:Y:S05]  /*4570*/  BSYNC.RECONVERGENT B1 ;  /* 0x0000000000017941 */ /* 0x000fea0003800200 */
.L_x_15768:
[----:B0-----:R-:W0:Y:S01]  /*4580*/  S2R R5, SR_CTAID.X ;  /* 0x0000000000057919 */ /* 0x001e220000002500 */
[----:B------:R-:W-:Y:S01]  /*4590*/  ISETP.GE.U32.AND P0, PT, R8, UR4, PT ;  /* 0x0000000408007c0c */ /* 0x000fe2000bf06070 */
[----:B------:R-:W-:Y:S04]  /*45a0*/  BSSY.RECONVERGENT B0, `(.L_x_15775) ;  /* 0x0000040000007945 */ /* 0x000fe80003800200 */
[----:B------:R-:W-:Y:S08]  /*45b0*/  BSSY.RELIABLE B1, `(.L_x_15776) ;  /* 0x0000037000017945 */ /* 0x000ff00003800100 */
[----:B------:R-:W-:Y:S05]  /*45c0*/  @P0 BRA `(.L_x_15777) ;  /* 0x0000000000480947 */ /* 0x000fea0003800000 */
[----:B------:R-:W1:Y:S01]  /*45d0*/  LDC.64 R6, c[0x0][0x388] ;  /* 0x0000e200ff067b82 */ /* 0x000e620000000a00 */
[-C--:B------:R-:W-:Y:S01]  /*45e0*/  LOP3.LUT R39, R39, R38.reuse, RZ, 0x3c, !PT ;  /* 0x0000002627277212 */ /* 0x080fe200078e3cff */
[----:B0-----:R-:W-:Y:S02]  /*45f0*/  IMAD R17, R5, 0x400, R8 ;  /* 0x0000040005117824 */ /* 0x001fe400078e0208 */
[----:B------:R-:W-:Y:S01]  /*4600*/  VIADD R8, R8, 0x80 ;  /* 0x0000008008087836 */ /* 0x000fe20000000000 */
[----:B------:R-:W-:-:S04]  /*4610*/  LOP3.LUT R38, R39, R38, RZ, 0x3c, !PT ;  /* 0x0000002627267212 */ /* 0x000fc800078e3cff */
[----:B------:R-:W-:Y:S02]  /*4620*/  LOP3.LUT R39, R39, R38, RZ, 0x3c, !PT ;  /* 0x0000002627277212 */ /* 0x000fe400078e3cff */
[----:B------:R-:W-:Y:S01]  /*4630*/  ISETP.GE.U32.AND P0, PT, R8, UR4, PT ;  /* 0x0000000408007c0c */ /* 0x000fe2000bf06070 */
[----:B-1----:R-:W-:-:S05]  /*4640*/  IMAD.WIDE.U32 R6, R17, 0x8, R6 ;  /* 0x0000000811067825 */ /* 0x002fca00078e0006 */
[----:B------:R0:W-:Y:S07]  /*4650*/  STG.E.64 desc[UR6][R6.64], R38 ;  /* 0x0000002606007986 */ /* 0x0001ee000c101b06 */
[----:B------:R-:W-:Y:S05]  /*4660*/  @P0 BRA `(.L_x_15778) ;  /* 0x0000000000480947 */ /* 0x000fea0003800000 */
[----:B0-----:R-:W0:Y:S01]  /*4670*/  LDC.64 R6, c[0x0][0x388] ;  /* 0x0000e200ff067b82 */ /* 0x001e220000000a00 */
[-C--:B------:R-:W-:Y:S01]  /*4680*/  LOP3.LUT R37, R37, R36.reuse, RZ, 0x3c, !PT ;  /* 0x0000002425257212 */ /* 0x080fe200078e3cff */
[----:B------:R-:W-:Y:S02]  /*4690*/  IMAD R17, R5, 0x400, R8 ;  /* 0x0000040005117824 */ /* 0x000fe400078e0208 */
[----:B------:R-:W-:Y:S01]  /*46a0*/  VIADD R8, R8, 0x80 ;  /* 0x0000008008087836 */ /* 0x000fe20000000000 */
[----:B------:R-:W-:-:S04]  /*46b0*/  LOP3.LUT R36, R37, R36, RZ, 0x3c, !PT ;  /* 0x0000002425247212 */ /* 0x000fc800078e3cff */
[----:B------:R-:W-:Y:S01]  /*46c0*/  LOP3.LUT R37, R37, R36, RZ, 0x3c, !PT ;  /* 0x0000002425257212 */ /* 0x000fe200078e3cff */
[----:B0-----:R-:W-:-:S05]  /*46d0*/  IMAD.WIDE.U32 R6, R17, 0x8, R6 ;  /* 0x0000000811067825 */ /* 0x001fca00078e0006 */
[----:B------:R1:W-:Y:S02]  /*46e0*/  STG.E.64 desc[UR6][R6.64], R36 ;  /* 0x0000002406007986 */ /* 0x0003e4000c101b06 */
.L_x_15777:
[----:B------:R-:W-:-:S13]  /*46f0*/  ISETP.GE.U32.AND P0, PT, R8, UR4, PT ;  /* 0x0000000408007c0c */ /* 0x000fda000bf06070 */
[----:B------:R-:W-:Y:S05]  /*4700*/  @P0 BRA `(.L_x_15779) ;  /* 0x0000000000400947 */ /* 0x000fea0003800000 */
[----:B-1----:R-:W1:Y:S01]  /*4710*/  LDC.64 R6, c[0x0][0x388] ;  /* 0x0000e200ff067b82 */ /* 0x002e620000000a00 */
[-C--:B------:R-:W-:Y:S01]  /*4720*/  LOP3.LUT R35, R35, R34.reuse, RZ, 0x3c, !PT ;  /* 0x0000002223237212 */ /* 0x080fe200078e3cff */
[----:B0-----:R-:W-:Y:S02]  /*4730*/  IMAD R17, R5, 0x400, R8 ;  /* 0x0000040005117824 */ /* 0x001fe400078e0208 */
[----:B------:R-:W-:Y:S01]  /*4740*/  VIADD R8, R8, 0x80 ;  /* 0x0000008008087836 */ /* 0x000fe20000000000 */
[----:B------:R-:W-:-:S04]  /*4750*/  LOP3.LUT R34, R35, R34, RZ, 0x3c, !PT ;  /* 0x0000002223227212 */ /* 0x000fc800078e3cff */
[----:B------:R-:W-:Y:S01]  /*4760*/  LOP3.LUT R35, R35, R34, RZ, 0x3c, !PT ;  /* 0x0000002223237212 */ /* 0x000fe200078e3cff */
[----:B-1----:R-:W-:-:S05]  /*4770*/  IMAD.WIDE.U32 R6, R17, 0x8, R6 ;  /* 0x0000000811067825 */ /* 0x002fca00078e0006 */
[----:B------:R1:W-:Y:S02]  /*4780*/  STG.E.64 desc[UR6][R6.64], R34 ;  /* 0x0000002206007986 */ /* 0x0003e4000c101b06 */
.L_x_15778:
[----:B------:R-:W-:-:S13]  /*4790*/  ISETP.GE.U32.AND P0, PT, R8, UR4, PT ;  /* 0x0000000408007c0c */ /* 0x000fda000bf06070 */
[----:B------:R-:W-:Y:S05]  /*47a0*/  @P0 BRA `(.L_x_15780) ;  /* 0x0000000000380947 */ /* 0x000fea0003800000 */
[----:B01----:R-:W0:Y:S01]  /*47b0*/  LDC.64 R6, c[0x0][0x388] ;  /* 0x0000e200ff067b82 */ /* 0x003e220000000a00 */
[----:B------:R-:W-:Y:S02]  /*47c0*/  IMAD R17, R5, 0x400, R8 ;  /* 0x0000040005117824 */ /* 0x000fe400078e0208 */
[----:B------:R-:W-:Y:S02]  /*47d0*/  VIADD R8, R8, 0x80 ;  /* 0x0000008008087836 */ /* 0x000fe40000000000 */
[----:B0-----:R-:W-:-:S04]  /*47e0*/  IMAD.WIDE.U32 R6, R17, 0x8, R6 ;  /* 0x0000000811067825 */ /* 0x001fc800078e0006 */
[----:B------:R-:W-:-:S05]  /*47f0*/  IMAD.MOV.U32 R17, RZ, RZ, R15 ;  /* 0x000000ffff117224 */ /* 0x000fca00078e000f */
[----:B------:R2:W-:Y:S02]  /*4800*/  STG.E.64 desc[UR6][R6.64], R16 ;  /* 0x0000001006007986 */ /* 0x0005e4000c101b06 */
.L_x_15779:
[----:B------:R-:W-:-:S13]  /*4810*/  ISETP.GE.U32.AND P0, PT, R8, UR4, PT ;  /* 0x0000000408007c0c */ /* 0x000fda000bf06070 */
[----:B------:R-:W-:Y:S05]  /*4820*/  @P0 BRA `(.L_x_15781) ;  /* 0x00000000003c0947 */ /* 0x000fea0003800000 */
[----:B-12---:R-:W1:Y:S01]  /*4830*/  LDC.64 R6, c[0x0][0x388] ;  /* 0x0000e200ff067b82 */ /* 0x006e620000000a00 */
[----:B0-----:R-:W-:Y:S02]  /*4840*/  IMAD R15, R5, 0x400, R8 ;  /* 0x00000400050f7824 */ /* 0x001fe400078e0208 */
[----:B------:R-:W-:Y:S02]  /*4850*/  VIADD R8, R8, 0x80 ;  /* 0x0000008008087836 */ /* 0x000fe40000000000 */
[----:B-1----:R-:W-:-:S04]  /*4860*/  IMAD.WIDE.U32 R6, R15, 0x8, R6 ;  /* 0x000000080f067825 */ /* 0x002fc800078e0006 */
[----:B------:R-:W-:-:S05]  /*4870*/  IMAD.MOV.U32 R15, RZ, RZ, R13 ;  /* 0x000000ffff0f7224 */ /* 0x000fca00078e000d */
[----:B------:R2:W-:Y:S02]  /*4880*/  STG.E.64 desc[UR6][R6.64], R14 ;  /* 0x0000000e06007986 */ /* 0x0005e4000c101b06 */
.L_x_15780:
[----:B------:R-:W-:-:S13]  /*4890*/  ISETP.GE.U32.AND P0, PT, R8, UR4, PT ;  /* 0x0000000408007c0c */ /* 0x000fda000bf06070 */
[----:B------:R-:W-:Y:S05]  /*48a0*/  @P0 BREAK.RELIABLE B1 ;  /* 0x0000000000010942 */ /* 0x000fea0003800100 */
[----:B------:R-:W-:Y:S05]  /*48b0*/  @P0 BRA `(.L_x_15782) ;  /* 0x0000000000380947 */ /* 0x000fea0003800000 */
[----:B012---:R-:W0:Y:S01]  /*48c0*/  LDC.64 R6, c[0x0][0x388] ;  /* 0x0000e200ff067b82 */ /* 0x007e220000000a00 */
[----:B------:R-:W-:Y:S02]  /*48d0*/  IMAD R13, R5, 0x400, R8 ;  /* 0x00000400050d7824 */ /* 0x000fe400078e0208 */
[----:B------:R-:W-:Y:S02]  /*48e0*/  VIADD R8, R8, 0x80 ;  /* 0x0000008008087836 */ /* 0x000fe40000000000 */
[----:B0-----:R-:W-:-:S04]  /*48f0*/  IMAD.WIDE.U32 R6, R13, 0x8, R6 ;  /* 0x000000080d067825 */ /* 0x001fc800078e0006 */
[----:B------:R-:W-:-:S05]  /*4900*/  IMAD.MOV.U32 R13, RZ, RZ, R11 ;  /* 0x000000ffff0d7224 */ /* 0x000fca00078e000b */
[----:B------:R3:W-:Y:S02]  /*4910*/  STG.E.64 desc[UR6][R6.64], R12 ;  /* 0x0000000c06007986 */ /* 0x0007e4000c101b06 */
.L_x_15781:
[----:B------:R-:W-:Y:S05]  /*4920*/  BSYNC.RELIABLE B1 ;  /* 0x0000000000017941 */ /* 0x000fea0003800100 */
.L_x_15776:
[----:B------:R-:W-:-:S13]  /*4930*/  ISETP.GE.U32.AND P0, PT, R8, UR4, PT ;  /* 0x0000000408007c0c */ /* 0x000fda000bf06070 */
[----:B-123--:R-:W1:Y:S01]  /*4940*/  @!P0 LDC.64 R6, c[0x0][0x388] ;  /* 0x0000e200ff068b82 */ /* 0x00ee620000000a00 */
[----:B0-----:R-:W-:Y:S02]  /*4950*/  @!P0 IMAD R11, R5, 0x400, R8 ;  /* 0x00000400050b8824 */ /* 0x001fe400078e0208 */
[----:B------:R-:W-:Y:S02]  /*4960*/  @!P0 VIADD R8, R8, 0x80 ;  /* 0x0000008008088836 */ /* 0x000fe40000000000 */
[----:B-1----:R-:W-:-:S04]  /*4970*/  @!P0 IMAD.WIDE.U32 R6, R11, 0x8, R6 ;  /* 0x000000080b068825 */ /* 0x002fc800078e0006 */
[----:B------:R-:W-:-:S05]  /*4980*/  @!P0 IMAD.MOV.U32 R11, RZ, RZ, R9 ;  /* 0x000000ffff0b8224 */ /* 0x000fca00078e0009 */
[----:B------:R3:W-:Y:S02]  /*4990*/  @!P0 STG.E.64 desc[UR6][R6.64], R10 ;  /* 0x0000000a06008986 */ /* 0x0007e4000c101b06 */
.L_x_15782:
[----:B------:R-:W-:Y:S05]  /*49a0*/  BSYNC.RECONVERGENT B0 ;  /* 0x0000000000007941 */ /* 0x000fea0003800200 */
.L_x_15775:
[----:B------:R-:W-:Y:S05]  /*49b0*/  WARPSYNC.ALL ;  /* 0x0000000000007948 */ /* 0x000fea0003800000 */
[----:B------:R-:W-:-:S13]  /*49c0*/  ISETP.GE.U32.AND P0, PT, R8, UR4, PT ;  /* 0x0000000408007c0c */ /* 0x000fda000bf06070 */
[----:B------:R-:W-:Y:S05]  /*49d0*/  @P0 EXIT ;  /* 0x000000000000094d */ /* 0x000fea0003800000 */
[----:B0123--:R-:W0:Y:S01]  /*49e0*/  LDC.64 R6, c[0x0][0x388] ;  /* 0x0000e200ff067b82 */ /* 0x00fe220000000a00 */
[----:B------:R-:W-:Y:S02]  /*49f0*/  IMAD R5, R5, 0x400, R8 ;  /* 0x0000040005057824 */ /* 0x000fe400078e0208 */
[----:B------:R-:W-:Y:S02]  /*4a00*/  IMAD.MOV.U32 R2, RZ, RZ, R0 ;  /* 0x000000ffff027224 */ /* 0x000fe400078e0000 */
[----:B0-----:R-:W-:-:S05]  /*4a10*/  IMAD.WIDE.U32 R4, R5, 0x8, R6 ;  /* 0x0000000805047825 */ /* 0x001fca00078e0006 */
[----:B------:R-:W-:Y:S01]  /*4a20*/  STG.E.64 desc[UR6][R4.64], R2 ;  /* 0x0000000204007986 */ /* 0x000fe2000c101b06 */
[----:B------:R-:W-:Y:S05]  /*4a30*/  EXIT ;  /* 0x000000000000794d */ /* 0x000fea0003800000 */
.L_x_15721:
[----:B------:R-:W0:Y:S01]  /*4a40*/  S2R R56, SR_TID.X ;  /* 0x0000000000387919 */ /* 0x000e220000002100 */
[----:B------:R-:W1:Y:S01]  /*4a50*/  LDC.64 R4, c[0x0][0x390] ;  /* 0x0000e400ff047b82 */ /* 0x000e620000000a00 */
[----:B------:R-:W-:-:S07]  /*4a60*/  IMAD.SHL.U32 R9, R3, 0x400, RZ ;  /* 0x0000040003097824 */ /* 0x000fce00078e00ff */
[----:B------:R-:W2:Y:S01]  /*4a70*/  LDC.64 R6, c[0x0][0x398] ;  /* 0x0000e600ff067b82 */ /* 0x000ea20000000a00 */
[----:B-1----:R-:W-:-:S04]  /*4a80*/  IMAD.WIDE.U32 R2, R9, 0x8, R4 ;  /* 0x0000000809027825 */ /* 0x002fc800078e0004 */
[----:B0-----:R-:W-:-:S04]  /*4a90*/  IMAD.WIDE.U32 R2, R56, 0x10, R2 ;  /* 0x0000001038027825 */ /* 0x001fc800078e0002 */
[----:B--2---:R-:W-:Y:S01]  /*4aa0*/  IMAD.WIDE.U32 R4, R9, 0x8, R6 ;  /* 0x0000000809047825 */ /* 0x004fe200078e0006 */
[----:B------:R-:W5:Y:S04]  /*4ab0*/  LDG.E.128 R16, desc[UR6][R2.64+0x800] ;  /* 0x0008000602107981 */ /* 0x000f68000c1e1d00 */
[----:B------:R-:W2:Y:S01]  /*4ac0*/  LDG.E.128 R8, desc[UR6][R2.64] ;  /* 0x0000000602087981 */ /* 0x000ea2000c1e1d00 */
[----:B------:R-:W-:-:S03]  /*4ad0*/  IMAD.WIDE.U32 R4, R56, 0x10, R4 ;  /* 0x0000001038047825 */ /* 0x000fc600078e0004 */
[----:B------:R-:W5:Y:S04]  /*4ae0*/  LDG.E.128 R20, desc[UR6][R2.64+0x1000] ;  /* 0x0010000602147981 */ /* 0x000f68000c1e1d00 */
[----:B------:R-:W3:Y:S01]  /*4af0*/  LDG.E.128 R12, desc[UR6][R4.64] ;  /* 0x00000006040c7981 */ /* 0x000ee2000c1e1d00 */
[----:B------:R-:W-:-:S03]  /*4b00*/  IMAD.MOV.U32 R6, RZ, RZ, 0x1 ;  /* 0x00000001ff067424 */ /* 0x000fc600078e00ff */
[----:B------:R0:W5:Y:S04]  /*4b10*/  LDG.E.128 R24, desc[UR6][R2.64+0x1800] ;  /* 0x0018000602187981 */ /* 0x000168000c1e1d00 */
[----:B------:R-:W5:Y:S04]  /*4b20*/  LDG.E.128 R28, desc[UR6][R4.64+0x800] ;  /* 0x00080006041c7981 */ /* 0x000f68000c1e1d00 */
[----:B------:R-:W5:Y:S04]  /*4b30*/  LDG.E.128 R32, desc[UR6][R4.64+0x1000] ;  /* 0x0010000604207981 */ /* 0x000f68000c1e1d00 */
[----:B------:R1:W5:Y:S01]  /*4b40*/  LDG.E.128 R36, desc[UR6][R4.64+0x1800] ;  /* 0x0018000604247981 */ /* 0x000362000c1e1d00 */
[----:B------:R-:W-:Y:S01]  /*4b50*/  BSSY.RECONVERGENT B1, `(.L_x_15783) ;  /* 0x000001b000017945 */ /* 0x000fe20003800200 */
[----:B--2---:R-:W-:-:S02]  /*4b60*/  DADD R42, -RZ, |R8| ;  /* 0x00000000ff2a7229 */ /* 0x004fc40000000508 */
[--C-:B---3--:R-:W-:Y:S02]  /*4b70*/  DADD R44, -RZ, |R12|.reuse ;  /* 0x00000000ff2c7229 */ /* 0x108fe4000000050c */
[----:B------:R-:W-:-:S08]  /*4b80*/  DSETP.GT.AND P0, PT, |R8|, |R12|, PT ;  /* 0x4000000c0800722a */ /* 0x000fd00003f04200 */
[----:B------:R-:W-:-:S04]  /*4b90*/  FSEL R41, R43, R45, P0 ;  /* 0x0000002d2b297208 */ /* 0x000fc80000000000 */
[----:B------:R-:W0:Y:S01]  /*4ba0*/  MUFU.RCP64H R7, R41 ;  /* 0x0000002900077308 */ /* 0x000e220000001800 */
[----:B------:R-:W-:-:S06]  /*4bb0*/  FSEL R40, R42, R44, P0 ;  /* 0x0000002c2a287208 */ /* 0x000fcc0000000000 */
[----:B0-----:R-:W-:-:S08]  /*4bc0*/  DFMA R2, -R40, R6, 1 ;  /* 0x3ff000002802742b */ /* 0x001fd00000000106 */
[----:B------:R-:W-:-:S08]  /*4bd0*/  DFMA R2, R2, R2, R2 ;  /* 0x000000020202722b */ /* 0x000fd00000000002 */
[----:B------:R-:W-:-:S08]  /*4be0*/  DFMA R2, R6, R2, R6 ;  /* 0x000000020602722b */ /* 0x000fd00000000006 */
[----:B-1----:R-:W-:Y:S01]  /*4bf0*/  DFMA R4, -R40, R2, 1 ;  /* 0x3ff000002804742b */ /* 0x002fe20000000102 */
        /* <DEDUP_REMOVED lines=15> */
[----:B-----5:R-:W-:Y:S05]  /*4cf0*/  CALL.REL.NOINC `($__internal_67_$__cuda_sm20_div_rn_f64_full) ;  /* 0x0000003c00187944 */ /* 0x020fea0003c00000 */
.L_x_15784:
[----:B------:R-:W-:Y:S05]  /*4d00*/  BSYNC.RECONVERGENT B1 ;  /* 0x0000000000017941 */ /* 0x000fea0003800200 */
.L_x_15783:
[----:B------:R-:W-:Y:S01]  /*4d10*/  DMUL R4, R2, R2 ;  /* 0x0000000202047228 */ /* 0x000fe20000000000 */
[----:B------:R-:W-:Y:S01]  /*4d20*/  IMAD.MOV.U32 R6, RZ, RZ, -0x2449a4b7 ;  /* 0xdbb65b49ff067424 */ /* 0x000fe200078e00ff */
[----:B------:R-:W-:Y:S01]  /*4d30*/  UMOV UR4, 0x2a25ff7e ;  /* 0x2a25ff7e00047882 */ /* 0x000fe20000000000 */
[----:B------:R-:W-:Y:S01]  /*4d40*/  IMAD.MOV.U32 R7, RZ, RZ, 0x3f2d3b63 ;  /* 0x3f2d3b63ff077424 */ /* 0x000fe200078e00ff */
[----:B------:R-:W-:Y:S01]  /*4d50*/  UMOV UR5, 0x3ef53e1d ;  /* 0x3ef53e1d00057882 */ /* 0x000fe20000000000 */
[----:B------:R-:W-:Y:S01]  /*4d60*/  DADD R42, -RZ, |R10| ;  /* 0x00000000ff2a7229 */ /* 0x000fe2000000050a */
[----:B------:R-:W-:Y:S01]  /*4d70*/  IMAD.MOV.U32 R46, RZ, RZ, 0x1 ;  /* 0x00000001ff2e7424 */ /* 0x000fe200078e00ff */
[----:B------:R-:W-:Y:S01]  /*4d80*/  DADD R44, -RZ, |R14| ;  /* 0x00000000ff2c7229 */ /* 0x000fe2000000050e */
[----:B------:R-:W-:Y:S01]  /*4d90*/  ISETP.GE.AND P3, PT, R13, RZ, PT ;  /* 0x000000ff0d00720c */ /* 0x000fe20003f66270 */
[----:B------:R-:W-:Y:S01]  /*4da0*/  DFMA R6, R4, -UR4, R6 ;  /* 0x8000000404067c2b */ /* 0x000fe20008000006 */
[----:B------:R-:W-:Y:S01]  /*4db0*/  UMOV UR4, 0x8dde082e ;  /* 0x8dde082e00047882 */ /* 0x000fe20000000000 */
[----:B------:R-:W-:Y:S01]  /*4dc0*/  UMOV UR5, 0x3f531278 ;  /* 0x3f53127800057882 */ /* 0x000fe20000000000 */
[----:B------:R-:W-:Y:S01]  /*4dd0*/  DSETP.GT.AND P1, PT, |R10|, |R14|, PT ;  /* 0x4000000e0a00722a */ /* 0x000fe20003f24200 */
[----:B------:R-:W-:Y:S01]  /*4de0*/  @P0 PLOP3.LUT P2, PT, P3, PT, PT, 0x80, 0x8 ;  /* 0x000000000008081c */ /* 0x000fe20001f4f070 */
[----:B------:R-:W-:Y:S01]  /*4df0*/  DSETP.NEU.AND P4, PT, R40, RZ, PT ;  /* 0x000000ff2800722a */ /* 0x000fe20003f8d000 */
[----:B------:R-:W-:Y:S02]  /*4e00*/  BSSY.RECONVERGENT B1, `(.L_x_15785) ;  /* 0x0000067000017945 */ /* 0x000fe40003800200 */
        /* <DEDUP_REMOVED lines=37> */
[----:B------:R-:W-:Y:S01]  /*5060*/  UMOV UR4, 0x9dfe927 ;  /* 0x09dfe92700047882 */ /* 0x000fe20000000000 */
[----:B------:R-:W-:Y:S01]  /*5070*/  FSEL R7, R43, R45, P1 ;  /* 0x0000002d2b077208 */ /* 0x000fe20000800000 */
[----:B------:R-:W-:Y:S01]  /*5080*/  UMOV UR5, 0x3fbc71c7 ;  /* 0x3fbc71c700057882 */ /* 0x000fe20000000000 */
[----:B------:R-:W-:Y:S02]  /*5090*/  FSEL R6, R42, R44, P1 ;  /* 0x0000002c2a067208 */ /* 0x000fe40000800000 */
[----:B------:R-:W0:Y:S02]  /*50a0*/  MUFU.RCP64H R47, R7 ;  /* 0x00000007002f7308 */ /* 0x000e240000001800 */
[----:B------:R-:W-:Y:S01]  /*50b0*/  DFMA R48, R4, R48, UR4 ;  /* 0x0000000404307e2b */ /* 0x000fe20008000030 */
[----:B------:R-:W-:Y:S01]  /*50c0*/  UMOV UR4, 0x91fa1744 ;  /* 0x91fa174400047882 */ /* 0x000fe20000000000 */
[----:B------:R-:W-:-:S06]  /*50d0*/  UMOV UR5, 0x3fc24924 ;  /* 0x3fc2492400057882 */ /* 0x000fcc0000000000 */
[----:B------:R-:W-:Y:S01]  /*50e0*/  DFMA R48, R4, R48, -UR4 ;  /* 0x8000000404307e2b */ /* 0x000fe20008000030 */
[----:B------:R-:W-:Y:S01]  /*50f0*/  UMOV UR4, 0x999840d2 ;  /* 0x999840d200047882 */ /* 0x000fe20000000000 */
[----:B------:R-:W-:Y:S01]  /*5100*/  UMOV UR5, 0x3fc99999 ;  /* 0x3fc9999900057882 */ /* 0x000fe20000000000 */
[----:B0-----:R-:W-:-:S05]  /*5110*/  DFMA R50, -R6, R46, 1 ;  /* 0x3ff000000632742b */ /* 0x001fca000000012e */
[----:B------:R-:W-:Y:S01]  /*5120*/  DFMA R48, R4, R48, UR4 ;  /* 0x0000000404307e2b */ /* 0x000fe20008000030 */
[----:B------:R-:W-:Y:S01]  /*5130*/  UMOV UR4, 0x5555544c ;  /* 0x5555544c00047882 */ /* 0x000fe20000000000 */
[----:B------:R-:W-:Y:S01]  /*5140*/  UMOV UR5, 0x3fd55555 ;  /* 0x3fd5555500057882 */ /* 0x000fe20000000000 */
[----:B------:R-:W-:-:S05]  /*5150*/  DFMA R50, R50, R50, R50 ;  /* 0x000000323232722b */ /* 0x000fca0000000032 */
[----:B------:R-:W-:-:S03]  /*5160*/  DFMA R48, R4, R48, -UR4 ;  /* 0x8000000404307e2b */ /* 0x000fc60008000030 */
[----:B------:R-:W-:-:S05]  /*5170*/  DFMA R50, R46, R50, R46 ;  /* 0x000000322e32722b */ /* 0x000fca000000002e */
[----:B------:R-:W-:Y:S01]  /*5180*/  DMUL R46, R4, R48 ;  /* 0x00000030042e7228 */ /* 0x000fe20000000000 */
[----:B------:R-:W-:Y:S01]  /*5190*/  FSEL R4, R44, R42, P1 ;  /* 0x0000002a2c047208 */ /* 0x000fe20000800000 */
[----:B------:R-:W-:Y:S01]  /*51a0*/  @!P0 IMAD.MOV.U32 R44, RZ, RZ, 0x54442d18 ;  /* 0x54442d18ff2c8424 */ /* 0x000fe200078e00ff */
[----:B------:R-:W-:Y:S01]  /*51b0*/  FSEL R5, R45, R43, P1 ;  /* 0x0000002b2d057208 */ /* 0x000fe20000800000 */
[----:B------:R-:W-:Y:S01]  /*51c0*/  @!P0 IMAD.MOV.U32 R45, RZ, RZ, 0x400921fb ;  /* 0x400921fbff2d8424 */ /* 0x000fe200078e00ff */
[----:B------:R-:W-:-:S03]  /*51d0*/  DFMA R48, -R6, R50, 1 ;  /* 0x3ff000000630742b */ /* 0x000fc60000000132 */
[----:B------:R-:W-:-:S05]  /*51e0*/  DFMA R46, R46, R2, R2 ;  /* 0x000000022e2e722b */ /* 0x000fca0000000002 */
[----:B------:R-:W-:-:S03]  /*51f0*/  DFMA R48, R50, R48, R50 ;  /* 0x000000303230722b */ /* 0x000fc60000000032 */
[----:B------:R-:W-:Y:S01]  /*5200*/  @P0 DADD R42, -RZ, -R46 ;  /* 0x00000000ff2a0229 */ /* 0x000fe2000000092e */
[----:B------:R-:W-:Y:S02]  /*5210*/  @P0 IMAD.MOV.U32 R50, RZ, RZ, 0x54442d18 ;  /* 0x54442d18ff320424 */ /* 0x000fe400078e00ff */
[----:B------:R-:W-:Y:S02]  /*5220*/  @P0 IMAD.MOV.U32 R51, RZ, RZ, 0x3ff921fb ;  /* 0x3ff921fbff330424 */ /* 0x000fe400078e00ff */
[----:B------:R-:W-:-:S05]  /*5230*/  DMUL R2, R48, R4 ;  /* 0x0000000430027228 */ /* 0x000fca0000000000 */
[----:B------:R-:W-:Y:S02]  /*5240*/  @P0 FSEL R40, R46, R42, !P2 ;  /* 0x0000002a2e280208 */ /* 0x000fe40005000000 */
[----:B------:R-:W-:Y:S01]  /*5250*/  @P0 FSEL R41, R47, R43, !P2 ;  /* 0x0000002b2f290208 */ /* 0x000fe20005000000 */
[----:B------:R-:W-:Y:S01]  /*5260*/  @!P0 DADD R42, -R46, R44 ;  /* 0x000000002e2a8229 */ /* 0x000fe2000000012c */
[----:B------:R-:W-:Y:S01]  /*5270*/  @!P0 PLOP3.LUT P2, PT, P3, PT, PT, 0x80, 0x8 ;  /* 0x000000000008881c */ /* 0x000fe20001f4f070 */
[----:B------:R-:W-:Y:S01]  /*5280*/  DFMA R44, -R6, R2, R4 ;  /* 0x00000002062c722b */ /* 0x000fe20000000104 */
[----:B------:R-:W-:Y:S02]  /*5290*/  FSETP.GEU.AND P3, PT, |R5|, 6.5827683646048100446e-37, PT ;  /* 0x036000000500780b */ /* 0x000fe40003f6e200 */
[----:B------:R-:W-:Y:S01]  /*52a0*/  @P0 DADD R40, R40, R50 ;  /* 0x0000000028280229 */ /* 0x000fe20000000032 */
[----:B------:R-:W-:Y:S02]  /*52b0*/  @!P4 FSEL R54, RZ, 3.37028055040000000000e+12, P2 ;  /* 0x54442d18ff36c808 */ /* 0x000fe40001000000 */
[----:B------:R-:W-:-:S02]  /*52c0*/  @!P4 FSEL R55, RZ, 2.1426990032196044922, P2 ;  /* 0x400921fbff37c808 */ /* 0x000fc40001000000 */
[----:B------:R-:W-:Y:S01]  /*52d0*/  DFMA R2, R48, R44, R2 ;  /* 0x0000002c3002722b */ /* 0x000fe20000000002 */
[----:B------:R-:W-:Y:S01]  /*52e0*/  @!P0 FSEL R40, R42, R46, !P2 ;  /* 0x0000002e2a288208 */ /* 0x000fe20005000000 */
[----:B------:R-:W-:Y:S01]  /*52f0*/  @P4 IMAD.MOV.U32 R45, RZ, RZ, 0x4002d97c ;  /* 0x4002d97cff2d4424 */ /* 0x000fe200078e00ff */
[----:B------:R-:W-:Y:S01]  /*5300*/  @!P0 FSEL R41, R43, R47, !P2 ;  /* 0x0000002f2b298208 */ /* 0x000fe20005000000 */
[----:B------:R-:W-:Y:S01]  /*5310*/  @P4 DSETP.NEU.AND P0, PT, |R12|, |R8|, PT ;  /* 0x400000080c00422a */ /* 0x000fe20003f0d200 */
[----:B------:R-:W-:Y:S01]  /*5320*/  @P4 IMAD.MOV.U32 R43, RZ, RZ, 0x7f3321d2 ;  /* 0x7f3321d2ff2b4424 */ /* 0x000fe200078e00ff */
[----:B------:R-:W-:Y:S01]  /*5330*/  DADD R12, |R8|, |R12| ;  /* 0x00000000080c7229 */ /* 0x000fe2000000060c */
[----:B------:R-:W-:-:S03]  /*5340*/  @P4 FSEL R45, R45, 1.8213495016098022461, !P2 ;  /* 0x3fe921fb2d2d4808 */ /* 0x000fc60005000000 */
[----:B------:R-:W-:Y:S01]  /*5350*/  FFMA R8, RZ, R7, R3 ;  /* 0x00000007ff087223 */ /* 0x000fe20000000003 */
[----:B------:R-:W-:Y:S02]  /*5360*/  @P4 FSEL R43, R43, 3.37028055040000000000e+12, !P2 ;  /* 0x54442d182b2b4808 */ /* 0x000fe40005000000 */
[----:B------:R-:W-:Y:S02]  /*5370*/  @P4 FSEL R41, R45, R41, !P0 ;  /* 0x000000292d294208 */ /* 0x000fe40004000000 */
[----:B------:R-:W-:Y:S02]  /*5380*/  FSETP.GT.AND P2, PT, |R8|, 1.469367938527859385e-39, PT ;  /* 0x001000000800780b */ /* 0x000fe40003f44200 */
[----:B------:R-:W-:Y:S01]  /*5390*/  @P4 FSEL R0, R43, R40, !P0 ;  /* 0x000000282b004208 */ /* 0x000fe20004000000 */
[----:B------:R-:W-:Y:S01]  /*53a0*/  @P4 IMAD.MOV.U32 R55, RZ, RZ, R41 ;  /* 0x000000ffff374224 */ /* 0x000fe200078e0029 */
[----:B------:R-:W-:-:S03]  /*53b0*/  DSETP.NAN.AND P0, PT, R12, R12, PT ;  /* 0x0000000c0c00722a */ /* 0x000fc60003f08000 */
[----:B------:R-:W-:Y:S01]  /*53c0*/  @P4 IMAD.MOV.U32 R54, RZ, RZ, R0 ;  /* 0x000000ffff364224 */ /* 0x000fe200078e0000 */
[----:B------:R-:W-:-:S04]  /*53d0*/  LOP3.LUT R53, R55, 0x80000000, R9, 0xb8, !PT ;  /* 0x8000000037357812 */ /* 0x000fc800078eb809 */
[----:B------:R-:W-:Y:S02]  /*53e0*/  FSEL R54, R12, R54, P0 ;  /* 0x000000360c367208 */ /* 0x000fe40000000000 */
[----:B------:R-:W-:Y:S01]  /*53f0*/  FSEL R53, R13, R53, P0 ;  /* 0x000000350d357208 */ /* 0x000fe20000000000 */
[----:B------:R-:W-:Y:S06]  /*5400*/  @P2 BRA P3, `(.L_x_15786) ;  /* 0x0000000000182947 */ /* 0x000fec0001800000 */
[----:B------:R-:W-:Y:S01]  /*5410*/  IMAD.MOV.U32 R3, RZ, RZ, R4 ;  /* 0x000000ffff037224 */ /* 0x000fe200078e0004 */
[----:B------:R-:W-:Y:S01]  /*5420*/  MOV R0, 0x5470 ;  /* 0x0000547000007802 */ /* 0x000fe20000000f00 */
[----:B------:R-:W-:Y:S02]  /*5430*/  IMAD.MOV.U32 R4, RZ, RZ, R5 ;  /* 0x000000ffff047224 */ /* 0x000fe400078e0005 */
[----:B------:R-:W-:Y:S02]  /*5440*/  IMAD.MOV.U32 R5, RZ, RZ, R6 ;  /* 0x000000ffff057224 */ /* 0x000fe400078e0006 */
[----:B------:R-:W-:-:S07]  /*5450*/  IMAD.MOV.U32 R2, RZ, RZ, R7 ;  /* 0x000000ffff027224 */ /* 0x000fce00078e0007 */
[----:B-----5:R-:W-:Y:S05]  /*5460*/  CALL.REL.NOINC `($__internal_67_$__cuda_sm20_div_rn_f64_full) ;  /* 0x00000034003c7944 */ /* 0x020fea0003c00000 */
.L_x_15786:
[----:B------:R-:W-:Y:S05]  /*5470*/  BSYNC.RECONVERGENT B1 ;  /* 0x0000000000017941 */ /* 0x000fea0003800200 */
.L_x_15785:
        /* <DEDUP_REMOVED lines=84> */
.L_x_15788:
[----:B------:R-:W-:Y:S02]  /*59c0*/  FSEL R4, RZ, 3.37028055040000000000e+12, P0 ;  /* 0x54442d18ff047808 */ /* 0x000fe40000000000 */
[----:B------:R-:W-:-:S07]  /*59d0*/  FSEL R5, RZ, 2.1426990032196044922, P0 ;  /* 0x400921fbff057808 */ /* 0x000fce0000000000 */
.L_x_15789:
[----:B------:R-:W-:Y:S05]  /*59e0*/  BSYNC.RECONVERGENT B0 ;  /* 0x0000000000007941 */ /* 0x000fea0003800200 */
.L_x_15787:
[----:B-----5:R-:W-:Y:S01]  /*59f0*/  DADD R12, -RZ, |R16| ;  /* 0x00000000ff0c7229 */ /* 0x020fe20000000510 */
[----:B------:R-:W-:Y:S01]  /*5a00*/  IMAD.MOV.U32 R2, RZ, RZ, 0x1 ;  /* 0x00000001ff027424 */ /* 0x000fe200078e00ff */
[--C-:B------:R-:W-:Y:S01]  /*5a10*/  DADD R40, -RZ, |R28|.reuse ;  /* 0x00000000ff287229 */ /* 0x100fe2000000051c */
[----:B------:R-:W-:Y:S01]  /*5a20*/  BSSY.RECONVERGENT B1, `(.L_x_15790) ;  /* 0x000001e000017945 */ /* 0x000fe20003800200 */
[----:B------:R-:W-:Y:S02]  /*5a30*/  DSETP.GT.AND P0, PT, |R16|, |R28|, PT ;  /* 0x4000001c1000722a */ /* 0x000fe40003f04200 */
[----:B------:R-:W-:Y:S01]  /*5a40*/  DADD R14, |R10|, |R14| ;  /* 0x000000000a0e7229 */ /* 0x000fe2000000060e */
[----:B------:R-:W-:-:S05]  /*5a50*/  LOP3.LUT R11, R5, 0x80000000, R11, 0xb8, !PT ;  /* 0x80000000050b7812 */ /* 0x000fca00078eb80b */
[----:B------:R-:W-:Y:S02]  /*5a60*/  FSEL R7, R13, R41, P0 ;  /* 0x000000290d077208 */ /* 0x000fe40000000000 */
[----:B------:R-:W-:Y:S01]  /*5a70*/  FSEL R6, R12, R40, P0 ;  /* 0x000000280c067208 */ /* 0x000fe20000000000 */
[----:B------:R-:W-:Y:S01]  /*5a80*/  DSETP.NAN.AND P1, PT, R14, R14, PT ;  /* 0x0000000e0e00722a */ /* 0x000fe20003f28000 */
[----:B------:R-:W0:Y:S01]  /*5a90*/  MUFU.RCP64H R3, R7 ;  /* 0x0000000700037308 */ /* 0x000e220000001800 */
[----:B------:R-:W-:Y:S02]  /*5aa0*/  FSEL R42, R40, R12, P0 ;  /* 0x0000000c282a7208 */ /* 0x000fe40000000000 */
[----:B------:R-:W-:Y:S02]  /*5ab0*/  FSEL R43, R41, R13, P0 ;  /* 0x0000000d292b7208 */ /* 0x000fe40000000000 */
[----:B------:R-:W-:Y:S02]  /*5ac0*/  FSEL R41, R14, R4, P1 ;  /* 0x000000040e297208 */ /* 0x000fe40000800000 */
[----:B------:R-:W-:-:S02]  /*5ad0*/  FSETP.GEU.AND P3, PT, |R43|, 6.5827683646048100446e-37, PT ;  /* 0x036000002b00780b */ /* 0x000fc40003f6e200 */
[----:B------:R-:W-:Y:S01]  /*5ae0*/  FSEL R40, R15, R11, P1 ;  /* 0x0000000b0f287208 */ /* 0x000fe20000800000 */
        /* <DEDUP_REMOVED lines=17> */
.L_x_15791:
[----:B------:R-:W-:Y:S05]  /*5c00*/  BSYNC.RECONVERGENT B1 ;  /* 0x0000000000017941 */ /* 0x000fea0003800200 */
.L_x_15790:
        /* <DEDUP_REMOVED lines=84> */
.L_x_15793:
[----:B------:R-:W-:Y:S02]  /*6150*/  FSEL R4, RZ, 3.37028055040000000000e+12, P1 ;  /* 0x54442d18ff047808 */ /* 0x000fe40000800000 */
[----:B------:R-:W-:-:S07]  /*6160*/  FSEL R5, RZ, 2.1426990032196044922, P1 ;  /* 0x400921fbff057808 */ /* 0x000fce0000800000 */
.L_x_15794:
[----:B------:R-:W-:Y:S05]  /*6170*/  BSYNC.RECONVERGENT B0 ;  /* 0x0000000000007941 */ /* 0x000fea0003800200 */
.L_x_15792:
[----:B------:R-:W-:Y:S01]  /*6180*/  DADD R10, -RZ, |R18| ;  /* 0x00000000ff0a7229 */ /* 0x000fe20000000512 */
[----:B------:R-:W-:Y:S01]  /*6190*/  IMAD.MOV.U32 R2, RZ, RZ, 0x1 ;  /* 0x00000001ff027424 */ /* 0x000fe200078e00ff */
[--C-:B------:R-:W-:Y:S01]  /*61a0*/  DADD R12, -RZ, |R30|.reuse ;  /* 0x00000000ff0c7229 */ /* 0x100fe2000000051e */
[----:B------:R-:W-:Y:S01]  /*61b0*/  LOP3.LUT R5, R5, 0x80000000, R17, 0xb8, !PT ;  /* 0x8000000005057812 */ /* 0x000fe200078eb811 */
[----:B------:R-:W-:Y:S01]  /*61c0*/  DSETP.GT.AND P0, PT, |R18|, |R30|, PT ;  /* 0x4000001e1200722a */ /* 0x000fe20003f04200 */
[----:B------:R-:W-:Y:S01]  /*61d0*/  BSSY.RECONVERGENT B1, `(.L_x_15795) ;  /* 0x000001c000017945 */ /* 0x000fe20003800200 */
[----:B------:R-:W-:-:S06]  /*61e0*/  DADD R28, |R16|, |R28| ;  /* 0x00000000101c7229 */ /* 0x000fcc000000061c */
        /* <DEDUP_REMOVED lines=26> */
.L_x_15796:
[----:B------:R-:W-:Y:S05]  /*6390*/  BSYNC.RECONVERGENT B1 ;  /* 0x0000000000017941 */ /* 0x000fea0003800200 */
.L_x_15795:
        /* <DEDUP_REMOVED lines=84> */
.L_x_15798:
[----:B------:R-:W-:Y:S02]  /*68e0*/  FSEL R4, RZ, 3.37028055040000000000e+12, P1 ;  /* 0x54442d18ff047808 */ /* 0x000fe40000800000 */
[----:B------:R-:W-:-:S07]  /*68f0*/  FSEL R5, RZ, 2.1426990032196044922, P1 ;  /* 0x400921fbff057808 */ /* 0x000fce0000800000 */
.L_x_15799:
[----:B------:R-:W-:Y:S05]  /*6900*/  BSYNC.RECONVERGENT B0 ;  /* 0x0000000000007941 */ /* 0x000fea0003800200 */
.L_x_15797:
[----:B------:R-:W-:Y:S01]  /*6910*/  DADD R10, -RZ, |R20| ;  /* 0x00000000ff0a7229 */ /* 0x000fe20000000514 */
        /* <DEDUP_REMOVED lines=32> */
.L_x_15801:
[----:B------:R-:W-:Y:S05]  /*6b20*/  BSYNC.RECONVERGENT B1 ;  /* 0x0000000000017941 */ /* 0x000fea0003800200 */
.L_x_15800:
        /* <DEDUP_REMOVED lines=84> */
.L_x_15803:
[----:B------:R-:W-:Y:S02]  /*7070*/  FSEL R4, RZ, 3.37028055040000000000e+12, P1 ;  /* 0x54442d18ff047808 */ /* 0x000fe40000800000 */
[----:B------:R-:W-:-:S07]  /*7080*/  FSEL R5, RZ, 2.1426990032196044922, P1 ;  /* 0x400921fbff057808 */ /* 0x000fce0000800000 */
.L_x_15804:
[----:B------:R-:W-:Y:S05]  /*7090*/  BSYNC.RECONVERGENT B0 ;  /* 0x0000000000007941 */ /* 0x000fea0003800200 */
.L_x_15802:
        /* <DEDUP_REMOVED lines=33> */
.L_x_15806:
[----:B------:R-:W-:Y:S05]  /*72b0*/  BSYNC.RECONVERGENT B1 ;  /* 0x0000000000017941 */ /* 0x000fea0003800200 */
.L_x_15805:
        /* <DEDUP_REMOVED lines=84> */
.L_x_15808:
[----:B------:R-:W-:Y:S02]  /*7800*/  FSEL R4, RZ, 3.37028055040000000000e+12, P1 ;  /* 0x54442d18ff047808 */ /* 0x000fe40000800000 */
[----:B------:R-:W-:-:S07]  /*7810*/  FSEL R5, RZ, 2.1426990032196044922, P1 ;  /* 0x400921fbff057808 */ /* 0x000fce0000800000 */
.L_x_15809:
[----:B------:R-:W-:Y:S05]  /*7820*/  BSYNC.RECONVERGENT B0 ;  /* 0x0000000000007941 */ /* 0x000fea0003800200 */
.L_x_15807:
        /* <DEDUP_REMOVED lines=21> */
[----:B------:R-:W-:Y:S01]  /*7980*/  DFMA R2, R2, R10, R8 ;  /* 0x0000000a0202722b */ /* 0x000fe20000000008 */
[----:B------:R-:W-:Y:S02]  /*7990*/  FSEL R11, R34, R4, P1 ;  /* 0x00000004220b7208 */ /* 0x000fe40000800000 */
[----:B------:R-:W-:-:S07]  /*79a0*/  FSEL R10, R35, R23, P1 ;  /* 0x00000017230a7208 */ /* 0x000fce0000800000 */
        /* <DEDUP_REMOVED lines=9> */
.L_x_15811:
[----:B------:R-:W-:Y:S05]  /*7a40*/  BSYNC.RECONVERGENT B1 ;  /* 0x0000000000017941 */ /* 0x000fea0003800200 */
.L_x_15810:
        /* <DEDUP_REMOVED lines=84> */
.L_x_15813:
[----:B------:R-:W-:Y:S02]  /*7f90*/  FSEL R4, RZ, 3.37028055040000000000e+12, P1 ;  /* 0x54442d18ff047808 */ /* 0x000fe40000800000 */
[----:B------:R-:W-:-:S07]  /*7fa0*/  FSEL R5, RZ, 2.1426990032196044922, P1 ;  /* 0x400921fbff057808 */ /* 0x000fce0000800000 */
.L_x_15814:
[----:B------:R-:W-:Y:S05]  /*7fb0*/  BSYNC.RECONVERGENT B0 ;  /* 0x0000000000007941 */ /* 0x000fea0003800200 */
.L_x_15812:
        /* <DEDUP_REMOVED lines=33> */
.L_x_15816:
[----:B------:R-:W-:Y:S05]  /*81d0*/  BSYNC.RECONVERGENT B1 ;  /* 0x0000000000017941 */ /* 0x000fea0003800200 */
.L_x_15815:
        /* <DEDUP_REMOVED lines=84> */
.L_x_15818:
[----:B------:R-:W-:Y:S02]  /*8720*/  FSEL R2, RZ, 3.37028055040000000000e+12, P1 ;  /* 0x54442d18ff027808 */ /* 0x000fe40000800000 */
[----:B------:R-:W-:-:S07]  /*8730*/  FSEL R3, RZ, 2.1426990032196044922, P1 ;  /* 0x400921fbff037808 */ /* 0x000fce0000800000 */
.L_x_15819:
[----:B------:R-:W-:Y:S05]  /*8740*/  BSYNC.RECONVERGENT B0 ;  /* 0x0000000000007941 */ /* 0x000fea0003800200 */
.L_x_15817:
[----:B------:R-:W0:Y:S01]  /*8750*/  S2R R0, SR_CTAID.X ;  /* 0x0000000000007919 */ /* 0x000e220000002500 */
[----:B------:R-:W1:Y:S01]  /*8760*/  LDC.64 R4, c[0x0][0x388] ;  /* 0x0000e200ff047b82 */ /* 0x000e620000000a00 */
[----:B------:R-:W-:Y:S01]  /*8770*/  DADD R38, |R26|, |R38| ;  /* 0x000000001a267229 */ /* 0x000fe20000000626 */
[----:B------:R-:W-:Y:S01]  /*8780*/  LOP3.LUT R17, R17, R16, RZ, 0x3c, !PT ;  /* 0x0000001011117212 */ /* 0x000fe200078e3cff */
[----:B------:R-:W-:Y:S01]  /*8790*/  IMAD.MOV.U32 R18, RZ, RZ, R15 ;  /* 0x000000ffff127224 */ /* 0x000fe200078e000f */
[----:B------:R-:W-:Y:S01]  /*87a0*/  LOP3.LUT R27, R3, 0x80000000, R27, 0xb8, !PT ;  /* 0x80000000031b7812 */ /* 0x000fe200078eb81b */
[----:B------:R-:W-:Y:S01]  /*87b0*/  IMAD.MOV.U32 R19, RZ, RZ, R14 ;  /* 0x000000ffff137224 */ /* 0x000fe200078e000e */
[----:B------:R-:W-:Y:S01]  /*87c0*/  LOP3.LUT R13, R13, R12, RZ, 0x3c, !PT ;  /* 0x0000000c0d0d7212 */ /* 0x000fe200078e3cff */
[----:B------:R-:W-:Y:S01]  /*87d0*/  IMAD.MOV.U32 R52, RZ, RZ, R54 ;  /* 0x000000ffff347224 */ /* 0x000fe200078e0036 */
[----:B------:R-:W-:Y:S01]  /*87e0*/  LOP3.LUT R9, R9, R8, RZ, 0x3c, !PT ;  /* 0x0000000809097212 */ /* 0x000fe200078e3cff */
[----:B------:R-:W-:Y:S01]  /*87f0*/  DSETP.NAN.AND P0, PT, R38, R38, PT ;  /* 0x000000262600722a */ /* 0x000fe20003f08000 */
[----:B------:R-:W-:Y:S01]  /*8800*/  LOP3.LUT R16, R17, R16, RZ, 0x3c, !PT ;  /* 0x0000001011107212 */ /* 0x000fe200078e3cff */
[----:B------:R-:W-:Y:S01]  /*8810*/  IMAD.MOV.U32 R14, RZ, RZ, R11 ;  /* 0x000000ffff0e7224 */ /* 0x000fe200078e000b */
[----:B------:R-:W-:Y:S01]  /*8820*/  LOP3.LUT R12, R13, R12, RZ, 0x3c, !PT ;  /* 0x0000000c0d0c7212 */ /* 0x000fe200078e3cff */
[----:B------:R-:W-:Y:S01]  /*8830*/  IMAD.MOV.U32 R15, RZ, RZ, R10 ;  /* 0x000000ffff0f7224 */ /* 0x000fe200078e000a */
[----:B------:R-:W-:Y:S01]  /*8840*/  LOP3.LUT R8, R9, R8, RZ, 0x3c, !PT ;  /* 0x0000000809087212 */ /* 0x000fe200078e3cff */
[----:B------:R-:W-:Y:S01]  /*8850*/  IMAD.MOV.U32 R54, RZ, RZ, R41 ;  /* 0x000000ffff367224 */ /* 0x000fe200078e0029 */
[----:B------:R-:W-:Y:S01]  /*8860*/  FSEL R2, R38, R2, P0 ;  /* 0x0000000226027208 */ /* 0x000fe20000000000 */
[----:B------:R-:W-:Y:S01]  /*8870*/  IMAD.MOV.U32 R55, RZ, RZ, R40 ;  /* 0x000000ffff377224 */ /* 0x000fe200078e0028 */
[----:B------:R-:W-:-:S02]  /*8880*/  FSEL R3, R39, R27, P0 ;  /* 0x0000001b27037208 */ /* 0x000fc40000000000 */
[----:B------:R-:W-:Y:S01]  /*8890*/  LOP3.LUT R17, R17, R16, RZ, 0x3c, !PT ;  /* 0x0000001011117212 */ /* 0x000fe200078e3cff */
[----:B------:R-:W-:Y:S01]  /*88a0*/  IMAD.MOV.U32 R10, RZ, RZ, R2 ;  /* 0x000000ffff0a7224 */ /* 0x000fe200078e0002 */
[----:B------:R-:W-:Y:S01]  /*88b0*/  LOP3.LUT R13, R13, R12, RZ, 0x3c, !PT ;  /* 0x0000000c0d0d7212 */ /* 0x000fe200078e3cff */
[----:B------:R-:W-:Y:S01]  /*88c0*/  IMAD.MOV.U32 R11, RZ, RZ, R3 ;  /* 0x000000ffff0b7224 */ /* 0x000fe200078e0003 */
[----:B------:R-:W-:Y:S01]  /*88d0*/  LOP3.LUT R9, R9, R8, RZ, 0x3c, !PT ;  /* 0x0000000809097212 */ /* 0x000fe200078e3cff */
[----:B0-----:R-:W-:-:S04]  /*88e0*/  IMAD.SHL.U32 R7, R0, 0x400, RZ ;  /* 0x0000040000077824 */ /* 0x001fc800078e00ff */
[----:B-1----:R-:W-:-:S04]  /*88f0*/  IMAD.WIDE.U32 R4, R7, 0x8, R4 ;  /* 0x0000000807047825 */ /* 0x002fc800078e0004 */
[----:B------:R-:W-:-:S05]  /*8900*/  IMAD.WIDE.U32 R4, R56, 0x10, R4 ;  /* 0x0000001038047825 */ /* 0x000fca00078e0004 */
[----:B------:R-:W-:Y:S04]  /*8910*/  STG.E.128 desc[UR6][R4.64], R52 ;  /* 0x0000003404007986 */ /* 0x000fe8000c101d06 */
[----:B------:R-:W-:Y:S04]  /*8920*/  STG.E.128 desc[UR6][R4.64+0x800], R16 ;  /* 0x0008001004007986 */ /* 0x000fe8000c101d06 */
[----:B------:R-:W-:Y:S04]  /*8930*/  STG.E.128 desc[UR6][R4.64+0x1000], R12 ;  /* 0x0010000c04007986 */ /* 0x000fe8000c101d06 */
[----:B------:R-:W-:Y:S01]  /*8940*/  STG.E.128 desc[UR6][R4.64+0x1800], R8 ;  /* 0x0018000804007986 */ /* 0x000fe2000c101d06 */
[----:B------:R-:W-:Y:S05]  /*8950*/  EXIT ;  /* 0x000000000000794d */ /* 0x000fea0003800000 */
        .weak           $__internal_67_$__cuda_sm20_div_rn_f64_full
        .type           $__internal_67_$__cuda_sm20_div_rn_f64_full,@function
        .size           $__internal_67_$__cuda_sm20_div_rn_f64_full,(.L_x_17889 - $__internal_67_$__cuda_sm20_div_rn_f64_full)
$__internal_67_$__cuda_sm20_div_rn_f64_full:
[C---:B------:R-:W-:Y:S01]  /*8960*/  FSETP.GEU.AND P3, PT, |R2|.reuse, 1.469367938527859385e-39, PT ;  /* 0x001000000200780b */ /* 0x040fe20003f6e200 */
[--C-:B------:R-:W-:Y:S01]  /*8970*/  IMAD.MOV.U32 R44, RZ, RZ, R5.reuse ;  /* 0x000000ffff2c7224 */ /* 0x100fe200078e0005 */
[C---:B------:R-:W-:Y:S01]  /*8980*/  LOP3.LUT R42, R2.reuse, 0x800fffff, RZ, 0xc0, !PT ;  /* 0x800fffff022a7812 */ /* 0x040fe200078ec0ff */
[----:B------:R-:W-:Y:S01]  /*8990*/  IMAD.MOV.U32 R45, RZ, RZ, R2 ;  /* 0x000000ffff2d7224 */ /* 0x000fe200078e0002 */
[----:B------:R-:W-:Y:S01]  /*89a0*/  LOP3.LUT R52, R2, 0x7ff00000, RZ, 0xc0, !PT ;  /* 0x7ff0000002347812 */ /* 0x000fe200078ec0ff */
[----:B------:R-:W-:Y:S01]  /*89b0*/  IMAD.MOV.U32 R46, RZ, RZ, 0x1 ;  /* 0x00000001ff2e7424 */ /* 0x000fe200078e00ff */
[----:B------:R-:W-:Y:S01]  /*89c0*/  LOP3.LUT R43, R42, 0x3ff00000, RZ, 0xfc, !PT ;  /* 0x3ff000002a2b7812 */ /* 0x000fe200078efcff */
[----:B------:R-:W-:Y:S01]  /*89d0*/  IMAD.MOV.U32 R42, RZ, RZ, R5 ;  /* 0x000000ffff2a7224 */ /* 0x000fe200078e0005 */
[----:B------:R-:W-:Y:S01]  /*89e0*/  BSSY.RECONVERGENT B0, `(.L_x_15820) ;  /* 0x0000059000007945 */ /* 0x000fe20003800200 */
[----:B------:R-:W-:Y:S02]  /*89f0*/  IMAD.MOV.U32 R5, RZ, RZ, R4 ;  /* 0x000000ffff057224 */ /* 0x000fe400078e0004 */
[----:B------:R-:W-:-:S02]  /*8a00*/  IMAD.MOV.U32 R4, RZ, RZ, R3 ;  /* 0x000000ffff047224 */ /* 0x000fc400078e0003 */
[----:B------:R-:W-:Y:S01]  /*8a10*/  @!P3 DMUL R42, R44, 8.98846567431157953865e+307 ;  /* 0x7fe000002c2ab828 */ /* 0x000fe20000000000 */
[C---:B------:R-:W-:Y:S01]  /*8a20*/  FSETP.GEU.AND P2, PT, |R5|.reuse, 1.469367938527859385e-39, PT ;  /* 0x001000000500780b */ /* 0x040fe20003f4e200 */
[----:B------:R-:W-:Y:S01]  /*8a30*/  IMAD.MOV.U32 R57, RZ, RZ, 0x1ca00000 ;  /* 0x1ca00000ff397424 */ /* 0x000fe200078e00ff */
[----:B------:R-:W-:-:S03]  /*8a40*/  LOP3.LUT R55, R5, 0x7ff00000, RZ, 0xc0, !PT ;  /* 0x7ff0000005377812 */ /* 0x000fc600078ec0ff */
[----:B------:R-:W0:Y:S01]  /*8a50*/  MUFU.RCP64H R47, R43 ;  /* 0x0000002b002f7308 */ /* 0x000e220000001800 */
[----:B------:R-:W-:-:S07]  /*8a60*/  ISETP.GE.U32.AND P5, PT, R55, R52, PT ;  /* 0x000000343700720c */ /* 0x000fce0003fa6070 */
[----:B------:R-:W-:-:S04]  /*8a70*/  @!P2 LOP3.LUT R3, R45, 0x7ff00000, RZ, 0xc0, !PT ;  /* 0x7ff000002d03a812 */ /* 0x000fc800078ec0ff */
[----:B------:R-:W-:-:S04]  /*8a80*/  @!P2 ISETP.GE.U32.AND P4, PT, R55, R3, PT ;  /* 0x000000033700a20c */ /* 0x000fc80003f86070 */
[----:B------:R-:W-:Y:S01]  /*8a90*/  @!P2 SEL R2, R57, 0x63400000, !P4 ;  /* 0x634000003902a807 */ /* 0x000fe20006000000 */
[----:B0-----:R-:W-:-:S03]  /*8aa0*/  DFMA R48, R46, -R42, 1 ;  /* 0x3ff000002e30742b */ /* 0x001fc6000000082a */
[----:B------:R-:W-:-:S04]  /*8ab0*/  @!P2 LOP3.LUT R2, R2, 0x80000000, R5, 0xf8, !PT ;  /* 0x800000000202a812 */ /* 0x000fc800078ef805 */
[----:B------:R-:W-:Y:S01]  /*8ac0*/  @!P2 LOP3.LUT R3, R2, 0x100000, RZ, 0xfc, !PT ;  /* 0x001000000203a812 */ /* 0x000fe200078efcff */
[----:B------:R-:W-:Y:S01]  /*8ad0*/  DFMA R48, R48, R48, R48 ;  /* 0x000000303030722b */ /* 0x000fe20000000030 */
[----:B------:R-:W-:-:S07]  /*8ae0*/  @!P2 IMAD.MOV.U32 R2, RZ, RZ, RZ ;  /* 0x000000ffff02a224 */ /* 0x000fce00078e00ff */
[----:B------:R-:W-:Y:S01]  /*8af0*/  DFMA R48, R46, R48, R46 ;  /* 0x000000302e30722b */ /* 0x000fe2000000002e */
[----:B------:R-:W-:-:S04]  /*8b00*/  SEL R46, R57, 0x63400000, !P5 ;  /* 0x63400000392e7807 */ /* 0x000fc80006800000 */
[----:B------:R-:W-:Y:S01]  /*8b10*/  LOP3.LUT R47, R46, 0x800fffff, R5, 0xf8, !PT ;  /* 0x800fffff2e2f7812 */ /* 0x000fe200078ef805 */
[----:B------:R-:W-:Y:S02]  /*8b20*/  IMAD.MOV.U32 R46, RZ, RZ, R4 ;  /* 0x000000ffff2e7224 */ /* 0x000fe400078e0004 */
[----:B------:R-:W-:-:S04]  /*8b30*/  DFMA R50, R48, -R42, 1 ;  /* 0x3ff000003032742b */ /* 0x000fc8000000082a */
[----:B------:R-:W-:-:S04]  /*8b40*/  @!P2 DFMA R46, R46, 2, -R2 ;  /* 0x400000002e2ea82b */ /* 0x000fc80000000802 */
[----:B------:R-:W-:-:S08]  /*8b50*/  DFMA R2, R48, R50, R48 ;  /* 0x000000323002722b */ /* 0x000fd00000000030 */
[----:B------:R-:W-:-:S08]  /*8b60*/  DMUL R48, R2, R46 ;  /* 0x0000002e02307228 */ /* 0x000fd00000000000 */
[----:B------:R-:W-:-:S08]  /*8b70*/  DFMA R50, R48, -R42, R46 ;  /* 0x8000002a3032722b */ /* 0x000fd0000000002e */
[----:B------:R-:W-:Y:S01]  /*8b80*/  DFMA R48, R2, R50, R48 ;  /* 0x000000320230722b */ /* 0x000fe20000000030 */
[----:B------:R-:W-:Y:S01]  /*8b90*/  IMAD.MOV.U32 R50, RZ, RZ, R55 ;  /* 0x000000ffff327224 */ /* 0x000fe200078e0037 */
[----:B------:R-:W-:Y:S01]  /*8ba0*/  @!P2 LOP3.LUT R50, R47, 0x7ff00000, RZ, 0xc0, !PT ;  /* 0x7ff000002f32a812 */ /* 0x000fe200078ec0ff */
[----:B------:R-:W-:Y:S01]  /*8bb0*/  IMAD.MOV.U32 R51, RZ, RZ, R52 ;  /* 0x000000ffff337224 */ /* 0x000fe200078e0034 */
[----:B------:R-:W-:-:S03]  /*8bc0*/  @!P3 LOP3.LUT R51, R43, 0x7ff00000, RZ, 0xc0, !PT ;  /* 0x7ff000002b33b812 */ /* 0x000fc600078ec0ff */
[----:B------:R-:W-:-:S05]  /*8bd0*/  VIADD R2, R50, 0xffffffff ;  /* 0xffffffff32027836 */ /* 0x000fca0000000000 */
[----:B------:R-:W-:Y:S01]  /*8be0*/  ISETP.GT.U32.AND P2, PT, R2, 0x7feffffe, PT ;  /* 0x7feffffe0200780c */ /* 0x000fe20003f44070 */
[----:B------:R-:W-:-:S05]  /*8bf0*/  VIADD R2, R51, 0xffffffff ;  /* 0xffffffff33027836 */ /* 0x000fca0000000000 */
        /* <DEDUP_REMOVED lines=27> */
[----:B------:R-:W-:-:S05]  /*8db0*/  FSEL R2, R44, R3, !P2 ;  /* 0x000000032c027208 */ /* 0x000fca0005000000 */
[----:B------:R-:W-:Y:S02]  /*8dc0*/  IMAD.MOV.U32 R3, RZ, RZ, R2 ;  /* 0x000000ffff037224 */ /* 0x000fe400078e0002 */
[----:B------:R-:W-:Y:S01]  /*8dd0*/  IMAD.MOV.U32 R2, RZ, RZ, R42 ;  /* 0x000000ffff027224 */ /* 0x000fe200078e002a */
[----:B------:R-:W-:Y:S06]  /*8de0*/  BRA `(.L_x_15822) ;  /* 0x0000000000607947 */ /* 0x000fec0003800000 */
.L_x_15821:
        /* <DEDUP_REMOVED lines=12> */
[----:B------:R-:W-:Y:S02]  /*8eb0*/  @!P2 IMAD.MOV.U32 R3, RZ, RZ, R2 ;  /* 0x000000ffff03a224 */ /* 0x000fe400078e0002 */
[----:B------:R-:W-:Y:S02]  /*8ec0*/  @!P2 IMAD.MOV.U32 R2, RZ, RZ, RZ ;  /* 0x000000ffff02a224 */ /* 0x000fe400078e00ff */
[----:B------:R-:W-:Y:S02]  /*8ed0*/  @P2 IMAD.MOV.U32 R2, RZ, RZ, RZ ;  /* 0x000000ffff022224 */ /* 0x000fe400078e00ff */
[----:B------:R-:W-:Y:S01]  /*8ee0*/  @P2 IMAD.MOV.U32 R3, RZ, RZ, R4 ;  /* 0x000000ffff032224 */ /* 0x000fe200078e0004 */
[----:B------:R-:W-:Y:S06]  /*8ef0*/  BRA `(.L_x_15822) ;  /* 0x00000000001c7947 */ /* 0x000fec0003800000 */
.L_x_15824:
[----:B------:R-:W-:-:S05]  /*8f00*/  LOP3.LUT R2, R45, 0x80000, RZ, 0xfc, !PT ;  /* 0x000800002d027812 */ /* 0x000fca00078efcff */
[----:B------:R-:W-:Y:S02]  /*8f10*/  IMAD.MOV.U32 R3, RZ, RZ, R2 ;  /* 0x000000ffff037224 */ /* 0x000fe400078e0002 */
[----:B------:R-:W-:Y:S01]  /*8f20*/  IMAD.MOV.U32 R2, RZ, RZ, R44 ;  /* 0x000000ffff027224 */ /* 0x000fe200078e002c */
[----:B------:R-:W-:Y:S06]  /*8f30*/  BRA `(.L_x_15822) ;  /* 0x00000000000c7947 */ /* 0x000fec0003800000 */
.L_x_15823:
[----:B------:R-:W-:-:S05]  /*8f40*/  LOP3.LUT R2, R5, 0x80000, RZ, 0xfc, !PT ;  /* 0x0008000005027812 */ /* 0x000fca00078efcff */
[----:B------:R-:W-:Y:S02]  /*8f50*/  IMAD.MOV.U32 R3, RZ, RZ, R2 ;  /* 0x000000ffff037224 */ /* 0x000fe400078e0002 */
[----:B------:R-:W-:-:S07]  /*8f60*/  IMAD.MOV.U32 R2, RZ, RZ, R4 ;  /* 0x000000ffff027224 */ /* 0x000fce00078e0004 */
.L_x_15822:
[----:B------:R-:W-:Y:S05]  /*8f70*/  BSYNC.RECONVERGENT B0 ;  /* 0x0000000000007941 */ /* 0x000fea0003800200 */
.L_x_15820:
[----:B------:R-:W-:Y:S02]  /*8f80*/  IMAD.MOV.U32 R4, RZ, RZ, R0 ;  /* 0x000000ffff047224 */ /* 0x000fe400078e0000 */
[----:B------:R-:W-:-:S04]  /*8f90*/  IMAD.MOV.U32 R5, RZ, RZ, 0x0 ;  /* 0x00000000ff057424 */ /* 0x000fc800078e00ff */
[----:B------:R-:W-:Y:S05]  /*8fa0*/  RET.REL.NODEC R4 `(_ZN2at6native29vectorized_elementwise_kernelILi2ENS0_13BinaryFunctorIdddZZZNS0_17atan2_kernel_cudaERNS_18TensorIteratorBaseEENKUlvE_clEvENKUlvE_clEvEUlddE_EESt5arrayIPcLm3EEEEviT0_T1_) ;  /* 0xffffff7004147950 */ /* 0x000fea0003c3ffff */
.L_x_15825:
        /* <DEDUP_REMOVED lines=13> */
.L_x_17889:


//--------------------- .text._ZN2at6native29vectorized_elementwise_kernelILi4ENS0_13BinaryFunctorIdddZZZNS0_17atan2_kernel_cudaERNS_18TensorIteratorBaseEENKUlvE_clEvENKUlvE_clEvEUlddE_EESt5arrayIPcLm3EEEEviT0_T1_ --------------------------
	.section	.text._ZN2at6native29vectorized_elementwise_kernelILi4ENS0_13BinaryFunctorIdddZZZNS0_17atan2_kernel_cudaERNS_18TensorIteratorBaseEENKUlvE_clEvENKUlvE_clEvEUlddE_EESt5arrayIPcLm3EEEEviT0_T1_,"ax",@progbits
	.align	128
        .global         _ZN2at6native29vectorized_elementwise_kernelILi4ENS0_13BinaryFunctorIdddZZZNS0_17atan2_kernel_cudaERNS_18TensorIteratorBaseEENKUlvE_clEvENKUlvE_clEvEUlddE_EESt5arrayIPcLm3EEEEviT0_T1_
        .type           _ZN2at6native29vectorized_elementwise_kernelILi4ENS0_13BinaryFunctorIdddZZZNS0_17atan2_kernel_cudaERNS_18TensorIteratorBaseEENKUlvE_clEvENKUlvE_clEvEUlddE_EESt5arrayIPcLm3EEEEviT0_T1_,@function
        .size           _ZN2at6native29vectorized_elementwise_kernelILi4ENS0_13BinaryFunctorIdddZZZNS0_17atan2_kernel_cudaERNS_18TensorIteratorBaseEENKUlvE_clEvENKUlvE_clEvEUlddE_EESt5arrayIPcLm3EEEEviT0_T1_,(.L_x_17890 - _ZN2at6native29vectorized_elementwise_kernelILi4ENS0_13BinaryFunctorIdddZZZNS0_17atan2_kernel_cudaERNS_18TensorIteratorBaseEENKUlvE_clEvENKUlvE_clEvEUlddE_EESt5arrayIPcLm3EEEEviT0_T1_)
        .other          _ZN2at6native29vectorized_elementwise_kernelILi4ENS0_13BinaryFunctorIdddZZZNS0_17atan2_kernel_cudaERNS_18TensorIteratorBaseEENKUlvE_clEvENKUlvE_clEvEUlddE_EESt5arrayIPcLm3EEEEviT0_T1_,@"STO_CUDA_ENTRY STV_DEFAULT"
_ZN2at6native29vectorized_elementwise_kernelILi4ENS0_13BinaryFunctorIdddZZZNS0_17atan2_kernel_cudaERNS_18TensorIteratorBaseEENKUlvE_clEvENKUlvE_clEvEUlddE_EESt5arrayIPcLm3EEEEviT0_T1_:
.text._ZN2at6native29vectorized_elementwise_kernelILi4ENS0_13BinaryFunctorIdddZZZNS0_17atan2_kernel_cudaERNS_18TensorIteratorBaseEENKUlvE_clEvENKUlvE_clEvEUlddE_EESt5arrayIPcLm3EEEEviT0_T1_:
        /* <DEDUP_REMOVED lines=125> */
[----:B------:R-:W-:Y:S05]  /*07d0*/  CALL.REL.NOINC `($__internal_68_$__cuda_sm20_div_rn_f64_full) ;  /* 0x0000008000507944 */ /* 0x000fea0003c00000 */
.L_x_15830:
[----:B------:R-:W-:Y:S05]  /*07e0*/  BSYNC.RECONVERGENT B2 ;  /* 0x0000000000027941 */ /* 0x000fea0003800200 */
.L_x_15829:
        /* <DEDUP_REMOVED lines=95> */
.L_x_15828:
[----:B------:R-:W-:Y:S05]  /*0de0*/  BSYNC.RECONVERGENT B1 ;  /* 0x0000000000017941 */ /* 0x000fea0003800200 */
.L_x_15827:
        /* <DEDUP_REMOVED lines=35> */
.L_x_15834:
[----:B------:R-:W-:Y:S05]  /*1020*/  BSYNC.RECONVERGENT B2 ;  /* 0x0000000000027941 */ /* 0x000fea0003800200 */
.L_x_15833:
        /* <DEDUP_REMOVED lines=84> */
.L_x_15836:
[----:B------:R-:W-:Y:S02]  /*1570*/  FSEL R2, RZ, 3.37028055040000000000e+12, P1 ;  /* 0x54442d18ff027808 */ /* 0x000fe40000800000 */
[----:B------:R-:W-:-:S07]  /*1580*/  FSEL R3, RZ, 2.1426990032196044922, P1 ;  /* 0x400921fbff037808 */ /* 0x000fce0000800000 */
.L_x_15837:
[----:B------:R-:W-:Y:S05]  /*1590*/  BSYNC.RECONVERGENT B0 ;  /* 0x0000000000007941 */ /* 0x000fea0003800200 */
.L_x_15835:
[----:B------:R-:W-:Y:S01]  /*15a0*/  DADD R8, |R8|, |R6| ;  /* 0x0000000008087229 */ /* 0x000fe20000000606 */
[----:B------:R-:W-:-:S07]  /*15b0*/  LOP3.LUT R7, R3, 0x80000000, R7, 0xb8, !PT ;  /* 0x8000000003077812 */ /* 0x000fce00078eb807 */
[----:B------:R-:W-:-:S06]  /*15c0*/  DSETP.NAN.AND P0, PT, R8, R8, PT ;  /* 0x000000080800722a */ /* 0x000fcc0003f08000 */
[----:B------:R-:W-:Y:S02]  /*15d0*/  FSEL R37, R8, R2, P0 ;  /* 0x0000000208257208 */ /* 0x000fe40000000000 */
[----:B------:R-:W-:-:S07]  /*15e0*/  FSEL R36, R9, R7, P0 ;  /* 0x0000000709247208 */ /* 0x000fce0000000000 */
.L_x_15832:
[----:B------:R-:W-:Y:S05]  /*15f0*/  BSYNC.RECONVERGENT B1 ;  /* 0x0000000000017941 */ /* 0x000fea0003800200 */
.L_x_15831:
        /* <DEDUP_REMOVED lines=35> */
.L_x_15841:
[----:B------:R-:W-:Y:S05]  /*1830*/  BSYNC.RECONVERGENT B2 ;  /* 0x0000000000027941 */ /* 0x000fea0003800200 */
.L_x_15840:
        /* <DEDUP_REMOVED lines=84> */
.L_x_15843:
[----:B------:R-:W-:Y:S02]  /*1d80*/  FSEL R2, RZ, 3.37028055040000000000e+12, P1 ;  /* 0x54442d18ff027808 */ /* 0x000fe40000800000 */
[----:B------:R-:W-:-:S07]  /*1d90*/  FSEL R3, RZ, 2.1426990032196044922, P1 ;  /* 0x400921fbff037808 */ /* 0x000fce0000800000 */
.L_x_15844:
[----:B------:R-:W-:Y:S05]  /*1da0*/  BSYNC.RECONVERGENT B0 ;  /* 0x0000000000007941 */ /* 0x000fea0003800200 */
.L_x_15842:
[----:B------:R-:W-:Y:S01]  /*1db0*/  DADD R12, |R12|, |R10| ;  /* 0x000000000c0c7229 */ /* 0x000fe2000000060a */
[----:B------:R-:W-:-:S07]  /*1dc0*/  LOP3.LUT R11, R3, 0x80000000, R11, 0xb8, !PT ;  /* 0x80000000030b7812 */ /* 0x000fce00078eb80b */
[----:B------:R-:W-:-:S06]  /*1dd0*/  DSETP.NAN.AND P0, PT, R12, R12, PT ;  /* 0x0000000c0c00722a */ /* 0x000fcc0003f08000 */
[----:B------:R-:W-:Y:S02]  /*1de0*/  FSEL R35, R12, R2, P0 ;  /* 0x000000020c237208 */ /* 0x000fe40000000000 */
[----:B------:R-:W-:-:S07]  /*1df0*/  FSEL R34, R13, R11, P0 ;  /* 0x0000000b0d227208 */ /* 0x000fce0000000000 */
.L_x_15839:
[----:B------:R-:W-:Y:S05]  /*1e00*/  BSYNC.RECONVERGENT B1 ;  /* 0x0000000000017941 */ /* 0x000fea0003800200 */
.L_x_15838:
        /* <DEDUP_REMOVED lines=33> */
.L_x_15848:
[----:B------:R-:W-:Y:S05]  /*2020*/  BSYNC.RECONVERGENT B2 ;  /* 0x0000000000027941 */ /* 0x000fea0003800200 */
.L_x_15847:
        /* <DEDUP_REMOVED lines=84> */
.L_x_15850:
[----:B------:R-:W-:Y:S02]  /*2570*/  FSEL R2, RZ, 3.37028055040000000000e+12, P1 ;  /* 0x54442d18ff027808 */ /* 0x000fe40000800000 */
[----:B------:R-:W-:-:S07]  /*2580*/  FSEL R3, RZ, 2.1426990032196044922, P1 ;  /* 0x400921fbff037808 */ /* 0x000fce0000800000 */
.L_x_15851:
[----:B------:R-:W-:Y:S05]  /*2590*/  BSYNC.RECONVERGENT B0 ;  /* 0x0000000000007941 */ /* 0x000fea0003800200 */
.L_x_15849:
[----:B------:R-:W-:Y:S01]  /*25a0*/  DADD R16, |R16|, |R14| ;  /* 0x0000000010107229 */ /* 0x000fe2000000060e */
[----:B------:R-:W-:-:S07]  /*25b0*/  LOP3.LUT R15, R3, 0x80000000, R15, 0xb8, !PT ;  /* 0x80000000030f7812 */ /* 0x000fce00078eb80f */
[----:B------:R-:W-:-:S06]  /*25c0*/  DSETP.NAN.AND P0, PT, R16, R16, PT ;  /* 0x000000101000722a */ /* 0x000fcc0003f08000 */
[----:B------:R-:W-:Y:S02]  /*25d0*/  FSEL R16, R16, R2, P0 ;  /* 0x0000000210107208 */ /* 0x000fe40000000000 */
[----:B------:R-:W-:-:S07]  /*25e0*/  FSEL R15, R17, R15, P0 ;  /* 0x0000000f110f7208 */ /* 0x000fce0000000000 */
.L_x_15846:
[----:B------:R-:W-:Y:S05]  /*25f0*/  BSYNC.RECONVERGENT B1 ;  /* 0x0000000000017941 */ /* 0x000fea0003800200 */
.L_x_15845:
        /* <DEDUP_REMOVED lines=32> */
.L_x_15855:
[----:B------:R-:W-:Y:S05]  /*2800*/  BSYNC.RECONVERGENT B2 ;  /* 0x0000000000027941 */ /* 0x000fea0003800200 */
.L_x_15854:
        /* <DEDUP_REMOVED lines=84> */
.L_x_15857:
[----:B------:R-:W-:Y:S02]  /*2d50*/  FSEL R2, RZ, 3.37028055040000000000e+12, P1 ;  /* 0x54442d18ff027808 */ /* 0x000fe40000800000 */
[----:B------:R-:W-:-:S07]  /*2d60*/  FSEL R3, RZ, 2.1426990032196044922, P1 ;  /* 0x400921fbff037808 */ /* 0x000fce0000800000 */
.L_x_15858:
[----:B------:R-:W-:Y:S05]  /*2d70*/  BSYNC.RECONVERGENT B0 ;  /* 0x0000000000007941 */ /* 0x000fea0003800200 */
.L_x_15856:
[----:B------:R-:W-:Y:S01]  /*2d80*/  DADD R20, |R20|, |R18| ;  /* 0x0000000014147229 */ /* 0x000fe20000000612 */
[----:B------:R-:W-:-:S07]  /*2d90*/  LOP3.LUT R13, R3, 0x80000000, R19, 0xb8, !PT ;  /* 0x80000000030d7812 */ /* 0x000fce00078eb813 */
[----:B------:R-:W-:-:S06]  /*2da0*/  DSETP.NAN.AND P0, PT, R20, R20, PT ;  /* 0x000000141400722a */ /* 0x000fcc0003f08000 */
[----:B------:R-:W-:Y:S02]  /*2db0*/  FSEL R14, R20, R2, P0 ;  /* 0x00000002140e7208 */ /* 0x000fe40000000000 */
[----:B------:R-:W-:-:S07]  /*2dc0*/  FSEL R13, R21, R13, P0 ;  /* 0x0000000d150d7208 */ /* 0x000fce0000000000 */
.L_x_15853:
[----:B------:R-:W-:Y:S05]  /*2dd0*/  BSYNC.RECONVERGENT B1 ;  /* 0x0000000000017941 */ /* 0x000fea0003800200 */
.L_x_15852:
        /* <DEDUP_REMOVED lines=32> */
.L_x_15862:
[----:B------:R-:W-:Y:S05]  /*2fe0*/  BSYNC.RECONVERGENT B2 ;  /* 0x0000000000027941 */ /* 0x000fea0003800200 */
.L_x_15861:
        /* <DEDUP_REMOVED lines=84> */
.L_x_15864:
[----:B------:R-:W-:Y:S02]  /*3530*/  FSEL R2, RZ, 3.37028055040000000000e+12, P1 ;  /* 0x54442d18ff027808 */ /* 0x000fe40000800000 */
[----:B------:R-:W-:-:S07]  /*3540*/  FSEL R3, RZ, 2.1426990032196044922, P1 ;  /* 0x400921fbff037808 */ /* 0x000fce0000800000 */
.L_x_15865:
[----:B------:R-:W-:Y:S05]  /*3550*/  BSYNC.RECONVERGENT B0 ;  /* 0x0000000000007941 */ /* 0x000fea0003800200 */
.L_x_15863:
[----:B------:R-:W-:Y:S01]  /*3560*/  DADD R24, |R24|, |R22| ;  /* 0x0000000018187229 */ /* 0x000fe20000000616 */
[----:B------:R-:W-:-:S07]  /*3570*/  LOP3.LUT R11, R3, 0x80000000, R23, 0xb8, !PT ;  /* 0x80000000030b7812 */ /* 0x000fce00078eb817 */
[----:B------:R-:W-:-:S06]  /*3580*/  DSETP.NAN.AND P0, PT, R24, R24, PT ;  /* 0x000000181800722a */ /* 0x000fcc0003f08000 */
[----:B------:R-:W-:Y:S02]  /*3590*/  FSEL R12, R24, R2, P0 ;  /* 0x00000002180c7208 */ /* 0x000fe40000000000 */
[----:B------:R-:W-:-:S07]  /*35a0*/  FSEL R11, R25, R11, P0 ;  /* 0x0000000b190b7208 */ /* 0x000fce0000000000 */
.L_x_15860:
[----:B------:R-:W-:Y:S05]  /*35b0*/  BSYNC.RECONVERGENT B1 ;  /* 0x0000000000017941 */ /* 0x000fea0003800200 */
.L_x_15859:
        /* <DEDUP_REMOVED lines=32> */
.L_x_15869:
[----:B------:R-:W-:Y:S05]  /*37c0*/  BSYNC.RECONVERGENT B2 ;  /* 0x0000000000027941 */ /* 0x000fea0003800200 */
.L_x_15868:
        /* <DEDUP_REMOVED lines=84> */
.L_x_15871:
[----:B------:R-:W-:Y:S02]  /*3d10*/  FSEL R2, RZ, 3.37028055040000000000e+12, P1 ;  /* 0x54442d18ff027808 */ /* 0x000fe40000800000 */
[----:B------:R-:W-:-:S07]  /*3d20*/  FSEL R3, RZ, 2.1426990032196044922, P1 ;  /* 0x400921fbff037808 */ /* 0x000fce0000800000 */
.L_x_15872:
[----:B------:R-:W-:Y:S05]  /*3d30*/  BSYNC.RECONVERGENT B0 ;  /* 0x0000000000007941 */ /* 0x000fea0003800200 */
.L_x_15870:
[----:B------:R-:W-:Y:S01]  /*3d40*/  DADD R28, |R28|, |R26| ;  /* 0x000000001c1c7229 */ /* 0x000fe2000000061a */
[----:B------:R-:W-:-:S07]  /*3d50*/  LOP3.LUT R9, R3, 0x80000000, R27, 0xb8, !PT ;  /* 0x8000000003097812 */ /* 0x000fce00078eb81b */
[----:B------:R-:W-:-:S06]  /*3d60*/  DSETP.NAN.AND P0, PT, R28, R28, PT ;  /* 0x0000001c1c00722a */ /* 0x000fcc0003f08000 */
[----:B------:R-:W-:Y:S02]  /*3d70*/  FSEL R10, R28, R2, P0 ;  /* 0x000000021c0a7208 */ /* 0x000fe40000000000 */
[----:B------:R-:W-:-:S07]  /*3d80*/  FSEL R9, R29, R9, P0 ;  /* 0x000000091d097208 */ /* 0x000fce0000000000 */
.L_x_15867:
[----:B------:R-:W-:Y:S05]  /*3d90*/  BSYNC.RECONVERGENT B1 ;  /* 0x0000000000017941 */ /* 0x000fea0003800200 */
.L_x_15866:
        /* <DEDUP_REMOVED lines=32> */
.L_x_15876:
[----:B------:R-:W-:Y:S05]  /*3fa0*/  BSYNC.RECONVERGENT B2 ;  /* 0x0000000000027941 */ /* 0x000fea0003800200 */
.L_x_15875:
        /* <DEDUP_REMOVED lines=84> */
.L_x_15878:
[----:B------:R-:W-:Y:S02]  /*44f0*/  FSEL R2, RZ, 3.37028055040000000000e+12, P1 ;  /* 0x54442d18ff027808 */ /* 0x000fe40000800000 */
[----:B------:R-:W-:-:S07]  /*4500*/  FSEL R3, RZ, 2.1426990032196044922, P1 ;  /* 0x400921fbff037808 */ /* 0x000fce0000800000 */
.L_x_15879:
[----:B------:R-:W-:Y:S05]  /*4510*/  BSYNC.RECONVERGENT B0 ;  /* 0x0000000000007941 */ /* 0x000fea0003800200 */
.L_x_15877:
[----:B------:R-:W-:Y:S01]  /*4520*/  DADD R32, |R32|, |R30| ;  /* 0x0000000020207229 */ /* 0x000fe2000000061e */
[----:B------:R-:W-:-:S07]  /*4530*/  LOP3.LUT R3, R3, 0x80000000, R31, 0xb8, !PT ;  /* 0x8000000003037812 */ /* 0x000fce00078eb81f */
[----:B------:R-:W-:-:S06]  /*4540*/  DSETP.NAN.AND P0, PT, R32, R32, PT ;  /* 0x000000202000722a */ /* 0x000fcc0003f08000 */
[----:B------:R-:W-:Y:S02]  /*4550*/  FSEL R0, R32, R2, P0 ;  /* 0x0000000220007208 */ /* 0x000fe40000000000 */
[----:B------:R-:W-:-:S07]  /*4560*/  FSEL R3, R33, R3, P0 ;  /* 0x0000000321037208 */ /* 0x000fce0000000000 */
.L_x_15874:
[----:B------:R-:W-:Y:S05]  /*4570*/  BSYNC.RECONVERGENT B1 ;  /* 0x0000000000017941 */ /* 0x000fea0003800200 */
.L_x_15873:
        /* <DEDUP_REMOVED lines=23> */
.L_x_15882:
        /* <DEDUP_REMOVED lines=10> */
.L_x_15883:
        /* <DEDUP_REMOVED lines=8> */
.L_x_15884:
        /* <DEDUP_REMOVED lines=8> */
.L_x_15885:
        /* <DEDUP_REMOVED lines=9> */
.L_x_15886:
[----:B------:R-:W-:Y:S05]  /*4920*/  BSYNC.RELIABLE B1 ;  /* 0x0000000000017941 */ /* 0x000fea0003800100 */
.L_x_15881:
[----:B------:R-:W-:-:S13]  /*4930*/  ISETP.GE.U32.AND P0, PT, R8, UR4, PT ;  /* 0x0000000408007c0c */ /* 0x000fda000bf06070 */
[----:B-123--:R-:W1:Y:S01]  /*4940*/  @!P0 LDC.64 R6, c[0x0][0x388] ;  /* 0x0000e200ff068b82 */ /* 0x00ee620000000a00 */
[----:B0-----:R-:W-:Y:S02]  /*4950*/  @!P0 IMAD R11, R5, 0x400, R8 ;  /* 0x00000400050b8824 */ /* 0x001fe400078e0208 */
[----:B------:R-:W-:Y:S02]  /*4960*/  @!P0 VIADD R8, R8, 0x80 ;  /* 0x0000008008088836 */ /* 0x000fe40000000000 */
[----:B-1----:R-:W-:-:S04]  /*4970*/  @!P0 IMAD.WIDE.U32 R6, R11, 0x8, R6 ;  /* 0x000000080b068825 */ /* 0x002fc800078e0006 */
[----:B------:R-:W-:-:S05]  /*4980*/  @!P0 IMAD.MOV.U32 R11, RZ, RZ, R9 ;  /* 0x000000ffff0b8224 */ /* 0x000fca00078e0009 */
[----:B------:R3:W-:Y:S02]  /*4990*/  @!P0 STG.E.64 desc[UR6][R6.64], R10 ;  /* 0x0000000a06008986 */ /* 0x0007e4000c101b06 */
.L_x_15887:
[----:B------:R-:W-:Y:S05]  /*49a0*/  BSYNC.RECONVERGENT B0 ;  /* 0x0000000000007941 */ /* 0x000fea0003800200 */
.L_x_15880:
        /* <DEDUP_REMOVED lines=9> */
.L_x_15826:
[----:B------:R-:W0:Y:S01]  /*4a40*/  S2R R54, SR_TID.X ;  /* 0x0000000000367919 */ /* 0x000e220000002100 */
[----:B------:R-:W1:Y:S01]  /*4a50*/  LDC.64 R4, c[0x0][0x390] ;  /* 0x0000e400ff047b82 */ /* 0x000e620000000a00 */
[----:B------:R-:W-:-:S07]  /*4a60*/  IMAD.SHL.U32 R9, R3, 0x400, RZ ;  /* 0x0000040003097824 */ /* 0x000fce00078e00ff */
[----:B------:R-:W2:Y:S01]  /*4a70*/  LDC.64 R6, c[0x0][0x398] ;  /* 0x0000e600ff067b82 */ /* 0x000ea20000000a00 */
[----:B-1----:R-:W-:-:S04]  /*4a80*/  IMAD.WIDE.U32 R2, R9, 0x8, R4 ;  /* 0x0000000809027825 */ /* 0x002fc800078e0004 */
[----:B0-----:R-:W-:-:S04]  /*4a90*/  IMAD.WIDE.U32 R2, R54, 0x20, R2 ;  /* 0x0000002036027825 */ /* 0x001fc800078e0002 */
[----:B--2---:R-:W-:Y:S01]  /*4aa0*/  IMAD.WIDE.U32 R4, R9, 0x8, R6 ;  /* 0x0000000809047825 */ /* 0x004fe200078e0006 */
[----:B------:R0:W5:Y:S04]  /*4ab0*/  LDG.E.ENL2.256 R28, R24, desc[UR6][R2.64+0x1000] ;  /* 0xfe0080060218797e */ /* 0x000168000812191c */
[----:B------:R-:W2:Y:S01]  /*4ac0*/  LDG.E.ENL2.256 R12, R8, desc[UR6][R2.64] ;  /* 0xfe0000060208797e */ /* 0x000ea2000812190c */
[----:B------:R-:W-:-:S05]  /*4ad0*/  IMAD.WIDE.U32 R4, R54, 0x20, R4 ;  /* 0x0000002036047825 */ /* 0x000fca00078e0004 */
[----:B------:R-:W3:Y:S01]  /*4ae0*/  LDG.E.ENL2.256 R20, R16, desc[UR6][R4.64] ;  /* 0xfe0000060410797e */ /* 0x000ee20008121914 */
[----:B------:R-:W-:-:S03]  /*4af0*/  IMAD.MOV.U32 R6, RZ, RZ, 0x1 ;  /* 0x00000001ff067424 */ /* 0x000fc600078e00ff */
[----:B------:R1:W5:Y:S01]  /*4b00*/  LDG.E.ENL2.256 R36, R32, desc[UR6][R4.64+0x1000] ;  /* 0xfe0080060420797e */ /* 0x0003620008121924 */
[----:B------:R-:W-:Y:S01]  /*4b10*/  BSSY.RECONVERGENT B1, `(.L_x_15888) ;  /* 0x000001b000017945 */ /* 0x000fe20003800200 */
[----:B--2---:R-:W-:Y:S02]  /*4b20*/  DADD R44, -RZ, |R8| ;  /* 0x00000000ff2c7229 */ /* 0x004fe40000000508 */
[--C-:B---3--:R-:W-:Y:S02]  /*4b30*/  DADD R46, -RZ, |R16|.reuse ;  /* 0x00000000ff2e7229 */ /* 0x108fe40000000510 */
[----:B------:R-:W-:-:S08]  /*4b40*/  DSETP.GT.AND P0, PT, |R8|, |R16|, PT ;  /* 0x400000100800722a */ /* 0x000fd00003f04200 */
[----:B------:R-:W-:-:S04]  /*4b50*/  FSEL R41, R45, R47, P0 ;  /* 0x0000002f2d297208 */ /* 0x000fc80000000000 */
[----:B------:R-:W2:Y:S01]  /*4b60*/  MUFU.RCP64H R7, R41 ;  /* 0x0000002900077308 */ /* 0x000ea20000001800 */
[----:B------:R-:W-:-:S06]  /*4b70*/  FSEL R40, R44, R46, P0 ;  /* 0x0000002e2c287208 */ /* 0x000fcc0000000000 */
[----:B--2---:R-:W-:-:S08]  /*4b80*/  DFMA R42, -R40, R6, 1 ;  /* 0x3ff00000282a742b */ /* 0x004fd00000000106 */
[----:B------:R-:W-:-:S08]  /*4b90*/  DFMA R42, R42, R42, R42 ;  /* 0x0000002a2a2a722b */ /* 0x000fd0000000002a */
[----:B------:R-:W-:-:S08]  /*4ba0*/  DFMA R42, R6, R42, R6 ;  /* 0x0000002a062a722b */ /* 0x000fd00000000006 */
[----:B0-----:R-:W-:-:S08]  /*4bb0*/  DFMA R2, -R40, R42, 1 ;  /* 0x3ff000002802742b */ /* 0x001fd0000000012a */
[----:B------:R-:W-:Y:S01]  /*4bc0*/  DFMA R2, R42, R2, R42 ;  /* 0x000000022a02722b */ /* 0x000fe2000000002a */
[----:B------:R-:W-:Y:S02]  /*4bd0*/  FSEL R42, R46, R44, P0 ;  /* 0x0000002c2e2a7208 */ /* 0x000fe40000000000 */
[----:B------:R-:W-:-:S06]  /*4be0*/  FSEL R43, R47, R45, P0 ;  /* 0x0000002d2f2b7208 */ /* 0x000fcc0000000000 */
[----:B-1----:R-:W-:-:S08]  /*4bf0*/  DMUL R4, R2, R42 ;  /* 0x0000002a02047228 */ /* 0x002fd00000000000 */
        /* <DEDUP_REMOVED lines=11> */
[----:B-----5:R-:W-:Y:S05]  /*4cb0*/  CALL.REL.NOINC `($__internal_68_$__cuda_sm20_div_rn_f64_full) ;  /* 0x0000003c00187944 */ /* 0x020fea0003c00000 */
.L_x_15889:
[----:B------:R-:W-:Y:S05]  /*4cc0*/  BSYNC.RECONVERGENT B1 ;  /* 0x0000000000017941 */ /* 0x000fea0003800200 */
.L_x_15888:
        /* <DEDUP_REMOVED lines=89> */
[----:B------:R-:W-:-:S05]  /*5260*/  @P0 DADD R40, R40, R50 ;  /* 0x0000000028280229 */ /* 0x000fca0000000032 */
[----:B------:R-:W-:Y:S01]  /*5270*/  DFMA R2, R48, R44, R2 ;  /* 0x0000002c3002722b */ /* 0x000fe20000000002 */
[----:B------:R-:W-:Y:S01]  /*5280*/  @!P0 FSEL R41, R43, R47, !P2 ;  /* 0x0000002f2b298208 */ /* 0x000fe20005000000 */
[----:B------:R-:W-:Y:S01]  /*5290*/  @P4 IMAD.MOV.U32 R47, RZ, RZ, 0x4002d97c ;  /* 0x4002d97cff2f4424 */ /* 0x000fe200078e00ff */
[----:B------:R-:W-:Y:S01]  /*52a0*/  @!P0 FSEL R40, R42, R46, !P2 ;  /* 0x0000002e2a288208 */ /* 0x000fe20005000000 */
[----:B------:R-:W-:Y:S01]  /*52b0*/  @P4 DSETP.NEU.AND P0, PT, |R16|, |R8|, PT ;  /* 0x400000081000422a */ /* 0x000fe20003f0d200 */
[----:B------:R-:W-:Y:S01]  /*52c0*/  @P4 IMAD.MOV.U32 R45, RZ, RZ, 0x7f3321d2 ;  /* 0x7f3321d2ff2d4424 */ /* 0x000fe200078e00ff */
[----:B------:R-:W-:Y:S01]  /*52d0*/  DADD R16, |R8|, |R16| ;  /* 0x0000000008107229 */ /* 0x000fe20000000610 */
[----:B------:R-:W-:Y:S02]  /*52e0*/  @P4 FSEL R47, R47, 1.8213495016098022461, !P2 ;  /* 0x3fe921fb2f2f4808 */ /* 0x000fe40005000000 */
[----:B------:R-:W-:Y:S01]  /*52f0*/  @!P4 FSEL R42, RZ, 3.37028055040000000000e+12, P2 ;  /* 0x54442d18ff2ac808 */ /* 0x000fe20001000000 */
[----:B------:R-:W-:Y:S01]  /*5300*/  FFMA R8, RZ, R7, R3 ;  /* 0x00000007ff087223 */ /* 0x000fe20000000003 */
[----:B------:R-:W-:-:S02]  /*5310*/  @P4 FSEL R45, R45, 3.37028055040000000000e+12, !P2 ;  /* 0x54442d182d2d4808 */ /* 0x000fc40005000000 */
[----:B------:R-:W-:Y:S02]  /*5320*/  @!P4 FSEL R43, RZ, 2.1426990032196044922, P2 ;  /* 0x400921fbff2bc808 */ /* 0x000fe40001000000 */
[----:B------:R-:W-:Y:S02]  /*5330*/  FSETP.GT.AND P2, PT, |R8|, 1.469367938527859385e-39, PT ;  /* 0x001000000800780b */ /* 0x000fe40003f44200 */
[----:B------:R-:W-:Y:S02]  /*5340*/  @P4 FSEL R41, R47, R41, !P0 ;  /* 0x000000292f294208 */ /* 0x000fe40004000000 */
[----:B------:R-:W-:Y:S01]  /*5350*/  @P4 FSEL R0, R45, R40, !P0 ;  /* 0x000000282d004208 */ /* 0x000fe20004000000 */
[----:B------:R-:W-:Y:S02]  /*5360*/  DSETP.NAN.AND P0, PT, R16, R16, PT ;  /* 0x000000101000722a */ /* 0x000fe40003f08000 */
[----:B------:R-:W-:Y:S02]  /*5370*/  @P4 IMAD.MOV.U32 R43, RZ, RZ, R41 ;  /* 0x000000ffff2b4224 */ /* 0x000fe400078e0029 */
[----:B------:R-:W-:-:S03]  /*5380*/  @P4 IMAD.MOV.U32 R42, RZ, RZ, R0 ;  /* 0x000000ffff2a4224 */ /* 0x000fc600078e0000 */
[----:B------:R-:W-:Y:S02]  /*5390*/  LOP3.LUT R9, R43, 0x80000000, R9, 0xb8, !PT ;  /* 0x800000002b097812 */ /* 0x000fe400078eb809 */
        /* <DEDUP_REMOVED lines=8> */
[----:B-----5:R-:W-:Y:S05]  /*5420*/  CALL.REL.NOINC `($__internal_68_$__cuda_sm20_div_rn_f64_full) ;  /* 0x00000034003c7944 */ /* 0x020fea0003c00000 */
.L_x_15891:
[----:B------:R-:W-:Y:S05]  /*5430*/  BSYNC.RECONVERGENT B1 ;  /* 0x0000000000017941 */ /* 0x000fea0003800200 */
.L_x_15890:
        /* <DEDUP_REMOVED lines=84> */
.L_x_15893:
[----:B------:R-:W-:Y:S02]  /*5980*/  FSEL R4, RZ, 3.37028055040000000000e+12, P0 ;  /* 0x54442d18ff047808 */ /* 0x000fe40000000000 */
[----:B------:R-:W-:-:S07]  /*5990*/  FSEL R5, RZ, 2.1426990032196044922, P0 ;  /* 0x400921fbff057808 */ /* 0x000fce0000000000 */
.L_x_15894:
[----:B------:R-:W-:Y:S05]  /*59a0*/  BSYNC.RECONVERGENT B0 ;  /* 0x0000000000007941 */ /* 0x000fea0003800200 */
.L_x_15892:
[----:B------:R-:W-:Y:S01]  /*59b0*/  DADD R16, -RZ, |R12| ;  /* 0x00000000ff107229 */ /* 0x000fe2000000050c */
        /* <DEDUP_REMOVED lines=17> */
[----:B------:R-:W-:Y:S02]  /*5ad0*/  DFMA R2, R2, R16, R8 ;  /* 0x000000100202722b */ /* 0x000fe40000000008 */
[----:B------:R-:W-:Y:S01]  /*5ae0*/  DADD R8, |R10|, |R18| ;  /* 0x000000000a087229 */ /* 0x000fe20000000612 */
[----:B------:R-:W-:-:S07]  /*5af0*/  LOP3.LUT R11, R5, 0x80000000, R11, 0xb8, !PT ;  /* 0x80000000050b7812 */ /* 0x000fce00078eb80b */
[----:B------:R-:W-:Y:S01]  /*5b00*/  FFMA R0, RZ, R7, R3 ;  /* 0x00000007ff007223 */ /* 0x000fe20000000003 */
[----:B------:R-:W-:-:S04]  /*5b10*/  DSETP.NAN.AND P1, PT, R8, R8, PT ;  /* 0x000000080800722a */ /* 0x000fc80003f28000 */
[----:B------:R-:W-:Y:S02]  /*5b20*/  FSETP.GT.AND P2, PT, |R0|, 1.469367938527859385e-39, PT ;  /* 0x001000000000780b */ /* 0x000fe40003f44200 */
[----:B------:R-:W-:Y:S02]  /*5b30*/  FSEL R19, R8, R4, P1 ;  /* 0x0000000408137208 */ /* 0x000fe40000800000 */
[----:B------:R-:W-:-:S09]  /*5b40*/  FSEL R18, R9, R11, P1 ;  /* 0x0000000b09127208 */ /* 0x000fd20000800000 */
[----:B------:R-:W-:Y:S05]  /*5b50*/  @P2 BRA P3, `(.L_x_15896) ;  /* 0x0000000000182947 */ /* 0x000fea0001800000 */
[----:B------:R-:W-:Y:S01]  /*5b60*/  IMAD.MOV.U32 R3, RZ, RZ, R42 ;  /* 0x000000ffff037224 */ /* 0x000fe200078e002a */
[----:B------:R-:W-:Y:S01]  /*5b70*/  MOV R0, 0x5bc0 ;  /* 0x00005bc000007802 */ /* 0x000fe20000000f00 */
[----:B------:R-:W-:Y:S02]  /*5b80*/  IMAD.MOV.U32 R4, RZ, RZ, R43 ;  /* 0x000000ffff047224 */ /* 0x000fe400078e002b */
[----:B------:R-:W-:Y:S02]  /*5b90*/  IMAD.MOV.U32 R5, RZ, RZ, R6 ;  /* 0x000000ffff057224 */ /* 0x000fe400078e0006 */
[----:B------:R-:W-:-:S07]  /*5ba0*/  IMAD.MOV.U32 R2, RZ, RZ, R7 ;  /* 0x000000ffff027224 */ /* 0x000fce00078e0007 */
[----:B-----5:R-:W-:Y:S05]  /*5bb0*/  CALL.REL.NOINC `($__internal_68_$__cuda_sm20_div_rn_f64_full) ;  /* 0x0000002c00587944 */ /* 0x020fea0003c00000 */
.L_x_15896:
[----:B------:R-:W-:Y:S05]  /*5bc0*/  BSYNC.RECONVERGENT B1 ;  /* 0x0000000000017941 */ /* 0x000fea0003800200 */
.L_x_15895:
        /* <DEDUP_REMOVED lines=84> */
.L_x_15898:
[----:B------:R-:W-:Y:S02]  /*6110*/  FSEL R4, RZ, 3.37028055040000000000e+12, P1 ;  /* 0x54442d18ff047808 */ /* 0x000fe40000800000 */
[----:B------:R-:W-:-:S07]  /*6120*/  FSEL R5, RZ, 2.1426990032196044922, P1 ;  /* 0x400921fbff057808 */ /* 0x000fce0000800000 */
.L_x_15899:
[----:B------:R-:W-:Y:S05]  /*6130*/  BSYNC.RECONVERGENT B0 ;  /* 0x0000000000007941 */ /* 0x000fea0003800200 */
.L_x_15897:
        /* <DEDUP_REMOVED lines=33> */
.L_x_15901:
[----:B------:R-:W-:Y:S05]  /*6350*/  BSYNC.RECONVERGENT B1 ;  /* 0x0000000000017941 */ /* 0x000fea0003800200 */
.L_x_15900:
        /* <DEDUP_REMOVED lines=84> */
.L_x_15903:
[----:B------:R-:W-:Y:S02]  /*68a0*/  FSEL R4, RZ, 3.37028055040000000000e+12, P1 ;  /* 0x54442d18ff047808 */ /* 0x000fe40000800000 */
[----:B------:R-:W-:-:S07]  /*68b0*/  FSEL R5, RZ, 2.1426990032196044922, P1 ;  /* 0x400921fbff057808 */ /* 0x000fce0000800000 */
.L_x_15904:
[----:B------:R-:W-:Y:S05]  /*68c0*/  BSYNC.RECONVERGENT B0 ;  /* 0x0000000000007941 */ /* 0x000fea0003800200 */
.L_x_15902:
[----:B-----5:R-:W-:Y:S01]  /*68d0*/  DADD R10, -RZ, |R24| ;  /* 0x00000000ff0a7229 */ /* 0x020fe20000000518 */
        /* <DEDUP_REMOVED lines=32> */
.L_x_15906:
[----:B------:R-:W-:Y:S05]  /*6ae0*/  BSYNC.RECONVERGENT B1 ;  /* 0x0000000000017941 */ /* 0x000fea0003800200 */
.L_x_15905:
        /* <DEDUP_REMOVED lines=84> */
.L_x_15908:
[----:B------:R-:W-:Y:S02]  /*7030*/  FSEL R4, RZ, 3.37028055040000000000e+12, P1 ;  /* 0x54442d18ff047808 */ /* 0x000fe40000800000 */
[----:B------:R-:W-:-:S07]  /*7040*/  FSEL R5, RZ, 2.1426990032196044922, P1 ;  /* 0x400921fbff057808 */ /* 0x000fce0000800000 */
.L_x_15909:
[----:B------:R-:W-:Y:S05]  /*7050*/  BSYNC.RECONVERGENT B0 ;  /* 0x0000000000007941 */ /* 0x000fea0003800200 */
.L_x_15907:
        /* <DEDUP_REMOVED lines=33> */
.L_x_15911:
[----:B------:R-:W-:Y:S05]  /*7270*/  BSYNC.RECONVERGENT B1 ;  /* 0x0000000000017941 */ /* 0x000fea0003800200 */
.L_x_15910:
        /* <DEDUP_REMOVED lines=84> */
.L_x_15913:
[----:B------:R-:W-:Y:S02]  /*77c0*/  FSEL R4, RZ, 3.37028055040000000000e+12, P1 ;  /* 0x54442d18ff047808 */ /* 0x000fe40000800000 */
[----:B------:R-:W-:-:S07]  /*77d0*/  FSEL R5, RZ, 2.1426990032196044922, P1 ;  /* 0x400921fbff057808 */ /* 0x000fce0000800000 */
.L_x_15914:
[----:B------:R-:W-:Y:S05]  /*77e0*/  BSYNC.RECONVERGENT B0 ;  /* 0x0000000000007941 */ /* 0x000fea0003800200 */
.L_x_15912:
        /* <DEDUP_REMOVED lines=33> */
.L_x_15916:
[----:B------:R-:W-:Y:S05]  /*7a00*/  BSYNC.RECONVERGENT B1 ;  /* 0x0000000000017941 */ /* 0x000fea0003800200 */
.L_x_15915:
        /* <DEDUP_REMOVED lines=84> */
.L_x_15918:
[----:B------:R-:W-:Y:S02]  /*7f50*/  FSEL R4, RZ, 3.37028055040000000000e+12, P1 ;  /* 0x54442d18ff047808 */ /* 0x000fe40000800000 */
[----:B------:R-:W-:-:S07]  /*7f60*/  FSEL R5, RZ, 2.1426990032196044922, P1 ;  /* 0x400921fbff057808 */ /* 0x000fce0000800000 */
.L_x_15919:
[----:B------:R-:W-:Y:S05]  /*7f70*/  BSYNC.RECONVERGENT B0 ;  /* 0x0000000000007941 */ /* 0x000fea0003800200 */
.L_x_15917:
        /* <DEDUP_REMOVED lines=33> */
.L_x_15921:
[----:B------:R-:W-:Y:S05]  /*8190*/  BSYNC.RECONVERGENT B1 ;  /* 0x0000000000017941 */ /* 0x000fea0003800200 */
.L_x_15920:
        /* <DEDUP_REMOVED lines=84> */
.L_x_15923:
[----:B------:R-:W-:Y:S02]  /*86e0*/  FSEL R2, RZ, 3.37028055040000000000e+12, P1 ;  /* 0x54442d18ff027808 */ /* 0x000fe40000800000 */
[----:B------:R-:W-:-:S07]  /*86f0*/  FSEL R3, RZ, 2.1426990032196044922, P1 ;  /* 0x400921fbff037808 */ /* 0x000fce0000800000 */
.L_x_15924:
[----:B------:R-:W-:Y:S05]  /*8700*/  BSYNC.RECONVERGENT B0 ;  /* 0x0000000000007941 */ /* 0x000fea0003800200 */
.L_x_15922:
        /* <DEDUP_REMOVED lines=17> */
[----:B------:R-:W-:-:S02]  /*8820*/  FSEL R2, R38, R2, P0 ;  /* 0x0000000226027208 */ /* 0x000fc40000000000 */
[----:B------:R-:W-:Y:S02]  /*8830*/  FSEL R3, R39, R31, P0 ;  /* 0x0000001f27037208 */ /* 0x000fe40000000000 */
[----:B------:R-:W-:Y:S01]  /*8840*/  LOP3.LUT R12, R13, R12, RZ, 0x3c, !PT ;  /* 0x0000000c0d0c7212 */ /* 0x000fe200078e3cff */
[----:B------:R-:W-:Y:S01]  /*8850*/  IMAD.MOV.U32 R10, RZ, RZ, R2 ;  /* 0x000000ffff0a7224 */ /* 0x000fe200078e0002 */
[----:B------:R-:W-:Y:S01]  /*8860*/  LOP3.LUT R8, R9, R8, RZ, 0x3c, !PT ;  /* 0x0000000809087212 */ /* 0x000fe200078e3cff */
[----:B------:R-:W-:Y:S01]  /*8870*/  IMAD.MOV.U32 R11, RZ, RZ, R3 ;  /* 0x000000ffff0b7224 */ /* 0x000fe200078e0003 */
[----:B------:R-:W-:Y:S02]  /*8880*/  LOP3.LUT R41, R41, R40, RZ, 0x3c, !PT ;  /* 0x0000002829297212 */ /* 0x000fe400078e3cff */
[----:B------:R-:W-:Y:S02]  /*8890*/  LOP3.LUT R17, R17, R16, RZ, 0x3c, !PT ;  /* 0x0000001011117212 */ /* 0x000fe400078e3cff */
[----:B------:R-:W-:-:S02]  /*88a0*/  LOP3.LUT R13, R13, R12, RZ, 0x3c, !PT ;  /* 0x0000000c0d0d7212 */ /* 0x000fc400078e3cff */
[----:B------:R-:W-:Y:S01]  /*88b0*/  LOP3.LUT R9, R9, R8, RZ, 0x3c, !PT ;  /* 0x0000000809097212 */ /* 0x000fe200078e3cff */
[----:B0-----:R-:W-:-:S04]  /*88c0*/  IMAD.SHL.U32 R7, R0, 0x400, RZ ;  /* 0x0000040000077824 */ /* 0x001fc800078e00ff */
[----:B-1----:R-:W-:-:S04]  /*88d0*/  IMAD.WIDE.U32 R4, R7, 0x8, R4 ;  /* 0x0000000807047825 */ /* 0x002fc800078e0004 */
[----:B------:R-:W-:-:S05]  /*88e0*/  IMAD.WIDE.U32 R4, R54, 0x20, R4 ;  /* 0x0000002036047825 */ /* 0x000fca00078e0004 */
[----:B------:R-:W-:Y:S04]  /*88f0*/  STG.E.ENL2.256 desc[UR6][R4.64], R40, R16 ;  /* 0xf80000280410797f */ /* 0x000fe8000f121806 */
[----:B------:R-:W-:Y:S01]  /*8900*/  STG.E.ENL2.256 desc[UR6][R4.64+0x1000], R12, R8 ;  /* 0xf800800c0408797f */ /* 0x000fe2000f121806 */
[----:B------:R-:W-:Y:S05]  /*8910*/  EXIT ;  /* 0x000000000000794d */ /* 0x000fea0003800000 */
        .weak           $__internal_68_$__cuda_sm20_div_rn_f64_full
        .type           $__internal_68_$__cuda_sm20_div_rn_f64_full,@function
        .size           $__internal_68_$__cuda_sm20_div_rn_f64_full,(.L_x_17890 - $__internal_68_$__cuda_sm20_div_rn_f64_full)
$__internal_68_$__cuda_sm20_div_rn_f64_full:
        /* <DEDUP_REMOVED lines=73> */
.L_x_15926:
        /* <DEDUP_REMOVED lines=17> */
.L_x_15929:
[----:B------:R-:W-:-:S05]  /*8ec0*/  LOP3.LUT R2, R45, 0x80000, RZ, 0xfc, !PT ;  /* 0x000800002d027812 */ /* 0x000fca00078efcff */
[----:B------:R-:W-:Y:S02]  /*8ed0*/  IMAD.MOV.U32 R3, RZ, RZ, R2 ;  /* 0x000000ffff037224 */ /* 0x000fe400078e0002 */
[----:B------:R-:W-:Y:S01]  /*8ee0*/  IMAD.MOV.U32 R2, RZ, RZ, R44 ;  /* 0x000000ffff027224 */ /* 0x000fe200078e002c */
[----:B------:R-:W-:Y:S06]  /*8ef0*/  BRA `(.L_x_15927) ;  /* 0x00000000000c7947 */ /* 0x000fec0003800000 */
.L_x_15928:
[----:B------:R-:W-:-:S05]  /*8f00*/  LOP3.LUT R2, R5, 0x80000, RZ, 0xfc, !PT ;  /* 0x0008000005027812 */ /* 0x000fca00078efcff */
[----:B------:R-:W-:Y:S02]  /*8f10*/  IMAD.MOV.U32 R3, RZ, RZ, R2 ;  /* 0x000000ffff037224 */ /* 0x000fe400078e0002 */
[----:B------:R-:W-:-:S07]  /*8f20*/  IMAD.MOV.U32 R2, RZ, RZ, R4 ;  /* 0x000000ffff027224 */ /* 0x000fce00078e0004 */
.L_x_15927:
[----:B------:R-:W-:Y:S05]  /*8f30*/  BSYNC.RECONVERGENT B0 ;  /* 0x0000000000007941 */ /* 0x000fea0003800200 */
.L_x_15925:
[----:B------:R-:W-:Y:S02]  /*8f40*/  IMAD.MOV.U32 R4, RZ, RZ, R0 ;  /* 0x000000ffff047224 */ /* 0x000fe400078e0000 */
[----:B------:R-:W-:-:S04]  /*8f50*/  IMAD.MOV.U32 R5, RZ, RZ, 0x0 ;  /* 0x00000000ff057424 */ /* 0x000fc800078e00ff */
[----:B------:R-:W-:Y:S05]  /*8f60*/  RET.REL.NODEC R4 `(_ZN2at6native29vectorized_elementwise_kernelILi4ENS0_13BinaryFunctorIdddZZZNS0_17atan2_kernel_cudaERNS_18TensorIteratorBaseEENKUlvE_clEvENKUlvE_clEvEUlddE_EESt5arrayIPcLm3EEEEviT0_T1_) ;  /* 0xffffff7004247950 */ /* 0x000fea0003c3ffff */
.L_x_15930:
        /* <DEDUP_REMOVED lines=9> */
.L_x_17890:


//--------------------- .text._ZN2at6native29vectorized_elementwise_kernelILi8ENS0_13BinaryFunctorIdddZZZNS0_17atan2_kernel_cudaERNS_18TensorIteratorBaseEENKUlvE_clEvENKUlvE_clEvEUlddE_EESt5arrayIPcLm3EEEEviT0_T1_ --------------------------
	.section	.text._ZN2at6native29vectorized_elementwise_kernelILi8ENS0_13BinaryFunctorIdddZZZNS0_17atan2_kernel_cudaERNS_18TensorIteratorBaseEENKUlvE_clEvENKUlvE_clEvEUlddE_EESt5arrayIPcLm3EEEEviT0_T1_,"ax",@progbits
	.align	128
        .global         _ZN2at6native29vectorized_elementwise_kernelILi8ENS0_13BinaryFunctorIdddZZZNS0_17atan2_kernel_cudaERNS_18TensorIteratorBaseEENKUlvE_clEvENKUlvE_clEvEUlddE_EESt5arrayIPcLm3EEEEviT0_T1_
        .type           _ZN2at6native29vectorized_elementwise_kernelILi8ENS0_13BinaryFunctorIdddZZZNS0_17atan2_kernel_cudaERNS_18TensorIteratorBaseEENKUlvE_clEvENKUlvE_clEvEUlddE_EESt5arrayIPcLm3EEEEviT0_T1_,@function
        .size           _ZN2at6native29vectorized_elementwise_kernelILi8ENS0_13BinaryFunctorIdddZZZNS0_17atan2_kernel_cudaERNS_18TensorIteratorBaseEENKUlvE_clEvENKUlvE_clEvEUlddE_EESt5arrayIPcLm3EEEEviT0_T1_,(.L_x_17891 - _ZN2at6native29vectorized_elementwise_kernelILi8ENS0_13BinaryFunctorIdddZZZNS0_17atan2_kernel_cudaERNS_18TensorIteratorBaseEENKUlvE_clEvENKUlvE_clEvEUlddE_EESt5arrayIPcLm3EEEEviT0_T1_)
        .other          _ZN2at6native29vectorized_elementwise_kernelILi8ENS0_13BinaryFunctorIdddZZZNS0_17atan2_kernel_cudaERNS_18TensorIteratorBaseEENKUlvE_clEvENKUlvE_clEvEUlddE_EESt5arrayIPcLm3EEEEviT0_T1_,@"STO_CUDA_ENTRY STV_DEFAULT"
_ZN2at6native29vectorized_elementwise_kernelILi8ENS0_13BinaryFunctorIdddZZZNS0_17atan2_kernel_cudaERNS_18TensorIteratorBaseEENKUlvE_clEvENKUlvE_clEvEUlddE_EESt5arrayIPcLm3EEEEviT0_T1_:
.text._ZN2at6native29vectorized_elementwise_kernelILi8ENS0_13BinaryFunctorIdddZZZNS0_17atan2_kernel_cudaERNS_18TensorIteratorBaseEENKUlvE_clEvENKUlvE_clEvEUlddE_EESt5arrayIPcLm3EEEEviT0_T1_:
        /* <DEDUP_REMOVED lines=125> */
[----:B------:R-:W-:Y:S05]  /*07d0*/  CALL.REL.NOINC `($__internal_69_$__cuda_sm20_div_rn_f64_full) ;  /* 0x0000008000507944 */ /* 0x000fea0003c00000 */
.L_x_15935:
[----:B------:R-:W-:Y:S05]  /*07e0*/  BSYNC.RECONVERGENT B2 ;  /* 0x0000000000027941 */ /* 0x000fea0003800200 */
.L_x_15934:
        /* <DEDUP_REMOVED lines=95> */
.L_x_15933:
[----:B------:R-:W-:Y:S05]  /*0de0*/  BSYNC.RECONVERGENT B1 ;  /* 0x0000000000017941 */ /* 0x000fea0003800200 */
.L_x_15932:
        /* <DEDUP_REMOVED lines=35> */
.L_x_15939:
[----:B------:R-:W-:Y:S05]  /*1020*/  BSYNC.RECONVERGENT B2 ;  /* 0x0000000000027941 */ /* 0x000fea0003800200 */
.L_x_15938:
        /* <DEDUP_REMOVED lines=84> */
.L_x_15941:
[----:B------:R-:W-:Y:S02]  /*1570*/  FSEL R2, RZ, 3.37028055040000000000e+12, P1 ;  /* 0x54442d18ff027808 */ /* 0x000fe40000800000 */
[----:B------:R-:W-:-:S07]  /*1580*/  FSEL R3, RZ, 2.1426990032196044922, P1 ;  /* 0x400921fbff037808 */ /* 0x000fce0000800000 */
.L_x_15942:
[----:B------:R-:W-:Y:S05]  /*1590*/  BSYNC.RECONVERGENT B0 ;  /* 0x0000000000007941 */ /* 0x000fea0003800200 */
.L_x_15940:
[----:B------:R-:W-:Y:S01]  /*15a0*/  DADD R8, |R8|, |R6| ;  /* 0x0000000008087229 */ /* 0x000fe20000000606 */
[----:B------:R-:W-:-:S07]  /*15b0*/  LOP3.LUT R7, R3, 0x80000000, R7, 0xb8, !PT ;  /* 0x8000000003077812 */ /* 0x000fce00078eb807 */
[----:B------:R-:W-:-:S06]  /*15c0*/  DSETP.NAN.AND P0, PT, R8, R8, PT ;  /* 0x000000080800722a */ /* 0x000fcc0003f08000 */
[----:B------:R-:W-:Y:S02]  /*15d0*/  FSEL R37, R8, R2, P0 ;  /* 0x0000000208257208 */ /* 0x000fe40000000000 */
[----:B------:R-:W-:-:S07]  /*15e0*/  FSEL R36, R9, R7, P0 ;  /* 0x0000000709247208 */ /* 0x000fce0000000000 */
.L_x_15937:
[----:B------:R-:W-:Y:S05]  /*15f0*/  BSYNC.RECONVERGENT B1 ;  /* 0x0000000000017941 */ /* 0x000fea0003800200 */
.L_x_15936:
        /* <DEDUP_REMOVED lines=35> */
.L_x_15946:
[----:B------:R-:W-:Y:S05]  /*1830*/  BSYNC.RECONVERGENT B2 ;  /* 0x0000000000027941 */ /* 0x000fea0003800200 */
.L_x_15945:
        /* <DEDUP_REMOVED lines=84> */
.L_x_15948:
[----:B------:R-:W-:Y:S02]  /*1d80*/  FSEL R2, RZ, 3.37028055040000000000e+12, P1 ;  /* 0x54442d18ff027808 */ /* 0x000fe40000800000 */
[----:B------:R-:W-:-:S07]  /*1d90*/  FSEL R3, RZ, 2.1426990032196044922, P1 ;  /* 0x400921fbff037808 */ /* 0x000fce0000800000 */
.L_x_15949:
[----:B------:R-:W-:Y:S05]  /*1da0*/  BSYNC.RECONVERGENT B0 ;  /* 0x0000000000007941 */ /* 0x000fea0003800200 */
.L_x_15947:
[----:B------:R-:W-:Y:S01]  /*1db0*/  DADD R12, |R12|, |R10| ;  /* 0x000000000c0c7229 */ /* 0x000fe2000000060a */
[----:B------:R-:W-:-:S07]  /*1dc0*/  LOP3.LUT R11, R3, 0x80000000, R11, 0xb8, !PT ;  /* 0x80000000030b7812 */ /* 0x000fce00078eb80b */
[----:B------:R-:W-:-:S06]  /*1dd0*/  DSETP.NAN.AND P0, PT, R12, R12, PT ;  /* 0x0000000c0c00722a */ /* 0x000fcc0003f08000 */
[----:B------:R-:W-:Y:S02]  /*1de0*/  FSEL R35, R12, R2, P0 ;  /* 0x000000020c237208 */ /* 0x000fe40000000000 */
[----:B------:R-:W-:-:S07]  /*1df0*/  FSEL R34, R13, R11, P0 ;  /* 0x0000000b0d227208 */ /* 0x000fce0000000000 */
.L_x_15944:
[----:B------:R-:W-:Y:S05]  /*1e00*/  BSYNC.RECONVERGENT B1 ;  /* 0x0000000000017941 */ /* 0x000fea0003800200 */
.L_x_15943:
        /* <DEDUP_REMOVED lines=33> */
.L_x_15953:
[----:B------:R-:W-:Y:S05]  /*2020*/  BSYNC.RECONVERGENT B2 ;  /* 0x0000000000027941 */ /* 0x000fea0003800200 */
.L_x_15952:
        /* <DEDUP_REMOVED lines=84> */
.L_x_15955:
[----:B------:R-:W-:Y:S02]  /*2570*/  FSEL R2, RZ, 3.37028055040000000000e+12, P1 ;  /* 0x54442d18ff027808 */ /* 0x000fe40000800000 */
[----:B------:R-:W-:-:S07]  /*2580*/  FSEL R3, RZ, 2.1426990032196044922, P1 ;  /* 0x400921fbff037808 */ /* 0x000fce0000800000 */
.L_x_15956:
[----:B------:R-:W-:Y:S05]  /*2590*/  BSYNC.RECONVERGENT B0 ;  /* 0x0000000000007941 */ /* 0x000fea0003800200 */
.L_x_15954:
[----:B------:R-:W-:Y:S01]  /*25a0*/  DADD R16, |R16|, |R14| ;  /* 0x0000000010107229 */ /* 0x000fe2000000060e */
[----:B------:R-:W-:-:S07]  /*25b0*/  LOP3.LUT R15, R3, 0x80000000, R15, 0xb8, !PT ;  /* 0x80000000030f7812 */ /* 0x000fce00078eb80f */
[----:B------:R-:W-:-:S06]  /*25c0*/  DSETP.NAN.AND P0, PT, R16, R16, PT ;  /* 0x000000101000722a */ /* 0x000fcc0003f08000 */
[----:B------:R-:W-:Y:S02]  /*25d0*/  FSEL R16, R16, R2, P0 ;  /* 0x0000000210107208 */ /* 0x000fe40000000000 */
[----:B------:R-:W-:-:S07]  /*25e0*/  FSEL R15, R17, R15, P0 ;  /* 0x0000000f110f7208 */ /* 0x000fce0000000000 */
.L_x_15951:
[----:B------:R-:W-:Y:S05]  /*25f0*/  BSYNC.RECONVERGENT B1 ;  /* 0x0000000000017941 */ /* 0x000fea0003800200 */
.L_x_15950:
        /* <DEDUP_REMOVED lines=32> */
.L_x_15960:
[----:B------:R-:W-:Y:S05]  /*2800*/  BSYNC.RECONVERGENT B2 ;  /* 0x0000000000027941 */ /* 0x000fea0003800200 */
.L_x_15959:
        /* <DEDUP_REMOVED lines=84> */
.L_x_15962:
[----:B------:R-:W-:Y:S02]  /*2d50*/  FSEL R2, RZ, 3.37028055040000000000e+12, P1 ;  /* 0x54442d18ff027808 */ /* 0x000fe40000800000 */
[----:B------:R-:W-:-:S07]  /*2d60*/  FSEL R3, RZ, 2.1426990032196044922, P1 ;  /* 0x400921fbff037808 */ /* 0x000fce0000800000 */
.L_x_15963:
[----:B------:R-:W-:Y:S05]  /*2d70*/  BSYNC.RECONVERGENT B0 ;  /* 0x0000000000007941 */ /* 0x000fea0003800200 */
.L_x_15961:
[----:B------:R-:W-:Y:S01]  /*2d80*/  DADD R20, |R20|, |R18| ;  /* 0x0000000014147229 */ /* 0x000fe20000000612 */
[----:B------:R-:W-:-:S07]  /*2d90*/  LOP3.LUT R13, R3, 0x80000000, R19, 0xb8, !PT ;  /* 0x80000000030d7812 */ /* 0x000fce00078eb813 */
[----:B------:R-:W-:-:S06]  /*2da0*/  DSETP.NAN.AND P0, PT, R20, R20, PT ;  /* 0x000000141400722a */ /* 0x000fcc0003f08000 */
[----:B------:R-:W-:Y:S02]  /*2db0*/  FSEL R14, R20, R2, P0 ;  /* 0x00000002140e7208 */ /* 0x000fe40000000000 */
[----:B------:R-:W-:-:S07]  /*2dc0*/  FSEL R13, R21, R13, P0 ;  /* 0x0000000d150d7208 */ /* 0x000fce0000000000 */
.L_x_15958:
[----:B------:R-:W-:Y:S05]  /*2dd0*/  BSYNC.RECONVERGENT B1 ;  /* 0x0000000000017941 */ /* 0x000fea0003800200 */
.L_x_15957:
        /* <DEDUP_REMOVED lines=32> */
.L_x_15967:
[----:B------:R-:W-:Y:S05]  /*2fe0*/  BSYNC.RECONVERGENT B2 ;  /* 0x0000000000027941 */ /* 0x000fea0003800200 */
.L_x_15966:
        /* <DEDUP_REMOVED lines=84> */
.L_x_15969:
[----:B------:R-:W-:Y:S02]  /*3530*/  FSEL R2, RZ, 3.37028055040000000000e+12, P1 ;  /* 0x54442d18ff027808 */ /* 0x000fe40000800000 */
[----:B------:R-:W-:-:S07]  /*3540*/  FSEL R3, RZ, 2.1426990032196044922, P1 ;  /* 0x400921fbff037808 */ /* 0x000fce0000800000 */
.L_x_15970:
[----:B------:R-:W-:Y:S05]  /*3550*/  BSYNC.RECONVERGENT B0 ;  /* 0x0000000000007941 */ /* 0x000fea0003800200 */
.L_x_15968:
[----:B------:R-:W-:Y:S01]  /*3560*/  DADD R24, |R24|, |R22| ;  /* 0x0000000018187229 */ /* 0x000fe20000000616 */
[----:B------:R-:W-:-:S07]  /*3570*/  LOP3.LUT R11, R3, 0x80000000, R23, 0xb8, !PT ;  /* 0x80000000030b7812 */ /* 0x000fce00078eb817 */
[----:B------:R-:W-:-:S06]  /*3580*/  DSETP.NAN.AND P0, PT, R24, R24, PT ;  /* 0x000000181800722a */ /* 0x000fcc0003f08000 */
[----:B------:R-:W-:Y:S02]  /*3590*/  FSEL R12, R24, R2, P0 ;  /* 0x00000002180c7208 */ /* 0x000fe40000000000 */
[----:B------:R-:W-:-:S07]  /*35a0*/  FSEL R11, R25, R11, P0 ;  /* 0x0000000b190b7208 */ /* 0x000fce0000000000 */
.L_x_15965:
[----:B------:R-:W-:Y:S05]  /*35b0*/  BSYNC.RECONVERGENT B1 ;  /* 0x0000000000017941 */ /* 0x000fea0003800200 */
.L_x_15964:
        /* <DEDUP_REMOVED lines=32> */
.L_x_15974:
[----:B------:R-:W-:Y:S05]  /*37c0*/  BSYNC.RECONVERGENT B2 ;  /* 0x0000000000027941 */ /* 0x000fea0003800200 */
.L_x_15973:
        /* <DEDUP_REMOVED lines=84> */
.L_x_15976:
[----:B------:R-:W-:Y:S02]  /*3d10*/  FSEL R2, RZ, 3.37028055040000000000e+12, P1 ;  /* 0x54442d18ff027808 */ /* 0x000fe40000800000 */
[----:B------:R-:W-:-:S07]  /*3d20*/  FSEL R3, RZ, 2.1426990032196044922, P1 ;  /* 0x400921fbff037808 */ /* 0x000fce0000800000 */
.L_x_15977:
[----:B------:R-:W-:Y:S05]  /*3d30*/  BSYNC.RECONVERGENT B0 ;  /* 0x0000000000007941 */ /* 0x000fea0003800200 */
.L_x_15975:
[----:B------:R-:W-:Y:S01]  /*3d40*/  DADD R28, |R28|, |R26| ;  /* 0x000000001c1c7229 */ /* 0x000fe2000000061a */
[----:B------:R-:W-:-:S07]  /*3d50*/  LOP3.LUT R9, R3, 0x80000000, R27, 0xb8, !PT ;  /* 0x8000000003097812 */ /* 0x000fce00078eb81b */
[----:B------:R-:W-:-:S06]  /*3d60*/  DSETP.NAN.AND P0, PT, R28, R28, PT ;  /* 0x0000001c1c00722a */ /* 0x000fcc0003f08000 */
[----:B------:R-:W-:Y:S02]  /*3d70*/  FSEL R10, R28, R2, P0 ;  /* 0x000000021c0a7208 */ /* 0x000fe40000000000 */
[----:B------:R-:W-:-:S07]  /*3d80*/  FSEL R9, R29, R9, P0 ;  /* 0x000000091d097208 */ /* 0x000fce0000000000 */
.L_x_15972:
[----:B------:R-:W-:Y:S05]  /*3d90*/  BSYNC.RECONVERGENT B1 ;  /* 0x0000000000017941 */ /* 0x000fea0003800200 */
.L_x_15971:
        /* <DEDUP_REMOVED lines=32> */
.L_x_15981:
[----:B------:R-:W-:Y:S05]  /*3fa0*/  BSYNC.RECONVERGENT B2 ;  /* 0x0000000000027941 */ /* 0x000fea0003800200 */
.L_x_15980:
        /* <DEDUP_REMOVED lines=84> */
.L_x_15983:
[----:B------:R-:W-:Y:S02]  /*44f0*/  FSEL R2, RZ, 3.37028055040000000000e+12, P1 ;  /* 0x54442d18ff027808 */ /* 0x000fe40000800000 */
[----:B------:R-:W-:-:S07]  /*4500*/  FSEL R3, RZ, 2.1426990032196044922, P1 ;  /* 0x400921fbff037808 */ /* 0x000fce0000800000 */
.L_x_15984:
[----:B------:R-:W-:Y:S05]  /*4510*/  BSYNC.RECONVERGENT B0 ;  /* 0x0000000000007941 */ /* 0x000fea0003800200 */
.L_x_15982:
[----:B------:R-:W-:Y:S01]  /*4520*/  DADD R32, |R32|, |R30| ;  /* 0x0000000020207229 */ /* 0x000fe2000000061e */
[----:B------:R-:W-:-:S07]  /*4530*/  LOP3.LUT R3, R3, 0x80000000, R31, 0xb8, !PT ;  /* 0x8000000003037812 */ /* 0x000fce00078eb81f */
[----:B------:R-:W-:-:S06]  /*4540*/  DSETP.NAN.AND P0, PT, R32, R32, PT ;  /* 0x000000202000722a */ /* 0x000fcc0003f08000 */
[----:B------:R-:W-:Y:S02]  /*4550*/  FSEL R0, R32, R2, P0 ;  /* 0x0000000220007208 */ /* 0x000fe40000000000 */
[----:B------:R-:W-:-:S07]  /*4560*/  FSEL R3, R33, R3, P0 ;  /* 0x0000000321037208 */ /* 0x000fce0000000000 */
.L_x_15979:
[----:B------:R-:W-:Y:S05]  /*4570*/  BSYNC.RECONVERGENT B1 ;  /* 0x0000000000017941 */ /* 0x000fea0003800200 */
.L_x_15978:
        /* <DEDUP_REMOVED lines=23> */
.L_x_15987:
        /* <DEDUP_REMOVED lines=10> */
.L_x_15988:
        /* <DEDUP_REMOVED lines=8> */
.L_x_15989:
        /* <DEDUP_REMOVED lines=8> */
.L_x_15990:
        /* <DEDUP_REMOVED lines=9> */
.L_x_15991:
[----:B------:R-:W-:Y:S05]  /*4920*/  BSYNC.RELIABLE B1 ;  /* 0x0000000000017941 */ /* 0x000fea0003800100 */
.L_x_15986:
[----:B------:R-:W-:-:S13]  /*4930*/  ISETP.GE.U32.AND P0, PT, R8, UR4, PT ;  /* 0x0000000408007c0c */ /* 0x000fda000bf06070 */
[----:B-123--:R-:W1:Y:S01]  /*4940*/  @!P0 LDC.64 R6, c[0x0][0x388] ;  /* 0x0000e200ff068b82 */ /* 0x00ee620000000a00 */
[----:B0-----:R-:W-:Y:S02]  /*4950*/  @!P0 IMAD R11, R5, 0x400, R8 ;  /* 0x00000400050b8824 */ /* 0x001fe400078e0208 */
[----:B------:R-:W-:Y:S02]  /*4960*/  @!P0 VIADD R8, R8, 0x80 ;  /* 0x0000008008088836 */ /* 0x000fe40000000000 */
[----:B-1----:R-:W-:-:S04]  /*4970*/  @!P0 IMAD.WIDE.U32 R6, R11, 0x8, R6 ;  /* 0x000000080b068825 */ /* 0x002fc800078e0006 */
[----:B------:R-:W-:-:S05]  /*4980*/  @!P0 IMAD.MOV.U32 R11, RZ, RZ, R9 ;  /* 0x000000ffff0b8224 */ /* 0x000fca00078e0009 */
[----:B------:R3:W-:Y:S02]  /*4990*/  @!P0 STG.E.64 desc[UR6][R6.64], R10 ;  /* 0x0000000a06008986 */ /* 0x0007e4000c101b06 */
.L_x_15992:
[----:B------:R-:W-:Y:S05]  /*49a0*/  BSYNC.RECONVERGENT B0 ;  /* 0x0000000000007941 */ /* 0x000fea0003800200 */
.L_x_15985:
        /* <DEDUP_REMOVED lines=9> */
.L_x_15931:
        /* <DEDUP_REMOVED lines=39> */
[----:B-----5:R-:W-:Y:S05]  /*4cb0*/  CALL.REL.NOINC `($__internal_69_$__cuda_sm20_div_rn_f64_full) ;  /* 0x0000003c00187944 */ /* 0x020fea0003c00000 */
.L_x_15994:
[----:B------:R-:W-:Y:S05]  /*4cc0*/  BSYNC.RECONVERGENT B1 ;  /* 0x0000000000017941 */ /* 0x000fea0003800200 */
.L_x_15993:
        /* <DEDUP_REMOVED lines=117> */
[----:B-----5:R-:W-:Y:S05]  /*5420*/  CALL.REL.NOINC `($__internal_69_$__cuda_sm20_div_rn_f64_full) ;  /* 0x00000034003c7944 */ /* 0x020fea0003c00000 */
.L_x_15996:
[----:B------:R-:W-:Y:S05]  /*5430*/  BSYNC.RECONVERGENT B1 ;  /* 0x0000000000017941 */ /* 0x000fea0003800200 */
.L_x_15995:
        /* <DEDUP_REMOVED lines=84> */
.L_x_15998:
[----:B------:R-:W-:Y:S02]  /*5980*/  FSEL R4, RZ, 3.37028055040000000000e+12, P0 ;  /* 0x54442d18ff047808 */ /* 0x000fe40000000000 */
[----:B------:R-:W-:-:S07]  /*5990*/  FSEL R5, RZ, 2.1426990032196044922, P0 ;  /* 0x400921fbff057808 */ /* 0x000fce0000000000 */
.L_x_15999:
[----:B------:R-:W-:Y:S05]  /*59a0*/  BSYNC.RECONVERGENT B0 ;  /* 0x0000000000007941 */ /* 0x000fea0003800200 */
.L_x_15997:
        /* <DEDUP_REMOVED lines=32> */
[----:B-----5:R-:W-:Y:S05]  /*5bb0*/  CALL.REL.NOINC `($__internal_69_$__cuda_sm20_div_rn_f64_full) ;  /* 0x0000002c00587944 */ /* 0x020fea0003c00000 */
.L_x_16001:
[----:B------:R-:W-:Y:S05]  /*5bc0*/  BSYNC.RECONVERGENT B1 ;  /* 0x0000000000017941 */ /* 0x000fea0003800200 */
.L_x_16000:
        /* <DEDUP_REMOVED lines=84> */
.L_x_16003:
[----:B------:R-:W-:Y:S02]  /*6110*/  FSEL R4, RZ, 3.37028055040000000000e+12, P1 ;  /* 0x54442d18ff047808 */ /* 0x000fe40000800000 */
[----:B------:R-:W-:-:S07]  /*6120*/  FSEL R5, RZ, 2.1426990032196044922, P1 ;  /* 0x400921fbff057808 */ /* 0x000fce0000800000 */
.L_x_16004:
[----:B------:R-:W-:Y:S05]  /*6130*/  BSYNC.RECONVERGENT B0 ;  /* 0x0000000000007941 */ /* 0x000fea0003800200 */
.L_x_16002:
        /* <DEDUP_REMOVED lines=33> */
.L_x_16006:
[----:B------:R-:W-:Y:S05]  /*6350*/  BSYNC.RECONVERGENT B1 ;  /* 0x0000000000017941 */ /* 0x000fea0003800200 */
.L_x_16005:
        /* <DEDUP_REMOVED lines=84> */
.L_x_16008:
[----:B------:R-:W-:Y:S02]  /*68a0*/  FSEL R4, RZ, 3.37028055040000000000e+12, P1 ;  /* 0x54442d18ff047808 */ /* 0x000fe40000800000 */
[----:B------:R-:W-:-:S07]  /*68b0*/  FSEL R5, RZ, 2.1426990032196044922, P1 ;  /* 0x400921fbff057808 */ /* 0x000fce0000800000 */
.L_x_16009:
[----:B------:R-:W-:Y:S05]  /*68c0*/  BSYNC.RECONVERGENT B0 ;  /* 0x0000000000007941 */ /* 0x000fea0003800200 */
.L_x_16007:
        /* <DEDUP_REMOVED lines=33> */
.L_x_16011:
[----:B------:R-:W-:Y:S05]  /*6ae0*/  BSYNC.RECONVERGENT B1 ;  /* 0x0000000000017941 */ /* 0x000fea0003800200 */
.L_x_16010:
        /* <DEDUP_REMOVED lines=84> */
.L_x_16013:
[----:B------:R-:W-:Y:S02]  /*7030*/  FSEL R4, RZ, 3.37028055040000000000e+12, P1 ;  /* 0x54442d18ff047808 */ /* 0x000fe40000800000 */
[----:B------:R-:W-:-:S07]  /*7040*/  FSEL R5, RZ, 2.1426990032196044922, P1 ;  /* 0x400921fbff057808 */ /* 0x000fce0000800000 */
.L_x_16014:
[----:B------:R-:W-:Y:S05]  /*7050*/  BSYNC.RECONVERGENT B0 ;  /* 0x0000000000007941 */ /* 0x000fea0003800200 */
.L_x_16012:
        /* <DEDUP_REMOVED lines=33> */
.L_x_16016:
[----:B------:R-:W-:Y:S05]  /*7270*/  BSYNC.RECONVERGENT B1 ;  /* 0x0000000000017941 */ /* 0x000fea0003800200 */
.L_x_16015:
        /* <DEDUP_REMOVED lines=84> */
.L_x_16018:
[----:B------:R-:W-:Y:S02]  /*77c0*/  FSEL R4, RZ, 3.37028055040000000000e+12, P1 ;  /* 0x54442d18ff047808 */ /* 0x000fe40000800000 */
[----:B------:R-:W-:-:S07]  /*77d0*/  FSEL R5, RZ, 2.1426990032196044922, P1 ;  /* 0x400921fbff057808 */ /* 0x000fce0000800000 */
.L_x_16019:
[----:B------:R-:W-:Y:S05]  /*77e0*/  BSYNC.RECONVERGENT B0 ;  /* 0x0000000000007941 */ /* 0x000fea0003800200 */
.L_x_16017:
        /* <DEDUP_REMOVED lines=33> */
.L_x_16021:
[----:B------:R-:W-:Y:S05]  /*7a00*/  BSYNC.RECONVERGENT B1 ;  /* 0x0000000000017941 */ /* 0x000fea0003800200 */
.L_x_16020:
        /* <DEDUP_REMOVED lines=84> */
.L_x_16023:
[----:B------:R-:W-:Y:S02]  /*7f50*/  FSEL R4, RZ, 3.37028055040000000000e+12, P1 ;  /* 0x54442d18ff047808 */ /* 0x000fe40000800000 */
[----:B------:R-:W-:-:S07]  /*7f60*/  FSEL R5, RZ, 2.1426990032196044922, P1 ;  /* 0x400921fbff057808 */ /* 0x000fce0000800000 */
.L_x_16024:
[----:B------:R-:W-:Y:S05]  /*7f70*/  BSYNC.RECONVERGENT B0 ;  /* 0x0000000000007941 */ /* 0x000fea0003800200 */
.L_x_16022:
        /* <DEDUP_REMOVED lines=33> */
.L_x_16026:
[----:B------:R-:W-:Y:S05]  /*8190*/  BSYNC.RECONVERGENT B1 ;  /* 0x0000000000017941 */ /* 0x000fea0003800200 */
.L_x_16025:
        /* <DEDUP_REMOVED lines=84> */
.L_x_16028:
[----:B------:R-:W-:Y:S02]  /*86e0*/  FSEL R2, RZ, 3.37028055040000000000e+12, P1 ;  /* 0x54442d18ff027808 */ /* 0x000fe40000800000 */
[----:B------:R-:W-:-:S07]  /*86f0*/  FSEL R3, RZ, 2.1426990032196044922, P1 ;  /* 0x400921fbff037808 */ /* 0x000fce0000800000 */
.L_x_16029:
[----:B------:R-:W-:Y:S05]  /*8700*/  BSYNC.RECONVERGENT B0 ;  /* 0x0000000000007941 */ /* 0x000fea0003800200 */
.L_x_16027:
        /* <DEDUP_REMOVED lines=33> */
        .weak           $__internal_69_$__cuda_sm20_div_rn_f64_full
        .type           $__internal_69_$__cuda_sm20_div_rn_f64_full,@function
        .size           $__internal_69_$__cuda_sm20_div_rn_f64_full,(.L_x_17891 - $__internal_69_$__cuda_sm20_div_rn_f64_full)
$__internal_69_$__cuda_sm20_div_rn_f64_full:
        /* <DEDUP_REMOVED lines=73> */
.L_x_16031:
        /* <DEDUP_REMOVED lines=17> */
.L_x_16034:
[----:B------:R-:W-:-:S05]  /*8ec0*/  LOP3.LUT R2, R45, 0x80000, RZ, 0xfc, !PT ;  /* 0x000800002d027812 */ /* 0x000fca00078efcff */
[----:B------:R-:W-:Y:S02]  /*8ed0*/  IMAD.MOV.U32 R3, RZ, RZ, R2 ;  /* 0x000000ffff037224 */ /* 0x000fe400078e0002 */
[----:B------:R-:W-:Y:S01]  /*8ee0*/  IMAD.MOV.U32 R2, RZ, RZ, R44 ;  /* 0x000000ffff027224 */ /* 0x000fe200078e002c */
[----:B------:R-:W-:Y:S06]  /*8ef0*/  BRA `(.L_x_16032) ;  /* 0x00000000000c7947 */ /* 0x000fec0003800000 */
.L_x_16033:
[----:B------:R-:W-:-:S05]  /*8f00*/  LOP3.LUT R2, R5, 0x80000, RZ, 0xfc, !PT ;  /* 0x0008000005027812 */ /* 0x000fca00078efcff */
[----:B------:R-:W-:Y:S02]  /*8f10*/  IMAD.MOV.U32 R3, RZ, RZ, R2 ;  /* 0x000000ffff037224 */ /* 0x000fe400078e0002 */
[----:B------:R-:W-:-:S07]  /*8f20*/  IMAD.MOV.U32 R2, RZ, RZ, R4 ;  /* 0x000000ffff027224 */ /* 0x000fce00078e0004 */
.L_x_16032:
[----:B------:R-:W-:Y:S05]  /*8f30*/  BSYNC.RECONVERGENT B0 ;  /* 0x0000000000007941 */ /* 0x000fea0003800200 */
.L_x_16030:
[----:B------:R-:W-:Y:S02]  /*8f40*/  IMAD.MOV.U32 R4, RZ, RZ, R0 ;  /* 0x000000ffff047224 */ /* 0x000fe400078e0000 */
[----:B------:R-:W-:-:S04]  /*8f50*/  IMAD.MOV.U32 R5, RZ, RZ, 0x0 ;  /* 0x00000000ff057424 */ /* 0x000fc800078e00ff */
[----:B------:R-:W-:Y:S05]  /*8f60*/  RET.REL.NODEC R4 `(_ZN2at6native29vectorized_elementwise_kernelILi8ENS0_13BinaryFunctorIdddZZZNS0_17atan2_kernel_cudaERNS_18TensorIteratorBaseEENKUlvE_clEvENKUlvE_clEvEUlddE_EESt5arrayIPcLm3EEEEviT0_T1_) ;  /* 0xffffff7004247950 */ /* 0x000fea0003c3ffff */
.L_x_16035:
        /* <DEDUP_REMOVED lines=9> */
.L_x_17891:


//--------------------- .text._ZN2at6native18elementwise_kernelILi128ELi4EZNS0_15gpu_kernel_implINS0_13BUnaryFunctorIdddZZZNS0_17atan2_kernel_cudaERNS_18TensorIteratorBaseEENKUlvE_clEvENKUlvE_clEvEUlddE_EEEEvS5_RKT_EUliE_EEviT1_ --------------------------
	.section	.text._ZN2at6native18elementwise_kernelILi128ELi4EZNS0_15gpu_kernel_implINS0_13BUnaryFunctorIdddZZZNS0_17atan2_kernel_cudaERNS_18TensorIteratorBaseEENKUlvE_clEvENKUlvE_clEvEUlddE_EEEEvS5_RKT_EUliE_EEviT1_,"ax",@progbits
	.align	128
        .global         _ZN2at6native18elementwise_kernelILi128ELi4EZNS0_15gpu_kernel_implINS0_13BUnaryFunctorIdddZZZNS0_17atan2_kernel_cudaERNS_18TensorIteratorBaseEENKUlvE_clEvENKUlvE_clEvEUlddE_EEEEvS5_RKT_EUliE_EEviT1_
        .type           _ZN2at6native18elementwise_kernelILi128ELi4EZNS0_15gpu_kernel_implINS0_13BUnaryFunctorIdddZZZNS0_17atan2_kernel_cudaERNS_18TensorIteratorBaseEENKUlvE_clEvENKUlvE_clEvEUlddE_EEEEvS5_RKT_EUliE_EEviT1_,@function
        .size           _ZN2at6native18elementwise_kernelILi128ELi4EZNS0_15gpu_kernel_implINS0_13BUnaryFunctorIdddZZZNS0_17atan2_kernel_cudaERNS_18TensorIteratorBaseEENKUlvE_clEvENKUlvE_clEvEUlddE_EEEEvS5_RKT_EUliE_EEviT1_,(.L_x_17892 - _ZN2at6native18elementwise_kernelILi128ELi4EZNS0_15gpu_kernel_implINS0_13BUnaryFunctorIdddZZZNS0_17atan2_kernel_cudaERNS_18TensorIteratorBaseEENKUlvE_clEvENKUlvE_clEvEUlddE_EEEEvS5_RKT_EUliE_EEviT1_)
        .other          _ZN2at6native18elementwise_kernelILi128ELi4EZNS0_15gpu_kernel_implINS0_13BUnaryFunctorIdddZZZNS0_17atan2_kernel_cudaERNS_18TensorIteratorBaseEENKUlvE_clEvENKUlvE_clEvEUlddE_EEEEvS5_RKT_EUliE_EEviT1_,@"STO_CUDA_ENTRY STV_DEFAULT"
_ZN2at6native18elementwise_kernelILi128ELi4EZNS0_15gpu_kernel_implINS0_13BUnaryFunctorIdddZZZNS0_17atan2_kernel_cudaERNS_18TensorIteratorBaseEENKUlvE_clEvENKUlvE_clEvEUlddE_EEEEvS5_RKT_EUliE_EEviT1_:
.text._ZN2at6native18elementwise_kernelILi128ELi4EZNS0_15gpu_kernel_implINS0_13BUnaryFunctorIdddZZZNS0_17atan2_kernel_cudaERNS_18TensorIteratorBaseEENKUlvE_clEvENKUlvE_clEvEUlddE_EEEEvS5_RKT_EUliE_EEviT1_:
[----:B------:R-:W0:Y:S01]  /*0000*/  LDC R1, c[0x0][0x37c] ;  /* 0x0000df00ff017b82 */ /* 0x000e220000000800 */
[----:B------:R-:W1:Y:S07]  /*0010*/  S2R R17, SR_TID.X ;  /* 0x0000000000117919 */ /* 0x000e6e0000002100 */
[----:B------:R-:W2:Y:S01]  /*0020*/  S2UR UR4, SR_CTAID.X ;  /* 0x00000000000479c3 */ /* 0x000ea20000002500 */
[----:B------:R-:W3:Y:S01]  /*0030*/  LDCU UR39, c[0x0][0x388] ;  /* 0x00007100ff2777ac */ /* 0x000ee20008000800 */
[----:B------:R-:W-:Y:S01]  /*0040*/  IMAD.MOV.U32 R22, RZ, RZ, 0x54442d18 ;  /* 0x54442d18ff167424 */ /* 0x000fe200078e00ff */
[----:B------:R-:W-:Y:S01]  /*0050*/  BSSY.RECONVERGENT B7, `(.L_x_16036) ;  /* 0x00003b8000077945 */ /* 0x000fe20003800200 */
[----:B------:R-:W-:Y:S01]  /*0060*/  IMAD.MOV.U32 R19, RZ, RZ, 0x4002d97c ;  /* 0x4002d97cff137424 */ /* 0x000fe200078e00ff */
        /* <DEDUP_REMOVED lines=8> */
[----:B------:R-:W-:-:S03]  /*00f0*/  UISETP.LT.U32.AND UP0, UPT, UR40, 0x18, UPT ;  /* 0x000000182800788c */ /* 0x000fc6000bf01070 */
[----:B------:R-:W-:Y:S01]  /*0100*/  FSEL R22, R22, 2.38107416347848357412e+38, P0 ;  /* 0x7f3321d216167808 */ /* 0x000fe20000000000 */
[----:B------:R-:W-:Y:S01]  /*0110*/  USEL UR38, UR40, 0x18, UP0 ;  /* 0x0000001828267887 */ /* 0x000fe20008000000 */
[----:B-1----:R-:W-:Y:S02]  /*0120*/  LOP3.LUT R17, R17, UR4, RZ, 0xfc, !PT ;  /* 0x0000000411117c12 */ /* 0x002fe4000f8efcff */
[----:B------:R-:W-:Y:S01]  /*0130*/  FSEL R19, R19, 1.8213495016098022461, !P0 ;  /* 0x3fe921fb13137808 */ /* 0x000fe20004000000 */
[----:B------:R-:W-:Y:S01]  /*0140*/  UIADD3 UR38, UPT, UPT, UR38, 0x1, URZ ;  /* 0x0000000126267890 */ /* 0x000fe2000fffe0ff */
[----:B----4-:R-:W-:Y:S02]  /*0150*/  ISETP.GE.AND P1, PT, R17, UR6, PT ;  /* 0x0000000611007c0c */ /* 0x010fe4000bf26270 */
[----:B------:R-:W-:Y:S02]  /*0160*/  FSEL R18, RZ, 3.37028055040000000000e+12, P0 ;  /* 0x54442d18ff127808 */ /* 0x000fe40000000000 */
[----:B------:R-:W-:-:S09]  /*0170*/  FSEL R2, RZ, 2.1426990032196044922, P0 ;  /* 0x400921fbff027808 */ /* 0x000fd20000000000 */
        /* <DEDUP_REMOVED lines=303> */
.L_x_16038:
        /* <DEDUP_REMOVED lines=18> */
.L_x_16043:
[----:B------:R-:W2:Y:S02]  /*1590*/  LDG.E.U8 R4, desc[UR36][R4.64] ;  /* 0x0000002404047981 */ /* 0x000ea4000c1e1100 */
[----:B--2---:R0:W1:Y:S01]  /*15a0*/  I2F.F64.U16 R26, R4 ;  /* 0x00000004001a7312 */ /* 0x0040620000101800 */
[----:B------:R-:W-:Y:S05]  /*15b0*/  BRA `(.L_x_16045) ;  /* 0x0000000c00647947 */ /* 0x000fea0003800000 */
.L_x_16042:
        /* <DEDUP_REMOVED lines=9> */
.L_x_16047:
[----:B------:R-:W2:Y:S02]  /*1650*/  LDG.E R4, desc[UR36][R4.64] ;  /* 0x0000002404047981 */ /* 0x000ea4000c1e1900 */
[----:B--2---:R0:W1:Y:S01]  /*1660*/  I2F.F64 R26, R4 ;  /* 0x00000004001a7312 */ /* 0x0040620000201c00 */
[----:B------:R-:W-:Y:S05]  /*1670*/  BRA `(.L_x_16045) ;  /* 0x0000000c00347947 */ /* 0x000fea0003800000 */
.L_x_16046:
[----:B------:R-:W2:Y:S02]  /*1680*/  LDG.E.U16 R4, desc[UR36][R4.64] ;  /* 0x0000002404047981 */ /* 0x000ea4000c1e1500 */
[----:B--2---:R0:W1:Y:S01]  /*1690*/  I2F.F64.S16 R26, R4 ;  /* 0x00000004001a7312 */ /* 0x0040620000101c00 */
[----:B------:R-:W-:Y:S05]  /*16a0*/  BRA `(.L_x_16045) ;  /* 0x0000000c00287947 */ /* 0x000fea0003800000 */
.L_x_16041:
        /* <DEDUP_REMOVED lines=10> */
.L_x_16049:
[----:B------:R-:W2:Y:S02]  /*1750*/  LDG.E.U16 R0, desc[UR36][R4.64] ;  /* 0x0000002404007981 */ /* 0x000ea4000c1e1500 */
[----:B--2---:R-:W-:-:S05]  /*1760*/  HADD2.F32 R0, -RZ, R0.H0_H0 ;  /* 0x20000000ff007230 */ /* 0x004fca0000004100 */
[----:B------:R-:W-:-:S04]  /*1770*/  FMUL.FTZ R0, R0, 1 ;  /* 0x3f80000000007820 */ /* 0x000fc80000410000 */
[----:B------:R0:W1:Y:S01]  /*1780*/  F2F.F64.F32 R26, R0 ;  /* 0x00000000001a7310 */ /* 0x0000620000201800 */
[----:B------:R-:W-:Y:S05]  /*1790*/  BRA `(.L_x_16045) ;  /* 0x0000000800ec7947 */ /* 0x000fea0003800000 */
.L_x_16048:
        /* <DEDUP_REMOVED lines=10> */
.L_x_16051:
[----:B------:R-:W2:Y:S02]  /*1840*/  LDG.E.U16 R4, desc[UR36][R4.64] ;  /* 0x0000002404047981 */ /* 0x000ea4000c1e1500 */
[----:B--2---:R-:W-:-:S05]  /*1850*/  HADD2.F32 R0, -RZ, R4.H0_H0 ;  /* 0x20000004ff007230 */ /* 0x004fca0000004100 */
[----:B------:R-:W-:-:S04]  /*1860*/  FMUL.FTZ R0, R0, 1 ;  /* 0x3f80000000007820 */ /* 0x000fc80000410000 */
[----:B------:R0:W1:Y:S01]  /*1870*/  F2F.F64.F32 R26, R0 ;  /* 0x00000000001a7310 */ /* 0x0000620000201800 */
[----:B------:R-:W-:Y:S05]  /*1880*/  BRA `(.L_x_16045) ;  /* 0x0000000800b07947 */ /* 0x000fea0003800000 */
.L_x_16050:
[----:B------:R0:W5:Y:S01]  /*1890*/  LDG.E.64 R26, desc[UR36][R4.64] ;  /* 0x00000024041a7981 */ /* 0x000162000c1e1b00 */
[----:B------:R-:W-:Y:S05]  /*18a0*/  BRA `(.L_x_16045) ;  /* 0x0000000800a87947 */ /* 0x000fea0003800000 */
.L_x_16040:
        /* <DEDUP_REMOVED lines=13> */
.L_x_16054:
[----:B------:R0:W5:Y:S01]  /*1980*/  LDG.E.64 R26, desc[UR36][R4.64] ;  /* 0x00000024041a7981 */ /* 0x000162000c1e1b00 */
[----:B------:R-:W-:Y:S05]  /*1990*/  BRA `(.L_x_16045) ;  /* 0x00000008006c7947 */ /* 0x000fea0003800000 */
.L_x_16053:
        /* <DEDUP_REMOVED lines=27> */
.L_x_16056:
        /* <DEDUP_REMOVED lines=13> */
[----:B------:R0:W1:Y:S01]  /*1c20*/  F2F.F64.F32 R26, R0 ;  /* 0x00000000001a7310 */ /* 0x0000620000201800 */
[----:B------:R-:W-:Y:S05]  /*1c30*/  BRA `(.L_x_16045) ;  /* 0x0000000400c47947 */ /* 0x000fea0003800000 */
.L_x_16055:
[----:B------:R-:W2:Y:S02]  /*1c40*/  LDG.E.U16 R0, desc[UR36][R4.64] ;  /* 0x0000002404007981 */ /* 0x000ea4000c1e1500 */
[----:B--2---:R-:W-:-:S04]  /*1c50*/  IMAD.U32 R0, R0, 0x10000, RZ ;  /* 0x0001000000007824 */ /* 0x004fc800078e00ff */
[----:B------:R-:W-:-:S04]  /*1c60*/  FMUL.FTZ R0, R0, 1 ;  /* 0x3f80000000007820 */ /* 0x000fc80000410000 */
[----:B------:R0:W1:Y:S01]  /*1c70*/  F2F.F64.F32 R26, R0 ;  /* 0x00000000001a7310 */ /* 0x0000620000201800 */
[----:B------:R-:W-:Y:S05]  /*1c80*/  BRA `(.L_x_16045) ;  /* 0x0000000400b07947 */ /* 0x000fea0003800000 */
.L_x_16052:
        /* <DEDUP_REMOVED lines=11> */
.L_x_16059:
        /* <DEDUP_REMOVED lines=21> */
.L_x_16061:
[----:B------:R-:W-:Y:S05]  /*1e90*/  BSYNC.RECONVERGENT B0 ;  /* 0x0000000000007941 */ /* 0x000fea0003800200 */
.L_x_16060:
[----:B------:R-:W-:Y:S02]  /*1ea0*/  SHF.L.U32 R0, R0, 0x14, RZ ;  /* 0x0000001400007819 */ /* 0x000fe400000006ff */
[----:B------:R-:W-:-:S04]  /*1eb0*/  LEA R3, R3, 0x3b800000, 0x17 ;  /* 0x3b80000003037811 */ /* 0x000fc800078eb8ff */
[----:B------:R-:W-:-:S05]  /*1ec0*/  LOP3.LUT R0, R3, R0, R7, 0xfe, !PT ;  /* 0x0000000003007212 */ /* 0x000fca00078efe07 */
[----:B------:R-:W-:-:S04]  /*1ed0*/  FMUL.FTZ R0, R0, 1 ;  /* 0x3f80000000007820 */ /* 0x000fc80000410000 */
[----:B------:R0:W1:Y:S01]  /*1ee0*/  F2F.F64.F32 R26, R0 ;  /* 0x00000000001a7310 */ /* 0x0000620000201800 */
[----:B------:R-:W-:Y:S05]  /*1ef0*/  BRA `(.L_x_16045) ;  /* 0x0000000400147947 */ /* 0x000fea0003800000 */
.L_x_16058:
        /* <DEDUP_REMOVED lines=21> */
.L_x_16063:
[----:B------:R-:W-:Y:S05]  /*2050*/  BSYNC.RECONVERGENT B0 ;  /* 0x0000000000007941 */ /* 0x000fea0003800200 */
.L_x_16062:
[----:B------:R-:W-:Y:S01]  /*2060*/  IMAD.SHL.U32 R0, R0, 0x200000, RZ ;  /* 0x0020000000007824 */ /* 0x000fe200078e00ff */
[----:B------:R-:W-:-:S04]  /*2070*/  LEA R3, R3, 0x37800000, 0x17 ;  /* 0x3780000003037811 */ /* 0x000fc800078eb8ff */
[----:B------:R-:W-:-:S05]  /*2080*/  LOP3.LUT R0, R3, R0, R7, 0xfe, !PT ;  /* 0x0000000003007212 */ /* 0x000fca00078efe07 */
[----:B------:R-:W-:-:S04]  /*2090*/  FMUL.FTZ R0, R0, 1 ;  /* 0x3f80000000007820 */ /* 0x000fc80000410000 */
[----:B------:R0:W1:Y:S01]  /*20a0*/  F2F.F64.F32 R26, R0 ;  /* 0x00000000001a7310 */ /* 0x0000620000201800 */
[----:B------:R-:W-:Y:S05]  /*20b0*/  BRA `(.L_x_16045) ;  /* 0x0000000000a47947 */ /* 0x000fea0003800000 */
.L_x_16057:
[----:B------:R-:W-:-:S09]  /*20c0*/  UISETP.NE.AND UP0, UPT, UR4, 0x1c, UPT ;  /* 0x0000001c0400788c */ /* 0x000fd2000bf05270 */
[----:B------:R-:W-:Y:S05]  /*20d0*/  BRA.U !UP0, `(.L_x_16064) ;  /* 0x0000000108947547 */ /* 0x000fea000b800000 */
[----:B------:R-:W-:-:S09]  /*20e0*/  UISETP.NE.AND UP0, UPT, UR4, 0x1d, UPT ;  /* 0x0000001d0400788c */ /* 0x000fd2000bf05270 */
[----:B------:R-:W-:Y:S05]  /*20f0*/  BRA.U !UP0, `(.L_x_16065) ;  /* 0x0000000108807547 */ /* 0x000fea000b800000 */
[----:B------:R-:W-:-:S09]  /*2100*/  UISETP.NE.AND UP0, UPT, UR4, 0x2c, UPT ;  /* 0x0000002c0400788c */ /* 0x000fd2000bf05270 */
[----:B------:R-:W-:Y:S05]  /*2110*/  BRA.U !UP0, `(.L_x_16066) ;  /* 0x0000000108487547 */ /* 0x000fea000b800000 */
.L_x_16044:
        /* <DEDUP_REMOVED lines=16> */
.L_x_16067:
[----:B------:R-:W-:Y:S01]  /*2220*/  CS2R R26, SRZ ;  /* 0x00000000001a7805 */ /* 0x000fe2000001ff00 */
[----:B------:R-:W-:Y:S06]  /*2230*/  BRA `(.L_x_16045) ;  /* 0x0000000000447947 */ /* 0x000fec0003800000 */
.L_x_16066:
        /* <DEDUP_REMOVED lines=12> */
.L_x_16065:
[----:B------:R-:W2:Y:S02]  /*2300*/  LDG.E.64 R26, desc[UR36][R4.64] ;  /* 0x00000024041a7981 */ /* 0x000ea4000c1e1b00 */
[----:B--2---:R-:W4:Y:S01]  /*2310*/  I2F.F64.U64 R26, R26 ;  /* 0x0000001a001a7312 */ /* 0x004f220000301800 */
[----:B------:R-:W-:Y:S05]  /*2320*/  BRA `(.L_x_16045) ;  /* 0x0000000000087947 */ /* 0x000fea0003800000 */
.L_x_16064:
[----:B------:R-:W2:Y:S02]  /*2330*/  LDG.E R4, desc[UR36][R4.64] ;  /* 0x0000002404047981 */ /* 0x000ea4000c1e1900 */
[----:B--2---:R0:W1:Y:S02]  /*2340*/  I2F.F64.U32 R26, R4 ;  /* 0x00000004001a7312 */ /* 0x0040640000201800 */
.L_x_16045:
[----:B------:R-:W-:Y:S05]  /*2350*/  BSYNC.RECONVERGENT B6 ;  /* 0x0000000000067941 */ /* 0x000fea0003800200 */
.L_x_16039:
[----:B------:R-:W2:Y:S01]  /*2360*/  LDCU.64 UR4, c[0x0][0x598] ;  /* 0x0000b300ff0477ac */ /* 0x000ea20008000a00 */
[----:B01-345:R-:W-:Y:S01]  /*2370*/  DADD R8, -RZ, |R26| ;  /* 0x00000000ff087229 */ /* 0x03bfe2000000051a */
[----:B------:R-:W-:Y:S01]  /*2380*/  IMAD.MOV.U32 R4, RZ, RZ, 0x1 ;  /* 0x00000001ff047424 */ /* 0x000fe200078e00ff */
[----:B------:R-:W-:Y:S01]  /*2390*/  BSSY.RECONVERGENT B0, `(.L_x_16068) ;  /* 0x000001c000007945 */ /* 0x000fe20003800200 */
[----:B--2---:R-:W-:Y:S02]  /*23a0*/  DADD R10, -RZ, |UR4| ;  /* 0x40000004ff0a7e29 */ /* 0x004fe40008000100 */
[----:B------:R-:W-:-:S08]  /*23b0*/  DSETP.GT.AND P4, PT, |R26|, |UR4|, PT ;  /* 0x400000041a007e2a */ /* 0x000fd0000bf84200 */
[CC--:B------:R-:W-:Y:S02]  /*23c0*/  FSEL R25, R9.reuse, R11.reuse, P4 ;  /* 0x0000000b09197208 */ /* 0x0c0fe40002000000 */
[CC--:B------:R-:W-:Y:S02]  /*23d0*/  FSEL R24, R8.reuse, R10.reuse, P4 ;  /* 0x0000000a08187208 */ /* 0x0c0fe40002000000 */
[----:B------:R-:W0:Y:S01]  /*23e0*/  MUFU.RCP64H R5, R25 ;  /* 0x0000001900057308 */ /* 0x000e220000001800 */
[----:B------:R-:W-:Y:S02]  /*23f0*/  FSEL R10, R8, R10, !P4 ;  /* 0x0000000a080a7208 */ /* 0x000fe40006000000 */
[----:B------:R-:W-:-:S04]  /*2400*/  FSEL R11, R9, R11, !P4 ;  /* 0x0000000b090b7208 */ /* 0x000fc80006000000 */
        /* <DEDUP_REMOVED lines=17> */
[----:B------:R-:W-:Y:S05]  /*2520*/  CALL.REL.NOINC `($__internal_70_$__cuda_sm20_div_rn_f64_full) ;  /* 0x000000c400547944 */ /* 0x000fea0003c00000 */
[----:B------:R-:W-:Y:S02]  /*2530*/  IMAD.MOV.U32 R4, RZ, RZ, R12 ;  /* 0x000000ffff047224 */ /* 0x000fe400078e000c */
[----:B------:R-:W-:-:S07]  /*2540*/  IMAD.MOV.U32 R5, RZ, RZ, R13 ;  /* 0x000000ffff057224 */ /* 0x000fce00078e000d */
.L_x_16069:
[----:B------:R-:W-:Y:S05]  /*2550*/  BSYNC.RECONVERGENT B0 ;  /* 0x0000000000007941 */ /* 0x000fea0003800200 */
.L_x_16068:
[----:B------:R-:W-:Y:S01]  /*2560*/  DMUL R6, R4, R4 ;  /* 0x0000000404067228 */ /* 0x000fe20000000000 */
[----:B------:R-:W-:Y:S01]  /*2570*/  MOV R8, 0xdbb65b49 ;  /* 0xdbb65b4900087802 */ /* 0x000fe20000000f00 */
[----:B------:R-:W-:Y:S01]  /*2580*/  IMAD.MOV.U32 R9, RZ, RZ, 0x3f2d3b63 ;  /* 0x3f2d3b63ff097424 */ /* 0x000fe200078e00ff */
[----:B------:R-:W-:Y:S01]  /*2590*/  UMOV UR4, 0x2a25ff7e ;  /* 0x2a25ff7e00047882 */ /* 0x000fe20000000000 */
[----:B------:R-:W-:Y:S01]  /*25a0*/  UMOV UR5, 0x3ef53e1d ;  /* 0x3ef53e1d00057882 */ /* 0x000fe20000000000 */
[----:B------:R-:W-:Y:S03]  /*25b0*/  BSSY.RECONVERGENT B0, `(.L_x_16070) ;  /* 0x0000048000007945 */ /* 0x000fe60003800200 */
        /* <DEDUP_REMOVED lines=54> */
[----:B------:R-:W-:Y:S10]  /*2920*/  @!P4 BRA `(.L_x_16071) ;  /* 0x000000000024c947 */ /* 0x000ff40003800000 */
[----:B------:R-:W0:Y:S01]  /*2930*/  LDCU UR4, c[0x0][0x59c] ;  /* 0x0000b380ff0477ac */ /* 0x000e220008000800 */
[----:B------:R-:W-:Y:S01]  /*2940*/  DADD R4, -RZ, -R8 ;  /* 0x00000000ff047229 */ /* 0x000fe20000000908 */
[----:B------:R-:W-:Y:S01]  /*2950*/  UMOV UR5, 0x3ff921fb ;  /* 0x3ff921fb00057882 */ /* 0x000fe20000000000 */
[----:B0-----:R-:W-:Y:S01]  /*2960*/  ISETP.LE.AND P0, PT, RZ, UR4, PT ;  /* 0x00000004ff007c0c */ /* 0x001fe2000bf03270 */
[----:B------:R-:W-:-:S07]  /*2970*/  UMOV UR4, 0x54442d18 ;  /* 0x54442d1800047882 */ /* 0x000fce0000000000 */
[----:B------:R-:W-:Y:S02]  /*2980*/  FSEL R4, R8, R4, !P0 ;  /* 0x0000000408047208 */ /* 0x000fe40004000000 */
[----:B------:R-:W-:-:S06]  /*2990*/  FSEL R5, R9, R5, !P0 ;  /* 0x0000000509057208 */ /* 0x000fcc0004000000 */
[----:B------:R-:W-:Y:S01]  /*29a0*/  DADD R4, R4, UR4 ;  /* 0x0000000404047e29 */ /* 0x000fe20008000000 */
[----:B------:R-:W-:Y:S10]  /*29b0*/  BRA `(.L_x_16072) ;  /* 0x00000000001c7947 */ /* 0x000ff40003800000 */
.L_x_16071:
[----:B------:R-:W0:Y:S01]  /*29c0*/  LDCU UR6, c[0x0][0x59c] ;  /* 0x0000b380ff0677ac */ /* 0x000e220008000800 */
[----:B------:R-:W-:Y:S01]  /*29d0*/  UMOV UR4, 0x54442d18 ;  /* 0x54442d1800047882 */ /* 0x000fe20000000000 */
[----:B------:R-:W-:Y:S02]  /*29e0*/  UMOV UR5, 0x400921fb ;  /* 0x400921fb00057882 */ /* 0x000fe40000000000 */
[----:B------:R-:W-:Y:S01]  /*29f0*/  DADD R4, -R8, UR4 ;  /* 0x0000000408047e29 */ /* 0x000fe20008000100 */
[----:B0-----:R-:W-:-:S09]  /*2a00*/  ISETP.LE.AND P0, PT, RZ, UR6, PT ;  /* 0x00000006ff007c0c */ /* 0x001fd2000bf03270 */
[----:B------:R-:W-:Y:S02]  /*2a10*/  FSEL R4, R4, R8, !P0 ;  /* 0x0000000804047208 */ /* 0x000fe40004000000 */
[----:B------:R-:W-:-:S07]  /*2a20*/  FSEL R5, R5, R9, !P0 ;  /* 0x0000000905057208 */ /* 0x000fce0004000000 */
.L_x_16072:
[----:B------:R-:W-:Y:S05]  /*2a30*/  BSYNC.RECONVERGENT B0 ;  /* 0x0000000000007941 */ /* 0x000fea0003800200 */
.L_x_16070:
[----:B------:R-:W0:Y:S01]  /*2a40*/  LDCU.64 UR4, c[0x0][0x598] ;  /* 0x0000b300ff0477ac */ /* 0x000e220008000a00 */
[----:B------:R-:W-:Y:S01]  /*2a50*/  DSETP.NEU.AND P1, PT, R24, RZ, PT ;  /* 0x000000ff1800722a */ /* 0x000fe20003f2d000 */
[----:B------:R-:W1:Y:S01]  /*2a60*/  LDCU.64 UR6, c[0x0][0x580] ;  /* 0x0000b000ff0677ac */ /* 0x000e620008000a00 */
[C---:B0-----:R-:W-:Y:S02]  /*2a70*/  DSETP.NEU.AND P0, PT, |R26|.reuse, |UR4|, PT ;  /* 0x400000041a007e2a */ /* 0x041fe4000bf0d200 */
[----:B------:R-:W-:Y:S01]  /*2a80*/  DADD R6, |R26|, |UR4| ;  /* 0x400000041a067e29 */ /* 0x000fe20008000200 */
[----:B------:R-:W-:-:S03]  /*2a90*/  UPRMT UR4, UR41, 0x9910, URZ ;  /* 0x0000991029047896 */ /* 0x000fc600080000ff */
[----:B------:R-:W-:Y:S01]  /*2aa0*/  FSEL R3, R19, R5, !P0 ;  /* 0x0000000513037208 */ /* 0x000fe20004000000 */
[----:B------:R-:W-:Y:S01]  /*2ab0*/  UISETP.GT.AND UP0, UPT, UR4, 0x9, UPT ;  /* 0x000000090400788c */ /* 0x000fe2000bf04270 */
[----:B------:R-:W-:Y:S02]  /*2ac0*/  FSEL R5, R22, R4, !P0 ;  /* 0x0000000416057208 */ /* 0x000fe40004000000 */
[----:B------:R-:W-:Y:S01]  /*2ad0*/  FSEL R3, R2, R3, !P1 ;  /* 0x0000000302037208 */ /* 0x000fe20004800000 */
[----:B------:R-:W-:Y:S01]  /*2ae0*/  DSETP.NAN.AND P0, PT, R6, R6, PT ;  /* 0x000000060600722a */ /* 0x000fe20003f08000 */
[----:B-1----:R-:W-:Y:S02]  /*2af0*/  IADD3 R4, P2, PT, R16, UR6, RZ ;  /* 0x0000000610047c10 */ /* 0x002fe4000ff5e0ff */
[----:B------:R-:W-:Y:S02]  /*2b00*/  LOP3.LUT R27, R3, 0x80000000, R27, 0xb8, !PT ;  /* 0x80000000031b7812 */ /* 0x000fe400078eb81b */
[----:B------:R-:W-:Y:S01]  /*2b10*/  FSEL R3, R18, R5, !P1 ;  /* 0x0000000512037208 */ /* 0x000fe20004800000 */
[----:B------:R-:W-:Y:S01]  /*2b20*/  IMAD.X R5, RZ, RZ, UR7, P2 ;  /* 0x00000007ff057e24 */ /* 0x000fe200090e06ff */
[----:B------:R-:W-:-:S02]  /*2b30*/  FSEL R9, R7, R27, P0 ;  /* 0x0000001b07097208 */ /* 0x000fc40000000000 */
        /* <DEDUP_REMOVED lines=13> */
.L_x_16076:
[----:B------:R-:W0:Y:S02]  /*2c10*/  F2I.S64.F64.TRUNC R8, R8 ;  /* 0x0000000800087311 */ /* 0x000e24000030d900 */
[----:B0-----:R-:W-:-:S05]  /*2c20*/  MOV R3, R8 ;  /* 0x0000000800037202 */ /* 0x001fca0000000f00 */
[----:B------:R0:W-:Y:S01]  /*2c30*/  STG.E.U8 desc[UR36][R4.64], R3 ;  /* 0x0000000304007986 */ /* 0x0001e2000c101124 */
[----:B------:R-:W-:Y:S05]  /*2c40*/  BRA `(.L_x_16078) ;  /* 0x0000000c00dc7947 */ /* 0x000fea0003800000 */
.L_x_16075:
        /* <DEDUP_REMOVED lines=9> */
.L_x_16080:
[----:B------:R-:W0:Y:S02]  /*2ce0*/  F2I.F64.TRUNC R9, R8 ;  /* 0x0000000800097311 */ /* 0x000e24000030d100 */
[----:B0-----:R0:W-:Y:S01]  /*2cf0*/  STG.E desc[UR36][R4.64], R9 ;  /* 0x0000000904007986 */ /* 0x0011e2000c101924 */
[----:B------:R-:W-:Y:S05]  /*2d00*/  BRA `(.L_x_16078) ;  /* 0x0000000c00ac7947 */ /* 0x000fea0003800000 */
.L_x_16079:
[----:B------:R-:W0:Y:S02]  /*2d10*/  F2I.F64.TRUNC R9, R8 ;  /* 0x0000000800097311 */ /* 0x000e24000030d100 */
[----:B0-----:R0:W-:Y:S01]  /*2d20*/  STG.E.U16 desc[UR36][R4.64], R9 ;  /* 0x0000000904007986 */ /* 0x0011e2000c101524 */
[----:B------:R-:W-:Y:S05]  /*2d30*/  BRA `(.L_x_16078) ;  /* 0x0000000c00a07947 */ /* 0x000fea0003800000 */
.L_x_16074:
        /* <DEDUP_REMOVED lines=13> */
.L_x_16082:
        /* <DEDUP_REMOVED lines=8> */
.L_x_16081:
        /* <DEDUP_REMOVED lines=14> */
.L_x_16084:
        /* <DEDUP_REMOVED lines=9> */
.L_x_16083:
[----:B------:R4:W-:Y:S01]  /*3000*/  STG.E.64 desc[UR36][R4.64], R8 ;  /* 0x0000000804007986 */ /* 0x0009e2000c101b24 */
[----:B------:R-:W-:Y:S05]  /*3010*/  BRA `(.L_x_16078) ;  /* 0x0000000800e87947 */ /* 0x000fea0003800000 */
.L_x_16073:
        /* <DEDUP_REMOVED lines=12> */
.L_x_16087:
[----:B------:R-:W-:-:S05]  /*30e0*/  CS2R R10, SRZ ;  /* 0x00000000000a7805 */ /* 0x000fca000001ff00 */
[----:B------:R0:W-:Y:S01]  /*30f0*/  STG.E.128 desc[UR36][R4.64], R8 ;  /* 0x0000000804007986 */ /* 0x0001e2000c101d24 */
[----:B------:R-:W-:Y:S05]  /*3100*/  BRA `(.L_x_16078) ;  /* 0x0000000800ac7947 */ /* 0x000fea0003800000 */
.L_x_16086:
        /* <DEDUP_REMOVED lines=23> */
.L_x_16091:
[----:B------:R-:W-:Y:S05]  /*3280*/  BSYNC.RECONVERGENT B0 ;  /* 0x0000000000007941 */ /* 0x000fea0003800200 */
.L_x_16090:
[----:B------:R-:W-:-:S05]  /*3290*/  LOP3.LUT R7, R0, 0x80, R7, 0xf8, !PT ;  /* 0x0000008000077812 */ /* 0x000fca00078ef807 */
[----:B------:R0:W-:Y:S01]  /*32a0*/  STG.E.U8 desc[UR36][R4.64], R7 ;  /* 0x0000000704007986 */ /* 0x0001e2000c101124 */
[----:B------:R-:W-:Y:S05]  /*32b0*/  BRA `(.L_x_16078) ;  /* 0x0000000800407947 */ /* 0x000fea0003800000 */
.L_x_16089:
        /* <DEDUP_REMOVED lines=19> */
.L_x_16093:
[----:B------:R-:W-:Y:S05]  /*33f0*/  BSYNC.RECONVERGENT B0 ;  /* 0x0000000000007941 */ /* 0x000fea0003800200 */
.L_x_16092:
[----:B------:R-:W-:-:S05]  /*3400*/  LOP3.LUT R7, R0, 0x80, R7, 0xf8, !PT ;  /* 0x0000008000077812 */ /* 0x000fca00078ef807 */
[----:B------:R0:W-:Y:S01]  /*3410*/  STG.E.U8 desc[UR36][R4.64], R7 ;  /* 0x0000000704007986 */ /* 0x0001e2000c101124 */
[----:B------:R-:W-:Y:S05]  /*3420*/  BRA `(.L_x_16078) ;  /* 0x0000000400e47947 */ /* 0x000fea0003800000 */
.L_x_16088:
        /* <DEDUP_REMOVED lines=8> */
.L_x_16085:
        /* <DEDUP_REMOVED lines=11> */
.L_x_16096:
        /* <DEDUP_REMOVED lines=17> */
.L_x_16099:
[----:B------:R-:W-:-:S04]  /*3670*/  SHF.R.U32.HI R0, RZ, 0x14, R7 ;  /* 0x00000014ff007819 */ /* 0x000fc80000011607 */
[----:B------:R-:W-:-:S04]  /*3680*/  LOP3.LUT R0, R0, 0x1, RZ, 0xc0, !PT ;  /* 0x0000000100007812 */ /* 0x000fc800078ec0ff */
[----:B------:R-:W-:-:S04]  /*3690*/  IADD3 R0, PT, PT, R7, 0x487ffff, R0 ;  /* 0x0487ffff07007810 */ /* 0x000fc80007ffe000 */
[----:B------:R-:W-:-:S04]  /*36a0*/  SHF.R.U32.HI R0, RZ, 0x14, R0 ;  /* 0x00000014ff007819 */ /* 0x000fc80000011600 */
[----:B------:R-:W-:-:S07]  /*36b0*/  LOP3.LUT R3, R0, 0xff, RZ, 0xc0, !PT ;  /* 0x000000ff00037812 */ /* 0x000fce00078ec0ff */
.L_x_16100:
[----:B------:R-:W-:-:S04]  /*36c0*/  SHF.R.U32.HI R0, RZ, 0x18, R7 ;  /* 0x00000018ff007819 */ /* 0x000fc80000011607 */
[----:B------:R-:W-:-:S07]  /*36d0*/  LOP3.LUT R0, R3, 0x80, R0, 0xf8, !PT ;  /* 0x0000008003007812 */ /* 0x000fce00078ef800 */
.L_x_16098:
[----:B------:R-:W-:Y:S05]  /*36e0*/  BSYNC.RECONVERGENT B0 ;  /* 0x0000000000007941 */ /* 0x000fea0003800200 */
.L_x_16097:
[----:B------:R0:W-:Y:S01]  /*36f0*/  STG.E.U8 desc[UR36][R4.64], R0 ;  /* 0x0000000004007986 */ /* 0x0001e2000c101124 */
[----:B------:R-:W-:Y:S05]  /*3700*/  BRA `(.L_x_16078) ;  /* 0x00000004002c7947 */ /* 0x000fea0003800000 */
.L_x_16095:
        /* <DEDUP_REMOVED lines=17> */
.L_x_16103:
[----:B------:R-:W-:-:S04]  /*3820*/  SHF.R.U32.HI R0, RZ, 0x15, R7 ;  /* 0x00000015ff007819 */ /* 0x000fc80000011607 */
[----:B------:R-:W-:-:S04]  /*3830*/  LOP3.LUT R0, R0, 0x1, RZ, 0xc0, !PT ;  /* 0x0000000100007812 */ /* 0x000fc800078ec0ff */
[----:B------:R-:W-:-:S04]  /*3840*/  IADD3 R0, PT, PT, R7, 0x88fffff, R0 ;  /* 0x088fffff07007810 */ /* 0x000fc80007ffe000 */
[----:B------:R-:W-:-:S04]  /*3850*/  SHF.R.U32.HI R0, RZ, 0x15, R0 ;  /* 0x00000015ff007819 */ /* 0x000fc80000011600 */
[----:B------:R-:W-:-:S07]  /*3860*/  LOP3.LUT R3, R0, 0xff, RZ, 0xc0, !PT ;  /* 0x000000ff00037812 */ /* 0x000fce00078ec0ff */
.L_x_16104:
[----:B------:R-:W-:-:S04]  /*3870*/  SHF.R.U32.HI R0, RZ, 0x18, R7 ;  /* 0x00000018ff007819 */ /* 0x000fc80000011607 */
[----:B------:R-:W-:-:S07]  /*3880*/  LOP3.LUT R0, R3, 0x80, R0, 0xf8, !PT ;  /* 0x0000008003007812 */ /* 0x000fce00078ef800 */
.L_x_16102:
[----:B------:R-:W-:Y:S05]  /*3890*/  BSYNC.RECONVERGENT B0 ;  /* 0x0000000000007941 */ /* 0x000fea0003800200 */
.L_x_16101:
[----:B------:R0:W-:Y:S01]  /*38a0*/  STG.E.U8 desc[UR36][R4.64], R0 ;  /* 0x0000000004007986 */ /* 0x0001e2000c101124 */
[----:B------:R-:W-:Y:S05]  /*38b0*/  BRA `(.L_x_16078) ;  /* 0x0000000000c07947 */ /* 0x000fea0003800000 */
.L_x_16094:
[----:B------:R-:W-:-:S09]  /*38c0*/  UISETP.NE.AND UP0, UPT, UR4, 0x1c, UPT ;  /* 0x0000001c0400788c */ /* 0x000fd2000bf05270 */
[----:B------:R-:W-:Y:S05]  /*38d0*/  BRA.U !UP0, `(.L_x_16105) ;  /* 0x0000000108b07547 */ /* 0x000fea000b800000 */
[----:B------:R-:W-:-:S09]  /*38e0*/  UISETP.NE.AND UP0, UPT, UR4, 0x1d, UPT ;  /* 0x0000001d0400788c */ /* 0x000fd2000bf05270 */
[----:B------:R-:W-:Y:S05]  /*38f0*/  BRA.U !UP0, `(.L_x_16106) ;  /* 0x00000001089c7547 */ /* 0x000fea000b800000 */
[----:B------:R-:W-:-:S09]  /*3900*/  UISETP.NE.AND UP0, UPT, UR4, 0x2c, UPT ;  /* 0x0000002c0400788c */ /* 0x000fd2000bf05270 */
[----:B------:R-:W-:Y:S05]  /*3910*/  BRA.U !UP0, `(.L_x_16107) ;  /* 0x0000000108447547 */ /* 0x000fea000b800000 */
.L_x_16077:
        /* <DEDUP_REMOVED lines=16> */
.L_x_16108:
[----:B------:R-:W-:Y:S05]  /*3a20*/  BRA `(.L_x_16078) ;  /* 0x0000000000647947 */ /* 0x000fea0003800000 */
.L_x_16107:
        /* <DEDUP_REMOVED lines=20> */
.L_x_16106:
[----:B------:R-:W0:Y:S02]  /*3b70*/  F2I.U64.F64.TRUNC R8, R8 ;  /* 0x0000000800087311 */ /* 0x000e24000030d800 */
[----:B0-----:R0:W-:Y:S01]  /*3b80*/  STG.E.64 desc[UR36][R4.64], R8 ;  /* 0x0000000804007986 */ /* 0x0011e2000c101b24 */
[----:B------:R-:W-:Y:S05]  /*3b90*/  BRA `(.L_x_16078) ;  /* 0x0000000000087947 */ /* 0x000fea0003800000 */
.L_x_16105:
[----:B------:R-:W0:Y:S02]  /*3ba0*/  F2I.U32.F64.TRUNC R9, R8 ;  /* 0x0000000800097311 */ /* 0x000e24000030d000 */
[----:B0-----:R0:W-:Y:S02]  /*3bb0*/  STG.E desc[UR36][R4.64], R9 ;  /* 0x0000000904007986 */ /* 0x0011e4000c101924 */
.L_x_16078:
[----:B------:R-:W-:-:S07]  /*3bc0*/  VIADD R17, R17, 0x80 ;  /* 0x0000008011117836 */ /* 0x000fce0000000000 */
.L_x_16037:
[----:B------:R-:W-:Y:S05]  /*3bd0*/  BSYNC.RECONVERGENT B7 ;  /* 0x0000000000077941 */ /* 0x000fea0003800200 */
.L_x_16036:
        /* <DEDUP_REMOVED lines=307> */
.L_x_16111:
        /* <DEDUP_REMOVED lines=18> */
.L_x_16116:
[----:B------:R-:W2:Y:S02]  /*5030*/  LDG.E.U8 R4, desc[UR36][R4.64] ;  /* 0x0000002404047981 */ /* 0x000ea4000c1e1100 */
[----:B--2---:R0:W1:Y:S01]  /*5040*/  I2F.F64.U16 R26, R4 ;  /* 0x00000004001a7312 */ /* 0x0040620000101800 */
[----:B------:R-:W-:Y:S05]  /*5050*/  BRA `(.L_x_16118) ;  /* 0x0000000c00647947 */ /* 0x000fea0003800000 */
.L_x_16115:
        /* <DEDUP_REMOVED lines=9> */
.L_x_16120:
[----:B------:R-:W2:Y:S02]  /*50f0*/  LDG.E R4, desc[UR36][R4.64] ;  /* 0x0000002404047981 */ /* 0x000ea4000c1e1900 */
[----:B--2---:R0:W1:Y:S01]  /*5100*/  I2F.F64 R26, R4 ;  /* 0x00000004001a7312 */ /* 0x0040620000201c00 */
[----:B------:R-:W-:Y:S05]  /*5110*/  BRA `(.L_x_16118) ;  /* 0x0000000c00347947 */ /* 0x000fea0003800000 */
.L_x_16119:
[----:B------:R-:W2:Y:S02]  /*5120*/  LDG.E.U16 R4, desc[UR36][R4.64] ;  /* 0x0000002404047981 */ /* 0x000ea4000c1e1500 */
[----:B--2---:R0:W1:Y:S01]  /*5130*/  I2F.F64.S16 R26, R4 ;  /* 0x00000004001a7312 */ /* 0x0040620000101c00 */
[----:B------:R-:W-:Y:S05]  /*5140*/  BRA `(.L_x_16118) ;  /* 0x0000000c00287947 */ /* 0x000fea0003800000 */
.L_x_16114:
        /* <DEDUP_REMOVED lines=10> */
.L_x_16122:
[----:B------:R-:W2:Y:S02]  /*51f0*/  LDG.E.U16 R0, desc[UR36][R4.64] ;  /* 0x0000002404007981 */ /* 0x000ea4000c1e1500 */
[----:B--2---:R-:W-:-:S05]  /*5200*/  HADD2.F32 R0, -RZ, R0.H0_H0 ;  /* 0x20000000ff007230 */ /* 0x004fca0000004100 */
[----:B------:R-:W-:-:S04]  /*5210*/  FMUL.FTZ R0, R0, 1 ;  /* 0x3f80000000007820 */ /* 0x000fc80000410000 */
[----:B------:R0:W1:Y:S01]  /*5220*/  F2F.F64.F32 R26, R0 ;  /* 0x00000000001a7310 */ /* 0x0000620000201800 */
[----:B------:R-:W-:Y:S05]  /*5230*/  BRA `(.L_x_16118) ;  /* 0x0000000800ec7947 */ /* 0x000fea0003800000 */
.L_x_16121:
        /* <DEDUP_REMOVED lines=10> */
.L_x_16124:
[----:B------:R-:W2:Y:S02]  /*52e0*/  LDG.E.U16 R4, desc[UR36][R4.64] ;  /* 0x0000002404047981 */ /* 0x000ea4000c1e1500 */
[----:B--2---:R-:W-:-:S05]  /*52f0*/  HADD2.F32 R0, -RZ, R4.H0_H0 ;  /* 0x20000004ff007230 */ /* 0x004fca0000004100 */
[----:B------:R-:W-:-:S04]  /*5300*/  FMUL.FTZ R0, R0, 1 ;  /* 0x3f80000000007820 */ /* 0x000fc80000410000 */
[----:B------:R0:W1:Y:S01]  /*5310*/  F2F.F64.F32 R26, R0 ;  /* 0x00000000001a7310 */ /* 0x0000620000201800 */
[----:B------:R-:W-:Y:S05]  /*5320*/  BRA `(.L_x_16118) ;  /* 0x0000000800b07947 */ /* 0x000fea0003800000 */
.L_x_16123:
[----:B------:R0:W5:Y:S01]  /*5330*/  LDG.E.64 R26, desc[UR36][R4.64] ;  /* 0x00000024041a7981 */ /* 0x000162000c1e1b00 */
[----:B------:R-:W-:Y:S05]  /*5340*/  BRA `(.L_x_16118) ;  /* 0x0000000800a87947 */ /* 0x000fea0003800000 */
.L_x_16113:
        /* <DEDUP_REMOVED lines=13> */
.L_x_16127:
[----:B------:R0:W5:Y:S01]  /*5420*/  LDG.E.64 R26, desc[UR36][R4.64] ;  /* 0x00000024041a7981 */ /* 0x000162000c1e1b00 */
[----:B------:R-:W-:Y:S05]  /*5430*/  BRA `(.L_x_16118) ;  /* 0x00000008006c7947 */ /* 0x000fea0003800000 */
.L_x_16126:
        /* <DEDUP_REMOVED lines=27> */
.L_x_16129:
        /* <DEDUP_REMOVED lines=15> */
.L_x_16128:
[----:B------:R-:W2:Y:S02]  /*56e0*/  LDG.E.U16 R0, desc[UR36][R4.64] ;  /* 0x0000002404007981 */ /* 0x000ea4000c1e1500 */
[----:B--2---:R-:W-:-:S05]  /*56f0*/  SHF.L.U32 R0, R0, 0x10, RZ ;  /* 0x0000001000007819 */ /* 0x004fca00000006ff */
[----:B------:R-:W-:-:S04]  /*5700*/  FMUL.FTZ R0, R0, 1 ;  /* 0x3f80000000007820 */ /* 0x000fc80000410000 */
[----:B------:R0:W1:Y:S01]  /*5710*/  F2F.F64.F32 R26, R0 ;  /* 0x00000000001a7310 */ /* 0x0000620000201800 */
[----:B------:R-:W-:Y:S05]  /*5720*/  BRA `(.L_x_16118) ;  /* 0x0000000400b07947 */ /* 0x000fea0003800000 */
.L_x_16125:
        /* <DEDUP_REMOVED lines=11> */
.L_x_16132:
        /* <DEDUP_REMOVED lines=21> */
.L_x_16134:
[----:B------:R-:W-:Y:S05]  /*5930*/  BSYNC.RECONVERGENT B0 ;  /* 0x0000000000007941 */ /* 0x000fea0003800200 */
.L_x_16133:
[----:B------:R-:W-:Y:S01]  /*5940*/  IMAD.SHL.U32 R0, R0, 0x100000, RZ ;  /* 0x0010000000007824 */ /* 0x000fe200078e00ff */
[----:B------:R-:W-:-:S04]  /*5950*/  LEA R3, R3, 0x3b800000, 0x17 ;  /* 0x3b80000003037811 */ /* 0x000fc800078eb8ff */
[----:B------:R-:W-:-:S05]  /*5960*/  LOP3.LUT R0, R3, R0, R7, 0xfe, !PT ;  /* 0x0000000003007212 */ /* 0x000fca00078efe07 */
[----:B------:R-:W-:-:S04]  /*5970*/  FMUL.FTZ R0, R0, 1 ;  /* 0x3f80000000007820 */ /* 0x000fc80000410000 */
[----:B------:R4:W0:Y:S01]  /*5980*/  F2F.F64.F32 R26, R0 ;  /* 0x00000000001a7310 */ /* 0x0008220000201800 */
[----:B------:R-:W-:Y:S05]  /*5990*/  BRA `(.L_x_16118) ;  /* 0x0000000400147947 */ /* 0x000fea0003800000 */
.L_x_16131:
        /* <DEDUP_REMOVED lines=21> */
.L_x_16136:
[----:B------:R-:W-:Y:S05]  /*5af0*/  BSYNC.RECONVERGENT B0 ;  /* 0x0000000000007941 */ /* 0x000fea0003800200 */
.L_x_16135:
[----:B------:R-:W-:Y:S01]  /*5b00*/  IMAD.SHL.U32 R0, R0, 0x200000, RZ ;  /* 0x0020000000007824 */ /* 0x000fe200078e00ff */
[----:B------:R-:W-:-:S04]  /*5b10*/  LEA R3, R3, 0x37800000, 0x17 ;  /* 0x3780000003037811 */ /* 0x000fc800078eb8ff */
[----:B------:R-:W-:-:S05]  /*5b20*/  LOP3.LUT R0, R3, R0, R7, 0xfe, !PT ;  /* 0x0000000003007212 */ /* 0x000fca00078efe07 */
[----:B------:R-:W-:-:S04]  /*5b30*/  FMUL.FTZ R0, R0, 1 ;  /* 0x3f80000000007820 */ /* 0x000fc80000410000 */
[----:B------:R0:W1:Y:S01]  /*5b40*/  F2F.F64.F32 R26, R0 ;  /* 0x00000000001a7310 */ /* 0x0000620000201800 */
[----:B------:R-:W-:Y:S05]  /*5b50*/  BRA `(.L_x_16118) ;  /* 0x0000000000a47947 */ /* 0x000fea0003800000 */
.L_x_16130:
        /* <DEDUP_REMOVED lines=18> */
.L_x_16117:
        /* <DEDUP_REMOVED lines=16> */
.L_x_16139:
[----:B------:R-:W-:Y:S01]  /*5d80*/  CS2R R26, SRZ ;  /* 0x00000000001a7805 */ /* 0x000fe2000001ff00 */
[----:B------:R-:W-:Y:S06]  /*5d90*/  BRA `(.L_x_16118) ;  /* 0x0000000000147947 */ /* 0x000fec0003800000 */
.L_x_16138:
[----:B------:R-:W2:Y:S02]  /*5da0*/  LDG.E.64 R26, desc[UR36][R4.64] ;  /* 0x00000024041a7981 */ /* 0x000ea4000c1e1b00 */
[----:B--2---:R-:W0:Y:S01]  /*5db0*/  I2F.F64.U64 R26, R26 ;  /* 0x0000001a001a7312 */ /* 0x004e220000301800 */
[----:B------:R-:W-:Y:S05]  /*5dc0*/  BRA `(.L_x_16118) ;  /* 0x0000000000087947 */ /* 0x000fea0003800000 */
.L_x_16137:
[----:B------:R-:W2:Y:S02]  /*5dd0*/  LDG.E R4, desc[UR36][R4.64] ;  /* 0x0000002404047981 */ /* 0x000ea4000c1e1900 */
[----:B--2---:R0:W1:Y:S02]  /*5de0*/  I2F.F64.U32 R26, R4 ;  /* 0x00000004001a7312 */ /* 0x0040640000201800 */
.L_x_16118:
[----:B------:R-:W-:Y:S05]  /*5df0*/  BSYNC.RECONVERGENT B6 ;  /* 0x0000000000067941 */ /* 0x000fea0003800200 */
.L_x_16112:
[----:B------:R-:W4:Y:S01]  /*5e00*/  LDCU.64 UR4, c[0x0][0x598] ;  /* 0x0000b300ff0477ac */ /* 0x000f220008000a00 */
[----:B01-3-5:R-:W-:Y:S01]  /*5e10*/  DADD R8, -RZ, |R26| ;  /* 0x00000000ff087229 */ /* 0x02bfe2000000051a */
[----:B--2---:R-:W-:Y:S01]  /*5e20*/  IMAD.MOV.U32 R4, RZ, RZ, 0x1 ;  /* 0x00000001ff047424 */ /* 0x004fe200078e00ff */
[----:B------:R-:W-:Y:S01]  /*5e30*/  BSSY.RECONVERGENT B0, `(.L_x_16140) ;  /* 0x000001c000007945 */ /* 0x000fe20003800200 */
[----:B----4-:R-:W-:Y:S02]  /*5e40*/  DADD R10, -RZ, |UR4| ;  /* 0x40000004ff0a7e29 */ /* 0x010fe40008000100 */
        /* <DEDUP_REMOVED lines=19> */
[----:B------:R-:W-:Y:S01]  /*5f80*/  MOV R9, R11 ;  /* 0x0000000b00097202 */ /* 0x000fe20000000f00 */
[----:B------:R-:W-:Y:S01]  /*5f90*/  IMAD.MOV.U32 R6, RZ, RZ, R24 ;  /* 0x000000ffff067224 */ /* 0x000fe200078e0018 */
[----:B------:R-:W-:Y:S01]  /*5fa0*/  MOV R0, 0x5fd0 ;  /* 0x00005fd000007802 */ /* 0x000fe20000000f00 */
[----:B------:R-:W-:-:S07]  /*5fb0*/  IMAD.MOV.U32 R7, RZ, RZ, R25 ;  /* 0x000000ffff077224 */ /* 0x000fce00078e0019 */
[----:B------:R-:W-:Y:S05]  /*5fc0*/  CALL.REL.NOINC `($__internal_70_$__cuda_sm20_div_rn_f64_full) ;  /* 0x0000008800ac7944 */ /* 0x000fea0003c00000 */
[----:B------:R-:W-:Y:S01]  /*5fd0*/  MOV R4, R12 ;  /* 0x0000000c00047202 */ /* 0x000fe20000000f00 */
[----:B------:R-:W-:-:S07]  /*5fe0*/  IMAD.MOV.U32 R5, RZ, RZ, R13 ;  /* 0x000000ffff057224 */ /* 0x000fce00078e000d */
.L_x_16141:
[----:B------:R-:W-:Y:S05]  /*5ff0*/  BSYNC.RECONVERGENT B0 ;  /* 0x0000000000007941 */ /* 0x000fea0003800200 */
.L_x_16140:
[----:B------:R-:W-:Y:S01]  /*6000*/  DMUL R6, R4, R4 ;  /* 0x0000000404067228 */ /* 0x000fe20000000000 */
[----:B------:R-:W-:Y:S01]  /*6010*/  IMAD.MOV.U32 R8, RZ, RZ, -0x2449a4b7 ;  /* 0xdbb65b49ff087424 */ /* 0x000fe200078e00ff */
[----:B------:R-:W-:Y:S01]  /*6020*/  MOV R9, 0x3f2d3b63 ;  /* 0x3f2d3b6300097802 */ /* 0x000fe20000000f00 */
[----:B------:R-:W-:Y:S01]  /*6030*/  UMOV UR4, 0x2a25ff7e ;  /* 0x2a25ff7e00047882 */ /* 0x000fe20000000000 */
[----:B------:R-:W-:Y:S01]  /*6040*/  UMOV UR5, 0x3ef53e1d ;  /* 0x3ef53e1d00057882 */ /* 0x000fe20000000000 */
[----:B------:R-:W0:Y:S01]  /*6050*/  LDCU.64 UR8, c[0x0][0x598] ;  /* 0x0000b300ff0877ac */ /* 0x000e220008000a00 */
[----:B------:R-:W-:Y:S02]  /*6060*/  DSETP.NEU.AND P1, PT, R24, RZ, PT ;  /* 0x000000ff1800722a */ /* 0x000fe40003f2d000 */
[C---:B------:R-:W-:Y:S01]  /*6070*/  DFMA R8, R6.reuse, -UR4, R8 ;  /* 0x8000000406087c2b */ /* 0x040fe20008000008 */
[----:B------:R-:W-:Y:S01]  /*6080*/  UMOV UR4, 0x8dde082e ;  /* 0x8dde082e00047882 */ /* 0x000fe20000000000 */
[----:B------:R-:W-:Y:S01]  /*6090*/  UMOV UR5, 0x3f531278 ;  /* 0x3f53127800057882 */ /* 0x000fe20000000000 */
[----:B------:R-:W1:Y:S05]  /*60a0*/  LDCU.64 UR6, c[0x0][0x580] ;  /* 0x0000b000ff0677ac */ /* 0x000e6a0008000a00 */
        /* <DEDUP_REMOVED lines=49> */
[----:B------:R-:W2:Y:S07]  /*63c0*/  LDCU UR4, c[0x0][0x59c] ;  /* 0x0000b380ff0477ac */ /* 0x000eae0008000800 */
[----:B------:R-:W-:-:S08]  /*63d0*/  DMUL R8, R6, R8 ;  /* 0x0000000806087228 */ /* 0x000fd00000000000 */
[----:B------:R-:W-:Y:S01]  /*63e0*/  DFMA R8, R8, R4, R4 ;  /* 0x000000040808722b */ /* 0x000fe20000000004 */
[----:B------:R-:W-:Y:S01]  /*63f0*/  @!P4 IMAD.MOV.U32 R4, RZ, RZ, 0x54442d18 ;  /* 0x54442d18ff04c424 */ /* 0x000fe200078e00ff */
[----:B--2---:R-:W-:Y:S01]  /*6400*/  ISETP.LE.AND P0, PT, RZ, UR4, PT ;  /* 0x00000004ff007c0c */ /* 0x004fe2000bf03270 */
[----:B------:R-:W-:Y:S01]  /*6410*/  @!P4 IMAD.MOV.U32 R5, RZ, RZ, 0x400921fb ;  /* 0x400921fbff05c424 */ /* 0x000fe200078e00ff */
[----:B------:R-:W-:-:S04]  /*6420*/  UPRMT UR4, UR41, 0x9910, URZ ;  /* 0x0000991029047896 */ /* 0x000fc800080000ff */
[----:B------:R-:W-:Y:S01]  /*6430*/  @P4 DADD R6, -RZ, -R8 ;  /* 0x00000000ff064229 */ /* 0x000fe20000000908 */
[----:B------:R-:W-:Y:S01]  /*6440*/  UISETP.GT.AND UP0, UPT, UR4, 0x9, UPT ;  /* 0x000000090400788c */ /* 0x000fe2000bf04270 */
[----:B------:R-:W-:-:S08]  /*6450*/  @!P4 DADD R4, -R8, R4 ;  /* 0x000000000804c229 */ /* 0x000fd00000000104 */
[----:B------:R-:W-:Y:S02]  /*6460*/  @P4 FSEL R6, R8, R6, !P0 ;  /* 0x0000000608064208 */ /* 0x000fe40004000000 */
[----:B------:R-:W-:Y:S02]  /*6470*/  @!P4 FSEL R4, R4, R8, !P0 ;  /* 0x000000080404c208 */ /* 0x000fe40004000000 */
[----:B------:R-:W-:Y:S02]  /*6480*/  @!P4 FSEL R5, R5, R9, !P0 ;  /* 0x000000090505c208 */ /* 0x000fe40004000000 */
[----:B------:R-:W-:Y:S01]  /*6490*/  @P4 FSEL R7, R9, R7, !P0 ;  /* 0x0000000709074208 */ /* 0x000fe20004000000 */
[----:B------:R-:W-:Y:S01]  /*64a0*/  @P4 IMAD.MOV.U32 R9, RZ, RZ, 0x3ff921fb ;  /* 0x3ff921fbff094424 */ /* 0x000fe200078e00ff */
[----:B------:R-:W-:Y:S01]  /*64b0*/  @P4 MOV R8, 0x54442d18 ;  /* 0x54442d1800084802 */ /* 0x000fe20000000f00 */
[----:B0-----:R-:W-:-:S05]  /*64c0*/  DSETP.NEU.AND P0, PT, |R26|, |UR8|, PT ;  /* 0x400000081a007e2a */ /* 0x001fca000bf0d200 */
[----:B------:R-:W-:Y:S02]  /*64d0*/  @P4 DADD R4, R6, R8 ;  /* 0x0000000006044229 */ /* 0x000fe40000000008 */
[----:B------:R-:W-:-:S08]  /*64e0*/  DADD R6, |R26|, |UR8| ;  /* 0x400000081a067e29 */ /* 0x000fd00008000200 */
[----:B------:R-:W-:Y:S02]  /*64f0*/  FSEL R3, R19, R5, !P0 ;  /* 0x0000000513037208 */ /* 0x000fe40004000000 */
[----:B------:R-:W-:Y:S01]  /*6500*/  FSEL R5, R22, R4, !P0 ;  /* 0x0000000416057208 */ /* 0x000fe20004000000 */
[----:B------:R-:W-:Y:S01]  /*6510*/  DSETP.NAN.AND P0, PT, R6, R6, PT ;  /* 0x000000060600722a */ /* 0x000fe20003f08000 */
[----:B------:R-:W-:Y:S02]  /*6520*/  FSEL R3, R2, R3, !P1 ;  /* 0x0000000302037208 */ /* 0x000fe40004800000 */
        /* <DEDUP_REMOVED lines=18> */
.L_x_16145:
[----:B------:R-:W0:Y:S02]  /*6650*/  F2I.S64.F64.TRUNC R8, R8 ;  /* 0x0000000800087311 */ /* 0x000e24000030d900 */
[----:B0-----:R-:W-:-:S05]  /*6660*/  MOV R3, R8 ;  /* 0x0000000800037202 */ /* 0x001fca0000000f00 */
[----:B------:R0:W-:Y:S01]  /*6670*/  STG.E.U8 desc[UR36][R4.64], R3 ;  /* 0x0000000304007986 */ /* 0x0001e2000c101124 */
[----:B------:R-:W-:Y:S05]  /*6680*/  BRA `(.L_x_16147) ;  /* 0x0000000c00e07947 */ /* 0x000fea0003800000 */
.L_x_16144:
        /* <DEDUP_REMOVED lines=9> */
.L_x_16149:
[----:B------:R-:W0:Y:S02]  /*6720*/  F2I.F64.TRUNC R9, R8 ;  /* 0x0000000800097311 */ /* 0x000e24000030d100 */
[----:B0-----:R0:W-:Y:S01]  /*6730*/  STG.E desc[UR36][R4.64], R9 ;  /* 0x0000000904007986 */ /* 0x0011e2000c101924 */
[----:B------:R-:W-:Y:S05]  /*6740*/  BRA `(.L_x_16147) ;  /* 0x0000000c00b07947 */ /* 0x000fea0003800000 */
.L_x_16148:
[----:B------:R-:W0:Y:S02]  /*6750*/  F2I.F64.TRUNC R9, R8 ;  /* 0x0000000800097311 */ /* 0x000e24000030d100 */
[----:B0-----:R0:W-:Y:S01]  /*6760*/  STG.E.U16 desc[UR36][R4.64], R9 ;  /* 0x0000000904007986 */ /* 0x0011e2000c101524 */
[----:B------:R-:W-:Y:S05]  /*6770*/  BRA `(.L_x_16147) ;  /* 0x0000000c00a47947 */ /* 0x000fea0003800000 */
.L_x_16143:
        /* <DEDUP_REMOVED lines=13> */
.L_x_16151:
        /* <DEDUP_REMOVED lines=8> */
.L_x_16150:
        /* <DEDUP_REMOVED lines=14> */
.L_x_16153:
        /* <DEDUP_REMOVED lines=9> */
.L_x_16152:
[----:B------:R0:W-:Y:S01]  /*6a40*/  STG.E.64 desc[UR36][R4.64], R8 ;  /* 0x0000000804007986 */ /* 0x0001e2000c101b24 */
[----:B------:R-:W-:Y:S05]  /*6a50*/  BRA `(.L_x_16147) ;  /* 0x0000000800ec7947 */ /* 0x000fea0003800000 */
.L_x_16142:
        /* <DEDUP_REMOVED lines=13> */
.L_x_16157:
        /* <DEDUP_REMOVED lines=22> */
.L_x_16160:
[----:B------:R-:W-:-:S04]  /*6c90*/  SHF.R.U32.HI R3, RZ, 0x18, R7 ;  /* 0x00000018ff037819 */ /* 0x000fc80000011607 */
[----:B------:R-:W-:-:S07]  /*6ca0*/  LOP3.LUT R0, R0, 0x80, R3, 0xf8, !PT ;  /* 0x0000008000007812 */ /* 0x000fce00078ef803 */
.L_x_16159:
[----:B------:R-:W-:Y:S05]  /*6cb0*/  BSYNC.RECONVERGENT B0 ;  /* 0x0000000000007941 */ /* 0x000fea0003800200 */
.L_x_16158:
[----:B------:R3:W-:Y:S01]  /*6cc0*/  STG.E.U8 desc[UR36][R4.64], R0 ;  /* 0x0000000004007986 */ /* 0x0007e2000c101124 */
[----:B------:R-:W-:Y:S05]  /*6cd0*/  BRA `(.L_x_16147) ;  /* 0x00000008004c7947 */ /* 0x000fea0003800000 */
.L_x_16156:
        /* <DEDUP_REMOVED lines=22> */
.L_x_16163:
[----:B------:R-:W-:-:S04]  /*6e40*/  SHF.R.U32.HI R3, RZ, 0x18, R7 ;  /* 0x00000018ff037819 */ /* 0x000fc80000011607 */
[----:B------:R-:W-:-:S07]  /*6e50*/  LOP3.LUT R0, R0, 0x80, R3, 0xf8, !PT ;  /* 0x0000008000007812 */ /* 0x000fce00078ef803 */
.L_x_16162:
[----:B------:R-:W-:Y:S05]  /*6e60*/  BSYNC.RECONVERGENT B0 ;  /* 0x0000000000007941 */ /* 0x000fea0003800200 */
.L_x_16161:
[----:B------:R0:W-:Y:S01]  /*6e70*/  STG.E.U8 desc[UR36][R4.64], R0 ;  /* 0x0000000004007986 */ /* 0x0001e2000c101124 */
[----:B------:R-:W-:Y:S05]  /*6e80*/  BRA `(.L_x_16147) ;  /* 0x0000000400e07947 */ /* 0x000fea0003800000 */
.L_x_16155:
        /* <DEDUP_REMOVED lines=26> */
.L_x_16165:
[----:B------:R-:W0:Y:S02]  /*7030*/  F2I.U64.F64.TRUNC R8, R8 ;  /* 0x0000000800087311 */ /* 0x000e24000030d800 */
[----:B0-----:R1:W-:Y:S01]  /*7040*/  STG.E.64 desc[UR36][R4.64], R8 ;  /* 0x0000000804007986 */ /* 0x0013e2000c101b24 */
[----:B------:R-:W-:Y:S05]  /*7050*/  BRA `(.L_x_16147) ;  /* 0x00000004006c7947 */ /* 0x000fea0003800000 */
.L_x_16164:
[----:B------:R-:W0:Y:S02]  /*7060*/  F2I.U32.F64.TRUNC R9, R8 ;  /* 0x0000000800097311 */ /* 0x000e24000030d000 */
[----:B0-----:R0:W-:Y:S01]  /*7070*/  STG.E desc[UR36][R4.64], R9 ;  /* 0x0000000904007986 */ /* 0x0011e2000c101924 */
[----:B------:R-:W-:Y:S05]  /*7080*/  BRA `(.L_x_16147) ;  /* 0x0000000400607947 */ /* 0x000fea0003800000 */
.L_x_16154:
        /* <DEDUP_REMOVED lines=10> */
.L_x_16167:
[----:B------:R-:W-:-:S05]  /*7130*/  CS2R R10, SRZ ;  /* 0x00000000000a7805 */ /* 0x000fca000001ff00 */
[----:B------:R0:W-:Y:S01]  /*7140*/  STG.E.128 desc[UR36][R4.64], R8 ;  /* 0x0000000804007986 */ /* 0x0001e2000c101d24 */
[----:B------:R-:W-:Y:S05]  /*7150*/  BRA `(.L_x_16147) ;  /* 0x00000004002c7947 */ /* 0x000fea0003800000 */
.L_x_16166:
[----:B------:R-:W-:-:S09]  /*7160*/  UISETP.NE.AND UP0, UPT, UR4, 0xf, UPT ;  /* 0x0000000f0400788c */ /* 0x000fd2000bf05270 */
[----:B------:R-:W-:Y:S05]  /*7170*/  BRA.U !UP0, `(.L_x_16168) ;  /* 0x0000000508087547 */ /* 0x000fea000b800000 */
[----:B------:R-:W-:-:S09]  /*7180*/  UISETP.NE.AND UP0, UPT, UR4, 0x17, UPT ;  /* 0x000000170400788c */ /* 0x000fd2000bf05270 */
[----:B------:R-:W-:Y:S05]  /*7190*/  BRA.U !UP0, `(.L_x_16169) ;  /* 0x0000000108a07547 */ /* 0x000fea000b800000 */
[----:B------:R-:W-:-:S09]  /*71a0*/  UISETP.NE.AND UP0, UPT, UR4, 0x18, UPT ;  /* 0x000000180400788c */ /* 0x000fd2000bf05270 */
[----:B------:R-:W-:Y:S05]  /*71b0*/  BRA.U !UP0, `(.L_x_16170) ;  /* 0x0000000108447547 */ /* 0x000fea000b800000 */
.L_x_16146:
        /* <DEDUP_REMOVED lines=16> */
.L_x_16171:
[----:B------:R-:W-:Y:S05]  /*72c0*/  BRA `(.L_x_16147) ;  /* 0x0000000000d07947 */ /* 0x000fea0003800000 */
.L_x_16170:
        /* <DEDUP_REMOVED lines=17> */
.L_x_16173:
[----:B------:R-:W-:Y:S05]  /*73e0*/  BSYNC.RECONVERGENT B0 ;  /* 0x0000000000007941 */ /* 0x000fea0003800200 */
.L_x_16172:
[----:B------:R-:W-:-:S05]  /*73f0*/  LOP3.LUT R3, R0, 0x80, R3, 0xf8, !PT ;  /* 0x0000008000037812 */ /* 0x000fca00078ef803 */
[----:B------:R0:W-:Y:S01]  /*7400*/  STG.E.U8 desc[UR36][R4.64], R3 ;  /* 0x0000000304007986 */ /* 0x0001e2000c101124 */
[----:B------:R-:W-:Y:S05]  /*7410*/  BRA `(.L_x_16147) ;  /* 0x00000000007c7947 */ /* 0x000fea0003800000 */
.L_x_16169:
        /* <DEDUP_REMOVED lines=16> */
.L_x_16175:
[----:B------:R-:W-:Y:S01]  /*7520*/  IMAD.MOV.U32 R0, RZ, RZ, 0x7f ;  /* 0x0000007fff007424 */ /* 0x000fe200078e00ff */
[----:B------:R-:W-:-:S04]  /*7530*/  ISETP.GT.U32.AND P0, PT, R3, 0x7f800000, PT ;  /* 0x7f8000000300780c */ /* 0x000fc80003f04070 */
[----:B------:R-:W-:-:S09]  /*7540*/  SEL R0, R0, 0x7c, P0 ;  /* 0x0000007c00007807 */ /* 0x000fd20000000000 */
.L_x_16176:
[----:B------:R-:W-:Y:S05]  /*7550*/  BSYNC.RECONVERGENT B0 ;  /* 0x0000000000007941 */ /* 0x000fea0003800200 */
.L_x_16174:
[----:B------:R-:W-:-:S04]  /*7560*/  SHF.R.U32.HI R3, RZ, 0x18, R7 ;  /* 0x00000018ff037819 */ /* 0x000fc80000011607 */
[----:B------:R-:W-:-:S05]  /*7570*/  LOP3.LUT R3, R0, 0x80, R3, 0xf8, !PT ;  /* 0x0000008000037812 */ /* 0x000fca00078ef803 */
[----:B------:R0:W-:Y:S01]  /*7580*/  STG.E.U8 desc[UR36][R4.64], R3 ;  /* 0x0000000304007986 */ /* 0x0001e2000c101124 */
[----:B------:R-:W-:Y:S05]  /*7590*/  BRA `(.L_x_16147) ;  /* 0x00000000001c7947 */ /* 0x000fea0003800000 */
.L_x_16168:
[----:B------:R-:W-:Y:S01]  /*75a0*/  UMOV UR4, 0xf0000000 ;  /* 0xf000000000047882 */ /* 0x000fe20000000000 */
[----:B------:R-:W-:Y:S01]  /*75b0*/  UMOV UR5, 0x380fffff ;  /* 0x380fffff00057882 */ /* 0x000fe20000000000 */
[----:B------:R-:W0:Y:S01]  /*75c0*/  F2F.F32.F64 R0, R8 ;  /* 0x0000000800007310 */ /* 0x000e220000301000 */
[----:B------:R-:W-:-:S14]  /*75d0*/  DSETP.GEU.AND P0, PT, |R8|, UR4, PT ;  /* 0x0000000408007e2a */ /* 0x000fdc000bf0e200 */
[----:B0-----:R-:W-:-:S05]  /*75e0*/  @!P0 FMUL R0, R0, 1.175494350822287508e-38 ;  /* 0x0080000000008820 */ /* 0x001fca0000400000 */
[----:B------:R-:W-:-:S05]  /*75f0*/  F2FP.BF16.F32.PACK_AB R0, RZ, R0 ;  /* 0x00000000ff00723e */ /* 0x000fca00000010ff */
[----:B------:R0:W-:Y:S02]  /*7600*/  STG.E.U16 desc[UR36][R4.64], R0 ;  /* 0x0000000004007986 */ /* 0x0001e4000c101524 */
.L_x_16147:
[----:B------:R-:W-:-:S07]  /*7610*/  IADD3 R17, PT, PT, R17, 0x80, RZ ;  /* 0x0000008011117810 */ /* 0x000fce0007ffe0ff */
.L_x_16110:
[----:B------:R-:W-:Y:S05]  /*7620*/  BSYNC.RECONVERGENT B7 ;  /* 0x0000000000077941 */ /* 0x000fea0003800200 */
.L_x_16109:
[----:B------:R-:W5:Y:S01]  /*7630*/  LDCU UR4, c[0x0][0x380] ;  /* 0x00007000ff0477ac */ /* 0x000f620008000800 */
[----:B------:R-:W-:Y:S01]  /*7640*/  BSSY.RECONVERGENT B7, `(.L_x_16177) ;  /* 0x00003a3000077945 */ /* 0x000fe20003800200 */
[----:B-----5:R-:W-:-:S13]  /*7650*/  ISETP.GE.AND P0, PT, R17, UR4, PT ;  /* 0x0000000411007c0c */ /* 0x020fda000bf06270 */
[----:B------:R-:W-:Y:S05]  /*7660*/  @P0 BRA `(.L_x_16178) ;  /* 0x0000003800800947 */ /* 0x000fea0003800000 */
[----:B------:R-:W5:Y:S01]  /*7670*/  LDCU UR4, c[0x0][0x388] ;  /* 0x00007100ff0477ac */ /* 0x000f620008000800 */
[----:B0--3--:R-:W-:Y:S02]  /*7680*/  IMAD.MOV.U32 R0, RZ, RZ, RZ ;  /* 0x000000ffff007224 */ /* 0x009fe400078e00ff */
        /* <DEDUP_REMOVED lines=8> */
[----:B-12-4-:R-:W-:-:S05]  /*7710*/  IMAD.HI.U32 R4, R17, UR4, R16 ;  /* 0x0000000411047c27 */ /* 0x016fca000f8e0010 */
        /* <DEDUP_REMOVED lines=292> */
.L_x_16179:
[----:B------:R-:W1:Y:S01]  /*8960*/  LDCU.64 UR6, c[0x0][0x588] ;  /* 0x0000b100ff0677ac */ /* 0x000e620008000a00 */
[----:B------:R-:W-:Y:S01]  /*8970*/  BSSY.RECONVERGENT B6, `(.L_x_16180) ;  /* 0x00000ed000067945 */ /* 0x000fe20003800200 */
        /* <DEDUP_REMOVED lines=14> */
[----:B--2---:R2:W3:Y:S01]  /*8a60*/  I2F.F64.S16 R26, R4 ;  /* 0x00000004001a7312 */ /* 0x0044e20000101c00 */
[----:B------:R-:W-:Y:S05]  /*8a70*/  BRA `(.L_x_16186) ;  /* 0x0000000c00707947 */ /* 0x000fea0003800000 */
.L_x_16184:
[----:B------:R-:W2:Y:S02]  /*8a80*/  LDG.E.U8 R4, desc[UR36][R4.64] ;  /* 0x0000002404047981 */ /* 0x000ea4000c1e1100 */
[----:B--2---:R0:W1:Y:S01]  /*8a90*/  I2F.F64.U16 R26, R4 ;  /* 0x00000004001a7312 */ /* 0x0040620000101800 */
[----:B------:R-:W-:Y:S05]  /*8aa0*/  BRA `(.L_x_16186) ;  /* 0x0000000c00647947 */ /* 0x000fea0003800000 */
.L_x_16183:
        /* <DEDUP_REMOVED lines=9> */
.L_x_16188:
[----:B------:R-:W2:Y:S02]  /*8b40*/  LDG.E R4, desc[UR36][R4.64] ;  /* 0x0000002404047981 */ /* 0x000ea4000c1e1900 */
[----:B--2---:R0:W1:Y:S01]  /*8b50*/  I2F.F64 R26, R4 ;  /* 0x00000004001a7312 */ /* 0x0040620000201c00 */
[----:B------:R-:W-:Y:S05]  /*8b60*/  BRA `(.L_x_16186) ;  /* 0x0000000c00347947 */ /* 0x000fea0003800000 */
.L_x_16187:
[----:B------:R-:W2:Y:S02]  /*8b70*/  LDG.E.U16 R4, desc[UR36][R4.64] ;  /* 0x0000002404047981 */ /* 0x000ea4000c1e1500 */
[----:B--2---:R4:W0:Y:S01]  /*8b80*/  I2F.F64.S16 R26, R4 ;  /* 0x00000004001a7312 */ /* 0x0048220000101c00 */
[----:B------:R-:W-:Y:S05]  /*8b90*/  BRA `(.L_x_16186) ;  /* 0x0000000c00287947 */ /* 0x000fea0003800000 */
.L_x_16182:
        /* <DEDUP_REMOVED lines=10> */
.L_x_16190:
[----:B------:R-:W2:Y:S02]  /*8c40*/  LDG.E.U16 R0, desc[UR36][R4.64] ;  /* 0x0000002404007981 */ /* 0x000ea4000c1e1500 */
[----:B--2---:R-:W-:-:S05]  /*8c50*/  HADD2.F32 R0, -RZ, R0.H0_H0 ;  /* 0x20000000ff007230 */ /* 0x004fca0000004100 */
[----:B------:R-:W-:-:S04]  /*8c60*/  FMUL.FTZ R0, R0, 1 ;  /* 0x3f80000000007820 */ /* 0x000fc80000410000 */
[----:B------:R0:W1:Y:S01]  /*8c70*/  F2F.F64.F32 R26, R0 ;  /* 0x00000000001a7310 */ /* 0x0000620000201800 */
[----:B------:R-:W-:Y:S05]  /*8c80*/  BRA `(.L_x_16186) ;  /* 0x0000000800ec7947 */ /* 0x000fea0003800000 */
.L_x_16189:
        /* <DEDUP_REMOVED lines=10> */
.L_x_16192:
[----:B------:R-:W2:Y:S02]  /*8d30*/  LDG.E.U16 R4, desc[UR36][R4.64] ;  /* 0x0000002404047981 */ /* 0x000ea4000c1e1500 */
[----:B--2---:R-:W-:-:S05]  /*8d40*/  HADD2.F32 R0, -RZ, R4.H0_H0 ;  /* 0x20000004ff007230 */ /* 0x004fca0000004100 */
[----:B------:R-:W-:-:S04]  /*8d50*/  FMUL.FTZ R0, R0, 1 ;  /* 0x3f80000000007820 */ /* 0x000fc80000410000 */
[----:B------:R0:W1:Y:S01]  /*8d60*/  F2F.F64.F32 R26, R0 ;  /* 0x00000000001a7310 */ /* 0x0000620000201800 */
[----:B------:R-:W-:Y:S05]  /*8d70*/  BRA `(.L_x_16186) ;  /* 0x0000000800b07947 */ /* 0x000fea0003800000 */
.L_x_16191:
[----:B------:R0:W5:Y:S01]  /*8d80*/  LDG.E.64 R26, desc[UR36][R4.64] ;  /* 0x00000024041a7981 */ /* 0x000162000c1e1b00 */
[----:B------:R-:W-:Y:S05]  /*8d90*/  BRA `(.L_x_16186) ;  /* 0x0000000800a87947 */ /* 0x000fea0003800000 */
.L_x_16181:
        /* <DEDUP_REMOVED lines=13> */
.L_x_16195:
[----:B------:R0:W5:Y:S01]  /*8e70*/  LDG.E.64 R26, desc[UR36][R4.64] ;  /* 0x00000024041a7981 */ /* 0x000162000c1e1b00 */
[----:B------:R-:W-:Y:S05]  /*8e80*/  BRA `(.L_x_16186) ;  /* 0x00000008006c7947 */ /* 0x000fea0003800000 */
.L_x_16194:
        /* <DEDUP_REMOVED lines=27> */
.L_x_16197:
[----:B------:R-:W2:Y:S02]  /*9040*/  LDG.E.U8 R4, desc[UR36][R4.64] ;  /* 0x0000002404047981 */ /* 0x000ea4000c1e1100 */
[C---:B--2---:R-:W-:Y:S01]  /*9050*/  IMAD.SHL.U32 R0, R4.reuse, 0x2000000, RZ ;  /* 0x0200000004007824 */ /* 0x044fe200078e00ff */
[----:B------:R-:W-:-:S04]  /*9060*/  SHF.L.U32 R6, R4, 0x8, RZ ;  /* 0x0000000804067819 */ /* 0x000fc800000006ff */
        /* <DEDUP_REMOVED lines=12> */
.L_x_16196:
[----:B------:R-:W2:Y:S02]  /*9130*/  LDG.E.U16 R0, desc[UR36][R4.64] ;  /* 0x0000002404007981 */ /* 0x000ea4000c1e1500 */
[----:B--2---:R-:W-:-:S04]  /*9140*/  IMAD.U32 R0, R0, 0x10000, RZ ;  /* 0x0001000000007824 */ /* 0x004fc800078e00ff */
[----:B------:R-:W-:-:S04]  /*9150*/  FMUL.FTZ R0, R0, 1 ;  /* 0x3f80000000007820 */ /* 0x000fc80000410000 */
[----:B------:R0:W1:Y:S01]  /*9160*/  F2F.F64.F32 R26, R0 ;  /* 0x00000000001a7310 */ /* 0x0000620000201800 */
[----:B------:R-:W-:Y:S05]  /*9170*/  BRA `(.L_x_16186) ;  /* 0x0000000400b07947 */ /* 0x000fea0003800000 */
.L_x_16193:
        /* <DEDUP_REMOVED lines=11> */
.L_x_16200:
        /* <DEDUP_REMOVED lines=21> */
.L_x_16202:
[----:B------:R-:W-:Y:S05]  /*9380*/  BSYNC.RECONVERGENT B0 ;  /* 0x0000000000007941 */ /* 0x000fea0003800200 */
.L_x_16201:
[----:B------:R-:W-:Y:S01]  /*9390*/  IMAD.SHL.U32 R0, R0, 0x100000, RZ ;  /* 0x0010000000007824 */ /* 0x000fe200078e00ff */
[----:B------:R-:W-:-:S04]  /*93a0*/  LEA R3, R3, 0x3b800000, 0x17 ;  /* 0x3b80000003037811 */ /* 0x000fc800078eb8ff */
[----:B------:R-:W-:-:S05]  /*93b0*/  LOP3.LUT R0, R3, R0, R7, 0xfe, !PT ;  /* 0x0000000003007212 */ /* 0x000fca00078efe07 */
[----:B------:R-:W-:-:S04]  /*93c0*/  FMUL.FTZ R0, R0, 1 ;  /* 0x3f80000000007820 */ /* 0x000fc80000410000 */
[----:B------:R0:W1:Y:S01]  /*93d0*/  F2F.F64.F32 R26, R0 ;  /* 0x00000000001a7310 */ /* 0x0000620000201800 */
[----:B------:R-:W-:Y:S05]  /*93e0*/  BRA `(.L_x_16186) ;  /* 0x0000000400147947 */ /* 0x000fea0003800000 */
.L_x_16199:
        /* <DEDUP_REMOVED lines=21> */
.L_x_16204:
[----:B------:R-:W-:Y:S05]  /*9540*/  BSYNC.RECONVERGENT B0 ;  /* 0x0000000000007941 */ /* 0x000fea0003800200 */
.L_x_16203:
[----:B------:R-:W-:Y:S02]  /*9550*/  SHF.L.U32 R0, R0, 0x15, RZ ;  /* 0x0000001500007819 */ /* 0x000fe400000006ff */
[----:B------:R-:W-:-:S04]  /*9560*/  LEA R3, R3, 0x37800000, 0x17 ;  /* 0x3780000003037811 */ /* 0x000fc800078eb8ff */
[----:B------:R-:W-:-:S05]  /*9570*/  LOP3.LUT R0, R3, R0, R7, 0xfe, !PT ;  /* 0x0000000003007212 */ /* 0x000fca00078efe07 */
[----:B------:R-:W-:-:S04]  /*9580*/  FMUL.FTZ R0, R0, 1 ;  /* 0x3f80000000007820 */ /* 0x000fc80000410000 */
[----:B------:R0:W1:Y:S01]  /*9590*/  F2F.F64.F32 R26, R0 ;  /* 0x00000000001a7310 */ /* 0x0000620000201800 */
[----:B------:R-:W-:Y:S05]  /*95a0*/  BRA `(.L_x_16186) ;  /* 0x0000000000a47947 */ /* 0x000fea0003800000 */
.L_x_16198:
        /* <DEDUP_REMOVED lines=18> */
.L_x_16185:
        /* <DEDUP_REMOVED lines=16> */
.L_x_16207:
[----:B------:R-:W-:Y:S01]  /*97d0*/  CS2R R26, SRZ ;  /* 0x00000000001a7805 */ /* 0x000fe2000001ff00 */
[----:B------:R-:W-:Y:S06]  /*97e0*/  BRA `(.L_x_16186) ;  /* 0x0000000000147947 */ /* 0x000fec0003800000 */
.L_x_16206:
[----:B------:R-:W2:Y:S02]  /*97f0*/  LDG.E.64 R26, desc[UR36][R4.64] ;  /* 0x00000024041a7981 */ /* 0x000ea4000c1e1b00 */
[----:B--2---:R-:W0:Y:S01]  /*9800*/  I2F.F64.U64 R26, R26 ;  /* 0x0000001a001a7312 */ /* 0x004e220000301800 */
[----:B------:R-:W-:Y:S05]  /*9810*/  BRA `(.L_x_16186) ;  /* 0x0000000000087947 */ /* 0x000fea0003800000 */
.L_x_16205:
[----:B------:R-:W2:Y:S02]  /*9820*/  LDG.E R4, desc[UR36][R4.64] ;  /* 0x0000002404047981 */ /* 0x000ea4000c1e1900 */
[----:B--2---:R0:W1:Y:S02]  /*9830*/  I2F.F64.U32 R26, R4 ;  /* 0x00000004001a7312 */ /* 0x0040640000201800 */
.L_x_16186:
[----:B------:R-:W-:Y:S05]  /*9840*/  BSYNC.RECONVERGENT B6 ;  /* 0x0000000000067941 */ /* 0x000fea0003800200 */
.L_x_16180:
[----:B------:R-:W2:Y:S01]  /*9850*/  LDCU.64 UR4, c[0x0][0x598] ;  /* 0x0000b300ff0477ac */ /* 0x000ea20008000a00 */
[----:B01-3-5:R-:W-:Y:S01]  /*9860*/  DADD R8, -RZ, |R26| ;  /* 0x00000000ff087229 */ /* 0x02bfe2000000051a */
[----:B--2-4-:R-:W-:Y:S01]  /*9870*/  MOV R4, 0x1 ;  /* 0x0000000100047802 */ /* 0x014fe20000000f00 */
[----:B------:R-:W-:Y:S01]  /*9880*/  BSSY.RECONVERGENT B0, `(.L_x_16208) ;  /* 0x000001c000007945 */ /* 0x000fe20003800200 */
[----:B------:R-:W-:Y:S02]  /*9890*/  DADD R10, -RZ, |UR4| ;  /* 0x40000004ff0a7e29 */ /* 0x000fe40008000100 */
        /* <DEDUP_REMOVED lines=24> */
[----:B------:R-:W-:Y:S01]  /*9a20*/  IMAD.MOV.U32 R4, RZ, RZ, R12 ;  /* 0x000000ffff047224 */ /* 0x000fe200078e000c */
[----:B------:R-:W-:-:S07]  /*9a30*/  MOV R5, R13 ;  /* 0x0000000d00057202 */ /* 0x000fce0000000f00 */
.L_x_16209:
[----:B------:R-:W-:Y:S05]  /*9a40*/  BSYNC.RECONVERGENT B0 ;  /* 0x0000000000007941 */ /* 0x000fea0003800200 */
.L_x_16208:
[----:B------:R-:W-:Y:S01]  /*9a50*/  DMUL R6, R4, R4 ;  /* 0x0000000404067228 */ /* 0x000fe20000000000 */
[----:B------:R-:W-:Y:S01]  /*9a60*/  IMAD.MOV.U32 R8, RZ, RZ, -0x2449a4b7 ;  /* 0xdbb65b49ff087424 */ /* 0x000fe200078e00ff */
[----:B------:R-:W-:Y:S01]  /*9a70*/  UMOV UR4, 0x2a25ff7e ;  /* 0x2a25ff7e00047882 */ /* 0x000fe20000000000 */
[----:B------:R-:W-:Y:S01]  /*9a80*/  IMAD.MOV.U32 R9, RZ, RZ, 0x3f2d3b63 ;  /* 0x3f2d3b63ff097424 */ /* 0x000fe200078e00ff */
[----:B------:R-:W-:Y:S01]  /*9a90*/  UMOV UR5, 0x3ef53e1d ;  /* 0x3ef53e1d00057882 */ /* 0x000fe20000000000 */
[----:B------:R-:W0:Y:S01]  /*9aa0*/  LDCU.64 UR8, c[0x0][0x598] ;  /* 0x0000b300ff0877ac */ /* 0x000e220008000a00 */
[----:B------:R-:W-:-:S03]  /*9ab0*/  DSETP.NEU.AND P1, PT, R24, RZ, PT ;  /* 0x000000ff1800722a */ /* 0x000fc60003f2d000 */
        /* <DEDUP_REMOVED lines=56> */
[----:B------:R-:W-:Y:S01]  /*9e40*/  @!P4 MOV R4, 0x54442d18 ;  /* 0x54442d180004c802 */ /* 0x000fe20000000f00 */
[----:B------:R-:W-:Y:S01]  /*9e50*/  @!P4 IMAD.MOV.U32 R5, RZ, RZ, 0x400921fb ;  /* 0x400921fbff05c424 */ /* 0x000fe200078e00ff */
[----:B--2---:R-:W-:Y:S01]  /*9e60*/  ISETP.LE.AND P0, PT, RZ, UR4, PT ;  /* 0x00000004ff007c0c */ /* 0x004fe2000bf03270 */
[----:B------:R-:W-:-:S04]  /*9e70*/  UPRMT UR4, UR41, 0x9910, URZ ;  /* 0x0000991029047896 */ /* 0x000fc800080000ff */
[----:B------:R-:W-:Y:S01]  /*9e80*/  @P4 DADD R6, -RZ, -R8 ;  /* 0x00000000ff064229 */ /* 0x000fe20000000908 */
[----:B------:R-:W-:Y:S01]  /*9e90*/  UISETP.GT.AND UP0, UPT, UR4, 0x9, UPT ;  /* 0x000000090400788c */ /* 0x000fe2000bf04270 */
[----:B------:R-:W-:-:S08]  /*9ea0*/  @!P4 DADD R4, -R8, R4 ;  /* 0x000000000804c229 */ /* 0x000fd00000000104 */
[----:B------:R-:W-:Y:S02]  /*9eb0*/  @P4 FSEL R6, R8, R6, !P0 ;  /* 0x0000000608064208 */ /* 0x000fe40004000000 */
[----:B------:R-:W-:Y:S01]  /*9ec0*/  @!P4 FSEL R4, R4, R8, !P0 ;  /* 0x000000080404c208 */ /* 0x000fe20004000000 */
[----:B------:R-:W-:Y:S01]  /*9ed0*/  @P4 IMAD.MOV.U32 R8, RZ, RZ, 0x54442d18 ;  /* 0x54442d18ff084424 */ /* 0x000fe200078e00ff */
[----:B------:R-:W-:Y:S02]  /*9ee0*/  @!P4 FSEL R5, R5, R9, !P0 ;  /* 0x000000090505c208 */ /* 0x000fe40004000000 */
[----:B------:R-:W-:Y:S01]  /*9ef0*/  @P4 FSEL R7, R9, R7, !P0 ;  /* 0x0000000709074208 */ /* 0x000fe20004000000 */
[----:B0-----:R-:W-:Y:S01]  /*9f00*/  DSETP.NEU.AND P0, PT, |R26|, |UR8|, PT ;  /* 0x400000081a007e2a */ /* 0x001fe2000bf0d200 */
[----:B------:R-:W-:-:S06]  /*9f10*/  @P4 MOV R9, 0x3ff921fb ;  /* 0x3ff921fb00094802 */ /* 0x000fcc0000000f00 */
        /* <DEDUP_REMOVED lines=24> */
.L_x_16213:
[----:B------:R-:W0:Y:S02]  /*a0a0*/  F2I.S64.F64.TRUNC R8, R8 ;  /* 0x0000000800087311 */ /* 0x000e24000030d900 */
[----:B0-----:R-:W-:-:S05]  /*a0b0*/  IMAD.MOV.U32 R3, RZ, RZ, R8 ;  /* 0x000000ffff037224 */ /* 0x001fca00078e0008 */
[----:B------:R0:W-:Y:S01]  /*a0c0*/  STG.E.U8 desc[UR36][R4.64], R3 ;  /* 0x0000000304007986 */ /* 0x0001e2000c101124 */
[----:B------:R-:W-:Y:S05]  /*a0d0*/  BRA `(.L_x_16215) ;  /* 0x0000000c00e07947 */ /* 0x000fea0003800000 */
.L_x_16212:
        /* <DEDUP_REMOVED lines=9> */
.L_x_16217:
[----:B------:R-:W0:Y:S02]  /*a170*/  F2I.F64.TRUNC R9, R8 ;  /* 0x0000000800097311 */ /* 0x000e24000030d100 */
[----:B0-----:R0:W-:Y:S01]  /*a180*/  STG.E desc[UR36][R4.64], R9 ;  /* 0x0000000904007986 */ /* 0x0011e2000c101924 */
[----:B------:R-:W-:Y:S05]  /*a190*/  BRA `(.L_x_16215) ;  /* 0x0000000c00b07947 */ /* 0x000fea0003800000 */
.L_x_16216:
[----:B------:R-:W0:Y:S02]  /*a1a0*/  F2I.F64.TRUNC R9, R8 ;  /* 0x0000000800097311 */ /* 0x000e24000030d100 */
[----:B0-----:R0:W-:Y:S01]  /*a1b0*/  STG.E.U16 desc[UR36][R4.64], R9 ;  /* 0x0000000904007986 */ /* 0x0011e2000c101524 */
[----:B------:R-:W-:Y:S05]  /*a1c0*/  BRA `(.L_x_16215) ;  /* 0x0000000c00a47947 */ /* 0x000fea0003800000 */
.L_x_16211:
        /* <DEDUP_REMOVED lines=13> */
.L_x_16219:
        /* <DEDUP_REMOVED lines=8> */
.L_x_16218:
        /* <DEDUP_REMOVED lines=14> */
.L_x_16221:
        /* <DEDUP_REMOVED lines=9> */
.L_x_16220:
[----:B------:R0:W-:Y:S01]  /*a490*/  STG.E.64 desc[UR36][R4.64], R8 ;  /* 0x0000000804007986 */ /* 0x0001e2000c101b24 */
[----:B------:R-:W-:Y:S05]  /*a4a0*/  BRA `(.L_x_16215) ;  /* 0x0000000800ec7947 */ /* 0x000fea0003800000 */
.L_x_16210:
        /* <DEDUP_REMOVED lines=13> */
.L_x_16225:
        /* <DEDUP_REMOVED lines=22> */
.L_x_16228:
[----:B------:R-:W-:-:S04]  /*a6e0*/  SHF.R.U32.HI R3, RZ, 0x18, R7 ;  /* 0x00000018ff037819 */ /* 0x000fc80000011607 */
[----:B------:R-:W-:-:S07]  /*a6f0*/  LOP3.LUT R0, R0, 0x80, R3, 0xf8, !PT ;  /* 0x0000008000007812 */ /* 0x000fce00078ef803 */
.L_x_16227:
[----:B------:R-:W-:Y:S05]  /*a700*/  BSYNC.RECONVERGENT B0 ;  /* 0x0000000000007941 */ /* 0x000fea0003800200 */
.L_x_16226:
[----:B------:R4:W-:Y:S01]  /*a710*/  STG.E.U8 desc[UR36][R4.64], R0 ;  /* 0x0000000004007986 */ /* 0x0009e2000c101124 */
[----:B------:R-:W-:Y:S05]  /*a720*/  BRA `(.L_x_16215) ;  /* 0x00000008004c7947 */ /* 0x000fea0003800000 */
.L_x_16224:
        /* <DEDUP_REMOVED lines=22> */
.L_x_16231:
[----:B------:R-:W-:-:S04]  /*a890*/  SHF.R.U32.HI R3, RZ, 0x18, R7 ;  /* 0x00000018ff037819 */ /* 0x000fc80000011607 */
[----:B------:R-:W-:-:S07]  /*a8a0*/  LOP3.LUT R0, R0, 0x80, R3, 0xf8, !PT ;  /* 0x0000008000007812 */ /* 0x000fce00078ef803 */
.L_x_16230:
[----:B------:R-:W-:Y:S05]  /*a8b0*/  BSYNC.RECONVERGENT B0 ;  /* 0x0000000000007941 */ /* 0x000fea0003800200 */
.L_x_16229:
[----:B------:R3:W-:Y:S01]  /*a8c0*/  STG.E.U8 desc[UR36][R4.64], R0 ;  /* 0x0000000004007986 */ /* 0x0007e2000c101124 */
[----:B------:R-:W-:Y:S05]  /*a8d0*/  BRA `(.L_x_16215) ;  /* 0x0000000400e07947 */ /* 0x000fea0003800000 */
.L_x_16223:
        /* <DEDUP_REMOVED lines=26> */
.L_x_16233:
[----:B------:R-:W0:Y:S02]  /*aa80*/  F2I.U64.F64.TRUNC R8, R8 ;  /* 0x0000000800087311 */ /* 0x000e24000030d800 */
[----:B0-----:R0:W-:Y:S01]  /*aa90*/  STG.E.64 desc[UR36][R4.64], R8 ;  /* 0x0000000804007986 */ /* 0x0011e2000c101b24 */
[----:B------:R-:W-:Y:S05]  /*aaa0*/  BRA `(.L_x_16215) ;  /* 0x00000004006c7947 */ /* 0x000fea0003800000 */
.L_x_16232:
[----:B------:R-:W0:Y:S02]  /*aab0*/  F2I.U32.F64.TRUNC R9, R8 ;  /* 0x0000000800097311 */ /* 0x000e24000030d000 */
[----:B0-----:R2:W-:Y:S01]  /*aac0*/  STG.E desc[UR36][R4.64], R9 ;  /* 0x0000000904007986 */ /* 0x0015e2000c101924 */
[----:B------:R-:W-:Y:S05]  /*aad0*/  BRA `(.L_x_16215) ;  /* 0x0000000400607947 */ /* 0x000fea0003800000 */
.L_x_16222:
        /* <DEDUP_REMOVED lines=10> */
.L_x_16235:
[----:B------:R-:W-:-:S05]  /*ab80*/  CS2R R10, SRZ ;  /* 0x00000000000a7805 */ /* 0x000fca000001ff00 */
[----:B------:R0:W-:Y:S01]  /*ab90*/  STG.E.128 desc[UR36][R4.64], R8 ;  /* 0x0000000804007986 */ /* 0x0001e2000c101d24 */
[----:B------:R-:W-:Y:S05]  /*aba0*/  BRA `(.L_x_16215) ;  /* 0x00000004002c7947 */ /* 0x000fea0003800000 */
.L_x_16234:
[----:B------:R-:W-:-:S09]  /*abb0*/  UISETP.NE.AND UP0, UPT, UR4, 0xf, UPT ;  /* 0x0000000f0400788c */ /* 0x000fd2000bf05270 */
[----:B------:R-:W-:Y:S05]  /*abc0*/  BRA.U !UP0, `(.L_x_16236) ;  /* 0x0000000508087547 */ /* 0x000fea000b800000 */
[----:B------:R-:W-:-:S09]  /*abd0*/  UISETP.NE.AND UP0, UPT, UR4, 0x17, UPT ;  /* 0x000000170400788c */ /* 0x000fd2000bf05270 */
[----:B------:R-:W-:Y:S05]  /*abe0*/  BRA.U !UP0, `(.L_x_16237) ;  /* 0x0000000108a07547 */ /* 0x000fea000b800000 */
[----:B------:R-:W-:-:S09]  /*abf0*/  UISETP.NE.AND UP0, UPT, UR4, 0x18, UPT ;  /* 0x000000180400788c */ /* 0x000fd2000bf05270 */
[----:B------:R-:W-:Y:S05]  /*ac00*/  BRA.U !UP0, `(.L_x_16238) ;  /* 0x0000000108447547 */ /* 0x000fea000b800000 */
.L_x_16214:
        /* <DEDUP_REMOVED lines=16> */
.L_x_16239:
[----:B------:R-:W-:Y:S05]  /*ad10*/  BRA `(.L_x_16215) ;  /* 0x0000000000d07947 */ /* 0x000fea0003800000 */
.L_x_16238:
        /* <DEDUP_REMOVED lines=17> */
.L_x_16241:
[----:B------:R-:W-:Y:S05]  /*ae30*/  BSYNC.RECONVERGENT B0 ;  /* 0x0000000000007941 */ /* 0x000fea0003800200 */
.L_x_16240:
[----:B------:R-:W-:-:S05]  /*ae40*/  LOP3.LUT R3, R0, 0x80, R3, 0xf8, !PT ;  /* 0x0000008000037812 */ /* 0x000fca00078ef803 */
[----:B------:R0:W-:Y:S01]  /*ae50*/  STG.E.U8 desc[UR36][R4.64], R3 ;  /* 0x0000000304007986 */ /* 0x0001e2000c101124 */
[----:B------:R-:W-:Y:S05]  /*ae60*/  BRA `(.L_x_16215) ;  /* 0x00000000007c7947 */ /* 0x000fea0003800000 */
.L_x_16237:
        /* <DEDUP_REMOVED lines=16> */
.L_x_16243:
[----:B------:R-:W-:Y:S01]  /*af70*/  IMAD.MOV.U32 R0, RZ, RZ, 0x7f ;  /* 0x0000007fff007424 */ /* 0x000fe200078e00ff */
[----:B------:R-:W-:-:S04]  /*af80*/  ISETP.GT.U32.AND P0, PT, R3, 0x7f800000, PT ;  /* 0x7f8000000300780c */ /* 0x000fc80003f04070 */
[----:B------:R-:W-:-:S09]  /*af90*/  SEL R0, R0, 0x7c, P0 ;  /* 0x0000007c00007807 */ /* 0x000fd20000000000 */
.L_x_16244:
[----:B------:R-:W-:Y:S05]  /*afa0*/  BSYNC.RECONVERGENT B0 ;  /* 0x0000000000007941 */ /* 0x000fea0003800200 */
.L_x_16242:
[----:B------:R-:W-:-:S04]  /*afb0*/  SHF.R.U32.HI R3, RZ, 0x18, R7 ;  /* 0x00000018ff037819 */ /* 0x000fc80000011607 */
[----:B------:R-:W-:-:S05]  /*afc0*/  LOP3.LUT R3, R0, 0x80, R3, 0xf8, !PT ;  /* 0x0000008000037812 */ /* 0x000fca00078ef803 */
[----:B------:R0:W-:Y:S01]  /*afd0*/  STG.E.U8 desc[UR36][R4.64], R3 ;  /* 0x0000000304007986 */ /* 0x0001e2000c101124 */
[----:B------:R-:W-:Y:S05]  /*afe0*/  BRA `(.L_x_16215) ;  /* 0x00000000001c7947 */ /* 0x000fea0003800000 */
.L_x_16236:
[----:B------:R-:W-:Y:S01]  /*aff0*/  UMOV UR4, 0xf0000000 ;  /* 0xf000000000047882 */ /* 0x000fe20000000000 */
[----:B------:R-:W-:Y:S01]  /*b000*/  UMOV UR5, 0x380fffff ;  /* 0x380fffff00057882 */ /* 0x000fe20000000000 */
[----:B------:R-:W0:Y:S01]  /*b010*/  F2F.F32.F64 R0, R8 ;  /* 0x0000000800007310 */ /* 0x000e220000301000 */
[----:B------:R-:W-:-:S14]  /*b020*/  DSETP.GEU.AND P0, PT, |R8|, UR4, PT ;  /* 0x0000000408007e2a */ /* 0x000fdc000bf0e200 */
[----:B0-----:R-:W-:-:S05]  /*b030*/  @!P0 FMUL R0, R0, 1.175494350822287508e-38 ;  /* 0x0080000000008820 */ /* 0x001fca0000400000 */
[----:B------:R-:W-:-:S05]  /*b040*/  F2FP.BF16.F32.PACK_AB R0, RZ, R0 ;  /* 0x00000000ff00723e */ /* 0x000fca00000010ff */
[----:B------:R0:W-:Y:S02]  /*b050*/  STG.E.U16 desc[UR36][R4.64], R0 ;  /* 0x0000000004007986 */ /* 0x0001e4000c101524 */
.L_x_16215:
[----:B------:R-:W-:-:S07]  /*b060*/  VIADD R17, R17, 0x80 ;  /* 0x0000008011117836 */ /* 0x000fce0000000000 */
.L_x_16178:
[----:B------:R-:W-:Y:S05]  /*b070*/  BSYNC.RECONVERGENT B7 ;  /* 0x0000000000077941 */ /* 0x000fea0003800200 */
.L_x_16177:
[----:B------:R-:W5:Y:S02]  /*b080*/  LDCU UR4, c[0x0][0x380] ;  /* 0x00007000ff0477ac */ /* 0x000f640008000800 */
[----:B-----5:R-:W-:-:S13]  /*b090*/  ISETP.GE.AND P0, PT, R17, UR4, PT ;  /* 0x0000000411007c0c */ /* 0x020fda000bf06270 */
[----:B------:R-:W-:Y:S05]  /*b0a0*/  @P0 EXIT ;  /* 0x000000000000094d */ /* 0x000fea0003800000 */
[----:B------:R-:W5:Y:S01]  /*b0b0*/  LDCU UR4, c[0x0][0x388] ;  /* 0x00007100ff0477ac */ /* 0x000f620008000800 */
[----:B0--34-:R-:W-:Y:S01]  /*b0c0*/  MOV R0, RZ ;  /* 0x000000ff00007202 */ /* 0x019fe20000000f00 */
        /* <DEDUP_REMOVED lines=9> */
[----:B------:R-:W-:-:S04]  /*b160*/  SHF.R.U32.HI R5, RZ, UR5, R4 ;  /* 0x00000005ff057c19 */ /* 0x000fc80008011604 */
[----:B------:R-:W-:-:S05]  /*b170*/  IADD3 R0, PT, PT, -R5, RZ, RZ ;  /* 0x000000ff05007210 */ /* 0x000fca0007ffe1ff */
        /* <DEDUP_REMOVED lines=290> */
.L_x_16245:
[----:B------:R-:W0:Y:S01]  /*c3a0*/  LDCU.128 UR8, c[0x0][0x580] ;  /* 0x0000b000ff0877ac */ /* 0x000e220008000c00 */
[----:B------:R-:W-:Y:S01]  /*c3b0*/  BSSY.RECONVERGENT B6, `(.L_x_16246) ;  /* 0x00000ef000067945 */ /* 0x000fe20003800200 */
[----:B------:R-:W-:-:S04]  /*c3c0*/  UPRMT UR4, UR42, 0x9910, URZ ;  /* 0x000099102a047896 */ /* 0x000fc800080000ff */
[----:B------:R-:W-:Y:S01]  /*c3d0*/  UISETP.GT.AND UP0, UPT, UR4, 0x9, UPT ;  /* 0x000000090400788c */ /* 0x000fe2000bf04270 */
[----:B0-----:R-:W-:Y:S02]  /*c3e0*/  IADD3 R16, P0, PT, R16, UR8, RZ ;  /* 0x0000000810107c10 */ /* 0x001fe4000ff1e0ff */
[----:B-12---:R-:W-:-:S03]  /*c3f0*/  IADD3 R4, P1, PT, R0, UR10, RZ ;  /* 0x0000000a00047c10 */ /* 0x006fc6000ff3e0ff */
        /* <DEDUP_REMOVED lines=14> */
.L_x_16250:
[----:B------:R-:W2:Y:S02]  /*c4e0*/  LDG.E.U8 R4, desc[UR36][R4.64] ;  /* 0x0000002404047981 */ /* 0x000ea4000c1e1100 */
[----:B--2---:R0:W1:Y:S01]  /*c4f0*/  I2F.F64.U16 R26, R4 ;  /* 0x00000004001a7312 */ /* 0x0040620000101800 */
[----:B------:R-:W-:Y:S05]  /*c500*/  BRA `(.L_x_16252) ;  /* 0x0000000c00647947 */ /* 0x000fea0003800000 */
.L_x_16249:
        /* <DEDUP_REMOVED lines=9> */
.L_x_16254:
[----:B------:R-:W2:Y:S02]  /*c5a0*/  LDG.E R4, desc[UR36][R4.64] ;  /* 0x0000002404047981 */ /* 0x000ea4000c1e1900 */
[----:B--2---:R0:W1:Y:S01]  /*c5b0*/  I2F.F64 R26, R4 ;  /* 0x00000004001a7312 */ /* 0x0040620000201c00 */
[----:B------:R-:W-:Y:S05]  /*c5c0*/  BRA `(.L_x_16252) ;  /* 0x0000000c00347947 */ /* 0x000fea0003800000 */
.L_x_16253:
[----:B------:R-:W2:Y:S02]  /*c5d0*/  LDG.E.U16 R4, desc[UR36][R4.64] ;  /* 0x0000002404047981 */ /* 0x000ea4000c1e1500 */
[----:B--2---:R0:W1:Y:S01]  /*c5e0*/  I2F.F64.S16 R26, R4 ;  /* 0x00000004001a7312 */ /* 0x0040620000101c00 */
[----:B------:R-:W-:Y:S05]  /*c5f0*/  BRA `(.L_x_16252) ;  /* 0x0000000c00287947 */ /* 0x000fea0003800000 */
.L_x_16248:
        /* <DEDUP_REMOVED lines=10> */
.L_x_16256:
[----:B------:R-:W2:Y:S02]  /*c6a0*/  LDG.E.U16 R0, desc[UR36][R4.64] ;  /* 0x0000002404007981 */ /* 0x000ea4000c1e1500 */
[----:B--2---:R-:W-:-:S05]  /*c6b0*/  HADD2.F32 R0, -RZ, R0.H0_H0 ;  /* 0x20000000ff007230 */ /* 0x004fca0000004100 */
[----:B------:R-:W-:-:S04]  /*c6c0*/  FMUL.FTZ R0, R0, 1 ;  /* 0x3f80000000007820 */ /* 0x000fc80000410000 */
[----:B------:R1:W2:Y:S01]  /*c6d0*/  F2F.F64.F32 R26, R0 ;  /* 0x00000000001a7310 */ /* 0x0002a20000201800 */
[----:B------:R-:W-:Y:S05]  /*c6e0*/  BRA `(.L_x_16252) ;  /* 0x0000000800ec7947 */ /* 0x000fea0003800000 */
.L_x_16255:
        /* <DEDUP_REMOVED lines=8> */
[----:B------:R-:W4:Y:S01]  /*c770*/  F2F.F64.F32 R26, R26 ;  /* 0x0000001a001a7310 */ /* 0x000f220000201800 */
[----:B------:R-:W-:Y:S05]  /*c780*/  BRA `(.L_x_16252) ;  /* 0x0000000800c47947 */ /* 0x000fea0003800000 */
.L_x_16258:
[----:B------:R-:W2:Y:S02]  /*c790*/  LDG.E.U16 R4, desc[UR36][R4.64] ;  /* 0x0000002404047981 */ /* 0x000ea4000c1e1500 */
[----:B--2---:R-:W-:-:S05]  /*c7a0*/  HADD2.F32 R0, -RZ, R4.H0_H0 ;  /* 0x20000004ff007230 */ /* 0x004fca0000004100 */
[----:B------:R-:W-:-:S04]  /*c7b0*/  FMUL.FTZ R0, R0, 1 ;  /* 0x3f80000000007820 */ /* 0x000fc80000410000 */
[----:B------:R0:W1:Y:S01]  /*c7c0*/  F2F.F64.F32 R26, R0 ;  /* 0x00000000001a7310 */ /* 0x0000620000201800 */
[----:B------:R-:W-:Y:S05]  /*c7d0*/  BRA `(.L_x_16252) ;  /* 0x0000000800b07947 */ /* 0x000fea0003800000 */
.L_x_16257:
[----:B------:R3:W5:Y:S01]  /*c7e0*/  LDG.E.64 R26, desc[UR36][R4.64] ;  /* 0x00000024041a7981 */ /* 0x000762000c1e1b00 */
[----:B------:R-:W-:Y:S05]  /*c7f0*/  BRA `(.L_x_16252) ;  /* 0x0000000800a87947 */ /* 0x000fea0003800000 */
.L_x_16247:
        /* <DEDUP_REMOVED lines=13> */
.L_x_16261:
[----:B------:R0:W5:Y:S01]  /*c8d0*/  LDG.E.64 R26, desc[UR36][R4.64] ;  /* 0x00000024041a7981 */ /* 0x000162000c1e1b00 */
[----:B------:R-:W-:Y:S05]  /*c8e0*/  BRA `(.L_x_16252) ;  /* 0x00000008006c7947 */ /* 0x000fea0003800000 */
.L_x_16260:
        /* <DEDUP_REMOVED lines=27> */
.L_x_16263:
        /* <DEDUP_REMOVED lines=15> */
.L_x_16262:
[----:B------:R-:W2:Y:S02]  /*cb90*/  LDG.E.U16 R0, desc[UR36][R4.64] ;  /* 0x0000002404007981 */ /* 0x000ea4000c1e1500 */
[----:B--2---:R-:W-:-:S04]  /*cba0*/  IMAD.U32 R0, R0, 0x10000, RZ ;  /* 0x0001000000007824 */ /* 0x004fc800078e00ff */
[----:B------:R-:W-:-:S04]  /*cbb0*/  FMUL.FTZ R0, R0, 1 ;  /* 0x3f80000000007820 */ /* 0x000fc80000410000 */
[----:B------:R0:W1:Y:S01]  /*cbc0*/  F2F.F64.F32 R26, R0 ;  /* 0x00000000001a7310 */ /* 0x0000620000201800 */
[----:B------:R-:W-:Y:S05]  /*cbd0*/  BRA `(.L_x_16252) ;  /* 0x0000000400b07947 */ /* 0x000fea0003800000 */
.L_x_16259:
        /* <DEDUP_REMOVED lines=11> */
.L_x_16266:
        /* <DEDUP_REMOVED lines=21> */
.L_x_16268:
[----:B------:R-:W-:Y:S05]  /*cde0*/  BSYNC.RECONVERGENT B0 ;  /* 0x0000000000007941 */ /* 0x000fea0003800200 */
.L_x_16267:
[----:B------:R-:W-:Y:S01]  /*cdf0*/  IMAD.SHL.U32 R0, R0, 0x100000, RZ ;  /* 0x0010000000007824 */ /* 0x000fe200078e00ff */
[----:B------:R-:W-:-:S04]  /*ce00*/  LEA R3, R3, 0x3b800000, 0x17 ;  /* 0x3b80000003037811 */ /* 0x000fc800078eb8ff */
[----:B------:R-:W-:-:S05]  /*ce10*/  LOP3.LUT R0, R3, R0, R7, 0xfe, !PT ;  /* 0x0000000003007212 */ /* 0x000fca00078efe07 */
[----:B------:R-:W-:-:S04]  /*ce20*/  FMUL.FTZ R0, R0, 1 ;  /* 0x3f80000000007820 */ /* 0x000fc80000410000 */
[----:B------:R0:W1:Y:S01]  /*ce30*/  F2F.F64.F32 R26, R0 ;  /* 0x00000000001a7310 */ /* 0x0000620000201800 */
[----:B------:R-:W-:Y:S05]  /*ce40*/  BRA `(.L_x_16252) ;  /* 0x0000000400147947 */ /* 0x000fea0003800000 */
.L_x_16265:
        /* <DEDUP_REMOVED lines=21> */
.L_x_16270:
[----:B------:R-:W-:Y:S05]  /*cfa0*/  BSYNC.RECONVERGENT B0 ;  /* 0x0000000000007941 */ /* 0x000fea0003800200 */
.L_x_16269:
[----:B------:R-:W-:Y:S02]  /*cfb0*/  SHF.L.U32 R0, R0, 0x15, RZ ;  /* 0x0000001500007819 */ /* 0x000fe400000006ff */
[----:B------:R-:W-:-:S04]  /*cfc0*/  LEA R3, R3, 0x37800000, 0x17 ;  /* 0x3780000003037811 */ /* 0x000fc800078eb8ff */
[----:B------:R-:W-:-:S05]  /*cfd0*/  LOP3.LUT R0, R3, R0, R7, 0xfe, !PT ;  /* 0x0000000003007212 */ /* 0x000fca00078efe07 */
[----:B------:R-:W-:-:S04]  /*cfe0*/  FMUL.FTZ R0, R0, 1 ;  /* 0x3f80000000007820 */ /* 0x000fc80000410000 */
[----:B------:R0:W1:Y:S01]  /*cff0*/  F2F.F64.F32 R26, R0 ;  /* 0x00000000001a7310 */ /* 0x0000620000201800 */
[----:B------:R-:W-:Y:S05]  /*d000*/  BRA `(.L_x_16252) ;  /* 0x0000000000a47947 */ /* 0x000fea0003800000 */
.L_x_16264:
        /* <DEDUP_REMOVED lines=18> */
.L_x_16251:
        /* <DEDUP_REMOVED lines=12> */
[----:B----4-:R-:W-:Y:S01]  /*d1f0*/  IMAD.U32 R10, RZ, RZ, UR8 ;  /* 0x00000008ff0a7e24 */ /* 0x010fe2000f8e00ff */
[----:B-1----:R-:W-:-:S07]  /*d200*/  MOV R11, UR9 ;  /* 0x00000009000b7c02 */ /* 0x002fce0008000f00 */
[----:B------:R-:W-:-:S07]  /*d210*/  LEPC R20, `(.L_x_16273) ;  /* 0x000000001014794e */ /* 0x000fce0000000000 */
[----:B--2---:R-:W-:Y:S05]  /*d220*/  CALL.ABS.NOINC R14 ;  /* 0x000000000e007343 */ /* 0x004fea0003c00000 */
.L_x_16273:
[----:B------:R-:W-:Y:S01]  /*d230*/  CS2R R26, SRZ ;  /* 0x00000000001a7805 */ /* 0x000fe2000001ff00 */
[----:B------:R-:W-:Y:S06]  /*d240*/  BRA `(.L_x_16252) ;  /* 0x0000000000147947 */ /* 0x000fec0003800000 */
.L_x_16272:
[----:B------:R-:W2:Y:S02]  /*d250*/  LDG.E.64 R26, desc[UR36][R4.64] ;  /* 0x00000024041a7981 */ /* 0x000ea4000c1e1b00 */
[----:B--2---:R-:W0:Y:S01]  /*d260*/  I2F.F64.U64 R26, R26 ;  /* 0x0000001a001a7312 */ /* 0x004e220000301800 */
[----:B------:R-:W-:Y:S05]  /*d270*/  BRA `(.L_x_16252) ;  /* 0x0000000000087947 */ /* 0x000fea0003800000 */
.L_x_16271:
[----:B------:R-:W2:Y:S02]  /*d280*/  LDG.E R4, desc[UR36][R4.64] ;  /* 0x0000002404047981 */ /* 0x000ea4000c1e1900 */
[----:B--2---:R0:W1:Y:S02]  /*d290*/  I2F.F64.U32 R26, R4 ;  /* 0x00000004001a7312 */ /* 0x0040640000201800 */
.L_x_16252:
[----:B------:R-:W-:Y:S05]  /*d2a0*/  BSYNC.RECONVERGENT B6 ;  /* 0x0000000000067941 */ /* 0x000fea0003800200 */
.L_x_16246:
[----:B------:R-:W3:Y:S01]  /*d2b0*/  LDCU.64 UR4, c[0x0][0x598] ;  /* 0x0000b300ff0477ac */ /* 0x000ee20008000a00 */
[----:B012-45:R-:W-:Y:S01]  /*d2c0*/  DADD R8, -RZ, |R26| ;  /* 0x00000000ff087229 */ /* 0x037fe2000000051a */
[----:B---3--:R-:W-:Y:S01]  /*d2d0*/  MOV R4, 0x1 ;  /* 0x0000000100047802 */ /* 0x008fe20000000f00 */
        /* <DEDUP_REMOVED lines=23> */
[----:B------:R-:W-:Y:S02]  /*d450*/  MOV R7, R25 ;  /* 0x0000001900077202 */ /* 0x000fe40000000f00 */
[----:B------:R-:W-:-:S07]  /*d460*/  MOV R0, 0xd480 ;  /* 0x0000d48000007802 */ /* 0x000fce0000000f00 */
[----:B------:R-:W-:Y:S05]  /*d470*/  CALL.REL.NOINC `($__internal_70_$__cuda_sm20_div_rn_f64_full) ;  /* 0x0000001400807944 */ /* 0x000fea0003c00000 */
[----:B------:R-:W-:Y:S01]  /*d480*/  IMAD.MOV.U32 R4, RZ, RZ, R12 ;  /* 0x000000ffff047224 */ /* 0x000fe200078e000c */
[----:B------:R-:W-:-:S07]  /*d490*/  MOV R5, R13 ;  /* 0x0000000d00057202 */ /* 0x000fce0000000f00 */
.L_x_16275:
[----:B------:R-:W-:Y:S05]  /*d4a0*/  BSYNC.RECONVERGENT B0 ;  /* 0x0000000000007941 */ /* 0x000fea0003800200 */
.L_x_16274:
[----:B------:R-:W-:Y:S01]  /*d4b0*/  DMUL R6, R4, R4 ;  /* 0x0000000404067228 */ /* 0x000fe20000000000 */
[----:B------:R-:W-:Y:S01]  /*d4c0*/  IMAD.MOV.U32 R8, RZ, RZ, -0x2449a4b7 ;  /* 0xdbb65b49ff087424 */ /* 0x000fe200078e00ff */
[----:B------:R-:W-:Y:S01]  /*d4d0*/  MOV R9, 0x3f2d3b63 ;  /* 0x3f2d3b6300097802 */ /* 0x000fe20000000f00 */
[----:B------:R-:W-:Y:S01]  /*d4e0*/  UMOV UR4, 0x2a25ff7e ;  /* 0x2a25ff7e00047882 */ /* 0x000fe20000000000 */
[----:B------:R-:W-:Y:S01]  /*d4f0*/  UMOV UR5, 0x3ef53e1d ;  /* 0x3ef53e1d00057882 */ /* 0x000fe20000000000 */
[----:B------:R-:W0:Y:S01]  /*d500*/  LDCU.64 UR6, c[0x0][0x598] ;  /* 0x0000b300ff0677ac */ /* 0x000e220008000a00 */
[----:B------:R-:W-:Y:S02]  /*d510*/  DSETP.NEU.AND P1, PT, R24, RZ, PT ;  /* 0x000000ff1800722a */ /* 0x000fe40003f2d000 */
[----:B------:R-:W-:Y:S01]  /*d520*/  DFMA R8, R6, -UR4, R8 ;  /* 0x8000000406087c2b */ /* 0x000fe20008000008 */
[----:B------:R-:W-:Y:S01]  /*d530*/  UMOV UR4, 0x8dde082e ;  /* 0x8dde082e00047882 */ /* 0x000fe20000000000 */
[----:B------:R-:W-:-:S06]  /*d540*/  UMOV UR5, 0x3f531278 ;  /* 0x3f53127800057882 */ /* 0x000fcc0000000000 */
[----:B------:R-:W-:Y:S01]  /*d550*/  DFMA R8, R6, R8, -UR4 ;  /* 0x8000000406087e2b */ /* 0x000fe20008000008 */
[----:B------:R-:W-:Y:S01]  /*d560*/  UMOV UR4, 0xc8249315 ;  /* 0xc824931500047882 */ /* 0x000fe20000000000 */
[----:B------:R-:W-:Y:S01]  /*d570*/  UMOV UR5, 0x3f6f9690 ;  /* 0x3f6f969000057882 */ /* 0x000fe20000000000 */
[----:B0-----:R-:W-:-:S05]  /*d580*/  DSETP.NEU.AND P2, PT, |R26|, |UR6|, PT ;  /* 0x400000061a007e2a */ /* 0x001fca000bf4d200 */
        /* <DEDUP_REMOVED lines=46> */
[----:B------:R-:W0:Y:S07]  /*d870*/  LDCU UR4, c[0x0][0x59c] ;  /* 0x0000b380ff0477ac */ /* 0x000e2e0008000800 */
[----:B------:R-:W-:-:S08]  /*d880*/  DMUL R8, R6, R8 ;  /* 0x0000000806087228 */ /* 0x000fd00000000000 */
[----:B------:R-:W-:Y:S01]  /*d890*/  DFMA R8, R8, R4, R4 ;  /* 0x000000040808722b */ /* 0x000fe20000000004 */
[----:B------:R-:W-:Y:S01]  /*d8a0*/  @!P4 IMAD.MOV.U32 R4, RZ, RZ, 0x54442d18 ;  /* 0x54442d18ff04c424 */ /* 0x000fe200078e00ff */
[----:B------:R-:W-:Y:S02]  /*d8b0*/  @!P4 MOV R5, 0x400921fb ;  /* 0x400921fb0005c802 */ /* 0x000fe40000000f00 */
[----:B0-----:R-:W-:Y:S01]  /*d8c0*/  ISETP.LE.AND P0, PT, RZ, UR4, PT ;  /* 0x00000004ff007c0c */ /* 0x001fe2000bf03270 */
[----:B------:R-:W-:-:S03]  /*d8d0*/  UPRMT UR4, UR41, 0x9910, URZ ;  /* 0x0000991029047896 */ /* 0x000fc600080000ff */
[----:B------:R-:W-:Y:S02]  /*d8e0*/  @P4 DADD R6, -RZ, -R8 ;  /* 0x00000000ff064229 */ /* 0x000fe40000000908 */
[----:B------:R-:W-:Y:S01]  /*d8f0*/  @!P4 DADD R4, -R8, R4 ;  /* 0x000000000804c229 */ /* 0x000fe20000000104 */
[----:B------:R-:W-:-:S07]  /*d900*/  UISETP.GT.AND UP0, UPT, UR4, 0x9, UPT ;  /* 0x000000090400788c */ /* 0x000fce000bf04270 */
[----:B------:R-:W-:Y:S02]  /*d910*/  @P4 FSEL R6, R8, R6, !P0 ;  /* 0x0000000608064208 */ /* 0x000fe40004000000 */
[----:B------:R-:W-:Y:S01]  /*d920*/  @!P4 FSEL R4, R4, R8, !P0 ;  /* 0x000000080404c208 */ /* 0x000fe20004000000 */
[----:B------:R-:W-:Y:S01]  /*d930*/  @P4 IMAD.MOV.U32 R8, RZ, RZ, 0x54442d18 ;  /* 0x54442d18ff084424 */ /* 0x000fe200078e00ff */
[----:B------:R-:W-:Y:S02]  /*d940*/  @!P4 FSEL R5, R5, R9, !P0 ;  /* 0x000000090505c208 */ /* 0x000fe40004000000 */
[----:B------:R-:W-:Y:S02]  /*d950*/  @P4 FSEL R7, R9, R7, !P0 ;  /* 0x0000000709074208 */ /* 0x000fe40004000000 */
[----:B------:R-:W-:-:S06]  /*d960*/  @P4 MOV R9, 0x3ff921fb ;  /* 0x3ff921fb00094802 */ /* 0x000fcc0000000f00 */
[----:B------:R-:W-:Y:S02]  /*d970*/  @P4 DADD R4, R6, R8 ;  /* 0x0000000006044229 */ /* 0x000fe40000000008 */
[----:B------:R-:W-:-:S08]  /*d980*/  DADD R6, |R26|, |UR6| ;  /* 0x400000061a067e29 */ /* 0x000fd00008000200 */
[----:B------:R-:W-:Y:S01]  /*d990*/  @P1 FSEL R2, R19, R5, !P2 ;  /* 0x0000000513021208 */ /* 0x000fe20005000000 */
[----:B------:R-:W-:Y:S01]  /*d9a0*/  DSETP.NAN.AND P0, PT, R6, R6, PT ;  /* 0x000000060600722a */ /* 0x000fe20003f08000 */
[----:B------:R-:W-:Y:S02]  /*d9b0*/  @P1 FSEL R18, R22, R4, !P2 ;  /* 0x0000000416121208 */ /* 0x000fe40005000000 */
[----:B------:R-:W-:-:S03]  /*d9c0*/  LOP3.LUT R27, R2, 0x80000000, R27, 0xb8, !PT ;  /* 0x80000000021b7812 */ /* 0x000fc600078eb81b */
        /* <DEDUP_REMOVED lines=14> */
.L_x_16279:
[----:B------:R-:W0:Y:S02]  /*dab0*/  F2I.S64.F64.TRUNC R4, R4 ;  /* 0x0000000400047311 */ /* 0x000e24000030d900 */
[----:B0-----:R-:W-:-:S05]  /*dac0*/  IMAD.MOV.U32 R3, RZ, RZ, R4 ;  /* 0x000000ffff037224 */ /* 0x001fca00078e0004 */
[----:B------:R-:W-:Y:S01]  /*dad0*/  STG.E.U8 desc[UR36][R16.64], R3 ;  /* 0x0000000310007986 */ /* 0x000fe2000c101124 */
[----:B------:R-:W-:Y:S05]  /*dae0*/  EXIT ;  /* 0x000000000000794d */ /* 0x000fea0003800000 */
.L_x_16278:
        /* <DEDUP_REMOVED lines=9> */
.L_x_16282:
[----:B------:R-:W0:Y:S02]  /*db80*/  F2I.F64.TRUNC R5, R4 ;  /* 0x0000000400057311 */ /* 0x000e24000030d100 */
[----:B0-----:R-:W-:Y:S01]  /*db90*/  STG.E desc[UR36][R16.64], R5 ;  /* 0x0000000510007986 */ /* 0x001fe2000c101924 */
[----:B------:R-:W-:Y:S05]  /*dba0*/  EXIT ;  /* 0x000000000000794d */ /* 0x000fea0003800000 */
.L_x_16281:
[----:B------:R-:W0:Y:S02]  /*dbb0*/  F2I.F64.TRUNC R5, R4 ;  /* 0x0000000400057311 */ /* 0x000e24000030d100 */
[----:B0-----:R-:W-:Y:S01]  /*dbc0*/  STG.E.U16 desc[UR36][R16.64], R5 ;  /* 0x0000000510007986 */ /* 0x001fe2000c101524 */
[----:B------:R-:W-:Y:S05]  /*dbd0*/  EXIT ;  /* 0x000000000000794d */ /* 0x000fea0003800000 */
.L_x_16277:
        /* <DEDUP_REMOVED lines=13> */
.L_x_16284:
        /* <DEDUP_REMOVED lines=8> */
.L_x_16283:
        /* <DEDUP_REMOVED lines=14> */
.L_x_16286:
        /* <DEDUP_REMOVED lines=9> */
.L_x_16285:
[----:B------:R-:W-:Y:S01]  /*dea0*/  STG.E.64 desc[UR36][R16.64], R4 ;  /* 0x0000000410007986 */ /* 0x000fe2000c101b24 */
[----:B------:R-:W-:Y:S05]  /*deb0*/  EXIT ;  /* 0x000000000000794d */ /* 0x000fea0003800000 */
.L_x_16276:
        /* <DEDUP_REMOVED lines=13> */
.L_x_16290:
        /* <DEDUP_REMOVED lines=21> */
.L_x_16293:
[----:B------:R-:W-:-:S04]  /*e0e0*/  SHF.R.U32.HI R3, RZ, 0x18, R3 ;  /* 0x00000018ff037819 */ /* 0x000fc80000011603 */
[----:B------:R-:W-:-:S04]  /*e0f0*/  LOP3.LUT R0, R0, 0x80, R3, 0xf8, !PT ;  /* 0x0000008000007812 */ /* 0x000fc800078ef803 */
[----:B------:R-:W-:-:S07]  /*e100*/  PRMT R8, R0, 0x7610, R8 ;  /* 0x0000761000087816 */ /* 0x000fce0000000008 */
.L_x_16292:
[----:B------:R-:W-:Y:S05]  /*e110*/  BSYNC.RECONVERGENT B0 ;  /* 0x0000000000007941 */ /* 0x000fea0003800200 */
.L_x_16291:
[----:B------:R-:W-:Y:S01]  /*e120*/  STG.E.U8 desc[UR36][R16.64], R8 ;  /* 0x0000000810007986 */ /* 0x000fe2000c101124 */
[----:B------:R-:W-:Y:S05]  /*e130*/  EXIT ;  /* 0x000000000000794d */ /* 0x000fea0003800000 */
.L_x_16289:
        /* <DEDUP_REMOVED lines=21> */
.L_x_16296:
[----:B------:R-:W-:-:S04]  /*e290*/  SHF.R.U32.HI R3, RZ, 0x18, R3 ;  /* 0x00000018ff037819 */ /* 0x000fc80000011603 */
[----:B------:R-:W-:-:S04]  /*e2a0*/  LOP3.LUT R0, R0, 0x80, R3, 0xf8, !PT ;  /* 0x0000008000007812 */ /* 0x000fc800078ef803 */
[----:B------:R-:W-:-:S07]  /*e2b0*/  PRMT R8, R0, 0x7610, R8 ;  /* 0x0000761000087816 */ /* 0x000fce0000000008 */
.L_x_16295:
[----:B------:R-:W-:Y:S05]  /*e2c0*/  BSYNC.RECONVERGENT B0 ;  /* 0x0000000000007941 */ /* 0x000fea0003800200 */
.L_x_16294:
[----:B------:R-:W-:Y:S01]  /*e2d0*/  STG.E.U8 desc[UR36][R16.64], R8 ;  /* 0x0000000810007986 */ /* 0x000fe2000c101124 */
[----:B------:R-:W-:Y:S05]  /*e2e0*/  EXIT ;  /* 0x000000000000794d */ /* 0x000fea0003800000 */
.L_x_16288:
        /* <DEDUP_REMOVED lines=26> */
.L_x_16298:
[----:B------:R-:W0:Y:S02]  /*e490*/  F2I.U64.F64.TRUNC R4, R4 ;  /* 0x0000000400047311 */ /* 0x000e24000030d800 */
[----:B0-----:R-:W-:Y:S01]  /*e4a0*/  STG.E.64 desc[UR36][R16.64], R4 ;  /* 0x0000000410007986 */ /* 0x001fe2000c101b24 */
[----:B------:R-:W-:Y:S05]  /*e4b0*/  EXIT ;  /* 0x000000000000794d */ /* 0x000fea0003800000 */
.L_x_16297:
[----:B------:R-:W0:Y:S02]  /*e4c0*/  F2I.U32.F64.TRUNC R5, R4 ;  /* 0x0000000400057311 */ /* 0x000e24000030d000 */
[----:B0-----:R-:W-:Y:S01]  /*e4d0*/  STG.E desc[UR36][R16.64], R5 ;  /* 0x0000000510007986 */ /* 0x001fe2000c101924 */
[----:B------:R-:W-:Y:S05]  /*e4e0*/  EXIT ;  /* 0x000000000000794d */ /* 0x000fea0003800000 */
.L_x_16287:
        /* <DEDUP_REMOVED lines=10> */
.L_x_16300:
[----:B------:R-:W-:-:S05]  /*e590*/  CS2R R6, SRZ ;  /* 0x0000000000067805 */ /* 0x000fca000001ff00 */
[----:B------:R-:W-:Y:S01]  /*e5a0*/  STG.E.128 desc[UR36][R16.64], R4 ;  /* 0x0000000410007986 */ /* 0x000fe2000c101d24 */
[----:B------:R-:W-:Y:S05]  /*e5b0*/  EXIT ;  /* 0x000000000000794d */ /* 0x000fea0003800000 */
.L_x_16299:
[----:B------:R-:W-:-:S09]  /*e5c0*/  UISETP.NE.AND UP0, UPT, UR4, 0xf, UPT ;  /* 0x0000000f0400788c */ /* 0x000fd2000bf05270 */
[----:B------:R-:W-:Y:S05]  /*e5d0*/  BRA.U !UP0, `(.L_x_16301) ;  /* 0x0000000508087547 */ /* 0x000fea000b800000 */
[----:B------:R-:W-:-:S09]  /*e5e0*/  UISETP.NE.AND UP0, UPT, UR4, 0x17, UPT ;  /* 0x000000170400788c */ /* 0x000fd2000bf05270 */
[----:B------:R-:W-:Y:S05]  /*e5f0*/  BRA.U !UP0, `(.L_x_16302) ;  /* 0x0000000108a07547 */ /* 0x000fea000b800000 */
[----:B------:R-:W-:-:S09]  /*e600*/  UISETP.NE.AND UP0, UPT, UR4, 0x18, UPT ;  /* 0x000000180400788c */ /* 0x000fd2000bf05270 */
[----:B------:R-:W-:Y:S05]  /*e610*/  BRA.U !UP0, `(.L_x_16303) ;  /* 0x0000000108447547 */ /* 0x000fea000b800000 */
.L_x_16280:
        /* <DEDUP_REMOVED lines=16> */
.L_x_16304:
[----:B------:R-:W-:Y:S05]  /*e720*/  EXIT ;  /* 0x000000000000794d */ /* 0x000fea0003800000 */
.L_x_16303:
        /* <DEDUP_REMOVED lines=17> */
.L_x_16306:
[----:B------:R-:W-:Y:S05]  /*e840*/  BSYNC.RECONVERGENT B0 ;  /* 0x0000000000007941 */ /* 0x000fea0003800200 */
.L_x_16305:
[----:B------:R-:W-:-:S05]  /*e850*/  LOP3.LUT R3, R0, 0x80, R3, 0xf8, !PT ;  /* 0x0000008000037812 */ /* 0x000fca00078ef803 */
[----:B------:R-:W-:Y:S01]  /*e860*/  STG.E.U8 desc[UR36][R16.64], R3 ;  /* 0x0000000310007986 */ /* 0x000fe2000c101124 */
[----:B------:R-:W-:Y:S05]  /*e870*/  EXIT ;  /* 0x000000000000794d */ /* 0x000fea0003800000 */
.L_x_16302:
        /* <DEDUP_REMOVED lines=16> */
.L_x_16308:
[----:B------:R-:W-:Y:S01]  /*e980*/  IMAD.MOV.U32 R0, RZ, RZ, 0x7f ;  /* 0x0000007fff007424 */ /* 0x000fe200078e00ff */
[----:B------:R-:W-:-:S04]  /*e990*/  ISETP.GT.U32.AND P0, PT, R2, 0x7f800000, PT ;  /* 0x7f8000000200780c */ /* 0x000fc80003f04070 */
[----:B------:R-:W-:-:S09]  /*e9a0*/  SEL R0, R0, 0x7c, P0 ;  /* 0x0000007c00007807 */ /* 0x000fd20000000000 */
.L_x_16309:
[----:B------:R-:W-:Y:S05]  /*e9b0*/  BSYNC.RECONVERGENT B0 ;  /* 0x0000000000007941 */ /* 0x000fea0003800200 */
.L_x_16307:
[----:B------:R-:W-:-:S04]  /*e9c0*/  SHF.R.U32.HI R3, RZ, 0x18, R3 ;  /* 0x00000018ff037819 */ /* 0x000fc80000011603 */
[----:B------:R-:W-:-:S05]  /*e9d0*/  LOP3.LUT R3, R0, 0x80, R3, 0xf8, !PT ;  /* 0x0000008000037812 */ /* 0x000fca00078ef803 */
[----:B------:R-:W-:Y:S01]  /*e9e0*/  STG.E.U8 desc[UR36][R16.64], R3 ;  /* 0x0000000310007986 */ /* 0x000fe2000c101124 */
[----:B------:R-:W-:Y:S05]  /*e9f0*/  EXIT ;  /* 0x000000000000794d */ /* 0x000fea0003800000 */
.L_x_16301:
        /* <DEDUP_REMOVED lines=8> */
        .weak           $__internal_70_$__cuda_sm20_div_rn_f64_full
        .type           $__internal_70_$__cuda_sm20_div_rn_f64_full,@function
        .size           $__internal_70_$__cuda_sm20_div_rn_f64_full,(.L_x_17892 - $__internal_70_$__cuda_sm20_div_rn_f64_full)
$__internal_70_$__cuda_sm20_div_rn_f64_full:
        /* <DEDUP_REMOVED lines=8> */
[----:B------:R-:W-:Y:S01]  /*eb00*/  MOV R23, 0x1ca00000 ;  /* 0x1ca0000000177802 */ /* 0x000fe20000000f00 */
[----:B------:R-:W-:Y:S01]  /*eb10*/  @!P0 DMUL R4, R6, 8.98846567431157953865e+307 ;  /* 0x7fe0000006048828 */ /* 0x000fe20000000000 */
[C---:B------:R-:W-:Y:S01]  /*eb20*/  LOP3.LUT R29, R7.reuse, 0x7ff00000, RZ, 0xc0, !PT ;  /* 0x7ff00000071d7812 */ /* 0x040fe200078ec0ff */
[----:B------:R-:W-:Y:S02]  /*eb30*/  IMAD.MOV.U32 R28, RZ, RZ, R3 ;  /* 0x000000ffff1c7224 */ /* 0x000fe400078e0003 */
[----:B------:R-:W-:Y:S02]  /*eb40*/  @!P1 LOP3.LUT R10, R7, 0x7ff00000, RZ, 0xc0, !PT ;  /* 0x7ff00000070a9812 */ /* 0x000fe400078ec0ff */
[----:B------:R-:W0:Y:S01]  /*eb50*/  MUFU.RCP64H R15, R5 ;  /* 0x00000005000f7308 */ /* 0x000e220000001800 */
[C---:B------:R-:W-:Y:S02]  /*eb60*/  ISETP.GE.U32.AND P3, PT, R3.reuse, R29, PT ;  /* 0x0000001d0300720c */ /* 0x040fe40003f66070 */
[----:B------:R-:W-:-:S02]  /*eb70*/  @!P1 ISETP.GE.U32.AND P2, PT, R3, R10, PT ;  /* 0x0000000a0300920c */ /* 0x000fc40003f46070 */
[----:B------:R-:W-:Y:S02]  /*eb80*/  SEL R11, R23, 0x63400000, !P3 ;  /* 0x63400000170b7807 */ /* 0x000fe40005800000 */
[----:B------:R-:W-:Y:S02]  /*eb90*/  @!P1 MOV R20, RZ ;  /* 0x000000ff00149202 */ /* 0x000fe40000000f00 */
[----:B------:R-:W-:Y:S02]  /*eba0*/  LOP3.LUT R11, R11, 0x800fffff, R9, 0xf8, !PT ;  /* 0x800fffff0b0b7812 */ /* 0x000fe400078ef809 */
[----:B------:R-:W-:-:S05]  /*ebb0*/  @!P0 LOP3.LUT R29, R5, 0x7ff00000, RZ, 0xc0, !PT ;  /* 0x7ff00000051d8812 */ /* 0x000fca00078ec0ff */
[----:B------:R-:W-:Y:S01]  /*ebc0*/  VIADD R31, R29, 0xffffffff ;  /* 0xffffffff1d1f7836 */ /* 0x000fe20000000000 */
        /* <DEDUP_REMOVED lines=10> */
[----:B------:R-:W-:Y:S02]  /*ec70*/  DMUL R14, R12, R10 ;  /* 0x0000000a0c0e7228 */ /* 0x000fe40000000000 */
[----:B------:R-:W-:-:S04]  /*ec80*/  @!P1 LOP3.LUT R28, R11, 0x7ff00000, RZ, 0xc0, !PT ;  /* 0x7ff000000b1c9812 */ /* 0x000fc800078ec0ff */
[----:B------:R-:W-:Y:S02]  /*ec90*/  IADD3 R30, PT, PT, R28, -0x1, RZ ;  /* 0xffffffff1c1e7810 */ /* 0x000fe40007ffe0ff */
[----:B------:R-:W-:Y:S02]  /*eca0*/  DFMA R20, R14, -R4, R10 ;  /* 0x800000040e14722b */ /* 0x000fe4000000000a */
[----:B------:R-:W-:-:S04]  /*ecb0*/  ISETP.GT.U32.AND P0, PT, R30, 0x7feffffe, PT ;  /* 0x7feffffe1e00780c */ /* 0x000fc80003f04070 */
[----:B------:R-:W-:Y:S02]  /*ecc0*/  ISETP.GT.U32.OR P0, PT, R31, 0x7feffffe, P0 ;  /* 0x7feffffe1f00780c */ /* 0x000fe40000704470 */
[----:B------:R-:W-:-:S11]  /*ecd0*/  DFMA R20, R12, R20, R14 ;  /* 0x000000140c14722b */ /* 0x000fd6000000000e */
[----:B------:R-:W-:Y:S05]  /*ece0*/  @P0 BRA `(.L_x_16311) ;  /* 0x00000000006c0947 */ /* 0x000fea0003800000 */
[----:B------:R-:W-:-:S04]  /*ecf0*/  LOP3.LUT R8, R7, 0x7ff00000, RZ, 0xc0, !PT ;  /* 0x7ff0000007087812 */ /* 0x000fc800078ec0ff */
[CC--:B------:R-:W-:Y:S02]  /*ed00*/  VIADDMNMX R9, R3.reuse, -R8.reuse, 0xb9600000, !PT ;  /* 0xb960000003097446 */ /* 0x0c0fe40007800908 */
[----:B------:R-:W-:Y:S02]  /*ed10*/  ISETP.GE.U32.AND P0, PT, R3, R8, PT ;  /* 0x000000080300720c */ /* 0x000fe40003f06070 */
[----:B------:R-:W-:Y:S02]  /*ed20*/  VIMNMX R3, PT, PT, R9, 0x46a00000, PT ;  /* 0x46a0000009037848 */ /* 0x000fe40003fe0100 */
[----:B------:R-:W-:-:S04]  /*ed30*/  SEL R8, R23, 0x63400000, !P0 ;  /* 0x6340000017087807 */ /* 0x000fc80004000000 */
[----:B------:R-:W-:Y:S02]  /*ed40*/  IADD3 R3, PT, PT, -R8, R3, RZ ;  /* 0x0000000308037210 */ /* 0x000fe40007ffe1ff */
[----:B------:R-:W-:-:S03]  /*ed50*/  MOV R8, RZ ;  /* 0x000000ff00087202 */ /* 0x000fc60000000f00 */
        /* <DEDUP_REMOVED lines=12> */
[----:B------:R-:W-:Y:S01]  /*ee20*/  DMUL.RP R8, R20, R8 ;  /* 0x0000000814087228 */ /* 0x000fe20000008000 */
[----:B------:R-:W-:-:S04]  /*ee30*/  IADD3 R3, PT, PT, -R3, -0x43300000, RZ ;  /* 0xbcd0000003037810 */ /* 0x000fc80007ffe1ff */
[----:B------:R-:W-:-:S05]  /*ee40*/  DFMA R4, R12, -R4, R20 ;  /* 0x800000040c04722b */ /* 0x000fca0000000014 */
[----:B------:R-:W-:-:S05]  /*ee50*/  LOP3.LUT R7, R9, R7, RZ, 0x3c, !PT ;  /* 0x0000000709077212 */ /* 0x000fca00078e3cff */
[----:B------:R-:W-:-:S04]  /*ee60*/  FSETP.NEU.AND P0, PT, |R5|, R3, PT ;  /* 0x000000030500720b */ /* 0x000fc80003f0d200 */
[----:B------:R-:W-:Y:S02]  /*ee70*/  FSEL R12, R8, R12, !P0 ;  /* 0x0000000c080c7208 */ /* 0x000fe40004000000 */
[----:B------:R-:W-:Y:S01]  /*ee80*/  FSEL R13, R7, R13, !P0 ;  /* 0x0000000d070d7208 */ /* 0x000fe20004000000 */
[----:B------:R-:W-:Y:S06]  /*ee90*/  BRA `(.L_x_16312) ;  /* 0x0000000000547947 */ /* 0x000fec0003800000 */
.L_x_16311:
        /* <DEDUP_REMOVED lines=16> */
.L_x_16314:
[----:B------:R-:W-:Y:S01]  /*efa0*/  LOP3.LUT R13, R7, 0x80000, RZ, 0xfc, !PT ;  /* 0x00080000070d7812 */ /* 0x000fe200078efcff */
[----:B------:R-:W-:Y:S01]  /*efb0*/  IMAD.MOV.U32 R12, RZ, RZ, R6 ;  /* 0x000000ffff0c7224 */ /* 0x000fe200078e0006 */
[----:B------:R-:W-:Y:S06]  /*efc0*/  BRA `(.L_x_16312) ;  /* 0x0000000000087947 */ /* 0x000fec0003800000 */
.L_x_16313:
[----:B------:R-:W-:Y:S02]  /*efd0*/  LOP3.LUT R13, R9, 0x80000, RZ, 0xfc, !PT ;  /* 0x00080000090d7812 */ /* 0x000fe400078efcff */
[----:B------:R-:W-:-:S07]  /*efe0*/  MOV R12, R8 ;  /* 0x00000008000c7202 */ /* 0x000fce0000000f00 */
.L_x_16312:
[----:B------:R-:W-:Y:S05]  /*eff0*/  BSYNC.RECONVERGENT B1 ;  /* 0x0000000000017941 */ /* 0x000fea0003800200 */
.L_x_16310:
[----:B------:R-:W-:Y:S02]  /*f000*/  HFMA2 R5, -RZ, RZ, 0, 0 ;  /* 0x00000000ff057431 */ /* 0x000fe400000001ff */
[----:B------:R-:W-:-:S04]  /*f010*/  IMAD.MOV.U32 R4, RZ, RZ, R0 ;  /* 0x000000ffff047224 */ /* 0x000fc800078e0000 */
[----:B------:R-:W-:Y:S05]  /*f020*/  RET.REL.NODEC R4 `(_ZN2at6native18elementwise_kernelILi128ELi4EZNS0_15gpu_kernel_implINS0_13BUnaryFunctorIdddZZZNS0_17atan2_kernel_cudaERNS_18TensorIteratorBaseEENKUlvE_clEvENKUlvE_clEvEUlddE_EEEEvS5_RKT_EUliE_EEviT1_) ;  /* 0xffffff0c04f47950 */ /* 0x000fea0003c3ffff */
.L_x_16315:
        /* <DEDUP_REMOVED lines=13> */
.L_x_17892:


//--------------------- .text._ZN2at6native27unrolled_elementwise_kernelINS0_13BUnaryFunctorIdddZZZNS0_17atan2_kernel_cudaERNS_18TensorIteratorBaseEENKUlvE_clEvENKUlvE_clEvEUlddE_EESt5arrayIPcLm2EELi4E23TrivialOffsetCalculatorILi1EjESD_NS0_6memory12LoadWithCastILi1EEENSE_13StoreWithCastILi1EEEEEviT_T0_T2_T3_T4_T5_ --------------------------
	.section	.text._ZN2at6native27unrolled_elementwise_kernelINS0_13BUnaryFunctorIdddZZZNS0_17atan2_kernel_cudaERNS_18TensorIteratorBaseEENKUlvE_clEvENKUlvE_clEvEUlddE_EESt5arrayIPcLm2EELi4E23TrivialOffsetCalculatorILi1EjESD_NS0_6memory12LoadWithCastILi1EEENSE_13StoreWithCastILi1EEEEEviT_T0_T2_T3_T4_T5_,"ax",@progbits
	.align	128
        .global         _ZN2at6native27unrolled_elementwise_kernelINS0_13BUnaryFunctorIdddZZZNS0_17atan2_kernel_cudaERNS_18TensorIteratorBaseEENKUlvE_clEvENKUlvE_clEvEUlddE_EESt5arrayIPcLm2EELi4E23TrivialOffsetCalculatorILi1EjESD_NS0_6memory12LoadWithCastILi1EEENSE_13StoreWithCastILi1EEEEEviT_T0_T2_T3_T4_T5_
        .type           _ZN2at6native27unrolled_elementwise_kernelINS0_13BUnaryFunctorIdddZZZNS0_17atan2_kernel_cudaERNS_18TensorIteratorBaseEENKUlvE_clEvENKUlvE_clEvEUlddE_EESt5arrayIPcLm2EELi4E23TrivialOffsetCalculatorILi1EjESD_NS0_6memory12LoadWithCastILi1EEENSE_13StoreWithCastILi1EEEEEviT_T0_T2_T3_T4_T5_,@function
        .size           _ZN2at6native27unrolled_elementwise_kernelINS0_13BUnaryFunctorIdddZZZNS0_17atan2_kernel_cudaERNS_18TensorIteratorBaseEENKUlvE_clEvENKUlvE_clEvEUlddE_EESt5arrayIPcLm2EELi4E23TrivialOffsetCalculatorILi1EjESD_NS0_6memory12LoadWithCastILi1EEENSE_13StoreWithCastILi1EEEEEviT_T0_T2_T3_T4_T5_,(.L_x_17893 - _ZN2at6native27unrolled_elementwise_kernelINS0_13BUnaryFunctorIdddZZZNS0_17atan2_kernel_cudaERNS_18TensorIteratorBaseEENKUlvE_clEvENKUlvE_clEvEUlddE_EESt5arrayIPcLm2EELi4E23TrivialOffsetCalculatorILi1EjESD_NS0_6memory12LoadWithCastILi1EEENSE_13StoreWithCastILi1EEEEEviT_T0_T2_T3_T4_T5_)
        .other          _ZN2at6native27unrolled_elementwise_kernelINS0_13BUnaryFunctorIdddZZZNS0_17atan2_kernel_cudaERNS_18TensorIteratorBaseEENKUlvE_clEvENKUlvE_clEvEUlddE_EESt5arrayIPcLm2EELi4E23TrivialOffsetCalculatorILi1EjESD_NS0_6memory12LoadWithCastILi1EEENSE_13StoreWithCastILi1EEEEEviT_T0_T2_T3_T4_T5_,@"STO_CUDA_ENTRY STV_DEFAULT"
_ZN2at6native27unrolled_elementwise_kernelINS0_13BUnaryFunctorIdddZZZNS0_17atan2_kernel_cudaERNS_18TensorIteratorBaseEENKUlvE_clEvENKUlvE_clEvEUlddE_EESt5arrayIPcLm2EELi4E23TrivialOffsetCalculatorILi1EjESD_NS0_6memory12LoadWithCastILi1EEENSE_13StoreWithCastILi1EEEEEviT_T0_T2_T3_T4_T5_:
.text._ZN2at6native27unrolled_elementwise_kernelINS0_13BUnaryFunctorIdddZZZNS0_17atan2_kernel_cudaERNS_18TensorIteratorBaseEENKUlvE_clEvENKUlvE_clEvEUlddE_EESt5arrayIPcLm2EELi4E23TrivialOffsetCalculatorILi1EjESD_NS0_6memory12LoadWithCastILi1EEENSE_13StoreWithCastILi1EEEEEviT_T0_T2_T3_T4_T5_:
        /* <DEDUP_REMOVED lines=33> */
.L_x_16322:
[----:B------:R-:W2:Y:S02]  /*0210*/  LDG.E.U8 R4, desc[UR36][R4.64] ;  /* 0x0000002404047981 */ /* 0x000ea4000c1e1100 */
[----:B--2---:R0:W1:Y:S01]  /*0220*/  I2F.F64.U16 R26, R4 ;  /* 0x00000004001a7312 */ /* 0x0040620000101800 */
[----:B------:R-:W-:Y:S05]  /*0230*/  BRA `(.L_x_16324) ;  /* 0x0000000c00647947 */ /* 0x000fea0003800000 */
.L_x_16321:
        /* <DEDUP_REMOVED lines=9> */
.L_x_16326:
[----:B------:R-:W2:Y:S02]  /*02d0*/  LDG.E R4, desc[UR36][R4.64] ;  /* 0x0000002404047981 */ /* 0x000ea4000c1e1900 */
[----:B--2---:R1:W2:Y:S01]  /*02e0*/  I2F.F64 R26, R4 ;  /* 0x00000004001a7312 */ /* 0x0042a20000201c00 */
[----:B------:R-:W-:Y:S05]  /*02f0*/  BRA `(.L_x_16324) ;  /* 0x0000000c00347947 */ /* 0x000fea0003800000 */
.L_x_16325:
[----:B------:R-:W2:Y:S02]  /*0300*/  LDG.E.U16 R4, desc[UR36][R4.64] ;  /* 0x0000002404047981 */ /* 0x000ea4000c1e1500 */
[----:B--2---:R3:W4:Y:S01]  /*0310*/  I2F.F64.S16 R26, R4 ;  /* 0x00000004001a7312 */ /* 0x0047220000101c00 */
[----:B------:R-:W-:Y:S05]  /*0320*/  BRA `(.L_x_16324) ;  /* 0x0000000c00287947 */ /* 0x000fea0003800000 */
.L_x_16320:
        /* <DEDUP_REMOVED lines=10> */
.L_x_16328:
[----:B------:R-:W2:Y:S02]  /*03d0*/  LDG.E.U16 R0, desc[UR36][R4.64] ;  /* 0x0000002404007981 */ /* 0x000ea4000c1e1500 */
[----:B--2---:R-:W-:-:S05]  /*03e0*/  HADD2.F32 R0, -RZ, R0.H0_H0 ;  /* 0x20000000ff007230 */ /* 0x004fca0000004100 */
[----:B------:R-:W-:-:S04]  /*03f0*/  FMUL.FTZ R0, R0, 1 ;  /* 0x3f80000000007820 */ /* 0x000fc80000410000 */
[----:B------:R0:W1:Y:S01]  /*0400*/  F2F.F64.F32 R26, R0 ;  /* 0x00000000001a7310 */ /* 0x0000620000201800 */
[----:B------:R-:W-:Y:S05]  /*0410*/  BRA `(.L_x_16324) ;  /* 0x0000000800ec7947 */ /* 0x000fea0003800000 */
.L_x_16327:
        /* <DEDUP_REMOVED lines=10> */
.L_x_16330:
[----:B------:R-:W2:Y:S02]  /*04c0*/  LDG.E.U16 R4, desc[UR36][R4.64] ;  /* 0x0000002404047981 */ /* 0x000ea4000c1e1500 */
[----:B--2---:R-:W-:-:S05]  /*04d0*/  HADD2.F32 R0, -RZ, R4.H0_H0 ;  /* 0x20000004ff007230 */ /* 0x004fca0000004100 */
[----:B------:R-:W-:-:S04]  /*04e0*/  FMUL.FTZ R0, R0, 1 ;  /* 0x3f80000000007820 */ /* 0x000fc80000410000 */
[----:B------:R0:W1:Y:S01]  /*04f0*/  F2F.F64.F32 R26, R0 ;  /* 0x00000000001a7310 */ /* 0x0000620000201800 */
[----:B------:R-:W-:Y:S05]  /*0500*/  BRA `(.L_x_16324) ;  /* 0x0000000800b07947 */ /* 0x000fea0003800000 */
.L_x_16329:
[----:B------:R0:W5:Y:S01]  /*0510*/  LDG.E.64 R26, desc[UR36][R4.64] ;  /* 0x00000024041a7981 */ /* 0x000162000c1e1b00 */
[----:B------:R-:W-:Y:S05]  /*0520*/  BRA `(.L_x_16324) ;  /* 0x0000000800a87947 */ /* 0x000fea0003800000 */
.L_x_16319:
        /* <DEDUP_REMOVED lines=13> */
.L_x_16333:
[----:B------:R0:W5:Y:S01]  /*0600*/  LDG.E.64 R26, desc[UR36][R4.64] ;  /* 0x00000024041a7981 */ /* 0x000162000c1e1b00 */
[----:B------:R-:W-:Y:S05]  /*0610*/  BRA `(.L_x_16324) ;  /* 0x00000008006c7947 */ /* 0x000fea0003800000 */
.L_x_16332:
        /* <DEDUP_REMOVED lines=27> */
.L_x_16335:
        /* <DEDUP_REMOVED lines=15> */
.L_x_16334:
[----:B------:R-:W2:Y:S02]  /*08c0*/  LDG.E.U16 R0, desc[UR36][R4.64] ;  /* 0x0000002404007981 */ /* 0x000ea4000c1e1500 */
[----:B--2---:R-:W-:-:S04]  /*08d0*/  IMAD.U32 R0, R0, 0x10000, RZ ;  /* 0x0001000000007824 */ /* 0x004fc800078e00ff */
[----:B------:R-:W-:-:S04]  /*08e0*/  FMUL.FTZ R0, R0, 1 ;  /* 0x3f80000000007820 */ /* 0x000fc80000410000 */
[----:B------:R0:W1:Y:S01]  /*08f0*/  F2F.F64.F32 R26, R0 ;  /* 0x00000000001a7310 */ /* 0x0000620000201800 */
[----:B------:R-:W-:Y:S05]  /*0900*/  BRA `(.L_x_16324) ;  /* 0x0000000400b07947 */ /* 0x000fea0003800000 */
.L_x_16331:
        /* <DEDUP_REMOVED lines=11> */
.L_x_16338:
        /* <DEDUP_REMOVED lines=21> */
.L_x_16340:
[----:B------:R-:W-:Y:S05]  /*0b10*/  BSYNC.RECONVERGENT B0 ;  /* 0x0000000000007941 */ /* 0x000fea0003800200 */
.L_x_16339:
[----:B------:R-:W-:Y:S01]  /*0b20*/  IMAD.SHL.U32 R0, R0, 0x100000, RZ ;  /* 0x0010000000007824 */ /* 0x000fe200078e00ff */
[----:B------:R-:W-:-:S04]  /*0b30*/  LEA R3, R3, 0x3b800000, 0x17 ;  /* 0x3b80000003037811 */ /* 0x000fc800078eb8ff */
[----:B------:R-:W-:-:S05]  /*0b40*/  LOP3.LUT R0, R3, R0, R7, 0xfe, !PT ;  /* 0x0000000003007212 */ /* 0x000fca00078efe07 */
[----:B------:R-:W-:-:S04]  /*0b50*/  FMUL.FTZ R0, R0, 1 ;  /* 0x3f80000000007820 */ /* 0x000fc80000410000 */
[----:B------:R0:W1:Y:S01]  /*0b60*/  F2F.F64.F32 R26, R0 ;  /* 0x00000000001a7310 */ /* 0x0000620000201800 */
[----:B------:R-:W-:Y:S05]  /*0b70*/  BRA `(.L_x_16324) ;  /* 0x0000000400147947 */ /* 0x000fea0003800000 */
.L_x_16337:
        /* <DEDUP_REMOVED lines=21> */
.L_x_16342:
[----:B------:R-:W-:Y:S05]  /*0cd0*/  BSYNC.RECONVERGENT B0 ;  /* 0x0000000000007941 */ /* 0x000fea0003800200 */
.L_x_16341:
[----:B------:R-:W-:Y:S01]  /*0ce0*/  IMAD.SHL.U32 R0, R0, 0x200000, RZ ;  /* 0x0020000000007824 */ /* 0x000fe200078e00ff */
[----:B------:R-:W-:-:S04]  /*0cf0*/  LEA R3, R3, 0x37800000, 0x17 ;  /* 0x3780000003037811 */ /* 0x000fc800078eb8ff */
[----:B------:R-:W-:-:S05]  /*0d00*/  LOP3.LUT R0, R3, R0, R7, 0xfe, !PT ;  /* 0x0000000003007212 */ /* 0x000fca00078efe07 */
[----:B------:R-:W-:-:S04]  /*0d10*/  FMUL.FTZ R0, R0, 1 ;  /* 0x3f80000000007820 */ /* 0x000fc80000410000 */
[----:B------:R0:W1:Y:S01]  /*0d20*/  F2F.F64.F32 R26, R0 ;  /* 0x00000000001a7310 */ /* 0x0000620000201800 */
[----:B------:R-:W-:Y:S05]  /*0d30*/  BRA `(.L_x_16324) ;  /* 0x0000000000a47947 */ /* 0x000fea0003800000 */
.L_x_16336:
[----:B------:R-:W-:-:S09]  /*0d40*/  UISETP.NE.AND UP0, UPT, UR4, 0x1c, UPT ;  /* 0x0000001c0400788c */ /* 0x000fd2000bf05270 */
[----:B------:R-:W-:Y:S05]  /*0d50*/  BRA.U !UP0, `(.L_x_16343) ;  /* 0x0000000108947547 */ /* 0x000fea000b800000 */
[----:B------:R-:W-:-:S09]  /*0d60*/  UISETP.NE.AND UP0, UPT, UR4, 0x1d, UPT ;  /* 0x0000001d0400788c */ /* 0x000fd2000bf05270 */
[----:B------:R-:W-:Y:S05]  /*0d70*/  BRA.U !UP0, `(.L_x_16344) ;  /* 0x0000000108807547 */ /* 0x000fea000b800000 */
[----:B------:R-:W-:-:S09]  /*0d80*/  UISETP.NE.AND UP0, UPT, UR4, 0x2c, UPT ;  /* 0x0000002c0400788c */ /* 0x000fd2000bf05270 */
[----:B------:R-:W-:Y:S05]  /*0d90*/  BRA.U !UP0, `(.L_x_16345) ;  /* 0x0000000108487547 */ /* 0x000fea000b800000 */
.L_x_16323:
        /* <DEDUP_REMOVED lines=16> */
.L_x_16346:
[----:B------:R-:W-:Y:S01]  /*0ea0*/  CS2R R26, SRZ ;  /* 0x00000000001a7805 */ /* 0x000fe2000001ff00 */
[----:B------:R-:W-:Y:S06]  /*0eb0*/  BRA `(.L_x_16324) ;  /* 0x0000000000447947 */ /* 0x000fec0003800000 */
.L_x_16345:
        /* <DEDUP_REMOVED lines=12> */
.L_x_16344:
[----:B------:R-:W2:Y:S02]  /*0f80*/  LDG.E.64 R26, desc[UR36][R4.64] ;  /* 0x00000024041a7981 */ /* 0x000ea4000c1e1b00 */
[----:B--2---:R-:W0:Y:S01]  /*0f90*/  I2F.F64.U64 R26, R26 ;  /* 0x0000001a001a7312 */ /* 0x004e220000301800 */
[----:B------:R-:W-:Y:S05]  /*0fa0*/  BRA `(.L_x_16324) ;  /* 0x0000000000087947 */ /* 0x000fea0003800000 */
.L_x_16343:
[----:B------:R-:W2:Y:S02]  /*0fb0*/  LDG.E R4, desc[UR36][R4.64] ;  /* 0x0000002404047981 */ /* 0x000ea4000c1e1900 */
[----:B--2---:R0:W1:Y:S02]  /*0fc0*/  I2F.F64.U32 R26, R4 ;  /* 0x00000004001a7312 */ /* 0x0040640000201800 */
.L_x_16324:
[----:B------:R-:W-:Y:S05]  /*0fd0*/  BSYNC.RECONVERGENT B6 ;  /* 0x0000000000067941 */ /* 0x000fea0003800200 */
.L_x_16318:
[----:B------:R-:W-:-:S07]  /*0fe0*/  VIADD R29, R23, 0x80 ;  /* 0x00000080171d7836 */ /* 0x000fce0000000000 */
.L_x_16317:
[----:B------:R-:W-:Y:S05]  /*0ff0*/  BSYNC.RECONVERGENT B7 ;  /* 0x0000000000077941 */ /* 0x000fea0003800200 */
.L_x_16316:
[----:B------:R-:W-:Y:S01]  /*1000*/  ISETP.GE.AND P0, PT, R29, R2, PT ;  /* 0x000000021d00720c */ /* 0x000fe20003f06270 */
[----:B------:R-:W-:Y:S01]  /*1010*/  BSSY.RECONVERGENT B7, `(.L_x_16347) ;  /* 0x00000f6000077945 */ /* 0x000fe20003800200 */
[----:B------:R-:W-:-:S11]  /*1020*/  CS2R R24, SRZ ;  /* 0x0000000000187805 */ /* 0x000fd6000001ff00 */
[----:B------:R-:W-:Y:S05]  /*1030*/  @P0 BRA `(.L_x_16348) ;  /* 0x0000000c00cc0947 */ /* 0x000fea0003800000 */
[----:B01-3--:R-:W0:Y:S01]  /*1040*/  LDC.64 R4, c[0x0][0x3a0] ;  /* 0x0000e800ff047b82 */ /* 0x00be220000000a00 */
        /* <DEDUP_REMOVED lines=20> */
.L_x_16353:
[----:B------:R-:W3:Y:S02]  /*1190*/  LDG.E.U8 R4, desc[UR36][R4.64] ;  /* 0x0000002404047981 */ /* 0x000ee4000c1e1100 */
[----:B---3--:R0:W1:Y:S01]  /*11a0*/  I2F.F64.U16 R24, R4 ;  /* 0x0000000400187312 */ /* 0x0080620000101800 */
[----:B------:R-:W-:Y:S05]  /*11b0*/  BRA `(.L_x_16355) ;  /* 0x0000000c00647947 */ /* 0x000fea0003800000 */
.L_x_16352:
        /* <DEDUP_REMOVED lines=9> */
.L_x_16357:
[----:B------:R-:W3:Y:S02]  /*1250*/  LDG.E R4, desc[UR36][R4.64] ;  /* 0x0000002404047981 */ /* 0x000ee4000c1e1900 */
[----:B---3--:R0:W1:Y:S01]  /*1260*/  I2F.F64 R24, R4 ;  /* 0x0000000400187312 */ /* 0x0080620000201c00 */
[----:B------:R-:W-:Y:S05]  /*1270*/  BRA `(.L_x_16355) ;  /* 0x0000000c00347947 */ /* 0x000fea0003800000 */
.L_x_16356:
[----:B------:R-:W3:Y:S02]  /*1280*/  LDG.E.U16 R4, desc[UR36][R4.64] ;  /* 0x0000002404047981 */ /* 0x000ee4000c1e1500 */
[----:B---3--:R0:W1:Y:S01]  /*1290*/  I2F.F64.S16 R24, R4 ;  /* 0x0000000400187312 */ /* 0x0080620000101c00 */
[----:B------:R-:W-:Y:S05]  /*12a0*/  BRA `(.L_x_16355) ;  /* 0x0000000c00287947 */ /* 0x000fea0003800000 */
.L_x_16351:
        /* <DEDUP_REMOVED lines=10> */
.L_x_16359:
[----:B------:R-:W3:Y:S02]  /*1350*/  LDG.E.U16 R0, desc[UR36][R4.64] ;  /* 0x0000002404007981 */ /* 0x000ee4000c1e1500 */
[----:B---3--:R-:W-:-:S05]  /*1360*/  HADD2.F32 R0, -RZ, R0.H0_H0 ;  /* 0x20000000ff007230 */ /* 0x008fca0000004100 */
[----:B------:R-:W-:-:S04]  /*1370*/  FMUL.FTZ R0, R0, 1 ;  /* 0x3f80000000007820 */ /* 0x000fc80000410000 */
[----:B------:R0:W1:Y:S01]  /*1380*/  F2F.F64.F32 R24, R0 ;  /* 0x0000000000187310 */ /* 0x0000620000201800 */
[----:B------:R-:W-:Y:S05]  /*1390*/  BRA `(.L_x_16355) ;  /* 0x0000000800ec7947 */ /* 0x000fea0003800000 */
.L_x_16358:
        /* <DEDUP_REMOVED lines=10> */
.L_x_16361:
[----:B------:R-:W3:Y:S02]  /*1440*/  LDG.E.U16 R4, desc[UR36][R4.64] ;  /* 0x0000002404047981 */ /* 0x000ee4000c1e1500 */
[----:B---3--:R-:W-:-:S05]  /*1450*/  HADD2.F32 R0, -RZ, R4.H0_H0 ;  /* 0x20000004ff007230 */ /* 0x008fca0000004100 */
[----:B------:R-:W-:-:S04]  /*1460*/  FMUL.FTZ R0, R0, 1 ;  /* 0x3f80000000007820 */ /* 0x000fc80000410000 */
[----:B------:R0:W1:Y:S01]  /*1470*/  F2F.F64.F32 R24, R0 ;  /* 0x0000000000187310 */ /* 0x0000620000201800 */
[----:B------:R-:W-:Y:S05]  /*1480*/  BRA `(.L_x_16355) ;  /* 0x0000000800b07947 */ /* 0x000fea0003800000 */
.L_x_16360:
[----:B------:R0:W5:Y:S01]  /*1490*/  LDG.E.64 R24, desc[UR36][R4.64] ;  /* 0x0000002404187981 */ /* 0x000162000c1e1b00 */
[----:B------:R-:W-:Y:S05]  /*14a0*/  BRA `(.L_x_16355) ;  /* 0x0000000800a87947 */ /* 0x000fea0003800000 */
.L_x_16350:
        /* <DEDUP_REMOVED lines=13> */
.L_x_16364:
[----:B------:R0:W5:Y:S01]  /*1580*/  LDG.E.64 R24, desc[UR36][R4.64] ;  /* 0x0000002404187981 */ /* 0x000162000c1e1b00 */
[----:B------:R-:W-:Y:S05]  /*1590*/  BRA `(.L_x_16355) ;  /* 0x00000008006c7947 */ /* 0x000fea0003800000 */
.L_x_16363:
        /* <DEDUP_REMOVED lines=27> */
.L_x_16366:
        /* <DEDUP_REMOVED lines=15> */
.L_x_16365:
[----:B------:R-:W3:Y:S02]  /*1840*/  LDG.E.U16 R0, desc[UR36][R4.64] ;  /* 0x0000002404007981 */ /* 0x000ee4000c1e1500 */
[----:B---3--:R-:W-:-:S04]  /*1850*/  IMAD.U32 R0, R0, 0x10000, RZ ;  /* 0x0001000000007824 */ /* 0x008fc800078e00ff */
[----:B------:R-:W-:-:S04]  /*1860*/  FMUL.FTZ R0, R0, 1 ;  /* 0x3f80000000007820 */ /* 0x000fc80000410000 */
[----:B------:R0:W1:Y:S01]  /*1870*/  F2F.F64.F32 R24, R0 ;  /* 0x0000000000187310 */ /* 0x0000620000201800 */
[----:B------:R-:W-:Y:S05]  /*1880*/  BRA `(.L_x_16355) ;  /* 0x0000000400b07947 */ /* 0x000fea0003800000 */
.L_x_16362:
        /* <DEDUP_REMOVED lines=11> */
.L_x_16369:
        /* <DEDUP_REMOVED lines=21> */
.L_x_16371:
[----:B------:R-:W-:Y:S05]  /*1a90*/  BSYNC.RECONVERGENT B0 ;  /* 0x0000000000007941 */ /* 0x000fea0003800200 */
.L_x_16370:
[----:B------:R-:W-:Y:S01]  /*1aa0*/  IMAD.SHL.U32 R0, R0, 0x100000, RZ ;  /* 0x0010000000007824 */ /* 0x000fe200078e00ff */
[----:B------:R-:W-:-:S04]  /*1ab0*/  LEA R3, R3, 0x3b800000, 0x17 ;  /* 0x3b80000003037811 */ /* 0x000fc800078eb8ff */
[----:B------:R-:W-:-:S05]  /*1ac0*/  LOP3.LUT R0, R3, R0, R7, 0xfe, !PT ;  /* 0x0000000003007212 */ /* 0x000fca00078efe07 */
[----:B------:R-:W-:-:S04]  /*1ad0*/  FMUL.FTZ R0, R0, 1 ;  /* 0x3f80000000007820 */ /* 0x000fc80000410000 */
[----:B------:R0:W1:Y:S01]  /*1ae0*/  F2F.F64.F32 R24, R0 ;  /* 0x0000000000187310 */ /* 0x0000620000201800 */
[----:B------:R-:W-:Y:S05]  /*1af0*/  BRA `(.L_x_16355) ;  /* 0x0000000400147947 */ /* 0x000fea0003800000 */
.L_x_16368:
        /* <DEDUP_REMOVED lines=21> */
.L_x_16373:
[----:B------:R-:W-:Y:S05]  /*1c50*/  BSYNC.RECONVERGENT B0 ;  /* 0x0000000000007941 */ /* 0x000fea0003800200 */
.L_x_16372:
[----:B------:R-:W-:Y:S01]  /*1c60*/  IMAD.SHL.U32 R0, R0, 0x200000, RZ ;  /* 0x0020000000007824 */ /* 0x000fe200078e00ff */
[----:B------:R-:W-:-:S04]  /*1c70*/  LEA R3, R3, 0x37800000, 0x17 ;  /* 0x3780000003037811 */ /* 0x000fc800078eb8ff */
[----:B------:R-:W-:-:S05]  /*1c80*/  LOP3.LUT R0, R3, R0, R7, 0xfe, !PT ;  /* 0x0000000003007212 */ /* 0x000fca00078efe07 */
[----:B------:R-:W-:-:S04]  /*1c90*/  FMUL.FTZ R0, R0, 1 ;  /* 0x3f80000000007820 */ /* 0x000fc80000410000 */
[----:B------:R0:W1:Y:S01]  /*1ca0*/  F2F.F64.F32 R24, R0 ;  /* 0x0000000000187310 */ /* 0x0000620000201800 */
[----:B------:R-:W-:Y:S05]  /*1cb0*/  BRA `(.L_x_16355) ;  /* 0x0000000000a47947 */ /* 0x000fea0003800000 */
.L_x_16367:
        /* <DEDUP_REMOVED lines=18> */
.L_x_16354:
        /* <DEDUP_REMOVED lines=16> */
.L_x_16376:
[----:B------:R-:W-:Y:S01]  /*1ee0*/  CS2R R24, SRZ ;  /* 0x0000000000187805 */ /* 0x000fe2000001ff00 */
[----:B------:R-:W-:Y:S06]  /*1ef0*/  BRA `(.L_x_16355) ;  /* 0x0000000000147947 */ /* 0x000fec0003800000 */
.L_x_16375:
[----:B------:R-:W3:Y:S02]  /*1f00*/  LDG.E.64 R24, desc[UR36][R4.64] ;  /* 0x0000002404187981 */ /* 0x000ee4000c1e1b00 */
[----:B---3--:R-:W0:Y:S01]  /*1f10*/  I2F.F64.U64 R24, R24 ;  /* 0x0000001800187312 */ /* 0x008e220000301800 */
[----:B------:R-:W-:Y:S05]  /*1f20*/  BRA `(.L_x_16355) ;  /* 0x0000000000087947 */ /* 0x000fea0003800000 */
.L_x_16374:
[----:B------:R-:W3:Y:S02]  /*1f30*/  LDG.E R4, desc[UR36][R4.64] ;  /* 0x0000002404047981 */ /* 0x000ee4000c1e1900 */
[----:B---3--:R0:W1:Y:S02]  /*1f40*/  I2F.F64.U32 R24, R4 ;  /* 0x0000000400187312 */ /* 0x0080640000201800 */
.L_x_16355:
[----:B------:R-:W-:Y:S05]  /*1f50*/  BSYNC.RECONVERGENT B6 ;  /* 0x0000000000067941 */ /* 0x000fea0003800200 */
.L_x_16349:
[----:B------:R-:W-:-:S07]  /*1f60*/  VIADD R29, R29, 0x80 ;  /* 0x000000801d1d7836 */ /* 0x000fce0000000000 */
.L_x_16348:
[----:B------:R-:W-:Y:S05]  /*1f70*/  BSYNC.RECONVERGENT B7 ;  /* 0x0000000000077941 */ /* 0x000fea0003800200 */
.L_x_16347:
        /* <DEDUP_REMOVED lines=25> */
.L_x_16383:
[----:B------:R-:W3:Y:S02]  /*2110*/  LDG.E.U8 R4, desc[UR36][R4.64] ;  /* 0x0000002404047981 */ /* 0x000ee4000c1e1100 */
[----:B---3--:R0:W1:Y:S01]  /*2120*/  I2F.F64.U16 R18, R4 ;  /* 0x0000000400127312 */ /* 0x0080620000101800 */
[----:B------:R-:W-:Y:S05]  /*2130*/  BRA `(.L_x_16385) ;  /* 0x0000000c00647947 */ /* 0x000fea0003800000 */
.L_x_16382:
        /* <DEDUP_REMOVED lines=9> */
.L_x_16387:
[----:B------:R-:W3:Y:S02]  /*21d0*/  LDG.E R4, desc[UR36][R4.64] ;  /* 0x0000002404047981 */ /* 0x000ee4000c1e1900 */
[----:B---3--:R1:W3:Y:S01]  /*21e0*/  I2F.F64 R18, R4 ;  /* 0x0000000400127312 */ /* 0x0082e20000201c00 */
[----:B------:R-:W-:Y:S05]  /*21f0*/  BRA `(.L_x_16385) ;  /* 0x0000000c00347947 */ /* 0x000fea0003800000 */
.L_x_16386:
[----:B------:R-:W3:Y:S02]  /*2200*/  LDG.E.U16 R4, desc[UR36][R4.64] ;  /* 0x0000002404047981 */ /* 0x000ee4000c1e1500 */
[----:B---3--:R0:W1:Y:S01]  /*2210*/  I2F.F64.S16 R18, R4 ;  /* 0x0000000400127312 */ /* 0x0080620000101c00 */
[----:B------:R-:W-:Y:S05]  /*2220*/  BRA `(.L_x_16385) ;  /* 0x0000000c00287947 */ /* 0x000fea0003800000 */
.L_x_16381:
        /* <DEDUP_REMOVED lines=10> */
.L_x_16389:
[----:B------:R-:W3:Y:S02]  /*22d0*/  LDG.E.U16 R0, desc[UR36][R4.64] ;  /* 0x0000002404007981 */ /* 0x000ee4000c1e1500 */
[----:B---3--:R-:W-:-:S05]  /*22e0*/  HADD2.F32 R0, -RZ, R0.H0_H0 ;  /* 0x20000000ff007230 */ /* 0x008fca0000004100 */
[----:B------:R-:W-:-:S04]  /*22f0*/  FMUL.FTZ R0, R0, 1 ;  /* 0x3f80000000007820 */ /* 0x000fc80000410000 */
[----:B------:R0:W1:Y:S01]  /*2300*/  F2F.F64.F32 R18, R0 ;  /* 0x0000000000127310 */ /* 0x0000620000201800 */
[----:B------:R-:W-:Y:S05]  /*2310*/  BRA `(.L_x_16385) ;  /* 0x0000000800ec7947 */ /* 0x000fea0003800000 */
.L_x_16388:
        /* <DEDUP_REMOVED lines=10> */
.L_x_16391:
[----:B------:R-:W3:Y:S02]  /*23c0*/  LDG.E.U16 R4, desc[UR36][R4.64] ;  /* 0x0000002404047981 */ /* 0x000ee4000c1e1500 */
[----:B---3--:R-:W-:-:S05]  /*23d0*/  HADD2.F32 R0, -RZ, R4.H0_H0 ;  /* 0x20000004ff007230 */ /* 0x008fca0000004100 */
[----:B------:R-:W-:-:S04]  /*23e0*/  FMUL.FTZ R0, R0, 1 ;  /* 0x3f80000000007820 */ /* 0x000fc80000410000 */
[----:B------:R0:W1:Y:S01]  /*23f0*/  F2F.F64.F32 R18, R0 ;  /* 0x0000000000127310 */ /* 0x0000620000201800 */
[----:B------:R-:W-:Y:S05]  /*2400*/  BRA `(.L_x_16385) ;  /* 0x0000000800b07947 */ /* 0x000fea0003800000 */
.L_x_16390:
[----:B------:R0:W5:Y:S01]  /*2410*/  LDG.E.64 R18, desc[UR36][R4.64] ;  /* 0x0000002404127981 */ /* 0x000162000c1e1b00 */
[----:B------:R-:W-:Y:S05]  /*2420*/  BRA `(.L_x_16385) ;  /* 0x0000000800a87947 */ /* 0x000fea0003800000 */
.L_x_16380:
        /* <DEDUP_REMOVED lines=13> */
.L_x_16394:
[----:B------:R0:W5:Y:S01]  /*2500*/  LDG.E.64 R18, desc[UR36][R4.64] ;  /* 0x0000002404127981 */ /* 0x000162000c1e1b00 */
[----:B------:R-:W-:Y:S05]  /*2510*/  BRA `(.L_x_16385) ;  /* 0x00000008006c7947 */ /* 0x000fea0003800000 */
.L_x_16393:
        /* <DEDUP_REMOVED lines=27> */
.L_x_16396:
        /* <DEDUP_REMOVED lines=15> */
.L_x_16395:
[----:B------:R-:W3:Y:S02]  /*27c0*/  LDG.E.U16 R0, desc[UR36][R4.64] ;  /* 0x0000002404007981 */ /* 0x000ee4000c1e1500 */
[----:B---3--:R-:W-:-:S04]  /*27d0*/  IMAD.U32 R0, R0, 0x10000, RZ ;  /* 0x0001000000007824 */ /* 0x008fc800078e00ff */
[----:B------:R-:W-:-:S04]  /*27e0*/  FMUL.FTZ R0, R0, 1 ;  /* 0x3f80000000007820 */ /* 0x000fc80000410000 */
[----:B------:R0:W1:Y:S01]  /*27f0*/  F2F.F64.F32 R18, R0 ;  /* 0x0000000000127310 */ /* 0x0000620000201800 */
[----:B------:R-:W-:Y:S05]  /*2800*/  BRA `(.L_x_16385) ;  /* 0x0000000400b07947 */ /* 0x000fea0003800000 */
.L_x_16392:
        /* <DEDUP_REMOVED lines=11> */
.L_x_16399:
        /* <DEDUP_REMOVED lines=21> */
.L_x_16401:
[----:B------:R-:W-:Y:S05]  /*2a10*/  BSYNC.RECONVERGENT B0 ;  /* 0x0000000000007941 */ /* 0x000fea0003800200 */
.L_x_16400:
[----:B------:R-:W-:Y:S01]  /*2a20*/  IMAD.SHL.U32 R0, R0, 0x100000, RZ ;  /* 0x0010000000007824 */ /* 0x000fe200078e00ff */
[----:B------:R-:W-:-:S04]  /*2a30*/  LEA R3, R3, 0x3b800000, 0x17 ;  /* 0x3b80000003037811 */ /* 0x000fc800078eb8ff */
[----:B------:R-:W-:-:S05]  /*2a40*/  LOP3.LUT R0, R3, R0, R7, 0xfe, !PT ;  /* 0x0000000003007212 */ /* 0x000fca00078efe07 */
[----:B------:R-:W-:-:S04]  /*2a50*/  FMUL.FTZ R0, R0, 1 ;  /* 0x3f80000000007820 */ /* 0x000fc80000410000 */
[----:B------:R0:W1:Y:S01]  /*2a60*/  F2F.F64.F32 R18, R0 ;  /* 0x0000000000127310 */ /* 0x0000620000201800 */
[----:B------:R-:W-:Y:S05]  /*2a70*/  BRA `(.L_x_16385) ;  /* 0x0000000400147947 */ /* 0x000fea0003800000 */
.L_x_16398:
        /* <DEDUP_REMOVED lines=21> */
.L_x_16403:
[----:B------:R-:W-:Y:S05]  /*2bd0*/  BSYNC.RECONVERGENT B0 ;  /* 0x0000000000007941 */ /* 0x000fea0003800200 */
.L_x_16402:
[----:B------:R-:W-:Y:S01]  /*2be0*/  IMAD.SHL.U32 R0, R0, 0x200000, RZ ;  /* 0x0020000000007824 */ /* 0x000fe200078e00ff */
[----:B------:R-:W-:-:S04]  /*2bf0*/  LEA R3, R3, 0x37800000, 0x17 ;  /* 0x3780000003037811 */ /* 0x000fc800078eb8ff */
[----:B------:R-:W-:-:S05]  /*2c00*/  LOP3.LUT R0, R3, R0, R7, 0xfe, !PT ;  /* 0x0000000003007212 */ /* 0x000fca00078efe07 */
[----:B------:R-:W-:-:S04]  /*2c10*/  FMUL.FTZ R0, R0, 1 ;  /* 0x3f80000000007820 */ /* 0x000fc80000410000 */
[----:B------:R0:W1:Y:S01]  /*2c20*/  F2F.F64.F32 R18, R0 ;  /* 0x0000000000127310 */ /* 0x0000620000201800 */
[----:B------:R-:W-:Y:S05]  /*2c30*/  BRA `(.L_x_16385) ;  /* 0x0000000000a47947 */ /* 0x000fea0003800000 */
.L_x_16397:
        /* <DEDUP_REMOVED lines=18> */
.L_x_16384:
        /* <DEDUP_REMOVED lines=16> */
.L_x_16406:
[----:B------:R-:W-:Y:S01]  /*2e60*/  CS2R R18, SRZ ;  /* 0x0000000000127805 */ /* 0x000fe2000001ff00 */
[----:B------:R-:W-:Y:S06]  /*2e70*/  BRA `(.L_x_16385) ;  /* 0x0000000000147947 */ /* 0x000fec0003800000 */
.L_x_16405:
[----:B------:R-:W3:Y:S02]  /*2e80*/  LDG.E.64 R18, desc[UR36][R4.64] ;  /* 0x0000002404127981 */ /* 0x000ee4000c1e1b00 */
[----:B---3--:R-:W0:Y:S01]  /*2e90*/  I2F.F64.U64 R18, R18 ;  /* 0x0000001200127312 */ /* 0x008e220000301800 */
[----:B------:R-:W-:Y:S05]  /*2ea0*/  BRA `(.L_x_16385) ;  /* 0x0000000000087947 */ /* 0x000fea0003800000 */
.L_x_16404:
[----:B------:R-:W3:Y:S02]  /*2eb0*/  LDG.E R4, desc[UR36][R4.64] ;  /* 0x0000002404047981 */ /* 0x000ee4000c1e1900 */
[----:B---3--:R0:W1:Y:S02]  /*2ec0*/  I2F.F64.U32 R18, R4 ;  /* 0x0000000400127312 */ /* 0x0080640000201800 */
.L_x_16385:
[----:B------:R-:W-:Y:S05]  /*2ed0*/  BSYNC.RECONVERGENT B6 ;  /* 0x0000000000067941 */ /* 0x000fea0003800200 */
.L_x_16379:
[----:B------:R-:W-:-:S07]  /*2ee0*/  VIADD R29, R29, 0x80 ;  /* 0x000000801d1d7836 */ /* 0x000fce0000000000 */
.L_x_16378:
[----:B------:R-:W-:Y:S05]  /*2ef0*/  BSYNC.RECONVERGENT B7 ;  /* 0x0000000000077941 */ /* 0x000fea0003800200 */
.L_x_16377:
[----:B------:R-:W-:Y:S01]  /*2f00*/  ISETP.GE.AND P0, PT, R29, R2, PT ;  /* 0x000000021d00720c */ /* 0x000fe20003f06270 */
[----:B------:R-:W-:Y:S01]  /*2f10*/  BSSY.RECONVERGENT B6, `(.L_x_16407) ;  /* 0x00000f0000067945 */ /* 0x000fe20003800200 */
[----:B------:R-:W-:-:S11]  /*2f20*/  CS2R R16, SRZ ;  /* 0x0000000000107805 */ /* 0x000fd6000001ff00 */
[----:B------:R-:W-:Y:S05]  /*2f30*/  @P0 BRA `(.L_x_16408) ;  /* 0x0000000c00b40947 */ /* 0x000fea0003800000 */
[----:B01-3--:R-:W0:Y:S01]  /*2f40*/  LDC.64 R4, c[0x0][0x3a0] ;  /* 0x0000e800ff047b82 */ /* 0x00be220000000a00 */
        /* <DEDUP_REMOVED lines=19> */
.L_x_16412:
[----:B------:R-:W3:Y:S02]  /*3080*/  LDG.E.U8 R4, desc[UR36][R4.64] ;  /* 0x0000002404047981 */ /* 0x000ee4000c1e1100 */
[----:B---3--:R0:W1:Y:S01]  /*3090*/  I2F.F64.U16 R16, R4 ;  /* 0x0000000400107312 */ /* 0x0080620000101800 */
[----:B------:R-:W-:Y:S05]  /*30a0*/  BRA `(.L_x_16408) ;  /* 0x0000000c00587947 */ /* 0x000fea0003800000 */
.L_x_16411:
        /* <DEDUP_REMOVED lines=9> */
.L_x_16415:
[----:B------:R-:W3:Y:S02]  /*3140*/  LDG.E R4, desc[UR36][R4.64] ;  /* 0x0000002404047981 */ /* 0x000ee4000c1e1900 */
[----:B---3--:R0:W1:Y:S01]  /*3150*/  I2F.F64 R16, R4 ;  /* 0x0000000400107312 */ /* 0x0080620000201c00 */
[----:B------:R-:W-:Y:S05]  /*3160*/  BRA `(.L_x_16408) ;  /* 0x0000000c00287947 */ /* 0x000fea0003800000 */
.L_x_16414:
[----:B------:R-:W3:Y:S02]  /*3170*/  LDG.E.U16 R4, desc[UR36][R4.64] ;  /* 0x0000002404047981 */ /* 0x000ee4000c1e1500 */
[----:B---3--:R0:W1:Y:S01]  /*3180*/  I2F.F64.S16 R16, R4 ;  /* 0x0000000400107312 */ /* 0x0080620000101c00 */
[----:B------:R-:W-:Y:S05]  /*3190*/  BRA `(.L_x_16408) ;  /* 0x0000000c001c7947 */ /* 0x000fea0003800000 */
.L_x_16410:
        /* <DEDUP_REMOVED lines=10> */
.L_x_16417:
[----:B------:R-:W3:Y:S02]  /*3240*/  LDG.E.U16 R0, desc[UR36][R4.64] ;  /* 0x0000002404007981 */ /* 0x000ee4000c1e1500 */
[----:B---3--:R-:W-:-:S05]  /*3250*/  HADD2.F32 R0, -RZ, R0.H0_H0 ;  /* 0x20000000ff007230 */ /* 0x008fca0000004100 */
[----:B------:R-:W-:-:S04]  /*3260*/  FMUL.FTZ R0, R0, 1 ;  /* 0x3f80000000007820 */ /* 0x000fc80000410000 */
[----:B------:R0:W1:Y:S01]  /*3270*/  F2F.F64.F32 R16, R0 ;  /* 0x0000000000107310 */ /* 0x0000620000201800 */
[----:B------:R-:W-:Y:S05]  /*3280*/  BRA `(.L_x_16408) ;  /* 0x0000000800e07947 */ /* 0x000fea0003800000 */
.L_x_16416:
        /* <DEDUP_REMOVED lines=10> */
.L_x_16419:
[----:B------:R-:W3:Y:S02]  /*3330*/  LDG.E.U16 R4, desc[UR36][R4.64] ;  /* 0x0000002404047981 */ /* 0x000ee4000c1e1500 */
[----:B---3--:R-:W-:-:S05]  /*3340*/  HADD2.F32 R0, -RZ, R4.H0_H0 ;  /* 0x20000004ff007230 */ /* 0x008fca0000004100 */
[----:B------:R-:W-:-:S04]  /*3350*/  FMUL.FTZ R0, R0, 1 ;  /* 0x3f80000000007820 */ /* 0x000fc80000410000 */
[----:B------:R0:W1:Y:S01]  /*3360*/  F2F.F64.F32 R16, R0 ;  /* 0x0000000000107310 */ /* 0x0000620000201800 */
[----:B------:R-:W-:Y:S05]  /*3370*/  BRA `(.L_x_16408) ;  /* 0x0000000800a47947 */ /* 0x000fea0003800000 */
.L_x_16418:
[----:B------:R0:W5:Y:S01]  /*3380*/  LDG.E.64 R16, desc[UR36][R4.64] ;  /* 0x0000002404107981 */ /* 0x000162000c1e1b00 */
[----:B------:R-:W-:Y:S05]  /*3390*/  BRA `(.L_x_16408) ;  /* 0x00000008009c7947 */ /* 0x000fea0003800000 */
.L_x_16409:
        /* <DEDUP_REMOVED lines=13> */
.L_x_16422:
[----:B------:R0:W5:Y:S01]  /*3470*/  LDG.E.64 R16, desc[UR36][R4.64] ;  /* 0x0000002404107981 */ /* 0x000162000c1e1b00 */
[----:B------:R-:W-:Y:S05]  /*3480*/  BRA `(.L_x_16408) ;  /* 0x0000000800607947 */ /* 0x000fea0003800000 */
.L_x_16421:
        /* <DEDUP_REMOVED lines=27> */
.L_x_16424:
        /* <DEDUP_REMOVED lines=15> */
.L_x_16423:
[----:B------:R-:W3:Y:S02]  /*3730*/  LDG.E.U16 R0, desc[UR36][R4.64] ;  /* 0x0000002404007981 */ /* 0x000ee4000c1e1500 */
[----:B---3--:R-:W-:-:S04]  /*3740*/  IMAD.U32 R0, R0, 0x10000, RZ ;  /* 0x0001000000007824 */ /* 0x008fc800078e00ff */
[----:B------:R-:W-:-:S04]  /*3750*/  FMUL.FTZ R0, R0, 1 ;  /* 0x3f80000000007820 */ /* 0x000fc80000410000 */
[----:B------:R0:W1:Y:S01]  /*3760*/  F2F.F64.F32 R16, R0 ;  /* 0x0000000000107310 */ /* 0x0000620000201800 */
[----:B------:R-:W-:Y:S05]  /*3770*/  BRA `(.L_x_16408) ;  /* 0x0000000400a47947 */ /* 0x000fea0003800000 */
.L_x_16420:
        /* <DEDUP_REMOVED lines=11> */
.L_x_16427:
        /* <DEDUP_REMOVED lines=20> */
.L_x_16429:
[----:B------:R-:W-:Y:S05]  /*3970*/  BSYNC.RECONVERGENT B0 ;  /* 0x0000000000007941 */ /* 0x000fea0003800200 */
.L_x_16428:
[----:B------:R-:W-:Y:S01]  /*3980*/  IMAD.SHL.U32 R0, R0, 0x100000, RZ ;  /* 0x0010000000007824 */ /* 0x000fe200078e00ff */
[----:B------:R-:W-:-:S04]  /*3990*/  LEA R3, R3, 0x3b800000, 0x17 ;  /* 0x3b80000003037811 */ /* 0x000fc800078eb8ff */
[----:B------:R-:W-:-:S05]  /*39a0*/  LOP3.LUT R0, R3, R0, R7, 0xfe, !PT ;  /* 0x0000000003007212 */ /* 0x000fca00078efe07 */
[----:B------:R-:W-:-:S04]  /*39b0*/  FMUL.FTZ R0, R0, 1 ;  /* 0x3f80000000007820 */ /* 0x000fc80000410000 */
[----:B------:R0:W1:Y:S01]  /*39c0*/  F2F.F64.F32 R16, R0 ;  /* 0x0000000000107310 */ /* 0x0000620000201800 */
[----:B------:R-:W-:Y:S05]  /*39d0*/  BRA `(.L_x_16408) ;  /* 0x00000004000c7947 */ /* 0x000fea0003800000 */
.L_x_16426:
        /* <DEDUP_REMOVED lines=20> */
.L_x_16431:
[----:B------:R-:W-:Y:S05]  /*3b20*/  BSYNC.RECONVERGENT B0 ;  /* 0x0000000000007941 */ /* 0x000fea0003800200 */
.L_x_16430:
[----:B------:R-:W-:Y:S01]  /*3b30*/  IMAD.SHL.U32 R0, R0, 0x200000, RZ ;  /* 0x0020000000007824 */ /* 0x000fe200078e00ff */
[----:B------:R-:W-:-:S04]  /*3b40*/  LEA R3, R3, 0x37800000, 0x17 ;  /* 0x3780000003037811 */ /* 0x000fc800078eb8ff */
[----:B------:R-:W-:-:S05]  /*3b50*/  LOP3.LUT R0, R3, R0, R7, 0xfe, !PT ;  /* 0x0000000003007212 */ /* 0x000fca00078efe07 */
[----:B------:R-:W-:-:S04]  /*3b60*/  FMUL.FTZ R0, R0, 1 ;  /* 0x3f80000000007820 */ /* 0x000fc80000410000 */
[----:B------:R0:W1:Y:S01]  /*3b70*/  F2F.F64.F32 R16, R0 ;  /* 0x0000000000107310 */ /* 0x0000620000201800 */
[----:B------:R-:W-:Y:S05]  /*3b80*/  BRA `(.L_x_16408) ;  /* 0x0000000000a07947 */ /* 0x000fea0003800000 */
.L_x_16425:
        /* <DEDUP_REMOVED lines=18> */
.L_x_16413:
        /* <DEDUP_REMOVED lines=16> */
.L_x_16434:
[----:B------:R-:W-:Y:S05]  /*3db0*/  BRA `(.L_x_16408) ;  /* 0x0000000000147947 */ /* 0x000fea0003800000 */
.L_x_16433:
[----:B------:R-:W3:Y:S02]  /*3dc0*/  LDG.E.64 R16, desc[UR36][R4.64] ;  /* 0x0000002404107981 */ /* 0x000ee4000c1e1b00 */
[----:B---3--:R-:W0:Y:S01]  /*3dd0*/  I2F.F64.U64 R16, R16 ;  /* 0x0000001000107312 */ /* 0x008e220000301800 */
[----:B------:R-:W-:Y:S05]  /*3de0*/  BRA `(.L_x_16408) ;  /* 0x0000000000087947 */ /* 0x000fea0003800000 */
.L_x_16432:
[----:B------:R-:W3:Y:S02]  /*3df0*/  LDG.E R4, desc[UR36][R4.64] ;  /* 0x0000002404047981 */ /* 0x000ee4000c1e1900 */
[----:B---3--:R0:W1:Y:S02]  /*3e00*/  I2F.F64.U32 R16, R4 ;  /* 0x0000000400107312 */ /* 0x0080640000201800 */
.L_x_16408:
[----:B------:R-:W-:Y:S05]  /*3e10*/  BSYNC.RECONVERGENT B6 ;  /* 0x0000000000067941 */ /* 0x000fea0003800200 */
.L_x_16407:
[----:B------:R-:W2:Y:S01]  /*3e20*/  LDCU UR4, c[0x0][0x394] ;  /* 0x00007280ff0477ac */ /* 0x000ea20008000800 */
[----:B------:R-:W-:Y:S01]  /*3e30*/  ISETP.GE.AND P0, PT, R23, R2, PT ;  /* 0x000000021700720c */ /* 0x000fe20003f06270 */
[----:B------:R-:W-:Y:S01]  /*3e40*/  BSSY.RECONVERGENT B0, `(.L_x_16435) ;  /* 0x000007a000007945 */ /* 0x000fe20003800200 */
[----:B--2---:R-:W-:-:S04]  /*3e50*/  ISETP.LE.AND P1, PT, RZ, UR4, PT ;  /* 0x00000004ff007c0c */ /* 0x004fc8000bf23270 */
[----:B0-----:R-:W-:Y:S02]  /*3e60*/  FSEL R0, RZ, 3.37028055040000000000e+12, P1 ;  /* 0x54442d18ff007808 */ /* 0x001fe40000800000 */
[----:B------:R-:W-:-:S05]  /*3e70*/  FSEL R3, RZ, 2.1426990032196044922, P1 ;  /* 0x400921fbff037808 */ /* 0x000fca0000800000 */
[----:B------:R-:W-:Y:S05]  /*3e80*/  @P0 BRA `(.L_x_16436) ;  /* 0x0000000400d40947 */ /* 0x000fea0003800000 */
[----:B------:R-:W0:Y:S01]  /*3e90*/  LDCU.64 UR4, c[0x0][0x390] ;  /* 0x00007200ff0477ac */ /* 0x000e220008000a00 */
[----:B-1--45:R-:W-:Y:S01]  /*3ea0*/  DADD R10, -RZ, |R26| ;  /* 0x00000000ff0a7229 */ /* 0x032fe2000000051a */
[----:B------:R-:W-:Y:S01]  /*3eb0*/  IMAD.MOV.U32 R6, RZ, RZ, 0x1 ;  /* 0x00000001ff067424 */ /* 0x000fe200078e00ff */
[----:B------:R-:W-:Y:S01]  /*3ec0*/  BSSY.RECONVERGENT B1, `(.L_x_16437) ;  /* 0x000001b000017945 */ /* 0x000fe20003800200 */
[----:B0-----:R-:W-:Y:S02]  /*3ed0*/  DADD R12, -RZ, |UR4| ;  /* 0x40000004ff0c7e29 */ /* 0x001fe40008000100 */
[----:B------:R-:W-:-:S08]  /*3ee0*/  DSETP.GT.AND P2, PT, |R26|, |UR4|, PT ;  /* 0x400000041a007e2a */ /* 0x000fd0000bf44200 */
[CC--:B------:R-:W-:Y:S02]  /*3ef0*/  FSEL R5, R11.reuse, R13.reuse, P2 ;  /* 0x0000000d0b057208 */ /* 0x0c0fe40001000000 */
[CC--:B---3--:R-:W-:Y:S02]  /*3f00*/  FSEL R4, R10.reuse, R12.reuse, P2 ;  /* 0x0000000c0a047208 */ /* 0x0c8fe40001000000 */
        /* <DEDUP_REMOVED lines=18> */
[----:B------:R-:W-:-:S07]  /*4030*/  IMAD.MOV.U32 R11, RZ, RZ, R5 ;  /* 0x000000ffff0b7224 */ /* 0x000fce00078e0005 */
[----:B------:R-:W-:Y:S05]  /*4040*/  CALL.REL.NOINC `($__internal_71_$__cuda_sm20_div_rn_f64_full) ;  /* 0x0000006000fc7944 */ /* 0x000fea0003c00000 */
[----:B------:R-:W-:Y:S02]  /*4050*/  IMAD.MOV.U32 R6, RZ, RZ, R34 ;  /* 0x000000ffff067224 */ /* 0x000fe400078e0022 */
[----:B------:R-:W-:-:S07]  /*4060*/  IMAD.MOV.U32 R7, RZ, RZ, R35 ;  /* 0x000000ffff077224 */ /* 0x000fce00078e0023 */
.L_x_16438:
[----:B------:R-:W-:Y:S05]  /*4070*/  BSYNC.RECONVERGENT B1 ;  /* 0x0000000000017941 */ /* 0x000fea0003800200 */
.L_x_16437:
[----:B------:R-:W-:Y:S01]  /*4080*/  DMUL R8, R6, R6 ;  /* 0x0000000606087228 */ /* 0x000fe20000000000 */
[----:B------:R-:W-:Y:S01]  /*4090*/  IMAD.MOV.U32 R10, RZ, RZ, -0x2449a4b7 ;  /* 0xdbb65b49ff0a7424 */ /* 0x000fe200078e00ff */
[----:B------:R-:W-:Y:S01]  /*40a0*/  UMOV UR4, 0x2a25ff7e ;  /* 0x2a25ff7e00047882 */ /* 0x000fe20000000000 */
[----:B------:R-:W-:Y:S01]  /*40b0*/  IMAD.MOV.U32 R11, RZ, RZ, 0x3f2d3b63 ;  /* 0x3f2d3b63ff0b7424 */ /* 0x000fe200078e00ff */
[----:B------:R-:W-:Y:S01]  /*40c0*/  UMOV UR5, 0x3ef53e1d ;  /* 0x3ef53e1d00057882 */ /* 0x000fe20000000000 */
[----:B------:R-:W-:-:S04]  /*40d0*/  DSETP.NEU.AND P3, PT, R4, RZ, PT ;  /* 0x000000ff0400722a */ /* 0x000fc80003f6d000 */
        /* <DEDUP_REMOVED lines=54> */
[----:B------:R-:W-:Y:S02]  /*4440*/  @!P2 IMAD.MOV.U32 R8, RZ, RZ, 0x54442d18 ;  /* 0x54442d18ff08a424 */ /* 0x000fe400078e00ff */
[----:B------:R-:W-:-:S05]  /*4450*/  @!P2 IMAD.MOV.U32 R9, RZ, RZ, 0x400921fb ;  /* 0x400921fbff09a424 */ /* 0x000fca00078e00ff */
[----:B------:R-:W-:Y:S01]  /*4460*/  DFMA R12, R10, R6, R6 ;  /* 0x000000060a0c722b */ /* 0x000fe20000000006 */
[----:B------:R-:W-:Y:S01]  /*4470*/  @P2 IMAD.MOV.U32 R10, RZ, RZ, 0x54442d18 ;  /* 0x54442d18ff0a2424 */ /* 0x000fe200078e00ff */
[C---:B0-----:R-:W-:Y:S01]  /*4480*/  DSETP.NEU.AND P0, PT, |R26|.reuse, |UR4|, PT ;  /* 0x400000041a007e2a */ /* 0x041fe2000bf0d200 */
[----:B------:R-:W-:Y:S01]  /*4490*/  @P2 IMAD.MOV.U32 R11, RZ, RZ, 0x3ff921fb ;  /* 0x3ff921fbff0b2424 */ /* 0x000fe200078e00ff */
[----:B------:R-:W-:-:S04]  /*44a0*/  DADD R4, |R26|, |UR4| ;  /* 0x400000041a047e29 */ /* 0x000fc80008000200 */
[----:B------:R-:W-:Y:S02]  /*44b0*/  @P2 DADD R6, -RZ, -R12 ;  /* 0x00000000ff062229 */ /* 0x000fe4000000090c */
[----:B------:R-:W-:-:S08]  /*44c0*/  @!P2 DADD R8, -R12, R8 ;  /* 0x000000000c08a229 */ /* 0x000fd00000000108 */
[----:B------:R-:W-:Y:S02]  /*44d0*/  @P2 FSEL R6, R12, R6, !P1 ;  /* 0x000000060c062208 */ /* 0x000fe40004800000 */
[----:B------:R-:W-:-:S06]  /*44e0*/  @P2 FSEL R7, R13, R7, !P1 ;  /* 0x000000070d072208 */ /* 0x000fcc0004800000 */
[----:B------:R-:W-:Y:S01]  /*44f0*/  @P2 DADD R6, R6, R10 ;  /* 0x0000000006062229 */ /* 0x000fe2000000000a */
[----:B------:R-:W-:-:S05]  /*4500*/  IMAD.MOV.U32 R11, RZ, RZ, 0x4002d97c ;  /* 0x4002d97cff0b7424 */ /* 0x000fca00078e00ff */
[----:B------:R-:W-:Y:S01]  /*4510*/  @!P2 FSEL R7, R9, R13, !P1 ;  /* 0x0000000d0907a208 */ /* 0x000fe20004800000 */
[----:B------:R-:W-:Y:S01]  /*4520*/  IMAD.MOV.U32 R9, RZ, RZ, 0x7f3321d2 ;  /* 0x7f3321d2ff097424 */ /* 0x000fe200078e00ff */
[----:B------:R-:W-:Y:S02]  /*4530*/  FSEL R11, R11, 1.8213495016098022461, !P1 ;  /* 0x3fe921fb0b0b7808 */ /* 0x000fe40004800000 */
[----:B------:R-:W-:Y:S02]  /*4540*/  @!P2 FSEL R6, R8, R12, !P1 ;  /* 0x0000000c0806a208 */ /* 0x000fe40004800000 */
[----:B------:R-:W-:Y:S02]  /*4550*/  FSEL R9, R9, 3.37028055040000000000e+12, !P1 ;  /* 0x54442d1809097808 */ /* 0x000fe40004800000 */
[----:B------:R-:W-:Y:S02]  /*4560*/  FSEL R8, R11, R7, !P0 ;  /* 0x000000070b087208 */ /* 0x000fe40004000000 */
[----:B------:R-:W-:Y:S01]  /*4570*/  FSEL R7, R9, R6, !P0 ;  /* 0x0000000609077208 */ /* 0x000fe20004000000 */
[----:B------:R-:W-:Y:S01]  /*4580*/  DSETP.NAN.AND P0, PT, R4, R4, PT ;  /* 0x000000040400722a */ /* 0x000fe20003f08000 */
[----:B------:R-:W-:-:S02]  /*4590*/  FSEL R9, R3, R8, !P3 ;  /* 0x0000000803097208 */ /* 0x000fc40005800000 */
[----:B------:R-:W-:Y:S02]  /*45a0*/  FSEL R7, R0, R7, !P3 ;  /* 0x0000000700077208 */ /* 0x000fe40005800000 */
[----:B------:R-:W-:Y:S02]  /*45b0*/  LOP3.LUT R27, R9, 0x80000000, R27, 0xb8, !PT ;  /* 0x80000000091b7812 */ /* 0x000fe400078eb81b */
[----:B------:R-:W-:Y:S02]  /*45c0*/  FSEL R4, R4, R7, P0 ;  /* 0x0000000704047208 */ /* 0x000fe40000000000 */
[----:B------:R-:W-:-:S07]  /*45d0*/  FSEL R5, R5, R27, P0 ;  /* 0x0000001b05057208 */ /* 0x000fce0000000000 */
.L_x_16436:
[----:B------:R-:W-:Y:S05]  /*45e0*/  BSYNC.RECONVERGENT B0 ;  /* 0x0000000000007941 */ /* 0x000fea0003800200 */
.L_x_16435:
[----:B-1--45:R-:W-:Y:S01]  /*45f0*/  VIADD R27, R23, 0x80 ;  /* 0x00000080171b7836 */ /* 0x032fe20000000000 */
[----:B------:R-:W-:Y:S04]  /*4600*/  BSSY.RECONVERGENT B0, `(.L_x_16439) ;  /* 0x000007d000007945 */ /* 0x000fe80003800200 */
[----:B------:R-:W-:-:S13]  /*4610*/  ISETP.GE.AND P0, PT, R27, R2, PT ;  /* 0x000000021b00720c */ /* 0x000fda0003f06270 */
[----:B------:R-:W-:Y:S05]  /*4620*/  @P0 BRA `(.L_x_16440) ;  /* 0x0000000400e80947 */ /* 0x000fea0003800000 */
[----:B------:R-:W0:Y:S01]  /*4630*/  LDCU.64 UR4, c[0x0][0x390] ;  /* 0x00007200ff0477ac */ /* 0x000e220008000a00 */
[----:B---3--:R-:W-:Y:S01]  /*4640*/  DADD R8, -RZ, |R24| ;  /* 0x00000000ff087229 */ /* 0x008fe20000000518 */
[----:B------:R-:W-:Y:S01]  /*4650*/  IMAD.MOV.U32 R10, RZ, RZ, 0x1 ;  /* 0x00000001ff0a7424 */ /* 0x000fe200078e00ff */
[----:B------:R-:W-:Y:S01]  /*4660*/  BSSY.RECONVERGENT B1, `(.L_x_16441) ;  /* 0x000001b000017945 */ /* 0x000fe20003800200 */
[----:B0-----:R-:W-:Y:S02]  /*4670*/  DADD R6, -RZ, |UR4| ;  /* 0x40000004ff067e29 */ /* 0x001fe40008000100 */
[----:B------:R-:W-:-:S08]  /*4680*/  DSETP.GT.AND P1, PT, |R24|, |UR4|, PT ;  /* 0x4000000418007e2a */ /* 0x000fd0000bf24200 */
[----:B------:R-:W-:Y:S02]  /*4690*/  FSEL R29, R9, R7, P1 ;  /* 0x00000007091d7208 */ /* 0x000fe40000800000 */
[----:B------:R-:W-:Y:S02]  /*46a0*/  FSEL R28, R8, R6, P1 ;  /* 0x00000006081c7208 */ /* 0x000fe40000800000 */
[----:B------:R-:W0:Y:S04]  /*46b0*/  MUFU.RCP64H R11, R29 ;  /* 0x0000001d000b7308 */ /* 0x000e280000001800 */
[----:B0-----:R-:W-:-:S08]  /*46c0*/  DFMA R12, -R28, R10, 1 ;  /* 0x3ff000001c0c742b */ /* 0x001fd0000000010a */
[----:B------:R-:W-:-:S08]  /*46d0*/  DFMA R12, R12, R12, R12 ;  /* 0x0000000c0c0c722b */ /* 0x000fd0000000000c */
[----:B------:R-:W-:-:S08]  /*46e0*/  DFMA R12, R10, R12, R10 ;  /* 0x0000000c0a0c722b */ /* 0x000fd0000000000a */
[----:B------:R-:W-:-:S08]  /*46f0*/  DFMA R10, -R28, R12, 1 ;  /* 0x3ff000001c0a742b */ /* 0x000fd0000000010c */
[----:B------:R-:W-:Y:S01]  /*4700*/  DFMA R10, R12, R10, R12 ;  /* 0x0000000a0c0a722b */ /* 0x000fe2000000000c */
[----:B------:R-:W-:Y:S02]  /*4710*/  FSEL R12, R8, R6, !P1 ;  /* 0x00000006080c7208 */ /* 0x000fe40004800000 */
[----:B------:R-:W-:-:S04]  /*4720*/  FSEL R13, R9, R7, !P1 ;  /* 0x00000007090d7208 */ /* 0x000fc80004800000 */
[----:B------:R-:W-:Y:S02]  /*4730*/  FSETP.GEU.AND P2, PT, |R13|, 6.5827683646048100446e-37, PT ;  /* 0x036000000d00780b */ /* 0x000fe40003f4e200 */
        /* <DEDUP_REMOVED lines=13> */
.L_x_16442:
[----:B------:R-:W-:Y:S05]  /*4810*/  BSYNC.RECONVERGENT B1 ;  /* 0x0000000000017941 */ /* 0x000fea0003800200 */
.L_x_16441:
[----:B------:R-:W-:Y:S01]  /*4820*/  DMUL R8, R6, R6 ;  /* 0x0000000606087228 */ /* 0x000fe20000000000 */
[----:B------:R-:W-:Y:S01]  /*4830*/  IMAD.MOV.U32 R10, RZ, RZ, -0x2449a4b7 ;  /* 0xdbb65b49ff0a7424 */ /* 0x000fe200078e00ff */
[----:B------:R-:W-:Y:S01]  /*4840*/  UMOV UR4, 0x2a25ff7e ;  /* 0x2a25ff7e00047882 */ /* 0x000fe20000000000 */
[----:B------:R-:W-:Y:S01]  /*4850*/  IMAD.MOV.U32 R11, RZ, RZ, 0x3f2d3b63 ;  /* 0x3f2d3b63ff0b7424 */ /* 0x000fe200078e00ff */
[----:B------:R-:W-:-:S05]  /*4860*/  UMOV UR5, 0x3ef53e1d ;  /* 0x3ef53e1d00057882 */ /* 0x000fca0000000000 */
        /* <DEDUP_REMOVED lines=56> */
[----:B0-----:R-:W-:Y:S01]  /*4bf0*/  UISETP.GE.AND UP0, UPT, UR4, URZ, UPT ;  /* 0x000000ff0400728c */ /* 0x001fe2000bf06270 */
[----:B------:R-:W-:Y:S01]  /*4c00*/  @!P1 IMAD.MOV.U32 R7, RZ, RZ, 0x400921fb ;  /* 0x400921fbff079424 */ /* 0x000fe200078e00ff */
[----:B------:R-:W0:Y:S04]  /*4c10*/  LDCU.64 UR4, c[0x0][0x390] ;  /* 0x00007200ff0477ac */ /* 0x000e280008000a00 */
[----:B------:R-:W-:Y:S01]  /*4c20*/  @P1 DADD R10, -RZ, -R12 ;  /* 0x00000000ff0a1229 */ /* 0x000fe2000000090c */
[----:B------:R-:W-:Y:S01]  /*4c30*/  PLOP3.LUT P0, PT, PT, PT, UP0, 0x80, 0x8 ;  /* 0x000000000008781c */ /* 0x000fe20003f0f008 */
[----:B------:R-:W-:Y:S01]  /*4c40*/  @!P1 DADD R6, -R12, R6 ;  /* 0x000000000c069229 */ /* 0x000fe20000000106 */
[----:B------:R-:W-:-:S09]  /*4c50*/  PLOP3.LUT P2, PT, PT, PT, UP0, 0x80, 0x8 ;  /* 0x000000000008781c */ /* 0x000fd20003f4f008 */
[----:B------:R-:W-:Y:S02]  /*4c60*/  @!P1 FSEL R8, R6, R12, !P0 ;  /* 0x0000000c06089208 */ /* 0x000fe40004000000 */
[----:B------:R-:W-:Y:S02]  /*4c70*/  @!P1 FSEL R9, R7, R13, !P0 ;  /* 0x0000000d07099208 */ /* 0x000fe40004000000 */
[----:B------:R-:W-:Y:S01]  /*4c80*/  @P1 PLOP3.LUT P0, PT, P2, PT, PT, 0x80, 0x8 ;  /* 0x000000000008181c */ /* 0x000fe2000170f070 */
[----:B0-----:R-:W-:-:S03]  /*4c90*/  DSETP.NEU.AND P2, PT, |R24|, |UR4|, PT ;  /* 0x4000000418007e2a */ /* 0x001fc6000bf4d200 */
[----:B------:R-:W-:Y:S01]  /*4ca0*/  @P1 FSEL R6, R12, R10, !P0 ;  /* 0x0000000a0c061208 */ /* 0x000fe20004000000 */
[----:B------:R-:W-:Y:S01]  /*4cb0*/  @P1 IMAD.MOV.U32 R10, RZ, RZ, 0x54442d18 ;  /* 0x54442d18ff0a1424 */ /* 0x000fe200078e00ff */
[----:B------:R-:W-:Y:S01]  /*4cc0*/  @P1 FSEL R7, R13, R11, !P0 ;  /* 0x0000000b0d071208 */ /* 0x000fe20004000000 */
[----:B------:R-:W-:-:S06]  /*4cd0*/  @P1 IMAD.MOV.U32 R11, RZ, RZ, 0x3ff921fb ;  /* 0x3ff921fbff0b1424 */ /* 0x000fcc00078e00ff */
[----:B------:R-:W-:Y:S01]  /*4ce0*/  @P1 DADD R8, R6, R10 ;  /* 0x0000000006081229 */ /* 0x000fe2000000000a */
[----:B------:R-:W-:Y:S01]  /*4cf0*/  IMAD.MOV.U32 R11, RZ, RZ, 0x4002d97c ;  /* 0x4002d97cff0b7424 */ /* 0x000fe200078e00ff */
[----:B------:R-:W-:Y:S01]  /*4d00*/  DADD R6, |R24|, |UR4| ;  /* 0x4000000418067e29 */ /* 0x000fe20008000200 */
[----:B------:R-:W-:Y:S01]  /*4d10*/  IMAD.MOV.U32 R10, RZ, RZ, 0x7f3321d2 ;  /* 0x7f3321d2ff0a7424 */ /* 0x000fe200078e00ff */
[----:B------:R-:W-:Y:S02]  /*4d20*/  DSETP.NEU.AND P1, PT, R28, RZ, PT ;  /* 0x000000ff1c00722a */ /* 0x000fe40003f2d000 */
[----:B------:R-:W-:Y:S02]  /*4d30*/  FSEL R13, R11, 1.8213495016098022461, !P0 ;  /* 0x3fe921fb0b0d7808 */ /* 0x000fe40004000000 */
[----:B------:R-:W-:Y:S02]  /*4d40*/  FSEL R11, R10, 3.37028055040000000000e+12, !P0 ;  /* 0x54442d180a0b7808 */ /* 0x000fe40004000000 */
[----:B------:R-:W-:Y:S01]  /*4d50*/  FSEL R10, R13, R9, !P2 ;  /* 0x000000090d0a7208 */ /* 0x000fe20005000000 */
[----:B------:R-:W-:Y:S01]  /*4d60*/  DSETP.NAN.AND P0, PT, R6, R6, PT ;  /* 0x000000060600722a */ /* 0x000fe20003f08000 */
[----:B------:R-:W-:-:S02]  /*4d70*/  FSEL R9, R11, R8, !P2 ;  /* 0x000000080b097208 */ /* 0x000fc40005000000 */
[----:B------:R-:W-:Y:S02]  /*4d80*/  FSEL R11, R3, R10, !P1 ;  /* 0x0000000a030b7208 */ /* 0x000fe40004800000 */
[----:B------:R-:W-:Y:S02]  /*4d90*/  FSEL R9, R0, R9, !P1 ;  /* 0x0000000900097208 */ /* 0x000fe40004800000 */
[----:B------:R-:W-:Y:S02]  /*4da0*/  LOP3.LUT R25, R11, 0x80000000, R25, 0xb8, !PT ;  /* 0x800000000b197812 */ /* 0x000fe400078eb819 */
[----:B------:R-:W-:Y:S02]  /*4db0*/  FSEL R28, R6, R9, P0 ;  /* 0x00000009061c7208 */ /* 0x000fe40000000000 */
[----:B------:R-:W-:-:S07]  /*4dc0*/  FSEL R29, R7, R25, P0 ;  /* 0x00000019071d7208 */ /* 0x000fce0000000000 */
.L_x_16440:
[----:B------:R-:W-:Y:S05]  /*4dd0*/  BSYNC.RECONVERGENT B0 ;  /* 0x0000000000007941 */ /* 0x000fea0003800200 */
.L_x_16439:
[----:B------:R-:W-:Y:S01]  /*4de0*/  VIADD R7, R23, 0x100 ;  /* 0x0000010017077836 */ /* 0x000fe20000000000 */
        /* <DEDUP_REMOVED lines=33> */
.L_x_16446:
[----:B------:R-:W-:Y:S05]  /*5000*/  BSYNC.RECONVERGENT B1 ;  /* 0x0000000000017941 */ /* 0x000fea0003800200 */
.L_x_16445:
        /* <DEDUP_REMOVED lines=91> */
.L_x_16444:
[----:B------:R-:W-:Y:S05]  /*55c0*/  BSYNC.RECONVERGENT B0 ;  /* 0x0000000000007941 */ /* 0x000fea0003800200 */
.L_x_16443:
[----:B------:R-:W-:Y:S01]  /*55d0*/  VIADD R7, R23, 0x180 ;  /* 0x0000018017077836 */ /* 0x000fe20000000000 */
[----:B------:R-:W-:Y:S04]  /*55e0*/  BSSY.RECONVERGENT B0, `(.L_x_16447) ;  /* 0x000007b000007945 */ /* 0x000fe80003800200 */
[----:B------:R-:W-:-:S13]  /*55f0*/  ISETP.GE.AND P0, PT, R7, R2, PT ;  /* 0x000000020700720c */ /* 0x000fda0003f06270 */
[----:B------:R-:W-:Y:S05]  /*5600*/  @P0 BRA `(.L_x_16448) ;  /* 0x0000000400e00947 */ /* 0x000fea0003800000 */
[----:B------:R-:W0:Y:S01]  /*5610*/  LDCU.64 UR4, c[0x0][0x390] ;  /* 0x00007200ff0477ac */ /* 0x000e220008000a00 */
[----:B------:R-:W-:Y:S01]  /*5620*/  DADD R8, -RZ, |R16| ;  /* 0x00000000ff087229 */ /* 0x000fe20000000510 */
[----:B------:R-:W-:Y:S01]  /*5630*/  IMAD.MOV.U32 R10, RZ, RZ, 0x1 ;  /* 0x00000001ff0a7424 */ /* 0x000fe200078e00ff */
[----:B------:R-:W-:Y:S01]  /*5640*/  BSSY.RECONVERGENT B1, `(.L_x_16449) ;  /* 0x000001b000017945 */ /* 0x000fe20003800200 */
[----:B0-----:R-:W-:Y:S02]  /*5650*/  DADD R6, -RZ, |UR4| ;  /* 0x40000004ff067e29 */ /* 0x001fe40008000100 */
[----:B------:R-:W-:-:S08]  /*5660*/  DSETP.GT.AND P1, PT, |R16|, |UR4|, PT ;  /* 0x4000000410007e2a */ /* 0x000fd0000bf24200 */
[----:B---3--:R-:W-:Y:S02]  /*5670*/  FSEL R19, R9, R7, P1 ;  /* 0x0000000709137208 */ /* 0x008fe40000800000 */
        /* <DEDUP_REMOVED lines=23> */
.L_x_16450:
[----:B------:R-:W-:Y:S05]  /*57f0*/  BSYNC.RECONVERGENT B1 ;  /* 0x0000000000017941 */ /* 0x000fea0003800200 */
.L_x_16449:
        /* <DEDUP_REMOVED lines=76> */
[----:B------:R-:W-:Y:S01]  /*5cc0*/  @P1 DADD R6, R8, R10 ;  /* 0x0000000008061229 */ /* 0x000fe2000000000a */
[----:B------:R-:W-:Y:S01]  /*5cd0*/  IMAD.MOV.U32 R11, RZ, RZ, 0x4002d97c ;  /* 0x4002d97cff0b7424 */ /* 0x000fe200078e00ff */
[C---:B0-----:R-:W-:Y:S01]  /*5ce0*/  DADD R8, |R16|.reuse, |UR4| ;  /* 0x4000000410087e29 */ /* 0x041fe20008000200 */
[----:B------:R-:W-:Y:S01]  /*5cf0*/  IMAD.MOV.U32 R10, RZ, RZ, 0x7f3321d2 ;  /* 0x7f3321d2ff0a7424 */ /* 0x000fe200078e00ff */
[----:B------:R-:W-:Y:S02]  /*5d00*/  DSETP.NEU.AND P1, PT, |R16|, |UR4|, PT ;  /* 0x4000000410007e2a */ /* 0x000fe4000bf2d200 */
[----:B------:R-:W-:Y:S02]  /*5d10*/  FSEL R13, R11, 1.8213495016098022461, !P0 ;  /* 0x3fe921fb0b0d7808 */ /* 0x000fe40004000000 */
[----:B------:R-:W-:Y:S02]  /*5d20*/  FSEL R11, R10, 3.37028055040000000000e+12, !P0 ;  /* 0x54442d180a0b7808 */ /* 0x000fe40004000000 */
[----:B------:R-:W-:Y:S01]  /*5d30*/  @P2 FSEL R3, R13, R7, !P1 ;  /* 0x000000070d032208 */ /* 0x000fe20004800000 */
[----:B------:R-:W-:Y:S01]  /*5d40*/  DSETP.NAN.AND P0, PT, R8, R8, PT ;  /* 0x000000080800722a */ /* 0x000fe20003f08000 */
[----:B------:R-:W-:-:S02]  /*5d50*/  @P2 FSEL R0, R11, R6, !P1 ;  /* 0x000000060b002208 */ /* 0x000fc40004800000 */
[----:B------:R-:W-:-:S03]  /*5d60*/  LOP3.LUT R3, R3, 0x80000000, R17, 0xb8, !PT ;  /* 0x8000000003037812 */ /* 0x000fc600078eb811 */
[----:B------:R-:W-:Y:S02]  /*5d70*/  FSEL R16, R8, R0, P0 ;  /* 0x0000000008107208 */ /* 0x000fe40000000000 */
[----:B------:R-:W-:-:S07]  /*5d80*/  FSEL R17, R9, R3, P0 ;  /* 0x0000000309117208 */ /* 0x000fce0000000000 */
.L_x_16448:
[----:B------:R-:W-:Y:S05]  /*5d90*/  BSYNC.RECONVERGENT B0 ;  /* 0x0000000000007941 */ /* 0x000fea0003800200 */
.L_x_16447:
[----:B---3--:R-:W0:Y:S01]  /*5da0*/  LDC.U8 R18, c[0x0][0x3b4] ;  /* 0x0000ed00ff127b82 */ /* 0x008e220000000000 */
        /* <DEDUP_REMOVED lines=26> */
.L_x_16457:
[----:B------:R-:W0:Y:S01]  /*5f50*/  F2I.S64.F64.TRUNC R4, R4 ;  /* 0x0000000400047311 */ /* 0x000e22000030d900 */
[----:B------:R-:W-:Y:S02]  /*5f60*/  IMAD.MOV.U32 R23, RZ, RZ, R27 ;  /* 0x000000ffff177224 */ /* 0x000fe400078e001b */
[----:B0-----:R-:W-:-:S05]  /*5f70*/  IMAD.MOV.U32 R3, RZ, RZ, R4 ;  /* 0x000000ffff037224 */ /* 0x001fca00078e0004 */
[----:B------:R0:W-:Y:S01]  /*5f80*/  STG.E.U8 desc[UR36][R8.64], R3 ;  /* 0x0000000308007986 */ /* 0x0001e2000c101124 */
[----:B------:R-:W-:Y:S05]  /*5f90*/  BRA `(.L_x_16459) ;  /* 0x00000010002c7947 */ /* 0x000fea0003800000 */
.L_x_16456:
        /* <DEDUP_REMOVED lines=10> */
.L_x_16461:
[----:B------:R-:W0:Y:S01]  /*6040*/  F2I.F64.TRUNC R5, R4 ;  /* 0x0000000400057311 */ /* 0x000e22000030d100 */
[----:B------:R-:W-:Y:S01]  /*6050*/  IMAD.MOV.U32 R23, RZ, RZ, R27 ;  /* 0x000000ffff177224 */ /* 0x000fe200078e001b */
[----:B0-----:R0:W-:Y:S01]  /*6060*/  STG.E desc[UR36][R8.64], R5 ;  /* 0x0000000508007986 */ /* 0x0011e2000c101924 */
[----:B------:R-:W-:Y:S05]  /*6070*/  BRA `(.L_x_16459) ;  /* 0x0000000c00f47947 */ /* 0x000fea0003800000 */
.L_x_16460:
[----:B------:R-:W0:Y:S01]  /*6080*/  F2I.F64.TRUNC R5, R4 ;  /* 0x0000000400057311 */ /* 0x000e22000030d100 */
[----:B------:R-:W-:Y:S01]  /*6090*/  IMAD.MOV.U32 R23, RZ, RZ, R27 ;  /* 0x000000ffff177224 */ /* 0x000fe200078e001b */
[----:B0-----:R0:W-:Y:S01]  /*60a0*/  STG.E.U16 desc[UR36][R8.64], R5 ;  /* 0x0000000508007986 */ /* 0x0011e2000c101524 */
[----:B------:R-:W-:Y:S05]  /*60b0*/  BRA `(.L_x_16459) ;  /* 0x0000000c00e47947 */ /* 0x000fea0003800000 */
.L_x_16455:
        /* <DEDUP_REMOVED lines=14> */
.L_x_16463:
        /* <DEDUP_REMOVED lines=9> */
.L_x_16462:
        /* <DEDUP_REMOVED lines=15> */
.L_x_16465:
        /* <DEDUP_REMOVED lines=10> */
.L_x_16464:
[----:B------:R0:W-:Y:S01]  /*63c0*/  STG.E.64 desc[UR36][R8.64], R4 ;  /* 0x0000000408007986 */ /* 0x0001e2000c101b24 */
[----:B------:R-:W-:Y:S01]  /*63d0*/  IMAD.MOV.U32 R23, RZ, RZ, R27 ;  /* 0x000000ffff177224 */ /* 0x000fe200078e001b */
[----:B------:R-:W-:Y:S06]  /*63e0*/  BRA `(.L_x_16459) ;  /* 0x0000000c00187947 */ /* 0x000fec0003800000 */
.L_x_16454:
        /* <DEDUP_REMOVED lines=13> */
.L_x_16468:
[----:B------:R-:W-:Y:S01]  /*64c0*/  CS2R R6, SRZ ;  /* 0x0000000000067805 */ /* 0x000fe2000001ff00 */
[----:B------:R-:W-:-:S04]  /*64d0*/  IMAD.MOV.U32 R23, RZ, RZ, R27 ;  /* 0x000000ffff177224 */ /* 0x000fc800078e001b */
[----:B------:R0:W-:Y:S01]  /*64e0*/  STG.E.128 desc[UR36][R8.64], R4 ;  /* 0x0000000408007986 */ /* 0x0001e2000c101d24 */
[----:B------:R-:W-:Y:S05]  /*64f0*/  BRA `(.L_x_16459) ;  /* 0x0000000800d47947 */ /* 0x000fea0003800000 */
.L_x_16467:
        /* <DEDUP_REMOVED lines=23> */
.L_x_16472:
[----:B------:R-:W-:Y:S05]  /*6670*/  BSYNC.RECONVERGENT B0 ;  /* 0x0000000000007941 */ /* 0x000fea0003800200 */
.L_x_16471:
[----:B------:R-:W-:Y:S01]  /*6680*/  LOP3.LUT R7, R0, 0x80, R7, 0xf8, !PT ;  /* 0x0000008000077812 */ /* 0x000fe200078ef807 */
[----:B------:R-:W-:-:S04]  /*6690*/  IMAD.MOV.U32 R23, RZ, RZ, R27 ;  /* 0x000000ffff177224 */ /* 0x000fc800078e001b */
[----:B------:R0:W-:Y:S01]  /*66a0*/  STG.E.U8 desc[UR36][R8.64], R7 ;  /* 0x0000000708007986 */ /* 0x0001e2000c101124 */
[----:B------:R-:W-:Y:S05]  /*66b0*/  BRA `(.L_x_16459) ;  /* 0x0000000800647947 */ /* 0x000fea0003800000 */
.L_x_16470:
        /* <DEDUP_REMOVED lines=19> */
.L_x_16474:
[----:B------:R-:W-:Y:S05]  /*67f0*/  BSYNC.RECONVERGENT B0 ;  /* 0x0000000000007941 */ /* 0x000fea0003800200 */
.L_x_16473:
[----:B------:R-:W-:Y:S01]  /*6800*/  LOP3.LUT R7, R0, 0x80, R7, 0xf8, !PT ;  /* 0x0000008000077812 */ /* 0x000fe200078ef807 */
[----:B------:R-:W-:-:S04]  /*6810*/  IMAD.MOV.U32 R23, RZ, RZ, R27 ;  /* 0x000000ffff177224 */ /* 0x000fc800078e001b */
[----:B------:R0:W-:Y:S01]  /*6820*/  STG.E.U8 desc[UR36][R8.64], R7 ;  /* 0x0000000708007986 */ /* 0x0001e2000c101124 */
[----:B------:R-:W-:Y:S05]  /*6830*/  BRA `(.L_x_16459) ;  /* 0x0000000800047947 */ /* 0x000fea0003800000 */
.L_x_16469:
        /* <DEDUP_REMOVED lines=9> */
.L_x_16466:
        /* <DEDUP_REMOVED lines=12> */
.L_x_16477:
        /* <DEDUP_REMOVED lines=17> */
.L_x_16480:
[----:B------:R-:W-:-:S04]  /*6aa0*/  SHF.R.U32.HI R0, RZ, 0x14, R7 ;  /* 0x00000014ff007819 */ /* 0x000fc80000011607 */
[----:B------:R-:W-:-:S04]  /*6ab0*/  LOP3.LUT R0, R0, 0x1, RZ, 0xc0, !PT ;  /* 0x0000000100007812 */ /* 0x000fc800078ec0ff */
[----:B------:R-:W-:-:S04]  /*6ac0*/  IADD3 R0, PT, PT, R7, 0x487ffff, R0 ;  /* 0x0487ffff07007810 */ /* 0x000fc80007ffe000 */
[----:B------:R-:W-:-:S04]  /*6ad0*/  SHF.R.U32.HI R0, RZ, 0x14, R0 ;  /* 0x00000014ff007819 */ /* 0x000fc80000011600 */
[----:B------:R-:W-:-:S07]  /*6ae0*/  LOP3.LUT R3, R0, 0xff, RZ, 0xc0, !PT ;  /* 0x000000ff00037812 */ /* 0x000fce00078ec0ff */
.L_x_16481:
[----:B------:R-:W-:-:S04]  /*6af0*/  SHF.R.U32.HI R0, RZ, 0x18, R7 ;  /* 0x00000018ff007819 */ /* 0x000fc80000011607 */
[----:B------:R-:W-:-:S07]  /*6b00*/  LOP3.LUT R0, R3, 0x80, R0, 0xf8, !PT ;  /* 0x0000008003007812 */ /* 0x000fce00078ef800 */
.L_x_16479:
[----:B------:R-:W-:Y:S05]  /*6b10*/  BSYNC.RECONVERGENT B0 ;  /* 0x0000000000007941 */ /* 0x000fea0003800200 */
.L_x_16478:
[----:B------:R1:W-:Y:S01]  /*6b20*/  STG.E.U8 desc[UR36][R8.64], R0 ;  /* 0x0000000008007986 */ /* 0x0003e2000c101124 */
[----:B------:R-:W-:Y:S01]  /*6b30*/  IMAD.MOV.U32 R23, RZ, RZ, R27 ;  /* 0x000000ffff177224 */ /* 0x000fe200078e001b */
[----:B------:R-:W-:Y:S06]  /*6b40*/  BRA `(.L_x_16459) ;  /* 0x0000000400407947 */ /* 0x000fec0003800000 */
.L_x_16476:
        /* <DEDUP_REMOVED lines=17> */
.L_x_16484:
[----:B------:R-:W-:-:S04]  /*6c60*/  SHF.R.U32.HI R0, RZ, 0x15, R7 ;  /* 0x00000015ff007819 */ /* 0x000fc80000011607 */
[----:B------:R-:W-:-:S04]  /*6c70*/  LOP3.LUT R0, R0, 0x1, RZ, 0xc0, !PT ;  /* 0x0000000100007812 */ /* 0x000fc800078ec0ff */
[----:B------:R-:W-:-:S04]  /*6c80*/  IADD3 R0, PT, PT, R7, 0x88fffff, R0 ;  /* 0x088fffff07007810 */ /* 0x000fc80007ffe000 */
[----:B------:R-:W-:-:S04]  /*6c90*/  SHF.R.U32.HI R0, RZ, 0x15, R0 ;  /* 0x00000015ff007819 */ /* 0x000fc80000011600 */
[----:B------:R-:W-:-:S07]  /*6ca0*/  LOP3.LUT R3, R0, 0xff, RZ, 0xc0, !PT ;  /* 0x000000ff00037812 */ /* 0x000fce00078ec0ff */
.L_x_16485:
[----:B------:R-:W-:-:S04]  /*6cb0*/  SHF.R.U32.HI R0, RZ, 0x18, R7 ;  /* 0x00000018ff007819 */ /* 0x000fc80000011607 */
[----:B------:R-:W-:-:S07]  /*6cc0*/  LOP3.LUT R0, R3, 0x80, R0, 0xf8, !PT ;  /* 0x0000008003007812 */ /* 0x000fce00078ef800 */
.L_x_16483:
[----:B------:R-:W-:Y:S05]  /*6cd0*/  BSYNC.RECONVERGENT B0 ;  /* 0x0000000000007941 */ /* 0x000fea0003800200 */
.L_x_16482:
[----:B------:R2:W-:Y:S01]  /*6ce0*/  STG.E.U8 desc[UR36][R8.64], R0 ;  /* 0x0000000008007986 */ /* 0x0005e2000c101124 */
[----:B------:R-:W-:Y:S01]  /*6cf0*/  IMAD.MOV.U32 R23, RZ, RZ, R27 ;  /* 0x000000ffff177224 */ /* 0x000fe200078e001b */
[----:B------:R-:W-:Y:S06]  /*6d00*/  BRA `(.L_x_16459) ;  /* 0x0000000000d07947 */ /* 0x000fec0003800000 */
.L_x_16475:
[----:B------:R-:W-:-:S13]  /*6d10*/  ISETP.NE.AND P0, PT, R0, 0x1c, PT ;  /* 0x0000001c0000780c */ /* 0x000fda0003f05270 */
[----:B------:R-:W-:Y:S05]  /*6d20*/  @!P0 BRA `(.L_x_16486) ;  /* 0x0000000000bc8947 */ /* 0x000fea0003800000 */
[----:B------:R-:W-:-:S13]  /*6d30*/  ISETP.NE.AND P0, PT, R0, 0x1d, PT ;  /* 0x0000001d0000780c */ /* 0x000fda0003f05270 */
[----:B------:R-:W-:Y:S05]  /*6d40*/  @!P0 BRA `(.L_x_16487) ;  /* 0x0000000000a48947 */ /* 0x000fea0003800000 */
[----:B------:R-:W-:-:S13]  /*6d50*/  ISETP.NE.AND P0, PT, R0, 0x2c, PT ;  /* 0x0000002c0000780c */ /* 0x000fda0003f05270 */
[----:B------:R-:W-:Y:S05]  /*6d60*/  @!P0 BRA `(.L_x_16488) ;  /* 0x0000000000488947 */ /* 0x000fea0003800000 */
.L_x_16458:
        /* <DEDUP_REMOVED lines=16> */
.L_x_16489:
[----:B------:R-:W-:Y:S01]  /*6e70*/  IMAD.MOV.U32 R23, RZ, RZ, R27 ;  /* 0x000000ffff177224 */ /* 0x000fe200078e001b */
[----:B------:R-:W-:Y:S06]  /*6e80*/  BRA `(.L_x_16459) ;  /* 0x0000000000707947 */ /* 0x000fec0003800000 */
.L_x_16488:
        /* <DEDUP_REMOVED lines=21> */
.L_x_16487:
[----:B------:R-:W0:Y:S01]  /*6fe0*/  F2I.U64.F64.TRUNC R4, R4 ;  /* 0x0000000400047311 */ /* 0x000e22000030d800 */
[----:B------:R-:W-:Y:S01]  /*6ff0*/  IMAD.MOV.U32 R23, RZ, RZ, R27 ;  /* 0x000000ffff177224 */ /* 0x000fe200078e001b */
[----:B0-----:R0:W-:Y:S01]  /*7000*/  STG.E.64 desc[UR36][R8.64], R4 ;  /* 0x0000000408007986 */ /* 0x0011e2000c101b24 */
[----:B------:R-:W-:Y:S05]  /*7010*/  BRA `(.L_x_16459) ;  /* 0x00000000000c7947 */ /* 0x000fea0003800000 */
.L_x_16486:
[----:B------:R-:W0:Y:S01]  /*7020*/  F2I.U32.F64.TRUNC R5, R4 ;  /* 0x0000000400057311 */ /* 0x000e22000030d000 */
[----:B------:R-:W-:Y:S01]  /*7030*/  IMAD.MOV.U32 R23, RZ, RZ, R27 ;  /* 0x000000ffff177224 */ /* 0x000fe200078e001b */
[----:B0-----:R3:W-:Y:S06]  /*7040*/  STG.E desc[UR36][R8.64], R5 ;  /* 0x0000000508007986 */ /* 0x0017ec000c101924 */
.L_x_16459:
[----:B------:R-:W-:-:S13]  /*7050*/  ISETP.GE.AND P0, PT, R23, R2, PT ;  /* 0x000000021700720c */ /* 0x000fda0003f06270 */
[----:B------:R-:W-:Y:S05]  /*7060*/  @P0 BREAK.RELIABLE B6 ;  /* 0x0000000000060942 */ /* 0x000fea0003800100 */
[----:B------:R-:W-:Y:S05]  /*7070*/  @P0 BRA `(.L_x_16490) ;  /* 0x0000002000a00947 */ /* 0x000fea0003800000 */
[----:B------:R-:W4:Y:S01]  /*7080*/  LDCU UR4, c[0x0][0x3b8] ;  /* 0x00007700ff0477ac */ /* 0x000f220008000800 */
[----:B0--3--:R-:W0:Y:S01]  /*7090*/  LDC.64 R4, c[0x0][0x398] ;  /* 0x0000e600ff047b82 */ /* 0x009e220000000a00 */
[----:B-12---:R-:W-:Y:S01]  /*70a0*/  IMAD R0, R22, 0x200, R23 ;  /* 0x0000020016007824 */ /* 0x006fe200078e0217 */
[----:B------:R-:W-:-:S03]  /*70b0*/  PRMT R6, R18, 0x9910, RZ ;  /* 0x0000991012067816 */ /* 0x000fc600000000ff */
[----:B----4-:R-:W-:Y:S02]  /*70c0*/  IMAD R3, R0, UR4, RZ ;  /* 0x0000000400037c24 */ /* 0x010fe4000f8e02ff */
        /* <DEDUP_REMOVED lines=16> */
.L_x_16494:
[----:B------:R-:W0:Y:S02]  /*71d0*/  F2I.S64.F64.TRUNC R28, R28 ;  /* 0x0000001c001c7311 */ /* 0x000e24000030d900 */
[----:B0-----:R-:W-:-:S05]  /*71e0*/  IMAD.MOV.U32 R3, RZ, RZ, R28 ;  /* 0x000000ffff037224 */ /* 0x001fca00078e001c */
[----:B------:R0:W-:Y:S01]  /*71f0*/  STG.E.U8 desc[UR36][R4.64], R3 ;  /* 0x0000000304007986 */ /* 0x0001e2000c101124 */
[----:B------:R-:W-:Y:S05]  /*7200*/  BRA `(.L_x_16496) ;  /* 0x0000000c00e07947 */ /* 0x000fea0003800000 */
.L_x_16493:
        /* <DEDUP_REMOVED lines=9> */
.L_x_16498:
[----:B------:R-:W0:Y:S02]  /*72a0*/  F2I.F64.TRUNC R29, R28 ;  /* 0x0000001c001d7311 */ /* 0x000e24000030d100 */
[----:B0-----:R0:W-:Y:S01]  /*72b0*/  STG.E desc[UR36][R4.64], R29 ;  /* 0x0000001d04007986 */ /* 0x0011e2000c101924 */
[----:B------:R-:W-:Y:S05]  /*72c0*/  BRA `(.L_x_16496) ;  /* 0x0000000c00b07947 */ /* 0x000fea0003800000 */
.L_x_16497:
[----:B------:R-:W0:Y:S02]  /*72d0*/  F2I.F64.TRUNC R29, R28 ;  /* 0x0000001c001d7311 */ /* 0x000e24000030d100 */
[----:B0-----:R0:W-:Y:S01]  /*72e0*/  STG.E.U16 desc[UR36][R4.64], R29 ;  /* 0x0000001d04007986 */ /* 0x0011e2000c101524 */
[----:B------:R-:W-:Y:S05]  /*72f0*/  BRA `(.L_x_16496) ;  /* 0x0000000c00a47947 */ /* 0x000fea0003800000 */
.L_x_16492:
        /* <DEDUP_REMOVED lines=13> */
.L_x_16500:
        /* <DEDUP_REMOVED lines=8> */
.L_x_16499:
        /* <DEDUP_REMOVED lines=14> */
.L_x_16502:
        /* <DEDUP_REMOVED lines=9> */
.L_x_16501:
[----:B------:R0:W-:Y:S01]  /*75c0*/  STG.E.64 desc[UR36][R4.64], R28 ;  /* 0x0000001c04007986 */ /* 0x0001e2000c101b24 */
[----:B------:R-:W-:Y:S05]  /*75d0*/  BRA `(.L_x_16496) ;  /* 0x0000000800ec7947 */ /* 0x000fea0003800000 */
.L_x_16491:
        /* <DEDUP_REMOVED lines=13> */
.L_x_16506:
        /* <DEDUP_REMOVED lines=22> */
.L_x_16509:
[----:B------:R-:W-:-:S04]  /*7810*/  SHF.R.U32.HI R3, RZ, 0x18, R7 ;  /* 0x00000018ff037819 */ /* 0x000fc80000011607 */
[----:B------:R-:W-:-:S07]  /*7820*/  LOP3.LUT R0, R0, 0x80, R3, 0xf8, !PT ;  /* 0x0000008000007812 */ /* 0x000fce00078ef803 */
.L_x_16508:
[----:B------:R-:W-:Y:S05]  /*7830*/  BSYNC.RECONVERGENT B0 ;  /* 0x0000000000007941 */ /* 0x000fea0003800200 */
.L_x_16507:
[----:B------:R3:W-:Y:S01]  /*7840*/  STG.E.U8 desc[UR36][R4.64], R0 ;  /* 0x0000000004007986 */ /* 0x0007e2000c101124 */
[----:B------:R-:W-:Y:S05]  /*7850*/  BRA `(.L_x_16496) ;  /* 0x00000008004c7947 */ /* 0x000fea0003800000 */
.L_x_16505:
        /* <DEDUP_REMOVED lines=22> */
.L_x_16512:
[----:B------:R-:W-:-:S04]  /*79c0*/  SHF.R.U32.HI R3, RZ, 0x18, R7 ;  /* 0x00000018ff037819 */ /* 0x000fc80000011607 */
[----:B------:R-:W-:-:S07]  /*79d0*/  LOP3.LUT R0, R0, 0x80, R3, 0xf8, !PT ;  /* 0x0000008000007812 */ /* 0x000fce00078ef803 */
.L_x_16511:
[----:B------:R-:W-:Y:S05]  /*79e0*/  BSYNC.RECONVERGENT B0 ;  /* 0x0000000000007941 */ /* 0x000fea0003800200 */
.L_x_16510:
[----:B------:R0:W-:Y:S01]  /*79f0*/  STG.E.U8 desc[UR36][R4.64], R0 ;  /* 0x0000000004007986 */ /* 0x0001e2000c101124 */
[----:B------:R-:W-:Y:S05]  /*7a00*/  BRA `(.L_x_16496) ;  /* 0x0000000400e07947 */ /* 0x000fea0003800000 */
.L_x_16504:
        /* <DEDUP_REMOVED lines=26> */
.L_x_16514:
[----:B------:R-:W0:Y:S02]  /*7bb0*/  F2I.U64.F64.TRUNC R28, R28 ;  /* 0x0000001c001c7311 */ /* 0x000e24000030d800 */
[----:B0-----:R1:W-:Y:S01]  /*7bc0*/  STG.E.64 desc[UR36][R4.64], R28 ;  /* 0x0000001c04007986 */ /* 0x0013e2000c101b24 */
[----:B------:R-:W-:Y:S05]  /*7bd0*/  BRA `(.L_x_16496) ;  /* 0x00000004006c7947 */ /* 0x000fea0003800000 */
.L_x_16513:
[----:B------:R-:W0:Y:S02]  /*7be0*/  F2I.U32.F64.TRUNC R29, R28 ;  /* 0x0000001c001d7311 */ /* 0x000e24000030d000 */
[----:B0-----:R0:W-:Y:S01]  /*7bf0*/  STG.E desc[UR36][R4.64], R29 ;  /* 0x0000001d04007986 */ /* 0x0011e2000c101924 */
[----:B------:R-:W-:Y:S05]  /*7c00*/  BRA `(.L_x_16496) ;  /* 0x0000000400607947 */ /* 0x000fea0003800000 */
.L_x_16503:
        /* <DEDUP_REMOVED lines=10> */
.L_x_16516:
[----:B------:R-:W-:-:S05]  /*7cb0*/  CS2R R30, SRZ ;  /* 0x00000000001e7805 */ /* 0x000fca000001ff00 */
[----:B------:R0:W-:Y:S01]  /*7cc0*/  STG.E.128 desc[UR36][R4.64], R28 ;  /* 0x0000001c04007986 */ /* 0x0001e2000c101d24 */
[----:B------:R-:W-:Y:S05]  /*7cd0*/  BRA `(.L_x_16496) ;  /* 0x00000004002c7947 */ /* 0x000fea0003800000 */
.L_x_16515:
[----:B------:R-:W-:-:S13]  /*7ce0*/  ISETP.NE.AND P0, PT, R0, 0xf, PT ;  /* 0x0000000f0000780c */ /* 0x000fda0003f05270 */
[----:B------:R-:W-:Y:S05]  /*7cf0*/  @!P0 BRA `(.L_x_16517) ;  /* 0x0000000400088947 */ /* 0x000fea0003800000 */
[----:B------:R-:W-:-:S13]  /*7d00*/  ISETP.NE.AND P0, PT, R0, 0x17, PT ;  /* 0x000000170000780c */ /* 0x000fda0003f05270 */
[----:B------:R-:W-:Y:S05]  /*7d10*/  @!P0 BRA `(.L_x_16518) ;  /* 0x0000000000a08947 */ /* 0x000fea0003800000 */
[----:B------:R-:W-:-:S13]  /*7d20*/  ISETP.NE.AND P0, PT, R0, 0x18, PT ;  /* 0x000000180000780c */ /* 0x000fda0003f05270 */
[----:B------:R-:W-:Y:S05]  /*7d30*/  @!P0 BRA `(.L_x_16519) ;  /* 0x0000000000448947 */ /* 0x000fea0003800000 */
.L_x_16495:
        /* <DEDUP_REMOVED lines=16> */
.L_x_16520:
[----:B------:R-:W-:Y:S05]  /*7e40*/  BRA `(.L_x_16496) ;  /* 0x0000000000d07947 */ /* 0x000fea0003800000 */
.L_x_16519:
        /* <DEDUP_REMOVED lines=17> */
.L_x_16522:
[----:B------:R-:W-:Y:S05]  /*7f60*/  BSYNC.RECONVERGENT B0 ;  /* 0x0000000000007941 */ /* 0x000fea0003800200 */
.L_x_16521:
[----:B------:R-:W-:-:S05]  /*7f70*/  LOP3.LUT R3, R0, 0x80, R3, 0xf8, !PT ;  /* 0x0000008000037812 */ /* 0x000fca00078ef803 */
[----:B------:R0:W-:Y:S01]  /*7f80*/  STG.E.U8 desc[UR36][R4.64], R3 ;  /* 0x0000000304007986 */ /* 0x0001e2000c101124 */
[----:B------:R-:W-:Y:S05]  /*7f90*/  BRA `(.L_x_16496) ;  /* 0x00000000007c7947 */ /* 0x000fea0003800000 */
.L_x_16518:
        /* <DEDUP_REMOVED lines=16> */
.L_x_16524:
[----:B------:R-:W-:Y:S01]  /*80a0*/  IMAD.MOV.U32 R0, RZ, RZ, 0x7f ;  /* 0x0000007fff007424 */ /* 0x000fe200078e00ff */
[----:B------:R-:W-:-:S04]  /*80b0*/  ISETP.GT.U32.AND P0, PT, R3, 0x7f800000, PT ;  /* 0x7f8000000300780c */ /* 0x000fc80003f04070 */
[----:B------:R-:W-:-:S09]  /*80c0*/  SEL R0, R0, 0x7c, P0 ;  /* 0x0000007c00007807 */ /* 0x000fd20000000000 */
.L_x_16525:
[----:B------:R-:W-:Y:S05]  /*80d0*/  BSYNC.RECONVERGENT B0 ;  /* 0x0000000000007941 */ /* 0x000fea0003800200 */
.L_x_16523:
[----:B------:R-:W-:-:S04]  /*80e0*/  SHF.R.U32.HI R3, RZ, 0x18, R7 ;  /* 0x00000018ff037819 */ /* 0x000fc80000011607 */
[----:B------:R-:W-:-:S05]  /*80f0*/  LOP3.LUT R3, R0, 0x80, R3, 0xf8, !PT ;  /* 0x0000008000037812 */ /* 0x000fca00078ef803 */
[----:B------:R0:W-:Y:S01]  /*8100*/  STG.E.U8 desc[UR36][R4.64], R3 ;  /* 0x0000000304007986 */ /* 0x0001e2000c101124 */
[----:B------:R-:W-:Y:S05]  /*8110*/  BRA `(.L_x_16496) ;  /* 0x00000000001c7947 */ /* 0x000fea0003800000 */
.L_x_16517:
[----:B------:R-:W-:Y:S01]  /*8120*/  UMOV UR4, 0xf0000000 ;  /* 0xf000000000047882 */ /* 0x000fe20000000000 */
[----:B------:R-:W-:Y:S01]  /*8130*/  UMOV UR5, 0x380fffff ;  /* 0x380fffff00057882 */ /* 0x000fe20000000000 */
[----:B------:R-:W0:Y:S01]  /*8140*/  F2F.F32.F64 R0, R28 ;  /* 0x0000001c00007310 */ /* 0x000e220000301000 */
[----:B------:R-:W-:-:S14]  /*8150*/  DSETP.GEU.AND P0, PT, |R28|, UR4, PT ;  /* 0x000000041c007e2a */ /* 0x000fdc000bf0e200 */
[----:B0-----:R-:W-:-:S05]  /*8160*/  @!P0 FMUL R0, R0, 1.175494350822287508e-38 ;  /* 0x0080000000008820 */ /* 0x001fca0000400000 */
[----:B------:R-:W-:-:S05]  /*8170*/  F2FP.BF16.F32.PACK_AB R0, RZ, R0 ;  /* 0x00000000ff00723e */ /* 0x000fca00000010ff */
[----:B------:R0:W-:Y:S02]  /*8180*/  STG.E.U16 desc[UR36][R4.64], R0 ;  /* 0x0000000004007986 */ /* 0x0001e4000c101524 */
.L_x_16496:
[----:B------:R-:W-:-:S07]  /*8190*/  VIADD R23, R23, 0x80 ;  /* 0x0000008017177836 */ /* 0x000fce0000000000 */
.L_x_16453:
[----:B------:R-:W-:-:S13]  /*81a0*/  ISETP.GE.AND P0, PT, R23, R2, PT ;  /* 0x000000021700720c */ /* 0x000fda0003f06270 */
[----:B------:R-:W-:Y:S05]  /*81b0*/  @P0 BREAK.RELIABLE B6 ;  /* 0x0000000000060942 */ /* 0x000fea0003800100 */
[----:B------:R-:W-:Y:S05]  /*81c0*/  @P0 BRA `(.L_x_16490) ;  /* 0x00000010004c0947 */ /* 0x000fea0003800000 */
[----:B------:R-:W-:Y:S05]  /*81d0*/  BSYNC.RELIABLE B6 ;  /* 0x0000000000067941 */ /* 0x000fea0003800100 */
.L_x_16452:
        /* <DEDUP_REMOVED lines=21> */
.L_x_16529:
[----:B------:R-:W0:Y:S02]  /*8330*/  F2I.S64.F64.TRUNC R24, R24 ;  /* 0x0000001800187311 */ /* 0x000e24000030d900 */
[----:B0-----:R-:W-:-:S05]  /*8340*/  IMAD.MOV.U32 R3, RZ, RZ, R24 ;  /* 0x000000ffff037224 */ /* 0x001fca00078e0018 */
[----:B------:R0:W-:Y:S01]  /*8350*/  STG.E.U8 desc[UR36][R4.64], R3 ;  /* 0x0000000304007986 */ /* 0x0001e2000c101124 */
[----:B------:R-:W-:Y:S05]  /*8360*/  BRA `(.L_x_16531) ;  /* 0x0000000c00e07947 */ /* 0x000fea0003800000 */
.L_x_16528:
        /* <DEDUP_REMOVED lines=9> */
.L_x_16533:
[----:B------:R-:W0:Y:S02]  /*8400*/  F2I.F64.TRUNC R25, R24 ;  /* 0x0000001800197311 */ /* 0x000e24000030d100 */
[----:B0-----:R0:W-:Y:S01]  /*8410*/  STG.E desc[UR36][R4.64], R25 ;  /* 0x0000001904007986 */ /* 0x0011e2000c101924 */
[----:B------:R-:W-:Y:S05]  /*8420*/  BRA `(.L_x_16531) ;  /* 0x0000000c00b07947 */ /* 0x000fea0003800000 */
.L_x_16532:
[----:B------:R-:W0:Y:S02]  /*8430*/  F2I.F64.TRUNC R25, R24 ;  /* 0x0000001800197311 */ /* 0x000e24000030d100 */
[----:B0-----:R0:W-:Y:S01]  /*8440*/  STG.E.U16 desc[UR36][R4.64], R25 ;  /* 0x0000001904007986 */ /* 0x0011e2000c101524 */
[----:B------:R-:W-:Y:S05]  /*8450*/  BRA `(.L_x_16531) ;  /* 0x0000000c00a47947 */ /* 0x000fea0003800000 */
.L_x_16527:
        /* <DEDUP_REMOVED lines=13> */
.L_x_16535:
        /* <DEDUP_REMOVED lines=8> */
.L_x_16534:
        /* <DEDUP_REMOVED lines=14> */
.L_x_16537:
        /* <DEDUP_REMOVED lines=9> */
.L_x_16536:
[----:B------:R0:W-:Y:S01]  /*8720*/  STG.E.64 desc[UR36][R4.64], R24 ;  /* 0x0000001804007986 */ /* 0x0001e2000c101b24 */
[----:B------:R-:W-:Y:S05]  /*8730*/  BRA `(.L_x_16531) ;  /* 0x0000000800ec7947 */ /* 0x000fea0003800000 */
.L_x_16526:
        /* <DEDUP_REMOVED lines=13> */
.L_x_16541:
        /* <DEDUP_REMOVED lines=22> */
.L_x_16544:
[----:B------:R-:W-:-:S04]  /*8970*/  SHF.R.U32.HI R3, RZ, 0x18, R7 ;  /* 0x00000018ff037819 */ /* 0x000fc80000011607 */
[----:B------:R-:W-:-:S07]  /*8980*/  LOP3.LUT R0, R0, 0x80, R3, 0xf8, !PT ;  /* 0x0000008000007812 */ /* 0x000fce00078ef803 */
.L_x_16543:
[----:B------:R-:W-:Y:S05]  /*8990*/  BSYNC.RECONVERGENT B0 ;  /* 0x0000000000007941 */ /* 0x000fea0003800200 */
.L_x_16542:
[----:B------:R4:W-:Y:S01]  /*89a0*/  STG.E.U8 desc[UR36][R4.64], R0 ;  /* 0x0000000004007986 */ /* 0x0009e2000c101124 */
[----:B------:R-:W-:Y:S05]  /*89b0*/  BRA `(.L_x_16531) ;  /* 0x00000008004c7947 */ /* 0x000fea0003800000 */
.L_x_16540:
        /* <DEDUP_REMOVED lines=22> */
.L_x_16547:
[----:B------:R-:W-:-:S04]  /*8b20*/  SHF.R.U32.HI R3, RZ, 0x18, R7 ;  /* 0x00000018ff037819 */ /* 0x000fc80000011607 */
[----:B------:R-:W-:-:S07]  /*8b30*/  LOP3.LUT R0, R0, 0x80, R3, 0xf8, !PT ;  /* 0x0000008000007812 */ /* 0x000fce00078ef803 */
.L_x_16546:
[----:B------:R-:W-:Y:S05]  /*8b40*/  BSYNC.RECONVERGENT B0 ;  /* 0x0000000000007941 */ /* 0x000fea0003800200 */
.L_x_16545:
[----:B------:R3:W-:Y:S01]  /*8b50*/  STG.E.U8 desc[UR36][R4.64], R0 ;  /* 0x0000000004007986 */ /* 0x0007e2000c101124 */
[----:B------:R-:W-:Y:S05]  /*8b60*/  BRA `(.L_x_16531) ;  /* 0x0000000400e07947 */ /* 0x000fea0003800000 */
.L_x_16539:
        /* <DEDUP_REMOVED lines=26> */
.L_x_16549:
[----:B------:R-:W0:Y:S02]  /*8d10*/  F2I.U64.F64.TRUNC R24, R24 ;  /* 0x0000001800187311 */ /* 0x000e24000030d800 */
[----:B0-----:R0:W-:Y:S01]  /*8d20*/  STG.E.64 desc[UR36][R4.64], R24 ;  /* 0x0000001804007986 */ /* 0x0011e2000c101b24 */
[----:B------:R-:W-:Y:S05]  /*8d30*/  BRA `(.L_x_16531) ;  /* 0x00000004006c7947 */ /* 0x000fea0003800000 */
.L_x_16548:
[----:B------:R-:W0:Y:S02]  /*8d40*/  F2I.U32.F64.TRUNC R25, R24 ;  /* 0x0000001800197311 */ /* 0x000e24000030d000 */
[----:B0-----:R2:W-:Y:S01]  /*8d50*/  STG.E desc[UR36][R4.64], R25 ;  /* 0x0000001904007986 */ /* 0x0015e2000c101924 */
[----:B------:R-:W-:Y:S05]  /*8d60*/  BRA `(.L_x_16531) ;  /* 0x0000000400607947 */ /* 0x000fea0003800000 */
.L_x_16538:
        /* <DEDUP_REMOVED lines=10> */
.L_x_16551:
[----:B------:R-:W-:-:S05]  /*8e10*/  CS2R R26, SRZ ;  /* 0x00000000001a7805 */ /* 0x000fca000001ff00 */
[----:B------:R0:W-:Y:S01]  /*8e20*/  STG.E.128 desc[UR36][R4.64], R24 ;  /* 0x0000001804007986 */ /* 0x0001e2000c101d24 */
[----:B------:R-:W-:Y:S05]  /*8e30*/  BRA `(.L_x_16531) ;  /* 0x00000004002c7947 */ /* 0x000fea0003800000 */
.L_x_16550:
[----:B------:R-:W-:-:S13]  /*8e40*/  ISETP.NE.AND P0, PT, R0, 0xf, PT ;  /* 0x0000000f0000780c */ /* 0x000fda0003f05270 */
[----:B------:R-:W-:Y:S05]  /*8e50*/  @!P0 BRA `(.L_x_16552) ;  /* 0x0000000400088947 */ /* 0x000fea0003800000 */
[----:B------:R-:W-:-:S13]  /*8e60*/  ISETP.NE.AND P0, PT, R0, 0x17, PT ;  /* 0x000000170000780c */ /* 0x000fda0003f05270 */
[----:B------:R-:W-:Y:S05]  /*8e70*/  @!P0 BRA `(.L_x_16553) ;  /* 0x0000000000a08947 */ /* 0x000fea0003800000 */
[----:B------:R-:W-:-:S13]  /*8e80*/  ISETP.NE.AND P0, PT, R0, 0x18, PT ;  /* 0x000000180000780c */ /* 0x000fda0003f05270 */
[----:B------:R-:W-:Y:S05]  /*8e90*/  @!P0 BRA `(.L_x_16554) ;  /* 0x0000000000448947 */ /* 0x000fea0003800000 */
.L_x_16530:
        /* <DEDUP_REMOVED lines=16> */
.L_x_16555:
[----:B------:R-:W-:Y:S05]  /*8fa0*/  BRA `(.L_x_16531) ;  /* 0x0000000000d07947 */ /* 0x000fea0003800000 */
.L_x_16554:
        /* <DEDUP_REMOVED lines=17> */
.L_x_16557:
[----:B------:R-:W-:Y:S05]  /*90c0*/  BSYNC.RECONVERGENT B0 ;  /* 0x0000000000007941 */ /* 0x000fea0003800200 */
.L_x_16556:
[----:B------:R-:W-:-:S05]  /*90d0*/  LOP3.LUT R3, R0, 0x80, R3, 0xf8, !PT ;  /* 0x0000008000037812 */ /* 0x000fca00078ef803 */
[----:B------:R0:W-:Y:S01]  /*90e0*/  STG.E.U8 desc[UR36][R4.64], R3 ;  /* 0x0000000304007986 */ /* 0x0001e2000c101124 */
[----:B------:R-:W-:Y:S05]  /*90f0*/  BRA `(.L_x_16531) ;  /* 0x00000000007c7947 */ /* 0x000fea0003800000 */
.L_x_16553:
        /* <DEDUP_REMOVED lines=16> */
.L_x_16559:
[----:B------:R-:W-:Y:S01]  /*9200*/  IMAD.MOV.U32 R0, RZ, RZ, 0x7f ;  /* 0x0000007fff007424 */ /* 0x000fe200078e00ff */
[----:B------:R-:W-:-:S04]  /*9210*/  ISETP.GT.U32.AND P0, PT, R3, 0x7f800000, PT ;  /* 0x7f8000000300780c */ /* 0x000fc80003f04070 */
[----:B------:R-:W-:-:S09]  /*9220*/  SEL R0, R0, 0x7c, P0 ;  /* 0x0000007c00007807 */ /* 0x000fd20000000000 */
.L_x_16560:
[----:B------:R-:W-:Y:S05]  /*9230*/  BSYNC.RECONVERGENT B0 ;  /* 0x0000000000007941 */ /* 0x000fea0003800200 */
.L_x_16558:
[----:B------:R-:W-:-:S04]  /*9240*/  SHF.R.U32.HI R3, RZ, 0x18, R7 ;  /* 0x00000018ff037819 */ /* 0x000fc80000011607 */
[----:B------:R-:W-:-:S05]  /*9250*/  LOP3.LUT R3, R0, 0x80, R3, 0xf8, !PT ;  /* 0x0000008000037812 */ /* 0x000fca00078ef803 */
[----:B------:R0:W-:Y:S01]  /*9260*/  STG.E.U8 desc[UR36][R4.64], R3 ;  /* 0x0000000304007986 */ /* 0x0001e2000c101124 */
[----:B------:R-:W-:Y:S05]  /*9270*/  BRA `(.L_x_16531) ;  /* 0x00000000001c7947 */ /* 0x000fea0003800000 */
.L_x_16552:
[----:B------:R-:W-:Y:S01]  /*9280*/  UMOV UR4, 0xf0000000 ;  /* 0xf000000000047882 */ /* 0x000fe20000000000 */
[----:B------:R-:W-:Y:S01]  /*9290*/  UMOV UR5, 0x380fffff ;  /* 0x380fffff00057882 */ /* 0x000fe20000000000 */
[----:B------:R-:W0:Y:S01]  /*92a0*/  F2F.F32.F64 R0, R24 ;  /* 0x0000001800007310 */ /* 0x000e220000301000 */
[----:B------:R-:W-:-:S14]  /*92b0*/  DSETP.GEU.AND P0, PT, |R24|, UR4, PT ;  /* 0x0000000418007e2a */ /* 0x000fdc000bf0e200 */
[----:B0-----:R-:W-:-:S05]  /*92c0*/  @!P0 FMUL R0, R0, 1.175494350822287508e-38 ;  /* 0x0080000000008820 */ /* 0x001fca0000400000 */
[----:B------:R-:W-:-:S05]  /*92d0*/  F2FP.BF16.F32.PACK_AB R0, RZ, R0 ;  /* 0x00000000ff00723e */ /* 0x000fca00000010ff */
[----:B------:R0:W-:Y:S02]  /*92e0*/  STG.E.U16 desc[UR36][R4.64], R0 ;  /* 0x0000000004007986 */ /* 0x0001e4000c101524 */
.L_x_16531:
[----:B------:R-:W-:-:S07]  /*92f0*/  VIADD R23, R23, 0x80 ;  /* 0x0000008017177836 */ /* 0x000fce0000000000 */
.L_x_16490:
[----:B------:R-:W-:Y:S05]  /*9300*/  BSYNC.RECONVERGENT B7 ;  /* 0x0000000000077941 */ /* 0x000fea0003800200 */
.L_x_16451:
[----:B------:R-:W-:-:S13]  /*9310*/  ISETP.GE.AND P0, PT, R23, R2, PT ;  /* 0x000000021700720c */ /* 0x000fda0003f06270 */
[----:B------:R-:W-:Y:S05]  /*9320*/  @P0 EXIT ;  /* 0x000000000000094d */ /* 0x000fea0003800000 */
[----:B012-4-:R-:W0:Y:S01]  /*9330*/  LDC.64 R2, c[0x0][0x398] ;  /* 0x0000e600ff027b82 */ /* 0x017e220000000a00 */
[----:B------:R-:W1:Y:S01]  /*9340*/  LDCU UR4, c[0x0][0x3b8] ;  /* 0x00007700ff0477ac */ /* 0x000e620008000800 */
[----:B---3--:R-:W-:Y:S01]  /*9350*/  PRMT R0, R18, 0x9910, RZ ;  /* 0x0000991012007816 */ /* 0x008fe200000000ff */
        /* <DEDUP_REMOVED lines=17> */
.L_x_16564:
[----:B------:R-:W0:Y:S02]  /*9470*/  F2I.S64.F64.TRUNC R16, R16 ;  /* 0x0000001000107311 */ /* 0x000e24000030d900 */
[----:B0-----:R-:W-:-:S05]  /*9480*/  IMAD.MOV.U32 R5, RZ, RZ, R16 ;  /* 0x000000ffff057224 */ /* 0x001fca00078e0010 */
[----:B------:R-:W-:Y:S01]  /*9490*/  STG.E.U8 desc[UR36][R2.64], R5 ;  /* 0x0000000502007986 */ /* 0x000fe2000c101124 */
[----:B------:R-:W-:Y:S05]  /*94a0*/  EXIT ;  /* 0x000000000000794d */ /* 0x000fea0003800000 */
.L_x_16563:
        /* <DEDUP_REMOVED lines=9> */
.L_x_16567:
[----:B------:R-:W0:Y:S02]  /*9540*/  F2I.F64.TRUNC R17, R16 ;  /* 0x0000001000117311 */ /* 0x000e24000030d100 */
[----:B0-----:R-:W-:Y:S01]  /*9550*/  STG.E desc[UR36][R2.64], R17 ;  /* 0x0000001102007986 */ /* 0x001fe2000c101924 */
[----:B------:R-:W-:Y:S05]  /*9560*/  EXIT ;  /* 0x000000000000794d */ /* 0x000fea0003800000 */
.L_x_16566:
[----:B------:R-:W0:Y:S02]  /*9570*/  F2I.F64.TRUNC R17, R16 ;  /* 0x0000001000117311 */ /* 0x000e24000030d100 */
[----:B0-----:R-:W-:Y:S01]  /*9580*/  STG.E.U16 desc[UR36][R2.64], R17 ;  /* 0x0000001102007986 */ /* 0x001fe2000c101524 */
[----:B------:R-:W-:Y:S05]  /*9590*/  EXIT ;  /* 0x000000000000794d */ /* 0x000fea0003800000 */
.L_x_16562:
        /* <DEDUP_REMOVED lines=13> */
.L_x_16569:
        /* <DEDUP_REMOVED lines=8> */
.L_x_16568:
        /* <DEDUP_REMOVED lines=14> */
.L_x_16571:
        /* <DEDUP_REMOVED lines=9> */
.L_x_16570:
[----:B------:R-:W-:Y:S01]  /*9860*/  STG.E.64 desc[UR36][R2.64], R16 ;  /* 0x0000001002007986 */ /* 0x000fe2000c101b24 */
[----:B------:R-:W-:Y:S05]  /*9870*/  EXIT ;  /* 0x000000000000794d */ /* 0x000fea0003800000 */
.L_x_16561:
        /* <DEDUP_REMOVED lines=13> */
.L_x_16575:
        /* <DEDUP_REMOVED lines=22> */
.L_x_16578:
[----:B------:R-:W-:-:S04]  /*9ab0*/  SHF.R.U32.HI R5, RZ, 0x18, R5 ;  /* 0x00000018ff057819 */ /* 0x000fc80000011605 */
[----:B------:R-:W-:-:S07]  /*9ac0*/  LOP3.LUT R0, R0, 0x80, R5, 0xf8, !PT ;  /* 0x0000008000007812 */ /* 0x000fce00078ef805 */
.L_x_16577:
[----:B------:R-:W-:Y:S05]  /*9ad0*/  BSYNC.RECONVERGENT B0 ;  /* 0x0000000000007941 */ /* 0x000fea0003800200 */
.L_x_16576:
[----:B------:R-:W-:Y:S01]  /*9ae0*/  STG.E.U8 desc[UR36][R2.64], R0 ;  /* 0x0000000002007986 */ /* 0x000fe2000c101124 */
[----:B------:R-:W-:Y:S05]  /*9af0*/  EXIT ;  /* 0x000000000000794d */ /* 0x000fea0003800000 */
.L_x_16574:
        /* <DEDUP_REMOVED lines=22> */
.L_x_16581:
[----:B------:R-:W-:-:S04]  /*9c60*/  SHF.R.U32.HI R5, RZ, 0x18, R5 ;  /* 0x00000018ff057819 */ /* 0x000fc80000011605 */
[----:B------:R-:W-:-:S07]  /*9c70*/  LOP3.LUT R0, R0, 0x80, R5, 0xf8, !PT ;  /* 0x0000008000007812 */ /* 0x000fce00078ef805 */
.L_x_16580:
[----:B------:R-:W-:Y:S05]  /*9c80*/  BSYNC.RECONVERGENT B0 ;  /* 0x0000000000007941 */ /* 0x000fea0003800200 */
.L_x_16579:
[----:B------:R-:W-:Y:S01]  /*9c90*/  STG.E.U8 desc[UR36][R2.64], R0 ;  /* 0x0000000002007986 */ /* 0x000fe2000c101124 */
[----:B------:R-:W-:Y:S05]  /*9ca0*/  EXIT ;  /* 0x000000000000794d */ /* 0x000fea0003800000 */
.L_x_16573:
        /* <DEDUP_REMOVED lines=26> */
.L_x_16583:
[----:B------:R-:W0:Y:S02]  /*9e50*/  F2I.U64.F64.TRUNC R16, R16 ;  /* 0x0000001000107311 */ /* 0x000e24000030d800 */
[----:B0-----:R-:W-:Y:S01]  /*9e60*/  STG.E.64 desc[UR36][R2.64], R16 ;  /* 0x0000001002007986 */ /* 0x001fe2000c101b24 */
[----:B------:R-:W-:Y:S05]  /*9e70*/  EXIT ;  /* 0x000000000000794d */ /* 0x000fea0003800000 */
.L_x_16582:
[----:B------:R-:W0:Y:S02]  /*9e80*/  F2I.U32.F64.TRUNC R17, R16 ;  /* 0x0000001000117311 */ /* 0x000e24000030d000 */
[----:B0-----:R-:W-:Y:S01]  /*9e90*/  STG.E desc[UR36][R2.64], R17 ;  /* 0x0000001102007986 */ /* 0x001fe2000c101924 */
[----:B------:R-:W-:Y:S05]  /*9ea0*/  EXIT ;  /* 0x000000000000794d */ /* 0x000fea0003800000 */
.L_x_16572:
        /* <DEDUP_REMOVED lines=10> */
.L_x_16585:
[----:B------:R-:W-:-:S05]  /*9f50*/  CS2R R18, SRZ ;  /* 0x0000000000127805 */ /* 0x000fca000001ff00 */
[----:B------:R-:W-:Y:S01]  /*9f60*/  STG.E.128 desc[UR36][R2.64], R16 ;  /* 0x0000001002007986 */ /* 0x000fe2000c101d24 */
[----:B------:R-:W-:Y:S05]  /*9f70*/  EXIT ;  /* 0x000000000000794d */ /* 0x000fea0003800000 */
.L_x_16584:
[----:B------:R-:W-:-:S13]  /*9f80*/  ISETP.NE.AND P0, PT, R0, 0xf, PT ;  /* 0x0000000f0000780c */ /* 0x000fda0003f05270 */
[----:B------:R-:W-:Y:S05]  /*9f90*/  @!P0 BRA `(.L_x_16586) ;  /* 0x0000000400088947 */ /* 0x000fea0003800000 */
[----:B------:R-:W-:-:S13]  /*9fa0*/  ISETP.NE.AND P0, PT, R0, 0x17, PT ;  /* 0x000000170000780c */ /* 0x000fda0003f05270 */
[----:B------:R-:W-:Y:S05]  /*9fb0*/  @!P0 BRA `(.L_x_16587) ;  /* 0x0000000000a08947 */ /* 0x000fea0003800000 */
[----:B------:R-:W-:-:S13]  /*9fc0*/  ISETP.NE.AND P0, PT, R0, 0x18, PT ;  /* 0x000000180000780c */ /* 0x000fda0003f05270 */
[----:B------:R-:W-:Y:S05]  /*9fd0*/  @!P0 BRA `(.L_x_16588) ;  /* 0x0000000000448947 */ /* 0x000fea0003800000 */
.L_x_16565:
        /* <DEDUP_REMOVED lines=16> */
.L_x_16589:
[----:B------:R-:W-:Y:S05]  /*a0e0*/  EXIT ;  /* 0x000000000000794d */ /* 0x000fea0003800000 */
.L_x_16588:
        /* <DEDUP_REMOVED lines=17> */
.L_x_16591:
[----:B------:R-:W-:Y:S05]  /*a200*/  BSYNC.RECONVERGENT B0 ;  /* 0x0000000000007941 */ /* 0x000fea0003800200 */
.L_x_16590:
[----:B------:R-:W-:-:S05]  /*a210*/  LOP3.LUT R5, R0, 0x80, R5, 0xf8, !PT ;  /* 0x0000008000057812 */ /* 0x000fca00078ef805 */
[----:B------:R-:W-:Y:S01]  /*a220*/  STG.E.U8 desc[UR36][R2.64], R5 ;  /* 0x0000000502007986 */ /* 0x000fe2000c101124 */
[----:B------:R-:W-:Y:S05]  /*a230*/  EXIT ;  /* 0x000000000000794d */ /* 0x000fea0003800000 */
.L_x_16587:
        /* <DEDUP_REMOVED lines=16> */
.L_x_16593:
[----:B------:R-:W-:Y:S01]  /*a340*/  IMAD.MOV.U32 R0, RZ, RZ, 0x7f ;  /* 0x0000007fff007424 */ /* 0x000fe200078e00ff */
[----:B------:R-:W-:-:S04]  /*a350*/  ISETP.GT.U32.AND P0, PT, R4, 0x7f800000, PT ;  /* 0x7f8000000400780c */ /* 0x000fc80003f04070 */
[----:B------:R-:W-:-:S09]  /*a360*/  SEL R0, R0, 0x7c, P0 ;  /* 0x0000007c00007807 */ /* 0x000fd20000000000 */
.L_x_16594:
[----:B------:R-:W-:Y:S05]  /*a370*/  BSYNC.RECONVERGENT B0 ;  /* 0x0000000000007941 */ /* 0x000fea0003800200 */
.L_x_16592:
[----:B------:R-:W-:-:S04]  /*a380*/  SHF.R.U32.HI R5, RZ, 0x18, R5 ;  /* 0x00000018ff057819 */ /* 0x000fc80000011605 */
[----:B------:R-:W-:-:S05]  /*a390*/  LOP3.LUT R5, R0, 0x80, R5, 0xf8, !PT ;  /* 0x0000008000057812 */ /* 0x000fca00078ef805 */
[----:B------:R-:W-:Y:S01]  /*a3a0*/  STG.E.U8 desc[UR36][R2.64], R5 ;  /* 0x0000000502007986 */ /* 0x000fe2000c101124 */
[----:B------:R-:W-:Y:S05]  /*a3b0*/  EXIT ;  /* 0x000000000000794d */ /* 0x000fea0003800000 */
.L_x_16586:
        /* <DEDUP_REMOVED lines=8> */
        .weak           $__internal_71_$__cuda_sm20_div_rn_f64_full
        .type           $__internal_71_$__cuda_sm20_div_rn_f64_full,@function
        .size           $__internal_71_$__cuda_sm20_div_rn_f64_full,(.L_x_17893 - $__internal_71_$__cuda_sm20_div_rn_f64_full)
$__internal_71_$__cuda_sm20_div_rn_f64_full:
[----:B------:R-:W-:Y:S01]  /*a440*/  IMAD.MOV.U32 R7, RZ, RZ, R13 ;  /* 0x000000ffff077224 */ /* 0x000fe200078e000d */
[C---:B------:R-:W-:Y:S01]  /*a450*/  FSETP.GEU.AND P3, PT, |R11|.reuse, 1.469367938527859385e-39, PT ;  /* 0x001000000b00780b */ /* 0x040fe20003f6e200 */
[----:B------:R-:W-:Y:S01]  /*a460*/  IMAD.MOV.U32 R10, RZ, RZ, R8 ;  /* 0x000000ffff0a7224 */ /* 0x000fe200078e0008 */
[----:B------:R-:W-:Y:S01]  /*a470*/  LOP3.LUT R9, R11, 0x800fffff, RZ, 0xc0, !PT ;  /* 0x800fffff0b097812 */ /* 0x000fe200078ec0ff */
[----:B------:R-:W-:Y:S01]  /*a480*/  IMAD.MOV.U32 R30, RZ, RZ, 0x1ca00000 ;  /* 0x1ca00000ff1e7424 */ /* 0x000fe200078e00ff */
[----:B------:R-:W-:Y:S01]  /*a490*/  FSETP.GEU.AND P0, PT, |R7|, 1.469367938527859385e-39, PT ;  /* 0x001000000700780b */ /* 0x000fe20003f0e200 */
[----:B------:R-:W-:Y:S01]  /*a4a0*/  IMAD.MOV.U32 R34, RZ, RZ, 0x1 ;  /* 0x00000001ff227424 */ /* 0x000fe200078e00ff */
[----:B------:R-:W-:Y:S01]  /*a4b0*/  LOP3.LUT R9, R9, 0x3ff00000, RZ, 0xfc, !PT ;  /* 0x3ff0000009097812 */ /* 0x000fe200078efcff */
[----:B------:R-:W-:Y:S01]  /*a4c0*/  BSSY.RECONVERGENT B2, `(.L_x_16595) ;  /* 0x0000050000027945 */ /* 0x000fe20003800200 */
[----:B------:R-:W-:Y:S02]  /*a4d0*/  LOP3.LUT R21, R7, 0x7ff00000, RZ, 0xc0, !PT ;  /* 0x7ff0000007157812 */ /* 0x000fe400078ec0ff */
[----:B------:R-:W-:-:S03]  /*a4e0*/  LOP3.LUT R32, R11, 0x7ff00000, RZ, 0xc0, !PT ;  /* 0x7ff000000b207812 */ /* 0x000fc600078ec0ff */
[----:B------:R-:W-:Y:S01]  /*a4f0*/  @!P3 DMUL R8, R10, 8.98846567431157953865e+307 ;  /* 0x7fe000000a08b828 */ /* 0x000fe20000000000 */
[----:B------:R-:W-:Y:S01]  /*a500*/  ISETP.GE.U32.AND P5, PT, R21, R32, PT ;  /* 0x000000201500720c */ /* 0x000fe20003fa6070 */
[----:B------:R-:W-:Y:S02]  /*a510*/  IMAD.MOV.U32 R31, RZ, RZ, R21 ;  /* 0x000000ffff1f7224 */ /* 0x000fe400078e0015 */
[----:B------:R-:W-:Y:S01]  /*a520*/  @!P0 LOP3.LUT R12, R11, 0x7ff00000, RZ, 0xc0, !PT ;  /* 0x7ff000000b0c8812 */ /* 0x000fe200078ec0ff */
[----:B------:R-:W-:Y:S01]  /*a530*/  @!P0 IMAD.MOV.U32 R14, RZ, RZ, RZ ;  /* 0x000000ffff0e8224 */ /* 0x000fe200078e00ff */
[----:B------:R-:W0:Y:S01]  /*a540*/  MUFU.RCP64H R35, R9 ;  /* 0x0000000900237308 */ /* 0x000e220000001800 */
[----:B------:R-:W-:Y:S02]  /*a550*/  SEL R13, R30, 0x63400000, !P5 ;  /* 0x634000001e0d7807 */ /* 0x000fe40006800000 */
[----:B------:R-:W-:Y:S02]  /*a560*/  @!P0 ISETP.GE.U32.AND P4, PT, R21, R12, PT ;  /* 0x0000000c1500820c */ /* 0x000fe40003f86070 */
[----:B------:R-:W-:-:S02]  /*a570*/  LOP3.LUT R13, R13, 0x800fffff, R7, 0xf8, !PT ;  /* 0x800fffff0d0d7812 */ /* 0x000fc400078ef807 */
[----:B------:R-:W-:Y:S02]  /*a580*/  @!P0 SEL R15, R30, 0x63400000, !P4 ;  /* 0x634000001e0f8807 */ /* 0x000fe40006000000 */
[----:B------:R-:W-:Y:S02]  /*a590*/  @!P3 LOP3.LUT R32, R9, 0x7ff00000, RZ, 0xc0, !PT ;  /* 0x7ff000000920b812 */ /* 0x000fe400078ec0ff */
[----:B------:R-:W-:-:S04]  /*a5a0*/  @!P0 LOP3.LUT R12, R15, 0x80000000, R7, 0xf8, !PT ;  /* 0x800000000f0c8812 */ /* 0x000fc800078ef807 */
[----:B------:R-:W-:Y:S01]  /*a5b0*/  @!P0 LOP3.LUT R15, R12, 0x100000, RZ, 0xfc, !PT ;  /* 0x001000000c0f8812 */ /* 0x000fe200078efcff */
[----:B------:R-:W-:-:S06]  /*a5c0*/  IMAD.MOV.U32 R12, RZ, RZ, R6 ;  /* 0x000000ffff0c7224 */ /* 0x000fcc00078e0006 */
[----:B------:R-:W-:Y:S02]  /*a5d0*/  @!P0 DFMA R12, R12, 2, -R14 ;  /* 0x400000000c0c882b */ /* 0x000fe4000000080e */
[----:B0-----:R-:W-:-:S08]  /*a5e0*/  DFMA R14, R34, -R8, 1 ;  /* 0x3ff00000220e742b */ /* 0x001fd00000000808 */
[----:B------:R-:W-:Y:S01]  /*a5f0*/  DFMA R14, R14, R14, R14 ;  /* 0x0000000e0e0e722b */ /* 0x000fe2000000000e */
[----:B------:R-:W-:-:S05]  /*a600*/  @!P0 LOP3.LUT R31, R13, 0x7ff00000, RZ, 0xc0, !PT ;  /* 0x7ff000000d1f8812 */ /* 0x000fca00078ec0ff */
[----:B------:R-:W-:Y:S02]  /*a610*/  VIADD R33, R31, 0xffffffff ;  /* 0xffffffff1f217836 */ /* 0x000fe40000000000 */
[----:B------:R-:W-:-:S03]  /*a620*/  DFMA R34, R34, R14, R34 ;  /* 0x0000000e2222722b */ /* 0x000fc60000000022 */
[----:B------:R-:W-:Y:S01]  /*a630*/  ISETP.GT.U32.AND P0, PT, R33, 0x7feffffe, PT ;  /* 0x7feffffe2100780c */ /* 0x000fe20003f04070 */
[----:B------:R-:W-:-:S04]  /*a640*/  VIADD R33, R32, 0xffffffff ;  /* 0xffffffff20217836 */ /* 0x000fc80000000000 */
[----:B------:R-:W-:Y:S01]  /*a650*/  DFMA R36, R34, -R8, 1 ;  /* 0x3ff000002224742b */ /* 0x000fe20000000808 */
[----:B------:R-:W-:-:S07]  /*a660*/  ISETP.GT.U32.OR P0, PT, R33, 0x7feffffe, P0 ;  /* 0x7feffffe2100780c */ /* 0x000fce0000704470 */
[----:B------:R-:W-:-:S08]  /*a670*/  DFMA R36, R34, R36, R34 ;  /* 0x000000242224722b */ /* 0x000fd00000000022 */
[----:B------:R-:W-:-:S08]  /*a680*/  DMUL R34, R36, R12 ;  /* 0x0000000c24227228 */ /* 0x000fd00000000000 */
[----:B------:R-:W-:-:S08]  /*a690*/  DFMA R14, R34, -R8, R12 ;  /* 0x80000008220e722b */ /* 0x000fd0000000000c */
[----:B------:R-:W-:Y:S01]  /*a6a0*/  DFMA R14, R36, R14, R34 ;  /* 0x0000000e240e722b */ /* 0x000fe20000000022 */
[----:B------:R-:W-:Y:S10]  /*a6b0*/  @P0 BRA `(.L_x_16596) ;  /* 0x00000000006c0947 */ /* 0x000ff40003800000 */
[----:B------:R-:W-:-:S04]  /*a6c0*/  LOP3.LUT R6, R11, 0x7ff00000, RZ, 0xc0, !PT ;  /* 0x7ff000000b067812 */ /* 0x000fc800078ec0ff */
[CC--:B------:R-:W-:Y:S02]  /*a6d0*/  VIADDMNMX R7, R21.reuse, -R6.reuse, 0xb9600000, !PT ;  /* 0xb960000015077446 */ /* 0x0c0fe40007800906 */
[----:B------:R-:W-:Y:S02]  /*a6e0*/  ISETP.GE.U32.AND P0, PT, R21, R6, PT ;  /* 0x000000061500720c */ /* 0x000fe40003f06070 */
[----:B------:R-:W-:Y:S02]  /*a6f0*/  VIMNMX R7, PT, PT, R7, 0x46a00000, PT ;  /* 0x46a0000007077848 */ /* 0x000fe40003fe0100 */
[----:B------:R-:W-:-:S05]  /*a700*/  SEL R30, R30, 0x63400000, !P0 ;  /* 0x634000001e1e7807 */ /* 0x000fca0004000000 */
[----:B------:R-:W-:Y:S02]  /*a710*/  IMAD.IADD R7, R7, 0x1, -R30 ;  /* 0x0000000107077824 */ /* 0x000fe400078e0a1e */
[----:B------:R-:W-:Y:S02]  /*a720*/  IMAD.MOV.U32 R30, RZ, RZ, RZ ;  /* 0x000000ffff1e7224 */ /* 0x000fe400078e00ff */
        /* <DEDUP_REMOVED lines=20> */
.L_x_16596:
        /* <DEDUP_REMOVED lines=16> */
.L_x_16599:
[----:B------:R-:W-:Y:S01]  /*a970*/  LOP3.LUT R35, R11, 0x80000, RZ, 0xfc, !PT ;  /* 0x000800000b237812 */ /* 0x000fe200078efcff */
[----:B------:R-:W-:Y:S01]  /*a980*/  IMAD.MOV.U32 R34, RZ, RZ, R10 ;  /* 0x000000ffff227224 */ /* 0x000fe200078e000a */
[----:B------:R-:W-:Y:S06]  /*a990*/  BRA `(.L_x_16597) ;  /* 0x0000000000087947 */ /* 0x000fec0003800000 */
.L_x_16598:
[----:B------:R-:W-:Y:S01]  /*a9a0*/  LOP3.LUT R35, R7, 0x80000, RZ, 0xfc, !PT ;  /* 0x0008000007237812 */ /* 0x000fe200078efcff */
[----:B------:R-:W-:-:S07]  /*a9b0*/  IMAD.MOV.U32 R34, RZ, RZ, R6 ;  /* 0x000000ffff227224 */ /* 0x000fce00078e0006 */
.L_x_16597:
[----:B------:R-:W-:Y:S05]  /*a9c0*/  BSYNC.RECONVERGENT B2 ;  /* 0x0000000000027941 */ /* 0x000fea0003800200 */
.L_x_16595:
[----:B------:R-:W-:-:S04]  /*a9d0*/  IMAD.MOV.U32 R21, RZ, RZ, 0x0 ;  /* 0x00000000ff157424 */ /* 0x000fc800078e00ff */
[----:B------:R-:W-:Y:S05]  /*a9e0*/  RET.REL.NODEC R20 `(_ZN2at6native27unrolled_elementwise_kernelINS0_13BUnaryFunctorIdddZZZNS0_17atan2_kernel_cudaERNS_18TensorIteratorBaseEENKUlvE_clEvENKUlvE_clEvEUlddE_EESt5arrayIPcLm2EELi4E23TrivialOffsetCalculatorILi1EjESD_NS0_6memory12LoadWithCastILi1EEENSE_13StoreWithCastILi1EEEEEviT_T0_T2_T3_T4_T5_) ;  /* 0xffffff5414847950 */ /* 0x000fea0003c3ffff */
.L_x_16600:
        /* <DEDUP_REMOVED lines=9> */
.L_x_17893:


//--------------------- .text._ZN2at6native18elementwise_kernelILi128ELi2EZNS0_22gpu_kernel_impl_nocastINS0_13BUnaryFunctorIdddZZZNS0_17atan2_kernel_cudaERNS_18TensorIteratorBaseEENKUlvE_clEvENKUlvE_clEvEUlddE_EEEEvS5_RKT_EUliE_EEviT1_ --------------------------
	.section	.text._ZN2at6native18elementwise_kernelILi128ELi2EZNS0_22gpu_kernel_impl_nocastINS0_13BUnaryFunctorIdddZZZNS0_17atan2_kernel_cudaERNS_18TensorIteratorBaseEENKUlvE_clEvENKUlvE_clEvEUlddE_EEEEvS5_RKT_EUliE_EEviT1_,"ax",@progbits
	.align	128
        .global         _ZN2at6native18elementwise_kernelILi128ELi2EZNS0_22gpu_kernel_impl_nocastINS0_13BUnaryFunctorIdddZZZNS0_17atan2_kernel_cudaERNS_18TensorIteratorBaseEENKUlvE_clEvENKUlvE_clEvEUlddE_EEEEvS5_RKT_EUliE_EEviT1_
        .type           _ZN2at6native18elementwise_kernelILi128ELi2EZNS0_22gpu_kernel_impl_nocastINS0_13BUnaryFunctorIdddZZZNS0_17atan2_kernel_cudaERNS_18TensorIteratorBaseEENKUlvE_clEvENKUlvE_clEvEUlddE_EEEEvS5_RKT_EUliE_EEviT1_,@function
        .size           _ZN2at6native18elementwise_kernelILi128ELi2EZNS0_22gpu_kernel_impl_nocastINS0_13BUnaryFunctorIdddZZZNS0_17atan2_kernel_cudaERNS_18TensorIteratorBaseEENKUlvE_clEvENKUlvE_clEvEUlddE_EEEEvS5_RKT_EUliE_EEviT1_,(.L_x_17894 - _ZN2at6native18elementwise_kernelILi128ELi2EZNS0_22gpu_kernel_impl_nocastINS0_13BUnaryFunctorIdddZZZNS0_17atan2_kernel_cudaERNS_18TensorIteratorBaseEENKUlvE_clEvENKUlvE_clEvEUlddE_EEEEvS5_RKT_EUliE_EEviT1_)
        .other          _ZN2at6native18elementwise_kernelILi128ELi2EZNS0_22gpu_kernel_impl_nocastINS0_13BUnaryFunctorIdddZZZNS0_17atan2_kernel_cudaERNS_18TensorIteratorBaseEENKUlvE_clEvENKUlvE_clEvEUlddE_EEEEvS5_RKT_EUliE_EEviT1_,@"STO_CUDA_ENTRY STV_DEFAULT"
_ZN2at6native18elementwise_kernelILi128ELi2EZNS0_22gpu_kernel_impl_nocastINS0_13BUnaryFunctorIdddZZZNS0_17atan2_kernel_cudaERNS_18TensorIteratorBaseEENKUlvE_clEvENKUlvE_clEvEUlddE_EEEEvS5_RKT_EUliE_EEviT1_:
.text._ZN2at6native18elementwise_kernelILi128ELi2EZNS0_22gpu_kernel_impl_nocastINS0_13BUnaryFunctorIdddZZZNS0_17atan2_kernel_cudaERNS_18TensorIteratorBaseEENKUlvE_clEvENKUlvE_clEvEUlddE_EEEEvS5_RKT_EUliE_EEviT1_:
[----:B------:R-:W-:Y:S08]  /*0000*/  LDC R1, c[0x0][0x37c] ;  /* 0x0000df00ff017b82 */ /* 0x000ff00000000800 */
[----:B------:R-:W0:Y:S01]  /*0010*/  LDC R28, c[0x0][0x388] ;  /* 0x0000e200ff1c7b82 */ /* 0x000e220000000800 */
[----:B------:R-:W1:Y:S01]  /*0020*/  S2R R29, SR_TID.X ;  /* 0x00000000001d7919 */ /* 0x000e620000002100 */
[----:B------:R-:W2:Y:S01]  /*0030*/  LDCU UR5, c[0x0][0x59c] ;  /* 0x0000b380ff0577ac */ /* 0x000ea20008000800 */
[----:B------:R-:W-:-:S02]  /*0040*/  IMAD.MOV.U32 R2, RZ, RZ, 0x54442d18 ;  /* 0x54442d18ff027424 */ /* 0x000fc400078e00ff */
[----:B------:R-:W-:Y:S01]  /*0050*/  IMAD.MOV.U32 R3, RZ, RZ, 0x4002d97c ;  /* 0x4002d97cff037424 */ /* 0x000fe200078e00ff */
[----:B------:R-:W3:Y:S02]  /*0060*/  LDCU.64 UR6, c[0x0][0x358] ;  /* 0x00006b00ff0677ac */ /* 0x000ee40008000a00 */
[----:B------:R-:W4:Y:S01]  /*0070*/  S2UR UR4, SR_CTAID.X ;  /* 0x00000000000479c3 */ /* 0x000f220000002500 */
[----:B--2---:R-:W-:Y:S02]  /*0080*/  ISETP.LE.AND P0, PT, RZ, UR5, PT ;  /* 0x00000005ff007c0c */ /* 0x004fe4000bf03270 */
[----:B0-----:R-:W-:Y:S02]  /*0090*/  ISETP.NE.AND P1, PT, R28, RZ, PT ;  /* 0x000000ff1c00720c */ /* 0x001fe40003f25270 */
[----:B------:R-:W-:Y:S02]  /*00a0*/  FSEL R2, R2, 2.38107416347848357412e+38, P0 ;  /* 0x7f3321d202027808 */ /* 0x000fe40000000000 */
[----:B------:R-:W-:-:S02]  /*00b0*/  FSEL R3, R3, 1.8213495016098022461, !P0 ;  /* 0x3fe921fb03037808 */ /* 0x000fc40004000000 */
[----:B------:R-:W-:Y:S01]  /*00c0*/  FSEL R4, RZ, 3.37028055040000000000e+12, P0 ;  /* 0x54442d18ff047808 */ /* 0x000fe20000000000 */
[----:B----4-:R-:W-:Y:S01]  /*00d0*/  USHF.L.U32 UR4, UR4, 0x8, URZ ;  /* 0x0000000804047899 */ /* 0x010fe200080006ff */
[----:B------:R-:W-:-:S05]  /*00e0*/  FSEL R5, RZ, 2.1426990032196044922, P0 ;  /* 0x400921fbff057808 */ /* 0x000fca0000000000 */
[----:B-1----:R-:W-:Y:S01]  /*00f0*/  LOP3.LUT R29, R29, UR4, RZ, 0xfc, !PT ;  /* 0x000000041d1d7c12 */ /* 0x002fe2000f8efcff */
[----:B---3--:R-:W-:Y:S06]  /*0100*/  @P1 BRA `(.L_x_16601) ;  /* 0x0000000c00e81947 */ /* 0x008fec0003800000 */
[----:B------:R-:W0:Y:S01]  /*0110*/  LDCU UR4, c[0x0][0x380] ;  /* 0x00007000ff0477ac */ /* 0x000e220008000800 */
[----:B------:R-:W-:Y:S01]  /*0120*/  BSSY.RECONVERGENT B0, `(.L_x_16602) ;  /* 0x000007c000007945 */ /* 0x000fe20003800200 */
[----:B0-----:R-:W-:-:S13]  /*0130*/  ISETP.GE.AND P0, PT, R29, UR4, PT ;  /* 0x000000041d007c0c */ /* 0x001fda000bf06270 */
[----:B------:R-:W-:Y:S05]  /*0140*/  @P0 BRA `(.L_x_16603) ;  /* 0x0000000400e40947 */ /* 0x000fea0003800000 */
[----:B------:R-:W0:Y:S01]  /*0150*/  LDC.64 R26, c[0x0][0x588] ;  /* 0x00016200ff1a7b82 */ /* 0x000e220000000a00 */
[----:B------:R-:W1:Y:S01]  /*0160*/  LDCU.64 UR4, c[0x0][0x598] ;  /* 0x0000b300ff0477ac */ /* 0x000e620008000a00 */
[----:B0-----:R-:W2:Y:S01]  /*0170*/  LDG.E.64 R26, desc[UR6][R26.64] ;  /* 0x000000061a1a7981 */ /* 0x001ea2000c1e1b00 */
[----:B-1----:R-:W-:Y:S01]  /*0180*/  DADD R12, -RZ, |UR4| ;  /* 0x40000004ff0c7e29 */ /* 0x002fe20008000100 */
[----:B------:R-:W-:Y:S01]  /*0190*/  MOV R6, 0x1 ;  /* 0x0000000100067802 */ /* 0x000fe20000000f00 */
[----:B--2---:R-:W-:Y:S02]  /*01a0*/  DADD R10, -RZ, |R26| ;  /* 0x00000000ff0a7229 */ /* 0x004fe4000000051a */
        /* <DEDUP_REMOVED lines=21> */
[----:B------:R-:W-:Y:S05]  /*0300*/  CALL.REL.NOINC `($__internal_72_$__cuda_sm20_div_rn_f64_full) ;  /* 0x0000004000c87944 */ /* 0x000fea0003c00000 */
[----:B------:R-:W-:Y:S01]  /*0310*/  MOV R6, R18 ;  /* 0x0000001200067202 */ /* 0x000fe20000000f00 */
[----:B------:R-:W-:-:S07]  /*0320*/  IMAD.MOV.U32 R7, RZ, RZ, R19 ;  /* 0x000000ffff077224 */ /* 0x000fce00078e0013 */
.L_x_16604:
        /* <DEDUP_REMOVED lines=60> */
[----:B------:R-:W0:Y:S01]  /*06f0*/  LDCU UR8, c[0x0][0x59c] ;  /* 0x0000b380ff0877ac */ /* 0x000e220008000800 */
[----:B------:R-:W-:Y:S01]  /*0700*/  UMOV UR4, 0x54442d18 ;  /* 0x54442d1800047882 */ /* 0x000fe20000000000 */
[----:B------:R-:W-:Y:S02]  /*0710*/  UMOV UR5, 0x400921fb ;  /* 0x400921fb00057882 */ /* 0x000fe40000000000 */
[----:B------:R-:W-:Y:S01]  /*0720*/  DADD R6, -R10, UR4 ;  /* 0x000000040a067e29 */ /* 0x000fe20008000100 */
[----:B0-----:R-:W-:-:S09]  /*0730*/  ISETP.LE.AND P0, PT, RZ, UR8, PT ;  /* 0x00000008ff007c0c */ /* 0x001fd2000bf03270 */
[----:B------:R-:W-:Y:S02]  /*0740*/  FSEL R6, R6, R10, !P0 ;  /* 0x0000000a06067208 */ /* 0x000fe40004000000 */
[----:B------:R-:W-:Y:S01]  /*0750*/  FSEL R7, R7, R11, !P0 ;  /* 0x0000000b07077208 */ /* 0x000fe20004000000 */
[----:B------:R-:W-:Y:S06]  /*0760*/  BRA `(.L_x_16606) ;  /* 0x0000000000207947 */ /* 0x000fec0003800000 */
.L_x_16605:
[----:B------:R-:W0:Y:S01]  /*0770*/  LDCU UR4, c[0x0][0x59c] ;  /* 0x0000b380ff0477ac */ /* 0x000e220008000800 */
[----:B------:R-:W-:Y:S01]  /*0780*/  DADD R6, -RZ, -R10 ;  /* 0x00000000ff067229 */ /* 0x000fe2000000090a */
[----:B------:R-:W-:Y:S01]  /*0790*/  UMOV UR5, 0x3ff921fb ;  /* 0x3ff921fb00057882 */ /* 0x000fe20000000000 */
[----:B0-----:R-:W-:Y:S01]  /*07a0*/  ISETP.LE.AND P0, PT, RZ, UR4, PT ;  /* 0x00000004ff007c0c */ /* 0x001fe2000bf03270 */
[----:B------:R-:W-:-:S07]  /*07b0*/  UMOV UR4, 0x54442d18 ;  /* 0x54442d1800047882 */ /* 0x000fce0000000000 */
[----:B------:R-:W-:Y:S02]  /*07c0*/  FSEL R6, R10, R6, !P0 ;  /* 0x000000060a067208 */ /* 0x000fe40004000000 */
[----:B------:R-:W-:-:S06]  /*07d0*/  FSEL R7, R11, R7, !P0 ;  /* 0x000000070b077208 */ /* 0x000fcc0004000000 */
[----:B------:R-:W-:-:S11]  /*07e0*/  DADD R6, R6, UR4 ;  /* 0x0000000406067e29 */ /* 0x000fd60008000000 */
.L_x_16606:
[----:B------:R-:W0:Y:S01]  /*07f0*/  LDCU.64 UR4, c[0x0][0x598] ;  /* 0x0000b300ff0477ac */ /* 0x000e220008000a00 */
[----:B------:R-:W1:Y:S01]  /*0800*/  LDC.64 R10, c[0x0][0x580] ;  /* 0x00016000ff0a7b82 */ /* 0x000e620000000a00 */
[----:B------:R-:W-:Y:S01]  /*0810*/  DSETP.NEU.AND P1, PT, R24, RZ, PT ;  /* 0x000000ff1800722a */ /* 0x000fe20003f2d000 */
[----:B------:R-:W-:Y:S01]  /*0820*/  VIADD R29, R29, 0x80 ;  /* 0x000000801d1d7836 */ /* 0x000fe20000000000 */
[C---:B0-----:R-:W-:Y:S02]  /*0830*/  DSETP.NEU.AND P0, PT, |R26|.reuse, |UR4|, PT ;  /* 0x400000041a007e2a */ /* 0x041fe4000bf0d200 */
[----:B------:R-:W-:-:S04]  /*0840*/  DADD R8, |R26|, |UR4| ;  /* 0x400000041a087e29 */ /* 0x000fc80008000200 */
[----:B------:R-:W-:Y:S02]  /*0850*/  FSEL R0, R3, R7, !P0 ;  /* 0x0000000703007208 */ /* 0x000fe40004000000 */
[----:B------:R-:W-:Y:S02]  /*0860*/  FSEL R7, R2, R6, !P0 ;  /* 0x0000000602077208 */ /* 0x000fe40004000000 */
[----:B------:R-:W-:Y:S01]  /*0870*/  FSEL R13, R5, R0, !P1 ;  /* 0x00000000050d7208 */ /* 0x000fe20004800000 */
[----:B------:R-:W-:Y:S01]  /*0880*/  DSETP.NAN.AND P0, PT, R8, R8, PT ;  /* 0x000000080800722a */ /* 0x000fe20003f08000 */
[----:B------:R-:W-:Y:S02]  /*0890*/  FSEL R7, R4, R7, !P1 ;  /* 0x0000000704077208 */ /* 0x000fe40004800000 */
[----:B------:R-:W-:-:S03]  /*08a0*/  LOP3.LUT R27, R13, 0x80000000, R27, 0xb8, !PT ;  /* 0x800000000d1b7812 */ /* 0x000fc600078eb81b */
[----:B------:R-:W-:Y:S02]  /*08b0*/  FSEL R6, R8, R7, P0 ;  /* 0x0000000708067208 */ /* 0x000fe40000000000 */
[----:B------:R-:W-:-:S05]  /*08c0*/  FSEL R7, R9, R27, P0 ;  /* 0x0000001b09077208 */ /* 0x000fca0000000000 */
[----:B-1----:R0:W-:Y:S02]  /*08d0*/  STG.E.64 desc[UR6][R10.64], R6 ;  /* 0x000000060a007986 */ /* 0x0021e4000c101b06 */
.L_x_16603:
[----:B------:R-:W-:Y:S05]  /*08e0*/  BSYNC.RECONVERGENT B0 ;  /* 0x0000000000007941 */ /* 0x000fea0003800200 */
.L_x_16602:
[----:B------:R-:W1:Y:S02]  /*08f0*/  LDCU UR4, c[0x0][0x380] ;  /* 0x00007000ff0477ac */ /* 0x000e640008000800 */
[----:B-1----:R-:W-:-:S13]  /*0900*/  ISETP.GE.AND P0, PT, R29, UR4, PT ;  /* 0x000000041d007c0c */ /* 0x002fda000bf06270 */
[----:B------:R-:W-:Y:S05]  /*0910*/  @P0 EXIT ;  /* 0x000000000000094d */ /* 0x000fea0003800000 */
[----:B------:R-:W1:Y:S01]  /*0920*/  LDC.64 R26, c[0x0][0x588] ;  /* 0x00016200ff1a7b82 */ /* 0x000e620000000a00 */
[----:B------:R-:W2:Y:S01]  /*0930*/  LDCU.64 UR4, c[0x0][0x598] ;  /* 0x0000b300ff0477ac */ /* 0x000ea20008000a00 */
[----:B-1----:R-:W3:Y:S01]  /*0940*/  LDG.E.64 R26, desc[UR6][R26.64] ;  /* 0x000000061a1a7981 */ /* 0x002ee2000c1e1b00 */
[----:B--2---:R-:W-:Y:S01]  /*0950*/  DADD R12, -RZ, |UR4| ;  /* 0x40000004ff0c7e29 */ /* 0x004fe20008000100 */
[----:B0-----:R-:W-:Y:S01]  /*0960*/  IMAD.MOV.U32 R6, RZ, RZ, 0x1 ;  /* 0x00000001ff067424 */ /* 0x001fe200078e00ff */
[----:B---3--:R-:W-:Y:S02]  /*0970*/  DADD R10, -RZ, |R26| ;  /* 0x00000000ff0a7229 */ /* 0x008fe4000000051a */
        /* <DEDUP_REMOVED lines=20> */
[----:B------:R-:W-:-:S07]  /*0ac0*/  MOV R0, 0xae0 ;  /* 0x00000ae000007802 */ /* 0x000fce0000000f00 */
[----:B------:R-:W-:Y:S05]  /*0ad0*/  CALL.REL.NOINC `($__internal_72_$__cuda_sm20_div_rn_f64_full) ;  /* 0x0000003800d47944 */ /* 0x000fea0003c00000 */
[----:B------:R-:W-:Y:S01]  /*0ae0*/  IMAD.MOV.U32 R6, RZ, RZ, R18 ;  /* 0x000000ffff067224 */ /* 0x000fe200078e0012 */
[----:B------:R-:W-:-:S07]  /*0af0*/  MOV R7, R19 ;  /* 0x0000001300077202 */ /* 0x000fce0000000f00 */
.L_x_16607:
        /* <DEDUP_REMOVED lines=68> */
.L_x_16608:
        /* <DEDUP_REMOVED lines=8> */
.L_x_16609:
[----:B------:R-:W0:Y:S01]  /*0fc0*/  LDCU.64 UR4, c[0x0][0x598] ;  /* 0x0000b300ff0477ac */ /* 0x000e220008000a00 */
[----:B------:R-:W1:Y:S01]  /*0fd0*/  LDC.64 R10, c[0x0][0x580] ;  /* 0x00016000ff0a7b82 */ /* 0x000e620000000a00 */
[----:B------:R-:W-:Y:S02]  /*0fe0*/  DSETP.NEU.AND P1, PT, R24, RZ, PT ;  /* 0x000000ff1800722a */ /* 0x000fe40003f2d000 */
        /* <DEDUP_REMOVED lines=10> */
[----:B-1----:R-:W-:Y:S01]  /*1090*/  STG.E.64 desc[UR6][R10.64], R2 ;  /* 0x000000020a007986 */ /* 0x002fe2000c101b06 */
[----:B------:R-:W-:Y:S05]  /*10a0*/  EXIT ;  /* 0x000000000000794d */ /* 0x000fea0003800000 */
.L_x_16601:
[----:B------:R-:W0:Y:S01]  /*10b0*/  LDCU UR4, c[0x0][0x380] ;  /* 0x00007000ff0477ac */ /* 0x000e220008000800 */
[----:B------:R-:W-:Y:S01]  /*10c0*/  IADD3 R28, PT, PT, R28, -0x1, RZ ;  /* 0xffffffff1c1c7810 */ /* 0x000fe20007ffe0ff */
[----:B------:R-:W-:Y:S03]  /*10d0*/  BSSY.RECONVERGENT B0, `(.L_x_16610) ;  /* 0x00001b0000007945 */ /* 0x000fe60003800200 */
[----:B------:R-:W-:-:S05]  /*10e0*/  VIMNMX.U32 R32, PT, PT, R28, 0x18, PT ;  /* 0x000000181c207848 */ /* 0x000fca0003fe0000 */
[----:B------:R-:W-:Y:S01]  /*10f0*/  VIADD R32, R32, 0x1 ;  /* 0x0000000120207836 */ /* 0x000fe20000000000 */
        /* <DEDUP_REMOVED lines=295> */
[----:B-1----:R-:W-:Y:S02]  /*2370*/  IMAD R33, R6, UR4, R33 ;  /* 0x0000000406217c24 */ /* 0x002fe4000f8e0221 */
[----:B0-----:R-:W-:Y:S02]  /*2380*/  @P0 IMAD R10, R10, R17, R11 ;  /* 0x000000110a0a0224 */ /* 0x001fe400078e020b */
[----:B------:R-:W-:Y:S02]  /*2390*/  IMAD R0, R6, UR5, R0 ;  /* 0x0000000506007c24 */ /* 0x000fe4000f8e0200 */
[C---:B---3--:R-:W-:Y:S02]  /*23a0*/  @P0 IMAD R33, R10.reuse, R8, R33 ;  /* 0x000000080a210224 */ /* 0x048fe400078e0221 */
[----:B------:R-:W-:-:S07]  /*23b0*/  @P0 IMAD R0, R10, R9, R0 ;  /* 0x000000090a000224 */ /* 0x000fce00078e0200 */
.L_x_16612:
[----:B------:R-:W0:Y:S02]  /*23c0*/  LDCU.64 UR4, c[0x0][0x588] ;  /* 0x0000b100ff0477ac */ /* 0x000e240008000a00 */
[----:B0-----:R-:W-:-:S04]  /*23d0*/  IADD3 R26, P0, PT, R0, UR4, RZ ;  /* 0x00000004001a7c10 */ /* 0x001fc8000ff1e0ff */
[----:B------:R-:W-:Y:S01]  /*23e0*/  IADD3.X R27, PT, PT, RZ, UR5, RZ, P0, !PT ;  /* 0x00000005ff1b7c10 */ /* 0x000fe200087fe4ff */
[----:B------:R-:W0:Y:S05]  /*23f0*/  LDCU.64 UR4, c[0x0][0x598] ;  /* 0x0000b300ff0477ac */ /* 0x000e2a0008000a00 */
[----:B------:R-:W2:Y:S01]  /*2400*/  LDG.E.64 R26, desc[UR6][R26.64] ;  /* 0x000000061a1a7981 */ /* 0x000ea2000c1e1b00 */
[----:B------:R-:W-:Y:S01]  /*2410*/  IMAD.MOV.U32 R6, RZ, RZ, 0x1 ;  /* 0x00000001ff067424 */ /* 0x000fe200078e00ff */
[----:B------:R-:W-:Y:S01]  /*2420*/  BSSY.RECONVERGENT B1, `(.L_x_16613) ;  /* 0x000001b000017945 */ /* 0x000fe20003800200 */
[----:B0-----:R-:W-:Y:S02]  /*2430*/  DADD R12, -RZ, |UR4| ;  /* 0x40000004ff0c7e29 */ /* 0x001fe40008000100 */
[----:B--2---:R-:W-:-:S02]  /*2440*/  DADD R10, -RZ, |R26| ;  /* 0x00000000ff0a7229 */ /* 0x004fc4000000051a */
        /* <DEDUP_REMOVED lines=22> */
[----:B------:R-:W-:Y:S01]  /*25b0*/  MOV R6, R18 ;  /* 0x0000001200067202 */ /* 0x000fe20000000f00 */
[----:B------:R-:W-:-:S07]  /*25c0*/  IMAD.MOV.U32 R7, RZ, RZ, R19 ;  /* 0x000000ffff077224 */ /* 0x000fce00078e0013 */
.L_x_16614:
[----:B------:R-:W-:Y:S05]  /*25d0*/  BSYNC.RECONVERGENT B1 ;  /* 0x0000000000017941 */ /* 0x000fea0003800200 */
.L_x_16613:
        /* <DEDUP_REMOVED lines=70> */
.L_x_16616:
[----:B------:R-:W0:Y:S01]  /*2a40*/  LDCU UR4, c[0x0][0x59c] ;  /* 0x0000b380ff0477ac */ /* 0x000e220008000800 */
[----:B------:R-:W-:Y:S01]  /*2a50*/  UMOV UR8, 0x54442d18 ;  /* 0x54442d1800087882 */ /* 0x000fe20000000000 */
[----:B------:R-:W-:Y:S02]  /*2a60*/  UMOV UR9, 0x400921fb ;  /* 0x400921fb00097882 */ /* 0x000fe40000000000 */
[----:B------:R-:W-:Y:S01]  /*2a70*/  DADD R6, -R10, UR8 ;  /* 0x000000080a067e29 */ /* 0x000fe20008000100 */
[----:B0-----:R-:W-:-:S09]  /*2a80*/  ISETP.LE.AND P0, PT, RZ, UR4, PT ;  /* 0x00000004ff007c0c */ /* 0x001fd2000bf03270 */
[----:B------:R-:W-:Y:S02]  /*2a90*/  FSEL R6, R6, R10, !P0 ;  /* 0x0000000a06067208 */ /* 0x000fe40004000000 */
[----:B------:R-:W-:-:S07]  /*2aa0*/  FSEL R7, R7, R11, !P0 ;  /* 0x0000000b07077208 */ /* 0x000fce0004000000 */
.L_x_16617:
[----:B------:R-:W-:Y:S05]  /*2ab0*/  BSYNC.RECONVERGENT B1 ;  /* 0x0000000000017941 */ /* 0x000fea0003800200 */
.L_x_16615:
[----:B------:R-:W0:Y:S01]  /*2ac0*/  LDCU.64 UR8, c[0x0][0x598] ;  /* 0x0000b300ff0877ac */ /* 0x000e220008000a00 */
[----:B------:R-:W-:Y:S01]  /*2ad0*/  DSETP.NEU.AND P1, PT, R24, RZ, PT ;  /* 0x000000ff1800722a */ /* 0x000fe20003f2d000 */
[----:B------:R-:W-:Y:S01]  /*2ae0*/  VIADD R29, R29, 0x80 ;  /* 0x000000801d1d7836 */ /* 0x000fe20000000000 */
[----:B------:R-:W1:Y:S01]  /*2af0*/  LDCU.64 UR4, c[0x0][0x580] ;  /* 0x0000b000ff0477ac */ /* 0x000e620008000a00 */
[C---:B0-----:R-:W-:Y:S02]  /*2b00*/  DSETP.NEU.AND P0, PT, |R26|.reuse, |UR8|, PT ;  /* 0x400000081a007e2a */ /* 0x041fe4000bf0d200 */
[----:B------:R-:W-:Y:S01]  /*2b10*/  DADD R8, |R26|, |UR8| ;  /* 0x400000081a087e29 */ /* 0x000fe20008000200 */
[----:B-1----:R-:W-:-:S03]  /*2b20*/  IADD3 R10, P2, PT, R33, UR4, RZ ;  /* 0x00000004210a7c10 */ /* 0x002fc6000ff5e0ff */
[----:B------:R-:W-:Y:S02]  /*2b30*/  FSEL R0, R3, R7, !P0 ;  /* 0x0000000703007208 */ /* 0x000fe40004000000 */
[----:B------:R-:W-:Y:S02]  /*2b40*/  FSEL R7, R2, R6, !P0 ;  /* 0x0000000602077208 */ /* 0x000fe40004000000 */
[----:B------:R-:W-:Y:S01]  /*2b50*/  FSEL R11, R5, R0, !P1 ;  /* 0x00000000050b7208 */ /* 0x000fe20004800000 */
[----:B------:R-:W-:Y:S01]  /*2b60*/  DSETP.NAN.AND P0, PT, R8, R8, PT ;  /* 0x000000080800722a */ /* 0x000fe20003f08000 */
[----:B------:R-:W-:Y:S02]  /*2b70*/  FSEL R7, R4, R7, !P1 ;  /* 0x0000000704077208 */ /* 0x000fe40004800000 */
[----:B------:R-:W-:Y:S02]  /*2b80*/  LOP3.LUT R27, R11, 0x80000000, R27, 0xb8, !PT ;  /* 0x800000000b1b7812 */ /* 0x000fe400078eb81b */
[----:B------:R-:W-:-:S02]  /*2b90*/  IADD3.X R11, PT, PT, RZ, UR5, RZ, P2, !PT ;  /* 0x00000005ff0b7c10 */ /* 0x000fc400097fe4ff */
[----:B------:R-:W-:Y:S02]  /*2ba0*/  FSEL R6, R8, R7, P0 ;  /* 0x0000000708067208 */ /* 0x000fe40000000000 */
[----:B------:R-:W-:-:S05]  /*2bb0*/  FSEL R7, R9, R27, P0 ;  /* 0x0000001b09077208 */ /* 0x000fca0000000000 */
[----:B------:R0:W-:Y:S02]  /*2bc0*/  STG.E.64 desc[UR6][R10.64], R6 ;  /* 0x000000060a007986 */ /* 0x0001e4000c101b06 */
.L_x_16611:
[----:B------:R-:W-:Y:S05]  /*2bd0*/  BSYNC.RECONVERGENT B0 ;  /* 0x0000000000007941 */ /* 0x000fea0003800200 */
.L_x_16610:
[----:B------:R-:W1:Y:S02]  /*2be0*/  LDCU UR4, c[0x0][0x380] ;  /* 0x00007000ff0477ac */ /* 0x000e640008000800 */
[----:B-1----:R-:W-:-:S13]  /*2bf0*/  ISETP.GE.AND P0, PT, R29, UR4, PT ;  /* 0x000000041d007c0c */ /* 0x002fda000bf06270 */
        /* <DEDUP_REMOVED lines=289> */
[--C-:B------:R-:W-:Y:S02]  /*3e10*/  IMAD.MOV R11, RZ, RZ, -R9.reuse ;  /* 0x000000ffff0b7224 */ /* 0x100fe400078e0a09 */
        /* <DEDUP_REMOVED lines=9> */
.L_x_16618:
[----:B------:R-:W0:Y:S01]  /*3eb0*/  LDCU.128 UR8, c[0x0][0x580] ;  /* 0x0000b000ff0877ac */ /* 0x000e220008000c00 */
[----:B------:R-:W1:Y:S01]  /*3ec0*/  LDCU.64 UR4, c[0x0][0x598] ;  /* 0x0000b300ff0477ac */ /* 0x000e620008000a00 */
[----:B0-----:R-:W-:-:S05]  /*3ed0*/  IADD3 R28, P0, PT, R0, UR10, RZ ;  /* 0x0000000a001c7c10 */ /* 0x001fca000ff1e0ff */
[----:B------:R-:W-:-:S06]  /*3ee0*/  IMAD.X R29, RZ, RZ, UR11, P0 ;  /* 0x0000000bff1d7e24 */ /* 0x000fcc00080e06ff */
[----:B------:R-:W2:Y:S01]  /*3ef0*/  LDG.E.64 R28, desc[UR6][R28.64] ;  /* 0x000000061c1c7981 */ /* 0x000ea2000c1e1b00 */
[----:B-1----:R-:W-:Y:S01]  /*3f00*/  DADD R12, -RZ, |UR4| ;  /* 0x40000004ff0c7e29 */ /* 0x002fe20008000100 */
[----:B------:R-:W-:Y:S01]  /*3f10*/  MOV R6, 0x1 ;  /* 0x0000000100067802 */ /* 0x000fe20000000f00 */
[----:B------:R-:W-:Y:S01]  /*3f20*/  BSSY.RECONVERGENT B0, `(.L_x_16619) ;  /* 0x000001c000007945 */ /* 0x000fe20003800200 */
[----:B------:R-:W-:-:S05]  /*3f30*/  IADD3 R24, P1, PT, R25, UR8, RZ ;  /* 0x0000000819187c10 */ /* 0x000fca000ff3e0ff */
[----:B------:R-:W-:Y:S01]  /*3f40*/  IMAD.X R25, RZ, RZ, UR9, P1 ;  /* 0x00000009ff197e24 */ /* 0x000fe200088e06ff */
        /* <DEDUP_REMOVED lines=25> */
.L_x_16620:
[----:B------:R-:W-:Y:S05]  /*40e0*/  BSYNC.RECONVERGENT B0 ;  /* 0x0000000000007941 */ /* 0x000fea0003800200 */
.L_x_16619:
[----:B------:R-:W-:Y:S01]  /*40f0*/  DMUL R8, R6, R6 ;  /* 0x0000000606087228 */ /* 0x000fe20000000000 */
[----:B------:R-:W-:Y:S01]  /*4100*/  MOV R10, 0xdbb65b49 ;  /* 0xdbb65b49000a7802 */ /* 0x000fe20000000f00 */
[----:B------:R-:W-:Y:S01]  /*4110*/  IMAD.MOV.U32 R11, RZ, RZ, 0x3f2d3b63 ;  /* 0x3f2d3b63ff0b7424 */ /* 0x000fe200078e00ff */
        /* <DEDUP_REMOVED lines=60> */
[----:B------:R-:W-:Y:S01]  /*44e0*/  @!P4 MOV R6, 0x54442d18 ;  /* 0x54442d180006c802 */ /* 0x000fe20000000f00 */
[----:B------:R-:W-:Y:S01]  /*44f0*/  @!P4 IMAD.MOV.U32 R7, RZ, RZ, 0x400921fb ;  /* 0x400921fbff07c424 */ /* 0x000fe200078e00ff */
[----:B0-----:R-:W-:-:S05]  /*4500*/  ISETP.LE.AND P0, PT, RZ, UR4, PT ;  /* 0x00000004ff007c0c */ /* 0x001fca000bf03270 */
[----:B------:R-:W-:Y:S02]  /*4510*/  @P4 DADD R8, -RZ, -R10 ;  /* 0x00000000ff084229 */ /* 0x000fe4000000090a */
[----:B------:R-:W-:-:S08]  /*4520*/  @!P4 DADD R6, -R10, R6 ;  /* 0x000000000a06c229 */ /* 0x000fd00000000106 */
[----:B------:R-:W-:Y:S02]  /*4530*/  @P4 FSEL R8, R10, R8, !P0 ;  /* 0x000000080a084208 */ /* 0x000fe40004000000 */
[----:B------:R-:W-:Y:S02]  /*4540*/  @!P4 FSEL R6, R6, R10, !P0 ;  /* 0x0000000a0606c208 */ /* 0x000fe40004000000 */
[----:B------:R-:W-:Y:S02]  /*4550*/  @!P4 FSEL R7, R7, R11, !P0 ;  /* 0x0000000b0707c208 */ /* 0x000fe40004000000 */
[----:B------:R-:W-:Y:S01]  /*4560*/  @P4 FSEL R9, R11, R9, !P0 ;  /* 0x000000090b094208 */ /* 0x000fe20004000000 */
[----:B------:R-:W-:Y:S01]  /*4570*/  @P4 IMAD.MOV.U32 R11, RZ, RZ, 0x3ff921fb ;  /* 0x3ff921fbff0b4424 */ /* 0x000fe200078e00ff */
        /* <DEDUP_REMOVED lines=8> */
[----:B------:R-:W-:-:S05]  /*4600*/  FSEL R5, R9, R5, P0 ;  /* 0x0000000509057208 */ /* 0x000fca0000000000 */
[----:B------:R-:W-:Y:S01]  /*4610*/  STG.E.64 desc[UR6][R24.64], R4 ;  /* 0x0000000418007986 */ /* 0x000fe2000c101b06 */
[----:B------:R-:W-:Y:S05]  /*4620*/  EXIT ;  /* 0x000000000000794d */ /* 0x000fea0003800000 */
        .weak           $__internal_72_$__cuda_sm20_div_rn_f64_full
        .type           $__internal_72_$__cuda_sm20_div_rn_f64_full,@function
        .size           $__internal_72_$__cuda_sm20_div_rn_f64_full,(.L_x_17894 - $__internal_72_$__cuda_sm20_div_rn_f64_full)
$__internal_72_$__cuda_sm20_div_rn_f64_full:
        /* <DEDUP_REMOVED lines=10> */
[C---:B------:R-:W-:Y:S02]  /*46d0*/  ISETP.GE.U32.AND P3, PT, R6.reuse, R9, PT ;  /* 0x000000090600720c */ /* 0x040fe40003f66070 */
[----:B------:R-:W-:Y:S01]  /*46e0*/  @!P1 LOP3.LUT R7, R13, 0x7ff00000, RZ, 0xc0, !PT ;  /* 0x7ff000000d079812 */ /* 0x000fe200078ec0ff */
[----:B------:R-:W0:Y:S01]  /*46f0*/  MUFU.RCP64H R17, R11 ;  /* 0x0000000b00117308 */ /* 0x000e220000001800 */
[----:B------:R-:W-:Y:S02]  /*4700*/  @!P1 MOV R22, RZ ;  /* 0x000000ff00169202 */ /* 0x000fe40000000f00 */
[----:B------:R-:W-:Y:S02]  /*4710*/  @!P1 ISETP.GE.U32.AND P2, PT, R6, R7, PT ;  /* 0x000000070600920c */ /* 0x000fe40003f46070 */
[----:B------:R-:W-:Y:S02]  /*4720*/  MOV R7, 0x1ca00000 ;  /* 0x1ca0000000077802 */ /* 0x000fe40000000f00 */
[----:B------:R-:W-:-:S02]  /*4730*/  @!P0 LOP3.LUT R9, R11, 0x7ff00000, RZ, 0xc0, !PT ;  /* 0x7ff000000b098812 */ /* 0x000fc400078ec0ff */
[----:B------:R-:W-:-:S03]  /*4740*/  @!P1 SEL R21, R7, 0x63400000, !P2 ;  /* 0x6340000007159807 */ /* 0x000fc60005000000 */
[----:B------:R-:W-:Y:S01]  /*4750*/  VIADD R31, R9, 0xffffffff ;  /* 0xffffffff091f7836 */ /* 0x000fe20000000000 */
        /* <DEDUP_REMOVED lines=11> */
[----:B------:R-:W-:-:S05]  /*4810*/  DFMA R18, R18, R20, R18 ;  /* 0x000000141212722b */ /* 0x000fca0000000012 */
        /* <DEDUP_REMOVED lines=35> */
.L_x_16622:
        /* <DEDUP_REMOVED lines=16> */
.L_x_16625:
[----:B------:R-:W-:Y:S01]  /*4b50*/  LOP3.LUT R19, R13, 0x80000, RZ, 0xfc, !PT ;  /* 0x000800000d137812 */ /* 0x000fe200078efcff */
[----:B------:R-:W-:Y:S01]  /*4b60*/  IMAD.MOV.U32 R18, RZ, RZ, R12 ;  /* 0x000000ffff127224 */ /* 0x000fe200078e000c */
[----:B------:R-:W-:Y:S06]  /*4b70*/  BRA `(.L_x_16623) ;  /* 0x0000000000087947 */ /* 0x000fec0003800000 */
.L_x_16624:
[----:B------:R-:W-:Y:S02]  /*4b80*/  LOP3.LUT R19, R15, 0x80000, RZ, 0xfc, !PT ;  /* 0x000800000f137812 */ /* 0x000fe400078efcff */
[----:B------:R-:W-:-:S07]  /*4b90*/  MOV R18, R14 ;  /* 0x0000000e00127202 */ /* 0x000fce0000000f00 */
.L_x_16623:
[----:B------:R-:W-:Y:S05]  /*4ba0*/  BSYNC.RECONVERGENT B2 ;  /* 0x0000000000027941 */ /* 0x000fea0003800200 */
.L_x_16621:
[----:B------:R-:W-:Y:S02]  /*4bb0*/  HFMA2 R7, -RZ, RZ, 0, 0 ;  /* 0x00000000ff077431 */ /* 0x000fe400000001ff */
[----:B------:R-:W-:-:S04]  /*4bc0*/  IMAD.MOV.U32 R6, RZ, RZ, R0 ;  /* 0x000000ffff067224 */ /* 0x000fc800078e0000 */
[----:B------:R-:W-:Y:S05]  /*4bd0*/  RET.REL.NODEC R6 `(_ZN2at6native18elementwise_kernelILi128ELi2EZNS0_22gpu_kernel_impl_nocastINS0_13BUnaryFunctorIdddZZZNS0_17atan2_kernel_cudaERNS_18TensorIteratorBaseEENKUlvE_clEvENKUlvE_clEvEUlddE_EEEEvS5_RKT_EUliE_EEviT1_) ;  /* 0xffffffb406087950 */ /* 0x000fea0003c3ffff */
.L_x_16626:
        /* <DEDUP_REMOVED lines=10> */
.L_x_17894:


//--------------------- .text._ZN2at6native27unrolled_elementwise_kernelINS0_13BUnaryFunctorIdddZZZNS0_17atan2_kernel_cudaERNS_18TensorIteratorBaseEENKUlvE_clEvENKUlvE_clEvEUlddE_EESt5arrayIPcLm2EELi4E23TrivialOffsetCalculatorILi1EjESD_NS0_6memory15LoadWithoutCastENSE_16StoreWithoutCastEEEviT_T0_T2_T3_T4_T5_ --------------------------
	.section	.text._ZN2at6native27unrolled_elementwise_kernelINS0_13BUnaryFunctorIdddZZZNS0_17atan2_kernel_cudaERNS_18TensorIteratorBaseEENKUlvE_clEvENKUlvE_clEvEUlddE_EESt5arrayIPcLm2EELi4E23TrivialOffsetCalculatorILi1EjESD_NS0_6memory15LoadWithoutCastENSE_16StoreWithoutCastEEEviT_T0_T2_T3_T4_T5_,"ax",@progbits
	.align	128
        .global         _ZN2at6native27unrolled_elementwise_kernelINS0_13BUnaryFunctorIdddZZZNS0_17atan2_kernel_cudaERNS_18TensorIteratorBaseEENKUlvE_clEvENKUlvE_clEvEUlddE_EESt5arrayIPcLm2EELi4E23TrivialOffsetCalculatorILi1EjESD_NS0_6memory15LoadWithoutCastENSE_16StoreWithoutCastEEEviT_T0_T2_T3_T4_T5_
        .type           _ZN2at6native27unrolled_elementwise_kernelINS0_13BUnaryFunctorIdddZZZNS0_17atan2_kernel_cudaERNS_18TensorIteratorBaseEENKUlvE_clEvENKUlvE_clEvEUlddE_EESt5arrayIPcLm2EELi4E23TrivialOffsetCalculatorILi1EjESD_NS0_6memory15LoadWithoutCastENSE_16StoreWithoutCastEEEviT_T0_T2_T3_T4_T5_,@function
        .size           _ZN2at6native27unrolled_elementwise_kernelINS0_13BUnaryFunctorIdddZZZNS0_17atan2_kernel_cudaERNS_18TensorIteratorBaseEENKUlvE_clEvENKUlvE_clEvEUlddE_EESt5arrayIPcLm2EELi4E23TrivialOffsetCalculatorILi1EjESD_NS0_6memory15LoadWithoutCastENSE_16StoreWithoutCastEEEviT_T0_T2_T3_T4_T5_,(.L_x_17895 - _ZN2at6native27unrolled_elementwise_kernelINS0_13BUnaryFunctorIdddZZZNS0_17atan2_kernel_cudaERNS_18TensorIteratorBaseEENKUlvE_clEvENKUlvE_clEvEUlddE_EESt5arrayIPcLm2EELi4E23TrivialOffsetCalculatorILi1EjESD_NS0_6memory15LoadWithoutCastENSE_16StoreWithoutCastEEEviT_T0_T2_T3_T4_T5_)
        .other          _ZN2at6native27unrolled_elementwise_kernelINS0_13BUnaryFunctorIdddZZZNS0_17atan2_kernel_cudaERNS_18TensorIteratorBaseEENKUlvE_clEvENKUlvE_clEvEUlddE_EESt5arrayIPcLm2EELi4E23TrivialOffsetCalculatorILi1EjESD_NS0_6memory15LoadWithoutCastENSE_16StoreWithoutCastEEEviT_T0_T2_T3_T4_T5_,@"STO_CUDA_ENTRY STV_DEFAULT"
_ZN2at6native27unrolled_elementwise_kernelINS0_13BUnaryFunctorIdddZZZNS0_17atan2_kernel_cudaERNS_18TensorIteratorBaseEENKUlvE_clEvENKUlvE_clEvEUlddE_EESt5arrayIPcLm2EELi4E23TrivialOffsetCalculatorILi1EjESD_NS0_6memory15LoadWithoutCastENSE_16StoreWithoutCastEEEviT_T0_T2_T3_T4_T5_:
.text._ZN2at6native27unrolled_elementwise_kernelINS0_13BUnaryFunctorIdddZZZNS0_17atan2_kernel_cudaERNS_18TensorIteratorBaseEENKUlvE_clEvENKUlvE_clEvEUlddE_EESt5arrayIPcLm2EELi4E23TrivialOffsetCalculatorILi1EjESD_NS0_6memory15LoadWithoutCastENSE_16StoreWithoutCastEEEviT_T0_T2_T3_T4_T5_:
[----:B------:R-:W-:Y:S01]  /*0000*/  LDC R1, c[0x0][0x37c] ;  /* 0x0000df00ff017b82 */ /* 0x000fe20000000800 */
[----:B------:R-:W0:Y:S07]  /*0010*/  S2R R11, SR_CTAID.X ;  /* 0x00000000000b7919 */ /* 0x000e2e0000002500 */
[----:B------:R-:W0:Y:S01]  /*0020*/  LDC R2, c[0x0][0x380] ;  /* 0x0000e000ff027b82 */ /* 0x000e220000000800 */
[----:B------:R-:W1:Y:S01]  /*0030*/  LDCU.64 UR4, c[0x0][0x358] ;  /* 0x00006b00ff0477ac */ /* 0x000e620008000a00 */
[----:B------:R-:W-:Y:S01]  /*0040*/  CS2R R32, SRZ ;  /* 0x0000000000207805 */ /* 0x000fe2000001ff00 */
[----:B------:R-:W2:Y:S01]  /*0050*/  S2R R0, SR_TID.X ;  /* 0x0000000000007919 */ /* 0x000ea20000002100 */
[----:B------:R-:W-:Y:S01]  /*0060*/  CS2R R30, SRZ ;  /* 0x00000000001e7805 */ /* 0x000fe2000001ff00 */
[----:B------:R-:W3:Y:S01]  /*0070*/  LDCU UR6, c[0x0][0x394] ;  /* 0x00007280ff0677ac */ /* 0x000ee20008000800 */
[----:B0-----:R-:W-:-:S02]  /*0080*/  IMAD R9, R11, -0x200, R2 ;  /* 0xfffffe000b097824 */ /* 0x001fc400078e0202 */
[----:B--2---:R-:W-:-:S03]  /*0090*/  IMAD.MOV.U32 R8, RZ, RZ, R0 ;  /* 0x000000ffff087224 */ /* 0x004fc600078e0000 */
[----:B------:R-:W-:-:S13]  /*00a0*/  ISETP.GE.AND P0, PT, R0, R9, PT ;  /* 0x000000090000720c */ /* 0x000fda0003f06270 */
[----:B------:R-:W-:Y:S01]  /*00b0*/  @!P0 VIADD R0, R8, 0x80 ;  /* 0x0000008008008836 */ /* 0x000fe20000000000 */
[----:B------:R-:W0:Y:S01]  /*00c0*/  @!P0 LDC.64 R2, c[0x0][0x3a0] ;  /* 0x0000e800ff028b82 */ /* 0x000e220000000a00 */
[----:B------:R-:W-:-:S03]  /*00d0*/  @!P0 IMAD R7, R11, 0x200, R8 ;  /* 0x000002000b078824 */ /* 0x000fc600078e0208 */
[----:B------:R-:W-:-:S13]  /*00e0*/  ISETP.GE.AND P1, PT, R0, R9, PT ;  /* 0x000000090000720c */ /* 0x000fda0003f26270 */
[----:B------:R-:W-:Y:S01]  /*00f0*/  @!P1 IMAD R13, R11, 0x200, R0 ;  /* 0x000002000b0d9824 */ /* 0x000fe200078e0200 */
[----:B------:R-:W2:Y:S01]  /*0100*/  @!P1 LDC.64 R16, c[0x0][0x3a0] ;  /* 0x0000e800ff109b82 */ /* 0x000ea20000000a00 */
[----:B------:R-:W-:-:S05]  /*0110*/  @!P1 VIADD R0, R0, 0x80 ;  /* 0x0000008000009836 */ /* 0x000fca0000000000 */
[----:B------:R-:W-:Y:S01]  /*0120*/  ISETP.GE.AND P3, PT, R0, R9, PT ;  /* 0x000000090000720c */ /* 0x000fe20003f66270 */
[----:B0-----:R-:W-:-:S05]  /*0130*/  @!P0 IMAD.WIDE.U32 R2, R7, 0x8, R2 ;  /* 0x0000000807028825 */ /* 0x001fca00078e0002 */
[----:B-1----:R0:W5:Y:S07]  /*0140*/  @!P0 LDG.E.64 R32, desc[UR4][R2.64] ;  /* 0x0000000402208981 */ /* 0x00216e000c1e1b00 */
[----:B------:R-:W-:Y:S01]  /*0150*/  @!P3 IMAD R21, R11, 0x200, R0 ;  /* 0x000002000b15b824 */ /* 0x000fe200078e0200 */
[----:B------:R-:W1:Y:S01]  /*0160*/  @!P3 LDC.64 R4, c[0x0][0x3a0] ;  /* 0x0000e800ff04bb82 */ /* 0x000e620000000a00 */
[----:B------:R-:W-:Y:S02]  /*0170*/  @!P3 VIADD R0, R0, 0x80 ;  /* 0x000000800000b836 */ /* 0x000fe40000000000 */
[----:B--2---:R-:W-:Y:S01]  /*0180*/  @!P1 IMAD.WIDE.U32 R16, R13, 0x8, R16 ;  /* 0x000000080d109825 */ /* 0x004fe200078e0010 */
[----:B------:R-:W-:-:S02]  /*0190*/  CS2R R12, SRZ ;  /* 0x00000000000c7805 */ /* 0x000fc4000001ff00 */
[-C--:B------:R-:W-:Y:S02]  /*01a0*/  ISETP.GE.AND P2, PT, R0, R9.reuse, PT ;  /* 0x000000090000720c */ /* 0x080fe40003f46270 */
[----:B------:R-:W-:Y:S01]  /*01b0*/  ISETP.GE.AND P0, PT, R8, R9, PT ;  /* 0x000000090800720c */ /* 0x000fe20003f06270 */
[----:B------:R0:W5:Y:S10]  /*01c0*/  @!P1 LDG.E.64 R30, desc[UR4][R16.64] ;  /* 0x00000004101e9981 */ /* 0x000174000c1e1b00 */
[----:B------:R-:W2:Y:S01]  /*01d0*/  @!P2 LDC.64 R18, c[0x0][0x3a0] ;  /* 0x0000e800ff12ab82 */ /* 0x000ea20000000a00 */
[----:B------:R-:W-:-:S02]  /*01e0*/  @!P2 IMAD R15, R11, 0x200, R0 ;  /* 0x000002000b0fa824 */ /* 0x000fc400078e0200 */
[----:B-1----:R-:W-:-:S04]  /*01f0*/  @!P3 IMAD.WIDE.U32 R20, R21, 0x8, R4 ;  /* 0x000000081514b825 */ /* 0x002fc800078e0004 */
[----:B--2---:R-:W-:Y:S01]  /*0200*/  @!P2 IMAD.WIDE.U32 R18, R15, 0x8, R18 ;  /* 0x000000080f12a825 */ /* 0x004fe200078e0012 */
[----:B------:R-:W-:-:S04]  /*0210*/  CS2R R14, SRZ ;  /* 0x00000000000e7805 */ /* 0x000fc8000001ff00 */
[----:B------:R0:W5:Y:S04]  /*0220*/  @!P2 LDG.E.64 R12, desc[UR4][R18.64] ;  /* 0x00000004120ca981 */ /* 0x000168000c1e1b00 */
[----:B------:R0:W5:Y:S01]  /*0230*/  @!P3 LDG.E.64 R14, desc[UR4][R20.64] ;  /* 0x00000004140eb981 */ /* 0x000162000c1e1b00 */
[----:B------:R-:W-:Y:S01]  /*0240*/  IMAD.MOV.U32 R7, RZ, RZ, 0x54442d18 ;  /* 0x54442d18ff077424 */ /* 0x000fe200078e00ff */
[----:B---3--:R-:W-:Y:S01]  /*0250*/  ISETP.LE.AND P1, PT, RZ, UR6, PT ;  /* 0x00000006ff007c0c */ /* 0x008fe2000bf23270 */
[----:B------:R-:W-:Y:S01]  /*0260*/  IMAD.MOV.U32 R6, RZ, RZ, 0x4002d97c ;  /* 0x4002d97cff067424 */ /* 0x000fe200078e00ff */
[----:B------:R-:W-:Y:S02]  /*0270*/  BSSY.RECONVERGENT B0, `(.L_x_16627) ;  /* 0x0000078000007945 */ /* 0x000fe40003800200 */
[----:B------:R-:W-:-:S02]  /*0280*/  FSEL R7, R7, 2.38107416347848357412e+38, P1 ;  /* 0x7f3321d207077808 */ /* 0x000fc40000800000 */
[----:B------:R-:W-:Y:S02]  /*0290*/  FSEL R6, R6, 1.8213495016098022461, !P1 ;  /* 0x3fe921fb06067808 */ /* 0x000fe40004800000 */
[----:B------:R-:W-:Y:S02]  /*02a0*/  FSEL R5, RZ, 3.37028055040000000000e+12, P1 ;  /* 0x54442d18ff057808 */ /* 0x000fe40000800000 */
[----:B------:R-:W-:Y:S01]  /*02b0*/  FSEL R4, RZ, 2.1426990032196044922, P1 ;  /* 0x400921fbff047808 */ /* 0x000fe20000800000 */
[----:B0-----:R-:W-:Y:S06]  /*02c0*/  @P0 BRA `(.L_x_16628) ;  /* 0x0000000400c80947 */ /* 0x001fec0003800000 */
[----:B------:R-:W0:Y:S01]  /*02d0*/  LDCU.64 UR6, c[0x0][0x390] ;  /* 0x00007200ff0677ac */ /* 0x000e220008000a00 */
[----:B-----5:R-:W-:Y:S01]  /*02e0*/  DADD R20, -RZ, |R32| ;  /* 0x00000000ff147229 */ /* 0x020fe20000000520 */
[----:B------:R-:W-:Y:S01]  /*02f0*/  IMAD.MOV.U32 R16, RZ, RZ, 0x1 ;  /* 0x00000001ff107424 */ /* 0x000fe200078e00ff */
[----:B------:R-:W-:Y:S01]  /*0300*/  BSSY.RECONVERGENT B1, `(.L_x_16629) ;  /* 0x000001c000017945 */ /* 0x000fe20003800200 */
[----:B0-----:R-:W-:Y:S02]  /*0310*/  DADD R22, -RZ, |UR6| ;  /* 0x40000006ff167e29 */ /* 0x001fe40008000100 */
        /* <DEDUP_REMOVED lines=23> */
[----:B------:R-:W-:Y:S05]  /*0490*/  CALL.REL.NOINC `($__internal_73_$__cuda_sm20_div_rn_f64_full) ;  /* 0x0000001c00807944 */ /* 0x000fea0003c00000 */
[----:B------:R-:W-:Y:S02]  /*04a0*/  IMAD.MOV.U32 R16, RZ, RZ, R24 ;  /* 0x000000ffff107224 */ /* 0x000fe400078e0018 */
[----:B------:R-:W-:-:S07]  /*04b0*/  IMAD.MOV.U32 R17, RZ, RZ, R25 ;  /* 0x000000ffff117224 */ /* 0x000fce00078e0019 */
.L_x_16630:
[----:B------:R-:W-:Y:S05]  /*04c0*/  BSYNC.RECONVERGENT B1 ;  /* 0x0000000000017941 */ /* 0x000fea0003800200 */
.L_x_16629:
        /* <DEDUP_REMOVED lines=63> */
[----:B0-----:R-:W-:Y:S01]  /*08c0*/  DSETP.NEU.AND P0, PT, |R32|, |UR6|, PT ;  /* 0x4000000620007e2a */ /* 0x001fe2000bf0d200 */
[----:B------:R-:W-:-:S05]  /*08d0*/  @P2 IMAD.MOV.U32 R21, RZ, RZ, 0x3ff921fb ;  /* 0x3ff921fbff152424 */ /* 0x000fca00078e00ff */
[----:B------:R-:W-:Y:S02]  /*08e0*/  @P2 DADD R16, -RZ, -R22 ;  /* 0x00000000ff102229 */ /* 0x000fe40000000916 */
[----:B------:R-:W-:-:S08]  /*08f0*/  @!P2 DADD R18, -R22, R18 ;  /* 0x000000001612a229 */ /* 0x000fd00000000112 */
[----:B------:R-:W-:Y:S02]  /*0900*/  @P2 FSEL R16, R22, R16, !P1 ;  /* 0x0000001016102208 */ /* 0x000fe40004800000 */
[----:B------:R-:W-:-:S06]  /*0910*/  @P2 FSEL R17, R23, R17, !P1 ;  /* 0x0000001117112208 */ /* 0x000fcc0004800000 */
[----:B------:R-:W-:-:S06]  /*0920*/  @P2 DADD R16, R16, R20 ;  /* 0x0000000010102229 */ /* 0x000fcc0000000014 */
[----:B------:R-:W-:Y:S02]  /*0930*/  @!P2 FSEL R17, R19, R23, !P1 ;  /* 0x000000171311a208 */ /* 0x000fe40004800000 */
[----:B------:R-:W-:Y:S01]  /*0940*/  @!P2 FSEL R16, R18, R22, !P1 ;  /* 0x000000161210a208 */ /* 0x000fe20004800000 */
[----:B------:R-:W-:Y:S02]  /*0950*/  DADD R18, |R32|, |UR6| ;  /* 0x4000000620127e29 */ /* 0x000fe40008000200 */
[----:B------:R-:W-:Y:S01]  /*0960*/  DSETP.NEU.AND P1, PT, R2, RZ, PT ;  /* 0x000000ff0200722a */ /* 0x000fe20003f2d000 */
[----:B------:R-:W-:Y:S02]  /*0970*/  FSEL R16, R7, R16, !P0 ;  /* 0x0000001007107208 */ /* 0x000fe40004000000 */
[----:B------:R-:W-:-:S03]  /*0980*/  FSEL R3, R6, R17, !P0 ;  /* 0x0000001106037208 */ /* 0x000fc60004000000 */
[----:B------:R-:W-:Y:S01]  /*0990*/  DSETP.NAN.AND P0, PT, R18, R18, PT ;  /* 0x000000121200722a */ /* 0x000fe20003f08000 */
[----:B------:R-:W-:Y:S02]  /*09a0*/  FSEL R3, R4, R3, !P1 ;  /* 0x0000000304037208 */ /* 0x000fe40004800000 */
[----:B------:R-:W-:Y:S02]  /*09b0*/  FSEL R17, R5, R16, !P1 ;  /* 0x0000001005117208 */ /* 0x000fe40004800000 */
[----:B------:R-:W-:Y:S02]  /*09c0*/  LOP3.LUT R3, R3, 0x80000000, R33, 0xb8, !PT ;  /* 0x8000000003037812 */ /* 0x000fe400078eb821 */
[----:B------:R-:W-:Y:S02]  /*09d0*/  FSEL R2, R18, R17, P0 ;  /* 0x0000001112027208 */ /* 0x000fe40000000000 */
[----:B------:R-:W-:-:S07]  /*09e0*/  FSEL R3, R19, R3, P0 ;  /* 0x0000000313037208 */ /* 0x000fce0000000000 */
.L_x_16628:
[----:B------:R-:W-:Y:S05]  /*09f0*/  BSYNC.RECONVERGENT B0 ;  /* 0x0000000000007941 */ /* 0x000fea0003800200 */
.L_x_16627:
[----:B------:R-:W-:Y:S01]  /*0a00*/  VIADD R0, R8, 0x80 ;  /* 0x0000008008007836 */ /* 0x000fe20000000000 */
[----:B------:R-:W-:Y:S04]  /*0a10*/  BSSY.RECONVERGENT B0, `(.L_x_16631) ;  /* 0x0000077000007945 */ /* 0x000fe80003800200 */
[----:B------:R-:W-:-:S13]  /*0a20*/  ISETP.GE.AND P0, PT, R0, R9, PT ;  /* 0x000000090000720c */ /* 0x000fda0003f06270 */
[----:B------:R-:W-:Y:S05]  /*0a30*/  @P0 BRA `(.L_x_16632) ;  /* 0x0000000400d00947 */ /* 0x000fea0003800000 */
        /* <DEDUP_REMOVED lines=31> */
.L_x_16634:
[----:B------:R-:W-:Y:S05]  /*0c30*/  BSYNC.RECONVERGENT B1 ;  /* 0x0000000000017941 */ /* 0x000fea0003800200 */
.L_x_16633:
[----:B------:R-:W-:Y:S01]  /*0c40*/  DMUL R18, R16, R16 ;  /* 0x0000001010127228 */ /* 0x000fe20000000000 */
[----:B------:R-:W-:Y:S01]  /*0c50*/  IMAD.MOV.U32 R20, RZ, RZ, -0x2449a4b7 ;  /* 0xdbb65b49ff147424 */ /* 0x000fe200078e00ff */
[----:B------:R-:W-:Y:S01]  /*0c60*/  UMOV UR6, 0x2a25ff7e ;  /* 0x2a25ff7e00067882 */ /* 0x000fe20000000000 */
[----:B------:R-:W-:Y:S01]  /*0c70*/  IMAD.MOV.U32 R21, RZ, RZ, 0x3f2d3b63 ;  /* 0x3f2d3b63ff157424 */ /* 0x000fe200078e00ff */
[----:B------:R-:W-:Y:S01]  /*0c80*/  UMOV UR7, 0x3ef53e1d ;  /* 0x3ef53e1d00077882 */ /* 0x000fe20000000000 */
[----:B------:R-:W0:Y:S04]  /*0c90*/  LDCU.64 UR8, c[0x0][0x390] ;  /* 0x00007200ff0877ac */ /* 0x000e280008000a00 */
        /* <DEDUP_REMOVED lines=52> */
[----:B------:R-:W1:Y:S07]  /*0fe0*/  LDCU UR6, c[0x0][0x394] ;  /* 0x00007280ff0677ac */ /* 0x000e6e0008000800 */
[----:B------:R-:W-:-:S08]  /*0ff0*/  DMUL R20, R18, R20 ;  /* 0x0000001412147228 */ /* 0x000fd00000000000 */
[----:B------:R-:W-:Y:S01]  /*1000*/  DFMA R20, R20, R16, R16 ;  /* 0x000000101414722b */ /* 0x000fe20000000010 */
[----:B------:R-:W-:Y:S01]  /*1010*/  @!P1 IMAD.MOV.U32 R16, RZ, RZ, 0x54442d18 ;  /* 0x54442d18ff109424 */ /* 0x000fe200078e00ff */
[----:B-1----:R-:W-:Y:S01]  /*1020*/  ISETP.LE.AND P0, PT, RZ, UR6, PT ;  /* 0x00000006ff007c0c */ /* 0x002fe2000bf03270 */
[----:B------:R-:W-:-:S05]  /*1030*/  @!P1 IMAD.MOV.U32 R17, RZ, RZ, 0x400921fb ;  /* 0x400921fbff119424 */ /* 0x000fca00078e00ff */
[----:B------:R-:W-:Y:S02]  /*1040*/  @P1 DADD R18, -RZ, -R20 ;  /* 0x00000000ff121229 */ /* 0x000fe40000000914 */
[----:B------:R-:W-:-:S08]  /*1050*/  @!P1 DADD R16, -R20, R16 ;  /* 0x0000000014109229 */ /* 0x000fd00000000110 */
[----:B------:R-:W-:Y:S02]  /*1060*/  @P1 FSEL R18, R20, R18, !P0 ;  /* 0x0000001214121208 */ /* 0x000fe40004000000 */
[----:B------:R-:W-:Y:S01]  /*1070*/  @!P1 FSEL R16, R16, R20, !P0 ;  /* 0x0000001410109208 */ /* 0x000fe20004000000 */
[----:B------:R-:W-:Y:S01]  /*1080*/  @P1 IMAD.MOV.U32 R20, RZ, RZ, 0x54442d18 ;  /* 0x54442d18ff141424 */ /* 0x000fe200078e00ff */
[----:B------:R-:W-:Y:S02]  /*1090*/  @!P1 FSEL R17, R17, R21, !P0 ;  /* 0x0000001511119208 */ /* 0x000fe40004000000 */
[----:B------:R-:W-:Y:S01]  /*10a0*/  @P1 FSEL R19, R21, R19, !P0 ;  /* 0x0000001315131208 */ /* 0x000fe20004000000 */
[----:B------:R-:W-:Y:S01]  /*10b0*/  @P1 IMAD.MOV.U32 R21, RZ, RZ, 0x3ff921fb ;  /* 0x3ff921fbff151424 */ /* 0x000fe200078e00ff */
[----:B0-----:R-:W-:-:S05]  /*10c0*/  DSETP.NEU.AND P0, PT, |R30|, |UR8|, PT ;  /* 0x400000081e007e2a */ /* 0x001fca000bf0d200 */
[----:B------:R-:W-:Y:S02]  /*10d0*/  @P1 DADD R16, R18, R20 ;  /* 0x0000000012101229 */ /* 0x000fe40000000014 */
[----:B------:R-:W-:Y:S02]  /*10e0*/  DADD R18, |R30|, |UR8| ;  /* 0x400000081e127e29 */ /* 0x000fe40008000200 */
[----:B------:R-:W-:-:S06]  /*10f0*/  DSETP.NEU.AND P1, PT, R32, RZ, PT ;  /* 0x000000ff2000722a */ /* 0x000fcc0003f2d000 */
[----:B------:R-:W-:Y:S02]  /*1100*/  FSEL R33, R6, R17, !P0 ;  /* 0x0000001106217208 */ /* 0x000fe40004000000 */
[----:B------:R-:W-:Y:S01]  /*1110*/  FSEL R16, R7, R16, !P0 ;  /* 0x0000001007107208 */ /* 0x000fe20004000000 */
[----:B------:R-:W-:Y:S01]  /*1120*/  DSETP.NAN.AND P0, PT, R18, R18, PT ;  /* 0x000000121200722a */ /* 0x000fe20003f08000 */
[----:B------:R-:W-:Y:S02]  /*1130*/  FSEL R33, R4, R33, !P1 ;  /* 0x0000002104217208 */ /* 0x000fe40004800000 */
[----:B------:R-:W-:Y:S02]  /*1140*/  FSEL R17, R5, R16, !P1 ;  /* 0x0000001005117208 */ /* 0x000fe40004800000 */
[----:B------:R-:W-:Y:S02]  /*1150*/  LOP3.LUT R33, R33, 0x80000000, R31, 0xb8, !PT ;  /* 0x8000000021217812 */ /* 0x000fe400078eb81f */
[----:B------:R-:W-:-:S02]  /*1160*/  FSEL R32, R18, R17, P0 ;  /* 0x0000001112207208 */ /* 0x000fc40000000000 */
[----:B------:R-:W-:-:S07]  /*1170*/  FSEL R33, R19, R33, P0 ;  /* 0x0000002113217208 */ /* 0x000fce0000000000 */
.L_x_16632:
[----:B------:R-:W-:Y:S05]  /*1180*/  BSYNC.RECONVERGENT B0 ;  /* 0x0000000000007941 */ /* 0x000fea0003800200 */
.L_x_16631:
        /* <DEDUP_REMOVED lines=35> */
.L_x_16638:
[----:B------:R-:W-:Y:S05]  /*13c0*/  BSYNC.RECONVERGENT B1 ;  /* 0x0000000000017941 */ /* 0x000fea0003800200 */
.L_x_16637:
        /* <DEDUP_REMOVED lines=65> */
[----:B------:R-:W-:-:S10]  /*17e0*/  @!P1 DADD R16, -R22, R16 ;  /* 0x0000000016109229 */ /* 0x000fd40000000110 */
[----:B------:R-:W-:Y:S02]  /*17f0*/  @!P1 FSEL R18, R16, R22, !P0 ;  /* 0x0000001610129208 */ /* 0x000fe40004000000 */
[----:B------:R-:W-:Y:S02]  /*1800*/  @!P1 FSEL R19, R17, R23, !P0 ;  /* 0x0000001711139208 */ /* 0x000fe40004000000 */
[----:B------:R-:W-:Y:S01]  /*1810*/  @P1 FSEL R16, R22, R20, !P0 ;  /* 0x0000001416101208 */ /* 0x000fe20004000000 */
[----:B------:R-:W-:Y:S01]  /*1820*/  @P1 IMAD.MOV.U32 R20, RZ, RZ, 0x54442d18 ;  /* 0x54442d18ff141424 */ /* 0x000fe200078e00ff */
        /* <DEDUP_REMOVED lines=14> */
.L_x_16636:
[----:B------:R-:W-:Y:S05]  /*1910*/  BSYNC.RECONVERGENT B0 ;  /* 0x0000000000007941 */ /* 0x000fea0003800200 */
.L_x_16635:
        /* <DEDUP_REMOVED lines=30> */
[----:B------:R-:W-:Y:S05]  /*1b00*/  CALL.REL.NOINC `($__internal_73_$__cuda_sm20_div_rn_f64_full) ;  /* 0x0000000400e47944 */ /* 0x000fea0003c00000 */
[----:B------:R-:W-:Y:S02]  /*1b10*/  IMAD.MOV.U32 R16, RZ, RZ, R24 ;  /* 0x000000ffff107224 */ /* 0x000fe400078e0018 */
[----:B------:R-:W-:-:S07]  /*1b20*/  IMAD.MOV.U32 R17, RZ, RZ, R25 ;  /* 0x000000ffff117224 */ /* 0x000fce00078e0019 */
.L_x_16642:
[----:B------:R-:W-:Y:S05]  /*1b30*/  BSYNC.RECONVERGENT B1 ;  /* 0x0000000000017941 */ /* 0x000fea0003800200 */
.L_x_16641:
[----:B------:R-:W-:Y:S01]  /*1b40*/  DMUL R18, R16, R16 ;  /* 0x0000001010127228 */ /* 0x000fe20000000000 */
[----:B------:R-:W-:Y:S01]  /*1b50*/  IMAD.MOV.U32 R20, RZ, RZ, -0x2449a4b7 ;  /* 0xdbb65b49ff147424 */ /* 0x000fe200078e00ff */
[----:B------:R-:W-:Y:S01]  /*1b60*/  UMOV UR6, 0x2a25ff7e ;  /* 0x2a25ff7e00067882 */ /* 0x000fe20000000000 */
[----:B------:R-:W-:Y:S01]  /*1b70*/  IMAD.MOV.U32 R21, RZ, RZ, 0x3f2d3b63 ;  /* 0x3f2d3b63ff157424 */ /* 0x000fe200078e00ff */
[----:B------:R-:W-:Y:S01]  /*1b80*/  UMOV UR7, 0x3ef53e1d ;  /* 0x3ef53e1d00077882 */ /* 0x000fe20000000000 */
[----:B------:R-:W0:Y:S01]  /*1b90*/  LDCU.64 UR8, c[0x0][0x390] ;  /* 0x00007200ff0877ac */ /* 0x000e220008000a00 */
[----:B------:R-:W-:-:S03]  /*1ba0*/  DSETP.NEU.AND P2, PT, R14, RZ, PT ;  /* 0x000000ff0e00722a */ /* 0x000fc60003f4d000 */
[----:B------:R-:W-:Y:S01]  /*1bb0*/  DFMA R20, R18, -UR6, R20 ;  /* 0x8000000612147c2b */ /* 0x000fe20008000014 */
[----:B------:R-:W-:Y:S01]  /*1bc0*/  UMOV UR6, 0x8dde082e ;  /* 0x8dde082e00067882 */ /* 0x000fe20000000000 */
[----:B------:R-:W-:-:S06]  /*1bd0*/  UMOV UR7, 0x3f531278 ;  /* 0x3f53127800077882 */ /* 0x000fcc0000000000 */
[----:B------:R-:W-:Y:S01]  /*1be0*/  DFMA R20, R18, R20, -UR6 ;  /* 0x8000000612147e2b */ /* 0x000fe20008000014 */
[----:B------:R-:W-:Y:S01]  /*1bf0*/  UMOV UR6, 0xc8249315 ;  /* 0xc824931500067882 */ /* 0x000fe20000000000 */
[----:B------:R-:W-:Y:S01]  /*1c00*/  UMOV UR7, 0x3f6f9690 ;  /* 0x3f6f969000077882 */ /* 0x000fe20000000000 */
[----:B0-----:R-:W-:-:S05]  /*1c10*/  DADD R14, |R12|, |UR8| ;  /* 0x400000080c0e7e29 */ /* 0x001fca0008000200 */
        /* <DEDUP_REMOVED lines=50> */
[----:B0-----:R-:W-:Y:S01]  /*1f40*/  ISETP.LE.AND P0, PT, RZ, UR6, PT ;  /* 0x00000006ff007c0c */ /* 0x001fe2000bf03270 */
        /* <DEDUP_REMOVED lines=9> */
[----:B------:R-:W-:-:S05]  /*1fe0*/  DSETP.NAN.AND P0, PT, R14, R14, PT ;  /* 0x0000000e0e00722a */ /* 0x000fca0003f08000 */
[----:B------:R-:W-:Y:S02]  /*1ff0*/  @P1 DADD R16, R18, R20 ;  /* 0x0000000012101229 */ /* 0x000fe40000000014 */
[----:B------:R-:W-:-:S08]  /*2000*/  DSETP.NEU.AND P1, PT, |R12|, |UR8|, PT ;  /* 0x400000080c007e2a */ /* 0x000fd0000bf2d200 */
[----:B------:R-:W-:Y:S02]  /*2010*/  @P2 FSEL R4, R6, R17, !P1 ;  /* 0x0000001106042208 */ /* 0x000fe40004800000 */
[----:B------:R-:W-:Y:S02]  /*2020*/  @P2 FSEL R5, R7, R16, !P1 ;  /* 0x0000001007052208 */ /* 0x000fe40004800000 */
[----:B------:R-:W-:Y:S02]  /*2030*/  LOP3.LUT R13, R4, 0x80000000, R13, 0xb8, !PT ;  /* 0x80000000040d7812 */ /* 0x000fe400078eb80d */
[----:B------:R-:W-:Y:S02]  /*2040*/  FSEL R6, R14, R5, P0 ;  /* 0x000000050e067208 */ /* 0x000fe40000000000 */
[----:B------:R-:W-:-:S07]  /*2050*/  FSEL R7, R15, R13, P0 ;  /* 0x0000000d0f077208 */ /* 0x000fce0000000000 */
.L_x_16640:
[----:B------:R-:W-:Y:S05]  /*2060*/  BSYNC.RECONVERGENT B0 ;  /* 0x0000000000007941 */ /* 0x000fea0003800200 */
.L_x_16639:
[----:B------:R-:W-:Y:S01]  /*2070*/  ISETP.GE.AND P0, PT, R8, R9, PT ;  /* 0x000000090800720c */ /* 0x000fe20003f06270 */
[----:B------:R-:W-:Y:S04]  /*2080*/  BSSY.RECONVERGENT B0, `(.L_x_16643) ;  /* 0x0000017000007945 */ /* 0x000fe80003800200 */
[----:B------:R-:W-:Y:S08]  /*2090*/  BSSY.RELIABLE B1, `(.L_x_16644) ;  /* 0x000000f000017945 */ /* 0x000ff00003800100 */
[----:B------:R-:W-:Y:S05]  /*20a0*/  @P0 BRA `(.L_x_16645) ;  /* 0x0000000000340947 */ /* 0x000fea0003800000 */
[----:B------:R-:W0:Y:S01]  /*20b0*/  LDC.64 R4, c[0x0][0x398] ;  /* 0x0000e600ff047b82 */ /* 0x000e220000000a00 */
[----:B-----5:R-:W-:Y:S02]  /*20c0*/  IMAD R13, R11, 0x200, R8 ;  /* 0x000002000b0d7824 */ /* 0x020fe400078e0208 */
[----:B------:R-:W-:-:S05]  /*20d0*/  IMAD.MOV.U32 R8, RZ, RZ, R0 ;  /* 0x000000ffff087224 */ /* 0x000fca00078e0000 */
        /* <DEDUP_REMOVED lines=10> */
.L_x_16645:
[----:B------:R-:W-:Y:S05]  /*2180*/  BSYNC.RELIABLE B1 ;  /* 0x0000000000017941 */ /* 0x000fea0003800100 */
.L_x_16644:
[----:B------:R-:W-:-:S13]  /*2190*/  ISETP.GE.AND P0, PT, R8, R9, PT ;  /* 0x000000090800720c */ /* 0x000fda0003f06270 */
[----:B0-----:R-:W0:Y:S01]  /*21a0*/  @!P0 LDC.64 R2, c[0x0][0x398] ;  /* 0x0000e600ff028b82 */ /* 0x001e220000000a00 */
[----:B------:R-:W-:Y:S02]  /*21b0*/  @!P0 IMAD R5, R11, 0x200, R8 ;  /* 0x000002000b058824 */ /* 0x000fe400078e0208 */
[----:B------:R-:W-:Y:S02]  /*21c0*/  @!P0 VIADD R8, R8, 0x80 ;  /* 0x0000008008088836 */ /* 0x000fe40000000000 */
[----:B0-----:R-:W-:-:S05]  /*21d0*/  @!P0 IMAD.WIDE.U32 R2, R5, 0x8, R2 ;  /* 0x0000000805028825 */ /* 0x001fca00078e0002 */
[----:B-----5:R1:W-:Y:S02]  /*21e0*/  @!P0 STG.E.64 desc[UR4][R2.64], R30 ;  /* 0x0000001e02008986 */ /* 0x0203e4000c101b04 */
.L_x_16646:
[----:B------:R-:W-:Y:S05]  /*21f0*/  BSYNC.RECONVERGENT B0 ;  /* 0x0000000000007941 */ /* 0x000fea0003800200 */
.L_x_16643:
[----:B------:R-:W-:Y:S05]  /*2200*/  WARPSYNC.ALL ;  /* 0x0000000000007948 */ /* 0x000fea0003800000 */
[----:B------:R-:W-:-:S13]  /*2210*/  ISETP.GE.AND P0, PT, R8, R9, PT ;  /* 0x000000090800720c */ /* 0x000fda0003f06270 */
[----:B------:R-:W-:Y:S05]  /*2220*/  @P0 EXIT ;  /* 0x000000000000094d */ /* 0x000fea0003800000 */
[----:B01----:R-:W0:Y:S01]  /*2230*/  LDC.64 R2, c[0x0][0x398] ;  /* 0x0000e600ff027b82 */ /* 0x003e220000000a00 */
[----:B------:R-:W-:Y:S02]  /*2240*/  IMAD R11, R11, 0x200, R8 ;  /* 0x000002000b0b7824 */ /* 0x000fe400078e0208 */
[----:B------:R-:W-:Y:S02]  /*2250*/  IMAD.MOV.U32 R4, RZ, RZ, R6 ;  /* 0x000000ffff047224 */ /* 0x000fe400078e0006 */
[----:B------:R-:W-:Y:S02]  /*2260*/  IMAD.MOV.U32 R5, RZ, RZ, R7 ;  /* 0x000000ffff057224 */ /* 0x000fe400078e0007 */
[----:B0-----:R-:W-:-:S05]  /*2270*/  IMAD.WIDE.U32 R2, R11, 0x8, R2 ;  /* 0x000000080b027825 */ /* 0x001fca00078e0002 */
[----:B------:R-:W-:Y:S01]  /*2280*/  STG.E.64 desc[UR4][R2.64], R4 ;  /* 0x0000000402007986 */ /* 0x000fe2000c101b04 */
[----:B------:R-:W-:Y:S05]  /*2290*/  EXIT ;  /* 0x000000000000794d */ /* 0x000fea0003800000 */
        .weak           $__internal_73_$__cuda_sm20_div_rn_f64_full
        .type           $__internal_73_$__cuda_sm20_div_rn_f64_full,@function
        .size           $__internal_73_$__cuda_sm20_div_rn_f64_full,(.L_x_17895 - $__internal_73_$__cuda_sm20_div_rn_f64_full)
$__internal_73_$__cuda_sm20_div_rn_f64_full:
        /* <DEDUP_REMOVED lines=12> */
[----:B------:R-:W-:Y:S02]  /*2360*/  @!P3 LOP3.LUT R27, R19, 0x7ff00000, RZ, 0xc0, !PT ;  /* 0x7ff00000131bb812 */ /* 0x000fe400078ec0ff */
[----:B------:R-:W0:Y:S02]  /*2370*/  MUFU.RCP64H R23, R17 ;  /* 0x0000001100177308 */ /* 0x000e240000001800 */
[----:B------:R-:W-:-:S04]  /*2380*/  @!P3 ISETP.GE.U32.AND P4, PT, R34, R27, PT ;  /* 0x0000001b2200b20c */ /* 0x000fc80003f86070 */
[----:B------:R-:W-:-:S04]  /*2390*/  @!P3 SEL R27, R35, 0x63400000, !P4 ;  /* 0x63400000231bb807 */ /* 0x000fc80006000000 */
[----:B------:R-:W-:-:S04]  /*23a0*/  @!P3 LOP3.LUT R36, R27, 0x80000000, R21, 0xf8, !PT ;  /* 0x800000001b24b812 */ /* 0x000fc800078ef815 */
[----:B------:R-:W-:Y:S01]  /*23b0*/  @!P3 LOP3.LUT R37, R36, 0x100000, RZ, 0xfc, !PT ;  /* 0x001000002425b812 */ /* 0x000fe200078efcff */
[----:B------:R-:W-:Y:S01]  /*23c0*/  @!P3 IMAD.MOV.U32 R36, RZ, RZ, RZ ;  /* 0x000000ffff24b224 */ /* 0x000fe200078e00ff */
[----:B0-----:R-:W-:-:S08]  /*23d0*/  DFMA R24, R22, -R16, 1 ;  /* 0x3ff000001618742b */ /* 0x001fd00000000810 */
[----:B------:R-:W-:-:S08]  /*23e0*/  DFMA R24, R24, R24, R24 ;  /* 0x000000181818722b */ /* 0x000fd00000000018 */
[----:B------:R-:W-:Y:S01]  /*23f0*/  DFMA R24, R22, R24, R22 ;  /* 0x000000181618722b */ /* 0x000fe20000000016 */
[----:B------:R-:W-:Y:S01]  /*2400*/  SEL R23, R35, 0x63400000, !P5 ;  /* 0x6340000023177807 */ /* 0x000fe20006800000 */
[----:B------:R-:W-:-:S03]  /*2410*/  IMAD.MOV.U32 R22, RZ, RZ, R20 ;  /* 0x000000ffff167224 */ /* 0x000fc600078e0014 */
[----:B------:R-:W-:-:S03]  /*2420*/  LOP3.LUT R23, R23, 0x800fffff, R21, 0xf8, !PT ;  /* 0x800fffff17177812 */ /* 0x000fc600078ef815 */
[----:B------:R-:W-:-:S03]  /*2430*/  DFMA R26, R24, -R16, 1 ;  /* 0x3ff00000181a742b */ /* 0x000fc60000000810 */
[----:B------:R-:W-:Y:S01]  /*2440*/  @!P3 DFMA R22, R22, 2, -R36 ;  /* 0x400000001616b82b */ /* 0x000fe20000000824 */
[----:B------:R-:W-:-:S04]  /*2450*/  IMAD.MOV.U32 R36, RZ, RZ, R34 ;  /* 0x000000ffff247224 */ /* 0x000fc800078e0022 */
[----:B------:R-:W-:Y:S01]  /*2460*/  DFMA R24, R24, R26, R24 ;  /* 0x0000001a1818722b */ /* 0x000fe20000000018 */
[----:B------:R-:W-:Y:S01]  /*2470*/  IMAD.MOV.U32 R37, RZ, RZ, R29 ;  /* 0x000000ffff257224 */ /* 0x000fe200078e001d */
[----:B------:R-:W-:-:S03]  /*2480*/  @!P0 LOP3.LUT R37, R17, 0x7ff00000, RZ, 0xc0, !PT ;  /* 0x7ff0000011258812 */ /* 0x000fc600078ec0ff */
[----:B------:R-:W-:-:S03]  /*2490*/  @!P3 LOP3.LUT R36, R23, 0x7ff00000, RZ, 0xc0, !PT ;  /* 0x7ff000001724b812 */ /* 0x000fc600078ec0ff */
[----:B------:R-:W-:Y:S02]  /*24a0*/  DMUL R26, R24, R22 ;  /* 0x00000016181a7228 */ /* 0x000fe40000000000 */
[----:B------:R-:W-:-:S05]  /*24b0*/  VIADD R38, R36, 0xffffffff ;  /* 0xffffffff24267836 */ /* 0x000fca0000000000 */
[----:B------:R-:W-:Y:S01]  /*24c0*/  ISETP.GT.U32.AND P0, PT, R38, 0x7feffffe, PT ;  /* 0x7feffffe2600780c */ /* 0x000fe20003f04070 */
[----:B------:R-:W-:Y:S01]  /*24d0*/  VIADD R38, R37, 0xffffffff ;  /* 0xffffffff25267836 */ /* 0x000fe20000000000 */
[----:B------:R-:W-:-:S04]  /*24e0*/  DFMA R28, R26, -R16, R22 ;  /* 0x800000101a1c722b */ /* 0x000fc80000000016 */
[----:B------:R-:W-:-:S04]  /*24f0*/  ISETP.GT.U32.OR P0, PT, R38, 0x7feffffe, P0 ;  /* 0x7feffffe2600780c */ /* 0x000fc80000704470 */
[----:B------:R-:W-:-:S09]  /*2500*/  DFMA R28, R24, R28, R26 ;  /* 0x0000001c181c722b */ /* 0x000fd2000000001a */
[----:B------:R-:W-:Y:S05]  /*2510*/  @P0 BRA `(.L_x_16648) ;  /* 0x00000000006c0947 */ /* 0x000fea0003800000 */
        /* <DEDUP_REMOVED lines=19> */
[----:B------:R-:W-:-:S06]  /*2650*/  IMAD.MOV.U32 R16, RZ, RZ, RZ ;  /* 0x000000ffff107224 */ /* 0x000fcc00078e00ff */
[----:B------:R-:W-:-:S03]  /*2660*/  DFMA R16, R24, -R16, R28 ;  /* 0x800000101810722b */ /* 0x000fc6000000001c */
[----:B------:R-:W-:-:S03]  /*2670*/  LOP3.LUT R19, R21, R19, RZ, 0x3c, !PT ;  /* 0x0000001315137212 */ /* 0x000fc600078e3cff */
[----:B------:R-:W-:-:S04]  /*2680*/  IADD3 R16, PT, PT, -R26, -0x43300000, RZ ;  /* 0xbcd000001a107810 */ /* 0x000fc80007ffe1ff */
[----:B------:R-:W-:-:S04]  /*2690*/  FSETP.NEU.AND P0, PT, |R17|, R16, PT ;  /* 0x000000101100720b */ /* 0x000fc80003f0d200 */
[----:B------:R-:W-:Y:S02]  /*26a0*/  FSEL R24, R20, R24, !P0 ;  /* 0x0000001814187208 */ /* 0x000fe40004000000 */
[----:B------:R-:W-:Y:S01]  /*26b0*/  FSEL R25, R19, R25, !P0 ;  /* 0x0000001913197208 */ /* 0x000fe20004000000 */
[----:B------:R-:W-:Y:S06]  /*26c0*/  BRA `(.L_x_16649) ;  /* 0x0000000000547947 */ /* 0x000fec0003800000 */
.L_x_16648:
        /* <DEDUP_REMOVED lines=16> */
.L_x_16651:
[----:B------:R-:W-:Y:S01]  /*27d0*/  LOP3.LUT R25, R19, 0x80000, RZ, 0xfc, !PT ;  /* 0x0008000013197812 */ /* 0x000fe200078efcff */
[----:B------:R-:W-:Y:S01]  /*27e0*/  IMAD.MOV.U32 R24, RZ, RZ, R18 ;  /* 0x000000ffff187224 */ /* 0x000fe200078e0012 */
[----:B------:R-:W-:Y:S06]  /*27f0*/  BRA `(.L_x_16649) ;  /* 0x0000000000087947 */ /* 0x000fec0003800000 */
.L_x_16650:
[----:B------:R-:W-:Y:S01]  /*2800*/  LOP3.LUT R25, R21, 0x80000, RZ, 0xfc, !PT ;  /* 0x0008000015197812 */ /* 0x000fe200078efcff */
[----:B------:R-:W-:-:S07]  /*2810*/  IMAD.MOV.U32 R24, RZ, RZ, R20 ;  /* 0x000000ffff187224 */ /* 0x000fce00078e0014 */
.L_x_16649:
[----:B------:R-:W-:Y:S05]  /*2820*/  BSYNC.RECONVERGENT B2 ;  /* 0x0000000000027941 */ /* 0x000fea0003800200 */
.L_x_16647:
[----:B------:R-:W-:Y:S02]  /*2830*/  IMAD.MOV.U32 R16, RZ, RZ, R10 ;  /* 0x000000ffff107224 */ /* 0x000fe400078e000a */
[----:B------:R-:W-:-:S04]  /*2840*/  IMAD.MOV.U32 R17, RZ, RZ, 0x0 ;  /* 0x00000000ff117424 */ /* 0x000fc800078e00ff */
[----:B------:R-:W-:Y:S05]  /*2850*/  RET.REL.NODEC R16 `(_ZN2at6native27unrolled_elementwise_kernelINS0_13BUnaryFunctorIdddZZZNS0_17atan2_kernel_cudaERNS_18TensorIteratorBaseEENKUlvE_clEvENKUlvE_clEvEUlddE_EESt5arrayIPcLm2EELi4E23TrivialOffsetCalculatorILi1EjESD_NS0_6memory15LoadWithoutCastENSE_16StoreWithoutCastEEEviT_T0_T2_T3_T4_T5_) ;  /* 0xffffffd410e87950 */ /* 0x000fea0003c3ffff */
.L_x_16652:
        /* <DEDUP_REMOVED lines=10> */
.L_x_17895:


//--------------------- .text._ZN2at6native29vectorized_elementwise_kernelILi2ENS0_13BUnaryFunctorIdddZZZNS0_17atan2_kernel_cudaERNS_18TensorIteratorBaseEENKUlvE_clEvENKUlvE_clEvEUlddE_EESt5arrayIPcLm2EEEEviT0_T1_ --------------------------
	.section	.text._ZN2at6native29vectorized_elementwise_kernelILi2ENS0_13BUnaryFunctorIdddZZZNS0_17atan2_kernel_cudaERNS_18TensorIteratorBaseEENKUlvE_clEvENKUlvE_clEvEUlddE_EESt5arrayIPcLm2EEEEviT0_T1_,"ax",@progbits
	.align	128
        .global         _ZN2at6native29vectorized_elementwise_kernelILi2ENS0_13BUnaryFunctorIdddZZZNS0_17atan2_kernel_cudaERNS_18TensorIteratorBaseEENKUlvE_clEvENKUlvE_clEvEUlddE_EESt5arrayIPcLm2EEEEviT0_T1_
        .type           _ZN2at6native29vectorized_elementwise_kernelILi2ENS0_13BUnaryFunctorIdddZZZNS0_17atan2_kernel_cudaERNS_18TensorIteratorBaseEENKUlvE_clEvENKUlvE_clEvEUlddE_EESt5arrayIPcLm2EEEEviT0_T1_,@function
        .size           _ZN2at6native29vectorized_elementwise_kernelILi2ENS0_13BUnaryFunctorIdddZZZNS0_17atan2_kernel_cudaERNS_18TensorIteratorBaseEENKUlvE_clEvENKUlvE_clEvEUlddE_EESt5arrayIPcLm2EEEEviT0_T1_,(.L_x_17896 - _ZN2at6native29vectorized_elementwise_kernelILi2ENS0_13BUnaryFunctorIdddZZZNS0_17atan2_kernel_cudaERNS_18TensorIteratorBaseEENKUlvE_clEvENKUlvE_clEvEUlddE_EESt5arrayIPcLm2EEEEviT0_T1_)
        .other          _ZN2at6native29vectorized_elementwise_kernelILi2ENS0_13BUnaryFunctorIdddZZZNS0_17atan2_kernel_cudaERNS_18TensorIteratorBaseEENKUlvE_clEvENKUlvE_clEvEUlddE_EESt5arrayIPcLm2EEEEviT0_T1_,@"STO_CUDA_ENTRY STV_DEFAULT"
_ZN2at6native29vectorized_elementwise_kernelILi2ENS0_13BUnaryFunctorIdddZZZNS0_17atan2_kernel_cudaERNS_18TensorIteratorBaseEENKUlvE_clEvENKUlvE_clEvEUlddE_EESt5arrayIPcLm2EEEEviT0_T1_:
.text._ZN2at6native29vectorized_elementwise_kernelILi2ENS0_13BUnaryFunctorIdddZZZNS0_17atan2_kernel_cudaERNS_18TensorIteratorBaseEENKUlvE_clEvENKUlvE_clEvEUlddE_EESt5arrayIPcLm2EEEEviT0_T1_:
        /* <DEDUP_REMOVED lines=9> */
[----:B------:R-:W-:Y:S02]  /*0090*/  CS2R R24, SRZ ;  /* 0x0000000000187805 */ /* 0x000fe4000001ff00 */
[----:B0-----:R-:W-:Y:S01]  /*00a0*/  ISETP.GE.U32.AND P0, PT, R2, R3, PT ;  /* 0x000000030200720c */ /* 0x001fe20003f06070 */
[----:B------:R-:W-:-:S12]  /*00b0*/  IMAD.MOV.U32 R0, RZ, RZ, R2 ;  /* 0x000000ffff007224 */ /* 0x000fd800078e0002 */
[----:B------:R-:W-:Y:S01]  /*00c0*/  @!P0 VIADD R0, R2, 0x80 ;  /* 0x0000008002008836 */ /* 0x000fe20000000000 */
[----:B------:R-:W0:Y:S04]  /*00d0*/  @!P0 LDC.64 R8, c[0x0][0x3a0] ;  /* 0x0000e800ff088b82 */ /* 0x000e280000000a00 */
[----:B------:R-:W-:-:S13]  /*00e0*/  ISETP.GE.U32.AND P6, PT, R0, R3, PT ;  /* 0x000000030000720c */ /* 0x000fda0003fc6070 */
[----:B------:R-:W-:Y:S01]  /*00f0*/  @!P6 IMAD.IADD R7, R13, 0x1, R0 ;  /* 0x000000010d07e824 */ /* 0x000fe200078e0200 */
[----:B------:R-:W1:Y:S01]  /*0100*/  @!P6 LDC.64 R4, c[0x0][0x3a0] ;  /* 0x0000e800ff04eb82 */ /* 0x000e620000000a00 */
[----:B------:R-:W-:-:S05]  /*0110*/  @!P6 VIADD R0, R0, 0x80 ;  /* 0x000000800000e836 */ /* 0x000fca0000000000 */
[----:B------:R-:W-:-:S13]  /*0120*/  ISETP.GE.U32.AND P5, PT, R0, R3, PT ;  /* 0x000000030000720c */ /* 0x000fda0003fa6070 */
[----:B------:R-:W-:Y:S02]  /*0130*/  @!P5 IMAD.IADD R11, R13, 0x1, R0 ;  /* 0x000000010d0bd824 */ /* 0x000fe400078e0200 */
[----:B------:R-:W-:Y:S02]  /*0140*/  @!P5 VIADD R0, R0, 0x80 ;  /* 0x000000800000d836 */ /* 0x000fe40000000000 */
[----:B-1----:R-:W-:-:S03]  /*0150*/  @!P6 IMAD.WIDE.U32 R4, R7, 0x8, R4 ;  /* 0x000000080704e825 */ /* 0x002fc600078e0004 */
[C---:B------:R-:W-:Y:S01]  /*0160*/  ISETP.GE.U32.AND P4, PT, R0.reuse, R3, PT ;  /* 0x000000030000720c */ /* 0x040fe20003f86070 */
[----:B------:R-:W1:Y:S01]  /*0170*/  @!P5 LDC.64 R6, c[0x0][0x3a0] ;  /* 0x0000e800ff06db82 */ /* 0x000e620000000a00 */
[----:B------:R2:W5:Y:S11]  /*0180*/  @!P6 LDG.E.64 R24, desc[UR6][R4.64] ;  /* 0x000000060418e981 */ /* 0x000576000c1e1b00 */
[----:B------:R-:W-:Y:S01]  /*0190*/  @!P4 IMAD.IADD R27, R13, 0x1, R0 ;  /* 0x000000010d1bc824 */ /* 0x000fe200078e0200 */
[----:B------:R-:W3:Y:S01]  /*01a0*/  @!P4 LDC.64 R14, c[0x0][0x3a0] ;  /* 0x0000e800ff0ecb82 */ /* 0x000ee20000000a00 */
[----:B------:R-:W-:-:S05]  /*01b0*/  @!P4 VIADD R0, R0, 0x80 ;  /* 0x000000800000c836 */ /* 0x000fca0000000000 */
[----:B------:R-:W-:-:S13]  /*01c0*/  ISETP.GE.U32.AND P3, PT, R0, R3, PT ;  /* 0x000000030000720c */ /* 0x000fda0003f66070 */
[----:B------:R-:W-:Y:S01]  /*01d0*/  @!P3 IMAD.IADD R29, R13, 0x1, R0 ;  /* 0x000000010d1db824 */ /* 0x000fe200078e0200 */
[----:B------:R-:W4:Y:S01]  /*01e0*/  @!P3 LDC.64 R18, c[0x0][0x3a0] ;  /* 0x0000e800ff12bb82 */ /* 0x000f220000000a00 */
[----:B------:R-:W-:-:S05]  /*01f0*/  @!P3 VIADD R0, R0, 0x80 ;  /* 0x000000800000b836 */ /* 0x000fca0000000000 */
[----:B------:R-:W-:-:S13]  /*0200*/  ISETP.GE.U32.AND P2, PT, R0, R3, PT ;  /* 0x000000030000720c */ /* 0x000fda0003f46070 */
[----:B------:R-:W-:Y:S01]  /*0210*/  @!P2 IMAD.IADD R31, R13, 0x1, R0 ;  /* 0x000000010d1fa824 */ /* 0x000fe200078e0200 */
[----:B------:R-:W0:Y:S01]  /*0220*/  @!P2 LDC.64 R20, c[0x0][0x3a0] ;  /* 0x0000e800ff14ab82 */ /* 0x000e220000000a00 */
[----:B------:R-:W-:-:S05]  /*0230*/  @!P2 VIADD R0, R0, 0x80 ;  /* 0x000000800000a836 */ /* 0x000fca0000000000 */
[----:B------:R-:W-:-:S13]  /*0240*/  ISETP.GE.U32.AND P1, PT, R0, R3, PT ;  /* 0x000000030000720c */ /* 0x000fda0003f26070 */
[----:B------:R-:W-:Y:S01]  /*0250*/  @!P1 IMAD.IADD R33, R13, 0x1, R0 ;  /* 0x000000010d219824 */ /* 0x000fe200078e0200 */
[----:B------:R-:W0:Y:S01]  /*0260*/  @!P1 LDC.64 R22, c[0x0][0x3a0] ;  /* 0x0000e800ff169b82 */ /* 0x000e220000000a00 */
[----:B------:R-:W-:-:S05]  /*0270*/  @!P1 VIADD R0, R0, 0x80 ;  /* 0x0000008000009836 */ /* 0x000fca0000000000 */
[----:B------:R-:W-:-:S13]  /*0280*/  ISETP.GE.U32.AND P6, PT, R0, R3, PT ;  /* 0x000000030000720c */ /* 0x000fda0003fc6070 */
[----:B------:R-:W0:Y:S01]  /*0290*/  @!P6 LDC.64 R34, c[0x0][0x3a0] ;  /* 0x0000e800ff22eb82 */ /* 0x000e220000000a00 */
[----:B---3--:R-:W-:Y:S01]  /*02a0*/  @!P4 IMAD.WIDE.U32 R26, R27, 0x8, R14 ;  /* 0x000000081b1ac825 */ /* 0x008fe200078e000e */
[----:B------:R-:W-:Y:S02]  /*02b0*/  CS2R R14, SRZ ;  /* 0x00000000000e7805 */ /* 0x000fe4000001ff00 */
[----:B------:R-:W-:Y:S01]  /*02c0*/  CS2R R16, SRZ ;  /* 0x0000000000107805 */ /* 0x000fe2000001ff00 */
[----:B-1----:R-:W-:-:S04]  /*02d0*/  @!P5 IMAD.WIDE.U32 R10, R11, 0x8, R6 ;  /* 0x000000080b0ad825 */ /* 0x002fc800078e0006 */
[C---:B------:R-:W-:Y:S01]  /*02e0*/  @!P6 IMAD.IADD R7, R13.reuse, 0x1, R0 ;  /* 0x000000010d07e824 */ /* 0x040fe200078e0200 */
[----:B------:R1:W5:Y:S01]  /*02f0*/  @!P5 LDG.E.64 R14, desc[UR6][R10.64] ;  /* 0x000000060a0ed981 */ /* 0x000362000c1e1b00 */
[----:B--2---:R-:W-:Y:S02]  /*0300*/  @!P0 IMAD.IADD R5, R13, 0x1, R2 ;  /* 0x000000010d058824 */ /* 0x004fe400078e0202 */
[----:B----4-:R-:W-:Y:S01]  /*0310*/  @!P3 IMAD.WIDE.U32 R28, R29, 0x8, R18 ;  /* 0x000000081d1cb825 */ /* 0x010fe200078e0012 */
[----:B------:R2:W5:Y:S01]  /*0320*/  @!P4 LDG.E.64 R16, desc[UR6][R26.64] ;  /* 0x000000061a10c981 */ /* 0x000562000c1e1b00 */
[----:B------:R-:W-:Y:S02]  /*0330*/  CS2R R18, SRZ ;  /* 0x0000000000127805 */ /* 0x000fe4000001ff00 */
[----:B0-----:R-:W-:Y:S01]  /*0340*/  @!P2 IMAD.WIDE.U32 R30, R31, 0x8, R20 ;  /* 0x000000081f1ea825 */ /* 0x001fe200078e0014 */
[----:B------:R-:W-:Y:S02]  /*0350*/  CS2R R20, SRZ ;  /* 0x0000000000147805 */ /* 0x000fe4000001ff00 */
[----:B-1----:R-:W-:Y:S01]  /*0360*/  CS2R R10, SRZ ;  /* 0x00000000000a7805 */ /* 0x002fe2000001ff00 */
[----:B------:R-:W-:Y:S01]  /*0370*/  @!P1 IMAD.WIDE.U32 R32, R33, 0x8, R22 ;  /* 0x0000000821209825 */ /* 0x000fe200078e0016 */
[----:B------:R-:W-:Y:S01]  /*0380*/  CS2R R22, SRZ ;  /* 0x0000000000167805 */ /* 0x000fe2000001ff00 */
[----:B------:R0:W5:Y:S01]  /*0390*/  @!P3 LDG.E.64 R18, desc[UR6][R28.64] ;  /* 0x000000061c12b981 */ /* 0x000162000c1e1b00 */
[----:B--2---:R-:W-:Y:S01]  /*03a0*/  CS2R R26, SRZ ;  /* 0x00000000001a7805 */ /* 0x004fe2000001ff00 */
[----:B------:R-:W-:-:S02]  /*03b0*/  @!P6 IMAD.WIDE.U32 R6, R7, 0x8, R34 ;  /* 0x000000080706e825 */ /* 0x000fc400078e0022 */
[----:B------:R0:W5:Y:S02]  /*03c0*/  @!P2 LDG.E.64 R20, desc[UR6][R30.64] ;  /* 0x000000061e14a981 */ /* 0x000164000c1e1b00 */
[----:B------:R-:W-:Y:S02]  /*03d0*/  @!P0 IMAD.WIDE.U32 R4, R5, 0x8, R8 ;  /* 0x0000000805048825 */ /* 0x000fe400078e0008 */
[----:B------:R0:W5:Y:S04]  /*03e0*/  @!P1 LDG.E.64 R22, desc[UR6][R32.64] ;  /* 0x0000000620169981 */ /* 0x000168000c1e1b00 */
[----:B------:R0:W5:Y:S04]  /*03f0*/  @!P6 LDG.E.64 R26, desc[UR6][R6.64] ;  /* 0x00000006061ae981 */ /* 0x000168000c1e1b00 */
[----:B------:R0:W5:Y:S01]  /*0400*/  @!P0 LDG.E.64 R10, desc[UR6][R4.64] ;  /* 0x00000006040a8981 */ /* 0x000162000c1e1b00 */
[----:B------:R-:W-:Y:S04]  /*0410*/  BSSY.RECONVERGENT B1, `(.L_x_16654) ;  /* 0x0000081000017945 */ /* 0x000fe80003800200 */
[----:B------:R-:W-:Y:S05]  /*0420*/  @P0 BRA `(.L_x_16655) ;  /* 0x0000000400fc0947 */ /* 0x000fea0003800000 */
[----:B------:R-:W1:Y:S01]  /*0430*/  LDCU.64 UR4, c[0x0][0x390] ;  /* 0x00007200ff0477ac */ /* 0x000e620008000a00 */
[----:B-----5:R-:W-:Y:S01]  /*0440*/  DADD R8, -RZ, |R10| ;  /* 0x00000000ff087229 */ /* 0x020fe2000000050a */
[----:B0-----:R-:W-:Y:S01]  /*0450*/  IMAD.MOV.U32 R4, RZ, RZ, 0x1 ;  /* 0x00000001ff047424 */ /* 0x001fe200078e00ff */
[----:B------:R-:W-:Y:S01]  /*0460*/  BSSY.RECONVERGENT B2, `(.L_x_16656) ;  /* 0x0000016000027945 */ /* 0x000fe20003800200 */
[----:B-1----:R-:W-:Y:S02]  /*0470*/  DADD R28, -RZ, |UR4| ;  /* 0x40000004ff1c7e29 */ /* 0x002fe40008000100 */
        /* <DEDUP_REMOVED lines=19> */
[----:B------:R-:W-:Y:S05]  /*05b0*/  CALL.REL.NOINC `($__internal_74_$__cuda_sm20_div_rn_f64_full) ;  /* 0x0000007c00f47944 */ /* 0x000fea0003c00000 */
.L_x_16657:
[----:B------:R-:W-:Y:S05]  /*05c0*/  BSYNC.RECONVERGENT B2 ;  /* 0x0000000000027941 */ /* 0x000fea0003800200 */
.L_x_16656:
[----:B------:R-:W-:Y:S01]  /*05d0*/  DMUL R4, R8, R8 ;  /* 0x0000000808047228 */ /* 0x000fe20000000000 */
[----:B------:R-:W-:Y:S01]  /*05e0*/  IMAD.MOV.U32 R6, RZ, RZ, -0x2449a4b7 ;  /* 0xdbb65b49ff067424 */ /* 0x000fe200078e00ff */
[----:B------:R-:W-:Y:S01]  /*05f0*/  UMOV UR4, 0x2a25ff7e ;  /* 0x2a25ff7e00047882 */ /* 0x000fe20000000000 */
[----:B------:R-:W-:Y:S01]  /*0600*/  IMAD.MOV.U32 R7, RZ, RZ, 0x3f2d3b63 ;  /* 0x3f2d3b63ff077424 */ /* 0x000fe200078e00ff */
[----:B------:R-:W-:Y:S01]  /*0610*/  UMOV UR5, 0x3ef53e1d ;  /* 0x3ef53e1d00057882 */ /* 0x000fe20000000000 */
[----:B------:R-:W-:Y:S04]  /*0620*/  BSSY.RECONVERGENT B0, `(.L_x_16658) ;  /* 0x000004a000007945 */ /* 0x000fe80003800200 */
        /* <DEDUP_REMOVED lines=58> */
[----:B0-----:R-:W-:-:S03]  /*09d0*/  UISETP.GE.AND UP0, UPT, UR4, URZ, UPT ;  /* 0x000000ff0400728c */ /* 0x001fc6000bf06270 */
[----:B------:R-:W-:-:S03]  /*09e0*/  UMOV UR4, 0x54442d18 ;  /* 0x54442d1800047882 */ /* 0x000fc60000000000 */
[----:B------:R-:W-:-:S04]  /*09f0*/  PLOP3.LUT P1, PT, PT, PT, UP0, 0x80, 0x8 ;  /* 0x000000000008781c */ /* 0x000fc80003f2f008 */
[----:B------:R-:W-:Y:S02]  /*0a00*/  FSEL R4, R6, R4, !P1 ;  /* 0x0000000406047208 */ /* 0x000fe40004800000 */
[----:B------:R-:W-:-:S06]  /*0a10*/  FSEL R5, R7, R5, !P1 ;  /* 0x0000000507057208 */ /* 0x000fcc0004800000 */
[----:B------:R-:W-:Y:S01]  /*0a20*/  DADD R4, R4, UR4 ;  /* 0x0000000404047e29 */ /* 0x000fe20008000000 */
[----:B------:R-:W-:Y:S10]  /*0a30*/  BRA `(.L_x_16660) ;  /* 0x0000000000207947 */ /* 0x000ff40003800000 */
.L_x_16659:
[----:B------:R-:W0:Y:S01]  /*0a40*/  LDCU UR8, c[0x0][0x394] ;  /* 0x00007280ff0877ac */ /* 0x000e220008000800 */
[----:B------:R-:W-:Y:S01]  /*0a50*/  UMOV UR4, 0x54442d18 ;  /* 0x54442d1800047882 */ /* 0x000fe20000000000 */
[----:B------:R-:W-:Y:S02]  /*0a60*/  UMOV UR5, 0x400921fb ;  /* 0x400921fb00057882 */ /* 0x000fe40000000000 */
[----:B------:R-:W-:Y:S01]  /*0a70*/  DADD R4, -R6, UR4 ;  /* 0x0000000406047e29 */ /* 0x000fe20008000100 */
[----:B0-----:R-:W-:-:S06]  /*0a80*/  UISETP.GE.AND UP0, UPT, UR8, URZ, UPT ;  /* 0x000000ff0800728c */ /* 0x001fcc000bf06270 */
[----:B------:R-:W-:-:S04]  /*0a90*/  PLOP3.LUT P1, PT, PT, PT, UP0, 0x80, 0x8 ;  /* 0x000000000008781c */ /* 0x000fc80003f2f008 */
[----:B------:R-:W-:Y:S02]  /*0aa0*/  FSEL R4, R4, R6, !P1 ;  /* 0x0000000604047208 */ /* 0x000fe40004800000 */
[----:B------:R-:W-:-:S07]  /*0ab0*/  FSEL R5, R5, R7, !P1 ;  /* 0x0000000705057208 */ /* 0x000fce0004800000 */
.L_x_16660:
[----:B------:R-:W-:Y:S05]  /*0ac0*/  BSYNC.RECONVERGENT B0 ;  /* 0x0000000000007941 */ /* 0x000fea0003800200 */
.L_x_16658:
[----:B------:R-:W0:Y:S01]  /*0ad0*/  LDCU.64 UR4, c[0x0][0x390] ;  /* 0x00007200ff0477ac */ /* 0x000e220008000a00 */
[----:B------:R-:W-:Y:S01]  /*0ae0*/  DADD R6, -RZ, |R10| ;  /* 0x00000000ff067229 */ /* 0x000fe2000000050a */
[----:B------:R-:W-:-:S05]  /*0af0*/  IMAD.MOV.U32 R3, RZ, RZ, 0x4002d97c ;  /* 0x4002d97cff037424 */ /* 0x000fca00078e00ff */
[----:B------:R-:W-:Y:S01]  /*0b00*/  FSEL R3, R3, 1.8213495016098022461, !P1 ;  /* 0x3fe921fb03037808 */ /* 0x000fe20004800000 */
[----:B0-----:R-:W-:Y:S02]  /*0b10*/  DADD R8, -RZ, |UR4| ;  /* 0x40000004ff087e29 */ /* 0x001fe40008000100 */
[----:B------:R-:W-:-:S08]  /*0b20*/  DSETP.GT.AND P0, PT, |R10|, |UR4|, PT ;  /* 0x400000040a007e2a */ /* 0x000fd0000bf04200 */
[----:B------:R-:W-:Y:S02]  /*0b30*/  FSEL R6, R6, R8, P0 ;  /* 0x0000000806067208 */ /* 0x000fe40000000000 */
[----:B------:R-:W-:Y:S01]  /*0b40*/  FSEL R7, R7, R9, P0 ;  /* 0x0000000907077208 */ /* 0x000fe20000000000 */
[----:B------:R-:W-:Y:S01]  /*0b50*/  IMAD.MOV.U32 R9, RZ, RZ, 0x54442d18 ;  /* 0x54442d18ff097424 */ /* 0x000fe200078e00ff */
[----:B------:R-:W-:-:S04]  /*0b60*/  DSETP.NEU.AND P0, PT, |R10|, |UR4|, PT ;  /* 0x400000040a007e2a */ /* 0x000fc8000bf0d200 */
[----:B------:R-:W-:Y:S01]  /*0b70*/  DSETP.NEU.AND P2, PT, R6, RZ, PT ;  /* 0x000000ff0600722a */ /* 0x000fe20003f4d000 */
[----:B------:R-:W-:Y:S01]  /*0b80*/  FSEL R9, R9, 2.38107416347848357412e+38, P1 ;  /* 0x7f3321d209097808 */ /* 0x000fe20000800000 */
[----:B------:R-:W-:Y:S01]  /*0b90*/  DADD R6, |R10|, |UR4| ;  /* 0x400000040a067e29 */ /* 0x000fe20008000200 */
[----:B------:R-:W-:Y:S02]  /*0ba0*/  FSEL R3, R3, R5, !P0 ;  /* 0x0000000503037208 */ /* 0x000fe40004000000 */
[----:B------:R-:W-:-:S05]  /*0bb0*/  FSEL R5, R9, R4, !P0 ;  /* 0x0000000409057208 */ /* 0x000fca0004000000 */
[----:B------:R-:W-:-:S04]  /*0bc0*/  DSETP.NAN.AND P0, PT, R6, R6, PT ;  /* 0x000000060600722a */ /* 0x000fc80003f08000 */
[----:B------:R-:W-:Y:S02]  /*0bd0*/  @!P2 FSEL R3, RZ, 2.1426990032196044922, P1 ;  /* 0x400921fbff03a808 */ /* 0x000fe40000800000 */
[----:B------:R-:W-:Y:S02]  /*0be0*/  @!P2 FSEL R5, RZ, 3.37028055040000000000e+12, P1 ;  /* 0x54442d18ff05a808 */ /* 0x000fe40000800000 */
[----:B------:R-:W-:Y:S02]  /*0bf0*/  LOP3.LUT R11, R3, 0x80000000, R11, 0xb8, !PT ;  /* 0x80000000030b7812 */ /* 0x000fe400078eb80b */
[----:B------:R-:W-:Y:S02]  /*0c00*/  FSEL R10, R6, R5, P0 ;  /* 0x00000005060a7208 */ /* 0x000fe40000000000 */
[----:B------:R-:W-:-:S07]  /*0c10*/  FSEL R11, R7, R11, P0 ;  /* 0x0000000b070b7208 */ /* 0x000fce0000000000 */
.L_x_16655:
[----:B------:R-:W-:Y:S05]  /*0c20*/  BSYNC.RECONVERGENT B1 ;  /* 0x0000000000017941 */ /* 0x000fea0003800200 */
.L_x_16654:
[----:B------:R-:W1:Y:S01]  /*0c30*/  LDCU UR4, c[0x0][0x380] ;  /* 0x00007000ff0477ac */ /* 0x000e620008000800 */
[----:B------:R-:W-:Y:S01]  /*0c40*/  VIADD R0, R2, 0x80 ;  /* 0x0000008002007836 */ /* 0x000fe20000000000 */
[----:B------:R-:W-:Y:S01]  /*0c50*/  BSSY.RECONVERGENT B1, `(.L_x_16661) ;  /* 0x000007e000017945 */ /* 0x000fe20003800200 */
[----:B-1----:R-:W-:-:S04]  /*0c60*/  IADD3 R13, PT, PT, -R13, UR4, RZ ;  /* 0x000000040d0d7c10 */ /* 0x002fc8000fffe1ff */
[----:B------:R-:W-:-:S13]  /*0c70*/  ISETP.GE.U32.AND P0, PT, R0, R13, PT ;  /* 0x0000000d0000720c */ /* 0x000fda0003f06070 */
        /* <DEDUP_REMOVED lines=26> */
.L_x_16664:
[----:B------:R-:W-:Y:S05]  /*0e20*/  BSYNC.RECONVERGENT B2 ;  /* 0x0000000000027941 */ /* 0x000fea0003800200 */
.L_x_16663:
[----:B------:R-:W-:Y:S01]  /*0e30*/  DMUL R4, R8, R8 ;  /* 0x0000000808047228 */ /* 0x000fe20000000000 */
[----:B------:R-:W-:Y:S01]  /*0e40*/  IMAD.MOV.U32 R6, RZ, RZ, -0x2449a4b7 ;  /* 0xdbb65b49ff067424 */ /* 0x000fe200078e00ff */
[----:B------:R-:W-:Y:S01]  /*0e50*/  UMOV UR4, 0x2a25ff7e ;  /* 0x2a25ff7e00047882 */ /* 0x000fe20000000000 */
[----:B------:R-:W-:Y:S01]  /*0e60*/  IMAD.MOV.U32 R7, RZ, RZ, 0x3f2d3b63 ;  /* 0x3f2d3b63ff077424 */ /* 0x000fe200078e00ff */
[----:B------:R-:W-:Y:S01]  /*0e70*/  UMOV UR5, 0x3ef53e1d ;  /* 0x3ef53e1d00057882 */ /* 0x000fe20000000000 */
[----:B------:R-:W0:Y:S01]  /*0e80*/  LDCU.64 UR8, c[0x0][0x390] ;  /* 0x00007200ff0877ac */ /* 0x000e220008000a00 */
[----:B------:R-:W-:Y:S01]  /*0e90*/  DADD R12, -RZ, |R24| ;  /* 0x00000000ff0c7229 */ /* 0x000fe20000000518 */
[----:B------:R-:W-:Y:S02]  /*0ea0*/  IMAD.MOV.U32 R3, RZ, RZ, 0x4002d97c ;  /* 0x4002d97cff037424 */ /* 0x000fe400078e00ff */
[----:B------:R-:W-:Y:S01]  /*0eb0*/  DFMA R6, R4, -UR4, R6 ;  /* 0x8000000404067c2b */ /* 0x000fe20008000006 */
[----:B------:R-:W-:Y:S01]  /*0ec0*/  UMOV UR4, 0x8dde082e ;  /* 0x8dde082e00047882 */ /* 0x000fe20000000000 */
[----:B------:R-:W-:Y:S01]  /*0ed0*/  UMOV UR5, 0x3f531278 ;  /* 0x3f53127800057882 */ /* 0x000fe20000000000 */
[----:B------:R-:W-:-:S05]  /*0ee0*/  IMAD.MOV.U32 R0, RZ, RZ, 0x54442d18 ;  /* 0x54442d18ff007424 */ /* 0x000fca00078e00ff */
[----:B------:R-:W-:Y:S01]  /*0ef0*/  DFMA R6, R4, R6, -UR4 ;  /* 0x8000000404067e2b */ /* 0x000fe20008000006 */
[----:B------:R-:W-:Y:S01]  /*0f00*/  UMOV UR4, 0xc8249315 ;  /* 0xc824931500047882 */ /* 0x000fe20000000000 */
[----:B------:R-:W-:Y:S01]  /*0f10*/  UMOV UR5, 0x3f6f9690 ;  /* 0x3f6f969000057882 */ /* 0x000fe20000000000 */
[----:B0-----:R-:W-:-:S05]  /*0f20*/  DADD R28, -RZ, |UR8| ;  /* 0x40000008ff1c7e29 */ /* 0x001fca0008000100 */
[----:B------:R-:W-:Y:S01]  /*0f30*/  DFMA R6, R4, R6, UR4 ;  /* 0x0000000404067e2b */ /* 0x000fe20008000006 */
[----:B------:R-:W-:Y:S01]  /*0f40*/  UMOV UR4, 0xabc7cf0d ;  /* 0xabc7cf0d00047882 */ /* 0x000fe20000000000 */
[----:B------:R-:W-:Y:S01]  /*0f50*/  UMOV UR5, 0x3f82cf5a ;  /* 0x3f82cf5a00057882 */ /* 0x000fe20000000000 */
[----:B------:R-:W-:-:S05]  /*0f60*/  DSETP.GT.AND P2, PT, |R24|, |UR8|, PT ;  /* 0x4000000818007e2a */ /* 0x000fca000bf44200 */
[----:B------:R-:W-:Y:S01]  /*0f70*/  DFMA R6, R4, R6, -UR4 ;  /* 0x8000000404067e2b */ /* 0x000fe20008000006 */
[----:B------:R-:W-:Y:S01]  /*0f80*/  UMOV UR4, 0xb2a3bfde ;  /* 0xb2a3bfde00047882 */ /* 0x000fe20000000000 */
[----:B------:R-:W-:Y:S01]  /*0f90*/  UMOV UR5, 0x3f9162b0 ;  /* 0x3f9162b000057882 */ /* 0x000fe20000000000 */
[----:B------:R-:W-:Y:S02]  /*0fa0*/  FSEL R12, R12, R28, P2 ;  /* 0x0000001c0c0c7208 */ /* 0x000fe40001000000 */
[----:B------:R-:W-:-:S03]  /*0fb0*/  FSEL R13, R13, R29, P2 ;  /* 0x0000001d0d0d7208 */ /* 0x000fc60001000000 */
[----:B------:R-:W-:Y:S01]  /*0fc0*/  DFMA R6, R4, R6, UR4 ;  /* 0x0000000404067e2b */ /* 0x000fe20008000006 */
[----:B------:R-:W-:Y:S01]  /*0fd0*/  UMOV UR4, 0xfeb6fc6b ;  /* 0xfeb6fc6b00047882 */ /* 0x000fe20000000000 */
[----:B------:R-:W-:Y:S01]  /*0fe0*/  UMOV UR5, 0x3f9a7256 ;  /* 0x3f9a725600057882 */ /* 0x000fe20000000000 */
[----:B------:R-:W-:-:S05]  /*0ff0*/  DSETP.NEU.AND P2, PT, R12, RZ, PT ;  /* 0x000000ff0c00722a */ /* 0x000fca0003f4d000 */
        /* <DEDUP_REMOVED lines=38> */
[----:B------:R-:W-:Y:S01]  /*1260*/  DMUL R6, R4, R6 ;  /* 0x0000000604067228 */ /* 0x000fe20000000000 */
[----:B------:R-:W-:Y:S02]  /*1270*/  @!P0 IMAD.MOV.U32 R4, RZ, RZ, 0x54442d18 ;  /* 0x54442d18ff048424 */ /* 0x000fe400078e00ff */
[----:B------:R-:W-:-:S05]  /*1280*/  @!P0 IMAD.MOV.U32 R5, RZ, RZ, 0x400921fb ;  /* 0x400921fbff058424 */ /* 0x000fca00078e00ff */
[----:B------:R-:W-:Y:S01]  /*1290*/  DFMA R8, R6, R8, R8 ;  /* 0x000000080608722b */ /* 0x000fe20000000008 */
[----:B0-----:R-:W-:-:S07]  /*12a0*/  UISETP.GE.AND UP0, UPT, UR4, URZ, UPT ;  /* 0x000000ff0400728c */ /* 0x001fce000bf06270 */
[----:B------:R-:W-:Y:S01]  /*12b0*/  @!P0 DADD R4, -R8, R4 ;  /* 0x0000000008048229 */ /* 0x000fe20000000104 */
[----:B------:R-:W-:Y:S01]  /*12c0*/  PLOP3.LUT P1, PT, PT, PT, UP0, 0x80, 0x8 ;  /* 0x000000000008781c */ /* 0x000fe20003f2f008 */
[----:B------:R-:W-:Y:S01]  /*12d0*/  @P0 DADD R6, -RZ, -R8 ;  /* 0x00000000ff060229 */ /* 0x000fe20000000908 */
[----:B------:R-:W-:-:S07]  /*12e0*/  PLOP3.LUT P3, PT, PT, PT, UP0, 0x80, 0x8 ;  /* 0x000000000008781c */ /* 0x000fce0003f6f008 */
[----:B------:R-:W-:Y:S02]  /*12f0*/  @!P0 FSEL R4, R4, R8, !P1 ;  /* 0x0000000804048208 */ /* 0x000fe40004800000 */
[----:B------:R-:W-:Y:S02]  /*1300*/  @!P0 FSEL R5, R5, R9, !P1 ;  /* 0x0000000905058208 */ /* 0x000fe40004800000 */
[----:B------:R-:W-:-:S04]  /*1310*/  @P0 PLOP3.LUT P1, PT, P3, PT, PT, 0x80, 0x8 ;  /* 0x000000000008081c */ /* 0x000fc80001f2f070 */
[----:B------:R-:W-:Y:S01]  /*1320*/  @P0 FSEL R6, R8, R6, !P1 ;  /* 0x0000000608060208 */ /* 0x000fe20004800000 */
[----:B------:R-:W-:Y:S01]  /*1330*/  @P0 IMAD.MOV.U32 R8, RZ, RZ, 0x54442d18 ;  /* 0x54442d18ff080424 */ /* 0x000fe200078e00ff */
[----:B------:R-:W-:Y:S01]  /*1340*/  @P0 FSEL R7, R9, R7, !P1 ;  /* 0x0000000709070208 */ /* 0x000fe20004800000 */
[----:B------:R-:W-:Y:S01]  /*1350*/  @P0 IMAD.MOV.U32 R9, RZ, RZ, 0x3ff921fb ;  /* 0x3ff921fbff090424 */ /* 0x000fe200078e00ff */
[----:B------:R-:W-:Y:S02]  /*1360*/  FSEL R13, R3, 1.8213495016098022461, !P1 ;  /* 0x3fe921fb030d7808 */ /* 0x000fe40004800000 */
[----:B------:R-:W-:-:S03]  /*1370*/  FSEL R3, R0, 2.38107416347848357412e+38, P1 ;  /* 0x7f3321d200037808 */ /* 0x000fc60000800000 */
[----:B------:R-:W-:Y:S02]  /*1380*/  @P0 DADD R4, R6, R8 ;  /* 0x0000000006040229 */ /* 0x000fe40000000008 */
[C---:B------:R-:W-:Y:S02]  /*1390*/  DSETP.NEU.AND P0, PT, |R24|.reuse, |UR8|, PT ;  /* 0x4000000818007e2a */ /* 0x040fe4000bf0d200 */
[----:B------:R-:W-:-:S06]  /*13a0*/  DADD R6, |R24|, |UR8| ;  /* 0x4000000818067e29 */ /* 0x000fcc0008000200 */
[----:B------:R-:W-:Y:S02]  /*13b0*/  FSEL R13, R13, R5, !P0 ;  /* 0x000000050d0d7208 */ /* 0x000fe40004000000 */
[----:B------:R-:W-:Y:S02]  /*13c0*/  @!P2 FSEL R13, RZ, 2.1426990032196044922, P1 ;  /* 0x400921fbff0da808 */ /* 0x000fe40000800000 */
[----:B------:R-:W-:Y:S01]  /*13d0*/  FSEL R5, R3, R4, !P0 ;  /* 0x0000000403057208 */ /* 0x000fe20004000000 */
[----:B------:R-:W-:Y:S01]  /*13e0*/  DSETP.NAN.AND P0, PT, R6, R6, PT ;  /* 0x000000060600722a */ /* 0x000fe20003f08000 */
[----:B------:R-:W-:Y:S02]  /*13f0*/  @!P2 FSEL R5, RZ, 3.37028055040000000000e+12, P1 ;  /* 0x54442d18ff05a808 */ /* 0x000fe40000800000 */
[----:B------:R-:W-:-:S03]  /*1400*/  LOP3.LUT R13, R13, 0x80000000, R25, 0xb8, !PT ;  /* 0x800000000d0d7812 */ /* 0x000fc600078eb819 */
[----:B------:R-:W-:Y:S02]  /*1410*/  FSEL R12, R6, R5, P0 ;  /* 0x00000005060c7208 */ /* 0x000fe40000000000 */
[----:B------:R-:W-:-:S07]  /*1420*/  FSEL R13, R7, R13, P0 ;  /* 0x0000000d070d7208 */ /* 0x000fce0000000000 */
.L_x_16662:
[----:B------:R-:W-:Y:S05]  /*1430*/  BSYNC.RECONVERGENT B1 ;  /* 0x0000000000017941 */ /* 0x000fea0003800200 */
.L_x_16661:
[----:B------:R-:W1:Y:S01]  /*1440*/  S2UR UR4, SR_CTAID.X ;  /* 0x00000000000479c3 */ /* 0x000e620000002500 */
[----:B------:R-:W1:Y:S01]  /*1450*/  LDCU UR5, c[0x0][0x380] ;  /* 0x00007000ff0577ac */ /* 0x000e620008000800 */
[----:B------:R-:W-:Y:S01]  /*1460*/  VIADD R0, R2, 0x100 ;  /* 0x0000010002007836 */ /* 0x000fe20000000000 */
[----:B------:R-:W-:Y:S01]  /*1470*/  BSSY.RECONVERGENT B1, `(.L_x_16665) ;  /* 0x000007e000017945 */ /* 0x000fe20003800200 */
[----:B-1----:R-:W-:-:S06]  /*1480*/  UIMAD UR4, UR4, -0x400, UR5 ;  /* 0xfffffc00040478a4 */ /* 0x002fcc000f8e0205 */
[----:B------:R-:W-:-:S13]  /*1490*/  ISETP.GE.U32.AND P0, PT, R0, UR4, PT ;  /* 0x0000000400007c0c */ /* 0x000fda000bf06070 */
        /* <DEDUP_REMOVED lines=26> */
.L_x_16668:
[----:B------:R-:W-:Y:S05]  /*1640*/  BSYNC.RECONVERGENT B2 ;  /* 0x0000000000027941 */ /* 0x000fea0003800200 */
.L_x_16667:
        /* <DEDUP_REMOVED lines=83> */
[----:B------:R-:W-:-:S05]  /*1b80*/  FSEL R3, R3, 1.8213495016098022461, !P1 ;  /* 0x3fe921fb03037808 */ /* 0x000fca0004800000 */
[----:B------:R-:W-:Y:S02]  /*1b90*/  @P0 DADD R4, R6, R8 ;  /* 0x0000000006040229 */ /* 0x000fe40000000008 */
[C---:B------:R-:W-:Y:S01]  /*1ba0*/  DSETP.NEU.AND P0, PT, |R14|.reuse, |UR8|, PT ;  /* 0x400000080e007e2a */ /* 0x040fe2000bf0d200 */
[----:B------:R-:W-:Y:S01]  /*1bb0*/  FSEL R9, R0, 2.38107416347848357412e+38, P1 ;  /* 0x7f3321d200097808 */ /* 0x000fe20000800000 */
        /* <DEDUP_REMOVED lines=9> */
.L_x_16666:
[----:B------:R-:W-:Y:S05]  /*1c50*/  BSYNC.RECONVERGENT B1 ;  /* 0x0000000000017941 */ /* 0x000fea0003800200 */
.L_x_16665:
        /* <DEDUP_REMOVED lines=32> */
.L_x_16672:
[----:B------:R-:W-:Y:S05]  /*1e60*/  BSYNC.RECONVERGENT B2 ;  /* 0x0000000000027941 */ /* 0x000fea0003800200 */
.L_x_16671:
        /* <DEDUP_REMOVED lines=96> */
.L_x_16670:
[----:B------:R-:W-:Y:S05]  /*2470*/  BSYNC.RECONVERGENT B1 ;  /* 0x0000000000017941 */ /* 0x000fea0003800200 */
.L_x_16669:
        /* <DEDUP_REMOVED lines=32> */
.L_x_16676:
[----:B------:R-:W-:Y:S05]  /*2680*/  BSYNC.RECONVERGENT B2 ;  /* 0x0000000000027941 */ /* 0x000fea0003800200 */
.L_x_16675:
        /* <DEDUP_REMOVED lines=96> */
.L_x_16674:
[----:B------:R-:W-:Y:S05]  /*2c90*/  BSYNC.RECONVERGENT B1 ;  /* 0x0000000000017941 */ /* 0x000fea0003800200 */
.L_x_16673:
        /* <DEDUP_REMOVED lines=32> */
.L_x_16680:
[----:B------:R-:W-:Y:S05]  /*2ea0*/  BSYNC.RECONVERGENT B2 ;  /* 0x0000000000027941 */ /* 0x000fea0003800200 */
.L_x_16679:
        /* <DEDUP_REMOVED lines=96> */
.L_x_16678:
[----:B------:R-:W-:Y:S05]  /*34b0*/  BSYNC.RECONVERGENT B1 ;  /* 0x0000000000017941 */ /* 0x000fea0003800200 */
.L_x_16677:
        /* <DEDUP_REMOVED lines=32> */
.L_x_16684:
[----:B------:R-:W-:Y:S05]  /*36c0*/  BSYNC.RECONVERGENT B2 ;  /* 0x0000000000027941 */ /* 0x000fea0003800200 */
.L_x_16683:
        /* <DEDUP_REMOVED lines=96> */
.L_x_16682:
[----:B------:R-:W-:Y:S05]  /*3cd0*/  BSYNC.RECONVERGENT B1 ;  /* 0x0000000000017941 */ /* 0x000fea0003800200 */
.L_x_16681:
[----:B-----5:R-:W1:Y:S01]  /*3ce0*/  S2R R24, SR_CTAID.X ;  /* 0x0000000000187919 */ /* 0x020e620000002500 */
[----:B------:R-:W1:Y:S01]  /*3cf0*/  LDC R3, c[0x0][0x380] ;  /* 0x0000e000ff037b82 */ /* 0x000e620000000800 */
[----:B------:R-:W-:Y:S01]  /*3d00*/  VIADD R2, R2, 0x380 ;  /* 0x0000038002027836 */ /* 0x000fe20000000000 */
[----:B------:R-:W-:Y:S01]  /*3d10*/  BSSY.RECONVERGENT B1, `(.L_x_16685) ;  /* 0x000007e000017945 */ /* 0x000fe20003800200 */
[----:B-1----:R-:W-:-:S05]  /*3d20*/  IMAD R3, R24, -0x400, R3 ;  /* 0xfffffc0018037824 */ /* 0x002fca00078e0203 */
[----:B------:R-:W-:-:S13]  /*3d30*/  ISETP.GE.U32.AND P0, PT, R2, R3, PT ;  /* 0x000000030200720c */ /* 0x000fda0003f06070 */
[----:B------:R-:W-:Y:S05]  /*3d40*/  @P0 BRA `(.L_x_16686) ;  /* 0x0000000400e80947 */ /* 0x000fea0003800000 */
[----:B------:R-:W1:Y:S01]  /*3d50*/  LDCU.64 UR4, c[0x0][0x390] ;  /* 0x00007200ff0477ac */ /* 0x000e620008000a00 */
[----:B0-----:R-:W-:Y:S01]  /*3d60*/  DADD R6, -RZ, |R26| ;  /* 0x00000000ff067229 */ /* 0x001fe2000000051a */
[----:B------:R-:W-:Y:S01]  /*3d70*/  IMAD.MOV.U32 R2, RZ, RZ, 0x1 ;  /* 0x00000001ff027424 */ /* 0x000fe200078e00ff */
        /* <DEDUP_REMOVED lines=22> */
.L_x_16688:
[----:B------:R-:W-:Y:S05]  /*3ee0*/  BSYNC.RECONVERGENT B2 ;  /* 0x0000000000027941 */ /* 0x000fea0003800200 */
.L_x_16687:
        /* <DEDUP_REMOVED lines=10> */
[----:B------:R-:W-:-:S06]  /*3f90*/  UMOV UR5, 0x3f531278 ;  /* 0x3f53127800057882 */ /* 0x000fcc0000000000 */
        /* <DEDUP_REMOVED lines=8> */
[C---:B------:R-:W-:Y:S01]  /*4020*/  DFMA R4, R2.reuse, R4, -UR4 ;  /* 0x8000000402047e2b */ /* 0x040fe20008000004 */
[----:B------:R-:W-:Y:S01]  /*4030*/  UMOV UR4, 0xb2a3bfde ;  /* 0xb2a3bfde00047882 */ /* 0x000fe20000000000 */
[----:B------:R-:W-:Y:S01]  /*4040*/  UMOV UR5, 0x3f9162b0 ;  /* 0x3f9162b000057882 */ /* 0x000fe20000000000 */
[----:B------:R-:W-:Y:S01]  /*4050*/  FSEL R28, R6, R28, P2 ;  /* 0x0000001c061c7208 */ /* 0x000fe20001000000 */
[----:B------:R-:W-:Y:S01]  /*4060*/  @P0 IMAD.MOV.U32 R6, RZ, RZ, 0x54442d18 ;  /* 0x54442d18ff060424 */ /* 0x000fe200078e00ff */
[----:B------:R-:W-:Y:S01]  /*4070*/  FSEL R29, R7, R29, P2 ;  /* 0x0000001d071d7208 */ /* 0x000fe20001000000 */
[----:B------:R-:W-:Y:S02]  /*4080*/  @P0 IMAD.MOV.U32 R7, RZ, RZ, 0x3ff921fb ;  /* 0x3ff921fbff070424 */ /* 0x000fe400078e00ff */
        /* <DEDUP_REMOVED lines=54> */
[----:B------:R-:W-:Y:S02]  /*43f0*/  @P0 FSEL R4, R8, R4, !P1 ;  /* 0x0000000408040208 */ /* 0x000fe40004800000 */
[----:B------:R-:W-:-:S06]  /*4400*/  @P0 FSEL R5, R9, R5, !P1 ;  /* 0x0000000509050208 */ /* 0x000fcc0004800000 */
[----:B------:R-:W-:Y:S01]  /*4410*/  @P0 DADD R2, R4, R6 ;  /* 0x0000000004020229 */ /* 0x000fe20000000006 */
[----:B------:R-:W-:Y:S01]  /*4420*/  IMAD.MOV.U32 R4, RZ, RZ, 0x4002d97c ;  /* 0x4002d97cff047424 */ /* 0x000fe200078e00ff */
[----:B------:R-:W-:Y:S01]  /*4430*/  DSETP.NEU.AND P0, PT, |R26|, |UR8|, PT ;  /* 0x400000081a007e2a */ /* 0x000fe2000bf0d200 */
[----:B------:R-:W-:-:S03]  /*4440*/  FSEL R7, R0, 2.38107416347848357412e+38, P1 ;  /* 0x7f3321d200077808 */ /* 0x000fc60000800000 */
[----:B------:R-:W-:Y:S01]  /*4450*/  FSEL R9, R4, 1.8213495016098022461, !P1 ;  /* 0x3fe921fb04097808 */ /* 0x000fe20004800000 */
[----:B------:R-:W-:-:S03]  /*4460*/  DADD R4, |R26|, |UR8| ;  /* 0x400000081a047e29 */ /* 0x000fc60008000200 */
[----:B------:R-:W-:Y:S02]  /*4470*/  FSEL R7, R7, R2, !P0 ;  /* 0x0000000207077208 */ /* 0x000fe40004000000 */
[----:B------:R-:W-:Y:S02]  /*4480*/  FSEL R3, R9, R3, !P0 ;  /* 0x0000000309037208 */ /* 0x000fe40004000000 */
[----:B------:R-:W-:Y:S01]  /*4490*/  @!P2 FSEL R3, RZ, 2.1426990032196044922, P1 ;  /* 0x400921fbff03a808 */ /* 0x000fe20000800000 */
[----:B------:R-:W-:Y:S01]  /*44a0*/  DSETP.NAN.AND P0, PT, R4, R4, PT ;  /* 0x000000040400722a */ /* 0x000fe20003f08000 */
[----:B------:R-:W-:Y:S02]  /*44b0*/  @!P2 FSEL R7, RZ, 3.37028055040000000000e+12, P1 ;  /* 0x54442d18ff07a808 */ /* 0x000fe40000800000 */
[----:B------:R-:W-:-:S03]  /*44c0*/  LOP3.LUT R3, R3, 0x80000000, R27, 0xb8, !PT ;  /* 0x8000000003037812 */ /* 0x000fc600078eb81b */
[----:B------:R-:W-:Y:S02]  /*44d0*/  FSEL R0, R4, R7, P0 ;  /* 0x0000000704007208 */ /* 0x000fe40000000000 */
[----:B------:R-:W-:-:S07]  /*44e0*/  FSEL R3, R5, R3, P0 ;  /* 0x0000000305037208 */ /* 0x000fce0000000000 */
.L_x_16686:
[----:B------:R-:W-:Y:S05]  /*44f0*/  BSYNC.RECONVERGENT B1 ;  /* 0x0000000000017941 */ /* 0x000fea0003800200 */
.L_x_16685:
[----:B0-----:R-:W0:Y:S01]  /*4500*/  S2R R5, SR_TID.X ;  /* 0x0000000000057919 */ /* 0x001e220000002100 */
[----:B------:R-:W1:Y:S01]  /*4510*/  LDC R7, c[0x0][0x380] ;  /* 0x0000e000ff077b82 */ /* 0x000e620000000800 */
[----:B------:R-:W-:Y:S04]  /*4520*/  BSSY.RECONVERGENT B0, `(.L_x_16689) ;  /* 0x0000035000007945 */ /* 0x000fe80003800200 */
[----:B------:R-:W-:Y:S01]  /*4530*/  BSSY.RELIABLE B1, `(.L_x_16690) ;  /* 0x000002d000017945 */ /* 0x000fe20003800100 */
[----:B-1----:R-:W-:-:S05]  /*4540*/  IMAD R2, R24, -0x400, R7 ;  /* 0xfffffc0018027824 */ /* 0x002fca00078e0207 */
[----:B0-----:R-:W-:-:S13]  /*4550*/  ISETP.GE.U32.AND P0, PT, R5, R2, PT ;  /* 0x000000020500720c */ /* 0x001fda0003f06070 */
[----:B------:R-:W0:Y:S01]  /*4560*/  @!P0 LDC.64 R6, c[0x0][0x398] ;  /* 0x0000e600ff068b82 */ /* 0x000e220000000a00 */
[----:B------:R-:W-:Y:S02]  /*4570*/  @!P0 IMAD R9, R24, 0x400, R5 ;  /* 0x0000040018098824 */ /* 0x000fe400078e0205 */
[----:B------:R-:W-:-:S04]  /*4580*/  @!P0 VIADD R4, R5, 0x80 ;  /* 0x0000008005048836 */ /* 0x000fc80000000000 */
[----:B------:R-:W-:Y:S02]  /*4590*/  @!P0 IMAD.MOV.U32 R5, RZ, RZ, R4 ;  /* 0x000000ffff058224 */ /* 0x000fe400078e0004 */
[----:B0-----:R-:W-:-:S05]  /*45a0*/  @!P0 IMAD.WIDE.U32 R6, R9, 0x8, R6 ;  /* 0x0000000809068825 */ /* 0x001fca00078e0006 */
[----:B------:R0:W-:Y:S01]  /*45b0*/  @!P0 STG.E.64 desc[UR6][R6.64], R10 ;  /* 0x0000000a06008986 */ /* 0x0001e2000c101b06 */
        /* <DEDUP_REMOVED lines=14> */
.L_x_16691:
[----:B------:R-:W-:-:S13]  /*46a0*/  ISETP.GE.U32.AND P0, PT, R5, R2, PT ;  /* 0x000000020500720c */ /* 0x000fda0003f06070 */
[----:B------:R-:W-:Y:S05]  /*46b0*/  @P0 BRA `(.L_x_16693) ;  /* 0x0000000000300947 */ /* 0x000fea0003800000 */
[----:B0-----:R-:W0:Y:S01]  /*46c0*/  LDC.64 R6, c[0x0][0x398] ;  /* 0x0000e600ff067b82 */ /* 0x001e220000000a00 */
[----:B------:R-:W-:Y:S02]  /*46d0*/  IMAD R9, R24, 0x400, R5 ;  /* 0x0000040018097824 */ /* 0x000fe400078e0205 */
[----:B------:R-:W-:Y:S02]  /*46e0*/  VIADD R5, R5, 0x80 ;  /* 0x0000008005057836 */ /* 0x000fe40000000000 */
[----:B0-----:R-:W-:-:S05]  /*46f0*/  IMAD.WIDE.U32 R6, R9, 0x8, R6 ;  /* 0x0000000809067825 */ /* 0x001fca00078e0006 */
[----:B------:R1:W-:Y:S02]  /*4700*/  STG.E.64 desc[UR6][R6.64], R16 ;  /* 0x0000001006007986 */ /* 0x0003e4000c101b06 */
.L_x_16692:
[----:B------:R-:W-:-:S13]  /*4710*/  ISETP.GE.U32.AND P0, PT, R5, R2, PT ;  /* 0x000000020500720c */ /* 0x000fda0003f06070 */
[----:B------:R-:W-:Y:S05]  /*4720*/  @P0 BRA `(.L_x_16694) ;  /* 0x0000000000340947 */ /* 0x000fea0003800000 */
[----:B01----:R-:W0:Y:S01]  /*4730*/  LDC.64 R6, c[0x0][0x398] ;  /* 0x0000e600ff067b82 */ /* 0x003e220000000a00 */
[----:B------:R-:W-:Y:S02]  /*4740*/  IMAD R9, R24, 0x400, R5 ;  /* 0x0000040018097824 */ /* 0x000fe400078e0205 */
[----:B------:R-:W-:Y:S02]  /*4750*/  VIADD R5, R5, 0x80 ;  /* 0x0000008005057836 */ /* 0x000fe40000000000 */
[----:B0-----:R-:W-:-:S05]  /*4760*/  IMAD.WIDE.U32 R6, R9, 0x8, R6 ;  /* 0x0000000809067825 */ /* 0x001fca00078e0006 */
[----:B------:R1:W-:Y:S02]  /*4770*/  STG.E.64 desc[UR6][R6.64], R18 ;  /* 0x0000001206007986 */ /* 0x0003e4000c101b06 */
.L_x_16693:
        /* <DEDUP_REMOVED lines=8> */
.L_x_16694:
[----:B------:R-:W-:Y:S05]  /*4800*/  BSYNC.RELIABLE B1 ;  /* 0x0000000000017941 */ /* 0x000fea0003800100 */
.L_x_16690:
[----:B------:R-:W-:-:S13]  /*4810*/  ISETP.GE.U32.AND P0, PT, R5, R2, PT ;  /* 0x000000020500720c */ /* 0x000fda0003f06070 */
[----:B012---:R-:W0:Y:S01]  /*4820*/  @!P0 LDC.64 R6, c[0x0][0x398] ;  /* 0x0000e600ff068b82 */ /* 0x007e220000000a00 */
[----:B------:R-:W-:Y:S02]  /*4830*/  @!P0 IMAD R9, R24, 0x400, R5 ;  /* 0x0000040018098824 */ /* 0x000fe400078e0205 */
[----:B------:R-:W-:Y:S02]  /*4840*/  @!P0 VIADD R5, R5, 0x80 ;  /* 0x0000008005058836 */ /* 0x000fe40000000000 */
[----:B0-----:R-:W-:-:S05]  /*4850*/  @!P0 IMAD.WIDE.U32 R6, R9, 0x8, R6 ;  /* 0x0000000809068825 */ /* 0x001fca00078e0006 */
[----:B------:R2:W-:Y:S02]  /*4860*/  @!P0 STG.E.64 desc[UR6][R6.64], R22 ;  /* 0x0000001606008986 */ /* 0x0005e4000c101b06 */
.L_x_16695:
[----:B------:R-:W-:Y:S05]  /*4870*/  BSYNC.RECONVERGENT B0 ;  /* 0x0000000000007941 */ /* 0x000fea0003800200 */
.L_x_16689:
[----:B------:R-:W-:Y:S05]  /*4880*/  WARPSYNC.ALL ;  /* 0x0000000000007948 */ /* 0x000fea0003800000 */
[----:B------:R-:W-:-:S13]  /*4890*/  ISETP.GE.U32.AND P0, PT, R5, R2, PT ;  /* 0x000000020500720c */ /* 0x000fda0003f06070 */
[----:B------:R-:W-:Y:S05]  /*48a0*/  @P0 EXIT ;  /* 0x000000000000094d */ /* 0x000fea0003800000 */
[----:B012---:R-:W0:Y:S01]  /*48b0*/  LDC.64 R6, c[0x0][0x398] ;  /* 0x0000e600ff067b82 */ /* 0x007e220000000a00 */
[----:B------:R-:W-:Y:S02]  /*48c0*/  IMAD R5, R24, 0x400, R5 ;  /* 0x0000040018057824 */ /* 0x000fe400078e0205 */
[----:B------:R-:W-:Y:S02]  /*48d0*/  IMAD.MOV.U32 R2, RZ, RZ, R0 ;  /* 0x000000ffff027224 */ /* 0x000fe400078e0000 */
[----:B0-----:R-:W-:-:S05]  /*48e0*/  IMAD.WIDE.U32 R4, R5, 0x8, R6 ;  /* 0x0000000805047825 */ /* 0x001fca00078e0006 */
[----:B------:R-:W-:Y:S01]  /*48f0*/  STG.E.64 desc[UR6][R4.64], R2 ;  /* 0x0000000204007986 */ /* 0x000fe2000c101b06 */
[----:B------:R-:W-:Y:S05]  /*4900*/  EXIT ;  /* 0x000000000000794d */ /* 0x000fea0003800000 */
.L_x_16653:
[----:B------:R-:W0:Y:S01]  /*4910*/  S2R R2, SR_TID.X ;  /* 0x0000000000027919 */ /* 0x000e220000002100 */
[----:B------:R-:W1:Y:S01]  /*4920*/  LDC.64 R4, c[0x0][0x3a0] ;  /* 0x0000e800ff047b82 */ /* 0x000e620000000a00 */
[----:B------:R-:W2:Y:S01]  /*4930*/  LDCU.64 UR4, c[0x0][0x390] ;  /* 0x00007200ff0477ac */ /* 0x000ea20008000a00 */
[----:B-1----:R-:W-:-:S04]  /*4940*/  IMAD.WIDE.U32 R4, R13, 0x8, R4 ;  /* 0x000000080d047825 */ /* 0x002fc800078e0004 */
[----:B0-----:R-:W-:-:S05]  /*4950*/  IMAD.WIDE.U32 R4, R2, 0x10, R4 ;  /* 0x0000001002047825 */ /* 0x001fca00078e0004 */
[----:B------:R-:W3:Y:S01]  /*4960*/  LDG.E.128 R24, desc[UR6][R4.64] ;  /* 0x0000000604187981 */ /* 0x000ee2000c1e1d00 */
[----:B--2---:R-:W-:Y:S01]  /*4970*/  DADD R28, -RZ, |UR4| ;  /* 0x40000004ff1c7e29 */ /* 0x004fe20008000100 */
[----:B------:R-:W-:Y:S02]  /*4980*/  IMAD.MOV.U32 R6, RZ, RZ, 0x1 ;  /* 0x00000001ff067424 */ /* 0x000fe400078e00ff */
[----:B------:R-:W5:Y:S04]  /*4990*/  LDG.E.128 R20, desc[UR6][R4.64+0x800] ;  /* 0x0008000604147981 */ /* 0x000f68000c1e1d00 */
[----:B------:R-:W5:Y:S04]  /*49a0*/  LDG.E.128 R16, desc[UR6][R4.64+0x1000] ;  /* 0x0010000604107981 */ /* 0x000f68000c1e1d00 */
[----:B------:R0:W5:Y:S01]  /*49b0*/  LDG.E.128 R12, desc[UR6][R4.64+0x1800] ;  /* 0x00180006040c7981 */ /* 0x000162000c1e1d00 */
[----:B------:R-:W-:Y:S01]  /*49c0*/  BSSY.RECONVERGENT B1, `(.L_x_16696) ;  /* 0x0000016000017945 */ /* 0x000fe20003800200 */
[----:B---3--:R-:W-:-:S02]  /*49d0*/  DADD R10, -RZ, |R24| ;  /* 0x00000000ff0a7229 */ /* 0x008fc40000000518 */
[----:B------:R-:W-:-:S08]  /*49e0*/  DSETP.GT.AND P0, PT, |R24|, |UR4|, PT ;  /* 0x4000000418007e2a */ /* 0x000fd0000bf04200 */
[CC--:B------:R-:W-:Y:S02]  /*49f0*/  FSEL R31, R11.reuse, R29.reuse, P0 ;  /* 0x0000001d0b1f7208 */ /* 0x0c0fe40000000000 */
[CC--:B------:R-:W-:Y:S02]  /*4a00*/  FSEL R30, R10.reuse, R28.reuse, P0 ;  /* 0x0000001c0a1e7208 */ /* 0x0c0fe40000000000 */
[----:B------:R-:W1:Y:S01]  /*4a10*/  MUFU.RCP64H R7, R31 ;  /* 0x0000001f00077308 */ /* 0x000e620000001800 */
[----:B------:R-:W-:Y:S02]  /*4a20*/  FSEL R32, R10, R28, !P0 ;  /* 0x0000001c0a207208 */ /* 0x000fe40004000000 */
[----:B------:R-:W-:-:S04]  /*4a30*/  FSEL R33, R11, R29, !P0 ;  /* 0x0000001d0b217208 */ /* 0x000fc80004000000 */
[----:B------:R-:W-:Y:S01]  /*4a40*/  FSETP.GEU.AND P2, PT, |R33|, 6.5827683646048100446e-37, PT ;  /* 0x036000002100780b */ /* 0x000fe20003f4e200 */
[----:B-1----:R-:W-:-:S08]  /*4a50*/  DFMA R8, -R30, R6, 1 ;  /* 0x3ff000001e08742b */ /* 0x002fd00000000106 */
[----:B------:R-:W-:-:S08]  /*4a60*/  DFMA R8, R8, R8, R8 ;  /* 0x000000080808722b */ /* 0x000fd00000000008 */
[----:B------:R-:W-:-:S08]  /*4a70*/  DFMA R8, R6, R8, R6 ;  /* 0x000000080608722b */ /* 0x000fd00000000006 */
[----:B0-----:R-:W-:-:S08]  /*4a80*/  DFMA R4, -R30, R8, 1 ;  /* 0x3ff000001e04742b */ /* 0x001fd00000000108 */
        /* <DEDUP_REMOVED lines=8> */
[----:B-----5:R-:W-:Y:S05]  /*4b10*/  CALL.REL.NOINC `($__internal_74_$__cuda_sm20_div_rn_f64_full) ;  /* 0x00000038009c7944 */ /* 0x020fea0003c00000 */
.L_x_16697:
[----:B------:R-:W-:Y:S05]  /*4b20*/  BSYNC.RECONVERGENT B1 ;  /* 0x0000000000017941 */ /* 0x000fea0003800200 */
.L_x_16696:
        /* <DEDUP_REMOVED lines=71> */
.L_x_16699:
        /* <DEDUP_REMOVED lines=8> */
.L_x_16700:
[----:B------:R-:W-:Y:S05]  /*5020*/  BSYNC.RECONVERGENT B0 ;  /* 0x0000000000007941 */ /* 0x000fea0003800200 */
.L_x_16698:
[----:B------:R-:W0:Y:S01]  /*5030*/  LDCU.64 UR4, c[0x0][0x390] ;  /* 0x00007200ff0477ac */ /* 0x000e220008000a00 */
[----:B------:R-:W-:Y:S01]  /*5040*/  DADD R10, -RZ, |R26| ;  /* 0x00000000ff0a7229 */ /* 0x000fe2000000051a */
[----:B------:R-:W-:Y:S01]  /*5050*/  IMAD.MOV.U32 R6, RZ, RZ, 0x1 ;  /* 0x00000001ff067424 */ /* 0x000fe200078e00ff */
[----:B------:R-:W-:Y:S01]  /*5060*/  DADD R28, -RZ, |R24| ;  /* 0x00000000ff1c7229 */ /* 0x000fe20000000518 */
[----:B------:R-:W-:Y:S01]  /*5070*/  IMAD.MOV.U32 R0, RZ, RZ, 0x54442d18 ;  /* 0x54442d18ff007424 */ /* 0x000fe200078e00ff */
[----:B------:R-:W-:Y:S04]  /*5080*/  BSSY.RECONVERGENT B1, `(.L_x_16701) ;  /* 0x0000027000017945 */ /* 0x000fe80003800200 */
[----:B------:R-:W-:Y:S01]  /*5090*/  FSEL R3, R0, 2.38107416347848357412e+38, P0 ;  /* 0x7f3321d200037808 */ /* 0x000fe20000000000 */
[----:B0-----:R-:W-:-:S02]  /*50a0*/  DADD R34, -RZ, |UR4| ;  /* 0x40000004ff227e29 */ /* 0x001fc40008000100 */
[----:B------:R-:W-:Y:S02]  /*50b0*/  DSETP.GT.AND P1, PT, |R26|, |UR4|, PT ;  /* 0x400000041a007e2a */ /* 0x000fe4000bf24200 */
[----:B------:R-:W-:-:S06]  /*50c0*/  DSETP.GT.AND P2, PT, |R24|, |UR4|, PT ;  /* 0x4000000418007e2a */ /* 0x000fcc000bf44200 */
[CC--:B------:R-:W-:Y:S02]  /*50d0*/  FSEL R31, R11.reuse, R35.reuse, P1 ;  /* 0x000000230b1f7208 */ /* 0x0c0fe40000800000 */
[CC--:B------:R-:W-:Y:S02]  /*50e0*/  FSEL R30, R10.reuse, R34.reuse, P1 ;  /* 0x000000220a1e7208 */ /* 0x0c0fe40000800000 */
[----:B------:R-:W0:Y:S01]  /*50f0*/  MUFU.RCP64H R7, R31 ;  /* 0x0000001f00077308 */ /* 0x000e220000001800 */
[-C--:B------:R-:W-:Y:S02]  /*5100*/  FSEL R32, R10, R34.reuse, !P1 ;  /* 0x000000220a207208 */ /* 0x080fe40004800000 */
[-C--:B------:R-:W-:Y:S02]  /*5110*/  FSEL R33, R11, R35.reuse, !P1 ;  /* 0x000000230b217208 */ /* 0x080fe40004800000 */
[----:B------:R-:W-:Y:S02]  /*5120*/  FSEL R28, R28, R34, P2 ;  /* 0x000000221c1c7208 */ /* 0x000fe40001000000 */
[----:B------:R-:W-:Y:S01]  /*5130*/  FSEL R29, R29, R35, P2 ;  /* 0x000000231d1d7208 */ /* 0x000fe20001000000 */
[----:B------:R-:W-:Y:S01]  /*5140*/  DSETP.NEU.AND P2, PT, |R24|, |UR4|, PT ;  /* 0x4000000418007e2a */ /* 0x000fe2000bf4d200 */
[----:B------:R-:W-:-:S04]  /*5150*/  FSETP.GEU.AND P5, PT, |R33|, 6.5827683646048100446e-37, PT ;  /* 0x036000002100780b */ /* 0x000fc80003fae200 */
[----:B------:R-:W-:Y:S02]  /*5160*/  DSETP.NEU.AND P3, PT, R28, RZ, PT ;  /* 0x000000ff1c00722a */ /* 0x000fe40003f6d000 */
        /* <DEDUP_REMOVED lines=8> */
[----:B------:R-:W-:-:S05]  /*51f0*/  IMAD.MOV.U32 R6, RZ, RZ, 0x4002d97c ;  /* 0x4002d97cff067424 */ /* 0x000fca00078e00ff */
[----:B------:R-:W-:Y:S01]  /*5200*/  FSEL R11, R6, 1.8213495016098022461, !P0 ;  /* 0x3fe921fb060b7808 */ /* 0x000fe20004000000 */
[----:B------:R-:W-:-:S03]  /*5210*/  DADD R6, |R24|, |UR4| ;  /* 0x4000000418067e29 */ /* 0x000fc60008000200 */
[----:B------:R-:W-:Y:S01]  /*5220*/  FFMA R0, RZ, R31, R9 ;  /* 0x0000001fff007223 */ /* 0x000fe20000000009 */
[----:B------:R-:W-:Y:S02]  /*5230*/  FSEL R11, R11, R5, !P2 ;  /* 0x000000050b0b7208 */ /* 0x000fe40005000000 */
[----:B------:R-:W-:Y:S02]  /*5240*/  @!P3 FSEL R11, RZ, 2.1426990032196044922, P0 ;  /* 0x400921fbff0bb808 */ /* 0x000fe40000000000 */
[----:B------:R-:W-:Y:S02]  /*5250*/  FSETP.GT.AND P4, PT, |R0|, 1.469367938527859385e-39, PT ;  /* 0x001000000000780b */ /* 0x000fe40003f84200 */
[----:B------:R-:W-:Y:S01]  /*5260*/  FSEL R5, R3, R4, !P2 ;  /* 0x0000000403057208 */ /* 0x000fe20005000000 */
[----:B------:R-:W-:Y:S01]  /*5270*/  DSETP.NAN.AND P2, PT, R6, R6, PT ;  /* 0x000000060600722a */ /* 0x000fe20003f48000 */
[----:B------:R-:W-:Y:S02]  /*5280*/  @!P3 FSEL R5, RZ, 3.37028055040000000000e+12, P0 ;  /* 0x54442d18ff05b808 */ /* 0x000fe40000000000 */
[----:B------:R-:W-:-:S03]  /*5290*/  LOP3.LUT R11, R11, 0x80000000, R25, 0xb8, !PT ;  /* 0x800000000b0b7812 */ /* 0x000fc600078eb819 */
[----:B------:R-:W-:Y:S02]  /*52a0*/  FSEL R10, R6, R5, P2 ;  /* 0x00000005060a7208 */ /* 0x000fe40001000000 */
[----:B------:R-:W-:Y:S02]  /*52b0*/  FSEL R11, R7, R11, P2 ;  /* 0x0000000b070b7208 */ /* 0x000fe40001000000 */
[----:B------:R-:W-:Y:S05]  /*52c0*/  @P4 BRA P5, `(.L_x_16702) ;  /* 0x0000000000084947 */ /* 0x000fea0002800000 */
[----:B------:R-:W-:-:S07]  /*52d0*/  MOV R0, 0x52f0 ;  /* 0x000052f000007802 */ /* 0x000fce0000000f00 */
[----:B-----5:R-:W-:Y:S05]  /*52e0*/  CALL.REL.NOINC `($__internal_74_$__cuda_sm20_div_rn_f64_full) ;  /* 0x0000003000a87944 */ /* 0x020fea0003c00000 */
.L_x_16702:
[----:B------:R-:W-:Y:S05]  /*52f0*/  BSYNC.RECONVERGENT B1 ;  /* 0x0000000000017941 */ /* 0x000fea0003800200 */
.L_x_16701:
[----:B------:R-:W-:Y:S01]  /*5300*/  DMUL R4, R8, R8 ;  /* 0x0000000808047228 */ /* 0x000fe20000000000 */
[----:B------:R-:W-:Y:S01]  /*5310*/  IMAD.MOV.U32 R6, RZ, RZ, -0x2449a4b7 ;  /* 0xdbb65b49ff067424 */ /* 0x000fe200078e00ff */
[----:B------:R-:W-:Y:S01]  /*5320*/  UMOV UR4, 0x2a25ff7e ;  /* 0x2a25ff7e00047882 */ /* 0x000fe20000000000 */
[----:B------:R-:W-:Y:S01]  /*5330*/  IMAD.MOV.U32 R7, RZ, RZ, 0x3f2d3b63 ;  /* 0x3f2d3b63ff077424 */ /* 0x000fe200078e00ff */
[----:B------:R-:W-:Y:S01]  /*5340*/  UMOV UR5, 0x3ef53e1d ;  /* 0x3ef53e1d00057882 */ /* 0x000fe20000000000 */
[----:B------:R-:W0:Y:S01]  /*5350*/  LDCU.64 UR8, c[0x0][0x390] ;  /* 0x00007200ff0877ac */ /* 0x000e220008000a00 */
[----:B-----5:R-:W-:Y:S01]  /*5360*/  DADD R24, -RZ, |R20| ;  /* 0x00000000ff187229 */ /* 0x020fe20000000514 */
[----:B------:R-:W-:Y:S01]  /*5370*/  IMAD.MOV.U32 R32, RZ, RZ, 0x1 ;  /* 0x00000001ff207424 */ /* 0x000fe200078e00ff */
[----:B------:R-:W-:Y:S01]  /*5380*/  BSSY.RECONVERGENT B1, `(.L_x_16703) ;  /* 0x000006c000017945 */ /* 0x000fe20003800200 */
[----:B------:R-:W-:Y:S01]  /*5390*/  DFMA R6, R4, -UR4, R6 ;  /* 0x8000000404067c2b */ /* 0x000fe20008000006 */
[----:B------:R-:W-:Y:S01]  /*53a0*/  UMOV UR4, 0x8dde082e ;  /* 0x8dde082e00047882 */ /* 0x000fe20000000000 */
[----:B------:R-:W-:Y:S01]  /*53b0*/  UMOV UR5, 0x3f531278 ;  /* 0x3f53127800057882 */ /* 0x000fe20000000000 */
[----:B------:R-:W-:-:S02]  /*53c0*/  IMAD.MOV.U32 R3, RZ, RZ, 0x4002d97c ;  /* 0x4002d97cff037424 */ /* 0x000fc400078e00ff */
[----:B------:R-:W-:-:S03]  /*53d0*/  IMAD.MOV.U32 R0, RZ, RZ, 0x54442d18 ;  /* 0x54442d18ff007424 */ /* 0x000fc600078e00ff */
[----:B------:R-:W-:Y:S01]  /*53e0*/  DFMA R6, R4, R6, -UR4 ;  /* 0x8000000404067e2b */ /* 0x000fe20008000006 */
[----:B------:R-:W-:Y:S01]  /*53f0*/  UMOV UR4, 0xc8249315 ;  /* 0xc824931500047882 */ /* 0x000fe20000000000 */
[----:B------:R-:W-:Y:S01]  /*5400*/  UMOV UR5, 0x3f6f9690 ;  /* 0x3f6f969000057882 */ /* 0x000fe20000000000 */
[----:B0-----:R-:W-:-:S05]  /*5410*/  DSETP.GT.AND P3, PT, |R20|, |UR8|, PT ;  /* 0x4000000814007e2a */ /* 0x001fca000bf64200 */
[----:B------:R-:W-:Y:S01]  /*5420*/  DFMA R6, R4, R6, UR4 ;  /* 0x0000000404067e2b */ /* 0x000fe20008000006 */
[----:B------:R-:W-:Y:S01]  /*5430*/  UMOV UR4, 0xabc7cf0d ;  /* 0xabc7cf0d00047882 */ /* 0x000fe20000000000 */
[----:B------:R-:W-:Y:S01]  /*5440*/  UMOV UR5, 0x3f82cf5a ;  /* 0x3f82cf5a00057882 */ /* 0x000fe20000000000 */
[----:B------:R-:W-:-:S05]  /*5450*/  DSETP.GT.AND P2, PT, |R26|, |UR8|, PT ;  /* 0x400000081a007e2a */ /* 0x000fca000bf44200 */
        /* <DEDUP_REMOVED lines=23> */
[----:B------:R-:W-:Y:S01]  /*55d0*/  DADD R6, -RZ, |UR8| ;  /* 0x40000008ff067e29 */ /* 0x000fe20008000100 */
[----:B------:R-:W-:-:S05]  /*55e0*/  UMOV UR5, 0x3fb11089 ;  /* 0x3fb1108900057882 */ /* 0x000fca0000000000 */
[C---:B------:R-:W-:Y:S01]  /*55f0*/  DFMA R28, R4.reuse, R28, -UR4 ;  /* 0x80000004041c7e2b */ /* 0x040fe2000800001c */
[----:B------:R-:W-:Y:S01]  /*5600*/  UMOV UR4, 0x2db51738 ;  /* 0x2db5173800047882 */ /* 0x000fe20000000000 */
[----:B------:R-:W-:Y:S02]  /*5610*/  UMOV UR5, 0x3fb3b12b ;  /* 0x3fb3b12b00057882 */ /* 0x000fe40000000000 */
[----:B------:R-:W-:Y:S02]  /*5620*/  FSEL R31, R25, R7, P3 ;  /* 0x00000007191f7208 */ /* 0x000fe40001800000 */
[----:B------:R-:W-:Y:S02]  /*5630*/  FSEL R30, R24, R6, P3 ;  /* 0x00000006181e7208 */ /* 0x000fe40001800000 */
[----:B------:R-:W-:Y:S01]  /*5640*/  DFMA R28, R4, R28, UR4 ;  /* 0x00000004041c7e2b */ /* 0x000fe2000800001c */
[----:B------:R-:W0:Y:S01]  /*5650*/  MUFU.RCP64H R33, R31 ;  /* 0x0000001f00217308 */ /* 0x000e220000001800 */
[----:B------:R-:W-:Y:S01]  /*5660*/  UMOV UR4, 0x22f8dc5c ;  /* 0x22f8dc5c00047882 */ /* 0x000fe20000000000 */
[----:B------:R-:W-:-:S05]  /*5670*/  UMOV UR5, 0x3fb745d0 ;  /* 0x3fb745d000057882 */ /* 0x000fca0000000000 */
[----:B------:R-:W-:Y:S01]  /*5680*/  DFMA R28, R4, R28, -UR4 ;  /* 0x80000004041c7e2b */ /* 0x000fe2000800001c */
[----:B------:R-:W-:Y:S01]  /*5690*/  UMOV UR4, 0x9dfe927 ;  /* 0x09dfe92700047882 */ /* 0x000fe20000000000 */
[----:B------:R-:W-:-:S06]  /*56a0*/  UMOV UR5, 0x3fbc71c7 ;  /* 0x3fbc71c700057882 */ /* 0x000fcc0000000000 */
[----:B------:R-:W-:Y:S01]  /*56b0*/  DFMA R28, R4, R28, UR4 ;  /* 0x00000004041c7e2b */ /* 0x000fe2000800001c */
[----:B------:R-:W-:Y:S01]  /*56c0*/  UMOV UR4, 0x91fa1744 ;  /* 0x91fa174400047882 */ /* 0x000fe20000000000 */
[----:B0-----:R-:W-:Y:S01]  /*56d0*/  DFMA R34, -R30, R32, 1 ;  /* 0x3ff000001e22742b */ /* 0x001fe20000000120 */
[----:B------:R-:W-:-:S05]  /*56e0*/  UMOV UR5, 0x3fc24924 ;  /* 0x3fc2492400057882 */ /* 0x000fca0000000000 */
[----:B------:R-:W-:Y:S01]  /*56f0*/  DFMA R28, R4, R28, -UR4 ;  /* 0x80000004041c7e2b */ /* 0x000fe2000800001c */
[----:B------:R-:W-:Y:S01]  /*5700*/  UMOV UR4, 0x999840d2 ;  /* 0x999840d200047882 */ /* 0x000fe20000000000 */
[----:B------:R-:W-:Y:S01]  /*5710*/  DFMA R34, R34, R34, R34 ;  /* 0x000000222222722b */ /* 0x000fe20000000022 */
[----:B------:R-:W-:-:S05]  /*5720*/  UMOV UR5, 0x3fc99999 ;  /* 0x3fc9999900057882 */ /* 0x000fca0000000000 */
[----:B------:R-:W-:Y:S01]  /*5730*/  DFMA R28, R4, R28, UR4 ;  /* 0x00000004041c7e2b */ /* 0x000fe2000800001c */
[----:B------:R-:W-:Y:S01]  /*5740*/  UMOV UR4, 0x5555544c ;  /* 0x5555544c00047882 */ /* 0x000fe20000000000 */
[----:B------:R-:W-:Y:S01]  /*5750*/  DFMA R34, R32, R34, R32 ;  /* 0x000000222022722b */ /* 0x000fe20000000020 */
[----:B------:R-:W-:-:S05]  /*5760*/  UMOV UR5, 0x3fd55555 ;  /* 0x3fd5555500057882 */ /* 0x000fca0000000000 */
[----:B------:R-:W-:Y:S01]  /*5770*/  DFMA R28, R4, R28, -UR4 ;  /* 0x80000004041c7e2b */ /* 0x000fe2000800001c */
[----:B------:R-:W0:Y:S01]  /*5780*/  LDCU UR4, c[0x0][0x394] ;  /* 0x00007280ff0477ac */ /* 0x000e220008000800 */
[----:B------:R-:W-:-:S06]  /*5790*/  DFMA R32, -R30, R34, 1 ;  /* 0x3ff000001e20742b */ /* 0x000fcc0000000122 */
[----:B------:R-:W-:Y:S02]  /*57a0*/  DMUL R28, R4, R28 ;  /* 0x0000001c041c7228 */ /* 0x000fe40000000000 */
[----:B------:R-:W-:Y:S01]  /*57b0*/  DFMA R4, R34, R32, R34 ;  /* 0x000000202204722b */ /* 0x000fe20000000022 */
[----:B------:R-:W-:Y:S02]  /*57c0*/  FSEL R32, R24, R6, !P3 ;  /* 0x0000000618207208 */ /* 0x000fe40005800000 */
[----:B------:R-:W-:-:S03]  /*57d0*/  FSEL R33, R25, R7, !P3 ;  /* 0x0000000719217208 */ /* 0x000fc60005800000 */
[----:B------:R-:W-:Y:S02]  /*57e0*/  DFMA R36, R28, R8, R8 ;  /* 0x000000081c24722b */ /* 0x000fe40000000008 */
[----:B------:R-:W-:Y:S01]  /*57f0*/  DADD R28, -RZ, |R26| ;  /* 0x00000000ff1c7229 */ /* 0x000fe2000000051a */
[----:B------:R-:W-:Y:S01]  /*5800*/  @!P1 IMAD.MOV.U32 R8, RZ, RZ, 0x54442d18 ;  /* 0x54442d18ff089424 */ /* 0x000fe200078e00ff */
[----:B------:R-:W-:Y:S01]  /*5810*/  DMUL R24, R4, R32 ;  /* 0x0000002004187228 */ /* 0x000fe20000000000 */
[----:B------:R-:W-:Y:S01]  /*5820*/  @!P1 IMAD.MOV.U32 R9, RZ, RZ, 0x400921fb ;  /* 0x400921fbff099424 */ /* 0x000fe200078e00ff */
[----:B------:R-:W-:Y:S02]  /*5830*/  FSETP.GEU.AND P5, PT, |R33|, 6.5827683646048100446e-37, PT ;  /* 0x036000002100780b */ /* 0x000fe40003fae200 */
[----:B------:R-:W-:-:S03]  /*5840*/  @P1 DADD R34, -RZ, -R36 ;  /* 0x00000000ff221229 */ /* 0x000fc60000000924 */
[----:B------:R-:W-:Y:S01]  /*5850*/  @!P1 DADD R8, -R36, R8 ;  /* 0x0000000024089229 */ /* 0x000fe20000000108 */
[----:B------:R-:W-:Y:S02]  /*5860*/  FSEL R38, R28, R6, P2 ;  /* 0x000000061c267208 */ /* 0x000fe40001000000 */
[----:B------:R-:W-:Y:S01]  /*5870*/  FSEL R39, R29, R7, P2 ;  /* 0x000000071d277208 */ /* 0x000fe20001000000 */
[----:B------:R-:W-:Y:S02]  /*5880*/  DFMA R28, -R30, R24, R32 ;  /* 0x000000181e1c722b */ /* 0x000fe40000000120 */
[----:B------:R-:W-:Y:S01]  /*5890*/  DSETP.NEU.AND P2, PT, |R26|, |UR8|, PT ;  /* 0x400000081a007e2a */ /* 0x000fe2000bf4d200 */
[----:B------:R-:W-:Y:S02]  /*58a0*/  @P1 FSEL R34, R36, R34, !P0 ;  /* 0x0000002224221208 */ /* 0x000fe40004000000 */
[----:B------:R-:W-:Y:S02]  /*58b0*/  @P1 FSEL R35, R37, R35, !P0 ;  /* 0x0000002325231208 */ /* 0x000fe40004000000 */
[----:B------:R-:W-:Y:S01]  /*58c0*/  @!P1 FSEL R6, R8, R36, !P0 ;  /* 0x0000002408069208 */ /* 0x000fe20004000000 */
[----:B------:R-:W-:Y:S01]  /*58d0*/  @P1 IMAD.MOV.U32 R36, RZ, RZ, 0x54442d18 ;  /* 0x54442d18ff241424 */ /* 0x000fe200078e00ff */
[----:B------:R-:W-:Y:S01]  /*58e0*/  @!P1 FSEL R7, R9, R37, !P0 ;  /* 0x0000002509079208 */ /* 0x000fe20004000000 */
[----:B------:R-:W-:Y:S01]  /*58f0*/  DFMA R8, R4, R28, R24 ;  /* 0x0000001c0408722b */ /* 0x000fe20000000018 */
[----:B------:R-:W-:Y:S01]  /*5900*/  @P1 IMAD.MOV.U32 R37, RZ, RZ, 0x3ff921fb ;  /* 0x3ff921fbff251424 */ /* 0x000fe200078e00ff */
[----:B------:R-:W-:-:S02]  /*5910*/  DSETP.NEU.AND P0, PT, R38, RZ, PT ;  /* 0x000000ff2600722a */ /* 0x000fc40003f0d000 */
[----:B------:R-:W-:-:S03]  /*5920*/  DADD R4, |R26|, |UR8| ;  /* 0x400000081a047e29 */ /* 0x000fc60008000200 */
[----:B------:R-:W-:Y:S01]  /*5930*/  @P1 DADD R6, R34, R36 ;  /* 0x0000000022061229 */ /* 0x000fe20000000024 */
[----:B0-----:R-:W-:Y:S02]  /*5940*/  ISETP.LE.AND P1, PT, RZ, UR4, PT ;  /* 0x00000004ff007c0c */ /* 0x001fe4000bf23270 */
[----:B------:R-:W-:Y:S02]  /*5950*/  FFMA R24, RZ, R31, R9 ;  /* 0x0000001fff187223 */ /* 0x000fe40000000009 */
[----:B------:R-:W-:Y:S02]  /*5960*/  FSEL R25, R3, 1.8213495016098022461, !P1 ;  /* 0x3fe921fb03197808 */ /* 0x000fe40004800000 */
[----:B------:R-:W-:Y:S02]  /*5970*/  FSEL R3, R0, 2.38107416347848357412e+38, P1 ;  /* 0x7f3321d200037808 */ /* 0x000fe40000800000 */
[----:B------:R-:W-:Y:S02]  /*5980*/  FSETP.GT.AND P4, PT, |R24|, 1.469367938527859385e-39, PT ;  /* 0x001000001800780b */ /* 0x000fe40003f84200 */
[----:B------:R-:W-:-:S02]  /*5990*/  FSEL R25, R25, R7, !P2 ;  /* 0x0000000719197208 */ /* 0x000fc40005000000 */
[----:B------:R-:W-:Y:S02]  /*59a0*/  @!P0 FSEL R25, RZ, 2.1426990032196044922, P1 ;  /* 0x400921fbff198808 */ /* 0x000fe40000800000 */
[----:B------:R-:W-:Y:S01]  /*59b0*/  FSEL R7, R3, R6, !P2 ;  /* 0x0000000603077208 */ /* 0x000fe20005000000 */
[----:B------:R-:W-:Y:S01]  /*59c0*/  DSETP.NAN.AND P2, PT, R4, R4, PT ;  /* 0x000000040400722a */ /* 0x000fe20003f48000 */
[----:B------:R-:W-:Y:S02]  /*59d0*/  @!P0 FSEL R7, RZ, 3.37028055040000000000e+12, P1 ;  /* 0x54442d18ff078808 */ /* 0x000fe40000800000 */
[----:B------:R-:W-:-:S03]  /*59e0*/  LOP3.LUT R25, R25, 0x80000000, R27, 0xb8, !PT ;  /* 0x8000000019197812 */ /* 0x000fc600078eb81b */
[----:B------:R-:W-:Y:S02]  /*59f0*/  FSEL R24, R4, R7, P2 ;  /* 0x0000000704187208 */ /* 0x000fe40001000000 */
[----:B------:R-:W-:Y:S01]  /*5a00*/  FSEL R25, R5, R25, P2 ;  /* 0x0000001905197208 */ /* 0x000fe20001000000 */
[----:B------:R-:W-:Y:S06]  /*5a10*/  @P4 BRA P5, `(.L_x_16704) ;  /* 0x0000000000084947 */ /* 0x000fec0002800000 */
[----:B------:R-:W-:-:S07]  /*5a20*/  MOV R0, 0x5a40 ;  /* 0x00005a4000007802 */ /* 0x000fce0000000f00 */
[----:B------:R-:W-:Y:S05]  /*5a30*/  CALL.REL.NOINC `($__internal_74_$__cuda_sm20_div_rn_f64_full) ;  /* 0x0000002800d47944 */ /* 0x000fea0003c00000 */
.L_x_16704:
[----:B------:R-:W-:Y:S05]  /*5a40*/  BSYNC.RECONVERGENT B1 ;  /* 0x0000000000017941 */ /* 0x000fea0003800200 */
.L_x_16703:
[----:B------:R-:W-:Y:S01]  /*5a50*/  DMUL R4, R8, R8 ;  /* 0x0000000808047228 */ /* 0x000fe20000000000 */
[----:B------:R-:W-:Y:S01]  /*5a60*/  IMAD.MOV.U32 R6, RZ, RZ, -0x2449a4b7 ;  /* 0xdbb65b49ff067424 */ /* 0x000fe200078e00ff */
[----:B------:R-:W-:Y:S01]  /*5a70*/  UMOV UR4, 0x2a25ff7e ;  /* 0x2a25ff7e00047882 */ /* 0x000fe20000000000 */
[----:B------:R-:W-:Y:S01]  /*5a80*/  IMAD.MOV.U32 R7, RZ, RZ, 0x3f2d3b63 ;  /* 0x3f2d3b63ff077424 */ /* 0x000fe200078e00ff */
[----:B------:R-:W-:Y:S01]  /*5a90*/  UMOV UR5, 0x3ef53e1d ;  /* 0x3ef53e1d00057882 */ /* 0x000fe20000000000 */
[----:B------:R-:W0:Y:S01]  /*5aa0*/  LDCU.64 UR8, c[0x0][0x390] ;  /* 0x00007200ff0877ac */ /* 0x000e220008000a00 */
[----:B------:R-:W-:Y:S01]  /*5ab0*/  DADD R26, -RZ, |R22| ;  /* 0x00000000ff1a7229 */ /* 0x000fe20000000516 */
        /* <DEDUP_REMOVED lines=81> */
[----:B------:R-:W-:-:S03]  /*5fd0*/  DFMA R28, -R30, R26, R32 ;  /* 0x0000001a1e1c722b */ /* 0x000fc60000000120 */
[----:B------:R-:W-:Y:S02]  /*5fe0*/  @P3 FSEL R34, R36, R34, !P1 ;  /* 0x0000002224223208 */ /* 0x000fe40004800000 */
[----:B------:R-:W-:Y:S01]  /*5ff0*/  @P3 FSEL R35, R37, R35, !P1 ;  /* 0x0000002325233208 */ /* 0x000fe20004800000 */
[----:B------:R-:W-:Y:S01]  /*6000*/  DSETP.NEU.AND P2, PT, R38, RZ, PT ;  /* 0x000000ff2600722a */ /* 0x000fe20003f4d000 */
[----:B------:R-:W-:Y:S01]  /*6010*/  @!P3 FSEL R6, R8, R36, !P1 ;  /* 0x000000240806b208 */ /* 0x000fe20004800000 */
[----:B------:R-:W-:Y:S01]  /*6020*/  @P3 IMAD.MOV.U32 R36, RZ, RZ, 0x54442d18 ;  /* 0x54442d18ff243424 */ /* 0x000fe200078e00ff */
[----:B------:R-:W-:Y:S01]  /*6030*/  @!P3 FSEL R7, R9, R37, !P1 ;  /* 0x000000250907b208 */ /* 0x000fe20004800000 */
[----:B------:R-:W-:Y:S01]  /*6040*/  DFMA R8, R4, R28, R26 ;  /* 0x0000001c0408722b */ /* 0x000fe2000000001a */
[----:B------:R-:W-:Y:S01]  /*6050*/  @P3 IMAD.MOV.U32 R37, RZ, RZ, 0x3ff921fb ;  /* 0x3ff921fbff253424 */ /* 0x000fe200078e00ff */
[----:B------:R-:W-:Y:S01]  /*6060*/  DADD R4, |R20|, |UR8| ;  /* 0x4000000814047e29 */ /* 0x000fe20008000200 */
[----:B0-----:R-:W-:-:S04]  /*6070*/  ISETP.LE.AND P1, PT, RZ, UR4, PT ;  /* 0x00000004ff007c0c */ /* 0x001fc8000bf23270 */
[----:B------:R-:W-:Y:S01]  /*6080*/  @P3 DADD R6, R34, R36 ;  /* 0x0000000022063229 */ /* 0x000fe20000000024 */
[----:B------:R-:W-:Y:S01]  /*6090*/  FSEL R3, R3, 1.8213495016098022461, !P1 ;  /* 0x3fe921fb03037808 */ /* 0x000fe20004800000 */
[----:B------:R-:W-:Y:S01]  /*60a0*/  DSETP.NEU.AND P3, PT, |R20|, |UR8|, PT ;  /* 0x4000000814007e2a */ /* 0x000fe2000bf6d200 */
[----:B------:R-:W-:Y:S01]  /*60b0*/  FSEL R27, R0, 2.38107416347848357412e+38, P1 ;  /* 0x7f3321d2001b7808 */ /* 0x000fe20000800000 */
[----:B------:R-:W-:-:S05]  /*60c0*/  FFMA R20, RZ, R31, R9 ;  /* 0x0000001fff147223 */ /* 0x000fca0000000009 */
[----:B------:R-:W-:Y:S02]  /*60d0*/  FSETP.GT.AND P4, PT, |R20|, 1.469367938527859385e-39, PT ;  /* 0x001000001400780b */ /* 0x000fe40003f84200 */
[----:B------:R-:W-:Y:S02]  /*60e0*/  FSEL R3, R3, R7, !P3 ;  /* 0x0000000703037208 */ /* 0x000fe40005800000 */
        /* <DEDUP_REMOVED lines=10> */
.L_x_16706:
[----:B------:R-:W-:Y:S05]  /*6190*/  BSYNC.RECONVERGENT B1 ;  /* 0x0000000000017941 */ /* 0x000fea0003800200 */
.L_x_16705:
        /* <DEDUP_REMOVED lines=76> */
[----:B------:R-:W-:Y:S01]  /*6660*/  FSEL R32, R26, R6, !P3 ;  /* 0x000000061a207208 */ /* 0x000fe20005800000 */
[----:B------:R-:W-:Y:S01]  /*6670*/  @!P0 IMAD.MOV.U32 R26, RZ, RZ, 0x54442d18 ;  /* 0x54442d18ff1a8424 */ /* 0x000fe200078e00ff */
[----:B------:R-:W-:Y:S01]  /*6680*/  FSEL R33, R27, R7, !P3 ;  /* 0x000000071b217208 */ /* 0x000fe20005800000 */
[----:B------:R-:W-:Y:S02]  /*6690*/  @!P0 IMAD.MOV.U32 R27, RZ, RZ, 0x400921fb ;  /* 0x400921fbff1b8424 */ /* 0x000fe400078e00ff */
[----:B------:R-:W-:Y:S02]  /*66a0*/  DFMA R36, R28, R8, R8 ;  /* 0x000000081c24722b */ /* 0x000fe40000000008 */
[----:B------:R-:W-:Y:S01]  /*66b0*/  DADD R28, -RZ, |R22| ;  /* 0x00000000ff1c7229 */ /* 0x000fe20000000516 */
[----:B------:R-:W-:Y:S01]  /*66c0*/  FSETP.GEU.AND P5, PT, |R33|, 6.5827683646048100446e-37, PT ;  /* 0x036000002100780b */ /* 0x000fe20003fae200 */
[----:B------:R-:W-:-:S04]  /*66d0*/  DMUL R8, R4, R32 ;  /* 0x0000002004087228 */ /* 0x000fc80000000000 */
[----:B------:R-:W-:Y:S02]  /*66e0*/  @!P0 DADD R26, -R36, R26 ;  /* 0x00000000241a8229 */ /* 0x000fe4000000011a */
[----:B------:R-:W-:Y:S02]  /*66f0*/  @P0 DADD R34, -RZ, -R36 ;  /* 0x00000000ff220229 */ /* 0x000fe40000000924 */
[----:B------:R-:W-:Y:S02]  /*6700*/  FSEL R38, R28, R6, P2 ;  /* 0x000000061c267208 */ /* 0x000fe40001000000 */
[----:B------:R-:W-:Y:S01]  /*6710*/  FSEL R39, R29, R7, P2 ;  /* 0x000000071d277208 */ /* 0x000fe20001000000 */
[----:B------:R-:W-:Y:S02]  /*6720*/  DFMA R28, -R30, R8, R32 ;  /* 0x000000081e1c722b */ /* 0x000fe40000000120 */
[----:B------:R-:W-:Y:S01]  /*6730*/  DSETP.NEU.AND P2, PT, |R22|, |UR8|, PT ;  /* 0x4000000816007e2a */ /* 0x000fe2000bf4d200 */
[----:B------:R-:W-:-:S02]  /*6740*/  @!P0 FSEL R6, R26, R36, !P1 ;  /* 0x000000241a068208 */ /* 0x000fc40004800000 */
[----:B------:R-:W-:Y:S02]  /*6750*/  @!P0 FSEL R7, R27, R37, !P1 ;  /* 0x000000251b078208 */ /* 0x000fe40004800000 */
[----:B------:R-:W-:Y:S01]  /*6760*/  @P0 FSEL R26, R36, R34, !P1 ;  /* 0x00000022241a0208 */ /* 0x000fe20004800000 */
[----:B------:R-:W-:Y:S01]  /*6770*/  DFMA R8, R4, R28, R8 ;  /* 0x0000001c0408722b */ /* 0x000fe20000000008 */
[----:B------:R-:W-:Y:S01]  /*6780*/  @P0 FSEL R27, R37, R35, !P1 ;  /* 0x00000023251b0208 */ /* 0x000fe20004800000 */
[----:B------:R-:W-:Y:S01]  /*6790*/  @P0 IMAD.MOV.U32 R34, RZ, RZ, 0x54442d18 ;  /* 0x54442d18ff220424 */ /* 0x000fe200078e00ff */
[----:B------:R-:W-:Y:S01]  /*67a0*/  DSETP.NEU.AND P1, PT, R38, RZ, PT ;  /* 0x000000ff2600722a */ /* 0x000fe20003f2d000 */
[----:B------:R-:W-:Y:S01]  /*67b0*/  @P0 IMAD.MOV.U32 R35, RZ, RZ, 0x3ff921fb ;  /* 0x3ff921fbff230424 */ /* 0x000fe200078e00ff */
[----:B------:R-:W-:-:S05]  /*67c0*/  DADD R4, |R22|, |UR8| ;  /* 0x4000000816047e29 */ /* 0x000fca0008000200 */
[----:B------:R-:W-:Y:S01]  /*67d0*/  FFMA R22, RZ, R31, R9 ;  /* 0x0000001fff167223 */ /* 0x000fe20000000009 */
[----:B------:R-:W-:Y:S01]  /*67e0*/  @P0 DADD R6, R26, R34 ;  /* 0x000000001a060229 */ /* 0x000fe20000000022 */
[----:B0-----:R-:W-:-:S03]  /*67f0*/  ISETP.LE.AND P0, PT, RZ, UR4, PT ;  /* 0x00000004ff007c0c */ /* 0x001fc6000bf03270 */
[----:B------:R-:W-:Y:S02]  /*6800*/  FSETP.GT.AND P4, PT, |R22|, 1.469367938527859385e-39, PT ;  /* 0x001000001600780b */ /* 0x000fe40003f84200 */
[----:B------:R-:W-:Y:S02]  /*6810*/  FSEL R3, R3, 1.8213495016098022461, !P0 ;  /* 0x3fe921fb03037808 */ /* 0x000fe40004000000 */
[----:B------:R-:W-:Y:S02]  /*6820*/  FSEL R27, R0, 2.38107416347848357412e+38, P0 ;  /* 0x7f3321d2001b7808 */ /* 0x000fe40000000000 */
[----:B------:R-:W-:Y:S02]  /*6830*/  FSEL R3, R3, R7, !P2 ;  /* 0x0000000703037208 */ /* 0x000fe40005000000 */
[----:B------:R-:W-:Y:S02]  /*6840*/  @!P1 FSEL R3, RZ, 2.1426990032196044922, P0 ;  /* 0x400921fbff039808 */ /* 0x000fe40000000000 */
[----:B------:R-:W-:Y:S01]  /*6850*/  FSEL R7, R27, R6, !P2 ;  /* 0x000000061b077208 */ /* 0x000fe20005000000 */
[----:B------:R-:W-:Y:S01]  /*6860*/  DSETP.NAN.AND P2, PT, R4, R4, PT ;  /* 0x000000040400722a */ /* 0x000fe20003f48000 */
[----:B------:R-:W-:-:S02]  /*6870*/  @!P1 FSEL R7, RZ, 3.37028055040000000000e+12, P0 ;  /* 0x54442d18ff079808 */ /* 0x000fc40000000000 */
[----:B------:R-:W-:-:S03]  /*6880*/  LOP3.LUT R23, R3, 0x80000000, R23, 0xb8, !PT ;  /* 0x8000000003177812 */ /* 0x000fc600078eb817 */
[----:B------:R-:W-:Y:S02]  /*6890*/  FSEL R22, R4, R7, P2 ;  /* 0x0000000704167208 */ /* 0x000fe40001000000 */
[----:B------:R-:W-:Y:S01]  /*68a0*/  FSEL R23, R5, R23, P2 ;  /* 0x0000001705177208 */ /* 0x000fe20001000000 */
[----:B------:R-:W-:Y:S06]  /*68b0*/  @P4 BRA P5, `(.L_x_16708) ;  /* 0x0000000000084947 */ /* 0x000fec0002800000 */
[----:B------:R-:W-:-:S07]  /*68c0*/  MOV R0, 0x68e0 ;  /* 0x000068e000007802 */ /* 0x000fce0000000f00 */
[----:B------:R-:W-:Y:S05]  /*68d0*/  CALL.REL.NOINC `($__internal_74_$__cuda_sm20_div_rn_f64_full) ;  /* 0x0000001c002c7944 */ /* 0x000fea0003c00000 */
.L_x_16708:
[----:B------:R-:W-:Y:S05]  /*68e0*/  BSYNC.RECONVERGENT B1 ;  /* 0x0000000000017941 */ /* 0x000fea0003800200 */
.L_x_16707:
        /* <DEDUP_REMOVED lines=77> */
[----:B------:R-:W-:Y:S01]  /*6dc0*/  DADD R34, -RZ, |R16| ;  /* 0x00000000ff227229 */ /* 0x000fe20000000510 */
[----:B------:R-:W-:Y:S01]  /*6dd0*/  FSEL R33, R27, R7, !P1 ;  /* 0x000000071b217208 */ /* 0x000fe20004800000 */
[----:B------:R-:W-:Y:S02]  /*6de0*/  @!P3 IMAD.MOV.U32 R26, RZ, RZ, 0x54442d18 ;  /* 0x54442d18ff1ab424 */ /* 0x000fe400078e00ff */
[----:B------:R-:W-:Y:S01]  /*6df0*/  DFMA R28, R28, R8, R8 ;  /* 0x000000081c1c722b */ /* 0x000fe20000000008 */
[----:B------:R-:W-:Y:S01]  /*6e00*/  @!P3 IMAD.MOV.U32 R27, RZ, RZ, 0x400921fb ;  /* 0x400921fbff1bb424 */ /* 0x000fe200078e00ff */
[----:B------:R-:W-:Y:S01]  /*6e10*/  FSETP.GEU.AND P5, PT, |R33|, 6.5827683646048100446e-37, PT ;  /* 0x036000002100780b */ /* 0x000fe20003fae200 */
[----:B------:R-:W-:-:S03]  /*6e20*/  DMUL R8, R4, R32 ;  /* 0x0000002004087228 */ /* 0x000fc60000000000 */
[----:B------:R-:W-:Y:S02]  /*6e30*/  FSEL R38, R34, R6, P2 ;  /* 0x0000000622267208 */ /* 0x000fe40001000000 */
[----:B------:R-:W-:Y:S01]  /*6e40*/  @!P3 DADD R26, -R28, R26 ;  /* 0x000000001c1ab229 */ /* 0x000fe2000000011a */
[----:B------:R-:W-:Y:S01]  /*6e50*/  FSEL R39, R35, R7, P2 ;  /* 0x0000000723277208 */ /* 0x000fe20001000000 */
[----:B------:R-:W-:Y:S02]  /*6e60*/  @P3 DADD R36, -RZ, -R28 ;  /* 0x00000000ff243229 */ /* 0x000fe4000000091c */
[----:B------:R-:W-:Y:S02]  /*6e70*/  DFMA R34, -R30, R8, R32 ;  /* 0x000000081e22722b */ /* 0x000fe40000000120 */
[----:B------:R-:W-:-:S04]  /*6e80*/  DSETP.NEU.AND P2, PT, |R16|, |UR8|, PT ;  /* 0x4000000810007e2a */ /* 0x000fc8000bf4d200 */
[----:B------:R-:W-:Y:S02]  /*6e90*/  @!P3 FSEL R6, R26, R28, !P0 ;  /* 0x0000001c1a06b208 */ /* 0x000fe40004000000 */
[----:B------:R-:W-:Y:S01]  /*6ea0*/  DFMA R8, R4, R34, R8 ;  /* 0x000000220408722b */ /* 0x000fe20000000008 */
[----:B------:R-:W-:Y:S01]  /*6eb0*/  @!P3 FSEL R7, R27, R29, !P0 ;  /* 0x0000001d1b07b208 */ /* 0x000fe20004000000 */
[----:B------:R-:W-:Y:S01]  /*6ec0*/  DADD R4, |R16|, |UR8| ;  /* 0x4000000810047e29 */ /* 0x000fe20008000200 */
[----:B------:R-:W-:Y:S01]  /*6ed0*/  @P3 FSEL R26, R28, R36, !P0 ;  /* 0x000000241c1a3208 */ /* 0x000fe20004000000 */
[----:B------:R-:W-:Y:S01]  /*6ee0*/  @P3 IMAD.MOV.U32 R28, RZ, RZ, 0x54442d18 ;  /* 0x54442d18ff1c3424 */ /* 0x000fe200078e00ff */
[----:B------:R-:W-:Y:S01]  /*6ef0*/  @P3 FSEL R27, R29, R37, !P0 ;  /* 0x000000251d1b3208 */ /* 0x000fe20004000000 */
[----:B------:R-:W-:Y:S01]  /*6f00*/  @P3 IMAD.MOV.U32 R29, RZ, RZ, 0x3ff921fb ;  /* 0x3ff921fbff1d3424 */ /* 0x000fe200078e00ff */
[----:B------:R-:W-:-:S03]  /*6f10*/  DSETP.NEU.AND P0, PT, R38, RZ, PT ;  /* 0x000000ff2600722a */ /* 0x000fc60003f0d000 */
[----:B------:R-:W-:Y:S02]  /*6f20*/  FFMA R16, RZ, R31, R9 ;  /* 0x0000001fff107223 */ /* 0x000fe40000000009 */
[----:B------:R-:W-:Y:S01]  /*6f30*/  @P3 DADD R6, R26, R28 ;  /* 0x000000001a063229 */ /* 0x000fe2000000001c */
[----:B0-----:R-:W-:Y:S02]  /*6f40*/  ISETP.LE.AND P3, PT, RZ, UR4, PT ;  /* 0x00000004ff007c0c */ /* 0x001fe4000bf63270 */
[----:B------:R-:W-:Y:S02]  /*6f50*/  FSETP.GT.AND P4, PT, |R16|, 1.469367938527859385e-39, PT ;  /* 0x001000001000780b */ /* 0x000fe40003f84200 */
[----:B------:R-:W-:Y:S02]  /*6f60*/  FSEL R3, R3, 1.8213495016098022461, !P3 ;  /* 0x3fe921fb03037808 */ /* 0x000fe40005800000 */
[----:B------:R-:W-:-:S03]  /*6f70*/  FSEL R27, R0, 2.38107416347848357412e+38, P3 ;  /* 0x7f3321d2001b7808 */ /* 0x000fc60001800000 */
        /* <DEDUP_REMOVED lines=11> */
.L_x_16710:
[----:B------:R-:W-:Y:S05]  /*7030*/  BSYNC.RECONVERGENT B1 ;  /* 0x0000000000017941 */ /* 0x000fea0003800200 */
.L_x_16709:
        /* <DEDUP_REMOVED lines=12> */
[----:B------:R-:W-:-:S05]  /*7100*/  IMAD.MOV.U32 R0, RZ, RZ, 0x54442d18 ;  /* 0x54442d18ff007424 */ /* 0x000fca00078e00ff */
        /* <DEDUP_REMOVED lines=39> */
[----:B------:R-:W-:Y:S01]  /*7380*/  UMOV UR4, 0x22f8dc5c ;  /* 0x22f8dc5c00047882 */ /* 0x000fe20000000000 */
[----:B------:R-:W0:Y:S01]  /*7390*/  MUFU.RCP64H R29, R31 ;  /* 0x0000001f001d7308 */ /* 0x000e220000001800 */
[----:B------:R-:W-:Y:S01]  /*73a0*/  UMOV UR5, 0x3fb745d0 ;  /* 0x3fb745d000057882 */ /* 0x000fe20000000000 */
[----:B------:R-:W-:-:S04]  /*73b0*/  IMAD.MOV.U32 R28, RZ, RZ, 0x1 ;  /* 0x00000001ff1c7424 */ /* 0x000fc800078e00ff */
[----:B------:R-:W-:Y:S01]  /*73c0*/  DFMA R32, R4, R32, -UR4 ;  /* 0x8000000404207e2b */ /* 0x000fe20008000020 */
[----:B------:R-:W-:Y:S01]  /*73d0*/  UMOV UR4, 0x9dfe927 ;  /* 0x09dfe92700047882 */ /* 0x000fe20000000000 */
[----:B------:R-:W-:-:S06]  /*73e0*/  UMOV UR5, 0x3fbc71c7 ;  /* 0x3fbc71c700057882 */ /* 0x000fcc0000000000 */
[----:B------:R-:W-:Y:S01]  /*73f0*/  DFMA R32, R4, R32, UR4 ;  /* 0x0000000404207e2b */ /* 0x000fe20008000020 */
[----:B------:R-:W-:Y:S01]  /*7400*/  UMOV UR4, 0x91fa1744 ;  /* 0x91fa174400047882 */ /* 0x000fe20000000000 */
[----:B------:R-:W-:Y:S01]  /*7410*/  UMOV UR5, 0x3fc24924 ;  /* 0x3fc2492400057882 */ /* 0x000fe20000000000 */
[----:B0-----:R-:W-:-:S05]  /*7420*/  DFMA R34, -R30, R28, 1 ;  /* 0x3ff000001e22742b */ /* 0x001fca000000011c */
[----:B------:R-:W-:Y:S01]  /*7430*/  DFMA R32, R4, R32, -UR4 ;  /* 0x8000000404207e2b */ /* 0x000fe20008000020 */
[----:B------:R-:W-:Y:S01]  /*7440*/  UMOV UR4, 0x999840d2 ;  /* 0x999840d200047882 */ /* 0x000fe20000000000 */
[----:B------:R-:W-:Y:S01]  /*7450*/  UMOV UR5, 0x3fc99999 ;  /* 0x3fc9999900057882 */ /* 0x000fe20000000000 */
[----:B------:R-:W-:-:S05]  /*7460*/  DFMA R34, R34, R34, R34 ;  /* 0x000000222222722b */ /* 0x000fca0000000022 */
[----:B------:R-:W-:Y:S01]  /*7470*/  DFMA R32, R4, R32, UR4 ;  /* 0x0000000404207e2b */ /* 0x000fe20008000020 */
[----:B------:R-:W-:Y:S01]  /*7480*/  UMOV UR4, 0x5555544c ;  /* 0x5555544c00047882 */ /* 0x000fe20000000000 */
[----:B------:R-:W-:Y:S01]  /*7490*/  UMOV UR5, 0x3fd55555 ;  /* 0x3fd5555500057882 */ /* 0x000fe20000000000 */
[----:B------:R-:W-:-:S05]  /*74a0*/  DFMA R34, R28, R34, R28 ;  /* 0x000000221c22722b */ /* 0x000fca000000001c */
[----:B------:R-:W-:Y:S01]  /*74b0*/  DFMA R32, R4, R32, -UR4 ;  /* 0x8000000404207e2b */ /* 0x000fe20008000020 */
[----:B------:R-:W0:Y:S02]  /*74c0*/  LDCU UR4, c[0x0][0x394] ;  /* 0x00007280ff0477ac */ /* 0x000e240008000800 */
[----:B------:R-:W-:-:S05]  /*74d0*/  DFMA R36, -R30, R34, 1 ;  /* 0x3ff000001e24742b */ /* 0x000fca0000000122 */
[----:B------:R-:W-:Y:S01]  /*74e0*/  DMUL R28, R4, R32 ;  /* 0x00000020041c7228 */ /* 0x000fe20000000000 */
[----:B------:R-:W-:Y:S02]  /*74f0*/  FSEL R32, R26, R6, !P0 ;  /* 0x000000061a207208 */ /* 0x000fe40004000000 */
[----:B------:R-:W-:Y:S01]  /*7500*/  DFMA R4, R34, R36, R34 ;  /* 0x000000242204722b */ /* 0x000fe20000000022 */
[----:B------:R-:W-:Y:S01]  /*7510*/  FSEL R33, R27, R7, !P0 ;  /* 0x000000071b217208 */ /* 0x000fe20004000000 */
[----:B------:R-:W-:Y:S01]  /*7520*/  DADD R34, -RZ, |R18| ;  /* 0x00000000ff227229 */ /* 0x000fe20000000512 */
[----:B------:R-:W-:Y:S02]  /*7530*/  @!P1 IMAD.MOV.U32 R26, RZ, RZ, 0x54442d18 ;  /* 0x54442d18ff1a9424 */ /* 0x000fe400078e00ff */
[----:B------:R-:W-:Y:S01]  /*7540*/  DFMA R28, R28, R8, R8 ;  /* 0x000000081c1c722b */ /* 0x000fe20000000008 */
[----:B------:R-:W-:Y:S01]  /*7550*/  @!P1 IMAD.MOV.U32 R27, RZ, RZ, 0x400921fb ;  /* 0x400921fbff1b9424 */ /* 0x000fe200078e00ff */
[----:B------:R-:W-:Y:S01]  /*7560*/  FSETP.GEU.AND P5, PT, |R33|, 6.5827683646048100446e-37, PT ;  /* 0x036000002100780b */ /* 0x000fe20003fae200 */
[----:B------:R-:W-:-:S04]  /*7570*/  DMUL R8, R4, R32 ;  /* 0x0000002004087228 */ /* 0x000fc80000000000 */
[----:B------:R-:W-:Y:S01]  /*7580*/  FSEL R38, R34, R6, P2 ;  /* 0x0000000622267208 */ /* 0x000fe20001000000 */
[----:B------:R-:W-:Y:S01]  /*7590*/  @!P1 DADD R26, -R28, R26 ;  /* 0x000000001c1a9229 */ /* 0x000fe2000000011a */
[----:B------:R-:W-:Y:S01]  /*75a0*/  FSEL R39, R35, R7, P2 ;  /* 0x0000000723277208 */ /* 0x000fe20001000000 */
[----:B------:R-:W-:Y:S02]  /*75b0*/  @P1 DADD R36, -RZ, -R28 ;  /* 0x00000000ff241229 */ /* 0x000fe4000000091c */
[----:B------:R-:W-:-:S03]  /*75c0*/  DFMA R34, -R30, R8, R32 ;  /* 0x000000081e22722b */ /* 0x000fc60000000120 */
[----:B------:R-:W-:-:S03]  /*75d0*/  DSETP.NEU.AND P2, PT, R38, RZ, PT ;  /* 0x000000ff2600722a */ /* 0x000fc60003f4d000 */
[----:B------:R-:W-:Y:S02]  /*75e0*/  @!P1 FSEL R6, R26, R28, !P3 ;  /* 0x0000001c1a069208 */ /* 0x000fe40005800000 */
[----:B------:R-:W-:Y:S01]  /*75f0*/  @!P1 FSEL R7, R27, R29, !P3 ;  /* 0x0000001d1b079208 */ /* 0x000fe20005800000 */
[----:B------:R-:W-:Y:S01]  /*7600*/  DFMA R8, R4, R34, R8 ;  /* 0x000000220408722b */ /* 0x000fe20000000008 */
[----:B------:R-:W-:Y:S01]  /*7610*/  @P1 FSEL R26, R28, R36, !P3 ;  /* 0x000000241c1a1208 */ /* 0x000fe20005800000 */
[----:B------:R-:W-:Y:S01]  /*7620*/  @P1 IMAD.MOV.U32 R28, RZ, RZ, 0x54442d18 ;  /* 0x54442d18ff1c1424 */ /* 0x000fe200078e00ff */
[----:B------:R-:W-:Y:S01]  /*7630*/  @P1 FSEL R27, R29, R37, !P3 ;  /* 0x000000251d1b1208 */ /* 0x000fe20005800000 */
        /* <DEDUP_REMOVED lines=20> */
.L_x_16712:
[----:B------:R-:W-:Y:S05]  /*7780*/  BSYNC.RECONVERGENT B1 ;  /* 0x0000000000017941 */ /* 0x000fea0003800200 */
.L_x_16711:
        /* <DEDUP_REMOVED lines=78> */
[----:B------:R-:W-:Y:S02]  /*7c70*/  @!P0 IMAD.MOV.U32 R36, RZ, RZ, 0x54442d18 ;  /* 0x54442d18ff248424 */ /* 0x000fe400078e00ff */
[----:B------:R-:W-:Y:S01]  /*7c80*/  @!P0 IMAD.MOV.U32 R37, RZ, RZ, 0x400921fb ;  /* 0x400921fbff258424 */ /* 0x000fe200078e00ff */
[----:B------:R-:W-:Y:S01]  /*7c90*/  DFMA R8, R28, R8, R8 ;  /* 0x000000081c08722b */ /* 0x000fe20000000008 */
[----:B------:R-:W-:Y:S01]  /*7ca0*/  FSETP.GEU.AND P5, PT, |R33|, 6.5827683646048100446e-37, PT ;  /* 0x036000002100780b */ /* 0x000fe20003fae200 */
[----:B------:R-:W-:-:S02]  /*7cb0*/  DADD R28, -RZ, |R12| ;  /* 0x00000000ff1c7229 */ /* 0x000fc4000000050c */
[----:B------:R-:W-:-:S04]  /*7cc0*/  DMUL R26, R4, R32 ;  /* 0x00000020041a7228 */ /* 0x000fc80000000000 */
[----:B------:R-:W-:Y:S02]  /*7cd0*/  @!P0 DADD R36, -R8, R36 ;  /* 0x0000000008248229 */ /* 0x000fe40000000124 */
[----:B------:R-:W-:Y:S02]  /*7ce0*/  @P0 DADD R34, -RZ, -R8 ;  /* 0x00000000ff220229 */ /* 0x000fe40000000908 */
[----:B------:R-:W-:Y:S02]  /*7cf0*/  FSEL R38, R28, R6, P2 ;  /* 0x000000061c267208 */ /* 0x000fe40001000000 */
[----:B------:R-:W-:Y:S01]  /*7d00*/  FSEL R39, R29, R7, P2 ;  /* 0x000000071d277208 */ /* 0x000fe20001000000 */
[----:B------:R-:W-:-:S03]  /*7d10*/  DFMA R28, -R30, R26, R32 ;  /* 0x0000001a1e1c722b */ /* 0x000fc60000000120 */
[----:B------:R-:W-:Y:S01]  /*7d20*/  @!P0 FSEL R6, R36, R8, !P3 ;  /* 0x0000000824068208 */ /* 0x000fe20005800000 */
[----:B------:R-:W-:Y:S01]  /*7d30*/  @P0 IMAD.MOV.U32 R36, RZ, RZ, 0x54442d18 ;  /* 0x54442d18ff240424 */ /* 0x000fe200078e00ff */
[----:B------:R-:W-:Y:S01]  /*7d40*/  @!P0 FSEL R7, R37, R9, !P3 ;  /* 0x0000000925078208 */ /* 0x000fe20005800000 */
[----:B------:R-:W-:Y:S01]  /*7d50*/  @P0 IMAD.MOV.U32 R37, RZ, RZ, 0x3ff921fb ;  /* 0x3ff921fbff250424 */ /* 0x000fe200078e00ff */
[----:B------:R-:W-:Y:S01]  /*7d60*/  @P0 FSEL R34, R8, R34, !P3 ;  /* 0x0000002208220208 */ /* 0x000fe20005800000 */
[----:B------:R-:W-:Y:S01]  /*7d70*/  DSETP.NEU.AND P2, PT, R38, RZ, PT ;  /* 0x000000ff2600722a */ /* 0x000fe20003f4d000 */
[----:B------:R-:W-:Y:S01]  /*7d80*/  @P0 FSEL R35, R9, R35, !P3 ;  /* 0x0000002309230208 */ /* 0x000fe20005800000 */
[----:B------:R-:W-:Y:S02]  /*7d90*/  DFMA R8, R4, R28, R26 ;  /* 0x0000001c0408722b */ /* 0x000fe4000000001a */
[C---:B------:R-:W-:Y:S02]  /*7da0*/  DSETP.NEU.AND P3, PT, |R12|.reuse, |UR8|, PT ;  /* 0x400000080c007e2a */ /* 0x040fe4000bf6d200 */
[----:B------:R-:W-:-:S02]  /*7db0*/  DADD R4, |R12|, |UR8| ;  /* 0x400000080c047e29 */ /* 0x000fc40008000200 */
[----:B------:R-:W-:Y:S01]  /*7dc0*/  @P0 DADD R6, R34, R36 ;  /* 0x0000000022060229 */ /* 0x000fe20000000024 */
[----:B0-----:R-:W-:-:S03]  /*7dd0*/  ISETP.LE.AND P0, PT, RZ, UR4, PT ;  /* 0x00000004ff007c0c */ /* 0x001fc6000bf03270 */
[----:B------:R-:W-:Y:S01]  /*7de0*/  FFMA R12, RZ, R31, R9 ;  /* 0x0000001fff0c7223 */ /* 0x000fe20000000009 */
[----:B------:R-:W-:Y:S02]  /*7df0*/  FSEL R3, R3, 1.8213495016098022461, !P0 ;  /* 0x3fe921fb03037808 */ /* 0x000fe40004000000 */
[----:B------:R-:W-:Y:S02]  /*7e00*/  FSEL R27, R0, 2.38107416347848357412e+38, P0 ;  /* 0x7f3321d2001b7808 */ /* 0x000fe40000000000 */
[----:B------:R-:W-:Y:S02]  /*7e10*/  FSETP.GT.AND P4, PT, |R12|, 1.469367938527859385e-39, PT ;  /* 0x001000000c00780b */ /* 0x000fe40003f84200 */
        /* <DEDUP_REMOVED lines=11> */
.L_x_16714:
[----:B------:R-:W-:Y:S05]  /*7ed0*/  BSYNC.RECONVERGENT B1 ;  /* 0x0000000000017941 */ /* 0x000fea0003800200 */
.L_x_16713:
[----:B------:R-:W-:Y:S01]  /*7ee0*/  DMUL R4, R8, R8 ;  /* 0x0000000808047228 */ /* 0x000fe20000000000 */
[----:B------:R-:W-:Y:S01]  /*7ef0*/  IMAD.MOV.U32 R6, RZ, RZ, -0x2449a4b7 ;  /* 0xdbb65b49ff067424 */ /* 0x000fe200078e00ff */
[----:B------:R-:W-:Y:S01]  /*7f00*/  UMOV UR4, 0x2a25ff7e ;  /* 0x2a25ff7e00047882 */ /* 0x000fe20000000000 */
[----:B------:R-:W-:Y:S01]  /*7f10*/  IMAD.MOV.U32 R7, RZ, RZ, 0x3f2d3b63 ;  /* 0x3f2d3b63ff077424 */ /* 0x000fe200078e00ff */
[----:B------:R-:W-:Y:S01]  /*7f20*/  UMOV UR5, 0x3ef53e1d ;  /* 0x3ef53e1d00057882 */ /* 0x000fe20000000000 */
[----:B------:R-:W0:Y:S01]  /*7f30*/  S2R R0, SR_CTAID.X ;  /* 0x0000000000007919 */ /* 0x000e220000002500 */
[----:B------:R-:W1:Y:S03]  /*7f40*/  LDC.64 R28, c[0x0][0x398] ;  /* 0x0000e600ff1c7b82 */ /* 0x000e660000000a00 */
        /* <DEDUP_REMOVED lines=11> */
[----:B------:R-:W-:Y:S01]  /*8000*/  UMOV UR5, 0x3f9162b0 ;  /* 0x3f9162b000057882 */ /* 0x000fe20000000000 */
[----:B0-----:R-:W-:Y:S02]  /*8010*/  IMAD.SHL.U32 R3, R0, 0x400, RZ ;  /* 0x0000040000037824 */ /* 0x001fe400078e00ff */
[----:B------:R-:W-:-:S03]  /*8020*/  IMAD.MOV.U32 R0, RZ, RZ, 0x54442d18 ;  /* 0x54442d18ff007424 */ /* 0x000fc600078e00ff */
[----:B------:R-:W-:Y:S01]  /*8030*/  DFMA R6, R4, R6, UR4 ;  /* 0x0000000404067e2b */ /* 0x000fe20008000006 */
[----:B------:R-:W-:Y:S01]  /*8040*/  UMOV UR4, 0xfeb6fc6b ;  /* 0xfeb6fc6b00047882 */ /* 0x000fe20000000000 */
[----:B------:R-:W-:Y:S01]  /*8050*/  UMOV UR5, 0x3f9a7256 ;  /* 0x3f9a725600057882 */ /* 0x000fe20000000000 */
[----:B-1----:R-:W-:-:S05]  /*8060*/  IMAD.WIDE.U32 R28, R3, 0x8, R28 ;  /* 0x00000008031c7825 */ /* 0x002fca00078e001c */
[----:B------:R-:W-:Y:S01]  /*8070*/  DFMA R6, R4, R6, -UR4 ;  /* 0x8000000404067e2b */ /* 0x000fe20008000006 */
[----:B------:R-:W-:Y:S01]  /*8080*/  UMOV UR4, 0xce4a489 ;  /* 0x0ce4a48900047882 */ /* 0x000fe20000000000 */
[----:B------:R-:W-:Y:S01]  /*8090*/  UMOV UR5, 0x3fa17156 ;  /* 0x3fa1715600057882 */ /* 0x000fe20000000000 */
[----:B------:R-:W-:-:S05]  /*80a0*/  IMAD.WIDE.U32 R2, R2, 0x10, R28 ;  /* 0x0000001002027825 */ /* 0x000fca00078e001c */
[C---:B------:R-:W-:Y:S01]  /*80b0*/  DFMA R6, R4.reuse, R6, UR4 ;  /* 0x0000000404067e2b */ /* 0x040fe20008000006 */
[----:B------:R-:W-:Y:S01]  /*80c0*/  UMOV UR4, 0x841450e4 ;  /* 0x841450e400047882 */ /* 0x000fe20000000000 */
[----:B------:R-:W-:Y:S01]  /*80d0*/  UMOV UR5, 0x3fa4f44d ;  /* 0x3fa4f44d00057882 */ /* 0x000fe20000000000 */
[----:B------:R-:W-:Y:S04]  /*80e0*/  STG.E.128 desc[UR6][R2.64+0x800], R20 ;  /* 0x0008001402007986 */ /* 0x000fe8000c101d06 */
[----:B------:R-:W-:Y:S01]  /*80f0*/  STG.E.128 desc[UR6][R2.64+0x1000], R16 ;  /* 0x0010001002007986 */ /* 0x000fe2000c101d06 */
        /* <DEDUP_REMOVED lines=31> */
[----:B------:R-:W0:Y:S01]  /*82f0*/  LDCU UR4, c[0x0][0x394] ;  /* 0x00007280ff0477ac */ /* 0x000e220008000800 */
[----:B------:R-:W1:Y:S06]  /*8300*/  LDC.64 R6, c[0x0][0x390] ;  /* 0x0000e400ff067b82 */ /* 0x000e6c0000000a00 */
[----:B------:R-:W-:Y:S01]  /*8310*/  DMUL R26, R4, R26 ;  /* 0x0000001a041a7228 */ /* 0x000fe20000000000 */
[----:B------:R-:W-:Y:S02]  /*8320*/  @!P1 IMAD.MOV.U32 R4, RZ, RZ, 0x54442d18 ;  /* 0x54442d18ff049424 */ /* 0x000fe400078e00ff */
[----:B------:R-:W-:-:S05]  /*8330*/  @!P1 IMAD.MOV.U32 R5, RZ, RZ, 0x400921fb ;  /* 0x400921fbff059424 */ /* 0x000fca00078e00ff */
[----:B------:R-:W-:Y:S02]  /*8340*/  DFMA R32, R26, R8, R8 ;  /* 0x000000081a20722b */ /* 0x000fe40000000008 */
[----:B------:R-:W-:-:S06]  /*8350*/  DADD R8, -RZ, |R14| ;  /* 0x00000000ff087229 */ /* 0x000fcc000000050e */
[----:B------:R-:W-:Y:S02]  /*8360*/  @!P1 DADD R4, -R32, R4 ;  /* 0x0000000020049229 */ /* 0x000fe40000000104 */
[----:B------:R-:W-:Y:S02]  /*8370*/  @P1 DADD R30, -RZ, -R32 ;  /* 0x00000000ff1e1229 */ /* 0x000fe40000000920 */
[--C-:B-1----:R-:W-:Y:S02]  /*8380*/  DADD R26, -RZ, |R6|.reuse ;  /* 0x00000000ff1a7229 */ /* 0x102fe40000000506 */
[----:B------:R-:W-:-:S04]  /*8390*/  DSETP.GT.AND P2, PT, |R14|, |R6|, PT ;  /* 0x400000060e00722a */ /* 0x000fc80003f44200 */
[----:B------:R-:W-:Y:S02]  /*83a0*/  @!P1 FSEL R4, R4, R32, !P0 ;  /* 0x0000002004049208 */ /* 0x000fe40004000000 */
[----:B------:R-:W-:Y:S02]  /*83b0*/  @!P1 FSEL R5, R5, R33, !P0 ;  /* 0x0000002105059208 */ /* 0x000fe40004000000 */
[----:B------:R-:W-:Y:S01]  /*83c0*/  @P1 FSEL R30, R32, R30, !P0 ;  /* 0x0000001e201e1208 */ /* 0x000fe20004000000 */
[----:B------:R-:W-:Y:S01]  /*83d0*/  @P1 IMAD.MOV.U32 R32, RZ, RZ, 0x54442d18 ;  /* 0x54442d18ff201424 */ /* 0x000fe200078e00ff */
[----:B------:R-:W-:Y:S01]  /*83e0*/  @P1 FSEL R31, R33, R31, !P0 ;  /* 0x0000001f211f1208 */ /* 0x000fe20004000000 */
[----:B------:R-:W-:Y:S01]  /*83f0*/  @P1 IMAD.MOV.U32 R33, RZ, RZ, 0x3ff921fb ;  /* 0x3ff921fbff211424 */ /* 0x000fe200078e00ff */
[----:B------:R-:W-:Y:S01]  /*8400*/  FSEL R8, R8, R26, P2 ;  /* 0x0000001a08087208 */ /* 0x000fe20001000000 */
[----:B------:R-:W-:Y:S01]  /*8410*/  DSETP.NEU.AND P0, PT, |R14|, |R6|, PT ;  /* 0x400000060e00722a */ /* 0x000fe20003f0d200 */
[----:B------:R-:W-:-:S02]  /*8420*/  FSEL R9, R9, R27, P2 ;  /* 0x0000001b09097208 */ /* 0x000fc40001000000 */
[----:B0-----:R-:W-:Y:S01]  /*8430*/  ISETP.LE.AND P2, PT, RZ, UR4, PT ;  /* 0x00000004ff007c0c */ /* 0x001fe2000bf43270 */
[----:B------:R-:W-:-:S03]  /*8440*/  @P1 DADD R4, R30, R32 ;  /* 0x000000001e041229 */ /* 0x000fc60000000020 */
[----:B------:R-:W-:Y:S01]  /*8450*/  DSETP.NEU.AND P1, PT, R8, RZ, PT ;  /* 0x000000ff0800722a */ /* 0x000fe20003f2d000 */
[----:B------:R-:W-:-:S05]  /*8460*/  IMAD.MOV.U32 R8, RZ, RZ, 0x4002d97c ;  /* 0x4002d97cff087424 */ /* 0x000fca00078e00ff */
[----:B------:R-:W-:Y:S01]  /*8470*/  FSEL R27, R8, 1.8213495016098022461, !P2 ;  /* 0x3fe921fb081b7808 */ /* 0x000fe20005000000 */
[----:B------:R-:W-:Y:S01]  /*8480*/  DADD R8, |R14|, |R6| ;  /* 0x000000000e087229 */ /* 0x000fe20000000606 */
[----:B------:R-:W-:Y:S02]  /*8490*/  IMAD.MOV.U32 R6, RZ, RZ, R24 ;  /* 0x000000ffff067224 */ /* 0x000fe400078e0018 */
[----:B------:R-:W-:Y:S01]  /*84a0*/  FSEL R5, R27, R5, !P0 ;  /* 0x000000051b057208 */ /* 0x000fe20004000000 */
[----:B------:R-:W-:Y:S01]  /*84b0*/  IMAD.MOV.U32 R7, RZ, RZ, R25 ;  /* 0x000000ffff077224 */ /* 0x000fe200078e0019 */
[----:B------:R-:W-:Y:S02]  /*84c0*/  FSEL R27, R0, 2.38107416347848357412e+38, P2 ;  /* 0x7f3321d2001b7808 */ /* 0x000fe40001000000 */
[----:B------:R-:W-:Y:S02]  /*84d0*/  @!P1 FSEL R5, RZ, 2.1426990032196044922, P2 ;  /* 0x400921fbff059808 */ /* 0x000fe40001000000 */
[----:B------:R-:W-:Y:S01]  /*84e0*/  FSEL R27, R27, R4, !P0 ;  /* 0x000000041b1b7208 */ /* 0x000fe20004000000 */
[----:B------:R-:W-:Y:S01]  /*84f0*/  DSETP.NAN.AND P0, PT, R8, R8, PT ;  /* 0x000000080800722a */ /* 0x000fe20003f08000 */
[----:B------:R-:W-:Y:S01]  /*8500*/  LOP3.LUT R15, R5, 0x80000000, R15, 0xb8, !PT ;  /* 0x80000000050f7812 */ /* 0x000fe200078eb80f */
[----:B------:R-:W-:Y:S01]  /*8510*/  IMAD.MOV.U32 R4, RZ, RZ, R10 ;  /* 0x000000ffff047224 */ /* 0x000fe200078e000a */
[----:B------:R-:W-:Y:S01]  /*8520*/  @!P1 FSEL R27, RZ, 3.37028055040000000000e+12, P2 ;  /* 0x54442d18ff1b9808 */ /* 0x000fe20001000000 */
[----:B------:R-:W-:-:S02]  /*8530*/  IMAD.MOV.U32 R5, RZ, RZ, R11 ;  /* 0x000000ffff057224 */ /* 0x000fc400078e000b */
[----:B------:R-:W-:Y:S02]  /*8540*/  FSEL R15, R9, R15, P0 ;  /* 0x0000000f090f7208 */ /* 0x000fe40000000000 */
[----:B------:R-:W-:Y:S01]  /*8550*/  FSEL R14, R8, R27, P0 ;  /* 0x0000001b080e7208 */ /* 0x000fe20000000000 */
[----:B------:R-:W-:Y:S04]  /*8560*/  STG.E.128 desc[UR6][R2.64], R4 ;  /* 0x0000000402007986 */ /* 0x000fe8000c101d06 */
[----:B------:R-:W-:Y:S01]  /*8570*/  STG.E.128 desc[UR6][R2.64+0x1800], R12 ;  /* 0x0018000c02007986 */ /* 0x000fe2000c101d06 */
[----:B------:R-:W-:Y:S05]  /*8580*/  EXIT ;  /* 0x000000000000794d */ /* 0x000fea0003800000 */
        .weak           $__internal_74_$__cuda_sm20_div_rn_f64_full
        .type           $__internal_74_$__cuda_sm20_div_rn_f64_full,@function
        .size           $__internal_74_$__cuda_sm20_div_rn_f64_full,(.L_x_17896 - $__internal_74_$__cuda_sm20_div_rn_f64_full)
$__internal_74_$__cuda_sm20_div_rn_f64_full:
[C---:B------:R-:W-:Y:S01]  /*8590*/  FSETP.GEU.AND P4, PT, |R31|.reuse, 1.469367938527859385e-39, PT ;  /* 0x001000001f00780b */ /* 0x040fe20003f8e200 */
[----:B------:R-:W-:Y:S01]  /*85a0*/  IMAD.MOV.U32 R8, RZ, RZ, 0x1 ;  /* 0x00000001ff087424 */ /* 0x000fe200078e00ff */
[----:B------:R-:W-:Y:S01]  /*85b0*/  LOP3.LUT R28, R31, 0x800fffff, RZ, 0xc0, !PT ;  /* 0x800fffff1f1c7812 */ /* 0x000fe200078ec0ff */
[----:B------:R-:W-:Y:S01]  /*85c0*/  BSSY.RECONVERGENT B0, `(.L_x_16715) ;  /* 0x0000054000007945 */ /* 0x000fe20003800200 */
[C---:B------:R-:W-:Y:S02]  /*85d0*/  FSETP.GEU.AND P2, PT, |R33|.reuse, 1.469367938527859385e-39, PT ;  /* 0x001000002100780b */ /* 0x040fe40003f4e200 */
        /* <DEDUP_REMOVED lines=9> */
[----:B------:R-:W-:Y:S01]  /*8670*/  @!P2 ISETP.GE.U32.AND P5, PT, R3, R4, PT ;  /* 0x000000040300a20c */ /* 0x000fe20003fa6070 */
[----:B------:R-:W-:Y:S01]  /*8680*/  IMAD.MOV.U32 R4, RZ, RZ, 0x1ca00000 ;  /* 0x1ca00000ff047424 */ /* 0x000fe200078e00ff */
[----:B------:R-:W-:-:S04]  /*8690*/  @!P4 LOP3.LUT R6, R29, 0x7ff00000, RZ, 0xc0, !PT ;  /* 0x7ff000001d06c812 */ /* 0x000fc800078ec0ff */
[----:B------:R-:W-:-:S04]  /*86a0*/  @!P2 SEL R5, R4, 0x63400000, !P5 ;  /* 0x634000000405a807 */ /* 0x000fc80006800000 */
[----:B------:R-:W-:-:S04]  /*86b0*/  @!P2 LOP3.LUT R5, R5, 0x80000000, R33, 0xf8, !PT ;  /* 0x800000000505a812 */ /* 0x000fc800078ef821 */
[----:B------:R-:W-:Y:S01]  /*86c0*/  @!P2 LOP3.LUT R37, R5, 0x100000, RZ, 0xfc, !PT ;  /* 0x001000000525a812 */ /* 0x000fe200078efcff */
[----:B0-----:R-:W-:Y:S01]  /*86d0*/  DFMA R34, R8, -R28, 1 ;  /* 0x3ff000000822742b */ /* 0x001fe2000000081c */
[----:B------:R-:W-:-:S07]  /*86e0*/  IMAD.MOV.U32 R5, RZ, RZ, R3 ;  /* 0x000000ffff057224 */ /* 0x000fce00078e0003 */
        /* <DEDUP_REMOVED lines=9> */
[----:B------:R-:W-:Y:S02]  /*8780*/  DMUL R8, R38, R34 ;  /* 0x0000002226087228 */ /* 0x000fe40000000000 */
[----:B------:R-:W-:-:S06]  /*8790*/  VIADD R7, R5, 0xffffffff ;  /* 0xffffffff05077836 */ /* 0x000fcc0000000000 */
[----:B------:R-:W-:Y:S01]  /*87a0*/  DFMA R36, R8, -R28, R34 ;  /* 0x8000001c0824722b */ /* 0x000fe20000000022 */
[----:B------:R-:W-:-:S07]  /*87b0*/  ISETP.GT.U32.AND P2, PT, R7, 0x7feffffe, PT ;  /* 0x7feffffe0700780c */ /* 0x000fce0003f44070 */
[----:B------:R-:W-:Y:S01]  /*87c0*/  DFMA R36, R38, R36, R8 ;  /* 0x000000242624722b */ /* 0x000fe20000000008 */
[----:B------:R-:W-:-:S05]  /*87d0*/  VIADD R8, R6, 0xffffffff ;  /* 0xffffffff06087836 */ /* 0x000fca0000000000 */
[----:B------:R-:W-:-:S13]  /*87e0*/  ISETP.GT.U32.OR P2, PT, R8, 0x7feffffe, P2 ;  /* 0x7feffffe0800780c */ /* 0x000fda0001744470 */
        /* <DEDUP_REMOVED lines=28> */
.L_x_16716:
        /* <DEDUP_REMOVED lines=16> */
.L_x_16719:
[----:B------:R-:W-:Y:S01]  /*8ab0*/  LOP3.LUT R9, R31, 0x80000, RZ, 0xfc, !PT ;  /* 0x000800001f097812 */ /* 0x000fe200078efcff */
[----:B------:R-:W-:Y:S01]  /*8ac0*/  IMAD.MOV.U32 R8, RZ, RZ, R30 ;  /* 0x000000ffff087224 */ /* 0x000fe200078e001e */
[----:B------:R-:W-:Y:S06]  /*8ad0*/  BRA `(.L_x_16717) ;  /* 0x0000000000087947 */ /* 0x000fec0003800000 */
.L_x_16718:
[----:B------:R-:W-:Y:S01]  /*8ae0*/  LOP3.LUT R9, R33, 0x80000, RZ, 0xfc, !PT ;  /* 0x0008000021097812 */ /* 0x000fe200078efcff */
[----:B------:R-:W-:-:S07]  /*8af0*/  IMAD.MOV.U32 R8, RZ, RZ, R32 ;  /* 0x000000ffff087224 */ /* 0x000fce00078e0020 */
.L_x_16717:
[----:B------:R-:W-:Y:S05]  /*8b00*/  BSYNC.RECONVERGENT B0 ;  /* 0x0000000000007941 */ /* 0x000fea0003800200 */
.L_x_16715:
[----:B------:R-:W-:Y:S02]  /*8b10*/  IMAD.MOV.U32 R4, RZ, RZ, R0 ;  /* 0x000000ffff047224 */ /* 0x000fe400078e0000 */
[----:B------:R-:W-:-:S04]  /*8b20*/  IMAD.MOV.U32 R5, RZ, RZ, 0x0 ;  /* 0x00000000ff057424 */ /* 0x000fc800078e00ff */
[----:B------:R-:W-:Y:S05]  /*8b30*/  RET.REL.NODEC R4 `(_ZN2at6native29vectorized_elementwise_kernelILi2ENS0_13BUnaryFunctorIdddZZZNS0_17atan2_kernel_cudaERNS_18TensorIteratorBaseEENKUlvE_clEvENKUlvE_clEvEUlddE_EESt5arrayIPcLm2EEEEviT0_T1_) ;  /* 0xffffff7404307950 */ /* 0x000fea0003c3ffff */
.L_x_16720:
        /* <DEDUP_REMOVED lines=12> */
.L_x_17896:


//--------------------- .text._ZN2at6native29vectorized_elementwise_kernelILi4ENS0_13BUnaryFunctorIdddZZZNS0_17atan2_kernel_cudaERNS_18TensorIteratorBaseEENKUlvE_clEvENKUlvE_clEvEUlddE_EESt5arrayIPcLm2EEEEviT0_T1_ --------------------------
	.section	.text._ZN2at6native29vectorized_elementwise_kernelILi4ENS0_13BUnaryFunctorIdddZZZNS0_17atan2_kernel_cudaERNS_18TensorIteratorBaseEENKUlvE_clEvENKUlvE_clEvEUlddE_EESt5arrayIPcLm2EEEEviT0_T1_,"ax",@progbits
	.align	128
        .global         _ZN2at6native29vectorized_elementwise_kernelILi4ENS0_13BUnaryFunctorIdddZZZNS0_17atan2_kernel_cudaERNS_18TensorIteratorBaseEENKUlvE_clEvENKUlvE_clEvEUlddE_EESt5arrayIPcLm2EEEEviT0_T1_
        .type           _ZN2at6native29vectorized_elementwise_kernelILi4ENS0_13BUnaryFunctorIdddZZZNS0_17atan2_kernel_cudaERNS_18TensorIteratorBaseEENKUlvE_clEvENKUlvE_clEvEUlddE_EESt5arrayIPcLm2EEEEviT0_T1_,@function
        .size           _ZN2at6native29vectorized_elementwise_kernelILi4ENS0_13BUnaryFunctorIdddZZZNS0_17atan2_kernel_cudaERNS_18TensorIteratorBaseEENKUlvE_clEvENKUlvE_clEvEUlddE_EESt5arrayIPcLm2EEEEviT0_T1_,(.L_x_17897 - _ZN2at6native29vectorized_elementwise_kernelILi4ENS0_13BUnaryFunctorIdddZZZNS0_17atan2_kernel_cudaERNS_18TensorIteratorBaseEENKUlvE_clEvENKUlvE_clEvEUlddE_EESt5arrayIPcLm2EEEEviT0_T1_)
        .other          _ZN2at6native29vectorized_elementwise_kernelILi4ENS0_13BUnaryFunctorIdddZZZNS0_17atan2_kernel_cudaERNS_18TensorIteratorBaseEENKUlvE_clEvENKUlvE_clEvEUlddE_EESt5arrayIPcLm2EEEEviT0_T1_,@"STO_CUDA_ENTRY STV_DEFAULT"
_ZN2at6native29vectorized_elementwise_kernelILi4ENS0_13BUnaryFunctorIdddZZZNS0_17atan2_kernel_cudaERNS_18TensorIteratorBaseEENKUlvE_clEvENKUlvE_clEvEUlddE_EESt5arrayIPcLm2EEEEviT0_T1_:
.text._ZN2at6native29vectorized_elementwise_kernelILi4ENS0_13BUnaryFunctorIdddZZZNS0_17atan2_kernel_cudaERNS_18TensorIteratorBaseEENKUlvE_clEvENKUlvE_clEvEUlddE_EESt5arrayIPcLm2EEEEviT0_T1_:
        /* <DEDUP_REMOVED lines=91> */
[----:B------:R-:W-:Y:S05]  /*05b0*/  CALL.REL.NOINC `($__internal_75_$__cuda_sm20_div_rn_f64_full) ;  /* 0x0000007c00e47944 */ /* 0x000fea0003c00000 */
.L_x_16725:
[----:B------:R-:W-:Y:S05]  /*05c0*/  BSYNC.RECONVERGENT B2 ;  /* 0x0000000000027941 */ /* 0x000fea0003800200 */
.L_x_16724:
        /* <DEDUP_REMOVED lines=71> */
.L_x_16727:
        /* <DEDUP_REMOVED lines=8> */
.L_x_16728:
[----:B------:R-:W-:Y:S05]  /*0ac0*/  BSYNC.RECONVERGENT B0 ;  /* 0x0000000000007941 */ /* 0x000fea0003800200 */
.L_x_16726:
        /* <DEDUP_REMOVED lines=21> */
.L_x_16723:
[----:B------:R-:W-:Y:S05]  /*0c20*/  BSYNC.RECONVERGENT B1 ;  /* 0x0000000000017941 */ /* 0x000fea0003800200 */
.L_x_16722:
        /* <DEDUP_REMOVED lines=31> */
.L_x_16732:
[----:B------:R-:W-:Y:S05]  /*0e20*/  BSYNC.RECONVERGENT B2 ;  /* 0x0000000000027941 */ /* 0x000fea0003800200 */
.L_x_16731:
        /* <DEDUP_REMOVED lines=96> */
.L_x_16730:
[----:B------:R-:W-:Y:S05]  /*1430*/  BSYNC.RECONVERGENT B1 ;  /* 0x0000000000017941 */ /* 0x000fea0003800200 */
.L_x_16729:
        /* <DEDUP_REMOVED lines=32> */
.L_x_16736:
[----:B------:R-:W-:Y:S05]  /*1640*/  BSYNC.RECONVERGENT B2 ;  /* 0x0000000000027941 */ /* 0x000fea0003800200 */
.L_x_16735:
        /* <DEDUP_REMOVED lines=96> */
.L_x_16734:
[----:B------:R-:W-:Y:S05]  /*1c50*/  BSYNC.RECONVERGENT B1 ;  /* 0x0000000000017941 */ /* 0x000fea0003800200 */
.L_x_16733:
        /* <DEDUP_REMOVED lines=32> */
.L_x_16740:
[----:B------:R-:W-:Y:S05]  /*1e60*/  BSYNC.RECONVERGENT B2 ;  /* 0x0000000000027941 */ /* 0x000fea0003800200 */
.L_x_16739:
        /* <DEDUP_REMOVED lines=96> */
.L_x_16738:
[----:B------:R-:W-:Y:S05]  /*2470*/  BSYNC.RECONVERGENT B1 ;  /* 0x0000000000017941 */ /* 0x000fea0003800200 */
.L_x_16737:
        /* <DEDUP_REMOVED lines=32> */
.L_x_16744:
[----:B------:R-:W-:Y:S05]  /*2680*/  BSYNC.RECONVERGENT B2 ;  /* 0x0000000000027941 */ /* 0x000fea0003800200 */
.L_x_16743:
        /* <DEDUP_REMOVED lines=96> */
.L_x_16742:
[----:B------:R-:W-:Y:S05]  /*2c90*/  BSYNC.RECONVERGENT B1 ;  /* 0x0000000000017941 */ /* 0x000fea0003800200 */
.L_x_16741:
        /* <DEDUP_REMOVED lines=32> */
.L_x_16748:
[----:B------:R-:W-:Y:S05]  /*2ea0*/  BSYNC.RECONVERGENT B2 ;  /* 0x0000000000027941 */ /* 0x000fea0003800200 */
.L_x_16747:
        /* <DEDUP_REMOVED lines=96> */
.L_x_16746:
[----:B------:R-:W-:Y:S05]  /*34b0*/  BSYNC.RECONVERGENT B1 ;  /* 0x0000000000017941 */ /* 0x000fea0003800200 */
.L_x_16745:
        /* <DEDUP_REMOVED lines=32> */
.L_x_16752:
[----:B------:R-:W-:Y:S05]  /*36c0*/  BSYNC.RECONVERGENT B2 ;  /* 0x0000000000027941 */ /* 0x000fea0003800200 */
.L_x_16751:
        /* <DEDUP_REMOVED lines=96> */
.L_x_16750:
[----:B------:R-:W-:Y:S05]  /*3cd0*/  BSYNC.RECONVERGENT B1 ;  /* 0x0000000000017941 */ /* 0x000fea0003800200 */
.L_x_16749:
        /* <DEDUP_REMOVED lines=32> */
.L_x_16756:
[----:B------:R-:W-:Y:S05]  /*3ee0*/  BSYNC.RECONVERGENT B2 ;  /* 0x0000000000027941 */ /* 0x000fea0003800200 */
.L_x_16755:
        /* <DEDUP_REMOVED lines=96> */
.L_x_16754:
[----:B------:R-:W-:Y:S05]  /*44f0*/  BSYNC.RECONVERGENT B1 ;  /* 0x0000000000017941 */ /* 0x000fea0003800200 */
.L_x_16753:
        /* <DEDUP_REMOVED lines=26> */
.L_x_16759:
[----:B------:R-:W-:-:S13]  /*46a0*/  ISETP.GE.U32.AND P0, PT, R5, R2, PT ;  /* 0x000000020500720c */ /* 0x000fda0003f06070 */
[----:B------:R-:W-:Y:S05]  /*46b0*/  @P0 BRA `(.L_x_16761) ;  /* 0x0000000000300947 */ /* 0x000fea0003800000 */
[----:B0-----:R-:W0:Y:S01]  /*46c0*/  LDC.64 R6, c[0x0][0x398] ;  /* 0x0000e600ff067b82 */ /* 0x001e220000000a00 */
[----:B------:R-:W-:Y:S02]  /*46d0*/  IMAD R9, R24, 0x400, R5 ;  /* 0x0000040018097824 */ /* 0x000fe400078e0205 */
[----:B------:R-:W-:Y:S02]  /*46e0*/  VIADD R5, R5, 0x80 ;  /* 0x0000008005057836 */ /* 0x000fe40000000000 */
[----:B0-----:R-:W-:-:S05]  /*46f0*/  IMAD.WIDE.U32 R6, R9, 0x8, R6 ;  /* 0x0000000809067825 */ /* 0x001fca00078e0006 */
[----:B------:R1:W-:Y:S02]  /*4700*/  STG.E.64 desc[UR6][R6.64], R16 ;  /* 0x0000001006007986 */ /* 0x0003e4000c101b06 */
.L_x_16760:
[----:B------:R-:W-:-:S13]  /*4710*/  ISETP.GE.U32.AND P0, PT, R5, R2, PT ;  /* 0x000000020500720c */ /* 0x000fda0003f06070 */
[----:B------:R-:W-:Y:S05]  /*4720*/  @P0 BRA `(.L_x_16762) ;  /* 0x0000000000340947 */ /* 0x000fea0003800000 */
[----:B01----:R-:W0:Y:S01]  /*4730*/  LDC.64 R6, c[0x0][0x398] ;  /* 0x0000e600ff067b82 */ /* 0x003e220000000a00 */
[----:B------:R-:W-:Y:S02]  /*4740*/  IMAD R9, R24, 0x400, R5 ;  /* 0x0000040018097824 */ /* 0x000fe400078e0205 */
[----:B------:R-:W-:Y:S02]  /*4750*/  VIADD R5, R5, 0x80 ;  /* 0x0000008005057836 */ /* 0x000fe40000000000 */
[----:B0-----:R-:W-:-:S05]  /*4760*/  IMAD.WIDE.U32 R6, R9, 0x8, R6 ;  /* 0x0000000809067825 */ /* 0x001fca00078e0006 */
[----:B------:R1:W-:Y:S02]  /*4770*/  STG.E.64 desc[UR6][R6.64], R18 ;  /* 0x0000001206007986 */ /* 0x0003e4000c101b06 */
.L_x_16761:
        /* <DEDUP_REMOVED lines=8> */
.L_x_16762:
[----:B------:R-:W-:Y:S05]  /*4800*/  BSYNC.RELIABLE B1 ;  /* 0x0000000000017941 */ /* 0x000fea0003800100 */
.L_x_16758:
[----:B------:R-:W-:-:S13]  /*4810*/  ISETP.GE.U32.AND P0, PT, R5, R2, PT ;  /* 0x000000020500720c */ /* 0x000fda0003f06070 */
[----:B012---:R-:W0:Y:S01]  /*4820*/  @!P0 LDC.64 R6, c[0x0][0x398] ;  /* 0x0000e600ff068b82 */ /* 0x007e220000000a00 */
[----:B------:R-:W-:Y:S02]  /*4830*/  @!P0 IMAD R9, R24, 0x400, R5 ;  /* 0x0000040018098824 */ /* 0x000fe400078e0205 */
[----:B------:R-:W-:Y:S02]  /*4840*/  @!P0 VIADD R5, R5, 0x80 ;  /* 0x0000008005058836 */ /* 0x000fe40000000000 */
[----:B0-----:R-:W-:-:S05]  /*4850*/  @!P0 IMAD.WIDE.U32 R6, R9, 0x8, R6 ;  /* 0x0000000809068825 */ /* 0x001fca00078e0006 */
[----:B------:R2:W-:Y:S02]  /*4860*/  @!P0 STG.E.64 desc[UR6][R6.64], R22 ;  /* 0x0000001606008986 */ /* 0x0005e4000c101b06 */
.L_x_16763:
[----:B------:R-:W-:Y:S05]  /*4870*/  BSYNC.RECONVERGENT B0 ;  /* 0x0000000000007941 */ /* 0x000fea0003800200 */
.L_x_16757:
        /* <DEDUP_REMOVED lines=9> */
.L_x_16721:
[----:B------:R-:W0:Y:S01]  /*4910*/  S2R R2, SR_TID.X ;  /* 0x0000000000027919 */ /* 0x000e220000002100 */
[----:B------:R-:W1:Y:S01]  /*4920*/  LDC.64 R4, c[0x0][0x3a0] ;  /* 0x0000e800ff047b82 */ /* 0x000e620000000a00 */
[----:B------:R-:W2:Y:S01]  /*4930*/  LDCU.64 UR4, c[0x0][0x390] ;  /* 0x00007200ff0477ac */ /* 0x000ea20008000a00 */
[----:B-1----:R-:W-:-:S04]  /*4940*/  IMAD.WIDE.U32 R4, R13, 0x8, R4 ;  /* 0x000000080d047825 */ /* 0x002fc800078e0004 */
[----:B0-----:R-:W-:-:S05]  /*4950*/  IMAD.WIDE.U32 R4, R2, 0x20, R4 ;  /* 0x0000002002047825 */ /* 0x001fca00078e0004 */
[----:B------:R-:W3:Y:S01]  /*4960*/  LDG.E.ENL2.256 R20, R24, desc[UR6][R4.64] ;  /* 0xfe0000060418797e */ /* 0x000ee20008121914 */
[----:B--2---:R-:W-:Y:S01]  /*4970*/  DADD R28, -RZ, |UR4| ;  /* 0x40000004ff1c7e29 */ /* 0x004fe20008000100 */
[----:B------:R-:W-:Y:S02]  /*4980*/  IMAD.MOV.U32 R6, RZ, RZ, 0x1 ;  /* 0x00000001ff067424 */ /* 0x000fe400078e00ff */
[----:B------:R0:W5:Y:S01]  /*4990*/  LDG.E.ENL2.256 R12, R16, desc[UR6][R4.64+0x1000] ;  /* 0xfe0080060410797e */ /* 0x000162000812190c */
[----:B------:R-:W-:Y:S01]  /*49a0*/  BSSY.RECONVERGENT B1, `(.L_x_16764) ;  /* 0x0000016000017945 */ /* 0x000fe20003800200 */
[----:B---3--:R-:W-:Y:S02]  /*49b0*/  DADD R10, -RZ, |R24| ;  /* 0x00000000ff0a7229 */ /* 0x008fe40000000518 */
        /* <DEDUP_REMOVED lines=19> */
[----:B-----5:R-:W-:Y:S05]  /*4af0*/  CALL.REL.NOINC `($__internal_75_$__cuda_sm20_div_rn_f64_full) ;  /* 0x0000003800947944 */ /* 0x020fea0003c00000 */
.L_x_16765:
[----:B------:R-:W-:Y:S05]  /*4b00*/  BSYNC.RECONVERGENT B1 ;  /* 0x0000000000017941 */ /* 0x000fea0003800200 */
.L_x_16764:
        /* <DEDUP_REMOVED lines=71> */
.L_x_16767:
        /* <DEDUP_REMOVED lines=8> */
.L_x_16768:
[----:B------:R-:W-:Y:S05]  /*5000*/  BSYNC.RECONVERGENT B0 ;  /* 0x0000000000007941 */ /* 0x000fea0003800200 */
.L_x_16766:
        /* <DEDUP_REMOVED lines=43> */
[----:B-----5:R-:W-:Y:S05]  /*52c0*/  CALL.REL.NOINC `($__internal_75_$__cuda_sm20_div_rn_f64_full) ;  /* 0x0000003000a07944 */ /* 0x020fea0003c00000 */
.L_x_16770:
[----:B------:R-:W-:Y:S05]  /*52d0*/  BSYNC.RECONVERGENT B1 ;  /* 0x0000000000017941 */ /* 0x000fea0003800200 */
.L_x_16769:
        /* <DEDUP_REMOVED lines=115> */
[----:B-----5:R-:W-:Y:S05]  /*5a10*/  CALL.REL.NOINC `($__internal_75_$__cuda_sm20_div_rn_f64_full) ;  /* 0x0000002800cc7944 */ /* 0x020fea0003c00000 */
.L_x_16772:
[----:B------:R-:W-:Y:S05]  /*5a20*/  BSYNC.RECONVERGENT B1 ;  /* 0x0000000000017941 */ /* 0x000fea0003800200 */
.L_x_16771:
        /* <DEDUP_REMOVED lines=116> */
.L_x_16774:
[----:B------:R-:W-:Y:S05]  /*6170*/  BSYNC.RECONVERGENT B1 ;  /* 0x0000000000017941 */ /* 0x000fea0003800200 */
.L_x_16773:
        /* <DEDUP_REMOVED lines=115> */
[----:B------:R-:W-:Y:S05]  /*68b0*/  CALL.REL.NOINC `($__internal_75_$__cuda_sm20_div_rn_f64_full) ;  /* 0x0000001c00247944 */ /* 0x000fea0003c00000 */
.L_x_16776:
[----:B------:R-:W-:Y:S05]  /*68c0*/  BSYNC.RECONVERGENT B1 ;  /* 0x0000000000017941 */ /* 0x000fea0003800200 */
.L_x_16775:
        /* <DEDUP_REMOVED lines=115> */
[----:B------:R-:W-:Y:S05]  /*7000*/  CALL.REL.NOINC `($__internal_75_$__cuda_sm20_div_rn_f64_full) ;  /* 0x0000001400507944 */ /* 0x000fea0003c00000 */
.L_x_16778:
[----:B------:R-:W-:Y:S05]  /*7010*/  BSYNC.RECONVERGENT B1 ;  /* 0x0000000000017941 */ /* 0x000fea0003800200 */
.L_x_16777:
        /* <DEDUP_REMOVED lines=116> */
.L_x_16780:
[----:B------:R-:W-:Y:S05]  /*7760*/  BSYNC.RECONVERGENT B1 ;  /* 0x0000000000017941 */ /* 0x000fea0003800200 */
.L_x_16779:
        /* <DEDUP_REMOVED lines=116> */
.L_x_16782:
[----:B------:R-:W-:Y:S05]  /*7eb0*/  BSYNC.RECONVERGENT B1 ;  /* 0x0000000000017941 */ /* 0x000fea0003800200 */
.L_x_16781:
[----:B------:R-:W-:Y:S01]  /*7ec0*/  DMUL R4, R8, R8 ;  /* 0x0000000808047228 */ /* 0x000fe20000000000 */
[----:B------:R-:W-:Y:S01]  /*7ed0*/  IMAD.MOV.U32 R6, RZ, RZ, -0x2449a4b7 ;  /* 0xdbb65b49ff067424 */ /* 0x000fe200078e00ff */
[----:B------:R-:W-:Y:S01]  /*7ee0*/  UMOV UR4, 0x2a25ff7e ;  /* 0x2a25ff7e00047882 */ /* 0x000fe20000000000 */
[----:B------:R-:W-:Y:S01]  /*7ef0*/  IMAD.MOV.U32 R7, RZ, RZ, 0x3f2d3b63 ;  /* 0x3f2d3b63ff077424 */ /* 0x000fe200078e00ff */
[----:B------:R-:W-:Y:S01]  /*7f00*/  UMOV UR5, 0x3ef53e1d ;  /* 0x3ef53e1d00057882 */ /* 0x000fe20000000000 */
[----:B------:R-:W0:Y:S01]  /*7f10*/  S2R R0, SR_CTAID.X ;  /* 0x0000000000007919 */ /* 0x000e220000002500 */
[----:B------:R-:W-:-:S03]  /*7f20*/  IMAD.MOV.U32 R3, RZ, RZ, 0x54442d18 ;  /* 0x54442d18ff037424 */ /* 0x000fc600078e00ff */
        /* <DEDUP_REMOVED lines=52> */
[----:B------:R-:W1:Y:S01]  /*8270*/  LDCU UR4, c[0x0][0x394] ;  /* 0x00007280ff0477ac */ /* 0x000e620008000800 */
[----:B------:R-:W2:Y:S06]  /*8280*/  LDC.64 R6, c[0x0][0x390] ;  /* 0x0000e400ff067b82 */ /* 0x000eac0000000a00 */
[----:B------:R-:W-:Y:S01]  /*8290*/  DMUL R26, R4, R26 ;  /* 0x0000001a041a7228 */ /* 0x000fe20000000000 */
[----:B------:R-:W-:Y:S02]  /*82a0*/  @!P1 IMAD.MOV.U32 R4, RZ, RZ, 0x54442d18 ;  /* 0x54442d18ff049424 */ /* 0x000fe400078e00ff */
[----:B------:R-:W-:-:S05]  /*82b0*/  @!P1 IMAD.MOV.U32 R5, RZ, RZ, 0x400921fb ;  /* 0x400921fbff059424 */ /* 0x000fca00078e00ff */
[----:B------:R-:W-:Y:S02]  /*82c0*/  DFMA R32, R26, R8, R8 ;  /* 0x000000081a20722b */ /* 0x000fe40000000008 */
[----:B------:R-:W-:-:S06]  /*82d0*/  DADD R26, -RZ, |R14| ;  /* 0x00000000ff1a7229 */ /* 0x000fcc000000050e */
[----:B------:R-:W-:Y:S02]  /*82e0*/  @!P1 DADD R4, -R32, R4 ;  /* 0x0000000020049229 */ /* 0x000fe40000000104 */
[----:B------:R-:W-:Y:S02]  /*82f0*/  @P1 DADD R30, -RZ, -R32 ;  /* 0x00000000ff1e1229 */ /* 0x000fe40000000920 */
[--C-:B--2---:R-:W-:Y:S02]  /*8300*/  DADD R28, -RZ, |R6|.reuse ;  /* 0x00000000ff1c7229 */ /* 0x104fe40000000506 */
[----:B------:R-:W-:-:S04]  /*8310*/  DSETP.GT.AND P2, PT, |R14|, |R6|, PT ;  /* 0x400000060e00722a */ /* 0x000fc80003f44200 */
[----:B------:R-:W-:Y:S02]  /*8320*/  @!P1 FSEL R8, R4, R32, !P0 ;  /* 0x0000002004089208 */ /* 0x000fe40004000000 */
[----:B------:R-:W-:Y:S02]  /*8330*/  @!P1 FSEL R9, R5, R33, !P0 ;  /* 0x0000002105099208 */ /* 0x000fe40004000000 */
[----:B------:R-:W2:Y:S01]  /*8340*/  LDC.64 R4, c[0x0][0x398] ;  /* 0x0000e600ff047b82 */ /* 0x000ea20000000a00 */
[----:B------:R-:W-:Y:S01]  /*8350*/  @P1 FSEL R30, R32, R30, !P0 ;  /* 0x0000001e201e1208 */ /* 0x000fe20004000000 */
[----:B------:R-:W-:Y:S01]  /*8360*/  @P1 IMAD.MOV.U32 R32, RZ, RZ, 0x54442d18 ;  /* 0x54442d18ff201424 */ /* 0x000fe200078e00ff */
[----:B------:R-:W-:Y:S01]  /*8370*/  @P1 FSEL R31, R33, R31, !P0 ;  /* 0x0000001f211f1208 */ /* 0x000fe20004000000 */
[----:B------:R-:W-:Y:S01]  /*8380*/  @P1 IMAD.MOV.U32 R33, RZ, RZ, 0x3ff921fb ;  /* 0x3ff921fbff211424 */ /* 0x000fe200078e00ff */
[----:B------:R-:W-:Y:S01]  /*8390*/  FSEL R26, R26, R28, P2 ;  /* 0x0000001c1a1a7208 */ /* 0x000fe20001000000 */
[C-C-:B------:R-:W-:Y:S01]  /*83a0*/  DSETP.NEU.AND P0, PT, |R14|.reuse, |R6|.reuse, PT ;  /* 0x400000060e00722a */ /* 0x140fe20003f0d200 */
[----:B------:R-:W-:Y:S01]  /*83b0*/  FSEL R27, R27, R29, P2 ;  /* 0x0000001d1b1b7208 */ /* 0x000fe20001000000 */
[----:B------:R-:W-:Y:S01]  /*83c0*/  DADD R6, |R14|, |R6| ;  /* 0x000000000e067229 */ /* 0x000fe20000000606 */
[----:B-1----:R-:W-:Y:S01]  /*83d0*/  ISETP.LE.AND P2, PT, RZ, UR4, PT ;  /* 0x00000004ff007c0c */ /* 0x002fe2000bf43270 */
[----:B------:R-:W-:-:S03]  /*83e0*/  @P1 DADD R8, R30, R32 ;  /* 0x000000001e081229 */ /* 0x000fc60000000020 */
[----:B------:R-:W-:Y:S01]  /*83f0*/  DSETP.NEU.AND P1, PT, R26, RZ, PT ;  /* 0x000000ff1a00722a */ /* 0x000fe20003f2d000 */
[----:B------:R-:W-:Y:S01]  /*8400*/  FSEL R29, R3, 2.38107416347848357412e+38, P2 ;  /* 0x7f3321d2031d7808 */ /* 0x000fe20001000000 */
[----:B------:R-:W-:Y:S02]  /*8410*/  IMAD.MOV.U32 R26, RZ, RZ, 0x4002d97c ;  /* 0x4002d97cff1a7424 */ /* 0x000fe400078e00ff */
[----:B0-----:R-:W-:-:S03]  /*8420*/  IMAD.SHL.U32 R27, R0, 0x400, RZ ;  /* 0x00000400001b7824 */ /* 0x001fc600078e00ff */
[----:B------:R-:W-:-:S04]  /*8430*/  FSEL R31, R26, 1.8213495016098022461, !P2 ;  /* 0x3fe921fb1a1f7808 */ /* 0x000fc80005000000 */
[----:B------:R-:W-:Y:S01]  /*8440*/  FSEL R3, R31, R9, !P0 ;  /* 0x000000091f037208 */ /* 0x000fe20004000000 */
[----:B--2---:R-:W-:Y:S01]  /*8450*/  IMAD.WIDE.U32 R4, R27, 0x8, R4 ;  /* 0x000000081b047825 */ /* 0x004fe200078e0004 */
[----:B------:R-:W-:Y:S01]  /*8460*/  FSEL R9, R29, R8, !P0 ;  /* 0x000000081d097208 */ /* 0x000fe20004000000 */
[----:B------:R-:W-:Y:S01]  /*8470*/  DSETP.NAN.AND P0, PT, R6, R6, PT ;  /* 0x000000060600722a */ /* 0x000fe20003f08000 */
[----:B------:R-:W-:Y:S02]  /*8480*/  @!P1 FSEL R3, RZ, 2.1426990032196044922, P2 ;  /* 0x400921fbff039808 */ /* 0x000fe40001000000 */
[----:B------:R-:W-:Y:S02]  /*8490*/  @!P1 FSEL R9, RZ, 3.37028055040000000000e+12, P2 ;  /* 0x54442d18ff099808 */ /* 0x000fe40001000000 */
[----:B------:R-:W-:Y:S01]  /*84a0*/  LOP3.LUT R15, R3, 0x80000000, R15, 0xb8, !PT ;  /* 0x80000000030f7812 */ /* 0x000fe200078eb80f */
[----:B------:R-:W-:Y:S01]  /*84b0*/  IMAD.WIDE.U32 R2, R2, 0x20, R4 ;  /* 0x0000002002027825 */ /* 0x000fe200078e0004 */
[----:B------:R-:W-:-:S02]  /*84c0*/  FSEL R14, R6, R9, P0 ;  /* 0x00000009060e7208 */ /* 0x000fc40000000000 */
[----:B------:R-:W-:Y:S01]  /*84d0*/  FSEL R15, R7, R15, P0 ;  /* 0x0000000f070f7208 */ /* 0x000fe20000000000 */
[----:B------:R-:W-:Y:S02]  /*84e0*/  IMAD.MOV.U32 R4, RZ, RZ, R10 ;  /* 0x000000ffff047224 */ /* 0x000fe400078e000a */
[----:B------:R-:W-:Y:S02]  /*84f0*/  IMAD.MOV.U32 R5, RZ, RZ, R11 ;  /* 0x000000ffff057224 */ /* 0x000fe400078e000b */
[----:B------:R-:W-:Y:S01]  /*8500*/  IMAD.MOV.U32 R6, RZ, RZ, R24 ;  /* 0x000000ffff067224 */ /* 0x000fe200078e0018 */
[----:B------:R-:W-:Y:S01]  /*8510*/  STG.E.ENL2.256 desc[UR6][R2.64+0x1000], R16, R12 ;  /* 0xf8008010020c797f */ /* 0x000fe2000f121806 */
[----:B------:R-:W-:-:S05]  /*8520*/  IMAD.MOV.U32 R7, RZ, RZ, R25 ;  /* 0x000000ffff077224 */ /* 0x000fca00078e0019 */
[----:B------:R-:W-:Y:S01]  /*8530*/  STG.E.ENL2.256 desc[UR6][R2.64], R4, R20 ;  /* 0xf80000040214797f */ /* 0x000fe2000f121806 */
[----:B------:R-:W-:Y:S05]  /*8540*/  EXIT ;  /* 0x000000000000794d */ /* 0x000fea0003800000 */
        .weak           $__internal_75_$__cuda_sm20_div_rn_f64_full
        .type           $__internal_75_$__cuda_sm20_div_rn_f64_full,@function
        .size           $__internal_75_$__cuda_sm20_div_rn_f64_full,(.L_x_17897 - $__internal_75_$__cuda_sm20_div_rn_f64_full)
$__internal_75_$__cuda_sm20_div_rn_f64_full:
        /* <DEDUP_REMOVED lines=66> */
.L_x_16784:
        /* <DEDUP_REMOVED lines=16> */
.L_x_16787:
[----:B------:R-:W-:Y:S01]  /*8a70*/  LOP3.LUT R9, R31, 0x80000, RZ, 0xfc, !PT ;  /* 0x000800001f097812 */ /* 0x000fe200078efcff */
[----:B------:R-:W-:Y:S01]  /*8a80*/  IMAD.MOV.U32 R8, RZ, RZ, R30 ;  /* 0x000000ffff087224 */ /* 0x000fe200078e001e */
[----:B------:R-:W-:Y:S06]  /*8a90*/  BRA `(.L_x_16785) ;  /* 0x0000000000087947 */ /* 0x000fec0003800000 */
.L_x_16786:
[----:B------:R-:W-:Y:S01]  /*8aa0*/  LOP3.LUT R9, R33, 0x80000, RZ, 0xfc, !PT ;  /* 0x0008000021097812 */ /* 0x000fe200078efcff */
[----:B------:R-:W-:-:S07]  /*8ab0*/  IMAD.MOV.U32 R8, RZ, RZ, R32 ;  /* 0x000000ffff087224 */ /* 0x000fce00078e0020 */
.L_x_16785:
[----:B------:R-:W-:Y:S05]  /*8ac0*/  BSYNC.RECONVERGENT B0 ;  /* 0x0000000000007941 */ /* 0x000fea0003800200 */
.L_x_16783:
[----:B------:R-:W-:Y:S02]  /*8ad0*/  IMAD.MOV.U32 R4, RZ, RZ, R0 ;  /* 0x000000ffff047224 */ /* 0x000fe400078e0000 */
[----:B------:R-:W-:-:S04]  /*8ae0*/  IMAD.MOV.U32 R5, RZ, RZ, 0x0 ;  /* 0x00000000ff057424 */ /* 0x000fc800078e00ff */
[----:B------:R-:W-:Y:S05]  /*8af0*/  RET.REL.NODEC R4 `(_ZN2at6native29vectorized_elementwise_kernelILi4ENS0_13BUnaryFunctorIdddZZZNS0_17atan2_kernel_cudaERNS_18TensorIteratorBaseEENKUlvE_clEvENKUlvE_clEvEUlddE_EESt5arrayIPcLm2EEEEviT0_T1_) ;  /* 0xffffff7404407950 */ /* 0x000fea0003c3ffff */
.L_x_16788:
        /* <DEDUP_REMOVED lines=16> */
.L_x_17897:


//--------------------- .text._ZN2at6native29vectorized_elementwise_kernelILi8ENS0_13BUnaryFunctorIdddZZZNS0_17atan2_kernel_cudaERNS_18TensorIteratorBaseEENKUlvE_clEvENKUlvE_clEvEUlddE_EESt5arrayIPcLm2EEEEviT0_T1_ --------------------------
	.section	.text._ZN2at6native29vectorized_elementwise_kernelILi8ENS0_13BUnaryFunctorIdddZZZNS0_17atan2_kernel_cudaERNS_18TensorIteratorBaseEENKUlvE_clEvENKUlvE_clEvEUlddE_EESt5arrayIPcLm2EEEEviT0_T1_,"ax",@progbits
	.align	128
        .global         _ZN2at6native29vectorized_elementwise_kernelILi8ENS0_13BUnaryFunctorIdddZZZNS0_17atan2_kernel_cudaERNS_18TensorIteratorBaseEENKUlvE_clEvENKUlvE_clEvEUlddE_EESt5arrayIPcLm2EEEEviT0_T1_
        .type           _ZN2at6native29vectorized_elementwise_kernelILi8ENS0_13BUnaryFunctorIdddZZZNS0_17atan2_kernel_cudaERNS_18TensorIteratorBaseEENKUlvE_clEvENKUlvE_clEvEUlddE_EESt5arrayIPcLm2EEEEviT0_T1_,@function
        .size           _ZN2at6native29vectorized_elementwise_kernelILi8ENS0_13BUnaryFunctorIdddZZZNS0_17atan2_kernel_cudaERNS_18TensorIteratorBaseEENKUlvE_clEvENKUlvE_clEvEUlddE_EESt5arrayIPcLm2EEEEviT0_T1_,(.L_x_17898 - _ZN2at6native29vectorized_elementwise_kernelILi8ENS0_13BUnaryFunctorIdddZZZNS0_17atan2_kernel_cudaERNS_18TensorIteratorBaseEENKUlvE_clEvENKUlvE_clEvEUlddE_EESt5arrayIPcLm2EEEEviT0_T1_)
        .other          _ZN2at6native29vectorized_elementwise_kernelILi8ENS0_13BUnaryFunctorIdddZZZNS0_17atan2_kernel_cudaERNS_18TensorIteratorBaseEENKUlvE_clEvENKUlvE_clEvEUlddE_EESt5arrayIPcLm2EEEEviT0_T1_,@"STO_CUDA_ENTRY STV_DEFAULT"
_ZN2at6native29vectorized_elementwise_kernelILi8ENS0_13BUnaryFunctorIdddZZZNS0_17atan2_kernel_cudaERNS_18TensorIteratorBaseEENKUlvE_clEvENKUlvE_clEvEUlddE_EESt5arrayIPcLm2EEEEviT0_T1_:
.text._ZN2at6native29vectorized_elementwise_kernelILi8ENS0_13BUnaryFunctorIdddZZZNS0_17atan2_kernel_cudaERNS_18TensorIteratorBaseEENKUlvE_clEvENKUlvE_clEvEUlddE_EESt5arrayIPcLm2EEEEviT0_T1_:
        /* <DEDUP_REMOVED lines=91> */
[----:B------:R-:W-:Y:S05]  /*05b0*/  CALL.REL.NOINC `($__internal_76_$__cuda_sm20_div_rn_f64_full) ;  /* 0x0000007c00e47944 */ /* 0x000fea0003c00000 */
.L_x_16793:
[----:B------:R-:W-:Y:S05]  /*05c0*/  BSYNC.RECONVERGENT B2 ;  /* 0x0000000000027941 */ /* 0x000fea0003800200 */
.L_x_16792:
        /* <DEDUP_REMOVED lines=71> */
.L_x_16795:
        /* <DEDUP_REMOVED lines=8> */
.L_x_16796:
[----:B------:R-:W-:Y:S05]  /*0ac0*/  BSYNC.RECONVERGENT B0 ;  /* 0x0000000000007941 */ /* 0x000fea0003800200 */
.L_x_16794:
        /* <DEDUP_REMOVED lines=21> */
.L_x_16791:
[----:B------:R-:W-:Y:S05]  /*0c20*/  BSYNC.RECONVERGENT B1 ;  /* 0x0000000000017941 */ /* 0x000fea0003800200 */
.L_x_16790:
        /* <DEDUP_REMOVED lines=31> */
.L_x_16800:
[----:B------:R-:W-:Y:S05]  /*0e20*/  BSYNC.RECONVERGENT B2 ;  /* 0x0000000000027941 */ /* 0x000fea0003800200 */
.L_x_16799:
        /* <DEDUP_REMOVED lines=96> */
.L_x_16798:
[----:B------:R-:W-:Y:S05]  /*1430*/  BSYNC.RECONVERGENT B1 ;  /* 0x0000000000017941 */ /* 0x000fea0003800200 */
.L_x_16797:
        /* <DEDUP_REMOVED lines=32> */
.L_x_16804:
[----:B------:R-:W-:Y:S05]  /*1640*/  BSYNC.RECONVERGENT B2 ;  /* 0x0000000000027941 */ /* 0x000fea0003800200 */
.L_x_16803:
        /* <DEDUP_REMOVED lines=96> */
.L_x_16802:
[----:B------:R-:W-:Y:S05]  /*1c50*/  BSYNC.RECONVERGENT B1 ;  /* 0x0000000000017941 */ /* 0x000fea0003800200 */
.L_x_16801:
        /* <DEDUP_REMOVED lines=32> */
.L_x_16808:
[----:B------:R-:W-:Y:S05]  /*1e60*/  BSYNC.RECONVERGENT B2 ;  /* 0x0000000000027941 */ /* 0x000fea0003800200 */
.L_x_16807:
        /* <DEDUP_REMOVED lines=96> */
.L_x_16806:
[----:B------:R-:W-:Y:S05]  /*2470*/  BSYNC.RECONVERGENT B1 ;  /* 0x0000000000017941 */ /* 0x000fea0003800200 */
.L_x_16805:
        /* <DEDUP_REMOVED lines=32> */
.L_x_16812:
[----:B------:R-:W-:Y:S05]  /*2680*/  BSYNC.RECONVERGENT B2 ;  /* 0x0000000000027941 */ /* 0x000fea0003800200 */
.L_x_16811:
        /* <DEDUP_REMOVED lines=96> */
.L_x_16810:
[----:B------:R-:W-:Y:S05]  /*2c90*/  BSYNC.RECONVERGENT B1 ;  /* 0x0000000000017941 */ /* 0x000fea0003800200 */
.L_x_16809:
        /* <DEDUP_REMOVED lines=32> */
.L_x_16816:
[----:B------:R-:W-:Y:S05]  /*2ea0*/  BSYNC.RECONVERGENT B2 ;  /* 0x0000000000027941 */ /* 0x000fea0003800200 */
.L_x_16815:
        /* <DEDUP_REMOVED lines=96> */
.L_x_16814:
[----:B------:R-:W-:Y:S05]  /*34b0*/  BSYNC.RECONVERGENT B1 ;  /* 0x0000000000017941 */ /* 0x000fea0003800200 */
.L_x_16813:
        /* <DEDUP_REMOVED lines=32> */
.L_x_16820:
[----:B------:R-:W-:Y:S05]  /*36c0*/  BSYNC.RECONVERGENT B2 ;  /* 0x0000000000027941 */ /* 0x000fea0003800200 */
.L_x_16819:
        /* <DEDUP_REMOVED lines=96> */
.L_x_16818:
[----:B------:R-:W-:Y:S05]  /*3cd0*/  BSYNC.RECONVERGENT B1 ;  /* 0x0000000000017941 */ /* 0x000fea0003800200 */
.L_x_16817:
        /* <DEDUP_REMOVED lines=32> */
.L_x_16824:
[----:B------:R-:W-:Y:S05]  /*3ee0*/  BSYNC.RECONVERGENT B2 ;  /* 0x0000000000027941 */ /* 0x000fea0003800200 */
.L_x_16823:
        /* <DEDUP_REMOVED lines=96> */
.L_x_16822:
[----:B------:R-:W-:Y:S05]  /*44f0*/  BSYNC.RECONVERGENT B1 ;  /* 0x0000000000017941 */ /* 0x000fea0003800200 */
.L_x_16821:
        /* <DEDUP_REMOVED lines=26> */
.L_x_16827:
[----:B------:R-:W-:-:S13]  /*46a0*/  ISETP.GE.U32.AND P0, PT, R5, R2, PT ;  /* 0x000000020500720c */ /* 0x000fda0003f06070 */
[----:B------:R-:W-:Y:S05]  /*46b0*/  @P0 BRA `(.L_x_16829) ;  /* 0x0000000000300947 */ /* 0x000fea0003800000 */
[----:B0-----:R-:W0:Y:S01]  /*46c0*/  LDC.64 R6, c[0x0][0x398] ;  /* 0x0000e600ff067b82 */ /* 0x001e220000000a00 */
[----:B------:R-:W-:Y:S02]  /*46d0*/  IMAD R9, R24, 0x400, R5 ;  /* 0x0000040018097824 */ /* 0x000fe400078e0205 */
[----:B------:R-:W-:Y:S02]  /*46e0*/  VIADD R5, R5, 0x80 ;  /* 0x0000008005057836 */ /* 0x000fe40000000000 */
[----:B0-----:R-:W-:-:S05]  /*46f0*/  IMAD.WIDE.U32 R6, R9, 0x8, R6 ;  /* 0x0000000809067825 */ /* 0x001fca00078e0006 */
[----:B------:R1:W-:Y:S02]  /*4700*/  STG.E.64 desc[UR6][R6.64], R16 ;  /* 0x0000001006007986 */ /* 0x0003e4000c101b06 */
.L_x_16828:
[----:B------:R-:W-:-:S13]  /*4710*/  ISETP.GE.U32.AND P0, PT, R5, R2, PT ;  /* 0x000000020500720c */ /* 0x000fda0003f06070 */
[----:B------:R-:W-:Y:S05]  /*4720*/  @P0 BRA `(.L_x_16830) ;  /* 0x0000000000340947 */ /* 0x000fea0003800000 */
[----:B01----:R-:W0:Y:S01]  /*4730*/  LDC.64 R6, c[0x0][0x398] ;  /* 0x0000e600ff067b82 */ /* 0x003e220000000a00 */
[----:B------:R-:W-:Y:S02]  /*4740*/  IMAD R9, R24, 0x400, R5 ;  /* 0x0000040018097824 */ /* 0x000fe400078e0205 */
[----:B------:R-:W-:Y:S02]  /*4750*/  VIADD R5, R5, 0x80 ;  /* 0x0000008005057836 */ /* 0x000fe40000000000 */
[----:B0-----:R-:W-:-:S05]  /*4760*/  IMAD.WIDE.U32 R6, R9, 0x8, R6 ;  /* 0x0000000809067825 */ /* 0x001fca00078e0006 */
[----:B------:R1:W-:Y:S02]  /*4770*/  STG.E.64 desc[UR6][R6.64], R18 ;  /* 0x0000001206007986 */ /* 0x0003e4000c101b06 */
.L_x_16829:
        /* <DEDUP_REMOVED lines=8> */
.L_x_16830:
[----:B------:R-:W-:Y:S05]  /*4800*/  BSYNC.RELIABLE B1 ;  /* 0x0000000000017941 */ /* 0x000fea0003800100 */
.L_x_16826:
[----:B------:R-:W-:-:S13]  /*4810*/  ISETP.GE.U32.AND P0, PT, R5, R2, PT ;  /* 0x000000020500720c */ /* 0x000fda0003f06070 */
[----:B012---:R-:W0:Y:S01]  /*4820*/  @!P0 LDC.64 R6, c[0x0][0x398] ;  /* 0x0000e600ff068b82 */ /* 0x007e220000000a00 */
[----:B------:R-:W-:Y:S02]  /*4830*/  @!P0 IMAD R9, R24, 0x400, R5 ;  /* 0x0000040018098824 */ /* 0x000fe400078e0205 */
[----:B------:R-:W-:Y:S02]  /*4840*/  @!P0 VIADD R5, R5, 0x80 ;  /* 0x0000008005058836 */ /* 0x000fe40000000000 */
[----:B0-----:R-:W-:-:S05]  /*4850*/  @!P0 IMAD.WIDE.U32 R6, R9, 0x8, R6 ;  /* 0x0000000809068825 */ /* 0x001fca00078e0006 */
[----:B------:R2:W-:Y:S02]  /*4860*/  @!P0 STG.E.64 desc[UR6][R6.64], R22 ;  /* 0x0000001606008986 */ /* 0x0005e4000c101b06 */
.L_x_16831:
[----:B------:R-:W-:Y:S05]  /*4870*/  BSYNC.RECONVERGENT B0 ;  /* 0x0000000000007941 */ /* 0x000fea0003800200 */
.L_x_16825:
        /* <DEDUP_REMOVED lines=9> */
.L_x_16789:
        /* <DEDUP_REMOVED lines=30> */
[----:B-----5:R-:W-:Y:S05]  /*4af0*/  CALL.REL.NOINC `($__internal_76_$__cuda_sm20_div_rn_f64_full) ;  /* 0x0000003800947944 */ /* 0x020fea0003c00000 */
.L_x_16833:
[----:B------:R-:W-:Y:S05]  /*4b00*/  BSYNC.RECONVERGENT B1 ;  /* 0x0000000000017941 */ /* 0x000fea0003800200 */
.L_x_16832:
        /* <DEDUP_REMOVED lines=71> */
.L_x_16835:
        /* <DEDUP_REMOVED lines=8> */
.L_x_16836:
[----:B------:R-:W-:Y:S05]  /*5000*/  BSYNC.RECONVERGENT B0 ;  /* 0x0000000000007941 */ /* 0x000fea0003800200 */
.L_x_16834:
        /* <DEDUP_REMOVED lines=43> */
[----:B-----5:R-:W-:Y:S05]  /*52c0*/  CALL.REL.NOINC `($__internal_76_$__cuda_sm20_div_rn_f64_full) ;  /* 0x0000003000a07944 */ /* 0x020fea0003c00000 */
.L_x_16838:
[----:B------:R-:W-:Y:S05]  /*52d0*/  BSYNC.RECONVERGENT B1 ;  /* 0x0000000000017941 */ /* 0x000fea0003800200 */
.L_x_16837:
        /* <DEDUP_REMOVED lines=115> */
[----:B-----5:R-:W-:Y:S05]  /*5a10*/  CALL.REL.NOINC `($__internal_76_$__cuda_sm20_div_rn_f64_full) ;  /* 0x0000002800cc7944 */ /* 0x020fea0003c00000 */
.L_x_16840:
[----:B------:R-:W-:Y:S05]  /*5a20*/  BSYNC.RECONVERGENT B1 ;  /* 0x0000000000017941 */ /* 0x000fea0003800200 */
.L_x_16839:
        /* <DEDUP_REMOVED lines=116> */
.L_x_16842:
[----:B------:R-:W-:Y:S05]  /*6170*/  BSYNC.RECONVERGENT B1 ;  /* 0x0000000000017941 */ /* 0x000fea0003800200 */
.L_x_16841:
        /* <DEDUP_REMOVED lines=115> */
[----:B------:R-:W-:Y:S05]  /*68b0*/  CALL.REL.NOINC `($__internal_76_$__cuda_sm20_div_rn_f64_full) ;  /* 0x0000001c00247944 */ /* 0x000fea0003c00000 */
.L_x_16844:
[----:B------:R-:W-:Y:S05]  /*68c0*/  BSYNC.RECONVERGENT B1 ;  /* 0x0000000000017941 */ /* 0x000fea0003800200 */
.L_x_16843:
        /* <DEDUP_REMOVED lines=115> */
[----:B------:R-:W-:Y:S05]  /*7000*/  CALL.REL.NOINC `($__internal_76_$__cuda_sm20_div_rn_f64_full) ;  /* 0x0000001400507944 */ /* 0x000fea0003c00000 */
.L_x_16846:
[----:B------:R-:W-:Y:S05]  /*7010*/  BSYNC.RECONVERGENT B1 ;  /* 0x0000000000017941 */ /* 0x000fea0003800200 */
.L_x_16845:
        /* <DEDUP_REMOVED lines=116> */
.L_x_16848:
[----:B------:R-:W-:Y:S05]  /*7760*/  BSYNC.RECONVERGENT B1 ;  /* 0x0000000000017941 */ /* 0x000fea0003800200 */
.L_x_16847:
        /* <DEDUP_REMOVED lines=116> */
.L_x_16850:
[----:B------:R-:W-:Y:S05]  /*7eb0*/  BSYNC.RECONVERGENT B1 ;  /* 0x0000000000017941 */ /* 0x000fea0003800200 */
.L_x_16849:
        /* <DEDUP_REMOVED lines=105> */
        .weak           $__internal_76_$__cuda_sm20_div_rn_f64_full
        .type           $__internal_76_$__cuda_sm20_div_rn_f64_full,@function
        .size           $__internal_76_$__cuda_sm20_div_rn_f64_full,(.L_x_17898 - $__internal_76_$__cuda_sm20_div_rn_f64_full)
$__internal_76_$__cuda_sm20_div_rn_f64_full:
        /* <DEDUP_REMOVED lines=66> */
.L_x_16852:
        /* <DEDUP_REMOVED lines=16> */
.L_x_16855:
[----:B------:R-:W-:Y:S01]  /*8a70*/  LOP3.LUT R9, R31, 0x80000, RZ, 0xfc, !PT ;  /* 0x000800001f097812 */ /* 0x000fe200078efcff */
[----:B------:R-:W-:Y:S01]  /*8a80*/  IMAD.MOV.U32 R8, RZ, RZ, R30 ;  /* 0x000000ffff087224 */ /* 0x000fe200078e001e */
[----:B------:R-:W-:Y:S06]  /*8a90*/  BRA `(.L_x_16853) ;  /* 0x0000000000087947 */ /* 0x000fec0003800000 */
.L_x_16854:
[----:B------:R-:W-:Y:S01]  /*8aa0*/  LOP3.LUT R9, R33, 0x80000, RZ, 0xfc, !PT ;  /* 0x0008000021097812 */ /* 0x000fe200078efcff */
[----:B------:R-:W-:-:S07]  /*8ab0*/  IMAD.MOV.U32 R8, RZ, RZ, R32 ;  /* 0x000000ffff087224 */ /* 0x000fce00078e0020 */
.L_x_16853:
[----:B------:R-:W-:Y:S05]  /*8ac0*/  BSYNC.RECONVERGENT B0 ;  /* 0x0000000000007941 */ /* 0x000fea0003800200 */
.L_x_16851:
[----:B------:R-:W-:Y:S02]  /*8ad0*/  IMAD.MOV.U32 R4, RZ, RZ, R0 ;  /* 0x000000ffff047224 */ /* 0x000fe400078e0000 */
[----:B------:R-:W-:-:S04]  /*8ae0*/  IMAD.MOV.U32 R5, RZ, RZ, 0x0 ;  /* 0x00000000ff057424 */ /* 0x000fc800078e00ff */
[----:B------:R-:W-:Y:S05]  /*8af0*/  RET.REL.NODEC R4 `(_ZN2at6native29vectorized_elementwise_kernelILi8ENS0_13BUnaryFunctorIdddZZZNS0_17atan2_kernel_cudaERNS_18TensorIteratorBaseEENKUlvE_clEvENKUlvE_clEvEUlddE_EESt5arrayIPcLm2EEEEviT0_T1_) ;  /* 0xffffff7404407950 */ /* 0x000fea0003c3ffff */
.L_x_16856:
        /* <DEDUP_REMOVED lines=16> */
.L_x_17898:


//--------------------- .text._ZN2at6native18elementwise_kernelILi128ELi4EZNS0_15gpu_kernel_implINS0_13AUnaryFunctorIdddZZZNS0_17atan2_kernel_cudaERNS_18TensorIteratorBaseEENKUlvE_clEvENKUlvE_clEvEUlddE_EEEEvS5_RKT_EUliE_EEviT1_ --------------------------
	.section	.text._ZN2at6native18elementwise_kernelILi128ELi4EZNS0_15gpu_kernel_implINS0_13AUnaryFunctorIdddZZZNS0_17atan2_kernel_cudaERNS_18TensorIteratorBaseEENKUlvE_clEvENKUlvE_clEvEUlddE_EEEEvS5_RKT_EUliE_EEviT1_,"ax",@progbits
	.align	128
        .global         _ZN2at6native18elementwise_kernelILi128ELi4EZNS0_15gpu_kernel_implINS0_13AUnaryFunctorIdddZZZNS0_17atan2_kernel_cudaERNS_18TensorIteratorBaseEENKUlvE_clEvENKUlvE_clEvEUlddE_EEEEvS5_RKT_EUliE_EEviT1_
        .type           _ZN2at6native18elementwise_kernelILi128ELi4EZNS0_15gpu_kernel_implINS0_13AUnaryFunctorIdddZZZNS0_17atan2_kernel_cudaERNS_18TensorIteratorBaseEENKUlvE_clEvENKUlvE_clEvEUlddE_EEEEvS5_RKT_EUliE_EEviT1_,@function
        .size           _ZN2at6native18elementwise_kernelILi128ELi4EZNS0_15gpu_kernel_implINS0_13AUnaryFunctorIdddZZZNS0_17atan2_kernel_cudaERNS_18TensorIteratorBaseEENKUlvE_clEvENKUlvE_clEvEUlddE_EEEEvS5_RKT_EUliE_EEviT1_,(.L_x_17899 - _ZN2at6native18elementwise_kernelILi128ELi4EZNS0_15gpu_kernel_implINS0_13AUnaryFunctorIdddZZZNS0_17atan2_kernel_cudaERNS_18TensorIteratorBaseEENKUlvE_clEvENKUlvE_clEvEUlddE_EEEEvS5_RKT_EUliE_EEviT1_)
        .other          _ZN2at6native18elementwise_kernelILi128ELi4EZNS0_15gpu_kernel_implINS0_13AUnaryFunctorIdddZZZNS0_17atan2_kernel_cudaERNS_18TensorIteratorBaseEENKUlvE_clEvENKUlvE_clEvEUlddE_EEEEvS5_RKT_EUliE_EEviT1_,@"STO_CUDA_ENTRY STV_DEFAULT"
_ZN2at6native18elementwise_kernelILi128ELi4EZNS0_15gpu_kernel_implINS0_13AUnaryFunctorIdddZZZNS0_17atan2_kernel_cudaERNS_18TensorIteratorBaseEENKUlvE_clEvENKUlvE_clEvEUlddE_EEEEvS5_RKT_EUliE_EEviT1_:
.text._ZN2at6native18elementwise_kernelILi128ELi4EZNS0_15gpu_kernel_implINS0_13AUnaryFunctorIdddZZZNS0_17atan2_kernel_cudaERNS_18TensorIteratorBaseEENKUlvE_clEvENKUlvE_clEvEUlddE_EEEEvS5_RKT_EUliE_EEviT1_:
        /* <DEDUP_REMOVED lines=319> */
.L_x_16859:
        /* <DEDUP_REMOVED lines=18> */
.L_x_16864:
[----:B------:R-:W2:Y:S02]  /*1510*/  LDG.E.U8 R4, desc[UR36][R4.64] ;  /* 0x0000002404047981 */ /* 0x000ea4000c1e1100 */
[----:B--2---:R0:W1:Y:S01]  /*1520*/  I2F.F64.U16 R26, R4 ;  /* 0x00000004001a7312 */ /* 0x0040620000101800 */
[----:B------:R-:W-:Y:S05]  /*1530*/  BRA `(.L_x_16866) ;  /* 0x0000000c00647947 */ /* 0x000fea0003800000 */
.L_x_16863:
        /* <DEDUP_REMOVED lines=9> */
.L_x_16868:
[----:B------:R-:W2:Y:S02]  /*15d0*/  LDG.E R4, desc[UR36][R4.64] ;  /* 0x0000002404047981 */ /* 0x000ea4000c1e1900 */
[----:B--2---:R0:W1:Y:S01]  /*15e0*/  I2F.F64 R26, R4 ;  /* 0x00000004001a7312 */ /* 0x0040620000201c00 */
[----:B------:R-:W-:Y:S05]  /*15f0*/  BRA `(.L_x_16866) ;  /* 0x0000000c00347947 */ /* 0x000fea0003800000 */
.L_x_16867:
[----:B------:R-:W2:Y:S02]  /*1600*/  LDG.E.U16 R4, desc[UR36][R4.64] ;  /* 0x0000002404047981 */ /* 0x000ea4000c1e1500 */
[----:B--2---:R0:W1:Y:S01]  /*1610*/  I2F.F64.S16 R26, R4 ;  /* 0x00000004001a7312 */ /* 0x0040620000101c00 */
[----:B------:R-:W-:Y:S05]  /*1620*/  BRA `(.L_x_16866) ;  /* 0x0000000c00287947 */ /* 0x000fea0003800000 */
.L_x_16862:
        /* <DEDUP_REMOVED lines=10> */
.L_x_16870:
[----:B------:R-:W2:Y:S02]  /*16d0*/  LDG.E.U16 R0, desc[UR36][R4.64] ;  /* 0x0000002404007981 */ /* 0x000ea4000c1e1500 */
[----:B--2---:R-:W-:-:S05]  /*16e0*/  HADD2.F32 R0, -RZ, R0.H0_H0 ;  /* 0x20000000ff007230 */ /* 0x004fca0000004100 */
[----:B------:R-:W-:-:S04]  /*16f0*/  FMUL.FTZ R0, R0, 1 ;  /* 0x3f80000000007820 */ /* 0x000fc80000410000 */
[----:B------:R0:W1:Y:S01]  /*1700*/  F2F.F64.F32 R26, R0 ;  /* 0x00000000001a7310 */ /* 0x0000620000201800 */
[----:B------:R-:W-:Y:S05]  /*1710*/  BRA `(.L_x_16866) ;  /* 0x0000000800ec7947 */ /* 0x000fea0003800000 */
.L_x_16869:
        /* <DEDUP_REMOVED lines=10> */
.L_x_16872:
[----:B------:R-:W2:Y:S02]  /*17c0*/  LDG.E.U16 R4, desc[UR36][R4.64] ;  /* 0x0000002404047981 */ /* 0x000ea4000c1e1500 */
[----:B--2---:R-:W-:-:S05]  /*17d0*/  HADD2.F32 R0, -RZ, R4.H0_H0 ;  /* 0x20000004ff007230 */ /* 0x004fca0000004100 */
[----:B------:R-:W-:-:S04]  /*17e0*/  FMUL.FTZ R0, R0, 1 ;  /* 0x3f80000000007820 */ /* 0x000fc80000410000 */
[----:B------:R0:W1:Y:S01]  /*17f0*/  F2F.F64.F32 R26, R0 ;  /* 0x00000000001a7310 */ /* 0x0000620000201800 */
[----:B------:R-:W-:Y:S05]  /*1800*/  BRA `(.L_x_16866) ;  /* 0x0000000800b07947 */ /* 0x000fea0003800000 */
.L_x_16871:
[----:B------:R0:W5:Y:S01]  /*1810*/  LDG.E.64 R26, desc[UR36][R4.64] ;  /* 0x00000024041a7981 */ /* 0x000162000c1e1b00 */
[----:B------:R-:W-:Y:S05]  /*1820*/  BRA `(.L_x_16866) ;  /* 0x0000000800a87947 */ /* 0x000fea0003800000 */
.L_x_16861:
        /* <DEDUP_REMOVED lines=9> */
[----:B------:R-:W-:Y:S02]  /*18c0*/  MOV R26, RZ ;  /* 0x000000ff001a7202 */ /* 0x000fe40000000f00 */
[----:B--2---:R-:W-:-:S04]  /*18d0*/  ISETP.NE.AND P0, PT, R4, RZ, PT ;  /* 0x000000ff0400720c */ /* 0x004fc80003f05270 */
[----:B------:R-:W-:Y:S01]  /*18e0*/  FSEL R27, RZ, 1.875, !P0 ;  /* 0x3ff00000ff1b7808 */ /* 0x000fe20004000000 */
[----:B------:R-:W-:Y:S08]  /*18f0*/  BRA `(.L_x_16866) ;  /* 0x0000000800747947 */ /* 0x000ff00003800000 */
.L_x_16875:
[----:B------:R0:W5:Y:S01]  /*1900*/  LDG.E.64 R26, desc[UR36][R4.64] ;  /* 0x00000024041a7981 */ /* 0x000162000c1e1b00 */
[----:B------:R-:W-:Y:S05]  /*1910*/  BRA `(.L_x_16866) ;  /* 0x00000008006c7947 */ /* 0x000fea0003800000 */
.L_x_16874:
        /* <DEDUP_REMOVED lines=27> */
.L_x_16877:
[----:B------:R-:W2:Y:S02]  /*1ad0*/  LDG.E.U8 R4, desc[UR36][R4.64] ;  /* 0x0000002404047981 */ /* 0x000ea4000c1e1100 */
[C---:B--2---:R-:W-:Y:S01]  /*1ae0*/  IMAD.SHL.U32 R3, R4.reuse, 0x2000000, RZ ;  /* 0x0200000004037824 */ /* 0x044fe200078e00ff */
[----:B------:R-:W-:-:S04]  /*1af0*/  SHF.L.U32 R6, R4, 0x8, RZ ;  /* 0x0000000804067819 */ /* 0x000fc800000006ff */
        /* <DEDUP_REMOVED lines=12> */
.L_x_16876:
[----:B------:R-:W2:Y:S02]  /*1bc0*/  LDG.E.U16 R0, desc[UR36][R4.64] ;  /* 0x0000002404007981 */ /* 0x000ea4000c1e1500 */
[----:B--2---:R-:W-:-:S04]  /*1bd0*/  IMAD.U32 R0, R0, 0x10000, RZ ;  /* 0x0001000000007824 */ /* 0x004fc800078e00ff */
[----:B------:R-:W-:-:S04]  /*1be0*/  FMUL.FTZ R0, R0, 1 ;  /* 0x3f80000000007820 */ /* 0x000fc80000410000 */
[----:B------:R0:W1:Y:S01]  /*1bf0*/  F2F.F64.F32 R26, R0 ;  /* 0x00000000001a7310 */ /* 0x0000620000201800 */
[----:B------:R-:W-:Y:S05]  /*1c00*/  BRA `(.L_x_16866) ;  /* 0x0000000400b07947 */ /* 0x000fea0003800000 */
.L_x_16873:
        /* <DEDUP_REMOVED lines=11> */
.L_x_16880:
        /* <DEDUP_REMOVED lines=21> */
.L_x_16882:
[----:B------:R-:W-:Y:S05]  /*1e10*/  BSYNC.RECONVERGENT B0 ;  /* 0x0000000000007941 */ /* 0x000fea0003800200 */
.L_x_16881:
[----:B------:R-:W-:Y:S01]  /*1e20*/  IMAD.SHL.U32 R0, R0, 0x100000, RZ ;  /* 0x0010000000007824 */ /* 0x000fe200078e00ff */
[----:B------:R-:W-:-:S04]  /*1e30*/  LEA R3, R3, 0x3b800000, 0x17 ;  /* 0x3b80000003037811 */ /* 0x000fc800078eb8ff */
[----:B------:R-:W-:-:S05]  /*1e40*/  LOP3.LUT R0, R3, R0, R7, 0xfe, !PT ;  /* 0x0000000003007212 */ /* 0x000fca00078efe07 */
[----:B------:R-:W-:-:S04]  /*1e50*/  FMUL.FTZ R0, R0, 1 ;  /* 0x3f80000000007820 */ /* 0x000fc80000410000 */
[----:B------:R0:W1:Y:S01]  /*1e60*/  F2F.F64.F32 R26, R0 ;  /* 0x00000000001a7310 */ /* 0x0000620000201800 */
[----:B------:R-:W-:Y:S05]  /*1e70*/  BRA `(.L_x_16866) ;  /* 0x0000000400147947 */ /* 0x000fea0003800000 */
.L_x_16879:
        /* <DEDUP_REMOVED lines=21> */
.L_x_16884:
[----:B------:R-:W-:Y:S05]  /*1fd0*/  BSYNC.RECONVERGENT B0 ;  /* 0x0000000000007941 */ /* 0x000fea0003800200 */
.L_x_16883:
[----:B------:R-:W-:Y:S02]  /*1fe0*/  SHF.L.U32 R0, R0, 0x15, RZ ;  /* 0x0000001500007819 */ /* 0x000fe400000006ff */
[----:B------:R-:W-:-:S04]  /*1ff0*/  LEA R3, R3, 0x37800000, 0x17 ;  /* 0x3780000003037811 */ /* 0x000fc800078eb8ff */
[----:B------:R-:W-:-:S05]  /*2000*/  LOP3.LUT R0, R3, R0, R7, 0xfe, !PT ;  /* 0x0000000003007212 */ /* 0x000fca00078efe07 */
[----:B------:R-:W-:-:S04]  /*2010*/  FMUL.FTZ R0, R0, 1 ;  /* 0x3f80000000007820 */ /* 0x000fc80000410000 */
[----:B------:R0:W1:Y:S01]  /*2020*/  F2F.F64.F32 R26, R0 ;  /* 0x00000000001a7310 */ /* 0x0000620000201800 */
[----:B------:R-:W-:Y:S05]  /*2030*/  BRA `(.L_x_16866) ;  /* 0x0000000000a47947 */ /* 0x000fea0003800000 */
.L_x_16878:
[----:B------:R-:W-:-:S09]  /*2040*/  UISETP.NE.AND UP0, UPT, UR4, 0x1c, UPT ;  /* 0x0000001c0400788c */ /* 0x000fd2000bf05270 */
[----:B------:R-:W-:Y:S05]  /*2050*/  BRA.U !UP0, `(.L_x_16885) ;  /* 0x0000000108947547 */ /* 0x000fea000b800000 */
[----:B------:R-:W-:-:S09]  /*2060*/  UISETP.NE.AND UP0, UPT, UR4, 0x1d, UPT ;  /* 0x0000001d0400788c */ /* 0x000fd2000bf05270 */
[----:B------:R-:W-:Y:S05]  /*2070*/  BRA.U !UP0, `(.L_x_16886) ;  /* 0x0000000108807547 */ /* 0x000fea000b800000 */
[----:B------:R-:W-:-:S09]  /*2080*/  UISETP.NE.AND UP0, UPT, UR4, 0x2c, UPT ;  /* 0x0000002c0400788c */ /* 0x000fd2000bf05270 */
[----:B------:R-:W-:Y:S05]  /*2090*/  BRA.U !UP0, `(.L_x_16887) ;  /* 0x0000000108487547 */ /* 0x000fea000b800000 */
.L_x_16865:
        /* <DEDUP_REMOVED lines=16> */
.L_x_16888:
[----:B------:R-:W-:Y:S01]  /*21a0*/  CS2R R26, SRZ ;  /* 0x00000000001a7805 */ /* 0x000fe2000001ff00 */
[----:B------:R-:W-:Y:S06]  /*21b0*/  BRA `(.L_x_16866) ;  /* 0x0000000000447947 */ /* 0x000fec0003800000 */
.L_x_16887:
        /* <DEDUP_REMOVED lines=12> */
.L_x_16886:
[----:B------:R-:W2:Y:S02]  /*2280*/  LDG.E.64 R26, desc[UR36][R4.64] ;  /* 0x00000024041a7981 */ /* 0x000ea4000c1e1b00 */
[----:B--2---:R-:W4:Y:S01]  /*2290*/  I2F.F64.U64 R26, R26 ;  /* 0x0000001a001a7312 */ /* 0x004f220000301800 */
[----:B------:R-:W-:Y:S05]  /*22a0*/  BRA `(.L_x_16866) ;  /* 0x0000000000087947 */ /* 0x000fea0003800000 */
.L_x_16885:
[----:B------:R-:W2:Y:S02]  /*22b0*/  LDG.E R4, desc[UR36][R4.64] ;  /* 0x0000002404047981 */ /* 0x000ea4000c1e1900 */
[----:B--2---:R0:W1:Y:S02]  /*22c0*/  I2F.F64.U32 R26, R4 ;  /* 0x00000004001a7312 */ /* 0x0040640000201800 */
.L_x_16866:
[----:B------:R-:W-:Y:S05]  /*22d0*/  BSYNC.RECONVERGENT B6 ;  /* 0x0000000000067941 */ /* 0x000fea0003800200 */
.L_x_16860:
[----:B------:R-:W2:Y:S01]  /*22e0*/  LDCU.64 UR4, c[0x0][0x598] ;  /* 0x0000b300ff0477ac */ /* 0x000ea20008000a00 */
[----:B01-345:R-:W-:Y:S01]  /*22f0*/  DADD R8, -RZ, |R26| ;  /* 0x00000000ff087229 */ /* 0x03bfe2000000051a */
[----:B------:R-:W-:Y:S01]  /*2300*/  MOV R4, 0x1 ;  /* 0x0000000100047802 */ /* 0x000fe20000000f00 */
[----:B------:R-:W-:Y:S01]  /*2310*/  BSSY.RECONVERGENT B0, `(.L_x_16889) ;  /* 0x000001a000007945 */ /* 0x000fe20003800200 */
[----:B--2---:R-:W-:Y:S02]  /*2320*/  DADD R10, -RZ, |UR4| ;  /* 0x40000004ff0a7e29 */ /* 0x004fe40008000100 */
[----:B------:R-:W-:-:S08]  /*2330*/  DSETP.GEU.AND P4, PT, |R26|, |UR4|, PT ;  /* 0x400000041a007e2a */ /* 0x000fd0000bf8e200 */
        /* <DEDUP_REMOVED lines=20> */
[----:B------:R-:W-:Y:S05]  /*2480*/  CALL.REL.NOINC `($__internal_77_$__cuda_sm20_div_rn_f64_full) ;  /* 0x000000c400dc7944 */ /* 0x000fea0003c00000 */
[----:B------:R-:W-:Y:S01]  /*2490*/  MOV R4, R18 ;  /* 0x0000001200047202 */ /* 0x000fe20000000f00 */
[----:B------:R-:W-:-:S07]  /*24a0*/  IMAD.MOV.U32 R5, RZ, RZ, R19 ;  /* 0x000000ffff057224 */ /* 0x000fce00078e0013 */
.L_x_16890:
[----:B------:R-:W-:Y:S05]  /*24b0*/  BSYNC.RECONVERGENT B0 ;  /* 0x0000000000007941 */ /* 0x000fea0003800200 */
.L_x_16889:
[----:B------:R-:W-:Y:S01]  /*24c0*/  DMUL R6, R4, R4 ;  /* 0x0000000404067228 */ /* 0x000fe20000000000 */
[----:B------:R-:W-:Y:S01]  /*24d0*/  IMAD.MOV.U32 R8, RZ, RZ, -0x2449a4b7 ;  /* 0xdbb65b49ff087424 */ /* 0x000fe200078e00ff */
[----:B------:R-:W-:Y:S01]  /*24e0*/  MOV R9, 0x3f2d3b63 ;  /* 0x3f2d3b6300097802 */ /* 0x000fe20000000f00 */
[----:B------:R-:W-:Y:S01]  /*24f0*/  UMOV UR4, 0x2a25ff7e ;  /* 0x2a25ff7e00047882 */ /* 0x000fe20000000000 */
[----:B------:R-:W-:Y:S01]  /*2500*/  UMOV UR5, 0x3ef53e1d ;  /* 0x3ef53e1d00057882 */ /* 0x000fe20000000000 */
[----:B------:R-:W-:Y:S01]  /*2510*/  ISETP.GE.AND P1, PT, R27, RZ, PT ;  /* 0x000000ff1b00720c */ /* 0x000fe20003f26270 */
[----:B------:R-:W-:Y:S01]  /*2520*/  DSETP.NEU.AND P2, PT, R24, RZ, PT ;  /* 0x000000ff1800722a */ /* 0x000fe20003f4d000 */
[----:B------:R-:W-:Y:S01]  /*2530*/  BSSY.RECONVERGENT B0, `(.L_x_16891) ;  /* 0x000004f000007945 */ /* 0x000fe20003800200 */
        /* <DEDUP_REMOVED lines=53> */
[----:B------:R-:W-:Y:S01]  /*2890*/  DMUL R8, R6, R8 ;  /* 0x0000000806087228 */ /* 0x000fe20000000000 */
[----:B------:R-:W-:Y:S02]  /*28a0*/  @P4 IMAD.MOV.U32 R6, RZ, RZ, 0x54442d18 ;  /* 0x54442d18ff064424 */ /* 0x000fe400078e00ff */
[----:B------:R-:W-:-:S05]  /*28b0*/  @P4 IMAD.MOV.U32 R7, RZ, RZ, 0x400921fb ;  /* 0x400921fbff074424 */ /* 0x000fca00078e00ff */
[----:B------:R-:W-:Y:S01]  /*28c0*/  DFMA R10, R8, R4, R4 ;  /* 0x00000004080a722b */ /* 0x000fe20000000004 */
[----:B------:R-:W-:Y:S01]  /*28d0*/  @!P4 MOV R8, 0x54442d18 ;  /* 0x54442d180008c802 */ /* 0x000fe20000000f00 */
[----:B------:R-:W-:-:S06]  /*28e0*/  @!P4 IMAD.MOV.U32 R9, RZ, RZ, 0x3ff921fb ;  /* 0x3ff921fbff09c424 */ /* 0x000fcc00078e00ff */
[----:B------:R-:W-:Y:S02]  /*28f0*/  @!P4 DADD R4, -RZ, -R10 ;  /* 0x00000000ff04c229 */ /* 0x000fe4000000090a */
[----:B------:R-:W-:-:S08]  /*2900*/  @P4 DADD R6, -R10, R6 ;  /* 0x000000000a064229 */ /* 0x000fd00000000106 */
[----:B------:R-:W-:Y:S02]  /*2910*/  @!P4 FSEL R4, R10, R4, !P0 ;  /* 0x000000040a04c208 */ /* 0x000fe40004000000 */
[----:B------:R-:W-:Y:S02]  /*2920*/  @!P4 FSEL R5, R11, R5, !P0 ;  /* 0x000000050b05c208 */ /* 0x000fe40004000000 */
[----:B------:R-:W-:-:S04]  /*2930*/  @P4 PLOP3.LUT P0, PT, P1, PT, PT, 0x80, 0x8 ;  /* 0x000000000008481c */ /* 0x000fc80000f0f070 */
[----:B------:R-:W-:-:S06]  /*2940*/  @!P4 DADD R4, R4, R8 ;  /* 0x000000000404c229 */ /* 0x000fcc0000000008 */
[----:B------:R-:W-:Y:S02]  /*2950*/  @P4 FSEL R4, R6, R10, !P0 ;  /* 0x0000000a06044208 */ /* 0x000fe40004000000 */
[----:B------:R-:W-:Y:S02]  /*2960*/  @P4 FSEL R5, R7, R11, !P0 ;  /* 0x0000000b07054208 */ /* 0x000fe40004000000 */
[----:B------:R-:W-:Y:S02]  /*2970*/  @!P2 FSEL R6, RZ, 3.37028055040000000000e+12, P0 ;  /* 0x54442d18ff06a808 */ /* 0x000fe40000000000 */
[----:B------:R-:W-:Y:S01]  /*2980*/  @!P2 FSEL R7, RZ, 2.1426990032196044922, P0 ;  /* 0x400921fbff07a808 */ /* 0x000fe20000000000 */
[----:B------:R-:W-:Y:S06]  /*2990*/  @!P2 BRA `(.L_x_16892) ;  /* 0x000000000020a947 */ /* 0x000fec0003800000 */
[----:B------:R-:W0:Y:S01]  /*29a0*/  LDCU.64 UR4, c[0x0][0x598] ;  /* 0x0000b300ff0477ac */ /* 0x000e220008000a00 */
[----:B------:R-:W-:Y:S01]  /*29b0*/  IMAD.MOV.U32 R7, RZ, RZ, 0x7f3321d2 ;  /* 0x7f3321d2ff077424 */ /* 0x000fe200078e00ff */
[----:B------:R-:W-:-:S04]  /*29c0*/  MOV R3, 0x4002d97c ;  /* 0x4002d97c00037802 */ /* 0x000fc80000000f00 */
[----:B------:R-:W-:Y:S02]  /*29d0*/  FSEL R7, R7, 3.37028055040000000000e+12, !P0 ;  /* 0x54442d1807077808 */ /* 0x000fe40004000000 */
[----:B------:R-:W-:Y:S01]  /*29e0*/  FSEL R3, R3, 1.8213495016098022461, !P0 ;  /* 0x3fe921fb03037808 */ /* 0x000fe20004000000 */
[----:B0-----:R-:W-:-:S06]  /*29f0*/  DSETP.NEU.AND P1, PT, |R26|, |UR4|, PT ;  /* 0x400000041a007e2a */ /* 0x001fcc000bf2d200 */
[----:B------:R-:W-:Y:S02]  /*2a00*/  FSEL R6, R7, R4, !P1 ;  /* 0x0000000407067208 */ /* 0x000fe40004800000 */
[----:B------:R-:W-:-:S07]  /*2a10*/  FSEL R7, R3, R5, !P1 ;  /* 0x0000000503077208 */ /* 0x000fce0004800000 */
.L_x_16892:
[----:B------:R-:W-:Y:S05]  /*2a20*/  BSYNC.RECONVERGENT B0 ;  /* 0x0000000000007941 */ /* 0x000fea0003800200 */
.L_x_16891:
[----:B------:R-:W0:Y:S01]  /*2a30*/  LDCU.64 UR4, c[0x0][0x598] ;  /* 0x0000b300ff0477ac */ /* 0x000e220008000a00 */
[----:B------:R-:W1:Y:S01]  /*2a40*/  LDC R3, c[0x0][0x59c] ;  /* 0x00016700ff037b82 */ /* 0x000e620000000800 */
[----:B------:R-:W2:Y:S01]  /*2a50*/  LDCU.64 UR6, c[0x0][0x580] ;  /* 0x0000b000ff0677ac */ /* 0x000ea20008000a00 */
[----:B0-----:R-:W-:Y:S01]  /*2a60*/  DADD R26, |R26|, |UR4| ;  /* 0x400000041a1a7e29 */ /* 0x001fe20008000200 */
[----:B------:R-:W-:Y:S01]  /*2a70*/  UPRMT UR4, UR41, 0x9910, URZ ;  /* 0x0000991029047896 */ /* 0x000fe200080000ff */
[----:B--2---:R-:W-:-:S03]  /*2a80*/  IADD3 R2, P1, PT, R2, UR6, RZ ;  /* 0x0000000602027c10 */ /* 0x004fc6000ff3e0ff */
[----:B------:R-:W-:Y:S01]  /*2a90*/  UISETP.GT.AND UP0, UPT, UR4, 0x9, UPT ;  /* 0x000000090400788c */ /* 0x000fe2000bf04270 */
[----:B-1----:R-:W-:Y:S02]  /*2aa0*/  LOP3.LUT R7, R7, 0x80000000, R3, 0xb8, !PT ;  /* 0x8000000007077812 */ /* 0x002fe400078eb803 */
[----:B------:R-:W-:Y:S01]  /*2ab0*/  DSETP.NAN.AND P0, PT, R26, R26, PT ;  /* 0x0000001a1a00722a */ /* 0x000fe20003f08000 */
[----:B------:R-:W-:-:S05]  /*2ac0*/  IMAD.X R3, RZ, RZ, UR7, P1 ;  /* 0x00000007ff037e24 */ /* 0x000fca00088e06ff */
        /* <DEDUP_REMOVED lines=14> */
.L_x_16896:
[----:B------:R-:W0:Y:S02]  /*2bb0*/  F2I.S64.F64.TRUNC R4, R4 ;  /* 0x0000000400047311 */ /* 0x000e24000030d900 */
[----:B0-----:R-:W-:-:S05]  /*2bc0*/  IMAD.MOV.U32 R7, RZ, RZ, R4 ;  /* 0x000000ffff077224 */ /* 0x001fca00078e0004 */
[----:B------:R0:W-:Y:S01]  /*2bd0*/  STG.E.U8 desc[UR36][R2.64], R7 ;  /* 0x0000000702007986 */ /* 0x0001e2000c101124 */
[----:B------:R-:W-:Y:S05]  /*2be0*/  BRA `(.L_x_16898) ;  /* 0x0000000c00e47947 */ /* 0x000fea0003800000 */
.L_x_16895:
        /* <DEDUP_REMOVED lines=9> */
.L_x_16900:
[----:B------:R-:W0:Y:S02]  /*2c80*/  F2I.F64.TRUNC R5, R4 ;  /* 0x0000000400057311 */ /* 0x000e24000030d100 */
[----:B0-----:R0:W-:Y:S01]  /*2c90*/  STG.E desc[UR36][R2.64], R5 ;  /* 0x0000000502007986 */ /* 0x0011e2000c101924 */
[----:B------:R-:W-:Y:S05]  /*2ca0*/  BRA `(.L_x_16898) ;  /* 0x0000000c00b47947 */ /* 0x000fea0003800000 */
.L_x_16899:
[----:B------:R-:W0:Y:S02]  /*2cb0*/  F2I.F64.TRUNC R5, R4 ;  /* 0x0000000400057311 */ /* 0x000e24000030d100 */
[----:B0-----:R0:W-:Y:S01]  /*2cc0*/  STG.E.U16 desc[UR36][R2.64], R5 ;  /* 0x0000000502007986 */ /* 0x0011e2000c101524 */
[----:B------:R-:W-:Y:S05]  /*2cd0*/  BRA `(.L_x_16898) ;  /* 0x0000000c00a87947 */ /* 0x000fea0003800000 */
.L_x_16894:
        /* <DEDUP_REMOVED lines=13> */
.L_x_16902:
        /* <DEDUP_REMOVED lines=8> */
.L_x_16901:
        /* <DEDUP_REMOVED lines=14> */
.L_x_16904:
        /* <DEDUP_REMOVED lines=9> */
.L_x_16903:
[----:B------:R0:W-:Y:S01]  /*2fa0*/  STG.E.64 desc[UR36][R2.64], R4 ;  /* 0x0000000402007986 */ /* 0x0001e2000c101b24 */
[----:B------:R-:W-:Y:S05]  /*2fb0*/  BRA `(.L_x_16898) ;  /* 0x0000000800f07947 */ /* 0x000fea0003800000 */
.L_x_16893:
        /* <DEDUP_REMOVED lines=12> */
.L_x_16907:
[----:B------:R-:W-:-:S05]  /*3080*/  CS2R R6, SRZ ;  /* 0x0000000000067805 */ /* 0x000fca000001ff00 */
[----:B------:R0:W-:Y:S01]  /*3090*/  STG.E.128 desc[UR36][R2.64], R4 ;  /* 0x0000000402007986 */ /* 0x0001e2000c101d24 */
[----:B------:R-:W-:Y:S05]  /*30a0*/  BRA `(.L_x_16898) ;  /* 0x0000000800b47947 */ /* 0x000fea0003800000 */
.L_x_16906:
        /* <DEDUP_REMOVED lines=23> */
.L_x_16911:
[----:B------:R-:W-:Y:S05]  /*3220*/  BSYNC.RECONVERGENT B0 ;  /* 0x0000000000007941 */ /* 0x000fea0003800200 */
.L_x_16910:
[----:B------:R-:W-:-:S05]  /*3230*/  LOP3.LUT R7, R0, 0x80, R7, 0xf8, !PT ;  /* 0x0000008000077812 */ /* 0x000fca00078ef807 */
[----:B------:R0:W-:Y:S01]  /*3240*/  STG.E.U8 desc[UR36][R2.64], R7 ;  /* 0x0000000702007986 */ /* 0x0001e2000c101124 */
[----:B------:R-:W-:Y:S05]  /*3250*/  BRA `(.L_x_16898) ;  /* 0x0000000800487947 */ /* 0x000fea0003800000 */
.L_x_16909:
        /* <DEDUP_REMOVED lines=19> */
.L_x_16913:
[----:B------:R-:W-:Y:S05]  /*3390*/  BSYNC.RECONVERGENT B0 ;  /* 0x0000000000007941 */ /* 0x000fea0003800200 */
.L_x_16912:
[----:B------:R-:W-:-:S05]  /*33a0*/  LOP3.LUT R7, R0, 0x80, R7, 0xf8, !PT ;  /* 0x0000008000077812 */ /* 0x000fca00078ef807 */
[----:B------:R0:W-:Y:S01]  /*33b0*/  STG.E.U8 desc[UR36][R2.64], R7 ;  /* 0x0000000702007986 */ /* 0x0001e2000c101124 */
[----:B------:R-:W-:Y:S05]  /*33c0*/  BRA `(.L_x_16898) ;  /* 0x0000000400ec7947 */ /* 0x000fea0003800000 */
.L_x_16908:
        /* <DEDUP_REMOVED lines=8> */
.L_x_16905:
        /* <DEDUP_REMOVED lines=11> */
.L_x_16916:
        /* <DEDUP_REMOVED lines=17> */
.L_x_16919:
[----:B------:R-:W-:-:S04]  /*3610*/  SHF.R.U32.HI R0, RZ, 0x14, R7 ;  /* 0x00000014ff007819 */ /* 0x000fc80000011607 */
[----:B------:R-:W-:-:S04]  /*3620*/  LOP3.LUT R0, R0, 0x1, RZ, 0xc0, !PT ;  /* 0x0000000100007812 */ /* 0x000fc800078ec0ff */
[----:B------:R-:W-:-:S04]  /*3630*/  IADD3 R0, PT, PT, R7, 0x487ffff, R0 ;  /* 0x0487ffff07007810 */ /* 0x000fc80007ffe000 */
[----:B------:R-:W-:-:S04]  /*3640*/  SHF.R.U32.HI R0, RZ, 0x14, R0 ;  /* 0x00000014ff007819 */ /* 0x000fc80000011600 */
[----:B------:R-:W-:-:S07]  /*3650*/  LOP3.LUT R4, R0, 0xff, RZ, 0xc0, !PT ;  /* 0x000000ff00047812 */ /* 0x000fce00078ec0ff */
.L_x_16920:
[----:B------:R-:W-:-:S04]  /*3660*/  SHF.R.U32.HI R5, RZ, 0x18, R7 ;  /* 0x00000018ff057819 */ /* 0x000fc80000011607 */
[----:B------:R-:W-:-:S04]  /*3670*/  LOP3.LUT R4, R4, 0x80, R5, 0xf8, !PT ;  /* 0x0000008004047812 */ /* 0x000fc800078ef805 */
[----:B------:R-:W-:-:S07]  /*3680*/  PRMT R0, R4, 0x7610, R0 ;  /* 0x0000761004007816 */ /* 0x000fce0000000000 */
.L_x_16918:
[----:B------:R-:W-:Y:S05]  /*3690*/  BSYNC.RECONVERGENT B0 ;  /* 0x0000000000007941 */ /* 0x000fea0003800200 */
.L_x_16917:
[----:B------:R4:W-:Y:S01]  /*36a0*/  STG.E.U8 desc[UR36][R2.64], R0 ;  /* 0x0000000002007986 */ /* 0x0009e2000c101124 */
[----:B------:R-:W-:Y:S05]  /*36b0*/  BRA `(.L_x_16898) ;  /* 0x0000000400307947 */ /* 0x000fea0003800000 */
.L_x_16915:
        /* <DEDUP_REMOVED lines=17> */
.L_x_16923:
[----:B------:R-:W-:-:S04]  /*37d0*/  SHF.R.U32.HI R0, RZ, 0x15, R7 ;  /* 0x00000015ff007819 */ /* 0x000fc80000011607 */
[----:B------:R-:W-:-:S04]  /*37e0*/  LOP3.LUT R0, R0, 0x1, RZ, 0xc0, !PT ;  /* 0x0000000100007812 */ /* 0x000fc800078ec0ff */
[----:B------:R-:W-:-:S04]  /*37f0*/  IADD3 R0, PT, PT, R7, 0x88fffff, R0 ;  /* 0x088fffff07007810 */ /* 0x000fc80007ffe000 */
[----:B------:R-:W-:-:S04]  /*3800*/  SHF.R.U32.HI R0, RZ, 0x15, R0 ;  /* 0x00000015ff007819 */ /* 0x000fc80000011600 */
[----:B------:R-:W-:-:S07]  /*3810*/  LOP3.LUT R4, R0, 0xff, RZ, 0xc0, !PT ;  /* 0x000000ff00047812 */ /* 0x000fce00078ec0ff */
.L_x_16924:
[----:B------:R-:W-:-:S04]  /*3820*/  SHF.R.U32.HI R5, RZ, 0x18, R7 ;  /* 0x00000018ff057819 */ /* 0x000fc80000011607 */
[----:B------:R-:W-:-:S04]  /*3830*/  LOP3.LUT R4, R4, 0x80, R5, 0xf8, !PT ;  /* 0x0000008004047812 */ /* 0x000fc800078ef805 */
[----:B------:R-:W-:-:S07]  /*3840*/  PRMT R0, R4, 0x7610, R0 ;  /* 0x0000761004007816 */ /* 0x000fce0000000000 */
.L_x_16922:
[----:B------:R-:W-:Y:S05]  /*3850*/  BSYNC.RECONVERGENT B0 ;  /* 0x0000000000007941 */ /* 0x000fea0003800200 */
.L_x_16921:
[----:B------:R3:W-:Y:S01]  /*3860*/  STG.E.U8 desc[UR36][R2.64], R0 ;  /* 0x0000000002007986 */ /* 0x0007e2000c101124 */
[----:B------:R-:W-:Y:S05]  /*3870*/  BRA `(.L_x_16898) ;  /* 0x0000000000c07947 */ /* 0x000fea0003800000 */
.L_x_16914:
[----:B------:R-:W-:-:S09]  /*3880*/  UISETP.NE.AND UP0, UPT, UR4, 0x1c, UPT ;  /* 0x0000001c0400788c */ /* 0x000fd2000bf05270 */
[----:B------:R-:W-:Y:S05]  /*3890*/  BRA.U !UP0, `(.L_x_16925) ;  /* 0x0000000108b07547 */ /* 0x000fea000b800000 */
[----:B------:R-:W-:-:S09]  /*38a0*/  UISETP.NE.AND UP0, UPT, UR4, 0x1d, UPT ;  /* 0x0000001d0400788c */ /* 0x000fd2000bf05270 */
[----:B------:R-:W-:Y:S05]  /*38b0*/  BRA.U !UP0, `(.L_x_16926) ;  /* 0x00000001089c7547 */ /* 0x000fea000b800000 */
[----:B------:R-:W-:-:S09]  /*38c0*/  UISETP.NE.AND UP0, UPT, UR4, 0x2c, UPT ;  /* 0x0000002c0400788c */ /* 0x000fd2000bf05270 */
[----:B------:R-:W-:Y:S05]  /*38d0*/  BRA.U !UP0, `(.L_x_16927) ;  /* 0x0000000108447547 */ /* 0x000fea000b800000 */
.L_x_16897:
        /* <DEDUP_REMOVED lines=16> */
.L_x_16928:
[----:B------:R-:W-:Y:S05]  /*39e0*/  BRA `(.L_x_16898) ;  /* 0x0000000000647947 */ /* 0x000fea0003800000 */
.L_x_16927:
        /* <DEDUP_REMOVED lines=20> */
.L_x_16926:
[----:B------:R-:W0:Y:S02]  /*3b30*/  F2I.U64.F64.TRUNC R4, R4 ;  /* 0x0000000400047311 */ /* 0x000e24000030d800 */
[----:B0-----:R1:W-:Y:S01]  /*3b40*/  STG.E.64 desc[UR36][R2.64], R4 ;  /* 0x0000000402007986 */ /* 0x0013e2000c101b24 */
[----:B------:R-:W-:Y:S05]  /*3b50*/  BRA `(.L_x_16898) ;  /* 0x0000000000087947 */ /* 0x000fea0003800000 */
.L_x_16925:
[----:B------:R-:W0:Y:S02]  /*3b60*/  F2I.U32.F64.TRUNC R5, R4 ;  /* 0x0000000400057311 */ /* 0x000e24000030d000 */
[----:B0-----:R0:W-:Y:S02]  /*3b70*/  STG.E desc[UR36][R2.64], R5 ;  /* 0x0000000502007986 */ /* 0x0011e4000c101924 */
.L_x_16898:
[----:B------:R-:W-:-:S07]  /*3b80*/  IADD3 R17, PT, PT, R17, 0x80, RZ ;  /* 0x0000008011117810 */ /* 0x000fce0007ffe0ff */
.L_x_16858:
[----:B------:R-:W-:Y:S05]  /*3b90*/  BSYNC.RECONVERGENT B7 ;  /* 0x0000000000077941 */ /* 0x000fea0003800200 */
.L_x_16857:
[----:B------:R-:W5:Y:S01]  /*3ba0*/  LDCU UR4, c[0x0][0x380] ;  /* 0x00007000ff0477ac */ /* 0x000f620008000800 */
[----:B------:R-:W-:Y:S01]  /*3bb0*/  BSSY.RECONVERGENT B7, `(.L_x_16929) ;  /* 0x00003ac000077945 */ /* 0x000fe20003800200 */
[----:B-----5:R-:W-:-:S13]  /*3bc0*/  ISETP.GE.AND P0, PT, R17, UR4, PT ;  /* 0x0000000411007c0c */ /* 0x020fda000bf06270 */
[----:B------:R-:W-:Y:S05]  /*3bd0*/  @P0 BRA `(.L_x_16930) ;  /* 0x0000003800a40947 */ /* 0x000fea0003800000 */
[----:B------:R-:W5:Y:S01]  /*3be0*/  LDCU UR4, c[0x0][0x388] ;  /* 0x00007100ff0477ac */ /* 0x000f620008000800 */
[----:B0--34-:R-:W-:Y:S02]  /*3bf0*/  IMAD.MOV.U32 R0, RZ, RZ, RZ ;  /* 0x000000ffff007224 */ /* 0x019fe400078e00ff */
[----:B-12---:R-:W-:Y:S01]  /*3c00*/  IMAD.MOV.U32 R2, RZ, RZ, RZ ;  /* 0x000000ffff027224 */ /* 0x006fe200078e00ff */
[----:B-----5:R-:W-:-:S09]  /*3c10*/  UISETP.NE.AND UP0, UPT, UR4, URZ, UPT ;  /* 0x000000ff0400728c */ /* 0x020fd2000bf05270 */
        /* <DEDUP_REMOVED lines=299> */
.L_x_16931:
        /* <DEDUP_REMOVED lines=18> */
.L_x_16936:
[----:B------:R-:W2:Y:S02]  /*4ff0*/  LDG.E.U8 R4, desc[UR36][R4.64] ;  /* 0x0000002404047981 */ /* 0x000ea4000c1e1100 */
[----:B--2---:R0:W1:Y:S01]  /*5000*/  I2F.F64.U16 R26, R4 ;  /* 0x00000004001a7312 */ /* 0x0040620000101800 */
[----:B------:R-:W-:Y:S05]  /*5010*/  BRA `(.L_x_16938) ;  /* 0x0000000c00647947 */ /* 0x000fea0003800000 */
.L_x_16935:
        /* <DEDUP_REMOVED lines=9> */
.L_x_16940:
[----:B------:R-:W2:Y:S02]  /*50b0*/  LDG.E R4, desc[UR36][R4.64] ;  /* 0x0000002404047981 */ /* 0x000ea4000c1e1900 */
[----:B--2---:R0:W1:Y:S01]  /*50c0*/  I2F.F64 R26, R4 ;  /* 0x00000004001a7312 */ /* 0x0040620000201c00 */
[----:B------:R-:W-:Y:S05]  /*50d0*/  BRA `(.L_x_16938) ;  /* 0x0000000c00347947 */ /* 0x000fea0003800000 */
.L_x_16939:
[----:B------:R-:W2:Y:S02]  /*50e0*/  LDG.E.U16 R4, desc[UR36][R4.64] ;  /* 0x0000002404047981 */ /* 0x000ea4000c1e1500 */
[----:B--2---:R0:W1:Y:S01]  /*50f0*/  I2F.F64.S16 R26, R4 ;  /* 0x00000004001a7312 */ /* 0x0040620000101c00 */
[----:B------:R-:W-:Y:S05]  /*5100*/  BRA `(.L_x_16938) ;  /* 0x0000000c00287947 */ /* 0x000fea0003800000 */
.L_x_16934:
        /* <DEDUP_REMOVED lines=10> */
.L_x_16942:
[----:B------:R-:W2:Y:S02]  /*51b0*/  LDG.E.U16 R0, desc[UR36][R4.64] ;  /* 0x0000002404007981 */ /* 0x000ea4000c1e1500 */
[----:B--2---:R-:W-:-:S05]  /*51c0*/  HADD2.F32 R0, -RZ, R0.H0_H0 ;  /* 0x20000000ff007230 */ /* 0x004fca0000004100 */
[----:B------:R-:W-:-:S04]  /*51d0*/  FMUL.FTZ R0, R0, 1 ;  /* 0x3f80000000007820 */ /* 0x000fc80000410000 */
[----:B------:R0:W1:Y:S01]  /*51e0*/  F2F.F64.F32 R26, R0 ;  /* 0x00000000001a7310 */ /* 0x0000620000201800 */
[----:B------:R-:W-:Y:S05]  /*51f0*/  BRA `(.L_x_16938) ;  /* 0x0000000800ec7947 */ /* 0x000fea0003800000 */
.L_x_16941:
        /* <DEDUP_REMOVED lines=10> */
.L_x_16944:
[----:B------:R-:W2:Y:S02]  /*52a0*/  LDG.E.U16 R4, desc[UR36][R4.64] ;  /* 0x0000002404047981 */ /* 0x000ea4000c1e1500 */
[----:B--2---:R-:W-:-:S05]  /*52b0*/  HADD2.F32 R0, -RZ, R4.H0_H0 ;  /* 0x20000004ff007230 */ /* 0x004fca0000004100 */
[----:B------:R-:W-:-:S04]  /*52c0*/  FMUL.FTZ R0, R0, 1 ;  /* 0x3f80000000007820 */ /* 0x000fc80000410000 */
[----:B------:R0:W1:Y:S01]  /*52d0*/  F2F.F64.F32 R26, R0 ;  /* 0x00000000001a7310 */ /* 0x0000620000201800 */
[----:B------:R-:W-:Y:S05]  /*52e0*/  BRA `(.L_x_16938) ;  /* 0x0000000800b07947 */ /* 0x000fea0003800000 */
.L_x_16943:
[----:B------:R0:W5:Y:S01]  /*52f0*/  LDG.E.64 R26, desc[UR36][R4.64] ;  /* 0x00000024041a7981 */ /* 0x000162000c1e1b00 */
[----:B------:R-:W-:Y:S05]  /*5300*/  BRA `(.L_x_16938) ;  /* 0x0000000800a87947 */ /* 0x000fea0003800000 */
.L_x_16933:
        /* <DEDUP_REMOVED lines=13> */
.L_x_16947:
[----:B------:R0:W5:Y:S01]  /*53e0*/  LDG.E.64 R26, desc[UR36][R4.64] ;  /* 0x00000024041a7981 */ /* 0x000162000c1e1b00 */
[----:B------:R-:W-:Y:S05]  /*53f0*/  BRA `(.L_x_16938) ;  /* 0x00000008006c7947 */ /* 0x000fea0003800000 */
.L_x_16946:
        /* <DEDUP_REMOVED lines=27> */
.L_x_16949:
        /* <DEDUP_REMOVED lines=15> */
.L_x_16948:
[----:B------:R-:W2:Y:S02]  /*56a0*/  LDG.E.U16 R0, desc[UR36][R4.64] ;  /* 0x0000002404007981 */ /* 0x000ea4000c1e1500 */
[----:B--2---:R-:W-:-:S04]  /*56b0*/  IMAD.U32 R0, R0, 0x10000, RZ ;  /* 0x0001000000007824 */ /* 0x004fc800078e00ff */
[----:B------:R-:W-:-:S04]  /*56c0*/  FMUL.FTZ R0, R0, 1 ;  /* 0x3f80000000007820 */ /* 0x000fc80000410000 */
[----:B------:R4:W0:Y:S01]  /*56d0*/  F2F.F64.F32 R26, R0 ;  /* 0x00000000001a7310 */ /* 0x0008220000201800 */
[----:B------:R-:W-:Y:S05]  /*56e0*/  BRA `(.L_x_16938) ;  /* 0x0000000400b07947 */ /* 0x000fea0003800000 */
.L_x_16945:
        /* <DEDUP_REMOVED lines=11> */
.L_x_16952:
        /* <DEDUP_REMOVED lines=21> */
.L_x_16954:
[----:B------:R-:W-:Y:S05]  /*58f0*/  BSYNC.RECONVERGENT B0 ;  /* 0x0000000000007941 */ /* 0x000fea0003800200 */
.L_x_16953:
[----:B------:R-:W-:Y:S01]  /*5900*/  IMAD.SHL.U32 R0, R0, 0x100000, RZ ;  /* 0x0010000000007824 */ /* 0x000fe200078e00ff */
[----:B------:R-:W-:-:S04]  /*5910*/  LEA R3, R3, 0x3b800000, 0x17 ;  /* 0x3b80000003037811 */ /* 0x000fc800078eb8ff */
[----:B------:R-:W-:-:S05]  /*5920*/  LOP3.LUT R0, R3, R0, R7, 0xfe, !PT ;  /* 0x0000000003007212 */ /* 0x000fca00078efe07 */
[----:B------:R-:W-:-:S04]  /*5930*/  FMUL.FTZ R0, R0, 1 ;  /* 0x3f80000000007820 */ /* 0x000fc80000410000 */
[----:B------:R0:W1:Y:S01]  /*5940*/  F2F.F64.F32 R26, R0 ;  /* 0x00000000001a7310 */ /* 0x0000620000201800 */
[----:B------:R-:W-:Y:S05]  /*5950*/  BRA `(.L_x_16938) ;  /* 0x0000000400147947 */ /* 0x000fea0003800000 */
.L_x_16951:
        /* <DEDUP_REMOVED lines=21> */
.L_x_16956:
[----:B------:R-:W-:Y:S05]  /*5ab0*/  BSYNC.RECONVERGENT B0 ;  /* 0x0000000000007941 */ /* 0x000fea0003800200 */
.L_x_16955:
[----:B------:R-:W-:Y:S02]  /*5ac0*/  SHF.L.U32 R0, R0, 0x15, RZ ;  /* 0x0000001500007819 */ /* 0x000fe400000006ff */
[----:B------:R-:W-:-:S04]  /*5ad0*/  LEA R3, R3, 0x37800000, 0x17 ;  /* 0x3780000003037811 */ /* 0x000fc800078eb8ff */
[----:B------:R-:W-:-:S05]  /*5ae0*/  LOP3.LUT R0, R3, R0, R7, 0xfe, !PT ;  /* 0x0000000003007212 */ /* 0x000fca00078efe07 */
[----:B------:R-:W-:-:S04]  /*5af0*/  FMUL.FTZ R0, R0, 1 ;  /* 0x3f80000000007820 */ /* 0x000fc80000410000 */
[----:B------:R0:W1:Y:S01]  /*5b00*/  F2F.F64.F32 R26, R0 ;  /* 0x00000000001a7310 */ /* 0x0000620000201800 */
[----:B------:R-:W-:Y:S05]  /*5b10*/  BRA `(.L_x_16938) ;  /* 0x0000000000a47947 */ /* 0x000fea0003800000 */
.L_x_16950:
        /* <DEDUP_REMOVED lines=18> */
.L_x_16937:
        /* <DEDUP_REMOVED lines=16> */
.L_x_16959:
[----:B------:R-:W-:Y:S01]  /*5d40*/  CS2R R26, SRZ ;  /* 0x00000000001a7805 */ /* 0x000fe2000001ff00 */
[----:B------:R-:W-:Y:S06]  /*5d50*/  BRA `(.L_x_16938) ;  /* 0x0000000000147947 */ /* 0x000fec0003800000 */
.L_x_16958:
[----:B------:R-:W2:Y:S02]  /*5d60*/  LDG.E.64 R26, desc[UR36][R4.64] ;  /* 0x00000024041a7981 */ /* 0x000ea4000c1e1b00 */
[----:B--2---:R-:W0:Y:S01]  /*5d70*/  I2F.F64.U64 R26, R26 ;  /* 0x0000001a001a7312 */ /* 0x004e220000301800 */
[----:B------:R-:W-:Y:S05]  /*5d80*/  BRA `(.L_x_16938) ;  /* 0x0000000000087947 */ /* 0x000fea0003800000 */
.L_x_16957:
[----:B------:R-:W2:Y:S02]  /*5d90*/  LDG.E R4, desc[UR36][R4.64] ;  /* 0x0000002404047981 */ /* 0x000ea4000c1e1900 */
[----:B--2---:R0:W1:Y:S02]  /*5da0*/  I2F.F64.U32 R26, R4 ;  /* 0x00000004001a7312 */ /* 0x0040640000201800 */
.L_x_16938:
[----:B------:R-:W-:Y:S05]  /*5db0*/  BSYNC.RECONVERGENT B6 ;  /* 0x0000000000067941 */ /* 0x000fea0003800200 */
.L_x_16932:
[----:B------:R-:W2:Y:S01]  /*5dc0*/  LDCU.64 UR4, c[0x0][0x598] ;  /* 0x0000b300ff0477ac */ /* 0x000ea20008000a00 */
[----:B01-3-5:R-:W-:Y:S01]  /*5dd0*/  DADD R8, -RZ, |R26| ;  /* 0x00000000ff087229 */ /* 0x02bfe2000000051a */
        /* <DEDUP_REMOVED lines=27> */
.L_x_16961:
[----:B------:R-:W-:Y:S05]  /*5f90*/  BSYNC.RECONVERGENT B0 ;  /* 0x0000000000007941 */ /* 0x000fea0003800200 */
.L_x_16960:
[----:B------:R-:W-:Y:S01]  /*5fa0*/  DMUL R6, R4, R4 ;  /* 0x0000000404067228 */ /* 0x000fe20000000000 */
[----:B------:R-:W-:Y:S01]  /*5fb0*/  IMAD.MOV.U32 R8, RZ, RZ, -0x2449a4b7 ;  /* 0xdbb65b49ff087424 */ /* 0x000fe200078e00ff */
[----:B------:R-:W-:Y:S01]  /*5fc0*/  MOV R9, 0x3f2d3b63 ;  /* 0x3f2d3b6300097802 */ /* 0x000fe20000000f00 */
[----:B------:R-:W-:Y:S01]  /*5fd0*/  UMOV UR4, 0x2a25ff7e ;  /* 0x2a25ff7e00047882 */ /* 0x000fe20000000000 */
[----:B------:R-:W-:Y:S01]  /*5fe0*/  UMOV UR5, 0x3ef53e1d ;  /* 0x3ef53e1d00057882 */ /* 0x000fe20000000000 */
[----:B------:R-:W-:Y:S01]  /*5ff0*/  ISETP.GE.AND P1, PT, R27, RZ, PT ;  /* 0x000000ff1b00720c */ /* 0x000fe20003f26270 */
[----:B------:R-:W-:Y:S01]  /*6000*/  @!P4 IMAD.MOV.U32 R11, RZ, RZ, 0x3ff921fb ;  /* 0x3ff921fbff0bc424 */ /* 0x000fe200078e00ff */
[----:B------:R-:W-:Y:S01]  /*6010*/  @!P4 MOV R10, 0x54442d18 ;  /* 0x54442d18000ac802 */ /* 0x000fe20000000f00 */
[C---:B------:R-:W-:Y:S01]  /*6020*/  DFMA R8, R6.reuse, -UR4, R8 ;  /* 0x8000000406087c2b */ /* 0x040fe20008000008 */
[----:B------:R-:W-:Y:S01]  /*6030*/  UMOV UR4, 0x8dde082e ;  /* 0x8dde082e00047882 */ /* 0x000fe20000000000 */
[----:B------:R-:W-:Y:S01]  /*6040*/  UMOV UR5, 0x3f531278 ;  /* 0x3f53127800057882 */ /* 0x000fe20000000000 */
[----:B------:R-:W-:Y:S01]  /*6050*/  @P4 PLOP3.LUT P0, PT, P1, PT, PT, 0x80, 0x8 ;  /* 0x000000000008481c */ /* 0x000fe20000f0f070 */
        /* <DEDUP_REMOVED lines=52> */
[----:B------:R-:W-:Y:S02]  /*63a0*/  @P4 IMAD.MOV.U32 R4, RZ, RZ, 0x54442d18 ;  /* 0x54442d18ff044424 */ /* 0x000fe400078e00ff */
[----:B------:R-:W-:-:S05]  /*63b0*/  @P4 IMAD.MOV.U32 R5, RZ, RZ, 0x400921fb ;  /* 0x400921fbff054424 */ /* 0x000fca00078e00ff */
[----:B------:R-:W-:Y:S02]  /*63c0*/  @!P4 DADD R6, -RZ, -R8 ;  /* 0x00000000ff06c229 */ /* 0x000fe40000000908 */
[----:B------:R-:W-:-:S10]  /*63d0*/  @P4 DADD R4, -R8, R4 ;  /* 0x0000000008044229 */ /* 0x000fd40000000104 */
[----:B------:R-:W-:Y:S02]  /*63e0*/  @P4 FSEL R4, R4, R8, !P0 ;  /* 0x0000000804044208 */ /* 0x000fe40004000000 */
[----:B------:R-:W-:Y:S02]  /*63f0*/  @P4 FSEL R5, R5, R9, !P0 ;  /* 0x0000000905054208 */ /* 0x000fe40004000000 */
[----:B------:R-:W-:Y:S01]  /*6400*/  @!P4 PLOP3.LUT P0, PT, P1, PT, PT, 0x80, 0x8 ;  /* 0x000000000008c81c */ /* 0x000fe20000f0f070 */
[----:B------:R-:W-:-:S03]  /*6410*/  DSETP.NEU.AND P1, PT, R24, RZ, PT ;  /* 0x000000ff1800722a */ /* 0x000fc60003f2d000 */
[----:B------:R-:W-:Y:S02]  /*6420*/  @!P4 FSEL R6, R8, R6, !P0 ;  /* 0x000000060806c208 */ /* 0x000fe40004000000 */
[----:B------:R-:W-:-:S06]  /*6430*/  @!P4 FSEL R7, R9, R7, !P0 ;  /* 0x000000070907c208 */ /* 0x000fcc0004000000 */
[----:B------:R-:W-:-:S03]  /*6440*/  @!P4 DADD R4, R6, R10 ;  /* 0x000000000604c229 */ /* 0x000fc6000000000a */
[----:B------:R-:W-:Y:S08]  /*6450*/  @!P1 BRA `(.L_x_16963) ;  /* 0x0000000000249947 */ /* 0x000ff00003800000 */
[----:B------:R-:W0:Y:S01]  /*6460*/  LDCU.64 UR4, c[0x0][0x598] ;  /* 0x0000b300ff0477ac */ /* 0x000e220008000a00 */
[----:B------:R-:W-:Y:S01]  /*6470*/  IMAD.MOV.U32 R3, RZ, RZ, 0x7f3321d2 ;  /* 0x7f3321d2ff037424 */ /* 0x000fe200078e00ff */
[----:B------:R-:W-:-:S04]  /*6480*/  MOV R7, 0x4002d97c ;  /* 0x4002d97c00077802 */ /* 0x000fc80000000f00 */
[----:B------:R-:W-:Y:S02]  /*6490*/  FSEL R3, R3, 3.37028055040000000000e+12, !P0 ;  /* 0x54442d1803037808 */ /* 0x000fe40004000000 */
[----:B------:R-:W-:Y:S01]  /*64a0*/  FSEL R7, R7, 1.8213495016098022461, !P0 ;  /* 0x3fe921fb07077808 */ /* 0x000fe20004000000 */
[----:B0-----:R-:W-:-:S06]  /*64b0*/  DSETP.NEU.AND P1, PT, |R26|, |UR4|, PT ;  /* 0x400000041a007e2a */ /* 0x001fcc000bf2d200 */
[----:B------:R-:W-:Y:S02]  /*64c0*/  FSEL R4, R3, R4, !P1 ;  /* 0x0000000403047208 */ /* 0x000fe40004800000 */
[----:B------:R-:W-:Y:S01]  /*64d0*/  FSEL R5, R7, R5, !P1 ;  /* 0x0000000507057208 */ /* 0x000fe20004800000 */
[----:B------:R-:W-:Y:S06]  /*64e0*/  BRA `(.L_x_16964) ;  /* 0x0000000000087947 */ /* 0x000fec0003800000 */
.L_x_16963:
[----:B------:R-:W-:Y:S02]  /*64f0*/  FSEL R4, RZ, 3.37028055040000000000e+12, P0 ;  /* 0x54442d18ff047808 */ /* 0x000fe40000000000 */
[----:B------:R-:W-:-:S07]  /*6500*/  FSEL R5, RZ, 2.1426990032196044922, P0 ;  /* 0x400921fbff057808 */ /* 0x000fce0000000000 */
.L_x_16964:
[----:B------:R-:W-:Y:S05]  /*6510*/  BSYNC.RECONVERGENT B0 ;  /* 0x0000000000007941 */ /* 0x000fea0003800200 */
.L_x_16962:
        /* <DEDUP_REMOVED lines=24> */
.L_x_16968:
[----:B------:R-:W0:Y:S02]  /*66a0*/  F2I.S64.F64.TRUNC R4, R4 ;  /* 0x0000000400047311 */ /* 0x000e24000030d900 */
[----:B0-----:R-:W-:-:S05]  /*66b0*/  IMAD.MOV.U32 R7, RZ, RZ, R4 ;  /* 0x000000ffff077224 */ /* 0x001fca00078e0004 */
[----:B------:R0:W-:Y:S01]  /*66c0*/  STG.E.U8 desc[UR36][R2.64], R7 ;  /* 0x0000000702007986 */ /* 0x0001e2000c101124 */
[----:B------:R-:W-:Y:S05]  /*66d0*/  BRA `(.L_x_16970) ;  /* 0x0000000c00e07947 */ /* 0x000fea0003800000 */
.L_x_16967:
        /* <DEDUP_REMOVED lines=9> */
.L_x_16972:
[----:B------:R-:W0:Y:S02]  /*6770*/  F2I.F64.TRUNC R5, R4 ;  /* 0x0000000400057311 */ /* 0x000e24000030d100 */
[----:B0-----:R0:W-:Y:S01]  /*6780*/  STG.E desc[UR36][R2.64], R5 ;  /* 0x0000000502007986 */ /* 0x0011e2000c101924 */
[----:B------:R-:W-:Y:S05]  /*6790*/  BRA `(.L_x_16970) ;  /* 0x0000000c00b07947 */ /* 0x000fea0003800000 */
.L_x_16971:
[----:B------:R-:W0:Y:S02]  /*67a0*/  F2I.F64.TRUNC R5, R4 ;  /* 0x0000000400057311 */ /* 0x000e24000030d100 */
[----:B0-----:R0:W-:Y:S01]  /*67b0*/  STG.E.U16 desc[UR36][R2.64], R5 ;  /* 0x0000000502007986 */ /* 0x0011e2000c101524 */
[----:B------:R-:W-:Y:S05]  /*67c0*/  BRA `(.L_x_16970) ;  /* 0x0000000c00a47947 */ /* 0x000fea0003800000 */
.L_x_16966:
        /* <DEDUP_REMOVED lines=13> */
.L_x_16974:
        /* <DEDUP_REMOVED lines=8> */
.L_x_16973:
        /* <DEDUP_REMOVED lines=14> */
.L_x_16976:
        /* <DEDUP_REMOVED lines=9> */
.L_x_16975:
[----:B------:R0:W-:Y:S01]  /*6a90*/  STG.E.64 desc[UR36][R2.64], R4 ;  /* 0x0000000402007986 */ /* 0x0001e2000c101b24 */
[----:B------:R-:W-:Y:S05]  /*6aa0*/  BRA `(.L_x_16970) ;  /* 0x0000000800ec7947 */ /* 0x000fea0003800000 */
.L_x_16965:
        /* <DEDUP_REMOVED lines=13> */
.L_x_16980:
        /* <DEDUP_REMOVED lines=22> */
.L_x_16983:
[----:B------:R-:W-:-:S04]  /*6ce0*/  SHF.R.U32.HI R5, RZ, 0x18, R7 ;  /* 0x00000018ff057819 */ /* 0x000fc80000011607 */
[----:B------:R-:W-:-:S07]  /*6cf0*/  LOP3.LUT R0, R0, 0x80, R5, 0xf8, !PT ;  /* 0x0000008000007812 */ /* 0x000fce00078ef805 */
.L_x_16982:
[----:B------:R-:W-:Y:S05]  /*6d00*/  BSYNC.RECONVERGENT B0 ;  /* 0x0000000000007941 */ /* 0x000fea0003800200 */
.L_x_16981:
[----:B------:R4:W-:Y:S01]  /*6d10*/  STG.E.U8 desc[UR36][R2.64], R0 ;  /* 0x0000000002007986 */ /* 0x0009e2000c101124 */
[----:B------:R-:W-:Y:S05]  /*6d20*/  BRA `(.L_x_16970) ;  /* 0x00000008004c7947 */ /* 0x000fea0003800000 */
.L_x_16979:
        /* <DEDUP_REMOVED lines=22> */
.L_x_16986:
[----:B------:R-:W-:-:S04]  /*6e90*/  SHF.R.U32.HI R5, RZ, 0x18, R7 ;  /* 0x00000018ff057819 */ /* 0x000fc80000011607 */
[----:B------:R-:W-:-:S07]  /*6ea0*/  LOP3.LUT R0, R0, 0x80, R5, 0xf8, !PT ;  /* 0x0000008000007812 */ /* 0x000fce00078ef805 */
.L_x_16985:
[----:B------:R-:W-:Y:S05]  /*6eb0*/  BSYNC.RECONVERGENT B0 ;  /* 0x0000000000007941 */ /* 0x000fea0003800200 */
.L_x_16984:
[----:B------:R3:W-:Y:S01]  /*6ec0*/  STG.E.U8 desc[UR36][R2.64], R0 ;  /* 0x0000000002007986 */ /* 0x0007e2000c101124 */
[----:B------:R-:W-:Y:S05]  /*6ed0*/  BRA `(.L_x_16970) ;  /* 0x0000000400e07947 */ /* 0x000fea0003800000 */
.L_x_16978:
        /* <DEDUP_REMOVED lines=26> */
.L_x_16988:
[----:B------:R-:W0:Y:S02]  /*7080*/  F2I.U64.F64.TRUNC R4, R4 ;  /* 0x0000000400047311 */ /* 0x000e24000030d800 */
[----:B0-----:R0:W-:Y:S01]  /*7090*/  STG.E.64 desc[UR36][R2.64], R4 ;  /* 0x0000000402007986 */ /* 0x0011e2000c101b24 */
[----:B------:R-:W-:Y:S05]  /*70a0*/  BRA `(.L_x_16970) ;  /* 0x00000004006c7947 */ /* 0x000fea0003800000 */
.L_x_16987:
[----:B------:R-:W0:Y:S02]  /*70b0*/  F2I.U32.F64.TRUNC R5, R4 ;  /* 0x0000000400057311 */ /* 0x000e24000030d000 */
[----:B0-----:R2:W-:Y:S01]  /*70c0*/  STG.E desc[UR36][R2.64], R5 ;  /* 0x0000000502007986 */ /* 0x0015e2000c101924 */
[----:B------:R-:W-:Y:S05]  /*70d0*/  BRA `(.L_x_16970) ;  /* 0x0000000400607947 */ /* 0x000fea0003800000 */
.L_x_16977:
        /* <DEDUP_REMOVED lines=10> */
.L_x_16990:
[----:B------:R-:W-:-:S05]  /*7180*/  CS2R R6, SRZ ;  /* 0x0000000000067805 */ /* 0x000fca000001ff00 */
[----:B------:R0:W-:Y:S01]  /*7190*/  STG.E.128 desc[UR36][R2.64], R4 ;  /* 0x0000000402007986 */ /* 0x0001e2000c101d24 */
[----:B------:R-:W-:Y:S05]  /*71a0*/  BRA `(.L_x_16970) ;  /* 0x00000004002c7947 */ /* 0x000fea0003800000 */
.L_x_16989:
[----:B------:R-:W-:-:S09]  /*71b0*/  UISETP.NE.AND UP0, UPT, UR4, 0xf, UPT ;  /* 0x0000000f0400788c */ /* 0x000fd2000bf05270 */
[----:B------:R-:W-:Y:S05]  /*71c0*/  BRA.U !UP0, `(.L_x_16991) ;  /* 0x0000000508087547 */ /* 0x000fea000b800000 */
[----:B------:R-:W-:-:S09]  /*71d0*/  UISETP.NE.AND UP0, UPT, UR4, 0x17, UPT ;  /* 0x000000170400788c */ /* 0x000fd2000bf05270 */
[----:B------:R-:W-:Y:S05]  /*71e0*/  BRA.U !UP0, `(.L_x_16992) ;  /* 0x0000000108a07547 */ /* 0x000fea000b800000 */
[----:B------:R-:W-:-:S09]  /*71f0*/  UISETP.NE.AND UP0, UPT, UR4, 0x18, UPT ;  /* 0x000000180400788c */ /* 0x000fd2000bf05270 */
[----:B------:R-:W-:Y:S05]  /*7200*/  BRA.U !UP0, `(.L_x_16993) ;  /* 0x0000000108447547 */ /* 0x000fea000b800000 */
.L_x_16969:
        /* <DEDUP_REMOVED lines=16> */
.L_x_16994:
[----:B------:R-:W-:Y:S05]  /*7310*/  BRA `(.L_x_16970) ;  /* 0x0000000000d07947 */ /* 0x000fea0003800000 */
.L_x_16993:
        /* <DEDUP_REMOVED lines=17> */
.L_x_16996:
[----:B------:R-:W-:Y:S05]  /*7430*/  BSYNC.RECONVERGENT B0 ;  /* 0x0000000000007941 */ /* 0x000fea0003800200 */
.L_x_16995:
[----:B------:R-:W-:-:S05]  /*7440*/  LOP3.LUT R7, R0, 0x80, R7, 0xf8, !PT ;  /* 0x0000008000077812 */ /* 0x000fca00078ef807 */
[----:B------:R0:W-:Y:S01]  /*7450*/  STG.E.U8 desc[UR36][R2.64], R7 ;  /* 0x0000000702007986 */ /* 0x0001e2000c101124 */
[----:B------:R-:W-:Y:S05]  /*7460*/  BRA `(.L_x_16970) ;  /* 0x00000000007c7947 */ /* 0x000fea0003800000 */
.L_x_16992:
        /* <DEDUP_REMOVED lines=16> */
.L_x_16998:
[----:B------:R-:W-:Y:S01]  /*7570*/  IMAD.MOV.U32 R0, RZ, RZ, 0x7f ;  /* 0x0000007fff007424 */ /* 0x000fe200078e00ff */
[----:B------:R-:W-:-:S04]  /*7580*/  ISETP.GT.U32.AND P0, PT, R6, 0x7f800000, PT ;  /* 0x7f8000000600780c */ /* 0x000fc80003f04070 */
[----:B------:R-:W-:-:S09]  /*7590*/  SEL R0, R0, 0x7c, P0 ;  /* 0x0000007c00007807 */ /* 0x000fd20000000000 */
.L_x_16999:
[----:B------:R-:W-:Y:S05]  /*75a0*/  BSYNC.RECONVERGENT B0 ;  /* 0x0000000000007941 */ /* 0x000fea0003800200 */
.L_x_16997:
[----:B------:R-:W-:-:S04]  /*75b0*/  SHF.R.U32.HI R5, RZ, 0x18, R7 ;  /* 0x00000018ff057819 */ /* 0x000fc80000011607 */
[----:B------:R-:W-:-:S05]  /*75c0*/  LOP3.LUT R5, R0, 0x80, R5, 0xf8, !PT ;  /* 0x0000008000057812 */ /* 0x000fca00078ef805 */
[----:B------:R0:W-:Y:S01]  /*75d0*/  STG.E.U8 desc[UR36][R2.64], R5 ;  /* 0x0000000502007986 */ /* 0x0001e2000c101124 */
[----:B------:R-:W-:Y:S05]  /*75e0*/  BRA `(.L_x_16970) ;  /* 0x00000000001c7947 */ /* 0x000fea0003800000 */
.L_x_16991:
[----:B------:R-:W-:Y:S01]  /*75f0*/  UMOV UR4, 0xf0000000 ;  /* 0xf000000000047882 */ /* 0x000fe20000000000 */
[----:B------:R-:W-:Y:S01]  /*7600*/  UMOV UR5, 0x380fffff ;  /* 0x380fffff00057882 */ /* 0x000fe20000000000 */
[----:B------:R-:W0:Y:S01]  /*7610*/  F2F.F32.F64 R0, R4 ;  /* 0x0000000400007310 */ /* 0x000e220000301000 */
[----:B------:R-:W-:-:S14]  /*7620*/  DSETP.GEU.AND P0, PT, |R4|, UR4, PT ;  /* 0x0000000404007e2a */ /* 0x000fdc000bf0e200 */
[----:B0-----:R-:W-:-:S05]  /*7630*/  @!P0 FMUL R0, R0, 1.175494350822287508e-38 ;  /* 0x0080000000008820 */ /* 0x001fca0000400000 */
[----:B------:R-:W-:-:S05]  /*7640*/  F2FP.BF16.F32.PACK_AB R0, RZ, R0 ;  /* 0x00000000ff00723e */ /* 0x000fca00000010ff */
[----:B------:R0:W-:Y:S02]  /*7650*/  STG.E.U16 desc[UR36][R2.64], R0 ;  /* 0x0000000002007986 */ /* 0x0001e4000c101524 */
.L_x_16970:
[----:B------:R-:W-:-:S07]  /*7660*/  VIADD R17, R17, 0x80 ;  /* 0x0000008011117836 */ /* 0x000fce0000000000 */
.L_x_16930:
[----:B------:R-:W-:Y:S05]  /*7670*/  BSYNC.RECONVERGENT B7 ;  /* 0x0000000000077941 */ /* 0x000fea0003800200 */
.L_x_16929:
[----:B------:R-:W5:Y:S01]  /*7680*/  LDCU UR4, c[0x0][0x380] ;  /* 0x00007000ff0477ac */ /* 0x000f620008000800 */
[----:B------:R-:W-:Y:S01]  /*7690*/  BSSY.RECONVERGENT B7, `(.L_x_17000) ;  /* 0x00003ac000077945 */ /* 0x000fe20003800200 */
[----:B-----5:R-:W-:-:S13]  /*76a0*/  ISETP.GE.AND P0, PT, R17, UR4, PT ;  /* 0x0000000411007c0c */ /* 0x020fda000bf06270 */
[----:B------:R-:W-:Y:S05]  /*76b0*/  @P0 BRA `(.L_x_17001) ;  /* 0x0000003800a40947 */ /* 0x000fea0003800000 */
[----:B------:R-:W5:Y:S01]  /*76c0*/  LDCU UR4, c[0x0][0x388] ;  /* 0x00007100ff0477ac */ /* 0x000f620008000800 */
[----:B0--34-:R-:W-:Y:S01]  /*76d0*/  MOV R0, RZ ;  /* 0x000000ff00007202 */ /* 0x019fe20000000f00 */
[----:B-12---:R-:W-:Y:S01]  /*76e0*/  IMAD.MOV.U32 R2, RZ, RZ, RZ ;  /* 0x000000ffff027224 */ /* 0x006fe200078e00ff */
[----:B-----5:R-:W-:-:S09]  /*76f0*/  UISETP.NE.AND UP0, UPT, UR4, URZ, UPT ;  /* 0x000000ff0400728c */ /* 0x020fd2000bf05270 */
        /* <DEDUP_REMOVED lines=299> */
.L_x_17002:
        /* <DEDUP_REMOVED lines=18> */
.L_x_17007:
[----:B------:R-:W2:Y:S02]  /*8ad0*/  LDG.E.U8 R4, desc[UR36][R4.64] ;  /* 0x0000002404047981 */ /* 0x000ea4000c1e1100 */
[----:B--2---:R0:W1:Y:S01]  /*8ae0*/  I2F.F64.U16 R26, R4 ;  /* 0x00000004001a7312 */ /* 0x0040620000101800 */
[----:B------:R-:W-:Y:S05]  /*8af0*/  BRA `(.L_x_17009) ;  /* 0x0000000c00647947 */ /* 0x000fea0003800000 */
.L_x_17006:
        /* <DEDUP_REMOVED lines=9> */
.L_x_17011:
[----:B------:R-:W2:Y:S02]  /*8b90*/  LDG.E R4, desc[UR36][R4.64] ;  /* 0x0000002404047981 */ /* 0x000ea4000c1e1900 */
[----:B--2---:R0:W1:Y:S01]  /*8ba0*/  I2F.F64 R26, R4 ;  /* 0x00000004001a7312 */ /* 0x0040620000201c00 */
[----:B------:R-:W-:Y:S05]  /*8bb0*/  BRA `(.L_x_17009) ;  /* 0x0000000c00347947 */ /* 0x000fea0003800000 */
.L_x_17010:
[----:B------:R-:W2:Y:S02]  /*8bc0*/  LDG.E.U16 R4, desc[UR36][R4.64] ;  /* 0x0000002404047981 */ /* 0x000ea4000c1e1500 */
[----:B--2---:R0:W1:Y:S01]  /*8bd0*/  I2F.F64.S16 R26, R4 ;  /* 0x00000004001a7312 */ /* 0x0040620000101c00 */
[----:B------:R-:W-:Y:S05]  /*8be0*/  BRA `(.L_x_17009) ;  /* 0x0000000c00287947 */ /* 0x000fea0003800000 */
.L_x_17005:
        /* <DEDUP_REMOVED lines=10> */
.L_x_17013:
[----:B------:R-:W2:Y:S02]  /*8c90*/  LDG.E.U16 R0, desc[UR36][R4.64] ;  /* 0x0000002404007981 */ /* 0x000ea4000c1e1500 */
[----:B--2---:R-:W-:-:S05]  /*8ca0*/  HADD2.F32 R0, -RZ, R0.H0_H0 ;  /* 0x20000000ff007230 */ /* 0x004fca0000004100 */
[----:B------:R-:W-:-:S04]  /*8cb0*/  FMUL.FTZ R0, R0, 1 ;  /* 0x3f80000000007820 */ /* 0x000fc80000410000 */
[----:B------:R0:W1:Y:S01]  /*8cc0*/  F2F.F64.F32 R26, R0 ;  /* 0x00000000001a7310 */ /* 0x0000620000201800 */
[----:B------:R-:W-:Y:S05]  /*8cd0*/  BRA `(.L_x_17009) ;  /* 0x0000000800ec7947 */ /* 0x000fea0003800000 */
.L_x_17012:
        /* <DEDUP_REMOVED lines=10> */
.L_x_17015:
[----:B------:R-:W2:Y:S02]  /*8d80*/  LDG.E.U16 R4, desc[UR36][R4.64] ;  /* 0x0000002404047981 */ /* 0x000ea4000c1e1500 */
[----:B--2---:R-:W-:-:S05]  /*8d90*/  HADD2.F32 R0, -RZ, R4.H0_H0 ;  /* 0x20000004ff007230 */ /* 0x004fca0000004100 */
[----:B------:R-:W-:-:S04]  /*8da0*/  FMUL.FTZ R0, R0, 1 ;  /* 0x3f80000000007820 */ /* 0x000fc80000410000 */
[----:B------:R0:W1:Y:S01]  /*8db0*/  F2F.F64.F32 R26, R0 ;  /* 0x00000000001a7310 */ /* 0x0000620000201800 */
[----:B------:R-:W-:Y:S05]  /*8dc0*/  BRA `(.L_x_17009) ;  /* 0x0000000800b07947 */ /* 0x000fea0003800000 */
.L_x_17014:
[----:B------:R0:W5:Y:S01]  /*8dd0*/  LDG.E.64 R26, desc[UR36][R4.64] ;  /* 0x00000024041a7981 */ /* 0x000162000c1e1b00 */
[----:B------:R-:W-:Y:S05]  /*8de0*/  BRA `(.L_x_17009) ;  /* 0x0000000800a87947 */ /* 0x000fea0003800000 */
.L_x_17004:
        /* <DEDUP_REMOVED lines=13> */
.L_x_17018:
[----:B------:R0:W5:Y:S01]  /*8ec0*/  LDG.E.64 R26, desc[UR36][R4.64] ;  /* 0x00000024041a7981 */ /* 0x000162000c1e1b00 */
[----:B------:R-:W-:Y:S05]  /*8ed0*/  BRA `(.L_x_17009) ;  /* 0x00000008006c7947 */ /* 0x000fea0003800000 */
.L_x_17017:
        /* <DEDUP_REMOVED lines=27> */
.L_x_17020:
        /* <DEDUP_REMOVED lines=13> */
[----:B------:R4:W0:Y:S01]  /*9160*/  F2F.F64.F32 R26, R0 ;  /* 0x00000000001a7310 */ /* 0x0008220000201800 */
[----:B------:R-:W-:Y:S05]  /*9170*/  BRA `(.L_x_17009) ;  /* 0x0000000400c47947 */ /* 0x000fea0003800000 */
.L_x_17019:
[----:B------:R-:W2:Y:S02]  /*9180*/  LDG.E.U16 R0, desc[UR36][R4.64] ;  /* 0x0000002404007981 */ /* 0x000ea4000c1e1500 */
[----:B--2---:R-:W-:-:S04]  /*9190*/  IMAD.U32 R0, R0, 0x10000, RZ ;  /* 0x0001000000007824 */ /* 0x004fc800078e00ff */
[----:B------:R-:W-:-:S04]  /*91a0*/  FMUL.FTZ R0, R0, 1 ;  /* 0x3f80000000007820 */ /* 0x000fc80000410000 */
[----:B------:R0:W1:Y:S01]  /*91b0*/  F2F.F64.F32 R26, R0 ;  /* 0x00000000001a7310 */ /* 0x0000620000201800 */
[----:B------:R-:W-:Y:S05]  /*91c0*/  BRA `(.L_x_17009) ;  /* 0x0000000400b07947 */ /* 0x000fea0003800000 */
.L_x_17016:
        /* <DEDUP_REMOVED lines=11> */
.L_x_17023:
        /* <DEDUP_REMOVED lines=21> */
.L_x_17025:
[----:B------:R-:W-:Y:S05]  /*93d0*/  BSYNC.RECONVERGENT B0 ;  /* 0x0000000000007941 */ /* 0x000fea0003800200 */
.L_x_17024:
[----:B------:R-:W-:Y:S02]  /*93e0*/  SHF.L.U32 R0, R0, 0x14, RZ ;  /* 0x0000001400007819 */ /* 0x000fe400000006ff */
[----:B------:R-:W-:-:S04]  /*93f0*/  LEA R3, R3, 0x3b800000, 0x17 ;  /* 0x3b80000003037811 */ /* 0x000fc800078eb8ff */
[----:B------:R-:W-:-:S05]  /*9400*/  LOP3.LUT R0, R3, R0, R7, 0xfe, !PT ;  /* 0x0000000003007212 */ /* 0x000fca00078efe07 */
[----:B------:R-:W-:-:S04]  /*9410*/  FMUL.FTZ R0, R0, 1 ;  /* 0x3f80000000007820 */ /* 0x000fc80000410000 */
[----:B------:R0:W1:Y:S01]  /*9420*/  F2F.F64.F32 R26, R0 ;  /* 0x00000000001a7310 */ /* 0x0000620000201800 */
[----:B------:R-:W-:Y:S05]  /*9430*/  BRA `(.L_x_17009) ;  /* 0x0000000400147947 */ /* 0x000fea0003800000 */
.L_x_17022:
        /* <DEDUP_REMOVED lines=21> */
.L_x_17027:
[----:B------:R-:W-:Y:S05]  /*9590*/  BSYNC.RECONVERGENT B0 ;  /* 0x0000000000007941 */ /* 0x000fea0003800200 */
.L_x_17026:
[----:B------:R-:W-:Y:S01]  /*95a0*/  IMAD.SHL.U32 R0, R0, 0x200000, RZ ;  /* 0x0020000000007824 */ /* 0x000fe200078e00ff */
[----:B------:R-:W-:-:S04]  /*95b0*/  LEA R3, R3, 0x37800000, 0x17 ;  /* 0x3780000003037811 */ /* 0x000fc800078eb8ff */
[----:B------:R-:W-:-:S05]  /*95c0*/  LOP3.LUT R0, R3, R0, R7, 0xfe, !PT ;  /* 0x0000000003007212 */ /* 0x000fca00078efe07 */
[----:B------:R-:W-:-:S04]  /*95d0*/  FMUL.FTZ R0, R0, 1 ;  /* 0x3f80000000007820 */ /* 0x000fc80000410000 */
[----:B------:R0:W1:Y:S01]  /*95e0*/  F2F.F64.F32 R26, R0 ;  /* 0x00000000001a7310 */ /* 0x0000620000201800 */
[----:B------:R-:W-:Y:S05]  /*95f0*/  BRA `(.L_x_17009) ;  /* 0x0000000000a47947 */ /* 0x000fea0003800000 */
.L_x_17021:
        /* <DEDUP_REMOVED lines=18> */
.L_x_17008:
        /* <DEDUP_REMOVED lines=16> */
.L_x_17030:
[----:B------:R-:W-:Y:S01]  /*9820*/  CS2R R26, SRZ ;  /* 0x00000000001a7805 */ /* 0x000fe2000001ff00 */
[----:B------:R-:W-:Y:S06]  /*9830*/  BRA `(.L_x_17009) ;  /* 0x0000000000147947 */ /* 0x000fec0003800000 */
.L_x_17029:
[----:B------:R-:W2:Y:S02]  /*9840*/  LDG.E.64 R26, desc[UR36][R4.64] ;  /* 0x00000024041a7981 */ /* 0x000ea4000c1e1b00 */
[----:B--2---:R-:W0:Y:S01]  /*9850*/  I2F.F64.U64 R26, R26 ;  /* 0x0000001a001a7312 */ /* 0x004e220000301800 */
[----:B------:R-:W-:Y:S05]  /*9860*/  BRA `(.L_x_17009) ;  /* 0x0000000000087947 */ /* 0x000fea0003800000 */
.L_x_17028:
[----:B------:R-:W2:Y:S02]  /*9870*/  LDG.E R4, desc[UR36][R4.64] ;  /* 0x0000002404047981 */ /* 0x000ea4000c1e1900 */
[----:B--2---:R0:W1:Y:S02]  /*9880*/  I2F.F64.U32 R26, R4 ;  /* 0x00000004001a7312 */ /* 0x0040640000201800 */
.L_x_17009:
[----:B------:R-:W-:Y:S05]  /*9890*/  BSYNC.RECONVERGENT B6 ;  /* 0x0000000000067941 */ /* 0x000fea0003800200 */
.L_x_17003:
[----:B------:R-:W2:Y:S01]  /*98a0*/  LDCU.64 UR4, c[0x0][0x598] ;  /* 0x0000b300ff0477ac */ /* 0x000ea20008000a00 */
[----:B01-3-5:R-:W-:Y:S01]  /*98b0*/  DADD R8, -RZ, |R26| ;  /* 0x00000000ff087229 */ /* 0x02bfe2000000051a */
[----:B------:R-:W-:Y:S01]  /*98c0*/  IMAD.MOV.U32 R4, RZ, RZ, 0x1 ;  /* 0x00000001ff047424 */ /* 0x000fe200078e00ff */
        /* <DEDUP_REMOVED lines=20> */
[----:B------:R-:W-:Y:S01]  /*9a10*/  MOV R10, R24 ;  /* 0x00000018000a7202 */ /* 0x000fe20000000f00 */
[----:B------:R-:W-:Y:S01]  /*9a20*/  IMAD.MOV.U32 R11, RZ, RZ, R25 ;  /* 0x000000ffff0b7224 */ /* 0x000fe200078e0019 */
[----:B------:R-:W-:-:S07]  /*9a30*/  MOV R0, 0x9a50 ;  /* 0x00009a5000007802 */ /* 0x000fce0000000f00 */
[----:B------:R-:W-:Y:S05]  /*9a40*/  CALL.REL.NOINC `($__internal_77_$__cuda_sm20_div_rn_f64_full) ;  /* 0x00000050006c7944 */ /* 0x000fea0003c00000 */
[----:B------:R-:W-:Y:S01]  /*9a50*/  IMAD.MOV.U32 R4, RZ, RZ, R18 ;  /* 0x000000ffff047224 */ /* 0x000fe200078e0012 */
[----:B------:R-:W-:-:S07]  /*9a60*/  MOV R5, R19 ;  /* 0x0000001300057202 */ /* 0x000fce0000000f00 */
.L_x_17032:
[----:B------:R-:W-:Y:S05]  /*9a70*/  BSYNC.RECONVERGENT B0 ;  /* 0x0000000000007941 */ /* 0x000fea0003800200 */
.L_x_17031:
[----:B------:R-:W-:Y:S01]  /*9a80*/  DMUL R6, R4, R4 ;  /* 0x0000000404067228 */ /* 0x000fe20000000000 */
[----:B------:R-:W-:Y:S01]  /*9a90*/  IMAD.MOV.U32 R8, RZ, RZ, -0x2449a4b7 ;  /* 0xdbb65b49ff087424 */ /* 0x000fe200078e00ff */
[----:B------:R-:W-:Y:S01]  /*9aa0*/  UMOV UR4, 0x2a25ff7e ;  /* 0x2a25ff7e00047882 */ /* 0x000fe20000000000 */
[----:B------:R-:W-:Y:S01]  /*9ab0*/  IMAD.MOV.U32 R9, RZ, RZ, 0x3f2d3b63 ;  /* 0x3f2d3b63ff097424 */ /* 0x000fe200078e00ff */
[----:B------:R-:W-:Y:S01]  /*9ac0*/  UMOV UR5, 0x3ef53e1d ;  /* 0x3ef53e1d00057882 */ /* 0x000fe20000000000 */
[----:B------:R-:W-:Y:S01]  /*9ad0*/  ISETP.GE.AND P1, PT, R27, RZ, PT ;  /* 0x000000ff1b00720c */ /* 0x000fe20003f26270 */
[----:B------:R-:W-:Y:S01]  /*9ae0*/  @!P4 IMAD.MOV.U32 R10, RZ, RZ, 0x54442d18 ;  /* 0x54442d18ff0ac424 */ /* 0x000fe200078e00ff */
[----:B------:R-:W-:Y:S01]  /*9af0*/  @!P4 MOV R11, 0x3ff921fb ;  /* 0x3ff921fb000bc802 */ /* 0x000fe20000000f00 */
[----:B------:R-:W-:Y:S01]  /*9b00*/  BSSY.RECONVERGENT B0, `(.L_x_17033) ;  /* 0x000004f000007945 */ /* 0x000fe20003800200 */
[----:B------:R-:W-:Y:S01]  /*9b10*/  DFMA R8, R6, -UR4, R8 ;  /* 0x8000000406087c2b */ /* 0x000fe20008000008 */
[----:B------:R-:W-:Y:S01]  /*9b20*/  UMOV UR4, 0x8dde082e ;  /* 0x8dde082e00047882 */ /* 0x000fe20000000000 */
[----:B------:R-:W-:Y:S01]  /*9b30*/  UMOV UR5, 0x3f531278 ;  /* 0x3f53127800057882 */ /* 0x000fe20000000000 */
[----:B------:R-:W-:-:S05]  /*9b40*/  @P4 PLOP3.LUT P0, PT, P1, PT, PT, 0x80, 0x8 ;  /* 0x000000000008481c */ /* 0x000fca0000f0f070 */
        /* <DEDUP_REMOVED lines=51> */
[----:B------:R-:W-:Y:S01]  /*9e80*/  @P4 MOV R4, 0x54442d18 ;  /* 0x54442d1800044802 */ /* 0x000fe20000000f00 */
[----:B------:R-:W-:-:S06]  /*9e90*/  @P4 IMAD.MOV.U32 R5, RZ, RZ, 0x400921fb ;  /* 0x400921fbff054424 */ /* 0x000fcc00078e00ff */
        /* <DEDUP_REMOVED lines=11> */
[----:B------:R-:W-:Y:S02]  /*9f50*/  IMAD.MOV.U32 R3, RZ, RZ, 0x7f3321d2 ;  /* 0x7f3321d2ff037424 */ /* 0x000fe400078e00ff */
[----:B------:R-:W-:-:S03]  /*9f60*/  IMAD.MOV.U32 R7, RZ, RZ, 0x4002d97c ;  /* 0x4002d97cff077424 */ /* 0x000fc600078e00ff */
[----:B------:R-:W-:Y:S02]  /*9f70*/  FSEL R3, R3, 3.37028055040000000000e+12, !P0 ;  /* 0x54442d1803037808 */ /* 0x000fe40004000000 */
[----:B------:R-:W-:Y:S01]  /*9f80*/  FSEL R7, R7, 1.8213495016098022461, !P0 ;  /* 0x3fe921fb07077808 */ /* 0x000fe20004000000 */
[----:B0-----:R-:W-:-:S06]  /*9f90*/  DSETP.NEU.AND P1, PT, |R26|, |UR4|, PT ;  /* 0x400000041a007e2a */ /* 0x001fcc000bf2d200 */
[----:B------:R-:W-:Y:S02]  /*9fa0*/  FSEL R4, R3, R4, !P1 ;  /* 0x0000000403047208 */ /* 0x000fe40004800000 */
[----:B------:R-:W-:Y:S01]  /*9fb0*/  FSEL R5, R7, R5, !P1 ;  /* 0x0000000507057208 */ /* 0x000fe20004800000 */
[----:B------:R-:W-:Y:S06]  /*9fc0*/  BRA `(.L_x_17035) ;  /* 0x0000000000087947 */ /* 0x000fec0003800000 */
.L_x_17034:
[----:B------:R-:W-:Y:S02]  /*9fd0*/  FSEL R4, RZ, 3.37028055040000000000e+12, P0 ;  /* 0x54442d18ff047808 */ /* 0x000fe40000000000 */
[----:B------:R-:W-:-:S07]  /*9fe0*/  FSEL R5, RZ, 2.1426990032196044922, P0 ;  /* 0x400921fbff057808 */ /* 0x000fce0000000000 */
.L_x_17035:
[----:B------:R-:W-:Y:S05]  /*9ff0*/  BSYNC.RECONVERGENT B0 ;  /* 0x0000000000007941 */ /* 0x000fea0003800200 */
.L_x_17033:
        /* <DEDUP_REMOVED lines=9> */
[----:B------:R-:W-:-:S05]  /*a090*/  IADD3.X R3, PT, PT, RZ, UR7, RZ, P1, !PT ;  /* 0x00000007ff037c10 */ /* 0x000fca0008ffe4ff */
        /* <DEDUP_REMOVED lines=14> */
.L_x_17039:
[----:B------:R-:W0:Y:S02]  /*a180*/  F2I.S64.F64.TRUNC R4, R4 ;  /* 0x0000000400047311 */ /* 0x000e24000030d900 */
[----:B0-----:R-:W-:-:S05]  /*a190*/  IMAD.MOV.U32 R7, RZ, RZ, R4 ;  /* 0x000000ffff077224 */ /* 0x001fca00078e0004 */
[----:B------:R3:W-:Y:S01]  /*a1a0*/  STG.E.U8 desc[UR36][R2.64], R7 ;  /* 0x0000000702007986 */ /* 0x0007e2000c101124 */
[----:B------:R-:W-:Y:S05]  /*a1b0*/  BRA `(.L_x_17041) ;  /* 0x0000000c00e07947 */ /* 0x000fea0003800000 */
.L_x_17038:
        /* <DEDUP_REMOVED lines=9> */
.L_x_17043:
[----:B------:R-:W0:Y:S02]  /*a250*/  F2I.F64.TRUNC R5, R4 ;  /* 0x0000000400057311 */ /* 0x000e24000030d100 */
[----:B0-----:R2:W-:Y:S01]  /*a260*/  STG.E desc[UR36][R2.64], R5 ;  /* 0x0000000502007986 */ /* 0x0015e2000c101924 */
[----:B------:R-:W-:Y:S05]  /*a270*/  BRA `(.L_x_17041) ;  /* 0x0000000c00b07947 */ /* 0x000fea0003800000 */
.L_x_17042:
[----:B------:R-:W0:Y:S02]  /*a280*/  F2I.F64.TRUNC R5, R4 ;  /* 0x0000000400057311 */ /* 0x000e24000030d100 */
[----:B0-----:R0:W-:Y:S01]  /*a290*/  STG.E.U16 desc[UR36][R2.64], R5 ;  /* 0x0000000502007986 */ /* 0x0011e2000c101524 */
[----:B------:R-:W-:Y:S05]  /*a2a0*/  BRA `(.L_x_17041) ;  /* 0x0000000c00a47947 */ /* 0x000fea0003800000 */
.L_x_17037:
        /* <DEDUP_REMOVED lines=13> */
.L_x_17045:
        /* <DEDUP_REMOVED lines=8> */
.L_x_17044:
        /* <DEDUP_REMOVED lines=14> */
.L_x_17047:
        /* <DEDUP_REMOVED lines=9> */
.L_x_17046:
[----:B------:R0:W-:Y:S01]  /*a570*/  STG.E.64 desc[UR36][R2.64], R4 ;  /* 0x0000000402007986 */ /* 0x0001e2000c101b24 */
[----:B------:R-:W-:Y:S05]  /*a580*/  BRA `(.L_x_17041) ;  /* 0x0000000800ec7947 */ /* 0x000fea0003800000 */
.L_x_17036:
        /* <DEDUP_REMOVED lines=13> */
.L_x_17051:
        /* <DEDUP_REMOVED lines=22> */
.L_x_17054:
[----:B------:R-:W-:-:S04]  /*a7c0*/  SHF.R.U32.HI R5, RZ, 0x18, R7 ;  /* 0x00000018ff057819 */ /* 0x000fc80000011607 */
[----:B------:R-:W-:-:S07]  /*a7d0*/  LOP3.LUT R0, R0, 0x80, R5, 0xf8, !PT ;  /* 0x0000008000007812 */ /* 0x000fce00078ef805 */
.L_x_17053:
[----:B------:R-:W-:Y:S05]  /*a7e0*/  BSYNC.RECONVERGENT B0 ;  /* 0x0000000000007941 */ /* 0x000fea0003800200 */
.L_x_17052:
[----:B------:R0:W-:Y:S01]  /*a7f0*/  STG.E.U8 desc[UR36][R2.64], R0 ;  /* 0x0000000002007986 */ /* 0x0001e2000c101124 */
[----:B------:R-:W-:Y:S05]  /*a800*/  BRA `(.L_x_17041) ;  /* 0x00000008004c7947 */ /* 0x000fea0003800000 */
.L_x_17050:
        /* <DEDUP_REMOVED lines=22> */
.L_x_17057:
[----:B------:R-:W-:-:S04]  /*a970*/  SHF.R.U32.HI R5, RZ, 0x18, R7 ;  /* 0x00000018ff057819 */ /* 0x000fc80000011607 */
[----:B------:R-:W-:-:S07]  /*a980*/  LOP3.LUT R0, R0, 0x80, R5, 0xf8, !PT ;  /* 0x0000008000007812 */ /* 0x000fce00078ef805 */
.L_x_17056:
[----:B------:R-:W-:Y:S05]  /*a990*/  BSYNC.RECONVERGENT B0 ;  /* 0x0000000000007941 */ /* 0x000fea0003800200 */
.L_x_17055:
[----:B------:R0:W-:Y:S01]  /*a9a0*/  STG.E.U8 desc[UR36][R2.64], R0 ;  /* 0x0000000002007986 */ /* 0x0001e2000c101124 */
[----:B------:R-:W-:Y:S05]  /*a9b0*/  BRA `(.L_x_17041) ;  /* 0x0000000400e07947 */ /* 0x000fea0003800000 */
.L_x_17049:
        /* <DEDUP_REMOVED lines=26> */
.L_x_17059:
[----:B------:R-:W0:Y:S02]  /*ab60*/  F2I.U64.F64.TRUNC R4, R4 ;  /* 0x0000000400047311 */ /* 0x000e24000030d800 */
[----:B0-----:R0:W-:Y:S01]  /*ab70*/  STG.E.64 desc[UR36][R2.64], R4 ;  /* 0x0000000402007986 */ /* 0x0011e2000c101b24 */
[----:B------:R-:W-:Y:S05]  /*ab80*/  BRA `(.L_x_17041) ;  /* 0x00000004006c7947 */ /* 0x000fea0003800000 */
.L_x_17058:
[----:B------:R-:W0:Y:S02]  /*ab90*/  F2I.U32.F64.TRUNC R5, R4 ;  /* 0x0000000400057311 */ /* 0x000e24000030d000 */
[----:B0-----:R0:W-:Y:S01]  /*aba0*/  STG.E desc[UR36][R2.64], R5 ;  /* 0x0000000502007986 */ /* 0x0011e2000c101924 */
[----:B------:R-:W-:Y:S05]  /*abb0*/  BRA `(.L_x_17041) ;  /* 0x0000000400607947 */ /* 0x000fea0003800000 */
.L_x_17048:
        /* <DEDUP_REMOVED lines=10> */
.L_x_17061:
[----:B------:R-:W-:-:S05]  /*ac60*/  CS2R R6, SRZ ;  /* 0x0000000000067805 */ /* 0x000fca000001ff00 */
[----:B------:R0:W-:Y:S01]  /*ac70*/  STG.E.128 desc[UR36][R2.64], R4 ;  /* 0x0000000402007986 */ /* 0x0001e2000c101d24 */
[----:B------:R-:W-:Y:S05]  /*ac80*/  BRA `(.L_x_17041) ;  /* 0x00000004002c7947 */ /* 0x000fea0003800000 */
.L_x_17060:
[----:B------:R-:W-:-:S09]  /*ac90*/  UISETP.NE.AND UP0, UPT, UR4, 0xf, UPT ;  /* 0x0000000f0400788c */ /* 0x000fd2000bf05270 */
[----:B------:R-:W-:Y:S05]  /*aca0*/  BRA.U !UP0, `(.L_x_17062) ;  /* 0x0000000508087547 */ /* 0x000fea000b800000 */
[----:B------:R-:W-:-:S09]  /*acb0*/  UISETP.NE.AND UP0, UPT, UR4, 0x17, UPT ;  /* 0x000000170400788c */ /* 0x000fd2000bf05270 */
[----:B------:R-:W-:Y:S05]  /*acc0*/  BRA.U !UP0, `(.L_x_17063) ;  /* 0x0000000108a07547 */ /* 0x000fea000b800000 */
[----:B------:R-:W-:-:S09]  /*acd0*/  UISETP.NE.AND UP0, UPT, UR4, 0x18, UPT ;  /* 0x000000180400788c */ /* 0x000fd2000bf05270 */
[----:B------:R-:W-:Y:S05]  /*ace0*/  BRA.U !UP0, `(.L_x_17064) ;  /* 0x0000000108447547 */ /* 0x000fea000b800000 */
.L_x_17040:
        /* <DEDUP_REMOVED lines=16> */
.L_x_17065:
[----:B------:R-:W-:Y:S05]  /*adf0*/  BRA `(.L_x_17041) ;  /* 0x0000000000d07947 */ /* 0x000fea0003800000 */
.L_x_17064:
        /* <DEDUP_REMOVED lines=17> */
.L_x_17067:
[----:B------:R-:W-:Y:S05]  /*af10*/  BSYNC.RECONVERGENT B0 ;  /* 0x0000000000007941 */ /* 0x000fea0003800200 */
.L_x_17066:
[----:B------:R-:W-:-:S05]  /*af20*/  LOP3.LUT R7, R0, 0x80, R7, 0xf8, !PT ;  /* 0x0000008000077812 */ /* 0x000fca00078ef807 */
[----:B------:R0:W-:Y:S01]  /*af30*/  STG.E.U8 desc[UR36][R2.64], R7 ;  /* 0x0000000702007986 */ /* 0x0001e2000c101124 */
[----:B------:R-:W-:Y:S05]  /*af40*/  BRA `(.L_x_17041) ;  /* 0x00000000007c7947 */ /* 0x000fea0003800000 */
.L_x_17063:
        /* <DEDUP_REMOVED lines=16> */
.L_x_17069:
[----:B------:R-:W-:Y:S02]  /*b050*/  ISETP.GT.U32.AND P0, PT, R6, 0x7f800000, PT ;  /* 0x7f8000000600780c */ /* 0x000fe40003f04070 */
[----:B------:R-:W-:-:S04]  /*b060*/  MOV R0, 0x7f ;  /* 0x0000007f00007802 */ /* 0x000fc80000000f00 */
[----:B------:R-:W-:-:S07]  /*b070*/  SEL R0, R0, 0x7c, P0 ;  /* 0x0000007c00007807 */ /* 0x000fce0000000000 */
.L_x_17070:
[----:B------:R-:W-:Y:S05]  /*b080*/  BSYNC.RECONVERGENT B0 ;  /* 0x0000000000007941 */ /* 0x000fea0003800200 */
.L_x_17068:
[----:B------:R-:W-:-:S04]  /*b090*/  SHF.R.U32.HI R5, RZ, 0x18, R7 ;  /* 0x00000018ff057819 */ /* 0x000fc80000011607 */
[----:B------:R-:W-:-:S05]  /*b0a0*/  LOP3.LUT R5, R0, 0x80, R5, 0xf8, !PT ;  /* 0x0000008000057812 */ /* 0x000fca00078ef805 */
[----:B------:R0:W-:Y:S01]  /*b0b0*/  STG.E.U8 desc[UR36][R2.64], R5 ;  /* 0x0000000502007986 */ /* 0x0001e2000c101124 */
[----:B------:R-:W-:Y:S05]  /*b0c0*/  BRA `(.L_x_17041) ;  /* 0x00000000001c7947 */ /* 0x000fea0003800000 */
.L_x_17062:
[----:B------:R-:W-:Y:S01]  /*b0d0*/  UMOV UR4, 0xf0000000 ;  /* 0xf000000000047882 */ /* 0x000fe20000000000 */
[----:B------:R-:W-:Y:S01]  /*b0e0*/  UMOV UR5, 0x380fffff ;  /* 0x380fffff00057882 */ /* 0x000fe20000000000 */
[----:B------:R-:W0:Y:S01]  /*b0f0*/  F2F.F32.F64 R0, R4 ;  /* 0x0000000400007310 */ /* 0x000e220000301000 */
[----:B------:R-:W-:-:S14]  /*b100*/  DSETP.GEU.AND P0, PT, |R4|, UR4, PT ;  /* 0x0000000404007e2a */ /* 0x000fdc000bf0e200 */
[----:B0-----:R-:W-:-:S05]  /*b110*/  @!P0 FMUL R0, R0, 1.175494350822287508e-38 ;  /* 0x0080000000008820 */ /* 0x001fca0000400000 */
[----:B------:R-:W-:-:S05]  /*b120*/  F2FP.BF16.F32.PACK_AB R0, RZ, R0 ;  /* 0x00000000ff00723e */ /* 0x000fca00000010ff */
[----:B------:R0:W-:Y:S02]  /*b130*/  STG.E.U16 desc[UR36][R2.64], R0 ;  /* 0x0000000002007986 */ /* 0x0001e4000c101524 */
.L_x_17041:
[----:B------:R-:W-:-:S07]  /*b140*/  VIADD R17, R17, 0x80 ;  /* 0x0000008011117836 */ /* 0x000fce0000000000 */
.L_x_17001:
[----:B------:R-:W-:Y:S05]  /*b150*/  BSYNC.RECONVERGENT B7 ;  /* 0x0000000000077941 */ /* 0x000fea0003800200 */
.L_x_17000:
[----:B------:R-:W5:Y:S02]  /*b160*/  LDCU UR4, c[0x0][0x380] ;  /* 0x00007000ff0477ac */ /* 0x000f640008000800 */
[----:B-----5:R-:W-:-:S13]  /*b170*/  ISETP.GE.AND P0, PT, R17, UR4, PT ;  /* 0x0000000411007c0c */ /* 0x020fda000bf06270 */
[----:B------:R-:W-:Y:S05]  /*b180*/  @P0 EXIT ;  /* 0x000000000000094d */ /* 0x000fea0003800000 */
[----:B------:R-:W5:Y:S01]  /*b190*/  LDCU UR4, c[0x0][0x388] ;  /* 0x00007100ff0477ac */ /* 0x000f620008000800 */
[----:B0--34-:R-:W-:Y:S01]  /*b1a0*/  IMAD.MOV.U32 R0, RZ, RZ, RZ ;  /* 0x000000ffff007224 */ /* 0x019fe200078e00ff */
[----:B------:R-:W-:Y:S01]  /*b1b0*/  MOV R16, RZ ;  /* 0x000000ff00107202 */ /* 0x000fe20000000f00 */
        /* <DEDUP_REMOVED lines=300> */
.L_x_17071:
[----:B------:R-:W1:Y:S01]  /*c480*/  LDCU.128 UR8, c[0x0][0x580] ;  /* 0x0000b000ff0877ac */ /* 0x000e620008000c00 */
[----:B------:R-:W-:Y:S01]  /*c490*/  BSSY.RECONVERGENT B6, `(.L_x_17072) ;  /* 0x00000ee000067945 */ /* 0x000fe20003800200 */
[----:B------:R-:W-:-:S04]  /*c4a0*/  UPRMT UR4, UR42, 0x9910, URZ ;  /* 0x000099102a047896 */ /* 0x000fc800080000ff */
[----:B------:R-:W-:Y:S01]  /*c4b0*/  UISETP.GT.AND UP0, UPT, UR4, 0x9, UPT ;  /* 0x000000090400788c */ /* 0x000fe2000bf04270 */
[----:B-12---:R-:W-:Y:S02]  /*c4c0*/  IADD3 R2, P1, PT, R0, UR10, RZ ;  /* 0x0000000a00027c10 */ /* 0x006fe4000ff3e0ff */
        /* <DEDUP_REMOVED lines=15> */
.L_x_17076:
[----:B------:R-:W2:Y:S02]  /*c5c0*/  LDG.E.U8 R2, desc[UR36][R2.64] ;  /* 0x0000002402027981 */ /* 0x000ea4000c1e1100 */
[----:B--2---:R0:W1:Y:S01]  /*c5d0*/  I2F.F64.U16 R26, R2 ;  /* 0x00000002001a7312 */ /* 0x0040620000101800 */
[----:B------:R-:W-:Y:S05]  /*c5e0*/  BRA `(.L_x_17078) ;  /* 0x0000000c00607947 */ /* 0x000fea0003800000 */
.L_x_17075:
        /* <DEDUP_REMOVED lines=9> */
.L_x_17080:
[----:B------:R-:W2:Y:S02]  /*c680*/  LDG.E R2, desc[UR36][R2.64] ;  /* 0x0000002402027981 */ /* 0x000ea4000c1e1900 */
[----:B--2---:R0:W1:Y:S01]  /*c690*/  I2F.F64 R26, R2 ;  /* 0x00000002001a7312 */ /* 0x0040620000201c00 */
[----:B------:R-:W-:Y:S05]  /*c6a0*/  BRA `(.L_x_17078) ;  /* 0x0000000c00307947 */ /* 0x000fea0003800000 */
.L_x_17079:
[----:B------:R-:W2:Y:S02]  /*c6b0*/  LDG.E.U16 R2, desc[UR36][R2.64] ;  /* 0x0000002402027981 */ /* 0x000ea4000c1e1500 */
[----:B--2---:R0:W1:Y:S01]  /*c6c0*/  I2F.F64.S16 R26, R2 ;  /* 0x00000002001a7312 */ /* 0x0040620000101c00 */
[----:B------:R-:W-:Y:S05]  /*c6d0*/  BRA `(.L_x_17078) ;  /* 0x0000000c00247947 */ /* 0x000fea0003800000 */
.L_x_17074:
        /* <DEDUP_REMOVED lines=10> */
.L_x_17082:
[----:B------:R-:W2:Y:S02]  /*c780*/  LDG.E.U16 R0, desc[UR36][R2.64] ;  /* 0x0000002402007981 */ /* 0x000ea4000c1e1500 */
[----:B--2---:R-:W-:-:S05]  /*c790*/  HADD2.F32 R0, -RZ, R0.H0_H0 ;  /* 0x20000000ff007230 */ /* 0x004fca0000004100 */
[----:B------:R-:W-:-:S04]  /*c7a0*/  FMUL.FTZ R0, R0, 1 ;  /* 0x3f80000000007820 */ /* 0x000fc80000410000 */
[----:B------:R0:W1:Y:S01]  /*c7b0*/  F2F.F64.F32 R26, R0 ;  /* 0x00000000001a7310 */ /* 0x0000620000201800 */
[----:B------:R-:W-:Y:S05]  /*c7c0*/  BRA `(.L_x_17078) ;  /* 0x0000000800e87947 */ /* 0x000fea0003800000 */
.L_x_17081:
        /* <DEDUP_REMOVED lines=10> */
.L_x_17084:
[----:B------:R-:W2:Y:S02]  /*c870*/  LDG.E.U16 R2, desc[UR36][R2.64] ;  /* 0x0000002402027981 */ /* 0x000ea4000c1e1500 */
[----:B--2---:R-:W-:-:S05]  /*c880*/  HADD2.F32 R0, -RZ, R2.H0_H0 ;  /* 0x20000002ff007230 */ /* 0x004fca0000004100 */
[----:B------:R-:W-:-:S04]  /*c890*/  FMUL.FTZ R0, R0, 1 ;  /* 0x3f80000000007820 */ /* 0x000fc80000410000 */
[----:B------:R0:W1:Y:S01]  /*c8a0*/  F2F.F64.F32 R26, R0 ;  /* 0x00000000001a7310 */ /* 0x0000620000201800 */
[----:B------:R-:W-:Y:S05]  /*c8b0*/  BRA `(.L_x_17078) ;  /* 0x0000000800ac7947 */ /* 0x000fea0003800000 */
.L_x_17083:
[----:B------:R0:W5:Y:S01]  /*c8c0*/  LDG.E.64 R26, desc[UR36][R2.64] ;  /* 0x00000024021a7981 */ /* 0x000162000c1e1b00 */
[----:B------:R-:W-:Y:S05]  /*c8d0*/  BRA `(.L_x_17078) ;  /* 0x0000000800a47947 */ /* 0x000fea0003800000 */
.L_x_17073:
        /* <DEDUP_REMOVED lines=13> */
.L_x_17087:
[----:B------:R0:W5:Y:S01]  /*c9b0*/  LDG.E.64 R26, desc[UR36][R2.64] ;  /* 0x00000024021a7981 */ /* 0x000162000c1e1b00 */
[----:B------:R-:W-:Y:S05]  /*c9c0*/  BRA `(.L_x_17078) ;  /* 0x0000000800687947 */ /* 0x000fea0003800000 */
.L_x_17086:
        /* <DEDUP_REMOVED lines=27> */
.L_x_17089:
        /* <DEDUP_REMOVED lines=14> */
.L_x_17088:
[----:B------:R-:W2:Y:S02]  /*cc60*/  LDG.E.U16 R0, desc[UR36][R2.64] ;  /* 0x0000002402007981 */ /* 0x000ea4000c1e1500 */
[----:B--2---:R-:W-:-:S05]  /*cc70*/  SHF.L.U32 R0, R0, 0x10, RZ ;  /* 0x0000001000007819 */ /* 0x004fca00000006ff */
[----:B------:R-:W-:-:S04]  /*cc80*/  FMUL.FTZ R0, R0, 1 ;  /* 0x3f80000000007820 */ /* 0x000fc80000410000 */
[----:B------:R0:W1:Y:S01]  /*cc90*/  F2F.F64.F32 R26, R0 ;  /* 0x00000000001a7310 */ /* 0x0000620000201800 */
[----:B------:R-:W-:Y:S05]  /*cca0*/  BRA `(.L_x_17078) ;  /* 0x0000000400b07947 */ /* 0x000fea0003800000 */
.L_x_17085:
        /* <DEDUP_REMOVED lines=11> */
.L_x_17092:
        /* <DEDUP_REMOVED lines=21> */
.L_x_17094:
[----:B------:R-:W-:Y:S05]  /*ceb0*/  BSYNC.RECONVERGENT B0 ;  /* 0x0000000000007941 */ /* 0x000fea0003800200 */
.L_x_17093:
[----:B------:R-:W-:Y:S01]  /*cec0*/  IMAD.SHL.U32 R0, R0, 0x100000, RZ ;  /* 0x0010000000007824 */ /* 0x000fe200078e00ff */
[----:B------:R-:W-:-:S04]  /*ced0*/  LEA R2, R2, 0x3b800000, 0x17 ;  /* 0x3b80000002027811 */ /* 0x000fc800078eb8ff */
[----:B------:R-:W-:-:S05]  /*cee0*/  LOP3.LUT R0, R2, R0, R7, 0xfe, !PT ;  /* 0x0000000002007212 */ /* 0x000fca00078efe07 */
[----:B------:R-:W-:-:S04]  /*cef0*/  FMUL.FTZ R0, R0, 1 ;  /* 0x3f80000000007820 */ /* 0x000fc80000410000 */
[----:B------:R0:W1:Y:S01]  /*cf00*/  F2F.F64.F32 R26, R0 ;  /* 0x00000000001a7310 */ /* 0x0000620000201800 */
[----:B------:R-:W-:Y:S05]  /*cf10*/  BRA `(.L_x_17078) ;  /* 0x0000000400147947 */ /* 0x000fea0003800000 */
.L_x_17091:
        /* <DEDUP_REMOVED lines=21> */
.L_x_17096:
[----:B------:R-:W-:Y:S05]  /*d070*/  BSYNC.RECONVERGENT B0 ;  /* 0x0000000000007941 */ /* 0x000fea0003800200 */
.L_x_17095:
[----:B------:R-:W-:Y:S01]  /*d080*/  IMAD.SHL.U32 R0, R0, 0x200000, RZ ;  /* 0x0020000000007824 */ /* 0x000fe200078e00ff */
[----:B------:R-:W-:-:S04]  /*d090*/  LEA R2, R2, 0x37800000, 0x17 ;  /* 0x3780000002027811 */ /* 0x000fc800078eb8ff */
[----:B------:R-:W-:-:S05]  /*d0a0*/  LOP3.LUT R0, R2, R0, R7, 0xfe, !PT ;  /* 0x0000000002007212 */ /* 0x000fca00078efe07 */
[----:B------:R-:W-:-:S04]  /*d0b0*/  FMUL.FTZ R0, R0, 1 ;  /* 0x3f80000000007820 */ /* 0x000fc80000410000 */
[----:B------:R0:W1:Y:S01]  /*d0c0*/  F2F.F64.F32 R26, R0 ;  /* 0x00000000001a7310 */ /* 0x0000620000201800 */
[----:B------:R-:W-:Y:S05]  /*d0d0*/  BRA `(.L_x_17078) ;  /* 0x0000000000a47947 */ /* 0x000fea0003800000 */
.L_x_17090:
        /* <DEDUP_REMOVED lines=18> */
.L_x_17077:
        /* <DEDUP_REMOVED lines=16> */
.L_x_17099:
[----:B------:R-:W-:Y:S01]  /*d300*/  CS2R R26, SRZ ;  /* 0x00000000001a7805 */ /* 0x000fe2000001ff00 */
[----:B------:R-:W-:Y:S06]  /*d310*/  BRA `(.L_x_17078) ;  /* 0x0000000000147947 */ /* 0x000fec0003800000 */
.L_x_17098:
[----:B------:R-:W2:Y:S02]  /*d320*/  LDG.E.64 R26, desc[UR36][R2.64] ;  /* 0x00000024021a7981 */ /* 0x000ea4000c1e1b00 */
[----:B--2---:R-:W4:Y:S01]  /*d330*/  I2F.F64.U64 R26, R26 ;  /* 0x0000001a001a7312 */ /* 0x004f220000301800 */
[----:B------:R-:W-:Y:S05]  /*d340*/  BRA `(.L_x_17078) ;  /* 0x0000000000087947 */ /* 0x000fea0003800000 */
.L_x_17097:
[----:B------:R-:W2:Y:S02]  /*d350*/  LDG.E R2, desc[UR36][R2.64] ;  /* 0x0000002402027981 */ /* 0x000ea4000c1e1900 */
[----:B--2---:R0:W1:Y:S02]  /*d360*/  I2F.F64.U32 R26, R2 ;  /* 0x00000002001a7312 */ /* 0x0040640000201800 */
.L_x_17078:
[----:B------:R-:W-:Y:S05]  /*d370*/  BSYNC.RECONVERGENT B6 ;  /* 0x0000000000067941 */ /* 0x000fea0003800200 */
.L_x_17072:
[----:B------:R-:W2:Y:S01]  /*d380*/  LDCU.64 UR4, c[0x0][0x598] ;  /* 0x0000b300ff0477ac */ /* 0x000ea20008000a00 */
[----:B01-345:R-:W-:Y:S01]  /*d390*/  DADD R6, -RZ, |R26| ;  /* 0x00000000ff067229 */ /* 0x03bfe2000000051a */
        /* <DEDUP_REMOVED lines=24> */
[----:B------:R-:W-:Y:S05]  /*d520*/  CALL.REL.NOINC `($__internal_77_$__cuda_sm20_div_rn_f64_full) ;  /* 0x0000001400b47944 */ /* 0x000fea0003c00000 */
[----:B------:R-:W-:Y:S02]  /*d530*/  IMAD.MOV.U32 R2, RZ, RZ, R18 ;  /* 0x000000ffff027224 */ /* 0x000fe400078e0012 */
[----:B------:R-:W-:-:S07]  /*d540*/  IMAD.MOV.U32 R3, RZ, RZ, R19 ;  /* 0x000000ffff037224 */ /* 0x000fce00078e0013 */
.L_x_17101:
[----:B------:R-:W-:Y:S05]  /*d550*/  BSYNC.RECONVERGENT B0 ;  /* 0x0000000000007941 */ /* 0x000fea0003800200 */
.L_x_17100:
[----:B------:R-:W-:Y:S01]  /*d560*/  DMUL R4, R2, R2 ;  /* 0x0000000202047228 */ /* 0x000fe20000000000 */
[----:B------:R-:W-:Y:S01]  /*d570*/  MOV R6, 0xdbb65b49 ;  /* 0xdbb65b4900067802 */ /* 0x000fe20000000f00 */
[----:B------:R-:W-:Y:S01]  /*d580*/  IMAD.MOV.U32 R7, RZ, RZ, 0x3f2d3b63 ;  /* 0x3f2d3b63ff077424 */ /* 0x000fe200078e00ff */
[----:B------:R-:W-:Y:S01]  /*d590*/  UMOV UR4, 0x2a25ff7e ;  /* 0x2a25ff7e00047882 */ /* 0x000fe20000000000 */
[----:B------:R-:W-:Y:S01]  /*d5a0*/  UMOV UR5, 0x3ef53e1d ;  /* 0x3ef53e1d00057882 */ /* 0x000fe20000000000 */
[----:B------:R-:W-:Y:S01]  /*d5b0*/  ISETP.GE.AND P1, PT, R27, RZ, PT ;  /* 0x000000ff1b00720c */ /* 0x000fe20003f26270 */
[----:B------:R-:W-:Y:S01]  /*d5c0*/  @!P4 IMAD.MOV.U32 R8, RZ, RZ, 0x54442d18 ;  /* 0x54442d18ff08c424 */ /* 0x000fe200078e00ff */
[----:B------:R-:W-:Y:S01]  /*d5d0*/  BSSY.RECONVERGENT B0, `(.L_x_17102) ;  /* 0x0000050000007945 */ /* 0x000fe20003800200 */
[----:B------:R-:W-:Y:S01]  /*d5e0*/  DFMA R6, R4, -UR4, R6 ;  /* 0x8000000404067c2b */ /* 0x000fe20008000006 */
[----:B------:R-:W-:Y:S01]  /*d5f0*/  UMOV UR4, 0x8dde082e ;  /* 0x8dde082e00047882 */ /* 0x000fe20000000000 */
[----:B------:R-:W-:Y:S01]  /*d600*/  UMOV UR5, 0x3f531278 ;  /* 0x3f53127800057882 */ /* 0x000fe20000000000 */
[----:B------:R-:W-:Y:S01]  /*d610*/  @P4 PLOP3.LUT P0, PT, P1, PT, PT, 0x80, 0x8 ;  /* 0x000000000008481c */ /* 0x000fe20000f0f070 */
[----:B------:R-:W-:-:S04]  /*d620*/  @!P4 IMAD.MOV.U32 R9, RZ, RZ, 0x3ff921fb ;  /* 0x3ff921fbff09c424 */ /* 0x000fc800078e00ff */
        /* <DEDUP_REMOVED lines=51> */
[----:B------:R-:W-:Y:S01]  /*d960*/  @P4 IMAD.MOV.U32 R2, RZ, RZ, 0x54442d18 ;  /* 0x54442d18ff024424 */ /* 0x000fe200078e00ff */
[----:B------:R-:W-:-:S06]  /*d970*/  @P4 MOV R3, 0x400921fb ;  /* 0x400921fb00034802 */ /* 0x000fcc0000000f00 */
        /* <DEDUP_REMOVED lines=19> */
.L_x_17103:
[----:B------:R-:W-:Y:S02]  /*dab0*/  FSEL R2, RZ, 3.37028055040000000000e+12, P0 ;  /* 0x54442d18ff027808 */ /* 0x000fe40000000000 */
[----:B------:R-:W-:-:S07]  /*dac0*/  FSEL R3, RZ, 2.1426990032196044922, P0 ;  /* 0x400921fbff037808 */ /* 0x000fce0000000000 */
.L_x_17104:
[----:B------:R-:W-:Y:S05]  /*dad0*/  BSYNC.RECONVERGENT B0 ;  /* 0x0000000000007941 */ /* 0x000fea0003800200 */
.L_x_17102:
[----:B------:R-:W0:Y:S01]  /*dae0*/  LDCU.64 UR4, c[0x0][0x598] ;  /* 0x0000b300ff0477ac */ /* 0x000e220008000a00 */
[----:B------:R-:W1:Y:S01]  /*daf0*/  LDC R5, c[0x0][0x59c] ;  /* 0x00016700ff057b82 */ /* 0x000e620000000800 */
[----:B0-----:R-:W-:Y:S01]  /*db00*/  DADD R26, |R26|, |UR4| ;  /* 0x400000041a1a7e29 */ /* 0x001fe20008000200 */
[----:B------:R-:W-:-:S04]  /*db10*/  UPRMT UR4, UR41, 0x9910, URZ ;  /* 0x0000991029047896 */ /* 0x000fc800080000ff */
[----:B------:R-:W-:Y:S01]  /*db20*/  UISETP.GT.AND UP0, UPT, UR4, 0x9, UPT ;  /* 0x000000090400788c */ /* 0x000fe2000bf04270 */
[----:B-1----:R-:W-:Y:S02]  /*db30*/  LOP3.LUT R3, R3, 0x80000000, R5, 0xb8, !PT ;  /* 0x8000000003037812 */ /* 0x002fe400078eb805 */
        /* <DEDUP_REMOVED lines=15> */
.L_x_17108:
[----:B------:R-:W0:Y:S02]  /*dc30*/  F2I.S64.F64.TRUNC R4, R4 ;  /* 0x0000000400047311 */ /* 0x000e24000030d900 */
[----:B0-----:R-:W-:-:S05]  /*dc40*/  IMAD.MOV.U32 R3, RZ, RZ, R4 ;  /* 0x000000ffff037224 */ /* 0x001fca00078e0004 */
[----:B------:R-:W-:Y:S01]  /*dc50*/  STG.E.U8 desc[UR36][R16.64], R3 ;  /* 0x0000000310007986 */ /* 0x000fe2000c101124 */
[----:B------:R-:W-:Y:S05]  /*dc60*/  EXIT ;  /* 0x000000000000794d */ /* 0x000fea0003800000 */
.L_x_17107:
        /* <DEDUP_REMOVED lines=9> */
.L_x_17111:
[----:B------:R-:W0:Y:S02]  /*dd00*/  F2I.F64.TRUNC R5, R4 ;  /* 0x0000000400057311 */ /* 0x000e24000030d100 */
[----:B0-----:R-:W-:Y:S01]  /*dd10*/  STG.E desc[UR36][R16.64], R5 ;  /* 0x0000000510007986 */ /* 0x001fe2000c101924 */
[----:B------:R-:W-:Y:S05]  /*dd20*/  EXIT ;  /* 0x000000000000794d */ /* 0x000fea0003800000 */
.L_x_17110:
[----:B------:R-:W0:Y:S02]  /*dd30*/  F2I.F64.TRUNC R5, R4 ;  /* 0x0000000400057311 */ /* 0x000e24000030d100 */
[----:B0-----:R-:W-:Y:S01]  /*dd40*/  STG.E.U16 desc[UR36][R16.64], R5 ;  /* 0x0000000510007986 */ /* 0x001fe2000c101524 */
[----:B------:R-:W-:Y:S05]  /*dd50*/  EXIT ;  /* 0x000000000000794d */ /* 0x000fea0003800000 */
.L_x_17106:
        /* <DEDUP_REMOVED lines=13> */
.L_x_17113:
        /* <DEDUP_REMOVED lines=8> */
.L_x_17112:
        /* <DEDUP_REMOVED lines=14> */
.L_x_17115:
        /* <DEDUP_REMOVED lines=9> */
.L_x_17114:
[----:B------:R-:W-:Y:S01]  /*e020*/  STG.E.64 desc[UR36][R16.64], R4 ;  /* 0x0000000410007986 */ /* 0x000fe2000c101b24 */
[----:B------:R-:W-:Y:S05]  /*e030*/  EXIT ;  /* 0x000000000000794d */ /* 0x000fea0003800000 */
.L_x_17105:
        /* <DEDUP_REMOVED lines=13> */
.L_x_17119:
        /* <DEDUP_REMOVED lines=21> */
.L_x_17122:
[----:B------:R-:W-:-:S04]  /*e260*/  SHF.R.U32.HI R3, RZ, 0x18, R3 ;  /* 0x00000018ff037819 */ /* 0x000fc80000011603 */
[----:B------:R-:W-:-:S04]  /*e270*/  LOP3.LUT R0, R0, 0x80, R3, 0xf8, !PT ;  /* 0x0000008000007812 */ /* 0x000fc800078ef803 */
[----:B------:R-:W-:-:S07]  /*e280*/  PRMT R8, R0, 0x7610, R8 ;  /* 0x0000761000087816 */ /* 0x000fce0000000008 */
.L_x_17121:
[----:B------:R-:W-:Y:S05]  /*e290*/  BSYNC.RECONVERGENT B0 ;  /* 0x0000000000007941 */ /* 0x000fea0003800200 */
.L_x_17120:
[----:B------:R-:W-:Y:S01]  /*e2a0*/  STG.E.U8 desc[UR36][R16.64], R8 ;  /* 0x0000000810007986 */ /* 0x000fe2000c101124 */
[----:B------:R-:W-:Y:S05]  /*e2b0*/  EXIT ;  /* 0x000000000000794d */ /* 0x000fea0003800000 */
.L_x_17118:
        /* <DEDUP_REMOVED lines=21> */
.L_x_17125:
[----:B------:R-:W-:-:S04]  /*e410*/  SHF.R.U32.HI R3, RZ, 0x18, R3 ;  /* 0x00000018ff037819 */ /* 0x000fc80000011603 */
[----:B------:R-:W-:-:S04]  /*e420*/  LOP3.LUT R0, R0, 0x80, R3, 0xf8, !PT ;  /* 0x0000008000007812 */ /* 0x000fc800078ef803 */
[----:B------:R-:W-:-:S07]  /*e430*/  PRMT R8, R0, 0x7610, R8 ;  /* 0x0000761000087816 */ /* 0x000fce0000000008 */
.L_x_17124:
[----:B------:R-:W-:Y:S05]  /*e440*/  BSYNC.RECONVERGENT B0 ;  /* 0x0000000000007941 */ /* 0x000fea0003800200 */
.L_x_17123:
[----:B------:R-:W-:Y:S01]  /*e450*/  STG.E.U8 desc[UR36][R16.64], R8 ;  /* 0x0000000810007986 */ /* 0x000fe2000c101124 */
[----:B------:R-:W-:Y:S05]  /*e460*/  EXIT ;  /* 0x000000000000794d */ /* 0x000fea0003800000 */
.L_x_17117:
        /* <DEDUP_REMOVED lines=26> */
.L_x_17127:
[----:B------:R-:W0:Y:S02]  /*e610*/  F2I.U64.F64.TRUNC R4, R4 ;  /* 0x0000000400047311 */ /* 0x000e24000030d800 */
[----:B0-----:R-:W-:Y:S01]  /*e620*/  STG.E.64 desc[UR36][R16.64], R4 ;  /* 0x0000000410007986 */ /* 0x001fe2000c101b24 */
[----:B------:R-:W-:Y:S05]  /*e630*/  EXIT ;  /* 0x000000000000794d */ /* 0x000fea0003800000 */
.L_x_17126:
[----:B------:R-:W0:Y:S02]  /*e640*/  F2I.U32.F64.TRUNC R5, R4 ;  /* 0x0000000400057311 */ /* 0x000e24000030d000 */
[----:B0-----:R-:W-:Y:S01]  /*e650*/  STG.E desc[UR36][R16.64], R5 ;  /* 0x0000000510007986 */ /* 0x001fe2000c101924 */
[----:B------:R-:W-:Y:S05]  /*e660*/  EXIT ;  /* 0x000000000000794d */ /* 0x000fea0003800000 */
.L_x_17116:
        /* <DEDUP_REMOVED lines=10> */
.L_x_17129:
[----:B------:R-:W-:-:S05]  /*e710*/  CS2R R6, SRZ ;  /* 0x0000000000067805 */ /* 0x000fca000001ff00 */
[----:B------:R-:W-:Y:S01]  /*e720*/  STG.E.128 desc[UR36][R16.64], R4 ;  /* 0x0000000410007986 */ /* 0x000fe2000c101d24 */
[----:B------:R-:W-:Y:S05]  /*e730*/  EXIT ;  /* 0x000000000000794d */ /* 0x000fea0003800000 */
.L_x_17128:
[----:B------:R-:W-:-:S09]  /*e740*/  UISETP.NE.AND UP0, UPT, UR4, 0xf, UPT ;  /* 0x0000000f0400788c */ /* 0x000fd2000bf05270 */
[----:B------:R-:W-:Y:S05]  /*e750*/  BRA.U !UP0, `(.L_x_17130) ;  /* 0x0000000508087547 */ /* 0x000fea000b800000 */
[----:B------:R-:W-:-:S09]  /*e760*/  UISETP.NE.AND UP0, UPT, UR4, 0x17, UPT ;  /* 0x000000170400788c */ /* 0x000fd2000bf05270 */
[----:B------:R-:W-:Y:S05]  /*e770*/  BRA.U !UP0, `(.L_x_17131) ;  /* 0x0000000108a07547 */ /* 0x000fea000b800000 */
[----:B------:R-:W-:-:S09]  /*e780*/  UISETP.NE.AND UP0, UPT, UR4, 0x18, UPT ;  /* 0x000000180400788c */ /* 0x000fd2000bf05270 */
[----:B------:R-:W-:Y:S05]  /*e790*/  BRA.U !UP0, `(.L_x_17132) ;  /* 0x0000000108447547 */ /* 0x000fea000b800000 */
.L_x_17109:
        /* <DEDUP_REMOVED lines=16> */
.L_x_17133:
[----:B------:R-:W-:Y:S05]  /*e8a0*/  EXIT ;  /* 0x000000000000794d */ /* 0x000fea0003800000 */
.L_x_17132:
        /* <DEDUP_REMOVED lines=17> */
.L_x_17135:
[----:B------:R-:W-:Y:S05]  /*e9c0*/  BSYNC.RECONVERGENT B0 ;  /* 0x0000000000007941 */ /* 0x000fea0003800200 */
.L_x_17134:
[----:B------:R-:W-:-:S05]  /*e9d0*/  LOP3.LUT R3, R0, 0x80, R3, 0xf8, !PT ;  /* 0x0000008000037812 */ /* 0x000fca00078ef803 */
[----:B------:R-:W-:Y:S01]  /*e9e0*/  STG.E.U8 desc[UR36][R16.64], R3 ;  /* 0x0000000310007986 */ /* 0x000fe2000c101124 */
[----:B------:R-:W-:Y:S05]  /*e9f0*/  EXIT ;  /* 0x000000000000794d */ /* 0x000fea0003800000 */
.L_x_17131:
        /* <DEDUP_REMOVED lines=16> */
.L_x_17137:
[----:B------:R-:W-:Y:S01]  /*eb00*/  IMAD.MOV.U32 R0, RZ, RZ, 0x7f ;  /* 0x0000007fff007424 */ /* 0x000fe200078e00ff */
[----:B------:R-:W-:-:S04]  /*eb10*/  ISETP.GT.U32.AND P0, PT, R2, 0x7f800000, PT ;  /* 0x7f8000000200780c */ /* 0x000fc80003f04070 */
[----:B------:R-:W-:-:S09]  /*eb20*/  SEL R0, R0, 0x7c, P0 ;  /* 0x0000007c00007807 */ /* 0x000fd20000000000 */
.L_x_17138:
[----:B------:R-:W-:Y:S05]  /*eb30*/  BSYNC.RECONVERGENT B0 ;  /* 0x0000000000007941 */ /* 0x000fea0003800200 */
.L_x_17136:
[----:B------:R-:W-:-:S04]  /*eb40*/  SHF.R.U32.HI R3, RZ, 0x18, R3 ;  /* 0x00000018ff037819 */ /* 0x000fc80000011603 */
[----:B------:R-:W-:-:S05]  /*eb50*/  LOP3.LUT R3, R0, 0x80, R3, 0xf8, !PT ;  /* 0x0000008000037812 */ /* 0x000fca00078ef803 */
[----:B------:R-:W-:Y:S01]  /*eb60*/  STG.E.U8 desc[UR36][R16.64], R3 ;  /* 0x0000000310007986 */ /* 0x000fe2000c101124 */
[----:B------:R-:W-:Y:S05]  /*eb70*/  EXIT ;  /* 0x000000000000794d */ /* 0x000fea0003800000 */
.L_x_17130:
        /* <DEDUP_REMOVED lines=8> */
        .weak           $__internal_77_$__cuda_sm20_div_rn_f64_full
        .type           $__internal_77_$__cuda_sm20_div_rn_f64_full,@function
        .size           $__internal_77_$__cuda_sm20_div_rn_f64_full,(.L_x_17899 - $__internal_77_$__cuda_sm20_div_rn_f64_full)
$__internal_77_$__cuda_sm20_div_rn_f64_full:
        /* <DEDUP_REMOVED lines=12> */
[----:B------:R-:W0:Y:S03]  /*ecc0*/  MUFU.RCP64H R15, R9 ;  /* 0x00000009000f7308 */ /* 0x000e260000001800 */
[----:B------:R-:W-:Y:S01]  /*ecd0*/  @!P1 ISETP.GE.U32.AND P2, PT, R3, R4, PT ;  /* 0x000000040300920c */ /* 0x000fe20003f46070 */
[----:B------:R-:W-:-:S05]  /*ece0*/  IMAD.MOV.U32 R4, RZ, RZ, 0x1ca00000 ;  /* 0x1ca00000ff047424 */ /* 0x000fca00078e00ff */
[----:B------:R-:W-:-:S04]  /*ecf0*/  @!P1 SEL R5, R4, 0x63400000, !P2 ;  /* 0x6340000004059807 */ /* 0x000fc80005000000 */
[----:B------:R-:W-:Y:S02]  /*ed00*/  @!P1 LOP3.LUT R22, R5, 0x80000000, R13, 0xf8, !PT ;  /* 0x8000000005169812 */ /* 0x000fe400078ef80d */
[----:B------:R-:W-:Y:S01]  /*ed10*/  MOV R5, R3 ;  /* 0x0000000300057202 */ /* 0x000fe20000000f00 */
[----:B0-----:R-:W-:Y:S01]  /*ed20*/  DFMA R18, R14, -R8, 1 ;  /* 0x3ff000000e12742b */ /* 0x001fe20000000808 */
[----:B------:R-:W-:Y:S01]  /*ed30*/  @!P1 LOP3.LUT R23, R22, 0x100000, RZ, 0xfc, !PT ;  /* 0x0010000016179812 */ /* 0x000fe200078efcff */
[----:B------:R-:W-:-:S06]  /*ed40*/  @!P1 IMAD.MOV.U32 R22, RZ, RZ, RZ ;  /* 0x000000ffff169224 */ /* 0x000fcc00078e00ff */
[----:B------:R-:W-:-:S08]  /*ed50*/  DFMA R18, R18, R18, R18 ;  /* 0x000000121212722b */ /* 0x000fd00000000012 */
[----:B------:R-:W-:Y:S01]  /*ed60*/  DFMA R18, R14, R18, R14 ;  /* 0x000000120e12722b */ /* 0x000fe2000000000e */
[----:B------:R-:W-:Y:S02]  /*ed70*/  SEL R15, R4, 0x63400000, !P3 ;  /* 0x63400000040f7807 */ /* 0x000fe40005800000 */
[----:B------:R-:W-:Y:S02]  /*ed80*/  MOV R14, R12 ;  /* 0x0000000c000e7202 */ /* 0x000fe40000000f00 */
[----:B------:R-:W-:-:S03]  /*ed90*/  LOP3.LUT R15, R15, 0x800fffff, R13, 0xf8, !PT ;  /* 0x800fffff0f0f7812 */ /* 0x000fc600078ef80d */
[----:B------:R-:W-:-:S03]  /*eda0*/  DFMA R20, R18, -R8, 1 ;  /* 0x3ff000001214742b */ /* 0x000fc60000000808 */
[----:B------:R-:W-:Y:S01]  /*edb0*/  @!P1 DFMA R14, R14, 2, -R22 ;  /* 0x400000000e0e982b */ /* 0x000fe20000000816 */
[----:B------:R-:W-:Y:S01]  /*edc0*/  IMAD.MOV.U32 R22, RZ, RZ, R6 ;  /* 0x000000ffff167224 */ /* 0x000fe200078e0006 */
[----:B------:R-:W-:-:S03]  /*edd0*/  @!P0 LOP3.LUT R22, R9, 0x7ff00000, RZ, 0xc0, !PT ;  /* 0x7ff0000009168812 */ /* 0x000fc600078ec0ff */
[----:B------:R-:W-:Y:S02]  /*ede0*/  DFMA R20, R18, R20, R18 ;  /* 0x000000141214722b */ /* 0x000fe40000000012 */
[----:B------:R-:W-:-:S03]  /*edf0*/  VIADD R28, R22, 0xffffffff ;  /* 0xffffffff161c7836 */ /* 0x000fc60000000000 */
        /* <DEDUP_REMOVED lines=35> */
.L_x_17140:
        /* <DEDUP_REMOVED lines=16> */
.L_x_17143:
[----:B------:R-:W-:Y:S01]  /*f130*/  LOP3.LUT R19, R11, 0x80000, RZ, 0xfc, !PT ;  /* 0x000800000b137812 */ /* 0x000fe200078efcff */
[----:B------:R-:W-:Y:S01]  /*f140*/  IMAD.MOV.U32 R18, RZ, RZ, R10 ;  /* 0x000000ffff127224 */ /* 0x000fe200078e000a */
[----:B------:R-:W-:Y:S06]  /*f150*/  BRA `(.L_x_17141) ;  /* 0x0000000000087947 */ /* 0x000fec0003800000 */
.L_x_17142:
[----:B------:R-:W-:Y:S02]  /*f160*/  LOP3.LUT R19, R13, 0x80000, RZ, 0xfc, !PT ;  /* 0x000800000d137812 */ /* 0x000fe400078efcff */
[----:B------:R-:W-:-:S07]  /*f170*/  MOV R18, R12 ;  /* 0x0000000c00127202 */ /* 0x000fce0000000f00 */
.L_x_17141:
[----:B------:R-:W-:Y:S05]  /*f180*/  BSYNC.RECONVERGENT B1 ;  /* 0x0000000000017941 */ /* 0x000fea0003800200 */
.L_x_17139:
[----:B------:R-:W-:Y:S02]  /*f190*/  HFMA2 R5, -RZ, RZ, 0, 0 ;  /* 0x00000000ff057431 */ /* 0x000fe400000001ff */
[----:B------:R-:W-:-:S04]  /*f1a0*/  IMAD.MOV.U32 R4, RZ, RZ, R0 ;  /* 0x000000ffff047224 */ /* 0x000fc800078e0000 */
[----:B------:R-:W-:Y:S05]  /*f1b0*/  RET.REL.NODEC R4 `(_ZN2at6native18elementwise_kernelILi128ELi4EZNS0_15gpu_kernel_implINS0_13AUnaryFunctorIdddZZZNS0_17atan2_kernel_cudaERNS_18TensorIteratorBaseEENKUlvE_clEvENKUlvE_clEvEUlddE_EEEEvS5_RKT_EUliE_EEviT1_) ;  /* 0xffffff0c04907950 */ /* 0x000fea0003c3ffff */
.L_x_17144:
        /* <DEDUP_REMOVED lines=12> */
.L_x_17899:


//--------------------- .text._ZN2at6native27unrolled_elementwise_kernelINS0_13AUnaryFunctorIdddZZZNS0_17atan2_kernel_cudaERNS_18TensorIteratorBaseEENKUlvE_clEvENKUlvE_clEvEUlddE_EESt5arrayIPcLm2EELi4E23TrivialOffsetCalculatorILi1EjESD_NS0_6memory12LoadWithCastILi1EEENSE_13StoreWithCastILi1EEEEEviT_T0_T2_T3_T4_T5_ --------------------------
	.section	.text._ZN2at6native27unrolled_elementwise_kernelINS0_13AUnaryFunctorIdddZZZNS0_17atan2_kernel_cudaERNS_18TensorIteratorBaseEENKUlvE_clEvENKUlvE_clEvEUlddE_EESt5arrayIPcLm2EELi4E23TrivialOffsetCalculatorILi1EjESD_NS0_6memory12LoadWithCastILi1EEENSE_13StoreWithCastILi1EEEEEviT_T0_T2_T3_T4_T5_,"ax",@progbits
	.align	128
        .global         _ZN2at6native27unrolled_elementwise_kernelINS0_13AUnaryFunctorIdddZZZNS0_17atan2_kernel_cudaERNS_18TensorIteratorBaseEENKUlvE_clEvENKUlvE_clEvEUlddE_EESt5arrayIPcLm2EELi4E23TrivialOffsetCalculatorILi1EjESD_NS0_6memory12LoadWithCastILi1EEENSE_13StoreWithCastILi1EEEEEviT_T0_T2_T3_T4_T5_
        .type           _ZN2at6native27unrolled_elementwise_kernelINS0_13AUnaryFunctorIdddZZZNS0_17atan2_kernel_cudaERNS_18TensorIteratorBaseEENKUlvE_clEvENKUlvE_clEvEUlddE_EESt5arrayIPcLm2EELi4E23TrivialOffsetCalculatorILi1EjESD_NS0_6memory12LoadWithCastILi1EEENSE_13StoreWithCastILi1EEEEEviT_T0_T2_T3_T4_T5_,@function
        .size           _ZN2at6native27unrolled_elementwise_kernelINS0_13AUnaryFunctorIdddZZZNS0_17atan2_kernel_cudaERNS_18TensorIteratorBaseEENKUlvE_clEvENKUlvE_clEvEUlddE_EESt5arrayIPcLm2EELi4E23TrivialOffsetCalculatorILi1EjESD_NS0_6memory12LoadWithCastILi1EEENSE_13StoreWithCastILi1EEEEEviT_T0_T2_T3_T4_T5_,(.L_x_17900 - _ZN2at6native27unrolled_elementwise_kernelINS0_13AUnaryFunctorIdddZZZNS0_17atan2_kernel_cudaERNS_18TensorIteratorBaseEENKUlvE_clEvENKUlvE_clEvEUlddE_EESt5arrayIPcLm2EELi4E23TrivialOffsetCalculatorILi1EjESD_NS0_6memory12LoadWithCastILi1EEENSE_13StoreWithCastILi1EEEEEviT_T0_T2_T3_T4_T5_)
        .other          _ZN2at6native27unrolled_elementwise_kernelINS0_13AUnaryFunctorIdddZZZNS0_17atan2_kernel_cudaERNS_18TensorIteratorBaseEENKUlvE_clEvENKUlvE_clEvEUlddE_EESt5arrayIPcLm2EELi4E23TrivialOffsetCalculatorILi1EjESD_NS0_6memory12LoadWithCastILi1EEENSE_13StoreWithCastILi1EEEEEviT_T0_T2_T3_T4_T5_,@"STO_CUDA_ENTRY STV_DEFAULT"
_ZN2at6native27unrolled_elementwise_kernelINS0_13AUnaryFunctorIdddZZZNS0_17atan2_kernel_cudaERNS_18TensorIteratorBaseEENKUlvE_clEvENKUlvE_clEvEUlddE_EESt5arrayIPcLm2EELi4E23TrivialOffsetCalculatorILi1EjESD_NS0_6memory12LoadWithCastILi1EEENSE_13StoreWithCastILi1EEEEEviT_T0_T2_T3_T4_T5_:
.text._ZN2at6native27unrolled_elementwise_kernelINS0_13AUnaryFunctorIdddZZZNS0_17atan2_kernel_cudaERNS_18TensorIteratorBaseEENKUlvE_clEvENKUlvE_clEvEUlddE_EESt5arrayIPcLm2EELi4E23TrivialOffsetCalculatorILi1EjESD_NS0_6memory12LoadWithCastILi1EEENSE_13StoreWithCastILi1EEEEEviT_T0_T2_T3_T4_T5_:
        /* <DEDUP_REMOVED lines=33> */
.L_x_17151:
[----:B------:R-:W2:Y:S02]  /*0210*/  LDG.E.U8 R4, desc[UR36][R4.64] ;  /* 0x0000002404047981 */ /* 0x000ea4000c1e1100 */
[----:B--2---:R0:W1:Y:S01]  /*0220*/  I2F.F64.U16 R26, R4 ;  /* 0x00000004001a7312 */ /* 0x0040620000101800 */
[----:B------:R-:W-:Y:S05]  /*0230*/  BRA `(.L_x_17153) ;  /* 0x0000000c00647947 */ /* 0x000fea0003800000 */
.L_x_17150:
        /* <DEDUP_REMOVED lines=9> */
.L_x_17155:
[----:B------:R-:W2:Y:S02]  /*02d0*/  LDG.E R4, desc[UR36][R4.64] ;  /* 0x0000002404047981 */ /* 0x000ea4000c1e1900 */
[----:B--2---:R1:W2:Y:S01]  /*02e0*/  I2F.F64 R26, R4 ;  /* 0x00000004001a7312 */ /* 0x0042a20000201c00 */
[----:B------:R-:W-:Y:S05]  /*02f0*/  BRA `(.L_x_17153) ;  /* 0x0000000c00347947 */ /* 0x000fea0003800000 */
.L_x_17154:
[----:B------:R-:W2:Y:S02]  /*0300*/  LDG.E.U16 R4, desc[UR36][R4.64] ;  /* 0x0000002404047981 */ /* 0x000ea4000c1e1500 */
[----:B--2---:R3:W4:Y:S01]  /*0310*/  I2F.F64.S16 R26, R4 ;  /* 0x00000004001a7312 */ /* 0x0047220000101c00 */
[----:B------:R-:W-:Y:S05]  /*0320*/  BRA `(.L_x_17153) ;  /* 0x0000000c00287947 */ /* 0x000fea0003800000 */
.L_x_17149:
        /* <DEDUP_REMOVED lines=10> */
.L_x_17157:
[----:B------:R-:W2:Y:S02]  /*03d0*/  LDG.E.U16 R0, desc[UR36][R4.64] ;  /* 0x0000002404007981 */ /* 0x000ea4000c1e1500 */
[----:B--2---:R-:W-:-:S05]  /*03e0*/  HADD2.F32 R0, -RZ, R0.H0_H0 ;  /* 0x20000000ff007230 */ /* 0x004fca0000004100 */
[----:B------:R-:W-:-:S04]  /*03f0*/  FMUL.FTZ R0, R0, 1 ;  /* 0x3f80000000007820 */ /* 0x000fc80000410000 */
[----:B------:R0:W1:Y:S01]  /*0400*/  F2F.F64.F32 R26, R0 ;  /* 0x00000000001a7310 */ /* 0x0000620000201800 */
[----:B------:R-:W-:Y:S05]  /*0410*/  BRA `(.L_x_17153) ;  /* 0x0000000800ec7947 */ /* 0x000fea0003800000 */
.L_x_17156:
        /* <DEDUP_REMOVED lines=10> */
.L_x_17159:
[----:B------:R-:W2:Y:S02]  /*04c0*/  LDG.E.U16 R4, desc[UR36][R4.64] ;  /* 0x0000002404047981 */ /* 0x000ea4000c1e1500 */
[----:B--2---:R-:W-:-:S05]  /*04d0*/  HADD2.F32 R0, -RZ, R4.H0_H0 ;  /* 0x20000004ff007230 */ /* 0x004fca0000004100 */
[----:B------:R-:W-:-:S04]  /*04e0*/  FMUL.FTZ R0, R0, 1 ;  /* 0x3f80000000007820 */ /* 0x000fc80000410000 */
[----:B------:R0:W1:Y:S01]  /*04f0*/  F2F.F64.F32 R26, R0 ;  /* 0x00000000001a7310 */ /* 0x0000620000201800 */
[----:B------:R-:W-:Y:S05]  /*0500*/  BRA `(.L_x_17153) ;  /* 0x0000000800b07947 */ /* 0x000fea0003800000 */
.L_x_17158:
[----:B------:R0:W5:Y:S01]  /*0510*/  LDG.E.64 R26, desc[UR36][R4.64] ;  /* 0x00000024041a7981 */ /* 0x000162000c1e1b00 */
[----:B------:R-:W-:Y:S05]  /*0520*/  BRA `(.L_x_17153) ;  /* 0x0000000800a87947 */ /* 0x000fea0003800000 */
.L_x_17148:
        /* <DEDUP_REMOVED lines=13> */
.L_x_17162:
[----:B------:R0:W5:Y:S01]  /*0600*/  LDG.E.64 R26, desc[UR36][R4.64] ;  /* 0x00000024041a7981 */ /* 0x000162000c1e1b00 */
[----:B------:R-:W-:Y:S05]  /*0610*/  BRA `(.L_x_17153) ;  /* 0x00000008006c7947 */ /* 0x000fea0003800000 */
.L_x_17161:
        /* <DEDUP_REMOVED lines=27> */
.L_x_17164:
        /* <DEDUP_REMOVED lines=15> */
.L_x_17163:
[----:B------:R-:W2:Y:S02]  /*08c0*/  LDG.E.U16 R0, desc[UR36][R4.64] ;  /* 0x0000002404007981 */ /* 0x000ea4000c1e1500 */
[----:B--2---:R-:W-:-:S04]  /*08d0*/  IMAD.U32 R0, R0, 0x10000, RZ ;  /* 0x0001000000007824 */ /* 0x004fc800078e00ff */
[----:B------:R-:W-:-:S04]  /*08e0*/  FMUL.FTZ R0, R0, 1 ;  /* 0x3f80000000007820 */ /* 0x000fc80000410000 */
[----:B------:R0:W1:Y:S01]  /*08f0*/  F2F.F64.F32 R26, R0 ;  /* 0x00000000001a7310 */ /* 0x0000620000201800 */
[----:B------:R-:W-:Y:S05]  /*0900*/  BRA `(.L_x_17153) ;  /* 0x0000000400b07947 */ /* 0x000fea0003800000 */
.L_x_17160:
        /* <DEDUP_REMOVED lines=11> */
.L_x_17167:
        /* <DEDUP_REMOVED lines=21> */
.L_x_17169:
[----:B------:R-:W-:Y:S05]  /*0b10*/  BSYNC.RECONVERGENT B0 ;  /* 0x0000000000007941 */ /* 0x000fea0003800200 */
.L_x_17168:
[----:B------:R-:W-:Y:S01]  /*0b20*/  IMAD.SHL.U32 R0, R0, 0x100000, RZ ;  /* 0x0010000000007824 */ /* 0x000fe200078e00ff */
[----:B------:R-:W-:-:S04]  /*0b30*/  LEA R3, R3, 0x3b800000, 0x17 ;  /* 0x3b80000003037811 */ /* 0x000fc800078eb8ff */
[----:B------:R-:W-:-:S05]  /*0b40*/  LOP3.LUT R0, R3, R0, R7, 0xfe, !PT ;  /* 0x0000000003007212 */ /* 0x000fca00078efe07 */
[----:B------:R-:W-:-:S04]  /*0b50*/  FMUL.FTZ R0, R0, 1 ;  /* 0x3f80000000007820 */ /* 0x000fc80000410000 */
[----:B------:R0:W1:Y:S01]  /*0b60*/  F2F.F64.F32 R26, R0 ;  /* 0x00000000001a7310 */ /* 0x0000620000201800 */
[----:B------:R-:W-:Y:S05]  /*0b70*/  BRA `(.L_x_17153) ;  /* 0x0000000400147947 */ /* 0x000fea0003800000 */
.L_x_17166:
        /* <DEDUP_REMOVED lines=21> */
.L_x_17171:
[----:B------:R-:W-:Y:S05]  /*0cd0*/  BSYNC.RECONVERGENT B0 ;  /* 0x0000000000007941 */ /* 0x000fea0003800200 */
.L_x_17170:
[----:B------:R-:W-:Y:S01]  /*0ce0*/  IMAD.SHL.U32 R0, R0, 0x200000, RZ ;  /* 0x0020000000007824 */ /* 0x000fe200078e00ff */
[----:B------:R-:W-:-:S04]  /*0cf0*/  LEA R3, R3, 0x37800000, 0x17 ;  /* 0x3780000003037811 */ /* 0x000fc800078eb8ff */
[----:B------:R-:W-:-:S05]  /*0d00*/  LOP3.LUT R0, R3, R0, R7, 0xfe, !PT ;  /* 0x0000000003007212 */ /* 0x000fca00078efe07 */
[----:B------:R-:W-:-:S04]  /*0d10*/  FMUL.FTZ R0, R0, 1 ;  /* 0x3f80000000007820 */ /* 0x000fc80000410000 */
[----:B------:R0:W1:Y:S01]  /*0d20*/  F2F.F64.F32 R26, R0 ;  /* 0x00000000001a7310 */ /* 0x0000620000201800 */
[----:B------:R-:W-:Y:S05]  /*0d30*/  BRA `(.L_x_17153) ;  /* 0x0000000000a47947 */ /* 0x000fea0003800000 */
.L_x_17165:
[----:B------:R-:W-:-:S09]  /*0d40*/  UISETP.NE.AND UP0, UPT, UR4, 0x1c, UPT ;  /* 0x0000001c0400788c */ /* 0x000fd2000bf05270 */
[----:B------:R-:W-:Y:S05]  /*0d50*/  BRA.U !UP0, `(.L_x_17172) ;  /* 0x0000000108947547 */ /* 0x000fea000b800000 */
[----:B------:R-:W-:-:S09]  /*0d60*/  UISETP.NE.AND UP0, UPT, UR4, 0x1d, UPT ;  /* 0x0000001d0400788c */ /* 0x000fd2000bf05270 */
[----:B------:R-:W-:Y:S05]  /*0d70*/  BRA.U !UP0, `(.L_x_17173) ;  /* 0x0000000108807547 */ /* 0x000fea000b800000 */
[----:B------:R-:W-:-:S09]  /*0d80*/  UISETP.NE.AND UP0, UPT, UR4, 0x2c, UPT ;  /* 0x0000002c0400788c */ /* 0x000fd2000bf05270 */
[----:B------:R-:W-:Y:S05]  /*0d90*/  BRA.U !UP0, `(.L_x_17174) ;  /* 0x0000000108487547 */ /* 0x000fea000b800000 */
.L_x_17152:
        /* <DEDUP_REMOVED lines=16> */
.L_x_17175:
[----:B------:R-:W-:Y:S01]  /*0ea0*/  CS2R R26, SRZ ;  /* 0x00000000001a7805 */ /* 0x000fe2000001ff00 */
[----:B------:R-:W-:Y:S06]  /*0eb0*/  BRA `(.L_x_17153) ;  /* 0x0000000000447947 */ /* 0x000fec0003800000 */
.L_x_17174:
        /* <DEDUP_REMOVED lines=12> */
.L_x_17173:
[----:B------:R-:W2:Y:S02]  /*0f80*/  LDG.E.64 R26, desc[UR36][R4.64] ;  /* 0x00000024041a7981 */ /* 0x000ea4000c1e1b00 */
[----:B--2---:R-:W0:Y:S01]  /*0f90*/  I2F.F64.U64 R26, R26 ;  /* 0x0000001a001a7312 */ /* 0x004e220000301800 */
[----:B------:R-:W-:Y:S05]  /*0fa0*/  BRA `(.L_x_17153) ;  /* 0x0000000000087947 */ /* 0x000fea0003800000 */
.L_x_17172:
[----:B------:R-:W2:Y:S02]  /*0fb0*/  LDG.E R4, desc[UR36][R4.64] ;  /* 0x0000002404047981 */ /* 0x000ea4000c1e1900 */
[----:B--2---:R0:W1:Y:S02]  /*0fc0*/  I2F.F64.U32 R26, R4 ;  /* 0x00000004001a7312 */ /* 0x0040640000201800 */
.L_x_17153:
[----:B------:R-:W-:Y:S05]  /*0fd0*/  BSYNC.RECONVERGENT B6 ;  /* 0x0000000000067941 */ /* 0x000fea0003800200 */
.L_x_17147:
[----:B------:R-:W-:-:S07]  /*0fe0*/  VIADD R29, R23, 0x80 ;  /* 0x00000080171d7836 */ /* 0x000fce0000000000 */
.L_x_17146:
[----:B------:R-:W-:Y:S05]  /*0ff0*/  BSYNC.RECONVERGENT B7 ;  /* 0x0000000000077941 */ /* 0x000fea0003800200 */
.L_x_17145:
        /* <DEDUP_REMOVED lines=25> */
.L_x_17182:
[----:B------:R-:W3:Y:S02]  /*1190*/  LDG.E.U8 R4, desc[UR36][R4.64] ;  /* 0x0000002404047981 */ /* 0x000ee4000c1e1100 */
[----:B---3--:R0:W1:Y:S01]  /*11a0*/  I2F.F64.U16 R24, R4 ;  /* 0x0000000400187312 */ /* 0x0080620000101800 */
[----:B------:R-:W-:Y:S05]  /*11b0*/  BRA `(.L_x_17184) ;  /* 0x0000000c00647947 */ /* 0x000fea0003800000 */
.L_x_17181:
        /* <DEDUP_REMOVED lines=9> */
.L_x_17186:
[----:B------:R-:W3:Y:S02]  /*1250*/  LDG.E R4, desc[UR36][R4.64] ;  /* 0x0000002404047981 */ /* 0x000ee4000c1e1900 */
[----:B---3--:R0:W1:Y:S01]  /*1260*/  I2F.F64 R24, R4 ;  /* 0x0000000400187312 */ /* 0x0080620000201c00 */
[----:B------:R-:W-:Y:S05]  /*1270*/  BRA `(.L_x_17184) ;  /* 0x0000000c00347947 */ /* 0x000fea0003800000 */
.L_x_17185:
[----:B------:R-:W3:Y:S02]  /*1280*/  LDG.E.U16 R4, desc[UR36][R4.64] ;  /* 0x0000002404047981 */ /* 0x000ee4000c1e1500 */
[----:B---3--:R0:W1:Y:S01]  /*1290*/  I2F.F64.S16 R24, R4 ;  /* 0x0000000400187312 */ /* 0x0080620000101c00 */
[----:B------:R-:W-:Y:S05]  /*12a0*/  BRA `(.L_x_17184) ;  /* 0x0000000c00287947 */ /* 0x000fea0003800000 */
.L_x_17180:
        /* <DEDUP_REMOVED lines=10> */
.L_x_17188:
[----:B------:R-:W3:Y:S02]  /*1350*/  LDG.E.U16 R0, desc[UR36][R4.64] ;  /* 0x0000002404007981 */ /* 0x000ee4000c1e1500 */
[----:B---3--:R-:W-:-:S05]  /*1360*/  HADD2.F32 R0, -RZ, R0.H0_H0 ;  /* 0x20000000ff007230 */ /* 0x008fca0000004100 */
[----:B------:R-:W-:-:S04]  /*1370*/  FMUL.FTZ R0, R0, 1 ;  /* 0x3f80000000007820 */ /* 0x000fc80000410000 */
[----:B------:R0:W1:Y:S01]  /*1380*/  F2F.F64.F32 R24, R0 ;  /* 0x0000000000187310 */ /* 0x0000620000201800 */
[----:B------:R-:W-:Y:S05]  /*1390*/  BRA `(.L_x_17184) ;  /* 0x0000000800ec7947 */ /* 0x000fea0003800000 */
.L_x_17187:
        /* <DEDUP_REMOVED lines=10> */
.L_x_17190:
[----:B------:R-:W3:Y:S02]  /*1440*/  LDG.E.U16 R4, desc[UR36][R4.64] ;  /* 0x0000002404047981 */ /* 0x000ee4000c1e1500 */
[----:B---3--:R-:W-:-:S05]  /*1450*/  HADD2.F32 R0, -RZ, R4.H0_H0 ;  /* 0x20000004ff007230 */ /* 0x008fca0000004100 */
[----:B------:R-:W-:-:S04]  /*1460*/  FMUL.FTZ R0, R0, 1 ;  /* 0x3f80000000007820 */ /* 0x000fc80000410000 */
[----:B------:R0:W1:Y:S01]  /*1470*/  F2F.F64.F32 R24, R0 ;  /* 0x0000000000187310 */ /* 0x0000620000201800 */
[----:B------:R-:W-:Y:S05]  /*1480*/  BRA `(.L_x_17184) ;  /* 0x0000000800b07947 */ /* 0x000fea0003800000 */
.L_x_17189:
[----:B------:R0:W5:Y:S01]  /*1490*/  LDG.E.64 R24, desc[UR36][R4.64] ;  /* 0x0000002404187981 */ /* 0x000162000c1e1b00 */
[----:B------:R-:W-:Y:S05]  /*14a0*/  BRA `(.L_x_17184) ;  /* 0x0000000800a87947 */ /* 0x000fea0003800000 */
.L_x_17179:
        /* <DEDUP_REMOVED lines=13> */
.L_x_17193:
[----:B------:R0:W5:Y:S01]  /*1580*/  LDG.E.64 R24, desc[UR36][R4.64] ;  /* 0x0000002404187981 */ /* 0x000162000c1e1b00 */
[----:B------:R-:W-:Y:S05]  /*1590*/  BRA `(.L_x_17184) ;  /* 0x00000008006c7947 */ /* 0x000fea0003800000 */
.L_x_17192:
        /* <DEDUP_REMOVED lines=27> */
.L_x_17195:
        /* <DEDUP_REMOVED lines=15> */
.L_x_17194:
[----:B------:R-:W3:Y:S02]  /*1840*/  LDG.E.U16 R0, desc[UR36][R4.64] ;  /* 0x0000002404007981 */ /* 0x000ee4000c1e1500 */
[----:B---3--:R-:W-:-:S04]  /*1850*/  IMAD.U32 R0, R0, 0x10000, RZ ;  /* 0x0001000000007824 */ /* 0x008fc800078e00ff */
[----:B------:R-:W-:-:S04]  /*1860*/  FMUL.FTZ R0, R0, 1 ;  /* 0x3f80000000007820 */ /* 0x000fc80000410000 */
[----:B------:R0:W1:Y:S01]  /*1870*/  F2F.F64.F32 R24, R0 ;  /* 0x0000000000187310 */ /* 0x0000620000201800 */
[----:B------:R-:W-:Y:S05]  /*1880*/  BRA `(.L_x_17184) ;  /* 0x0000000400b07947 */ /* 0x000fea0003800000 */
.L_x_17191:
        /* <DEDUP_REMOVED lines=11> */
.L_x_17198:
        /* <DEDUP_REMOVED lines=21> */
.L_x_17200:
[----:B------:R-:W-:Y:S05]  /*1a90*/  BSYNC.RECONVERGENT B0 ;  /* 0x0000000000007941 */ /* 0x000fea0003800200 */
.L_x_17199:
[----:B------:R-:W-:Y:S01]  /*1aa0*/  IMAD.SHL.U32 R0, R0, 0x100000, RZ ;  /* 0x0010000000007824 */ /* 0x000fe200078e00ff */
[----:B------:R-:W-:-:S04]  /*1ab0*/  LEA R3, R3, 0x3b800000, 0x17 ;  /* 0x3b80000003037811 */ /* 0x000fc800078eb8ff */
[----:B------:R-:W-:-:S05]  /*1ac0*/  LOP3.LUT R0, R3, R0, R7, 0xfe, !PT ;  /* 0x0000000003007212 */ /* 0x000fca00078efe07 */
[----:B------:R-:W-:-:S04]  /*1ad0*/  FMUL.FTZ R0, R0, 1 ;  /* 0x3f80000000007820 */ /* 0x000fc80000410000 */
[----:B------:R0:W1:Y:S01]  /*1ae0*/  F2F.F64.F32 R24, R0 ;  /* 0x0000000000187310 */ /* 0x0000620000201800 */
[----:B------:R-:W-:Y:S05]  /*1af0*/  BRA `(.L_x_17184) ;  /* 0x0000000400147947 */ /* 0x000fea0003800000 */
.L_x_17197:
        /* <DEDUP_REMOVED lines=21> */
.L_x_17202:
[----:B------:R-:W-:Y:S05]  /*1c50*/  BSYNC.RECONVERGENT B0 ;  /* 0x0000000000007941 */ /* 0x000fea0003800200 */
.L_x_17201:
[----:B------:R-:W-:Y:S01]  /*1c60*/  IMAD.SHL.U32 R0, R0, 0x200000, RZ ;  /* 0x0020000000007824 */ /* 0x000fe200078e00ff */
[----:B------:R-:W-:-:S04]  /*1c70*/  LEA R3, R3, 0x37800000, 0x17 ;  /* 0x3780000003037811 */ /* 0x000fc800078eb8ff */
[----:B------:R-:W-:-:S05]  /*1c80*/  LOP3.LUT R0, R3, R0, R7, 0xfe, !PT ;  /* 0x0000000003007212 */ /* 0x000fca00078efe07 */
[----:B------:R-:W-:-:S04]  /*1c90*/  FMUL.FTZ R0, R0, 1 ;  /* 0x3f80000000007820 */ /* 0x000fc80000410000 */
[----:B------:R0:W1:Y:S01]  /*1ca0*/  F2F.F64.F32 R24, R0 ;  /* 0x0000000000187310 */ /* 0x0000620000201800 */
[----:B------:R-:W-:Y:S05]  /*1cb0*/  BRA `(.L_x_17184) ;  /* 0x0000000000a47947 */ /* 0x000fea0003800000 */
.L_x_17196:
        /* <DEDUP_REMOVED lines=18> */
.L_x_17183:
        /* <DEDUP_REMOVED lines=16> */
.L_x_17205:
[----:B------:R-:W-:Y:S01]  /*1ee0*/  CS2R R24, SRZ ;  /* 0x0000000000187805 */ /* 0x000fe2000001ff00 */
[----:B------:R-:W-:Y:S06]  /*1ef0*/  BRA `(.L_x_17184) ;  /* 0x0000000000147947 */ /* 0x000fec0003800000 */
.L_x_17204:
[----:B------:R-:W3:Y:S02]  /*1f00*/  LDG.E.64 R24, desc[UR36][R4.64] ;  /* 0x0000002404187981 */ /* 0x000ee4000c1e1b00 */
[----:B---3--:R-:W0:Y:S01]  /*1f10*/  I2F.F64.U64 R24, R24 ;  /* 0x0000001800187312 */ /* 0x008e220000301800 */
[----:B------:R-:W-:Y:S05]  /*1f20*/  BRA `(.L_x_17184) ;  /* 0x0000000000087947 */ /* 0x000fea0003800000 */
.L_x_17203:
[----:B------:R-:W3:Y:S02]  /*1f30*/  LDG.E R4, desc[UR36][R4.64] ;  /* 0x0000002404047981 */ /* 0x000ee4000c1e1900 */
[----:B---3--:R0:W1:Y:S02]  /*1f40*/  I2F.F64.U32 R24, R4 ;  /* 0x0000000400187312 */ /* 0x0080640000201800 */
.L_x_17184:
[----:B------:R-:W-:Y:S05]  /*1f50*/  BSYNC.RECONVERGENT B6 ;  /* 0x0000000000067941 */ /* 0x000fea0003800200 */
.L_x_17178:
[----:B------:R-:W-:-:S07]  /*1f60*/  VIADD R29, R29, 0x80 ;  /* 0x000000801d1d7836 */ /* 0x000fce0000000000 */
.L_x_17177:
[----:B------:R-:W-:Y:S05]  /*1f70*/  BSYNC.RECONVERGENT B7 ;  /* 0x0000000000077941 */ /* 0x000fea0003800200 */
.L_x_17176:
        /* <DEDUP_REMOVED lines=25> */
.L_x_17212:
[----:B------:R-:W3:Y:S02]  /*2110*/  LDG.E.U8 R4, desc[UR36][R4.64] ;  /* 0x0000002404047981 */ /* 0x000ee4000c1e1100 */
[----:B---3--:R0:W1:Y:S01]  /*2120*/  I2F.F64.U16 R18, R4 ;  /* 0x0000000400127312 */ /* 0x0080620000101800 */
[----:B------:R-:W-:Y:S05]  /*2130*/  BRA `(.L_x_17214) ;  /* 0x0000000c00647947 */ /* 0x000fea0003800000 */
.L_x_17211:
        /* <DEDUP_REMOVED lines=9> */
.L_x_17216:
[----:B------:R-:W3:Y:S02]  /*21d0*/  LDG.E R4, desc[UR36][R4.64] ;  /* 0x0000002404047981 */ /* 0x000ee4000c1e1900 */
[----:B---3--:R1:W3:Y:S01]  /*21e0*/  I2F.F64 R18, R4 ;  /* 0x0000000400127312 */ /* 0x0082e20000201c00 */
[----:B------:R-:W-:Y:S05]  /*21f0*/  BRA `(.L_x_17214) ;  /* 0x0000000c00347947 */ /* 0x000fea0003800000 */
.L_x_17215:
[----:B------:R-:W3:Y:S02]  /*2200*/  LDG.E.U16 R4, desc[UR36][R4.64] ;  /* 0x0000002404047981 */ /* 0x000ee4000c1e1500 */
[----:B---3--:R0:W1:Y:S01]  /*2210*/  I2F.F64.S16 R18, R4 ;  /* 0x0000000400127312 */ /* 0x0080620000101c00 */
[----:B------:R-:W-:Y:S05]  /*2220*/  BRA `(.L_x_17214) ;  /* 0x0000000c00287947 */ /* 0x000fea0003800000 */
.L_x_17210:
        /* <DEDUP_REMOVED lines=10> */
.L_x_17218:
[----:B------:R-:W3:Y:S02]  /*22d0*/  LDG.E.U16 R0, desc[UR36][R4.64] ;  /* 0x0000002404007981 */ /* 0x000ee4000c1e1500 */
[----:B---3--:R-:W-:-:S05]  /*22e0*/  HADD2.F32 R0, -RZ, R0.H0_H0 ;  /* 0x20000000ff007230 */ /* 0x008fca0000004100 */
[----:B------:R-:W-:-:S04]  /*22f0*/  FMUL.FTZ R0, R0, 1 ;  /* 0x3f80000000007820 */ /* 0x000fc80000410000 */
[----:B------:R0:W1:Y:S01]  /*2300*/  F2F.F64.F32 R18, R0 ;  /* 0x0000000000127310 */ /* 0x0000620000201800 */
[----:B------:R-:W-:Y:S05]  /*2310*/  BRA `(.L_x_17214) ;  /* 0x0000000800ec7947 */ /* 0x000fea0003800000 */
.L_x_17217:
        /* <DEDUP_REMOVED lines=10> */
.L_x_17220:
[----:B------:R-:W3:Y:S02]  /*23c0*/  LDG.E.U16 R4, desc[UR36][R4.64] ;  /* 0x0000002404047981 */ /* 0x000ee4000c1e1500 */
[----:B---3--:R-:W-:-:S05]  /*23d0*/  HADD2.F32 R0, -RZ, R4.H0_H0 ;  /* 0x20000004ff007230 */ /* 0x008fca0000004100 */
[----:B------:R-:W-:-:S04]  /*23e0*/  FMUL.FTZ R0, R0, 1 ;  /* 0x3f80000000007820 */ /* 0x000fc80000410000 */
[----:B------:R0:W1:Y:S01]  /*23f0*/  F2F.F64.F32 R18, R0 ;  /* 0x0000000000127310 */ /* 0x0000620000201800 */
[----:B------:R-:W-:Y:S05]  /*2400*/  BRA `(.L_x_17214) ;  /* 0x0000000800b07947 */ /* 0x000fea0003800000 */
.L_x_17219:
[----:B------:R0:W5:Y:S01]  /*2410*/  LDG.E.64 R18, desc[UR36][R4.64] ;  /* 0x0000002404127981 */ /* 0x000162000c1e1b00 */
[----:B------:R-:W-:Y:S05]  /*2420*/  BRA `(.L_x_17214) ;  /* 0x0000000800a87947 */ /* 0x000fea0003800000 */
.L_x_17209:
        /* <DEDUP_REMOVED lines=13> */
.L_x_17223:
[----:B------:R0:W5:Y:S01]  /*2500*/  LDG.E.64 R18, desc[UR36][R4.64] ;  /* 0x0000002404127981 */ /* 0x000162000c1e1b00 */
[----:B------:R-:W-:Y:S05]  /*2510*/  BRA `(.L_x_17214) ;  /* 0x00000008006c7947 */ /* 0x000fea0003800000 */
.L_x_17222:
        /* <DEDUP_REMOVED lines=27> */
.L_x_17225:
        /* <DEDUP_REMOVED lines=15> */
.L_x_17224:
[----:B------:R-:W3:Y:S02]  /*27c0*/  LDG.E.U16 R0, desc[UR36][R4.64] ;  /* 0x0000002404007981 */ /* 0x000ee4000c1e1500 */
[----:B---3--:R-:W-:-:S04]  /*27d0*/  IMAD.U32 R0, R0, 0x10000, RZ ;  /* 0x0001000000007824 */ /* 0x008fc800078e00ff */
[----:B------:R-:W-:-:S04]  /*27e0*/  FMUL.FTZ R0, R0, 1 ;  /* 0x3f80000000007820 */ /* 0x000fc80000410000 */
[----:B------:R0:W1:Y:S01]  /*27f0*/  F2F.F64.F32 R18, R0 ;  /* 0x0000000000127310 */ /* 0x0000620000201800 */
[----:B------:R-:W-:Y:S05]  /*2800*/  BRA `(.L_x_17214) ;  /* 0x0000000400b07947 */ /* 0x000fea0003800000 */
.L_x_17221:
        /* <DEDUP_REMOVED lines=11> */
.L_x_17228:
        /* <DEDUP_REMOVED lines=21> */
.L_x_17230:
[----:B------:R-:W-:Y:S05]  /*2a10*/  BSYNC.RECONVERGENT B0 ;  /* 0x0000000000007941 */ /* 0x000fea0003800200 */
.L_x_17229:
[----:B------:R-:W-:Y:S01]  /*2a20*/  IMAD.SHL.U32 R0, R0, 0x100000, RZ ;  /* 0x0010000000007824 */ /* 0x000fe200078e00ff */
[----:B------:R-:W-:-:S04]  /*2a30*/  LEA R3, R3, 0x3b800000, 0x17 ;  /* 0x3b80000003037811 */ /* 0x000fc800078eb8ff */
[----:B------:R-:W-:-:S05]  /*2a40*/  LOP3.LUT R0, R3, R0, R7, 0xfe, !PT ;  /* 0x0000000003007212 */ /* 0x000fca00078efe07 */
[----:B------:R-:W-:-:S04]  /*2a50*/  FMUL.FTZ R0, R0, 1 ;  /* 0x3f80000000007820 */ /* 0x000fc80000410000 */
[----:B------:R0:W1:Y:S01]  /*2a60*/  F2F.F64.F32 R18, R0 ;  /* 0x0000000000127310 */ /* 0x0000620000201800 */
[----:B------:R-:W-:Y:S05]  /*2a70*/  BRA `(.L_x_17214) ;  /* 0x0000000400147947 */ /* 0x000fea0003800000 */
.L_x_17227:
        /* <DEDUP_REMOVED lines=21> */
.L_x_17232:
[----:B------:R-:W-:Y:S05]  /*2bd0*/  BSYNC.RECONVERGENT B0 ;  /* 0x0000000000007941 */ /* 0x000fea0003800200 */
.L_x_17231:
[----:B------:R-:W-:Y:S01]  /*2be0*/  IMAD.SHL.U32 R0, R0, 0x200000, RZ ;  /* 0x0020000000007824 */ /* 0x000fe200078e00ff */
[----:B------:R-:W-:-:S04]  /*2bf0*/  LEA R3, R3, 0x37800000, 0x17 ;  /* 0x3780000003037811 */ /* 0x000fc800078eb8ff */
[----:B------:R-:W-:-:S05]  /*2c00*/  LOP3.LUT R0, R3, R0, R7, 0xfe, !PT ;  /* 0x0000000003007212 */ /* 0x000fca00078efe07 */
[----:B------:R-:W-:-:S04]  /*2c10*/  FMUL.FTZ R0, R0, 1 ;  /* 0x3f80000000007820 */ /* 0x000fc80000410000 */
[----:B------:R0:W1:Y:S01]  /*2c20*/  F2F.F64.F32 R18, R0 ;  /* 0x0000000000127310 */ /* 0x0000620000201800 */
[----:B------:R-:W-:Y:S05]  /*2c30*/  BRA `(.L_x_17214) ;  /* 0x0000000000a47947 */ /* 0x000fea0003800000 */
.L_x_17226:
        /* <DEDUP_REMOVED lines=18> */
.L_x_17213:
        /* <DEDUP_REMOVED lines=16> */
.L_x_17235:
[----:B------:R-:W-:Y:S01]  /*2e60*/  CS2R R18, SRZ ;  /* 0x0000000000127805 */ /* 0x000fe2000001ff00 */
[----:B------:R-:W-:Y:S06]  /*2e70*/  BRA `(.L_x_17214) ;  /* 0x0000000000147947 */ /* 0x000fec0003800000 */
.L_x_17234:
[----:B------:R-:W3:Y:S02]  /*2e80*/  LDG.E.64 R18, desc[UR36][R4.64] ;  /* 0x0000002404127981 */ /* 0x000ee4000c1e1b00 */
[----:B---3--:R-:W0:Y:S01]  /*2e90*/  I2F.F64.U64 R18, R18 ;  /* 0x0000001200127312 */ /* 0x008e220000301800 */
[----:B------:R-:W-:Y:S05]  /*2ea0*/  BRA `(.L_x_17214) ;  /* 0x0000000000087947 */ /* 0x000fea0003800000 */
.L_x_17233:
[----:B------:R-:W3:Y:S02]  /*2eb0*/  LDG.E R4, desc[UR36][R4.64] ;  /* 0x0000002404047981 */ /* 0x000ee4000c1e1900 */
[----:B---3--:R0:W1:Y:S02]  /*2ec0*/  I2F.F64.U32 R18, R4 ;  /* 0x0000000400127312 */ /* 0x0080640000201800 */
.L_x_17214:
[----:B------:R-:W-:Y:S05]  /*2ed0*/  BSYNC.RECONVERGENT B6 ;  /* 0x0000000000067941 */ /* 0x000fea0003800200 */
.L_x_17208:
[----:B------:R-:W-:-:S07]  /*2ee0*/  VIADD R29, R29, 0x80 ;  /* 0x000000801d1d7836 */ /* 0x000fce0000000000 */
.L_x_17207:
[----:B------:R-:W-:Y:S05]  /*2ef0*/  BSYNC.RECONVERGENT B7 ;  /* 0x0000000000077941 */ /* 0x000fea0003800200 */
.L_x_17206:
        /* <DEDUP_REMOVED lines=24> */
.L_x_17241:
[----:B------:R-:W3:Y:S02]  /*3080*/  LDG.E.U8 R4, desc[UR36][R4.64] ;  /* 0x0000002404047981 */ /* 0x000ee4000c1e1100 */
[----:B---3--:R0:W1:Y:S01]  /*3090*/  I2F.F64.U16 R16, R4 ;  /* 0x0000000400107312 */ /* 0x0080620000101800 */
[----:B------:R-:W-:Y:S05]  /*30a0*/  BRA `(.L_x_17237) ;  /* 0x0000000c00587947 */ /* 0x000fea0003800000 */
.L_x_17240:
        /* <DEDUP_REMOVED lines=9> */
.L_x_17244:
[----:B------:R-:W3:Y:S02]  /*3140*/  LDG.E R4, desc[UR36][R4.64] ;  /* 0x0000002404047981 */ /* 0x000ee4000c1e1900 */
[----:B---3--:R0:W1:Y:S01]  /*3150*/  I2F.F64 R16, R4 ;  /* 0x0000000400107312 */ /* 0x0080620000201c00 */
[----:B------:R-:W-:Y:S05]  /*3160*/  BRA `(.L_x_17237) ;  /* 0x0000000c00287947 */ /* 0x000fea0003800000 */
.L_x_17243:
[----:B------:R-:W3:Y:S02]  /*3170*/  LDG.E.U16 R4, desc[UR36][R4.64] ;  /* 0x0000002404047981 */ /* 0x000ee4000c1e1500 */
[----:B---3--:R0:W1:Y:S01]  /*3180*/  I2F.F64.S16 R16, R4 ;  /* 0x0000000400107312 */ /* 0x0080620000101c00 */
[----:B------:R-:W-:Y:S05]  /*3190*/  BRA `(.L_x_17237) ;  /* 0x0000000c001c7947 */ /* 0x000fea0003800000 */
.L_x_17239:
        /* <DEDUP_REMOVED lines=10> */
.L_x_17246:
[----:B------:R-:W3:Y:S02]  /*3240*/  LDG.E.U16 R0, desc[UR36][R4.64] ;  /* 0x0000002404007981 */ /* 0x000ee4000c1e1500 */
[----:B---3--:R-:W-:-:S05]  /*3250*/  HADD2.F32 R0, -RZ, R0.H0_H0 ;  /* 0x20000000ff007230 */ /* 0x008fca0000004100 */
[----:B------:R-:W-:-:S04]  /*3260*/  FMUL.FTZ R0, R0, 1 ;  /* 0x3f80000000007820 */ /* 0x000fc80000410000 */
[----:B------:R0:W1:Y:S01]  /*3270*/  F2F.F64.F32 R16, R0 ;  /* 0x0000000000107310 */ /* 0x0000620000201800 */
[----:B------:R-:W-:Y:S05]  /*3280*/  BRA `(.L_x_17237) ;  /* 0x0000000800e07947 */ /* 0x000fea0003800000 */
.L_x_17245:
        /* <DEDUP_REMOVED lines=10> */
.L_x_17248:
[----:B------:R-:W3:Y:S02]  /*3330*/  LDG.E.U16 R4, desc[UR36][R4.64] ;  /* 0x0000002404047981 */ /* 0x000ee4000c1e1500 */
[----:B---3--:R-:W-:-:S05]  /*3340*/  HADD2.F32 R0, -RZ, R4.H0_H0 ;  /* 0x20000004ff007230 */ /* 0x008fca0000004100 */
[----:B------:R-:W-:-:S04]  /*3350*/  FMUL.FTZ R0, R0, 1 ;  /* 0x3f80000000007820 */ /* 0x000fc80000410000 */
[----:B------:R0:W1:Y:S01]  /*3360*/  F2F.F64.F32 R16, R0 ;  /* 0x0000000000107310 */ /* 0x0000620000201800 */
[----:B------:R-:W-:Y:S05]  /*3370*/  BRA `(.L_x_17237) ;  /* 0x0000000800a47947 */ /* 0x000fea0003800000 */
.L_x_17247:
[----:B------:R0:W5:Y:S01]  /*3380*/  LDG.E.64 R16, desc[UR36][R4.64] ;  /* 0x0000002404107981 */ /* 0x000162000c1e1b00 */
[----:B------:R-:W-:Y:S05]  /*3390*/  BRA `(.L_x_17237) ;  /* 0x00000008009c7947 */ /* 0x000fea0003800000 */
.L_x_17238:
        /* <DEDUP_REMOVED lines=13> */
.L_x_17251:
[----:B------:R0:W5:Y:S01]  /*3470*/  LDG.E.64 R16, desc[UR36][R4.64] ;  /* 0x0000002404107981 */ /* 0x000162000c1e1b00 */
[----:B------:R-:W-:Y:S05]  /*3480*/  BRA `(.L_x_17237) ;  /* 0x0000000800607947 */ /* 0x000fea0003800000 */
.L_x_17250:
        /* <DEDUP_REMOVED lines=27> */
.L_x_17253:
        /* <DEDUP_REMOVED lines=15> */
.L_x_17252:
[----:B------:R-:W3:Y:S02]  /*3730*/  LDG.E.U16 R0, desc[UR36][R4.64] ;  /* 0x0000002404007981 */ /* 0x000ee4000c1e1500 */
[----:B---3--:R-:W-:-:S04]  /*3740*/  IMAD.U32 R0, R0, 0x10000, RZ ;  /* 0x0001000000007824 */ /* 0x008fc800078e00ff */
[----:B------:R-:W-:-:S04]  /*3750*/  FMUL.FTZ R0, R0, 1 ;  /* 0x3f80000000007820 */ /* 0x000fc80000410000 */
[----:B------:R0:W1:Y:S01]  /*3760*/  F2F.F64.F32 R16, R0 ;  /* 0x0000000000107310 */ /* 0x0000620000201800 */
[----:B------:R-:W-:Y:S05]  /*3770*/  BRA `(.L_x_17237) ;  /* 0x0000000400a47947 */ /* 0x000fea0003800000 */
.L_x_17249:
        /* <DEDUP_REMOVED lines=11> */
.L_x_17256:
        /* <DEDUP_REMOVED lines=20> */
.L_x_17258:
[----:B------:R-:W-:Y:S05]  /*3970*/  BSYNC.RECONVERGENT B0 ;  /* 0x0000000000007941 */ /* 0x000fea0003800200 */
.L_x_17257:
[----:B------:R-:W-:Y:S01]  /*3980*/  IMAD.SHL.U32 R0, R0, 0x100000, RZ ;  /* 0x0010000000007824 */ /* 0x000fe200078e00ff */
[----:B------:R-:W-:-:S04]  /*3990*/  LEA R3, R3, 0x3b800000, 0x17 ;  /* 0x3b80000003037811 */ /* 0x000fc800078eb8ff */
[----:B------:R-:W-:-:S05]  /*39a0*/  LOP3.LUT R0, R3, R0, R7, 0xfe, !PT ;  /* 0x0000000003007212 */ /* 0x000fca00078efe07 */
[----:B------:R-:W-:-:S04]  /*39b0*/  FMUL.FTZ R0, R0, 1 ;  /* 0x3f80000000007820 */ /* 0x000fc80000410000 */
[----:B------:R0:W1:Y:S01]  /*39c0*/  F2F.F64.F32 R16, R0 ;  /* 0x0000000000107310 */ /* 0x0000620000201800 */
[----:B------:R-:W-:Y:S05]  /*39d0*/  BRA `(.L_x_17237) ;  /* 0x00000004000c7947 */ /* 0x000fea0003800000 */
.L_x_17255:
        /* <DEDUP_REMOVED lines=20> */
.L_x_17260:
[----:B------:R-:W-:Y:S05]  /*3b20*/  BSYNC.RECONVERGENT B0 ;  /* 0x0000000000007941 */ /* 0x000fea0003800200 */
.L_x_17259:
[----:B------:R-:W-:Y:S01]  /*3b30*/  IMAD.SHL.U32 R0, R0, 0x200000, RZ ;  /* 0x0020000000007824 */ /* 0x000fe200078e00ff */
[----:B------:R-:W-:-:S04]  /*3b40*/  LEA R3, R3, 0x37800000, 0x17 ;  /* 0x3780000003037811 */ /* 0x000fc800078eb8ff */
[----:B------:R-:W-:-:S05]  /*3b50*/  LOP3.LUT R0, R3, R0, R7, 0xfe, !PT ;  /* 0x0000000003007212 */ /* 0x000fca00078efe07 */
[----:B------:R-:W-:-:S04]  /*3b60*/  FMUL.FTZ R0, R0, 1 ;  /* 0x3f80000000007820 */ /* 0x000fc80000410000 */
[----:B------:R0:W1:Y:S01]  /*3b70*/  F2F.F64.F32 R16, R0 ;  /* 0x0000000000107310 */ /* 0x0000620000201800 */
[----:B------:R-:W-:Y:S05]  /*3b80*/  BRA `(.L_x_17237) ;  /* 0x0000000000a07947 */ /* 0x000fea0003800000 */
.L_x_17254:
        /* <DEDUP_REMOVED lines=18> */
.L_x_17242:
        /* <DEDUP_REMOVED lines=16> */
.L_x_17263:
[----:B------:R-:W-:Y:S05]  /*3db0*/  BRA `(.L_x_17237) ;  /* 0x0000000000147947 */ /* 0x000fea0003800000 */
.L_x_17262:
[----:B------:R-:W3:Y:S02]  /*3dc0*/  LDG.E.64 R16, desc[UR36][R4.64] ;  /* 0x0000002404107981 */ /* 0x000ee4000c1e1b00 */
[----:B---3--:R-:W0:Y:S01]  /*3dd0*/  I2F.F64.U64 R16, R16 ;  /* 0x0000001000107312 */ /* 0x008e220000301800 */
[----:B------:R-:W-:Y:S05]  /*3de0*/  BRA `(.L_x_17237) ;  /* 0x0000000000087947 */ /* 0x000fea0003800000 */
.L_x_17261:
[----:B------:R-:W3:Y:S02]  /*3df0*/  LDG.E R4, desc[UR36][R4.64] ;  /* 0x0000002404047981 */ /* 0x000ee4000c1e1900 */
[----:B---3--:R0:W1:Y:S02]  /*3e00*/  I2F.F64.U32 R16, R4 ;  /* 0x0000000400107312 */ /* 0x0080640000201800 */
.L_x_17237:
[----:B------:R-:W-:Y:S05]  /*3e10*/  BSYNC.RECONVERGENT B6 ;  /* 0x0000000000067941 */ /* 0x000fea0003800200 */
.L_x_17236:
[----:B------:R-:W-:Y:S01]  /*3e20*/  ISETP.GE.AND P0, PT, R23, R2, PT ;  /* 0x000000021700720c */ /* 0x000fe20003f06270 */
[----:B------:R-:W-:-:S12]  /*3e30*/  BSSY.RECONVERGENT B0, `(.L_x_17264) ;  /* 0x0000080000007945 */ /* 0x000fd80003800200 */
[----:B------:R-:W-:Y:S05]  /*3e40*/  @P0 BRA `(.L_x_17265) ;  /* 0x0000000400f80947 */ /* 0x000fea0003800000 */
[----:B------:R-:W3:Y:S01]  /*3e50*/  LDCU.64 UR4, c[0x0][0x390] ;  /* 0x00007200ff0477ac */ /* 0x000ee20008000a00 */
[----:B012-45:R-:W-:Y:S01]  /*3e60*/  DADD R10, -RZ, |R26| ;  /* 0x00000000ff0a7229 */ /* 0x037fe2000000051a */
[----:B------:R-:W-:Y:S01]  /*3e70*/  IMAD.MOV.U32 R6, RZ, RZ, 0x1 ;  /* 0x00000001ff067424 */ /* 0x000fe200078e00ff */
[----:B------:R-:W-:Y:S01]  /*3e80*/  BSSY.RECONVERGENT B1, `(.L_x_17266) ;  /* 0x000001c000017945 */ /* 0x000fe20003800200 */
[----:B---3--:R-:W-:Y:S02]  /*3e90*/  DADD R12, -RZ, |UR4| ;  /* 0x40000004ff0c7e29 */ /* 0x008fe40008000100 */
        /* <DEDUP_REMOVED lines=23> */
[----:B------:R-:W-:Y:S05]  /*4010*/  CALL.REL.NOINC `($__internal_78_$__cuda_sm20_div_rn_f64_full) ;  /* 0x0000006400607944 */ /* 0x000fea0003c00000 */
[----:B------:R-:W-:Y:S02]  /*4020*/  IMAD.MOV.U32 R6, RZ, RZ, R32 ;  /* 0x000000ffff067224 */ /* 0x000fe400078e0020 */
[----:B------:R-:W-:-:S07]  /*4030*/  IMAD.MOV.U32 R7, RZ, RZ, R33 ;  /* 0x000000ffff077224 */ /* 0x000fce00078e0021 */
.L_x_17267:
[----:B------:R-:W-:Y:S05]  /*4040*/  BSYNC.RECONVERGENT B1 ;  /* 0x0000000000017941 */ /* 0x000fea0003800200 */
.L_x_17266:
[----:B------:R-:W-:Y:S01]  /*4050*/  DMUL R8, R6, R6 ;  /* 0x0000000606087228 */ /* 0x000fe20000000000 */
[----:B------:R-:W-:Y:S01]  /*4060*/  IMAD.MOV.U32 R10, RZ, RZ, -0x2449a4b7 ;  /* 0xdbb65b49ff0a7424 */ /* 0x000fe200078e00ff */
[----:B------:R-:W-:Y:S01]  /*4070*/  UMOV UR4, 0x2a25ff7e ;  /* 0x2a25ff7e00047882 */ /* 0x000fe20000000000 */
[----:B------:R-:W-:Y:S01]  /*4080*/  IMAD.MOV.U32 R11, RZ, RZ, 0x3f2d3b63 ;  /* 0x3f2d3b63ff0b7424 */ /* 0x000fe200078e00ff */
[----:B------:R-:W-:Y:S01]  /*4090*/  UMOV UR5, 0x3ef53e1d ;  /* 0x3ef53e1d00057882 */ /* 0x000fe20000000000 */
[----:B------:R-:W-:Y:S01]  /*40a0*/  ISETP.GE.AND P1, PT, R27, RZ, PT ;  /* 0x000000ff1b00720c */ /* 0x000fe20003f26270 */
[----:B------:R-:W-:Y:S01]  /*40b0*/  DSETP.NEU.AND P2, PT, R4, RZ, PT ;  /* 0x000000ff0400722a */ /* 0x000fe20003f4d000 */
[----:B------:R-:W-:Y:S02]  /*40c0*/  BSSY.RECONVERGENT B1, `(.L_x_17268) ;  /* 0x000004f000017945 */ /* 0x000fe40003800200 */
        /* <DEDUP_REMOVED lines=56> */
[----:B------:R-:W-:-:S08]  /*4450*/  DFMA R10, R10, R6, R6 ;  /* 0x000000060a0a722b */ /* 0x000fd00000000006 */
[----:B------:R-:W-:-:S10]  /*4460*/  @!P4 DADD R6, -RZ, -R10 ;  /* 0x00000000ff06c229 */ /* 0x000fd4000000090a */
[----:B------:R-:W-:Y:S02]  /*4470*/  @!P4 FSEL R4, R10, R6, !P0 ;  /* 0x000000060a04c208 */ /* 0x000fe40004000000 */
[----:B------:R-:W-:Y:S01]  /*4480*/  @!P4 FSEL R5, R11, R7, !P0 ;  /* 0x000000070b05c208 */ /* 0x000fe20004000000 */
[----:B------:R-:W-:Y:S01]  /*4490*/  @P4 DADD R6, -R10, R8 ;  /* 0x000000000a064229 */ /* 0x000fe20000000108 */
[----:B------:R-:W-:Y:S01]  /*44a0*/  @P4 PLOP3.LUT P0, PT, P1, PT, PT, 0x80, 0x8 ;  /* 0x000000000008481c */ /* 0x000fe20000f0f070 */
[----:B------:R-:W-:Y:S02]  /*44b0*/  @!P4 IMAD.MOV.U32 R8, RZ, RZ, 0x54442d18 ;  /* 0x54442d18ff08c424 */ /* 0x000fe400078e00ff */
[----:B------:R-:W-:-:S06]  /*44c0*/  @!P4 IMAD.MOV.U32 R9, RZ, RZ, 0x3ff921fb ;  /* 0x3ff921fbff09c424 */ /* 0x000fcc00078e00ff */
[----:B------:R-:W-:-:S06]  /*44d0*/  @!P4 DADD R4, R4, R8 ;  /* 0x000000000404c229 */ /* 0x000fcc0000000008 */
[----:B------:R-:W-:Y:S02]  /*44e0*/  @P4 FSEL R4, R6, R10, !P0 ;  /* 0x0000000a06044208 */ /* 0x000fe40004000000 */
[----:B------:R-:W-:Y:S02]  /*44f0*/  @P4 FSEL R5, R7, R11, !P0 ;  /* 0x0000000b07054208 */ /* 0x000fe40004000000 */
[----:B------:R-:W-:Y:S02]  /*4500*/  @!P2 FSEL R6, RZ, 3.37028055040000000000e+12, P0 ;  /* 0x54442d18ff06a808 */ /* 0x000fe40000000000 */
[----:B------:R-:W-:Y:S01]  /*4510*/  @!P2 FSEL R7, RZ, 2.1426990032196044922, P0 ;  /* 0x400921fbff07a808 */ /* 0x000fe20000000000 */
[----:B------:R-:W-:Y:S06]  /*4520*/  @!P2 BRA `(.L_x_17269) ;  /* 0x000000000020a947 */ /* 0x000fec0003800000 */
[----:B------:R-:W0:Y:S01]  /*4530*/  LDCU.64 UR4, c[0x0][0x390] ;  /* 0x00007200ff0477ac */ /* 0x000e220008000a00 */
[----:B------:R-:W-:Y:S02]  /*4540*/  IMAD.MOV.U32 R7, RZ, RZ, 0x7f3321d2 ;  /* 0x7f3321d2ff077424 */ /* 0x000fe400078e00ff */
[----:B------:R-:W-:-:S03]  /*4550*/  IMAD.MOV.U32 R3, RZ, RZ, 0x4002d97c ;  /* 0x4002d97cff037424 */ /* 0x000fc600078e00ff */
[----:B------:R-:W-:Y:S02]  /*4560*/  FSEL R7, R7, 3.37028055040000000000e+12, !P0 ;  /* 0x54442d1807077808 */ /* 0x000fe40004000000 */
[----:B------:R-:W-:Y:S01]  /*4570*/  FSEL R3, R3, 1.8213495016098022461, !P0 ;  /* 0x3fe921fb03037808 */ /* 0x000fe20004000000 */
[----:B0-----:R-:W-:-:S06]  /*4580*/  DSETP.NEU.AND P1, PT, |R26|, |UR4|, PT ;  /* 0x400000041a007e2a */ /* 0x001fcc000bf2d200 */
[----:B------:R-:W-:Y:S02]  /*4590*/  FSEL R6, R7, R4, !P1 ;  /* 0x0000000407067208 */ /* 0x000fe40004800000 */
[----:B------:R-:W-:-:S07]  /*45a0*/  FSEL R7, R3, R5, !P1 ;  /* 0x0000000503077208 */ /* 0x000fce0004800000 */
.L_x_17269:
[----:B------:R-:W-:Y:S05]  /*45b0*/  BSYNC.RECONVERGENT B1 ;  /* 0x0000000000017941 */ /* 0x000fea0003800200 */
.L_x_17268:
[----:B------:R-:W0:Y:S01]  /*45c0*/  LDCU.64 UR4, c[0x0][0x390] ;  /* 0x00007200ff0477ac */ /* 0x000e220008000a00 */
[----:B------:R-:W1:Y:S01]  /*45d0*/  LDC R3, c[0x0][0x394] ;  /* 0x0000e500ff037b82 */ /* 0x000e620000000800 */
[----:B0-----:R-:W-:Y:S01]  /*45e0*/  DADD R26, |R26|, |UR4| ;  /* 0x400000041a1a7e29 */ /* 0x001fe20008000200 */
[----:B-1----:R-:W-:-:S07]  /*45f0*/  LOP3.LUT R3, R7, 0x80000000, R3, 0xb8, !PT ;  /* 0x8000000007037812 */ /* 0x002fce00078eb803 */
[----:B------:R-:W-:-:S06]  /*4600*/  DSETP.NAN.AND P0, PT, R26, R26, PT ;  /* 0x0000001a1a00722a */ /* 0x000fcc0003f08000 */
[----:B------:R-:W-:Y:S02]  /*4610*/  FSEL R4, R26, R6, P0 ;  /* 0x000000061a047208 */ /* 0x000fe40000000000 */
[----:B------:R-:W-:-:S07]  /*4620*/  FSEL R5, R27, R3, P0 ;  /* 0x000000031b057208 */ /* 0x000fce0000000000 */
.L_x_17265:
[----:B------:R-:W-:Y:S05]  /*4630*/  BSYNC.RECONVERGENT B0 ;  /* 0x0000000000007941 */ /* 0x000fea0003800200 */
.L_x_17264:
[----:B012-45:R-:W-:Y:S01]  /*4640*/  VIADD R27, R23, 0x80 ;  /* 0x00000080171b7836 */ /* 0x037fe20000000000 */
        /* <DEDUP_REMOVED lines=34> */
.L_x_17273:
[----:B------:R-:W-:Y:S05]  /*4870*/  BSYNC.RECONVERGENT B1 ;  /* 0x0000000000017941 */ /* 0x000fea0003800200 */
.L_x_17272:
[----:B------:R-:W-:Y:S01]  /*4880*/  DMUL R8, R6, R6 ;  /* 0x0000000606087228 */ /* 0x000fe20000000000 */
[----:B------:R-:W-:Y:S01]  /*4890*/  IMAD.MOV.U32 R10, RZ, RZ, -0x2449a4b7 ;  /* 0xdbb65b49ff0a7424 */ /* 0x000fe200078e00ff */
[----:B------:R-:W-:Y:S01]  /*48a0*/  UMOV UR4, 0x2a25ff7e ;  /* 0x2a25ff7e00047882 */ /* 0x000fe20000000000 */
[----:B------:R-:W-:Y:S01]  /*48b0*/  IMAD.MOV.U32 R11, RZ, RZ, 0x3f2d3b63 ;  /* 0x3f2d3b63ff0b7424 */ /* 0x000fe200078e00ff */
[----:B------:R-:W-:Y:S01]  /*48c0*/  UMOV UR5, 0x3ef53e1d ;  /* 0x3ef53e1d00057882 */ /* 0x000fe20000000000 */
[----:B------:R-:W-:Y:S01]  /*48d0*/  ISETP.GE.AND P1, PT, R25, RZ, PT ;  /* 0x000000ff1900720c */ /* 0x000fe20003f26270 */
[----:B------:R-:W-:Y:S01]  /*48e0*/  @!P4 IMAD.MOV.U32 R12, RZ, RZ, 0x54442d18 ;  /* 0x54442d18ff0cc424 */ /* 0x000fe200078e00ff */
[----:B------:R-:W-:Y:S01]  /*48f0*/  BSSY.RECONVERGENT B1, `(.L_x_17274) ;  /* 0x0000050000017945 */ /* 0x000fe20003800200 */
[----:B------:R-:W-:Y:S01]  /*4900*/  @!P4 IMAD.MOV.U32 R13, RZ, RZ, 0x3ff921fb ;  /* 0x3ff921fbff0dc424 */ /* 0x000fe200078e00ff */
        /* <DEDUP_REMOVED lines=76> */
.L_x_17275:
[----:B------:R-:W-:Y:S02]  /*4dd0*/  FSEL R6, RZ, 3.37028055040000000000e+12, P0 ;  /* 0x54442d18ff067808 */ /* 0x000fe40000000000 */
[----:B------:R-:W-:-:S07]  /*4de0*/  FSEL R7, RZ, 2.1426990032196044922, P0 ;  /* 0x400921fbff077808 */ /* 0x000fce0000000000 */
.L_x_17276:
[----:B------:R-:W-:Y:S05]  /*4df0*/  BSYNC.RECONVERGENT B1 ;  /* 0x0000000000017941 */ /* 0x000fea0003800200 */
.L_x_17274:
[----:B------:R-:W0:Y:S01]  /*4e00*/  LDCU.64 UR4, c[0x0][0x390] ;  /* 0x00007200ff0477ac */ /* 0x000e220008000a00 */
[----:B------:R-:W1:Y:S01]  /*4e10*/  LDC R3, c[0x0][0x394] ;  /* 0x0000e500ff037b82 */ /* 0x000e620000000800 */
[----:B0-----:R-:W-:Y:S01]  /*4e20*/  DADD R24, |R24|, |UR4| ;  /* 0x4000000418187e29 */ /* 0x001fe20008000200 */
[----:B-1----:R-:W-:-:S07]  /*4e30*/  LOP3.LUT R3, R7, 0x80000000, R3, 0xb8, !PT ;  /* 0x8000000007037812 */ /* 0x002fce00078eb803 */
[----:B------:R-:W-:-:S06]  /*4e40*/  DSETP.NAN.AND P0, PT, R24, R24, PT ;  /* 0x000000181800722a */ /* 0x000fcc0003f08000 */
[----:B------:R-:W-:Y:S02]  /*4e50*/  FSEL R28, R24, R6, P0 ;  /* 0x00000006181c7208 */ /* 0x000fe40000000000 */
[----:B------:R-:W-:-:S07]  /*4e60*/  FSEL R29, R25, R3, P0 ;  /* 0x00000003191d7208 */ /* 0x000fce0000000000 */
.L_x_17271:
[----:B------:R-:W-:Y:S05]  /*4e70*/  BSYNC.RECONVERGENT B0 ;  /* 0x0000000000007941 */ /* 0x000fea0003800200 */
.L_x_17270:
        /* <DEDUP_REMOVED lines=35> */
.L_x_17280:
[----:B------:R-:W-:Y:S05]  /*50b0*/  BSYNC.RECONVERGENT B1 ;  /* 0x0000000000017941 */ /* 0x000fea0003800200 */
.L_x_17279:
        /* <DEDUP_REMOVED lines=85> */
.L_x_17282:
[----:B------:R-:W-:Y:S02]  /*5610*/  FSEL R6, RZ, 3.37028055040000000000e+12, P0 ;  /* 0x54442d18ff067808 */ /* 0x000fe40000000000 */
[----:B------:R-:W-:-:S07]  /*5620*/  FSEL R7, RZ, 2.1426990032196044922, P0 ;  /* 0x400921fbff077808 */ /* 0x000fce0000000000 */
.L_x_17283:
[----:B------:R-:W-:Y:S05]  /*5630*/  BSYNC.RECONVERGENT B1 ;  /* 0x0000000000017941 */ /* 0x000fea0003800200 */
.L_x_17281:
[----:B------:R-:W0:Y:S01]  /*5640*/  LDCU.64 UR4, c[0x0][0x390] ;  /* 0x00007200ff0477ac */ /* 0x000e220008000a00 */
[----:B------:R-:W1:Y:S01]  /*5650*/  LDC R3, c[0x0][0x394] ;  /* 0x0000e500ff037b82 */ /* 0x000e620000000800 */
[----:B0-----:R-:W-:Y:S01]  /*5660*/  DADD R18, |R18|, |UR4| ;  /* 0x4000000412127e29 */ /* 0x001fe20008000200 */
[----:B-1----:R-:W-:-:S07]  /*5670*/  LOP3.LUT R3, R7, 0x80000000, R3, 0xb8, !PT ;  /* 0x8000000007037812 */ /* 0x002fce00078eb803 */
[----:B------:R-:W-:-:S06]  /*5680*/  DSETP.NAN.AND P0, PT, R18, R18, PT ;  /* 0x000000121200722a */ /* 0x000fcc0003f08000 */
[----:B------:R-:W-:Y:S02]  /*5690*/  FSEL R24, R18, R6, P0 ;  /* 0x0000000612187208 */ /* 0x000fe40000000000 */
[----:B------:R-:W-:-:S07]  /*56a0*/  FSEL R25, R19, R3, P0 ;  /* 0x0000000313197208 */ /* 0x000fce0000000000 */
.L_x_17278:
[----:B------:R-:W-:Y:S05]  /*56b0*/  BSYNC.RECONVERGENT B0 ;  /* 0x0000000000007941 */ /* 0x000fea0003800200 */
.L_x_17277:
        /* <DEDUP_REMOVED lines=9> */
[----:B------:R-:W-:-:S08]  /*5750*/  DSETP.GEU.AND P4, PT, |R16|, |UR4|, PT ;  /* 0x4000000410007e2a */ /* 0x000fd0000bf8e200 */
[CC--:B---3--:R-:W-:Y:S02]  /*5760*/  FSEL R19, R11.reuse, R13.reuse, P4 ;  /* 0x0000000d0b137208 */ /* 0x0c8fe40002000000 */
        /* <DEDUP_REMOVED lines=24> */
.L_x_17287:
[----:B------:R-:W-:Y:S05]  /*58f0*/  BSYNC.RECONVERGENT B1 ;  /* 0x0000000000017941 */ /* 0x000fea0003800200 */
.L_x_17286:
        /* <DEDUP_REMOVED lines=85> */
.L_x_17289:
[----:B------:R-:W-:Y:S02]  /*5e50*/  FSEL R6, RZ, 3.37028055040000000000e+12, P0 ;  /* 0x54442d18ff067808 */ /* 0x000fe40000000000 */
[----:B------:R-:W-:-:S07]  /*5e60*/  FSEL R7, RZ, 2.1426990032196044922, P0 ;  /* 0x400921fbff077808 */ /* 0x000fce0000000000 */
.L_x_17290:
[----:B------:R-:W-:Y:S05]  /*5e70*/  BSYNC.RECONVERGENT B1 ;  /* 0x0000000000017941 */ /* 0x000fea0003800200 */
.L_x_17288:
[----:B------:R-:W0:Y:S01]  /*5e80*/  LDCU.64 UR4, c[0x0][0x390] ;  /* 0x00007200ff0477ac */ /* 0x000e220008000a00 */
[----:B------:R-:W1:Y:S01]  /*5e90*/  LDC R3, c[0x0][0x394] ;  /* 0x0000e500ff037b82 */ /* 0x000e620000000800 */
[----:B0-----:R-:W-:Y:S01]  /*5ea0*/  DADD R16, |R16|, |UR4| ;  /* 0x4000000410107e29 */ /* 0x001fe20008000200 */
[----:B-1----:R-:W-:-:S07]  /*5eb0*/  LOP3.LUT R3, R7, 0x80000000, R3, 0xb8, !PT ;  /* 0x8000000007037812 */ /* 0x002fce00078eb803 */
[----:B------:R-:W-:-:S06]  /*5ec0*/  DSETP.NAN.AND P0, PT, R16, R16, PT ;  /* 0x000000101000722a */ /* 0x000fcc0003f08000 */
[----:B------:R-:W-:Y:S02]  /*5ed0*/  FSEL R16, R16, R6, P0 ;  /* 0x0000000610107208 */ /* 0x000fe40000000000 */
[----:B------:R-:W-:-:S07]  /*5ee0*/  FSEL R17, R17, R3, P0 ;  /* 0x0000000311117208 */ /* 0x000fce0000000000 */
.L_x_17285:
[----:B------:R-:W-:Y:S05]  /*5ef0*/  BSYNC.RECONVERGENT B0 ;  /* 0x0000000000007941 */ /* 0x000fea0003800200 */
.L_x_17284:
        /* <DEDUP_REMOVED lines=27> */
.L_x_17297:
[----:B------:R-:W0:Y:S01]  /*60b0*/  F2I.S64.F64.TRUNC R4, R4 ;  /* 0x0000000400047311 */ /* 0x000e22000030d900 */
[----:B------:R-:W-:Y:S02]  /*60c0*/  IMAD.MOV.U32 R23, RZ, RZ, R27 ;  /* 0x000000ffff177224 */ /* 0x000fe400078e001b */
[----:B0-----:R-:W-:-:S05]  /*60d0*/  IMAD.MOV.U32 R3, RZ, RZ, R4 ;  /* 0x000000ffff037224 */ /* 0x001fca00078e0004 */
[----:B------:R0:W-:Y:S01]  /*60e0*/  STG.E.U8 desc[UR36][R8.64], R3 ;  /* 0x0000000308007986 */ /* 0x0001e2000c101124 */
[----:B------:R-:W-:Y:S05]  /*60f0*/  BRA `(.L_x_17299) ;  /* 0x00000010002c7947 */ /* 0x000fea0003800000 */
.L_x_17296:
        /* <DEDUP_REMOVED lines=10> */
.L_x_17301:
[----:B------:R-:W0:Y:S01]  /*61a0*/  F2I.F64.TRUNC R5, R4 ;  /* 0x0000000400057311 */ /* 0x000e22000030d100 */
[----:B------:R-:W-:Y:S01]  /*61b0*/  IMAD.MOV.U32 R23, RZ, RZ, R27 ;  /* 0x000000ffff177224 */ /* 0x000fe200078e001b */
[----:B0-----:R3:W-:Y:S01]  /*61c0*/  STG.E desc[UR36][R8.64], R5 ;  /* 0x0000000508007986 */ /* 0x0017e2000c101924 */
[----:B------:R-:W-:Y:S05]  /*61d0*/  BRA `(.L_x_17299) ;  /* 0x0000000c00f47947 */ /* 0x000fea0003800000 */
.L_x_17300:
[----:B------:R-:W0:Y:S01]  /*61e0*/  F2I.F64.TRUNC R5, R4 ;  /* 0x0000000400057311 */ /* 0x000e22000030d100 */
[----:B------:R-:W-:Y:S01]  /*61f0*/  IMAD.MOV.U32 R23, RZ, RZ, R27 ;  /* 0x000000ffff177224 */ /* 0x000fe200078e001b */
[----:B0-----:R2:W-:Y:S01]  /*6200*/  STG.E.U16 desc[UR36][R8.64], R5 ;  /* 0x0000000508007986 */ /* 0x0015e2000c101524 */
[----:B------:R-:W-:Y:S05]  /*6210*/  BRA `(.L_x_17299) ;  /* 0x0000000c00e47947 */ /* 0x000fea0003800000 */
.L_x_17295:
        /* <DEDUP_REMOVED lines=14> */
.L_x_17303:
        /* <DEDUP_REMOVED lines=9> */
.L_x_17302:
        /* <DEDUP_REMOVED lines=15> */
.L_x_17305:
        /* <DEDUP_REMOVED lines=10> */
.L_x_17304:
[----:B------:R0:W-:Y:S01]  /*6520*/  STG.E.64 desc[UR36][R8.64], R4 ;  /* 0x0000000408007986 */ /* 0x0001e2000c101b24 */
[----:B------:R-:W-:Y:S01]  /*6530*/  IMAD.MOV.U32 R23, RZ, RZ, R27 ;  /* 0x000000ffff177224 */ /* 0x000fe200078e001b */
[----:B------:R-:W-:Y:S06]  /*6540*/  BRA `(.L_x_17299) ;  /* 0x0000000c00187947 */ /* 0x000fec0003800000 */
.L_x_17294:
        /* <DEDUP_REMOVED lines=13> */
.L_x_17308:
[----:B------:R-:W-:Y:S01]  /*6620*/  CS2R R6, SRZ ;  /* 0x0000000000067805 */ /* 0x000fe2000001ff00 */
[----:B------:R-:W-:-:S04]  /*6630*/  IMAD.MOV.U32 R23, RZ, RZ, R27 ;  /* 0x000000ffff177224 */ /* 0x000fc800078e001b */
[----:B------:R0:W-:Y:S01]  /*6640*/  STG.E.128 desc[UR36][R8.64], R4 ;  /* 0x0000000408007986 */ /* 0x0001e2000c101d24 */
[----:B------:R-:W-:Y:S05]  /*6650*/  BRA `(.L_x_17299) ;  /* 0x0000000800d47947 */ /* 0x000fea0003800000 */
.L_x_17307:
        /* <DEDUP_REMOVED lines=23> */
.L_x_17312:
[----:B------:R-:W-:Y:S05]  /*67d0*/  BSYNC.RECONVERGENT B0 ;  /* 0x0000000000007941 */ /* 0x000fea0003800200 */
.L_x_17311:
[----:B------:R-:W-:Y:S01]  /*67e0*/  LOP3.LUT R7, R0, 0x80, R7, 0xf8, !PT ;  /* 0x0000008000077812 */ /* 0x000fe200078ef807 */
[----:B------:R-:W-:-:S04]  /*67f0*/  IMAD.MOV.U32 R23, RZ, RZ, R27 ;  /* 0x000000ffff177224 */ /* 0x000fc800078e001b */
[----:B------:R0:W-:Y:S01]  /*6800*/  STG.E.U8 desc[UR36][R8.64], R7 ;  /* 0x0000000708007986 */ /* 0x0001e2000c101124 */
[----:B------:R-:W-:Y:S05]  /*6810*/  BRA `(.L_x_17299) ;  /* 0x0000000800647947 */ /* 0x000fea0003800000 */
.L_x_17310:
        /* <DEDUP_REMOVED lines=19> */
.L_x_17314:
[----:B------:R-:W-:Y:S05]  /*6950*/  BSYNC.RECONVERGENT B0 ;  /* 0x0000000000007941 */ /* 0x000fea0003800200 */
.L_x_17313:
[----:B------:R-:W-:Y:S01]  /*6960*/  LOP3.LUT R7, R0, 0x80, R7, 0xf8, !PT ;  /* 0x0000008000077812 */ /* 0x000fe200078ef807 */
[----:B------:R-:W-:-:S04]  /*6970*/  IMAD.MOV.U32 R23, RZ, RZ, R27 ;  /* 0x000000ffff177224 */ /* 0x000fc800078e001b */
[----:B------:R0:W-:Y:S01]  /*6980*/  STG.E.U8 desc[UR36][R8.64], R7 ;  /* 0x0000000708007986 */ /* 0x0001e2000c101124 */
[----:B------:R-:W-:Y:S05]  /*6990*/  BRA `(.L_x_17299) ;  /* 0x0000000800047947 */ /* 0x000fea0003800000 */
.L_x_17309:
        /* <DEDUP_REMOVED lines=9> */
.L_x_17306:
        /* <DEDUP_REMOVED lines=12> */
.L_x_17317:
        /* <DEDUP_REMOVED lines=17> */
.L_x_17320:
[----:B------:R-:W-:-:S04]  /*6c00*/  SHF.R.U32.HI R0, RZ, 0x14, R7 ;  /* 0x00000014ff007819 */ /* 0x000fc80000011607 */
[----:B------:R-:W-:-:S04]  /*6c10*/  LOP3.LUT R0, R0, 0x1, RZ, 0xc0, !PT ;  /* 0x0000000100007812 */ /* 0x000fc800078ec0ff */
[----:B------:R-:W-:-:S04]  /*6c20*/  IADD3 R0, PT, PT, R7, 0x487ffff, R0 ;  /* 0x0487ffff07007810 */ /* 0x000fc80007ffe000 */
[----:B------:R-:W-:-:S04]  /*6c30*/  SHF.R.U32.HI R0, RZ, 0x14, R0 ;  /* 0x00000014ff007819 */ /* 0x000fc80000011600 */
[----:B------:R-:W-:-:S07]  /*6c40*/  LOP3.LUT R3, R0, 0xff, RZ, 0xc0, !PT ;  /* 0x000000ff00037812 */ /* 0x000fce00078ec0ff */
.L_x_17321:
[----:B------:R-:W-:-:S04]  /*6c50*/  SHF.R.U32.HI R0, RZ, 0x18, R7 ;  /* 0x00000018ff007819 */ /* 0x000fc80000011607 */
[----:B------:R-:W-:-:S07]  /*6c60*/  LOP3.LUT R0, R3, 0x80, R0, 0xf8, !PT ;  /* 0x0000008003007812 */ /* 0x000fce00078ef800 */
.L_x_17319:
[----:B------:R-:W-:Y:S05]  /*6c70*/  BSYNC.RECONVERGENT B0 ;  /* 0x0000000000007941 */ /* 0x000fea0003800200 */
.L_x_17318:
[----:B------:R0:W-:Y:S01]  /*6c80*/  STG.E.U8 desc[UR36][R8.64], R0 ;  /* 0x0000000008007986 */ /* 0x0001e2000c101124 */
[----:B------:R-:W-:Y:S01]  /*6c90*/  IMAD.MOV.U32 R23, RZ, RZ, R27 ;  /* 0x000000ffff177224 */ /* 0x000fe200078e001b */
[----:B------:R-:W-:Y:S06]  /*6ca0*/  BRA `(.L_x_17299) ;  /* 0x0000000400407947 */ /* 0x000fec0003800000 */
.L_x_17316:
        /* <DEDUP_REMOVED lines=17> */
.L_x_17324:
[----:B------:R-:W-:-:S04]  /*6dc0*/  SHF.R.U32.HI R0, RZ, 0x15, R7 ;  /* 0x00000015ff007819 */ /* 0x000fc80000011607 */
[----:B------:R-:W-:-:S04]  /*6dd0*/  LOP3.LUT R0, R0, 0x1, RZ, 0xc0, !PT ;  /* 0x0000000100007812 */ /* 0x000fc800078ec0ff */
[----:B------:R-:W-:-:S04]  /*6de0*/  IADD3 R0, PT, PT, R7, 0x88fffff, R0 ;  /* 0x088fffff07007810 */ /* 0x000fc80007ffe000 */
[----:B------:R-:W-:-:S04]  /*6df0*/  SHF.R.U32.HI R0, RZ, 0x15, R0 ;  /* 0x00000015ff007819 */ /* 0x000fc80000011600 */
[----:B------:R-:W-:-:S07]  /*6e00*/  LOP3.LUT R3, R0, 0xff, RZ, 0xc0, !PT ;  /* 0x000000ff00037812 */ /* 0x000fce00078ec0ff */
.L_x_17325:
[----:B------:R-:W-:-:S04]  /*6e10*/  SHF.R.U32.HI R0, RZ, 0x18, R7 ;  /* 0x00000018ff007819 */ /* 0x000fc80000011607 */
[----:B------:R-:W-:-:S07]  /*6e20*/  LOP3.LUT R0, R3, 0x80, R0, 0xf8, !PT ;  /* 0x0000008003007812 */ /* 0x000fce00078ef800 */
.L_x_17323:
[----:B------:R-:W-:Y:S05]  /*6e30*/  BSYNC.RECONVERGENT B0 ;  /* 0x0000000000007941 */ /* 0x000fea0003800200 */
.L_x_17322:
[----:B------:R0:W-:Y:S01]  /*6e40*/  STG.E.U8 desc[UR36][R8.64], R0 ;  /* 0x0000000008007986 */ /* 0x0001e2000c101124 */
[----:B------:R-:W-:Y:S01]  /*6e50*/  IMAD.MOV.U32 R23, RZ, RZ, R27 ;  /* 0x000000ffff177224 */ /* 0x000fe200078e001b */
[----:B------:R-:W-:Y:S06]  /*6e60*/  BRA `(.L_x_17299) ;  /* 0x0000000000d07947 */ /* 0x000fec0003800000 */
.L_x_17315:
[----:B------:R-:W-:-:S13]  /*6e70*/  ISETP.NE.AND P0, PT, R0, 0x1c, PT ;  /* 0x0000001c0000780c */ /* 0x000fda0003f05270 */
[----:B------:R-:W-:Y:S05]  /*6e80*/  @!P0 BRA `(.L_x_17326) ;  /* 0x0000000000bc8947 */ /* 0x000fea0003800000 */
[----:B------:R-:W-:-:S13]  /*6e90*/  ISETP.NE.AND P0, PT, R0, 0x1d, PT ;  /* 0x0000001d0000780c */ /* 0x000fda0003f05270 */
[----:B------:R-:W-:Y:S05]  /*6ea0*/  @!P0 BRA `(.L_x_17327) ;  /* 0x0000000000a48947 */ /* 0x000fea0003800000 */
[----:B------:R-:W-:-:S13]  /*6eb0*/  ISETP.NE.AND P0, PT, R0, 0x2c, PT ;  /* 0x0000002c0000780c */ /* 0x000fda0003f05270 */
[----:B------:R-:W-:Y:S05]  /*6ec0*/  @!P0 BRA `(.L_x_17328) ;  /* 0x0000000000488947 */ /* 0x000fea0003800000 */
.L_x_17298:
        /* <DEDUP_REMOVED lines=16> */
.L_x_17329:
[----:B------:R-:W-:Y:S01]  /*6fd0*/  IMAD.MOV.U32 R23, RZ, RZ, R27 ;  /* 0x000000ffff177224 */ /* 0x000fe200078e001b */
[----:B------:R-:W-:Y:S06]  /*6fe0*/  BRA `(.L_x_17299) ;  /* 0x0000000000707947 */ /* 0x000fec0003800000 */
.L_x_17328:
        /* <DEDUP_REMOVED lines=21> */
.L_x_17327:
[----:B------:R-:W0:Y:S01]  /*7140*/  F2I.U64.F64.TRUNC R4, R4 ;  /* 0x0000000400047311 */ /* 0x000e22000030d800 */
[----:B------:R-:W-:Y:S01]  /*7150*/  IMAD.MOV.U32 R23, RZ, RZ, R27 ;  /* 0x000000ffff177224 */ /* 0x000fe200078e001b */
[----:B0-----:R0:W-:Y:S01]  /*7160*/  STG.E.64 desc[UR36][R8.64], R4 ;  /* 0x0000000408007986 */ /* 0x0011e2000c101b24 */
[----:B------:R-:W-:Y:S05]  /*7170*/  BRA `(.L_x_17299) ;  /* 0x00000000000c7947 */ /* 0x000fea0003800000 */
.L_x_17326:
[----:B------:R-:W0:Y:S01]  /*7180*/  F2I.U32.F64.TRUNC R5, R4 ;  /* 0x0000000400057311 */ /* 0x000e22000030d000 */
[----:B------:R-:W-:Y:S01]  /*7190*/  IMAD.MOV.U32 R23, RZ, RZ, R27 ;  /* 0x000000ffff177224 */ /* 0x000fe200078e001b */
[----:B0-----:R0:W-:Y:S06]  /*71a0*/  STG.E desc[UR36][R8.64], R5 ;  /* 0x0000000508007986 */ /* 0x0011ec000c101924 */
.L_x_17299:
[----:B------:R-:W-:-:S13]  /*71b0*/  ISETP.GE.AND P0, PT, R23, R2, PT ;  /* 0x000000021700720c */ /* 0x000fda0003f06270 */
[----:B------:R-:W-:Y:S05]  /*71c0*/  @P0 BREAK.RELIABLE B6 ;  /* 0x0000000000060942 */ /* 0x000fea0003800100 */
        /* <DEDUP_REMOVED lines=22> */
.L_x_17334:
[----:B------:R-:W0:Y:S02]  /*7330*/  F2I.S64.F64.TRUNC R28, R28 ;  /* 0x0000001c001c7311 */ /* 0x000e24000030d900 */
[----:B0-----:R-:W-:-:S05]  /*7340*/  IMAD.MOV.U32 R3, RZ, RZ, R28 ;  /* 0x000000ffff037224 */ /* 0x001fca00078e001c */
[----:B------:R4:W-:Y:S01]  /*7350*/  STG.E.U8 desc[UR36][R4.64], R3 ;  /* 0x0000000304007986 */ /* 0x0009e2000c101124 */
[----:B------:R-:W-:Y:S05]  /*7360*/  BRA `(.L_x_17336) ;  /* 0x0000000c00e07947 */ /* 0x000fea0003800000 */
.L_x_17333:
        /* <DEDUP_REMOVED lines=9> */
.L_x_17338:
[----:B------:R-:W0:Y:S02]  /*7400*/  F2I.F64.TRUNC R29, R28 ;  /* 0x0000001c001d7311 */ /* 0x000e24000030d100 */
[----:B0-----:R2:W-:Y:S01]  /*7410*/  STG.E desc[UR36][R4.64], R29 ;  /* 0x0000001d04007986 */ /* 0x0015e2000c101924 */
[----:B------:R-:W-:Y:S05]  /*7420*/  BRA `(.L_x_17336) ;  /* 0x0000000c00b07947 */ /* 0x000fea0003800000 */
.L_x_17337:
[----:B------:R-:W0:Y:S02]  /*7430*/  F2I.F64.TRUNC R29, R28 ;  /* 0x0000001c001d7311 */ /* 0x000e24000030d100 */
[----:B0-----:R0:W-:Y:S01]  /*7440*/  STG.E.U16 desc[UR36][R4.64], R29 ;  /* 0x0000001d04007986 */ /* 0x0011e2000c101524 */
[----:B------:R-:W-:Y:S05]  /*7450*/  BRA `(.L_x_17336) ;  /* 0x0000000c00a47947 */ /* 0x000fea0003800000 */
.L_x_17332:
        /* <DEDUP_REMOVED lines=13> */
.L_x_17340:
        /* <DEDUP_REMOVED lines=8> */
.L_x_17339:
        /* <DEDUP_REMOVED lines=14> */
.L_x_17342:
        /* <DEDUP_REMOVED lines=9> */
.L_x_17341:
[----:B------:R0:W-:Y:S01]  /*7720*/  STG.E.64 desc[UR36][R4.64], R28 ;  /* 0x0000001c04007986 */ /* 0x0001e2000c101b24 */
[----:B------:R-:W-:Y:S05]  /*7730*/  BRA `(.L_x_17336) ;  /* 0x0000000800ec7947 */ /* 0x000fea0003800000 */
.L_x_17331:
        /* <DEDUP_REMOVED lines=13> */
.L_x_17346:
        /* <DEDUP_REMOVED lines=22> */
.L_x_17349:
[----:B------:R-:W-:-:S04]  /*7970*/  SHF.R.U32.HI R3, RZ, 0x18, R7 ;  /* 0x00000018ff037819 */ /* 0x000fc80000011607 */
[----:B------:R-:W-:-:S07]  /*7980*/  LOP3.LUT R0, R0, 0x80, R3, 0xf8, !PT ;  /* 0x0000008000007812 */ /* 0x000fce00078ef803 */
.L_x_17348:
[----:B------:R-:W-:Y:S05]  /*7990*/  BSYNC.RECONVERGENT B0 ;  /* 0x0000000000007941 */ /* 0x000fea0003800200 */
.L_x_17347:
[----:B------:R0:W-:Y:S01]  /*79a0*/  STG.E.U8 desc[UR36][R4.64], R0 ;  /* 0x0000000004007986 */ /* 0x0001e2000c101124 */
[----:B------:R-:W-:Y:S05]  /*79b0*/  BRA `(.L_x_17336) ;  /* 0x00000008004c7947 */ /* 0x000fea0003800000 */
.L_x_17345:
        /* <DEDUP_REMOVED lines=22> */
.L_x_17352:
[----:B------:R-:W-:-:S04]  /*7b20*/  SHF.R.U32.HI R3, RZ, 0x18, R7 ;  /* 0x00000018ff037819 */ /* 0x000fc80000011607 */
[----:B------:R-:W-:-:S07]  /*7b30*/  LOP3.LUT R0, R0, 0x80, R3, 0xf8, !PT ;  /* 0x0000008000007812 */ /* 0x000fce00078ef803 */
.L_x_17351:
[----:B------:R-:W-:Y:S05]  /*7b40*/  BSYNC.RECONVERGENT B0 ;  /* 0x0000000000007941 */ /* 0x000fea0003800200 */
.L_x_17350:
[----:B------:R0:W-:Y:S01]  /*7b50*/  STG.E.U8 desc[UR36][R4.64], R0 ;  /* 0x0000000004007986 */ /* 0x0001e2000c101124 */
[----:B------:R-:W-:Y:S05]  /*7b60*/  BRA `(.L_x_17336) ;  /* 0x0000000400e07947 */ /* 0x000fea0003800000 */
.L_x_17344:
        /* <DEDUP_REMOVED lines=26> */
.L_x_17354:
[----:B------:R-:W0:Y:S02]  /*7d10*/  F2I.U64.F64.TRUNC R28, R28 ;  /* 0x0000001c001c7311 */ /* 0x000e24000030d800 */
[----:B0-----:R0:W-:Y:S01]  /*7d20*/  STG.E.64 desc[UR36][R4.64], R28 ;  /* 0x0000001c04007986 */ /* 0x0011e2000c101b24 */
[----:B------:R-:W-:Y:S05]  /*7d30*/  BRA `(.L_x_17336) ;  /* 0x00000004006c7947 */ /* 0x000fea0003800000 */
.L_x_17353:
[----:B------:R-:W0:Y:S02]  /*7d40*/  F2I.U32.F64.TRUNC R29, R28 ;  /* 0x0000001c001d7311 */ /* 0x000e24000030d000 */
[----:B0-----:R0:W-:Y:S01]  /*7d50*/  STG.E desc[UR36][R4.64], R29 ;  /* 0x0000001d04007986 */ /* 0x0011e2000c101924 */
[----:B------:R-:W-:Y:S05]  /*7d60*/  BRA `(.L_x_17336) ;  /* 0x0000000400607947 */ /* 0x000fea0003800000 */
.L_x_17343:
        /* <DEDUP_REMOVED lines=10> */
.L_x_17356:
[----:B------:R-:W-:-:S05]  /*7e10*/  CS2R R30, SRZ ;  /* 0x00000000001e7805 */ /* 0x000fca000001ff00 */
[----:B------:R0:W-:Y:S01]  /*7e20*/  STG.E.128 desc[UR36][R4.64], R28 ;  /* 0x0000001c04007986 */ /* 0x0001e2000c101d24 */
[----:B------:R-:W-:Y:S05]  /*7e30*/  BRA `(.L_x_17336) ;  /* 0x00000004002c7947 */ /* 0x000fea0003800000 */
.L_x_17355:
[----:B------:R-:W-:-:S13]  /*7e40*/  ISETP.NE.AND P0, PT, R0, 0xf, PT ;  /* 0x0000000f0000780c */ /* 0x000fda0003f05270 */
[----:B------:R-:W-:Y:S05]  /*7e50*/  @!P0 BRA `(.L_x_17357) ;  /* 0x0000000400088947 */ /* 0x000fea0003800000 */
[----:B------:R-:W-:-:S13]  /*7e60*/  ISETP.NE.AND P0, PT, R0, 0x17, PT ;  /* 0x000000170000780c */ /* 0x000fda0003f05270 */
[----:B------:R-:W-:Y:S05]  /*7e70*/  @!P0 BRA `(.L_x_17358) ;  /* 0x0000000000a08947 */ /* 0x000fea0003800000 */
[----:B------:R-:W-:-:S13]  /*7e80*/  ISETP.NE.AND P0, PT, R0, 0x18, PT ;  /* 0x000000180000780c */ /* 0x000fda0003f05270 */
[----:B------:R-:W-:Y:S05]  /*7e90*/  @!P0 BRA `(.L_x_17359) ;  /* 0x0000000000448947 */ /* 0x000fea0003800000 */
.L_x_17335:
        /* <DEDUP_REMOVED lines=16> */
.L_x_17360:
[----:B------:R-:W-:Y:S05]  /*7fa0*/  BRA `(.L_x_17336) ;  /* 0x0000000000d07947 */ /* 0x000fea0003800000 */
.L_x_17359:
        /* <DEDUP_REMOVED lines=17> */
.L_x_17362:
[----:B------:R-:W-:Y:S05]  /*80c0*/  BSYNC.RECONVERGENT B0 ;  /* 0x0000000000007941 */ /* 0x000fea0003800200 */
.L_x_17361:
[----:B------:R-:W-:-:S05]  /*80d0*/  LOP3.LUT R3, R0, 0x80, R3, 0xf8, !PT ;  /* 0x0000008000037812 */ /* 0x000fca00078ef803 */
[----:B------:R0:W-:Y:S01]  /*80e0*/  STG.E.U8 desc[UR36][R4.64], R3 ;  /* 0x0000000304007986 */ /* 0x0001e2000c101124 */
[----:B------:R-:W-:Y:S05]  /*80f0*/  BRA `(.L_x_17336) ;  /* 0x00000000007c7947 */ /* 0x000fea0003800000 */
.L_x_17358:
        /* <DEDUP_REMOVED lines=16> */
.L_x_17364:
[----:B------:R-:W-:Y:S01]  /*8200*/  IMAD.MOV.U32 R0, RZ, RZ, 0x7f ;  /* 0x0000007fff007424 */ /* 0x000fe200078e00ff */
[----:B------:R-:W-:-:S04]  /*8210*/  ISETP.GT.U32.AND P0, PT, R3, 0x7f800000, PT ;  /* 0x7f8000000300780c */ /* 0x000fc80003f04070 */
[----:B------:R-:W-:-:S09]  /*8220*/  SEL R0, R0, 0x7c, P0 ;  /* 0x0000007c00007807 */ /* 0x000fd20000000000 */
.L_x_17365:
[----:B------:R-:W-:Y:S05]  /*8230*/  BSYNC.RECONVERGENT B0 ;  /* 0x0000000000007941 */ /* 0x000fea0003800200 */
.L_x_17363:
[----:B------:R-:W-:-:S04]  /*8240*/  SHF.R.U32.HI R3, RZ, 0x18, R7 ;  /* 0x00000018ff037819 */ /* 0x000fc80000011607 */
[----:B------:R-:W-:-:S05]  /*8250*/  LOP3.LUT R3, R0, 0x80, R3, 0xf8, !PT ;  /* 0x0000008000037812 */ /* 0x000fca00078ef803 */
[----:B------:R0:W-:Y:S01]  /*8260*/  STG.E.U8 desc[UR36][R4.64], R3 ;  /* 0x0000000304007986 */ /* 0x0001e2000c101124 */
[----:B------:R-:W-:Y:S05]  /*8270*/  BRA `(.L_x_17336) ;  /* 0x00000000001c7947 */ /* 0x000fea0003800000 */
.L_x_17357:
[----:B------:R-:W-:Y:S01]  /*8280*/  UMOV UR4, 0xf0000000 ;  /* 0xf000000000047882 */ /* 0x000fe20000000000 */
[----:B------:R-:W-:Y:S01]  /*8290*/  UMOV UR5, 0x380fffff ;  /* 0x380fffff00057882 */ /* 0x000fe20000000000 */
[----:B------:R-:W0:Y:S01]  /*82a0*/  F2F.F32.F64 R0, R28 ;  /* 0x0000001c00007310 */ /* 0x000e220000301000 */
[----:B------:R-:W-:-:S14]  /*82b0*/  DSETP.GEU.AND P0, PT, |R28|, UR4, PT ;  /* 0x000000041c007e2a */ /* 0x000fdc000bf0e200 */
[----:B0-----:R-:W-:-:S05]  /*82c0*/  @!P0 FMUL R0, R0, 1.175494350822287508e-38 ;  /* 0x0080000000008820 */ /* 0x001fca0000400000 */
[----:B------:R-:W-:-:S05]  /*82d0*/  F2FP.BF16.F32.PACK_AB R0, RZ, R0 ;  /* 0x00000000ff00723e */ /* 0x000fca00000010ff */
[----:B------:R0:W-:Y:S02]  /*82e0*/  STG.E.U16 desc[UR36][R4.64], R0 ;  /* 0x0000000004007986 */ /* 0x0001e4000c101524 */
.L_x_17336:
[----:B------:R-:W-:-:S07]  /*82f0*/  VIADD R23, R23, 0x80 ;  /* 0x0000008017177836 */ /* 0x000fce0000000000 */
.L_x_17293:
[----:B------:R-:W-:-:S13]  /*8300*/  ISETP.GE.AND P0, PT, R23, R2, PT ;  /* 0x000000021700720c */ /* 0x000fda0003f06270 */
[----:B------:R-:W-:Y:S05]  /*8310*/  @P0 BREAK.RELIABLE B6 ;  /* 0x0000000000060942 */ /* 0x000fea0003800100 */
[----:B------:R-:W-:Y:S05]  /*8320*/  @P0 BRA `(.L_x_17330) ;  /* 0x00000010004c0947 */ /* 0x000fea0003800000 */
[----:B------:R-:W-:Y:S05]  /*8330*/  BSYNC.RELIABLE B6 ;  /* 0x0000000000067941 */ /* 0x000fea0003800100 */
.L_x_17292:
        /* <DEDUP_REMOVED lines=21> */
.L_x_17369:
[----:B------:R-:W0:Y:S02]  /*8490*/  F2I.S64.F64.TRUNC R24, R24 ;  /* 0x0000001800187311 */ /* 0x000e24000030d900 */
[----:B0-----:R-:W-:-:S05]  /*84a0*/  IMAD.MOV.U32 R3, RZ, RZ, R24 ;  /* 0x000000ffff037224 */ /* 0x001fca00078e0018 */
[----:B------:R3:W-:Y:S01]  /*84b0*/  STG.E.U8 desc[UR36][R4.64], R3 ;  /* 0x0000000304007986 */ /* 0x0007e2000c101124 */
[----:B------:R-:W-:Y:S05]  /*84c0*/  BRA `(.L_x_17371) ;  /* 0x0000000c00e07947 */ /* 0x000fea0003800000 */
.L_x_17368:
        /* <DEDUP_REMOVED lines=9> */
.L_x_17373:
[----:B------:R-:W0:Y:S02]  /*8560*/  F2I.F64.TRUNC R25, R24 ;  /* 0x0000001800197311 */ /* 0x000e24000030d100 */
[----:B0-----:R2:W-:Y:S01]  /*8570*/  STG.E desc[UR36][R4.64], R25 ;  /* 0x0000001904007986 */ /* 0x0015e2000c101924 */
[----:B------:R-:W-:Y:S05]  /*8580*/  BRA `(.L_x_17371) ;  /* 0x0000000c00b07947 */ /* 0x000fea0003800000 */
.L_x_17372:
[----:B------:R-:W0:Y:S02]  /*8590*/  F2I.F64.TRUNC R25, R24 ;  /* 0x0000001800197311 */ /* 0x000e24000030d100 */
[----:B0-----:R0:W-:Y:S01]  /*85a0*/  STG.E.U16 desc[UR36][R4.64], R25 ;  /* 0x0000001904007986 */ /* 0x0011e2000c101524 */
[----:B------:R-:W-:Y:S05]  /*85b0*/  BRA `(.L_x_17371) ;  /* 0x0000000c00a47947 */ /* 0x000fea0003800000 */
.L_x_17367:
        /* <DEDUP_REMOVED lines=13> */
.L_x_17375:
        /* <DEDUP_REMOVED lines=8> */
.L_x_17374:
        /* <DEDUP_REMOVED lines=14> */
.L_x_17377:
        /* <DEDUP_REMOVED lines=9> */
.L_x_17376:
[----:B------:R0:W-:Y:S01]  /*8880*/  STG.E.64 desc[UR36][R4.64], R24 ;  /* 0x0000001804007986 */ /* 0x0001e2000c101b24 */
[----:B------:R-:W-:Y:S05]  /*8890*/  BRA `(.L_x_17371) ;  /* 0x0000000800ec7947 */ /* 0x000fea0003800000 */
.L_x_17366:
        /* <DEDUP_REMOVED lines=13> */
.L_x_17381:
        /* <DEDUP_REMOVED lines=22> */
.L_x_17384:
[----:B------:R-:W-:-:S04]  /*8ad0*/  SHF.R.U32.HI R3, RZ, 0x18, R7 ;  /* 0x00000018ff037819 */ /* 0x000fc80000011607 */
[----:B------:R-:W-:-:S07]  /*8ae0*/  LOP3.LUT R0, R0, 0x80, R3, 0xf8, !PT ;  /* 0x0000008000007812 */ /* 0x000fce00078ef803 */
.L_x_17383:
[----:B------:R-:W-:Y:S05]  /*8af0*/  BSYNC.RECONVERGENT B0 ;  /* 0x0000000000007941 */ /* 0x000fea0003800200 */
.L_x_17382:
[----:B------:R0:W-:Y:S01]  /*8b00*/  STG.E.U8 desc[UR36][R4.64], R0 ;  /* 0x0000000004007986 */ /* 0x0001e2000c101124 */
[----:B------:R-:W-:Y:S05]  /*8b10*/  BRA `(.L_x_17371) ;  /* 0x00000008004c7947 */ /* 0x000fea0003800000 */
.L_x_17380:
        /* <DEDUP_REMOVED lines=22> */
.L_x_17387:
[----:B------:R-:W-:-:S04]  /*8c80*/  SHF.R.U32.HI R3, RZ, 0x18, R7 ;  /* 0x00000018ff037819 */ /* 0x000fc80000011607 */
[----:B------:R-:W-:-:S07]  /*8c90*/  LOP3.LUT R0, R0, 0x80, R3, 0xf8, !PT ;  /* 0x0000008000007812 */ /* 0x000fce00078ef803 */
.L_x_17386:
[----:B------:R-:W-:Y:S05]  /*8ca0*/  BSYNC.RECONVERGENT B0 ;  /* 0x0000000000007941 */ /* 0x000fea0003800200 */
.L_x_17385:
[----:B------:R0:W-:Y:S01]  /*8cb0*/  STG.E.U8 desc[UR36][R4.64], R0 ;  /* 0x0000000004007986 */ /* 0x0001e2000c101124 */
[----:B------:R-:W-:Y:S05]  /*8cc0*/  BRA `(.L_x_17371) ;  /* 0x0000000400e07947 */ /* 0x000fea0003800000 */
.L_x_17379:
        /* <DEDUP_REMOVED lines=26> */
.L_x_17389:
[----:B------:R-:W0:Y:S02]  /*8e70*/  F2I.U64.F64.TRUNC R24, R24 ;  /* 0x0000001800187311 */ /* 0x000e24000030d800 */
[----:B0-----:R0:W-:Y:S01]  /*8e80*/  STG.E.64 desc[UR36][R4.64], R24 ;  /* 0x0000001804007986 */ /* 0x0011e2000c101b24 */
[----:B------:R-:W-:Y:S05]  /*8e90*/  BRA `(.L_x_17371) ;  /* 0x00000004006c7947 */ /* 0x000fea0003800000 */
.L_x_17388:
[----:B------:R-:W0:Y:S02]  /*8ea0*/  F2I.U32.F64.TRUNC R25, R24 ;  /* 0x0000001800197311 */ /* 0x000e24000030d000 */
[----:B0-----:R0:W-:Y:S01]  /*8eb0*/  STG.E desc[UR36][R4.64], R25 ;  /* 0x0000001904007986 */ /* 0x0011e2000c101924 */
[----:B------:R-:W-:Y:S05]  /*8ec0*/  BRA `(.L_x_17371) ;  /* 0x0000000400607947 */ /* 0x000fea0003800000 */
.L_x_17378:
        /* <DEDUP_REMOVED lines=10> */
.L_x_17391:
[----:B------:R-:W-:-:S05]  /*8f70*/  CS2R R26, SRZ ;  /* 0x00000000001a7805 */ /* 0x000fca000001ff00 */
[----:B------:R0:W-:Y:S01]  /*8f80*/  STG.E.128 desc[UR36][R4.64], R24 ;  /* 0x0000001804007986 */ /* 0x0001e2000c101d24 */
[----:B------:R-:W-:Y:S05]  /*8f90*/  BRA `(.L_x_17371) ;  /* 0x00000004002c7947 */ /* 0x000fea0003800000 */
.L_x_17390:
[----:B------:R-:W-:-:S13]  /*8fa0*/  ISETP.NE.AND P0, PT, R0, 0xf, PT ;  /* 0x0000000f0000780c */ /* 0x000fda0003f05270 */
[----:B------:R-:W-:Y:S05]  /*8fb0*/  @!P0 BRA `(.L_x_17392) ;  /* 0x0000000400088947 */ /* 0x000fea0003800000 */
[----:B------:R-:W-:-:S13]  /*8fc0*/  ISETP.NE.AND P0, PT, R0, 0x17, PT ;  /* 0x000000170000780c */ /* 0x000fda0003f05270 */
[----:B------:R-:W-:Y:S05]  /*8fd0*/  @!P0 BRA `(.L_x_17393) ;  /* 0x0000000000a08947 */ /* 0x000fea0003800000 */
[----:B------:R-:W-:-:S13]  /*8fe0*/  ISETP.NE.AND P0, PT, R0, 0x18, PT ;  /* 0x000000180000780c */ /* 0x000fda0003f05270 */
[----:B------:R-:W-:Y:S05]  /*8ff0*/  @!P0 BRA `(.L_x_17394) ;  /* 0x0000000000448947 */ /* 0x000fea0003800000 */
.L_x_17370:
        /* <DEDUP_REMOVED lines=16> */
.L_x_17395:
[----:B------:R-:W-:Y:S05]  /*9100*/  BRA `(.L_x_17371) ;  /* 0x0000000000d07947 */ /* 0x000fea0003800000 */
.L_x_17394:
        /* <DEDUP_REMOVED lines=17> */
.L_x_17397:
[----:B------:R-:W-:Y:S05]  /*9220*/  BSYNC.RECONVERGENT B0 ;  /* 0x0000000000007941 */ /* 0x000fea0003800200 */
.L_x_17396:
[----:B------:R-:W-:-:S05]  /*9230*/  LOP3.LUT R3, R0, 0x80, R3, 0xf8, !PT ;  /* 0x0000008000037812 */ /* 0x000fca00078ef803 */
[----:B------:R0:W-:Y:S01]  /*9240*/  STG.E.U8 desc[UR36][R4.64], R3 ;  /* 0x0000000304007986 */ /* 0x0001e2000c101124 */
[----:B------:R-:W-:Y:S05]  /*9250*/  BRA `(.L_x_17371) ;  /* 0x00000000007c7947 */ /* 0x000fea0003800000 */
.L_x_17393:
        /* <DEDUP_REMOVED lines=16> */
.L_x_17399:
[----:B------:R-:W-:Y:S01]  /*9360*/  IMAD.MOV.U32 R0, RZ, RZ, 0x7f ;  /* 0x0000007fff007424 */ /* 0x000fe200078e00ff */
[----:B------:R-:W-:-:S04]  /*9370*/  ISETP.GT.U32.AND P0, PT, R3, 0x7f800000, PT ;  /* 0x7f8000000300780c */ /* 0x000fc80003f04070 */
[----:B------:R-:W-:-:S09]  /*9380*/  SEL R0, R0, 0x7c, P0 ;  /* 0x0000007c00007807 */ /* 0x000fd20000000000 */
.L_x_17400:
[----:B------:R-:W-:Y:S05]  /*9390*/  BSYNC.RECONVERGENT B0 ;  /* 0x0000000000007941 */ /* 0x000fea0003800200 */
.L_x_17398:
[----:B------:R-:W-:-:S04]  /*93a0*/  SHF.R.U32.HI R3, RZ, 0x18, R7 ;  /* 0x00000018ff037819 */ /* 0x000fc80000011607 */
[----:B------:R-:W-:-:S05]  /*93b0*/  LOP3.LUT R3, R0, 0x80, R3, 0xf8, !PT ;  /* 0x0000008000037812 */ /* 0x000fca00078ef803 */
[----:B------:R0:W-:Y:S01]  /*93c0*/  STG.E.U8 desc[UR36][R4.64], R3 ;  /* 0x0000000304007986 */ /* 0x0001e2000c101124 */
[----:B------:R-:W-:Y:S05]  /*93d0*/  BRA `(.L_x_17371) ;  /* 0x00000000001c7947 */ /* 0x000fea0003800000 */
.L_x_17392:
[----:B------:R-:W-:Y:S01]  /*93e0*/  UMOV UR4, 0xf0000000 ;  /* 0xf000000000047882 */ /* 0x000fe20000000000 */
[----:B------:R-:W-:Y:S01]  /*93f0*/  UMOV UR5, 0x380fffff ;  /* 0x380fffff00057882 */ /* 0x000fe20000000000 */
[----:B------:R-:W0:Y:S01]  /*9400*/  F2F.F32.F64 R0, R24 ;  /* 0x0000001800007310 */ /* 0x000e220000301000 */
[----:B------:R-:W-:-:S14]  /*9410*/  DSETP.GEU.AND P0, PT, |R24|, UR4, PT ;  /* 0x0000000418007e2a */ /* 0x000fdc000bf0e200 */
[----:B0-----:R-:W-:-:S05]  /*9420*/  @!P0 FMUL R0, R0, 1.175494350822287508e-38 ;  /* 0x0080000000008820 */ /* 0x001fca0000400000 */
[----:B------:R-:W-:-:S05]  /*9430*/  F2FP.BF16.F32.PACK_AB R0, RZ, R0 ;  /* 0x00000000ff00723e */ /* 0x000fca00000010ff */
[----:B------:R0:W-:Y:S02]  /*9440*/  STG.E.U16 desc[UR36][R4.64], R0 ;  /* 0x0000000004007986 */ /* 0x0001e4000c101524 */
.L_x_17371:
[----:B------:R-:W-:-:S07]  /*9450*/  VIADD R23, R23, 0x80 ;  /* 0x0000008017177836 */ /* 0x000fce0000000000 */
.L_x_17330:
[----:B------:R-:W-:Y:S05]  /*9460*/  BSYNC.RECONVERGENT B7 ;  /* 0x0000000000077941 */ /* 0x000fea0003800200 */
.L_x_17291:
[----:B------:R-:W-:-:S13]  /*9470*/  ISETP.GE.AND P0, PT, R23, R2, PT ;  /* 0x000000021700720c */ /* 0x000fda0003f06270 */
[----:B------:R-:W-:Y:S05]  /*9480*/  @P0 EXIT ;  /* 0x000000000000094d */ /* 0x000fea0003800000 */
[----:B0--34-:R-:W0:Y:S01]  /*9490*/  LDC.64 R2, c[0x0][0x398] ;  /* 0x0000e600ff027b82 */ /* 0x019e220000000a00 */
[----:B------:R-:W1:Y:S01]  /*94a0*/  LDCU UR4, c[0x0][0x3b8] ;  /* 0x00007700ff0477ac */ /* 0x000e620008000800 */
[----:B------:R-:W-:Y:S01]  /*94b0*/  PRMT R0, R18, 0x9910, RZ ;  /* 0x0000991012007816 */ /* 0x000fe200000000ff */
[----:B------:R-:W-:-:S03]  /*94c0*/  IMAD R22, R22, 0x200, R23 ;  /* 0x0000020016167824 */ /* 0x000fc600078e0217 */
[----:B------:R-:W-:Y:S01]  /*94d0*/  ISETP.GT.AND P1, PT, R0, 0x9, PT ;  /* 0x000000090000780c */ /* 0x000fe20003f24270 */
[----:B-12---:R-:W-:-:S05]  /*94e0*/  IMAD R5, R22, UR4, RZ ;  /* 0x0000000416057c24 */ /* 0x006fca000f8e02ff */
        /* <DEDUP_REMOVED lines=14> */
.L_x_17404:
[----:B------:R-:W0:Y:S02]  /*95d0*/  F2I.S64.F64.TRUNC R16, R16 ;  /* 0x0000001000107311 */ /* 0x000e24000030d900 */
[----:B0-----:R-:W-:-:S05]  /*95e0*/  IMAD.MOV.U32 R5, RZ, RZ, R16 ;  /* 0x000000ffff057224 */ /* 0x001fca00078e0010 */
[----:B------:R-:W-:Y:S01]  /*95f0*/  STG.E.U8 desc[UR36][R2.64], R5 ;  /* 0x0000000502007986 */ /* 0x000fe2000c101124 */
[----:B------:R-:W-:Y:S05]  /*9600*/  EXIT ;  /* 0x000000000000794d */ /* 0x000fea0003800000 */
.L_x_17403:
        /* <DEDUP_REMOVED lines=9> */
.L_x_17407:
[----:B------:R-:W0:Y:S02]  /*96a0*/  F2I.F64.TRUNC R17, R16 ;  /* 0x0000001000117311 */ /* 0x000e24000030d100 */
[----:B0-----:R-:W-:Y:S01]  /*96b0*/  STG.E desc[UR36][R2.64], R17 ;  /* 0x0000001102007986 */ /* 0x001fe2000c101924 */
[----:B------:R-:W-:Y:S05]  /*96c0*/  EXIT ;  /* 0x000000000000794d */ /* 0x000fea0003800000 */
.L_x_17406:
[----:B------:R-:W0:Y:S02]  /*96d0*/  F2I.F64.TRUNC R17, R16 ;  /* 0x0000001000117311 */ /* 0x000e24000030d100 */
[----:B0-----:R-:W-:Y:S01]  /*96e0*/  STG.E.U16 desc[UR36][R2.64], R17 ;  /* 0x0000001102007986 */ /* 0x001fe2000c101524 */
[----:B------:R-:W-:Y:S05]  /*96f0*/  EXIT ;  /* 0x000000000000794d */ /* 0x000fea0003800000 */
.L_x_17402:
        /* <DEDUP_REMOVED lines=13> */
.L_x_17409:
        /* <DEDUP_REMOVED lines=8> */
.L_x_17408:
        /* <DEDUP_REMOVED lines=14> */
.L_x_17411:
        /* <DEDUP_REMOVED lines=9> */
.L_x_17410:
[----:B------:R-:W-:Y:S01]  /*99c0*/  STG.E.64 desc[UR36][R2.64], R16 ;  /* 0x0000001002007986 */ /* 0x000fe2000c101b24 */
[----:B------:R-:W-:Y:S05]  /*99d0*/  EXIT ;  /* 0x000000000000794d */ /* 0x000fea0003800000 */
.L_x_17401:
        /* <DEDUP_REMOVED lines=13> */
.L_x_17415:
        /* <DEDUP_REMOVED lines=22> */
.L_x_17418:
[----:B------:R-:W-:-:S04]  /*9c10*/  SHF.R.U32.HI R5, RZ, 0x18, R5 ;  /* 0x00000018ff057819 */ /* 0x000fc80000011605 */
[----:B------:R-:W-:-:S07]  /*9c20*/  LOP3.LUT R0, R0, 0x80, R5, 0xf8, !PT ;  /* 0x0000008000007812 */ /* 0x000fce00078ef805 */
.L_x_17417:
[----:B------:R-:W-:Y:S05]  /*9c30*/  BSYNC.RECONVERGENT B0 ;  /* 0x0000000000007941 */ /* 0x000fea0003800200 */
.L_x_17416:
[----:B------:R-:W-:Y:S01]  /*9c40*/  STG.E.U8 desc[UR36][R2.64], R0 ;  /* 0x0000000002007986 */ /* 0x000fe2000c101124 */
[----:B------:R-:W-:Y:S05]  /*9c50*/  EXIT ;  /* 0x000000000000794d */ /* 0x000fea0003800000 */
.L_x_17414:
        /* <DEDUP_REMOVED lines=22> */
.L_x_17421:
[----:B------:R-:W-:-:S04]  /*9dc0*/  SHF.R.U32.HI R5, RZ, 0x18, R5 ;  /* 0x00000018ff057819 */ /* 0x000fc80000011605 */
[----:B------:R-:W-:-:S07]  /*9dd0*/  LOP3.LUT R0, R0, 0x80, R5, 0xf8, !PT ;  /* 0x0000008000007812 */ /* 0x000fce00078ef805 */
.L_x_17420:
[----:B------:R-:W-:Y:S05]  /*9de0*/  BSYNC.RECONVERGENT B0 ;  /* 0x0000000000007941 */ /* 0x000fea0003800200 */
.L_x_17419:
[----:B------:R-:W-:Y:S01]  /*9df0*/  STG.E.U8 desc[UR36][R2.64], R0 ;  /* 0x0000000002007986 */ /* 0x000fe2000c101124 */
[----:B------:R-:W-:Y:S05]  /*9e00*/  EXIT ;  /* 0x000000000000794d */ /* 0x000fea0003800000 */
.L_x_17413:
        /* <DEDUP_REMOVED lines=26> */
.L_x_17423:
[----:B------:R-:W0:Y:S02]  /*9fb0*/  F2I.U64.F64.TRUNC R16, R16 ;  /* 0x0000001000107311 */ /* 0x000e24000030d800 */
[----:B0-----:R-:W-:Y:S01]  /*9fc0*/  STG.E.64 desc[UR36][R2.64], R16 ;  /* 0x0000001002007986 */ /* 0x001fe2000c101b24 */
[----:B------:R-:W-:Y:S05]  /*9fd0*/  EXIT ;  /* 0x000000000000794d */ /* 0x000fea0003800000 */
.L_x_17422:
[----:B------:R-:W0:Y:S02]  /*9fe0*/  F2I.U32.F64.TRUNC R17, R16 ;  /* 0x0000001000117311 */ /* 0x000e24000030d000 */
[----:B0-----:R-:W-:Y:S01]  /*9ff0*/  STG.E desc[UR36][R2.64], R17 ;  /* 0x0000001102007986 */ /* 0x001fe2000c101924 */
[----:B------:R-:W-:Y:S05]  /*a000*/  EXIT ;  /* 0x000000000000794d */ /* 0x000fea0003800000 */
.L_x_17412:
        /* <DEDUP_REMOVED lines=10> */
.L_x_17425:
[----:B------:R-:W-:-:S05]  /*a0b0*/  CS2R R18, SRZ ;  /* 0x0000000000127805 */ /* 0x000fca000001ff00 */
[----:B------:R-:W-:Y:S01]  /*a0c0*/  STG.E.128 desc[UR36][R2.64], R16 ;  /* 0x0000001002007986 */ /* 0x000fe2000c101d24 */
[----:B------:R-:W-:Y:S05]  /*a0d0*/  EXIT ;  /* 0x000000000000794d */ /* 0x000fea0003800000 */
.L_x_17424:
[----:B------:R-:W-:-:S13]  /*a0e0*/  ISETP.NE.AND P0, PT, R0, 0xf, PT ;  /* 0x0000000f0000780c */ /* 0x000fda0003f05270 */
[----:B------:R-:W-:Y:S05]  /*a0f0*/  @!P0 BRA `(.L_x_17426) ;  /* 0x0000000400088947 */ /* 0x000fea0003800000 */
[----:B------:R-:W-:-:S13]  /*a100*/  ISETP.NE.AND P0, PT, R0, 0x17, PT ;  /* 0x000000170000780c */ /* 0x000fda0003f05270 */
[----:B------:R-:W-:Y:S05]  /*a110*/  @!P0 BRA `(.L_x_17427) ;  /* 0x0000000000a08947 */ /* 0x000fea0003800000 */
[----:B------:R-:W-:-:S13]  /*a120*/  ISETP.NE.AND P0, PT, R0, 0x18, PT ;  /* 0x000000180000780c */ /* 0x000fda0003f05270 */
[----:B------:R-:W-:Y:S05]  /*a130*/  @!P0 BRA `(.L_x_17428) ;  /* 0x0000000000448947 */ /* 0x000fea0003800000 */
.L_x_17405:
        /* <DEDUP_REMOVED lines=16> */
.L_x_17429:
[----:B------:R-:W-:Y:S05]  /*a240*/  EXIT ;  /* 0x000000000000794d */ /* 0x000fea0003800000 */
.L_x_17428:
        /* <DEDUP_REMOVED lines=17> */
.L_x_17431:
[----:B------:R-:W-:Y:S05]  /*a360*/  BSYNC.RECONVERGENT B0 ;  /* 0x0000000000007941 */ /* 0x000fea0003800200 */
.L_x_17430:
[----:B------:R-:W-:-:S05]  /*a370*/  LOP3.LUT R5, R0, 0x80, R5, 0xf8, !PT ;  /* 0x0000008000057812 */ /* 0x000fca00078ef805 */
[----:B------:R-:W-:Y:S01]  /*a380*/  STG.E.U8 desc[UR36][R2.64], R5 ;  /* 0x0000000502007986 */ /* 0x000fe2000c101124 */
[----:B------:R-:W-:Y:S05]  /*a390*/  EXIT ;  /* 0x000000000000794d */ /* 0x000fea0003800000 */
.L_x_17427:
        /* <DEDUP_REMOVED lines=16> */
.L_x_17433:
[----:B------:R-:W-:Y:S01]  /*a4a0*/  IMAD.MOV.U32 R0, RZ, RZ, 0x7f ;  /* 0x0000007fff007424 */ /* 0x000fe200078e00ff */
[----:B------:R-:W-:-:S04]  /*a4b0*/  ISETP.GT.U32.AND P0, PT, R4, 0x7f800000, PT ;  /* 0x7f8000000400780c */ /* 0x000fc80003f04070 */
[----:B------:R-:W-:-:S09]  /*a4c0*/  SEL R0, R0, 0x7c, P0 ;  /* 0x0000007c00007807 */ /* 0x000fd20000000000 */
.L_x_17434:
[----:B------:R-:W-:Y:S05]  /*a4d0*/  BSYNC.RECONVERGENT B0 ;  /* 0x0000000000007941 */ /* 0x000fea0003800200 */
.L_x_17432:
[----:B------:R-:W-:-:S04]  /*a4e0*/  SHF.R.U32.HI R5, RZ, 0x18, R5 ;  /* 0x00000018ff057819 */ /* 0x000fc80000011605 */
[----:B------:R-:W-:-:S05]  /*a4f0*/  LOP3.LUT R5, R0, 0x80, R5, 0xf8, !PT ;  /* 0x0000008000057812 */ /* 0x000fca00078ef805 */
[----:B------:R-:W-:Y:S01]  /*a500*/  STG.E.U8 desc[UR36][R2.64], R5 ;  /* 0x0000000502007986 */ /* 0x000fe2000c101124 */
[----:B------:R-:W-:Y:S05]  /*a510*/  EXIT ;  /* 0x000000000000794d */ /* 0x000fea0003800000 */
.L_x_17426:
        /* <DEDUP_REMOVED lines=8> */
        .weak           $__internal_78_$__cuda_sm20_div_rn_f64_full
        .type           $__internal_78_$__cuda_sm20_div_rn_f64_full,@function
        .size           $__internal_78_$__cuda_sm20_div_rn_f64_full,(.L_x_17900 - $__internal_78_$__cuda_sm20_div_rn_f64_full)
$__internal_78_$__cuda_sm20_div_rn_f64_full:
        /* <DEDUP_REMOVED lines=11> */
[----:B------:R-:W-:Y:S01]  /*a650*/  ISETP.GE.U32.AND P3, PT, R3, R30, PT ;  /* 0x0000001e0300720c */ /* 0x000fe20003f66070 */
[----:B------:R-:W-:Y:S02]  /*a660*/  IMAD.MOV.U32 R21, RZ, RZ, R3 ;  /* 0x000000ffff157224 */ /* 0x000fe400078e0003 */
[----:B------:R-:W-:Y:S02]  /*a670*/  @!P1 LOP3.LUT R12, R9, 0x7ff00000, RZ, 0xc0, !PT ;  /* 0x7ff00000090c9812 */ /* 0x000fe400078ec0ff */
[----:B------:R-:W0:Y:S01]  /*a680*/  MUFU.RCP64H R15, R11 ;  /* 0x0000000b000f7308 */ /* 0x000e220000001800 */
[----:B------:R-:W-:Y:S02]  /*a690*/  SEL R13, R20, 0x63400000, !P3 ;  /* 0x63400000140d7807 */ /* 0x000fe40005800000 */
[----:B------:R-:W-:Y:S02]  /*a6a0*/  @!P1 ISETP.GE.U32.AND P2, PT, R3, R12, PT ;  /* 0x0000000c0300920c */ /* 0x000fe40003f46070 */
[----:B------:R-:W-:-:S02]  /*a6b0*/  LOP3.LUT R13, R13, 0x800fffff, R7, 0xf8, !PT ;  /* 0x800fffff0d0d7812 */ /* 0x000fc400078ef807 */
[----:B------:R-:W-:Y:S01]  /*a6c0*/  @!P0 LOP3.LUT R30, R11, 0x7ff00000, RZ, 0xc0, !PT ;  /* 0x7ff000000b1e8812 */ /* 0x000fe200078ec0ff */
[----:B0-----:R-:W-:-:S08]  /*a6d0*/  DFMA R32, R14, -R10, 1 ;  /* 0x3ff000000e20742b */ /* 0x001fd0000000080a */
[----:B------:R-:W-:-:S08]  /*a6e0*/  DFMA R32, R32, R32, R32 ;  /* 0x000000202020722b */ /* 0x000fd00000000020 */
[----:B------:R-:W-:Y:S01]  /*a6f0*/  DFMA R32, R14, R32, R14 ;  /* 0x000000200e20722b */ /* 0x000fe2000000000e */
[----:B------:R-:W-:Y:S01]  /*a700*/  @!P1 SEL R15, R20, 0x63400000, !P2 ;  /* 0x63400000140f9807 */ /* 0x000fe20005000000 */
[----:B------:R-:W-:-:S03]  /*a710*/  @!P1 IMAD.MOV.U32 R14, RZ, RZ, RZ ;  /* 0x000000ffff0e9224 */ /* 0x000fc600078e00ff */
[----:B------:R-:W-:-:S03]  /*a720*/  @!P1 LOP3.LUT R12, R15, 0x80000000, R7, 0xf8, !PT ;  /* 0x800000000f0c9812 */ /* 0x000fc600078ef807 */
[----:B------:R-:W-:Y:S01]  /*a730*/  DFMA R34, R32, -R10, 1 ;  /* 0x3ff000002022742b */ /* 0x000fe2000000080a */
[----:B------:R-:W-:Y:S01]  /*a740*/  @!P1 LOP3.LUT R15, R12, 0x100000, RZ, 0xfc, !PT ;  /* 0x001000000c0f9812 */ /* 0x000fe200078efcff */
[----:B------:R-:W-:-:S06]  /*a750*/  IMAD.MOV.U32 R12, RZ, RZ, R6 ;  /* 0x000000ffff0c7224 */ /* 0x000fcc00078e0006 */
[----:B------:R-:W-:Y:S02]  /*a760*/  DFMA R34, R32, R34, R32 ;  /* 0x000000222022722b */ /* 0x000fe40000000020 */
[----:B------:R-:W-:-:S08]  /*a770*/  @!P1 DFMA R12, R12, 2, -R14 ;  /* 0x400000000c0c982b */ /* 0x000fd0000000080e */
[----:B------:R-:W-:Y:S02]  /*a780*/  DMUL R32, R34, R12 ;  /* 0x0000000c22207228 */ /* 0x000fe40000000000 */
[----:B------:R-:W-:-:S05]  /*a790*/  @!P1 LOP3.LUT R21, R13, 0x7ff00000, RZ, 0xc0, !PT ;  /* 0x7ff000000d159812 */ /* 0x000fca00078ec0ff */
[----:B------:R-:W-:Y:S01]  /*a7a0*/  VIADD R31, R21, 0xffffffff ;  /* 0xffffffff151f7836 */ /* 0x000fe20000000000 */
[----:B------:R-:W-:-:S04]  /*a7b0*/  DFMA R14, R32, -R10, R12 ;  /* 0x8000000a200e722b */ /* 0x000fc8000000000c */
[----:B------:R-:W-:Y:S01]  /*a7c0*/  ISETP.GT.U32.AND P0, PT, R31, 0x7feffffe, PT ;  /* 0x7feffffe1f00780c */ /* 0x000fe20003f04070 */
[----:B------:R-:W-:-:S03]  /*a7d0*/  VIADD R31, R30, 0xffffffff ;  /* 0xffffffff1e1f7836 */ /* 0x000fc60000000000 */
[----:B------:R-:W-:Y:S02]  /*a7e0*/  DFMA R14, R34, R14, R32 ;  /* 0x0000000e220e722b */ /* 0x000fe40000000020 */
[----:B------:R-:W-:-:S13]  /*a7f0*/  ISETP.GT.U32.OR P0, PT, R31, 0x7feffffe, P0 ;  /* 0x7feffffe1f00780c */ /* 0x000fda0000704470 */
[----:B------:R-:W-:Y:S05]  /*a800*/  @P0 BRA `(.L_x_17436) ;  /* 0x00000000006c0947 */ /* 0x000fea0003800000 */
[----:B------:R-:W-:-:S04]  /*a810*/  LOP3.LUT R6, R9, 0x7ff00000, RZ, 0xc0, !PT ;  /* 0x7ff0000009067812 */ /* 0x000fc800078ec0ff */
[CC--:B------:R-:W-:Y:S02]  /*a820*/  VIADDMNMX R7, R3.reuse, -R6.reuse, 0xb9600000, !PT ;  /* 0xb960000003077446 */ /* 0x0c0fe40007800906 */
[----:B------:R-:W-:Y:S01]  /*a830*/  ISETP.GE.U32.AND P0, PT, R3, R6, PT ;  /* 0x000000060300720c */ /* 0x000fe20003f06070 */
[----:B------:R-:W-:Y:S01]  /*a840*/  IMAD.MOV.U32 R6, RZ, RZ, RZ ;  /* 0x000000ffff067224 */ /* 0x000fe200078e00ff */
        /* <DEDUP_REMOVED lines=23> */
.L_x_17436:
        /* <DEDUP_REMOVED lines=16> */
.L_x_17439:
[----:B------:R-:W-:Y:S01]  /*aac0*/  LOP3.LUT R33, R9, 0x80000, RZ, 0xfc, !PT ;  /* 0x0008000009217812 */ /* 0x000fe200078efcff */
[----:B------:R-:W-:Y:S01]  /*aad0*/  IMAD.MOV.U32 R32, RZ, RZ, R8 ;  /* 0x000000ffff207224 */ /* 0x000fe200078e0008 */
[----:B------:R-:W-:Y:S06]  /*aae0*/  BRA `(.L_x_17437) ;  /* 0x0000000000087947 */ /* 0x000fec0003800000 */
.L_x_17438:
[----:B------:R-:W-:Y:S01]  /*aaf0*/  LOP3.LUT R33, R7, 0x80000, RZ, 0xfc, !PT ;  /* 0x0008000007217812 */ /* 0x000fe200078efcff */
[----:B------:R-:W-:-:S07]  /*ab00*/  IMAD.MOV.U32 R32, RZ, RZ, R6 ;  /* 0x000000ffff207224 */ /* 0x000fce00078e0006 */
.L_x_17437:
[----:B------:R-:W-:Y:S05]  /*ab10*/  BSYNC.RECONVERGENT B2 ;  /* 0x0000000000027941 */ /* 0x000fea0003800200 */
.L_x_17435:
[----:B------:R-:W-:Y:S02]  /*ab20*/  IMAD.MOV.U32 R6, RZ, RZ, R0 ;  /* 0x000000ffff067224 */ /* 0x000fe400078e0000 */
[----:B------:R-:W-:-:S04]  /*ab30*/  IMAD.MOV.U32 R7, RZ, RZ, 0x0 ;  /* 0x00000000ff077424 */ /* 0x000fc800078e00ff */
[----:B------:R-:W-:Y:S05]  /*ab40*/  RET.REL.NODEC R6 `(_ZN2at6native27unrolled_elementwise_kernelINS0_13AUnaryFunctorIdddZZZNS0_17atan2_kernel_cudaERNS_18TensorIteratorBaseEENKUlvE_clEvENKUlvE_clEvEUlddE_EESt5arrayIPcLm2EELi4E23TrivialOffsetCalculatorILi1EjESD_NS0_6memory12LoadWithCastILi1EEENSE_13StoreWithCastILi1EEEEEviT_T0_T2_T3_T4_T5_) ;  /* 0xffffff54062c7950 */ /* 0x000fea0003c3ffff */
.L_x_17440:
        /* <DEDUP_REMOVED lines=11> */
.L_x_17900:


//--------------------- .text._ZN2at6native18elementwise_kernelILi128ELi2EZNS0_22gpu_kernel_impl_nocastINS0_13AUnaryFunctorIdddZZZNS0_17atan2_kernel_cudaERNS_18TensorIteratorBaseEENKUlvE_clEvENKUlvE_clEvEUlddE_EEEEvS5_RKT_EUliE_EEviT1_ --------------------------
	.section	.text._ZN2at6native18elementwise_kernelILi128ELi2EZNS0_22gpu_kernel_impl_nocastINS0_13AUnaryFunctorIdddZZZNS0_17atan2_kernel_cudaERNS_18TensorIteratorBaseEENKUlvE_clEvENKUlvE_clEvEUlddE_EEEEvS5_RKT_EUliE_EEviT1_,"ax",@progbits
	.align	128
        .global         _ZN2at6native18elementwise_kernelILi128ELi2EZNS0_22gpu_kernel_impl_nocastINS0_13AUnaryFunctorIdddZZZNS0_17atan2_kernel_cudaERNS_18TensorIteratorBaseEENKUlvE_clEvENKUlvE_clEvEUlddE_EEEEvS5_RKT_EUliE_EEviT1_
        .type           _ZN2at6native18elementwise_kernelILi128ELi2EZNS0_22gpu_kernel_impl_nocastINS0_13AUnaryFunctorIdddZZZNS0_17atan2_kernel_cudaERNS_18TensorIteratorBaseEENKUlvE_clEvENKUlvE_clEvEUlddE_EEEEvS5_RKT_EUliE_EEviT1_,@function
        .size           _ZN2at6native18elementwise_kernelILi128ELi2EZNS0_22gpu_kernel_impl_nocastINS0_13AUnaryFunctorIdddZZZNS0_17atan2_kernel_cudaERNS_18TensorIteratorBaseEENKUlvE_clEvENKUlvE_clEvEUlddE_EEEEvS5_RKT_EUliE_EEviT1_,(.L_x_17901 - _ZN2at6native18elementwise_kernelILi128ELi2EZNS0_22gpu_kernel_impl_nocastINS0_13AUnaryFunctorIdddZZZNS0_17atan2_kernel_cudaERNS_18TensorIteratorBaseEENKUlvE_clEvENKUlvE_clEvEUlddE_EEEEvS5_RKT_EUliE_EEviT1_)
        .other          _ZN2at6native18elementwise_kernelILi128ELi2EZNS0_22gpu_kernel_impl_nocastINS0_13AUnaryFunctorIdddZZZNS0_17atan2_kernel_cudaERNS_18TensorIteratorBaseEENKUlvE_clEvENKUlvE_clEvEUlddE_EEEEvS5_RKT_EUliE_EEviT1_,@"STO_CUDA_ENTRY STV_DEFAULT"
_ZN2at6native18elementwise_kernelILi128ELi2EZNS0_22gpu_kernel_impl_nocastINS0_13AUnaryFunctorIdddZZZNS0_17atan2_kernel_cudaERNS_18TensorIteratorBaseEENKUlvE_clEvENKUlvE_clEvEUlddE_EEEEvS5_RKT_EUliE_EEviT1_:
.text._ZN2at6native18elementwise_kernelILi128ELi2EZNS0_22gpu_kernel_impl_nocastINS0_13AUnaryFunctorIdddZZZNS0_17atan2_kernel_cudaERNS_18TensorIteratorBaseEENKUlvE_clEvENKUlvE_clEvEUlddE_EEEEvS5_RKT_EUliE_EEviT1_:
        /* <DEDUP_REMOVED lines=17> */
[----:B------:R-:W-:Y:S01]  /*0110*/  IMAD.MOV.U32 R2, RZ, RZ, 0x1 ;  /* 0x00000001ff027424 */ /* 0x000fe200078e00ff */
[----:B--2---:R-:W-:Y:S02]  /*0120*/  DADD R6, -RZ, |R18| ;  /* 0x00000000ff067229 */ /* 0x004fe40000000512 */
        /* <DEDUP_REMOVED lines=21> */
[----:B------:R-:W-:Y:S05]  /*0280*/  CALL.REL.NOINC `($__internal_79_$__cuda_sm20_div_rn_f64_full) ;  /* 0x00000044003c7944 */ /* 0x000fea0003c00000 */
[----:B------:R-:W-:Y:S02]  /*0290*/  IMAD.MOV.U32 R2, RZ, RZ, R24 ;  /* 0x000000ffff027224 */ /* 0x000fe400078e0018 */
[----:B------:R-:W-:-:S07]  /*02a0*/  IMAD.MOV.U32 R3, RZ, RZ, R25 ;  /* 0x000000ffff037224 */ /* 0x000fce00078e0019 */
.L_x_17444:
[----:B------:R-:W-:Y:S01]  /*02b0*/  DMUL R4, R2, R2 ;  /* 0x0000000202047228 */ /* 0x000fe20000000000 */
[----:B------:R-:W-:Y:S01]  /*02c0*/  MOV R6, 0xdbb65b49 ;  /* 0xdbb65b4900067802 */ /* 0x000fe20000000f00 */
[----:B------:R-:W-:Y:S01]  /*02d0*/  IMAD.MOV.U32 R7, RZ, RZ, 0x3f2d3b63 ;  /* 0x3f2d3b63ff077424 */ /* 0x000fe200078e00ff */
        /* <DEDUP_REMOVED lines=57> */
[----:B------:R-:W-:Y:S01]  /*0670*/  UMOV UR4, 0x54442d18 ;  /* 0x54442d1800047882 */ /* 0x000fe20000000000 */
[----:B------:R-:W-:Y:S01]  /*0680*/  UMOV UR5, 0x400921fb ;  /* 0x400921fb00057882 */ /* 0x000fe20000000000 */
[----:B------:R-:W-:Y:S01]  /*0690*/  ISETP.GE.AND P0, PT, R19, RZ, PT ;  /* 0x000000ff1300720c */ /* 0x000fe20003f06270 */
[----:B------:R-:W-:-:S10]  /*06a0*/  DADD R2, -R6, UR4 ;  /* 0x0000000406027e29 */ /* 0x000fd40008000100 */
[----:B------:R-:W-:Y:S02]  /*06b0*/  FSEL R2, R2, R6, !P0 ;  /* 0x0000000602027208 */ /* 0x000fe40004000000 */
[----:B------:R-:W-:Y:S01]  /*06c0*/  FSEL R3, R3, R7, !P0 ;  /* 0x0000000703037208 */ /* 0x000fe20004000000 */
[----:B------:R-:W-:Y:S06]  /*06d0*/  BRA `(.L_x_17446) ;  /* 0x00000000001c7947 */ /* 0x000fec0003800000 */
.L_x_17445:
[----:B------:R-:W-:Y:S01]  /*06e0*/  DADD R2, -RZ, -R6 ;  /* 0x00000000ff027229 */ /* 0x000fe20000000906 */
[----:B------:R-:W-:Y:S01]  /*06f0*/  ISETP.GE.AND P0, PT, R19, RZ, PT ;  /* 0x000000ff1300720c */ /* 0x000fe20003f06270 */
[----:B------:R-:W-:Y:S01]  /*0700*/  UMOV UR4, 0x54442d18 ;  /* 0x54442d1800047882 */ /* 0x000fe20000000000 */
[----:B------:R-:W-:-:S07]  /*0710*/  UMOV UR5, 0x3ff921fb ;  /* 0x3ff921fb00057882 */ /* 0x000fce0000000000 */
[----:B------:R-:W-:Y:S02]  /*0720*/  FSEL R2, R6, R2, !P0 ;  /* 0x0000000206027208 */ /* 0x000fe40004000000 */
[----:B------:R-:W-:-:S06]  /*0730*/  FSEL R3, R7, R3, !P0 ;  /* 0x0000000307037208 */ /* 0x000fcc0004000000 */
[----:B------:R-:W-:-:S11]  /*0740*/  DADD R2, R2, UR4 ;  /* 0x0000000402027e29 */ /* 0x000fd60008000000 */
.L_x_17446:
[----:B------:R-:W-:-:S14]  /*0750*/  DSETP.NEU.AND P1, PT, R16, RZ, PT ;  /* 0x000000ff1000722a */ /* 0x000fdc0003f2d000 */
[----:B------:R-:W-:Y:S05]  /*0760*/  @!P1 BRA `(.L_x_17447) ;  /* 0x0000000000249947 */ /* 0x000fea0003800000 */
        /* <DEDUP_REMOVED lines=9> */
.L_x_17447:
[----:B------:R-:W-:Y:S02]  /*0800*/  FSEL R2, RZ, 3.37028055040000000000e+12, P0 ;  /* 0x54442d18ff027808 */ /* 0x000fe40000000000 */
[----:B------:R-:W-:-:S07]  /*0810*/  FSEL R3, RZ, 2.1426990032196044922, P0 ;  /* 0x400921fbff037808 */ /* 0x000fce0000000000 */
.L_x_17448:
[----:B------:R-:W0:Y:S01]  /*0820*/  LDCU.64 UR4, c[0x0][0x598] ;  /* 0x0000b300ff0477ac */ /* 0x000e220008000a00 */
[----:B------:R-:W1:Y:S01]  /*0830*/  LDC R7, c[0x0][0x59c] ;  /* 0x00016700ff077b82 */ /* 0x000e620000000800 */
[----:B------:R-:W-:-:S07]  /*0840*/  VIADD R21, R21, 0x80 ;  /* 0x0000008015157836 */ /* 0x000fce0000000000 */
[----:B------:R-:W2:Y:S01]  /*0850*/  LDC.64 R4, c[0x0][0x580] ;  /* 0x00016000ff047b82 */ /* 0x000ea20000000a00 */
[----:B0-----:R-:W-:Y:S01]  /*0860*/  DADD R18, |R18|, |UR4| ;  /* 0x4000000412127e29 */ /* 0x001fe20008000200 */
[----:B-1----:R-:W-:-:S07]  /*0870*/  LOP3.LUT R3, R3, 0x80000000, R7, 0xb8, !PT ;  /* 0x8000000003037812 */ /* 0x002fce00078eb807 */
[----:B------:R-:W-:-:S06]  /*0880*/  DSETP.NAN.AND P0, PT, R18, R18, PT ;  /* 0x000000121200722a */ /* 0x000fcc0003f08000 */
[----:B------:R-:W-:Y:S02]  /*0890*/  FSEL R2, R18, R2, P0 ;  /* 0x0000000212027208 */ /* 0x000fe40000000000 */
[----:B------:R-:W-:-:S05]  /*08a0*/  FSEL R3, R19, R3, P0 ;  /* 0x0000000313037208 */ /* 0x000fca0000000000 */
[----:B--2---:R0:W-:Y:S02]  /*08b0*/  STG.E.64 desc[UR6][R4.64], R2 ;  /* 0x0000000204007986 */ /* 0x0041e4000c101b06 */
.L_x_17443:
[----:B------:R-:W-:Y:S05]  /*08c0*/  BSYNC.RECONVERGENT B0 ;  /* 0x0000000000007941 */ /* 0x000fea0003800200 */
.L_x_17442:
        /* <DEDUP_REMOVED lines=30> */
[----:B------:R-:W-:Y:S05]  /*0ab0*/  CALL.REL.NOINC `($__internal_79_$__cuda_sm20_div_rn_f64_full) ;  /* 0x0000003c00307944 */ /* 0x000fea0003c00000 */
[----:B------:R-:W-:Y:S01]  /*0ac0*/  IMAD.MOV.U32 R2, RZ, RZ, R24 ;  /* 0x000000ffff027224 */ /* 0x000fe200078e0018 */
[----:B------:R-:W-:-:S07]  /*0ad0*/  MOV R3, R25 ;  /* 0x0000001900037202 */ /* 0x000fce0000000f00 */
.L_x_17449:
        /* <DEDUP_REMOVED lines=67> */
.L_x_17450:
[----:B------:R-:W-:Y:S01]  /*0f10*/  DADD R2, -RZ, -R6 ;  /* 0x00000000ff027229 */ /* 0x000fe20000000906 */
[----:B------:R-:W-:Y:S01]  /*0f20*/  ISETP.GE.AND P0, PT, R19, RZ, PT ;  /* 0x000000ff1300720c */ /* 0x000fe20003f06270 */
[----:B------:R-:W-:Y:S01]  /*0f30*/  UMOV UR4, 0x54442d18 ;  /* 0x54442d1800047882 */ /* 0x000fe20000000000 */
[----:B------:R-:W-:-:S07]  /*0f40*/  UMOV UR5, 0x3ff921fb ;  /* 0x3ff921fb00057882 */ /* 0x000fce0000000000 */
[----:B------:R-:W-:Y:S02]  /*0f50*/  FSEL R2, R6, R2, !P0 ;  /* 0x0000000206027208 */ /* 0x000fe40004000000 */
[----:B------:R-:W-:-:S06]  /*0f60*/  FSEL R3, R7, R3, !P0 ;  /* 0x0000000307037208 */ /* 0x000fcc0004000000 */
[----:B------:R-:W-:-:S11]  /*0f70*/  DADD R2, R2, UR4 ;  /* 0x0000000402027e29 */ /* 0x000fd60008000000 */
.L_x_17451:
        /* <DEDUP_REMOVED lines=11> */
.L_x_17452:
[----:B------:R-:W-:Y:S02]  /*1030*/  FSEL R2, RZ, 3.37028055040000000000e+12, P0 ;  /* 0x54442d18ff027808 */ /* 0x000fe40000000000 */
[----:B------:R-:W-:-:S07]  /*1040*/  FSEL R3, RZ, 2.1426990032196044922, P0 ;  /* 0x400921fbff037808 */ /* 0x000fce0000000000 */
.L_x_17453:
[----:B------:R-:W0:Y:S01]  /*1050*/  LDCU.64 UR4, c[0x0][0x598] ;  /* 0x0000b300ff0477ac */ /* 0x000e220008000a00 */
[----:B------:R-:W1:Y:S08]  /*1060*/  LDC R7, c[0x0][0x59c] ;  /* 0x00016700ff077b82 */ /* 0x000e700000000800 */
[----:B------:R-:W2:Y:S01]  /*1070*/  LDC.64 R4, c[0x0][0x580] ;  /* 0x00016000ff047b82 */ /* 0x000ea20000000a00 */
[----:B0-----:R-:W-:Y:S01]  /*1080*/  DADD R18, |R18|, |UR4| ;  /* 0x4000000412127e29 */ /* 0x001fe20008000200 */
[----:B-1----:R-:W-:-:S07]  /*1090*/  LOP3.LUT R3, R3, 0x80000000, R7, 0xb8, !PT ;  /* 0x8000000003037812 */ /* 0x002fce00078eb807 */
[----:B------:R-:W-:-:S06]  /*10a0*/  DSETP.NAN.AND P0, PT, R18, R18, PT ;  /* 0x000000121200722a */ /* 0x000fcc0003f08000 */
[----:B------:R-:W-:Y:S02]  /*10b0*/  FSEL R2, R18, R2, P0 ;  /* 0x0000000212027208 */ /* 0x000fe40000000000 */
[----:B------:R-:W-:-:S05]  /*10c0*/  FSEL R3, R19, R3, P0 ;  /* 0x0000000313037208 */ /* 0x000fca0000000000 */
[----:B--2---:R-:W-:Y:S01]  /*10d0*/  STG.E.64 desc[UR6][R4.64], R2 ;  /* 0x0000000204007986 */ /* 0x004fe2000c101b06 */
[----:B------:R-:W-:Y:S05]  /*10e0*/  EXIT ;  /* 0x000000000000794d */ /* 0x000fea0003800000 */
.L_x_17441:
        /* <DEDUP_REMOVED lines=8> */
[----:B------:R-:W-:Y:S01]  /*1170*/  IMAD.MOV.U32 R2, RZ, RZ, RZ ;  /* 0x000000ffff027224 */ /* 0x000fe200078e00ff */
[----:B------:R-:W-:Y:S01]  /*1180*/  ISETP.NE.AND P0, PT, R20, RZ, PT ;  /* 0x000000ff1400720c */ /* 0x000fe20003f05270 */
[----:B------:R-:W-:Y:S01]  /*1190*/  IMAD.MOV.U32 R3, RZ, RZ, R21 ;  /* 0x000000ffff037224 */ /* 0x000fe200078e0015 */
[----:B------:R-:W1:Y:S01]  /*11a0*/  LDCU UR8, c[0x0][0x38c] ;  /* 0x00007180ff0877ac */ /* 0x000e620008000800 */
        /* <DEDUP_REMOVED lines=281> */
[----:B------:R-:W-:-:S05]  /*2340*/  @P0 IMAD.MOV.U32 R6, RZ, RZ, RZ ;  /* 0x000000ffff060224 */ /* 0x000fca00078e00ff */
        /* <DEDUP_REMOVED lines=11> */
.L_x_17456:
[----:B------:R-:W0:Y:S02]  /*2400*/  LDCU.64 UR4, c[0x0][0x588] ;  /* 0x0000b100ff0477ac */ /* 0x000e240008000a00 */
[----:B0-----:R-:W-:-:S05]  /*2410*/  IADD3 R16, P0, PT, R0, UR4, RZ ;  /* 0x0000000400107c10 */ /* 0x001fca000ff1e0ff */
[----:B------:R-:W-:Y:S01]  /*2420*/  IMAD.X R17, RZ, RZ, UR5, P0 ;  /* 0x00000005ff117e24 */ /* 0x000fe200080e06ff */
[----:B------:R-:W0:Y:S05]  /*2430*/  LDCU.64 UR4, c[0x0][0x598] ;  /* 0x0000b300ff0477ac */ /* 0x000e2a0008000a00 */
[----:B------:R-:W2:Y:S01]  /*2440*/  LDG.E.64 R16, desc[UR6][R16.64] ;  /* 0x0000000610107981 */ /* 0x000ea2000c1e1b00 */
[----:B------:R-:W-:Y:S01]  /*2450*/  IMAD.MOV.U32 R2, RZ, RZ, 0x1 ;  /* 0x00000001ff027424 */ /* 0x000fe200078e00ff */
[----:B------:R-:W-:Y:S01]  /*2460*/  BSSY.RECONVERGENT B1, `(.L_x_17457) ;  /* 0x000001b000017945 */ /* 0x000fe20003800200 */
[----:B0-----:R-:W-:Y:S02]  /*2470*/  DADD R8, -RZ, |UR4| ;  /* 0x40000004ff087e29 */ /* 0x001fe40008000100 */
[----:B--2---:R-:W-:-:S02]  /*2480*/  DADD R6, -RZ, |R16| ;  /* 0x00000000ff067229 */ /* 0x004fc40000000510 */
        /* <DEDUP_REMOVED lines=24> */
.L_x_17458:
[----:B------:R-:W-:Y:S05]  /*2610*/  BSYNC.RECONVERGENT B1 ;  /* 0x0000000000017941 */ /* 0x000fea0003800200 */
.L_x_17457:
[----:B------:R-:W-:Y:S01]  /*2620*/  DMUL R4, R2, R2 ;  /* 0x0000000202047228 */ /* 0x000fe20000000000 */
[----:B------:R-:W-:Y:S01]  /*2630*/  IMAD.MOV.U32 R6, RZ, RZ, -0x2449a4b7 ;  /* 0xdbb65b49ff067424 */ /* 0x000fe200078e00ff */
[----:B------:R-:W-:Y:S01]  /*2640*/  UMOV UR4, 0x2a25ff7e ;  /* 0x2a25ff7e00047882 */ /* 0x000fe20000000000 */
[----:B------:R-:W-:Y:S01]  /*2650*/  IMAD.MOV.U32 R7, RZ, RZ, 0x3f2d3b63 ;  /* 0x3f2d3b63ff077424 */ /* 0x000fe200078e00ff */
[----:B------:R-:W-:Y:S01]  /*2660*/  UMOV UR5, 0x3ef53e1d ;  /* 0x3ef53e1d00057882 */ /* 0x000fe20000000000 */
[----:B------:R-:W-:Y:S01]  /*2670*/  ISETP.GE.AND P1, PT, R17, RZ, PT ;  /* 0x000000ff1100720c */ /* 0x000fe20003f26270 */
[----:B------:R-:W-:Y:S01]  /*2680*/  DSETP.NEU.AND P2, PT, R18, RZ, PT ;  /* 0x000000ff1200722a */ /* 0x000fe20003f4d000 */
[----:B------:R-:W-:Y:S01]  /*2690*/  @!P4 IMAD.MOV.U32 R8, RZ, RZ, 0x54442d18 ;  /* 0x54442d18ff08c424 */ /* 0x000fe200078e00ff */
[----:B------:R-:W-:Y:S01]  /*26a0*/  @!P4 MOV R9, 0x3ff921fb ;  /* 0x3ff921fb0009c802 */ /* 0x000fe20000000f00 */
        /* <DEDUP_REMOVED lines=55> */
[----:B------:R-:W-:Y:S01]  /*2a20*/  @P4 MOV R4, 0x54442d18 ;  /* 0x54442d1800044802 */ /* 0x000fe20000000f00 */
[----:B------:R-:W-:-:S06]  /*2a30*/  @P4 IMAD.MOV.U32 R5, RZ, RZ, 0x400921fb ;  /* 0x400921fbff054424 */ /* 0x000fcc00078e00ff */
[----:B------:R-:W-:-:S08]  /*2a40*/  DFMA R6, R6, R2, R2 ;  /* 0x000000020606722b */ /* 0x000fd00000000002 */
        /* <DEDUP_REMOVED lines=19> */
.L_x_17460:
[----:B------:R-:W-:Y:S05]  /*2b80*/  BSYNC.RECONVERGENT B1 ;  /* 0x0000000000017941 */ /* 0x000fea0003800200 */
.L_x_17459:
[----:B------:R-:W0:Y:S01]  /*2b90*/  LDCU.64 UR8, c[0x0][0x598] ;  /* 0x0000b300ff0877ac */ /* 0x000e220008000a00 */
[----:B------:R-:W1:Y:S01]  /*2ba0*/  LDC R3, c[0x0][0x59c] ;  /* 0x00016700ff037b82 */ /* 0x000e620000000800 */
[----:B------:R-:W-:Y:S01]  /*2bb0*/  VIADD R21, R21, 0x80 ;  /* 0x0000008015157836 */ /* 0x000fe20000000000 */
[----:B------:R-:W2:Y:S01]  /*2bc0*/  LDCU.64 UR4, c[0x0][0x580] ;  /* 0x0000b000ff0477ac */ /* 0x000ea20008000a00 */
[----:B0-----:R-:W-:Y:S01]  /*2bd0*/  DADD R16, |R16|, |UR8| ;  /* 0x4000000810107e29 */ /* 0x001fe20008000200 */
[----:B--2---:R-:W-:Y:S02]  /*2be0*/  IADD3 R2, P1, PT, R23, UR4, RZ ;  /* 0x0000000417027c10 */ /* 0x004fe4000ff3e0ff */
[----:B-1----:R-:W-:-:S05]  /*2bf0*/  LOP3.LUT R5, R5, 0x80000000, R3, 0xb8, !PT ;  /* 0x8000000005057812 */ /* 0x002fca00078eb803 */
[----:B------:R-:W-:Y:S01]  /*2c00*/  DSETP.NAN.AND P0, PT, R16, R16, PT ;  /* 0x000000101000722a */ /* 0x000fe20003f08000 */
[----:B------:R-:W-:-:S05]  /*2c10*/  IADD3.X R3, PT, PT, RZ, UR5, RZ, P1, !PT ;  /* 0x00000005ff037c10 */ /* 0x000fca0008ffe4ff */
[----:B------:R-:W-:Y:S02]  /*2c20*/  FSEL R4, R16, R4, P0 ;  /* 0x0000000410047208 */ /* 0x000fe40000000000 */
[----:B------:R-:W-:-:S05]  /*2c30*/  FSEL R5, R17, R5, P0 ;  /* 0x0000000511057208 */ /* 0x000fca0000000000 */
[----:B------:R0:W-:Y:S02]  /*2c40*/  STG.E.64 desc[UR6][R2.64], R4 ;  /* 0x0000000402007986 */ /* 0x0001e4000c101b06 */
.L_x_17455:
[----:B------:R-:W-:Y:S05]  /*2c50*/  BSYNC.RECONVERGENT B0 ;  /* 0x0000000000007941 */ /* 0x000fea0003800200 */
.L_x_17454:
        /* <DEDUP_REMOVED lines=9> */
[----:B-1----:R-:W-:-:S05]  /*2cf0*/  IMAD.HI.U32 R2, R21, UR4, R2 ;  /* 0x0000000415027c27 */ /* 0x002fca000f8e0002 */
[----:B------:R-:W-:-:S05]  /*2d00*/  SHF.R.U32.HI R3, RZ, UR5, R2 ;  /* 0x00000005ff037c19 */ /* 0x000fca0008011602 */
[----:B------:R-:W-:-:S04]  /*2d10*/  IMAD.MOV R0, RZ, RZ, -R3 ;  /* 0x000000ffff007224 */ /* 0x000fc800078e0a03 */
        /* <DEDUP_REMOVED lines=289> */
.L_x_17461:
        /* <DEDUP_REMOVED lines=33> */
[----:B------:R-:W-:Y:S01]  /*4140*/  MOV R2, R24 ;  /* 0x0000001800027202 */ /* 0x000fe20000000f00 */
[----:B------:R-:W-:-:S07]  /*4150*/  IMAD.MOV.U32 R3, RZ, RZ, R25 ;  /* 0x000000ffff037224 */ /* 0x000fce00078e0019 */
.L_x_17463:
[----:B------:R-:W-:Y:S05]  /*4160*/  BSYNC.RECONVERGENT B0 ;  /* 0x0000000000007941 */ /* 0x000fea0003800200 */
.L_x_17462:
[----:B------:R-:W-:Y:S01]  /*4170*/  DMUL R4, R2, R2 ;  /* 0x0000000202047228 */ /* 0x000fe20000000000 */
[----:B------:R-:W-:Y:S01]  /*4180*/  MOV R6, 0xdbb65b49 ;  /* 0xdbb65b4900067802 */ /* 0x000fe20000000f00 */
[----:B------:R-:W-:Y:S01]  /*4190*/  IMAD.MOV.U32 R7, RZ, RZ, 0x3f2d3b63 ;  /* 0x3f2d3b63ff077424 */ /* 0x000fe200078e00ff */
        /* <DEDUP_REMOVED lines=82> */
.L_x_17465:
[----:B------:R-:W-:Y:S02]  /*46c0*/  FSEL R2, RZ, 3.37028055040000000000e+12, P0 ;  /* 0x54442d18ff027808 */ /* 0x000fe40000000000 */
[----:B------:R-:W-:-:S07]  /*46d0*/  FSEL R3, RZ, 2.1426990032196044922, P0 ;  /* 0x400921fbff037808 */ /* 0x000fce0000000000 */
.L_x_17466:
[----:B------:R-:W-:Y:S05]  /*46e0*/  BSYNC.RECONVERGENT B0 ;  /* 0x0000000000007941 */ /* 0x000fea0003800200 */
.L_x_17464:
[----:B------:R-:W0:Y:S01]  /*46f0*/  LDCU.64 UR4, c[0x0][0x598] ;  /* 0x0000b300ff0477ac */ /* 0x000e220008000a00 */
[----:B------:R-:W1:Y:S01]  /*4700*/  LDC R5, c[0x0][0x59c] ;  /* 0x00016700ff057b82 */ /* 0x000e620000000800 */
[----:B0-----:R-:W-:Y:S01]  /*4710*/  DADD R20, |R20|, |UR4| ;  /* 0x4000000414147e29 */ /* 0x001fe20008000200 */
[----:B-1----:R-:W-:-:S07]  /*4720*/  LOP3.LUT R3, R3, 0x80000000, R5, 0xb8, !PT ;  /* 0x8000000003037812 */ /* 0x002fce00078eb805 */
[----:B------:R-:W-:-:S06]  /*4730*/  DSETP.NAN.AND P0, PT, R20, R20, PT ;  /* 0x000000141400722a */ /* 0x000fcc0003f08000 */
[----:B------:R-:W-:Y:S02]  /*4740*/  FSEL R2, R20, R2, P0 ;  /* 0x0000000214027208 */ /* 0x000fe40000000000 */
[----:B------:R-:W-:-:S05]  /*4750*/  FSEL R3, R21, R3, P0 ;  /* 0x0000000315037208 */ /* 0x000fca0000000000 */
[----:B------:R-:W-:Y:S01]  /*4760*/  STG.E.64 desc[UR6][R16.64], R2 ;  /* 0x0000000210007986 */ /* 0x000fe2000c101b06 */
[----:B------:R-:W-:Y:S05]  /*4770*/  EXIT ;  /* 0x000000000000794d */ /* 0x000fea0003800000 */
        .weak           $__internal_79_$__cuda_sm20_div_rn_f64_full
        .type           $__internal_79_$__cuda_sm20_div_rn_f64_full,@function
        .size           $__internal_79_$__cuda_sm20_div_rn_f64_full,(.L_x_17901 - $__internal_79_$__cuda_sm20_div_rn_f64_full)
$__internal_79_$__cuda_sm20_div_rn_f64_full:
[C---:B------:R-:W-:Y:S01]  /*4780*/  FSETP.GEU.AND P0, PT, |R13|.reuse, 1.469367938527859385e-39, PT ;  /* 0x001000000d00780b */ /* 0x040fe20003f0e200 */
[----:B------:R-:W-:Y:S01]  /*4790*/  IMAD.MOV.U32 R26, RZ, RZ, 0x1 ;  /* 0x00000001ff1a7424 */ /* 0x000fe200078e00ff */
[----:B------:R-:W-:Y:S01]  /*47a0*/  LOP3.LUT R14, R13, 0x800fffff, RZ, 0xc0, !PT ;  /* 0x800fffff0d0e7812 */ /* 0x000fe200078ec0ff */
[----:B------:R-:W-:Y:S01]  /*47b0*/  IMAD.MOV.U32 R8, RZ, RZ, R10 ;  /* 0x000000ffff087224 */ /* 0x000fe200078e000a */
[C---:B------:R-:W-:Y:S01]  /*47c0*/  FSETP.GEU.AND P1, PT, |R11|.reuse, 1.469367938527859385e-39, PT ;  /* 0x001000000b00780b */ /* 0x040fe20003f2e200 */
[----:B------:R-:W-:Y:S01]  /*47d0*/  BSSY.RECONVERGENT B2, `(.L_x_17467) ;  /* 0x0000052000027945 */ /* 0x000fe20003800200 */
        /* <DEDUP_REMOVED lines=24> */
[----:B------:R-:W-:-:S07]  /*4960*/  VIADD R7, R5, 0xffffffff ;  /* 0xffffffff05077836 */ /* 0x000fce0000000000 */
        /* <DEDUP_REMOVED lines=35> */
.L_x_17468:
        /* <DEDUP_REMOVED lines=16> */
.L_x_17471:
[----:B------:R-:W-:Y:S01]  /*4ca0*/  LOP3.LUT R25, R13, 0x80000, RZ, 0xfc, !PT ;  /* 0x000800000d197812 */ /* 0x000fe200078efcff */
[----:B------:R-:W-:Y:S01]  /*4cb0*/  IMAD.MOV.U32 R24, RZ, RZ, R12 ;  /* 0x000000ffff187224 */ /* 0x000fe200078e000c */
[----:B------:R-:W-:Y:S06]  /*4cc0*/  BRA `(.L_x_17469) ;  /* 0x0000000000087947 */ /* 0x000fec0003800000 */
.L_x_17470:
[----:B------:R-:W-:Y:S02]  /*4cd0*/  LOP3.LUT R25, R11, 0x80000, RZ, 0xfc, !PT ;  /* 0x000800000b197812 */ /* 0x000fe400078efcff */
[----:B------:R-:W-:-:S07]  /*4ce0*/  MOV R24, R10 ;  /* 0x0000000a00187202 */ /* 0x000fce0000000f00 */
.L_x_17469:
[----:B------:R-:W-:Y:S05]  /*4cf0*/  BSYNC.RECONVERGENT B2 ;  /* 0x0000000000027941 */ /* 0x000fea0003800200 */
.L_x_17467:
[----:B------:R-:W-:Y:S02]  /*4d00*/  HFMA2 R3, -RZ, RZ, 0, 0 ;  /* 0x00000000ff037431 */ /* 0x000fe400000001ff */
[----:B------:R-:W-:-:S04]  /*4d10*/  IMAD.MOV.U32 R2, RZ, RZ, R0 ;  /* 0x000000ffff027224 */ /* 0x000fc800078e0000 */
[----:B------:R-:W-:Y:S05]  /*4d20*/  RET.REL.NODEC R2 `(_ZN2at6native18elementwise_kernelILi128ELi2EZNS0_22gpu_kernel_impl_nocastINS0_13AUnaryFunctorIdddZZZNS0_17atan2_kernel_cudaERNS_18TensorIteratorBaseEENKUlvE_clEvENKUlvE_clEvEUlddE_EEEEvS5_RKT_EUliE_EEviT1_) ;  /* 0xffffffb002b47950 */ /* 0x000fea0003c3ffff */
.L_x_17472:
        /* <DEDUP_REMOVED lines=13> */
.L_x_17901:


//--------------------- .text._ZN2at6native27unrolled_elementwise_kernelINS0_13AUnaryFunctorIdddZZZNS0_17atan2_kernel_cudaERNS_18TensorIteratorBaseEENKUlvE_clEvENKUlvE_clEvEUlddE_EESt5arrayIPcLm2EELi4E23TrivialOffsetCalculatorILi1EjESD_NS0_6memory15LoadWithoutCastENSE_16StoreWithoutCastEEEviT_T0_T2_T3_T4_T5_ --------------------------
	.section	.text._ZN2at6native27unrolled_elementwise_kernelINS0_13AUnaryFunctorIdddZZZNS0_17atan2_kernel_cudaERNS_18TensorIteratorBaseEENKUlvE_clEvENKUlvE_clEvEUlddE_EESt5arrayIPcLm2EELi4E23TrivialOffsetCalculatorILi1EjESD_NS0_6memory15LoadWithoutCastENSE_16StoreWithoutCastEEEviT_T0_T2_T3_T4_T5_,"ax",@progbits
	.align	128
        .global         _ZN2at6native27unrolled_elementwise_kernelINS0_13AUnaryFunctorIdddZZZNS0_17atan2_kernel_cudaERNS_18TensorIteratorBaseEENKUlvE_clEvENKUlvE_clEvEUlddE_EESt5arrayIPcLm2EELi4E23TrivialOffsetCalculatorILi1EjESD_NS0_6memory15LoadWithoutCastENSE_16StoreWithoutCastEEEviT_T0_T2_T3_T4_T5_
        .type           _ZN2at6native27unrolled_elementwise_kernelINS0_13AUnaryFunctorIdddZZZNS0_17atan2_kernel_cudaERNS_18TensorIteratorBaseEENKUlvE_clEvENKUlvE_clEvEUlddE_EESt5arrayIPcLm2EELi4E23TrivialOffsetCalculatorILi1EjESD_NS0_6memory15LoadWithoutCastENSE_16StoreWithoutCastEEEviT_T0_T2_T3_T4_T5_,@function
        .size           _ZN2at6native27unrolled_elementwise_kernelINS0_13AUnaryFunctorIdddZZZNS0_17atan2_kernel_cudaERNS_18TensorIteratorBaseEENKUlvE_clEvENKUlvE_clEvEUlddE_EESt5arrayIPcLm2EELi4E23TrivialOffsetCalculatorILi1EjESD_NS0_6memory15LoadWithoutCastENSE_16StoreWithoutCastEEEviT_T0_T2_T3_T4_T5_,(.L_x_17902 - _ZN2at6native27unrolled_elementwise_kernelINS0_13AUnaryFunctorIdddZZZNS0_17atan2_kernel_cudaERNS_18TensorIteratorBaseEENKUlvE_clEvENKUlvE_clEvEUlddE_EESt5arrayIPcLm2EELi4E23TrivialOffsetCalculatorILi1EjESD_NS0_6memory15LoadWithoutCastENSE_16StoreWithoutCastEEEviT_T0_T2_T3_T4_T5_)
        .other          _ZN2at6native27unrolled_elementwise_kernelINS0_13AUnaryFunctorIdddZZZNS0_17atan2_kernel_cudaERNS_18TensorIteratorBaseEENKUlvE_clEvENKUlvE_clEvEUlddE_EESt5arrayIPcLm2EELi4E23TrivialOffsetCalculatorILi1EjESD_NS0_6memory15LoadWithoutCastENSE_16StoreWithoutCastEEEviT_T0_T2_T3_T4_T5_,@"STO_CUDA_ENTRY STV_DEFAULT"
_ZN2at6native27unrolled_elementwise_kernelINS0_13AUnaryFunctorIdddZZZNS0_17atan2_kernel_cudaERNS_18TensorIteratorBaseEENKUlvE_clEvENKUlvE_clEvEUlddE_EESt5arrayIPcLm2EELi4E23TrivialOffsetCalculatorILi1EjESD_NS0_6memory15LoadWithoutCastENSE_16StoreWithoutCastEEEviT_T0_T2_T3_T4_T5_:
.text._ZN2at6native27unrolled_elementwise_kernelINS0_13AUnaryFunctorIdddZZZNS0_17atan2_kernel_cudaERNS_18TensorIteratorBaseEENKUlvE_clEvENKUlvE_clEvEUlddE_EESt5arrayIPcLm2EELi4E23TrivialOffsetCalculatorILi1EjESD_NS0_6memory15LoadWithoutCastENSE_16StoreWithoutCastEEEviT_T0_T2_T3_T4_T5_:
[----:B------:R-:W-:Y:S01]  /*0000*/  LDC R1, c[0x0][0x37c] ;  /* 0x0000df00ff017b82 */ /* 0x000fe20000000800 */
[----:B------:R-:W0:Y:S07]  /*0010*/  S2R R6, SR_CTAID.X ;  /* 0x0000000000067919 */ /* 0x000e2e0000002500 */
[----:B------:R-:W0:Y:S01]  /*0020*/  LDC R3, c[0x0][0x380] ;  /* 0x0000e000ff037b82 */ /* 0x000e220000000800 */
[----:B------:R-:W1:Y:S01]  /*0030*/  LDCU.64 UR4, c[0x0][0x358] ;  /* 0x00006b00ff0477ac */ /* 0x000e620008000a00 */
[----:B------:R-:W-:Y:S01]  /*0040*/  CS2R R18, SRZ ;  /* 0x0000000000127805 */ /* 0x000fe2000001ff00 */
[----:B------:R-:W2:Y:S01]  /*0050*/  S2R R5, SR_TID.X ;  /* 0x0000000000057919 */ /* 0x000ea20000002100 */
[----:B------:R-:W-:Y:S01]  /*0060*/  CS2R R20, SRZ ;  /* 0x0000000000147805 */ /* 0x000fe2000001ff00 */
        /* <DEDUP_REMOVED lines=18> */
[----:B------:R-:W-:-:S13]  /*0190*/  ISETP.GE.AND P2, PT, R5, R4, PT ;  /* 0x000000040500720c */ /* 0x000fda0003f46270 */
[----:B------:R-:W2:Y:S01]  /*01a0*/  @!P2 LDC.64 R14, c[0x0][0x3a0] ;  /* 0x0000e800ff0eab82 */ /* 0x000ea20000000a00 */
[----:B------:R-:W-:Y:S02]  /*01b0*/  @!P2 IMAD R5, R6, 0x200, R5 ;  /* 0x000002000605a824 */ /* 0x000fe400078e0205 */
[----:B-1----:R-:W-:-:S05]  /*01c0*/  @!P3 IMAD.WIDE.U32 R22, R23, 0x8, R12 ;  /* 0x000000081716b825 */ /* 0x002fca00078e000c */
[----:B------:R0:W5:Y:S01]  /*01d0*/  @!P3 LDG.E.64 R16, desc[UR4][R22.64] ;  /* 0x000000041610b981 */ /* 0x000162000c1e1b00 */
[----:B--2---:R-:W-:Y:S01]  /*01e0*/  @!P2 IMAD.WIDE.U32 R12, R5, 0x8, R14 ;  /* 0x00000008050ca825 */ /* 0x004fe200078e000e */
[----:B------:R-:W-:-:S04]  /*01f0*/  CS2R R14, SRZ ;  /* 0x00000000000e7805 */ /* 0x000fc8000001ff00 */
[----:B------:R0:W5:Y:S04]  /*0200*/  @!P2 LDG.E.64 R18, desc[UR4][R12.64] ;  /* 0x000000040c12a981 */ /* 0x000168000c1e1b00 */
[----:B------:R0:W5:Y:S01]  /*0210*/  @!P1 LDG.E.64 R14, desc[UR4][R10.64] ;  /* 0x000000040a0e9981 */ /* 0x000162000c1e1b00 */
[----:B------:R-:W-:Y:S01]  /*0220*/  ISETP.GE.AND P0, PT, R3, R4, PT ;  /* 0x000000040300720c */ /* 0x000fe20003f06270 */
[----:B------:R-:W-:-:S12]  /*0230*/  BSSY.RECONVERGENT B0, `(.L_x_17473) ;  /* 0x000007e000007945 */ /* 0x000fd80003800200 */
[----:B0-----:R-:W-:Y:S05]  /*0240*/  @P0 BRA `(.L_x_17474) ;  /* 0x0000000400f00947 */ /* 0x001fea0003800000 */
[----:B------:R-:W0:Y:S01]  /*0250*/  LDCU.64 UR6, c[0x0][0x390] ;  /* 0x00007200ff0677ac */ /* 0x000e220008000a00 */
[----:B-----5:R-:W-:Y:S01]  /*0260*/  DADD R22, -RZ, |R20| ;  /* 0x00000000ff167229 */ /* 0x020fe20000000514 */
        /* <DEDUP_REMOVED lines=24> */
[----:B------:R-:W-:Y:S05]  /*03f0*/  CALL.REL.NOINC `($__internal_80_$__cuda_sm20_div_rn_f64_full) ;  /* 0x0000002000287944 */ /* 0x000fea0003c00000 */
[----:B------:R-:W-:Y:S02]  /*0400*/  IMAD.MOV.U32 R8, RZ, RZ, R30 ;  /* 0x000000ffff087224 */ /* 0x000fe400078e001e */
[----:B------:R-:W-:-:S07]  /*0410*/  IMAD.MOV.U32 R9, RZ, RZ, R31 ;  /* 0x000000ffff097224 */ /* 0x000fce00078e001f */
.L_x_17476:
[----:B------:R-:W-:Y:S05]  /*0420*/  BSYNC.RECONVERGENT B1 ;  /* 0x0000000000017941 */ /* 0x000fea0003800200 */
.L_x_17475:
        /* <DEDUP_REMOVED lines=65> */
[----:B------:R-:W-:Y:S02]  /*0840*/  @!P4 DADD R8, -RZ, -R22 ;  /* 0x00000000ff08c229 */ /* 0x000fe40000000916 */
[----:B------:R-:W-:Y:S01]  /*0850*/  @P4 DADD R10, -R22, R12 ;  /* 0x00000000160a4229 */ /* 0x000fe2000000010c */
[----:B------:R-:W-:Y:S02]  /*0860*/  @!P4 IMAD.MOV.U32 R12, RZ, RZ, 0x54442d18 ;  /* 0x54442d18ff0cc424 */ /* 0x000fe400078e00ff */
[----:B------:R-:W-:-:S05]  /*0870*/  @!P4 IMAD.MOV.U32 R13, RZ, RZ, 0x3ff921fb ;  /* 0x3ff921fbff0dc424 */ /* 0x000fca00078e00ff */
        /* <DEDUP_REMOVED lines=17> */
.L_x_17478:
[----:B------:R-:W-:Y:S05]  /*0990*/  BSYNC.RECONVERGENT B1 ;  /* 0x0000000000017941 */ /* 0x000fea0003800200 */
.L_x_17477:
[----:B------:R-:W0:Y:S01]  /*09a0*/  LDCU.64 UR6, c[0x0][0x390] ;  /* 0x00007200ff0677ac */ /* 0x000e220008000a00 */
[----:B------:R-:W1:Y:S01]  /*09b0*/  LDC R5, c[0x0][0x394] ;  /* 0x0000e500ff057b82 */ /* 0x000e620000000800 */
[----:B0-----:R-:W-:Y:S01]  /*09c0*/  DADD R20, |R20|, |UR6| ;  /* 0x4000000614147e29 */ /* 0x001fe20008000200 */
[----:B-1----:R-:W-:-:S07]  /*09d0*/  LOP3.LUT R11, R11, 0x80000000, R5, 0xb8, !PT ;  /* 0x800000000b0b7812 */ /* 0x002fce00078eb805 */
[----:B------:R-:W-:-:S06]  /*09e0*/  DSETP.NAN.AND P0, PT, R20, R20, PT ;  /* 0x000000141400722a */ /* 0x000fcc0003f08000 */
[----:B------:R-:W-:Y:S02]  /*09f0*/  FSEL R10, R20, R10, P0 ;  /* 0x0000000a140a7208 */ /* 0x000fe40000000000 */
[----:B------:R-:W-:-:S07]  /*0a00*/  FSEL R11, R21, R11, P0 ;  /* 0x0000000b150b7208 */ /* 0x000fce0000000000 */
.L_x_17474:
[----:B------:R-:W-:Y:S05]  /*0a10*/  BSYNC.RECONVERGENT B0 ;  /* 0x0000000000007941 */ /* 0x000fea0003800200 */
.L_x_17473:
        /* <DEDUP_REMOVED lines=33> */
.L_x_17482:
[----:B------:R-:W-:Y:S05]  /*0c30*/  BSYNC.RECONVERGENT B1 ;  /* 0x0000000000017941 */ /* 0x000fea0003800200 */
.L_x_17481:
        /* <DEDUP_REMOVED lines=85> */
.L_x_17484:
[----:B------:R-:W-:Y:S02]  /*1190*/  FSEL R20, RZ, 3.37028055040000000000e+12, P0 ;  /* 0x54442d18ff147808 */ /* 0x000fe40000000000 */
[----:B------:R-:W-:-:S07]  /*11a0*/  FSEL R21, RZ, 2.1426990032196044922, P0 ;  /* 0x400921fbff157808 */ /* 0x000fce0000000000 */
.L_x_17485:
[----:B------:R-:W-:Y:S05]  /*11b0*/  BSYNC.RECONVERGENT B1 ;  /* 0x0000000000017941 */ /* 0x000fea0003800200 */
.L_x_17483:
[----:B------:R-:W0:Y:S01]  /*11c0*/  LDCU.64 UR6, c[0x0][0x390] ;  /* 0x00007200ff0677ac */ /* 0x000e220008000a00 */
[----:B------:R-:W1:Y:S01]  /*11d0*/  LDC R7, c[0x0][0x394] ;  /* 0x0000e500ff077b82 */ /* 0x000e620000000800 */
[----:B0-----:R-:W-:Y:S01]  /*11e0*/  DADD R14, |R14|, |UR6| ;  /* 0x400000060e0e7e29 */ /* 0x001fe20008000200 */
[----:B-1----:R-:W-:-:S07]  /*11f0*/  LOP3.LUT R21, R21, 0x80000000, R7, 0xb8, !PT ;  /* 0x8000000015157812 */ /* 0x002fce00078eb807 */
[----:B------:R-:W-:-:S06]  /*1200*/  DSETP.NAN.AND P0, PT, R14, R14, PT ;  /* 0x0000000e0e00722a */ /* 0x000fcc0003f08000 */
[----:B------:R-:W-:Y:S02]  /*1210*/  FSEL R20, R14, R20, P0 ;  /* 0x000000140e147208 */ /* 0x000fe40000000000 */
[----:B------:R-:W-:-:S07]  /*1220*/  FSEL R21, R15, R21, P0 ;  /* 0x000000150f157208 */ /* 0x000fce0000000000 */
.L_x_17480:
[----:B------:R-:W-:Y:S05]  /*1230*/  BSYNC.RECONVERGENT B0 ;  /* 0x0000000000007941 */ /* 0x000fea0003800200 */
.L_x_17479:
        /* <DEDUP_REMOVED lines=33> */
.L_x_17489:
[----:B------:R-:W-:Y:S05]  /*1450*/  BSYNC.RECONVERGENT B1 ;  /* 0x0000000000017941 */ /* 0x000fea0003800200 */
.L_x_17488:
        /* <DEDUP_REMOVED lines=85> */
.L_x_17491:
[----:B------:R-:W-:Y:S02]  /*19b0*/  FSEL R8, RZ, 3.37028055040000000000e+12, P0 ;  /* 0x54442d18ff087808 */ /* 0x000fe40000000000 */
[----:B------:R-:W-:-:S07]  /*19c0*/  FSEL R9, RZ, 2.1426990032196044922, P0 ;  /* 0x400921fbff097808 */ /* 0x000fce0000000000 */
.L_x_17492:
[----:B------:R-:W-:Y:S05]  /*19d0*/  BSYNC.RECONVERGENT B1 ;  /* 0x0000000000017941 */ /* 0x000fea0003800200 */
.L_x_17490:
[----:B------:R-:W0:Y:S01]  /*19e0*/  LDCU.64 UR6, c[0x0][0x390] ;  /* 0x00007200ff0677ac */ /* 0x000e220008000a00 */
[----:B------:R-:W1:Y:S01]  /*19f0*/  LDC R7, c[0x0][0x394] ;  /* 0x0000e500ff077b82 */ /* 0x000e620000000800 */
[----:B0-----:R-:W-:Y:S01]  /*1a00*/  DADD R16, |R16|, |UR6| ;  /* 0x4000000610107e29 */ /* 0x001fe20008000200 */
[----:B-1----:R-:W-:-:S07]  /*1a10*/  LOP3.LUT R7, R9, 0x80000000, R7, 0xb8, !PT ;  /* 0x8000000009077812 */ /* 0x002fce00078eb807 */
[----:B------:R-:W-:-:S06]  /*1a20*/  DSETP.NAN.AND P0, PT, R16, R16, PT ;  /* 0x000000101000722a */ /* 0x000fcc0003f08000 */
[----:B------:R-:W-:Y:S02]  /*1a30*/  FSEL R16, R16, R8, P0 ;  /* 0x0000000810107208 */ /* 0x000fe40000000000 */
[----:B------:R-:W-:-:S07]  /*1a40*/  FSEL R17, R17, R7, P0 ;  /* 0x0000000711117208 */ /* 0x000fce0000000000 */
.L_x_17487:
[----:B------:R-:W-:Y:S05]  /*1a50*/  BSYNC.RECONVERGENT B0 ;  /* 0x0000000000007941 */ /* 0x000fea0003800200 */
.L_x_17486:
        /* <DEDUP_REMOVED lines=33> */
.L_x_17496:
[----:B------:R-:W-:Y:S05]  /*1c70*/  BSYNC.RECONVERGENT B1 ;  /* 0x0000000000017941 */ /* 0x000fea0003800200 */
.L_x_17495:
        /* <DEDUP_REMOVED lines=85> */
.L_x_17498:
[----:B------:R-:W-:Y:S02]  /*21d0*/  FSEL R8, RZ, 3.37028055040000000000e+12, P0 ;  /* 0x54442d18ff087808 */ /* 0x000fe40000000000 */
[----:B------:R-:W-:-:S07]  /*21e0*/  FSEL R9, RZ, 2.1426990032196044922, P0 ;  /* 0x400921fbff097808 */ /* 0x000fce0000000000 */
.L_x_17499:
[----:B------:R-:W-:Y:S05]  /*21f0*/  BSYNC.RECONVERGENT B1 ;  /* 0x0000000000017941 */ /* 0x000fea0003800200 */
.L_x_17497:
[----:B------:R-:W0:Y:S01]  /*2200*/  LDCU.64 UR6, c[0x0][0x390] ;  /* 0x00007200ff0677ac */ /* 0x000e220008000a00 */
[----:B------:R-:W1:Y:S01]  /*2210*/  LDC R7, c[0x0][0x394] ;  /* 0x0000e500ff077b82 */ /* 0x000e620000000800 */
[----:B0-----:R-:W-:Y:S01]  /*2220*/  DADD R18, |R18|, |UR6| ;  /* 0x4000000612127e29 */ /* 0x001fe20008000200 */
[----:B-1----:R-:W-:-:S07]  /*2230*/  LOP3.LUT R7, R9, 0x80000000, R7, 0xb8, !PT ;  /* 0x8000000009077812 */ /* 0x002fce00078eb807 */
[----:B------:R-:W-:-:S06]  /*2240*/  DSETP.NAN.AND P0, PT, R18, R18, PT ;  /* 0x000000121200722a */ /* 0x000fcc0003f08000 */
[----:B------:R-:W-:Y:S02]  /*2250*/  FSEL R0, R18, R8, P0 ;  /* 0x0000000812007208 */ /* 0x000fe40000000000 */
[----:B------:R-:W-:-:S07]  /*2260*/  FSEL R7, R19, R7, P0 ;  /* 0x0000000713077208 */ /* 0x000fce0000000000 */
.L_x_17494:
[----:B------:R-:W-:Y:S05]  /*2270*/  BSYNC.RECONVERGENT B0 ;  /* 0x0000000000007941 */ /* 0x000fea0003800200 */
.L_x_17493:
[----:B------:R-:W-:Y:S01]  /*2280*/  ISETP.GE.AND P0, PT, R3, R4, PT ;  /* 0x000000040300720c */ /* 0x000fe20003f06270 */
[----:B------:R-:W-:Y:S04]  /*2290*/  BSSY.RECONVERGENT B0, `(.L_x_17500) ;  /* 0x0000017000007945 */ /* 0x000fe80003800200 */
[----:B------:R-:W-:Y:S08]  /*22a0*/  BSSY.RELIABLE B1, `(.L_x_17501) ;  /* 0x000000f000017945 */ /* 0x000ff00003800100 */
[----:B------:R-:W-:Y:S05]  /*22b0*/  @P0 BRA `(.L_x_17502) ;  /* 0x0000000000340947 */ /* 0x000fea0003800000 */
[----:B------:R-:W0:Y:S01]  /*22c0*/  LDC.64 R8, c[0x0][0x398] ;  /* 0x0000e600ff087b82 */ /* 0x000e220000000a00 */
[----:B------:R-:W-:-:S04]  /*22d0*/  IMAD R3, R6, 0x200, R3 ;  /* 0x0000020006037824 */ /* 0x000fc800078e0203 */
[----:B0-----:R-:W-:-:S04]  /*22e0*/  IMAD.WIDE.U32 R8, R3, 0x8, R8 ;  /* 0x0000000803087825 */ /* 0x001fc800078e0008 */
[----:B------:R-:W-:Y:S01]  /*22f0*/  IMAD.MOV.U32 R3, RZ, RZ, R5 ;  /* 0x000000ffff037224 */ /* 0x000fe200078e0005 */
[----:B------:R0:W-:Y:S04]  /*2300*/  STG.E.64 desc[UR4][R8.64], R10 ;  /* 0x0000000a08007986 */ /* 0x0001e8000c101b04 */
[----:B------:R-:W-:-:S13]  /*2310*/  ISETP.GE.AND P0, PT, R3, R4, PT ;  /* 0x000000040300720c */ /* 0x000fda0003f06270 */
[----:B------:R-:W-:Y:S05]  /*2320*/  @P0 BREAK.RELIABLE B1 ;  /* 0x0000000000010942 */ /* 0x000fea0003800100 */
[----:B0-----:R-:W-:Y:S05]  /*2330*/  @P0 BRA `(.L_x_17503) ;  /* 0x0000000000300947 */ /* 0x001fea0003800000 */
[----:B------:R-:W0:Y:S01]  /*2340*/  LDC.64 R8, c[0x0][0x398] ;  /* 0x0000e600ff087b82 */ /* 0x000e220000000a00 */
[----:B------:R-:W-:Y:S02]  /*2350*/  IMAD R5, R6, 0x200, R3 ;  /* 0x0000020006057824 */ /* 0x000fe400078e0203 */
[----:B------:R-:W-:Y:S02]  /*2360*/  VIADD R3, R3, 0x80 ;  /* 0x0000008003037836 */ /* 0x000fe40000000000 */
[----:B0-----:R-:W-:-:S05]  /*2370*/  IMAD.WIDE.U32 R8, R5, 0x8, R8 ;  /* 0x0000000805087825 */ /* 0x001fca00078e0008 */
[----:B-----5:R0:W-:Y:S02]  /*2380*/  STG.E.64 desc[UR4][R8.64], R20 ;  /* 0x0000001408007986 */ /* 0x0201e4000c101b04 */
.L_x_17502:
[----:B------:R-:W-:Y:S05]  /*2390*/  BSYNC.RELIABLE B1 ;  /* 0x0000000000017941 */ /* 0x000fea0003800100 */
.L_x_17501:
[----:B------:R-:W-:-:S13]  /*23a0*/  ISETP.GE.AND P0, PT, R3, R4, PT ;  /* 0x000000040300720c */ /* 0x000fda0003f06270 */
[----:B0-----:R-:W0:Y:S01]  /*23b0*/  @!P0 LDC.64 R8, c[0x0][0x398] ;  /* 0x0000e600ff088b82 */ /* 0x001e220000000a00 */
[----:B------:R-:W-:Y:S02]  /*23c0*/  @!P0 IMAD R5, R6, 0x200, R3 ;  /* 0x0000020006058824 */ /* 0x000fe400078e0203 */
[----:B------:R-:W-:Y:S02]  /*23d0*/  @!P0 VIADD R3, R3, 0x80 ;  /* 0x0000008003038836 */ /* 0x000fe40000000000 */
[----:B0-----:R-:W-:-:S05]  /*23e0*/  @!P0 IMAD.WIDE.U32 R8, R5, 0x8, R8 ;  /* 0x0000000805088825 */ /* 0x001fca00078e0008 */
[----:B-----5:R0:W-:Y:S02]  /*23f0*/  @!P0 STG.E.64 desc[UR4][R8.64], R16 ;  /* 0x0000001008008986 */ /* 0x0201e4000c101b04 */
.L_x_17503:
[----:B------:R-:W-:Y:S05]  /*2400*/  BSYNC.RECONVERGENT B0 ;  /* 0x0000000000007941 */ /* 0x000fea0003800200 */
.L_x_17500:
[----:B------:R-:W-:Y:S05]  /*2410*/  WARPSYNC.ALL ;  /* 0x0000000000007948 */ /* 0x000fea0003800000 */
[----:B------:R-:W-:-:S13]  /*2420*/  ISETP.GE.AND P0, PT, R3, R4, PT ;  /* 0x000000040300720c */ /* 0x000fda0003f06270 */
[----:B------:R-:W-:Y:S05]  /*2430*/  @P0 EXIT ;  /* 0x000000000000094d */ /* 0x000fea0003800000 */
[----:B------:R-:W1:Y:S01]  /*2440*/  LDC.64 R4, c[0x0][0x398] ;  /* 0x0000e600ff047b82 */ /* 0x000e620000000a00 */
[----:B------:R-:W-:Y:S02]  /*2450*/  IMAD R3, R6, 0x200, R3 ;  /* 0x0000020006037824 */ /* 0x000fe400078e0203 */
[----:B------:R-:W-:Y:S02]  /*2460*/  IMAD.MOV.U32 R6, RZ, RZ, R0 ;  /* 0x000000ffff067224 */ /* 0x000fe400078e0000 */
[----:B-1----:R-:W-:-:S05]  /*2470*/  IMAD.WIDE.U32 R2, R3, 0x8, R4 ;  /* 0x0000000803027825 */ /* 0x002fca00078e0004 */
[----:B------:R-:W-:Y:S01]  /*2480*/  STG.E.64 desc[UR4][R2.64], R6 ;  /* 0x0000000602007986 */ /* 0x000fe2000c101b04 */
[----:B------:R-:W-:Y:S05]  /*2490*/  EXIT ;  /* 0x000000000000794d */ /* 0x000fea0003800000 */
        .weak           $__internal_80_$__cuda_sm20_div_rn_f64_full
        .type           $__internal_80_$__cuda_sm20_div_rn_f64_full,@function
        .size           $__internal_80_$__cuda_sm20_div_rn_f64_full,(.L_x_17902 - $__internal_80_$__cuda_sm20_div_rn_f64_full)
$__internal_80_$__cuda_sm20_div_rn_f64_full:
        /* <DEDUP_REMOVED lines=16> */
[----:B------:R-:W-:Y:S02]  /*25a0*/  @!P0 LOP3.LUT R7, R23, 0x7ff00000, RZ, 0xc0, !PT ;  /* 0x7ff0000017078812 */ /* 0x000fe400078ec0ff */
[----:B------:R-:W-:-:S04]  /*25b0*/  @!P1 SEL R9, R0, 0x63400000, !P2 ;  /* 0x6340000000099807 */ /* 0x000fc80005000000 */
[----:B------:R-:W-:-:S04]  /*25c0*/  @!P1 LOP3.LUT R9, R9, 0x80000000, R27, 0xf8, !PT ;  /* 0x8000000009099812 */ /* 0x000fc800078ef81b */
[----:B------:R-:W-:Y:S01]  /*25d0*/  @!P1 LOP3.LUT R31, R9, 0x100000, RZ, 0xfc, !PT ;  /* 0x00100000091f9812 */ /* 0x000fe200078efcff */
[----:B------:R-:W-:Y:S01]  /*25e0*/  IMAD.MOV.U32 R9, RZ, RZ, R2 ;  /* 0x000000ffff097224 */ /* 0x000fe200078e0002 */
[----:B0-----:R-:W-:-:S08]  /*25f0*/  DFMA R28, R12, -R22, 1 ;  /* 0x3ff000000c1c742b */ /* 0x001fd00000000816 */
        /* <DEDUP_REMOVED lines=9> */
[----:B------:R-:W-:-:S08]  /*2690*/  DMUL R30, R32, R12 ;  /* 0x0000000c201e7228 */ /* 0x000fd00000000000 */
[----:B------:R-:W-:-:S08]  /*26a0*/  DFMA R28, R30, -R22, R12 ;  /* 0x800000161e1c722b */ /* 0x000fd0000000000c */
[----:B------:R-:W-:Y:S01]  /*26b0*/  DFMA R28, R32, R28, R30 ;  /* 0x0000001c201c722b */ /* 0x000fe2000000001e */
        /* <DEDUP_REMOVED lines=32> */
.L_x_17505:
        /* <DEDUP_REMOVED lines=16> */
.L_x_17508:
[----:B------:R-:W-:Y:S01]  /*29c0*/  LOP3.LUT R31, R25, 0x80000, RZ, 0xfc, !PT ;  /* 0x00080000191f7812 */ /* 0x000fe200078efcff */
[----:B------:R-:W-:Y:S01]  /*29d0*/  IMAD.MOV.U32 R30, RZ, RZ, R24 ;  /* 0x000000ffff1e7224 */ /* 0x000fe200078e0018 */
[----:B------:R-:W-:Y:S06]  /*29e0*/  BRA `(.L_x_17506) ;  /* 0x0000000000087947 */ /* 0x000fec0003800000 */
.L_x_17507:
[----:B------:R-:W-:Y:S01]  /*29f0*/  LOP3.LUT R31, R27, 0x80000, RZ, 0xfc, !PT ;  /* 0x000800001b1f7812 */ /* 0x000fe200078efcff */
[----:B------:R-:W-:-:S07]  /*2a00*/  IMAD.MOV.U32 R30, RZ, RZ, R26 ;  /* 0x000000ffff1e7224 */ /* 0x000fce00078e001a */
.L_x_17506:
[----:B------:R-:W-:Y:S05]  /*2a10*/  BSYNC.RECONVERGENT B2 ;  /* 0x0000000000027941 */ /* 0x000fea0003800200 */
.L_x_17504:
[----:B------:R-:W-:-:S04]  /*2a20*/  IMAD.MOV.U32 R9, RZ, RZ, 0x0 ;  /* 0x00000000ff097424 */ /* 0x000fc800078e00ff */
[----:B------:R-:W-:Y:S05]  /*2a30*/  RET.REL.NODEC R8 `(_ZN2at6native27unrolled_elementwise_kernelINS0_13AUnaryFunctorIdddZZZNS0_17atan2_kernel_cudaERNS_18TensorIteratorBaseEENKUlvE_clEvENKUlvE_clEvEUlddE_EESt5arrayIPcLm2EELi4E23TrivialOffsetCalculatorILi1EjESD_NS0_6memory15LoadWithoutCastENSE_16StoreWithoutCastEEEviT_T0_T2_T3_T4_T5_) ;  /* 0xffffffd408707950 */ /* 0x000fea0003c3ffff */
.L_x_17509:
        /* <DEDUP_REMOVED lines=12> */
.L_x_17902:


//--------------------- .text._ZN2at6native29vectorized_elementwise_kernelILi2ENS0_13AUnaryFunctorIdddZZZNS0_17atan2_kernel_cudaERNS_18TensorIteratorBaseEENKUlvE_clEvENKUlvE_clEvEUlddE_EESt5arrayIPcLm2EEEEviT0_T1_ --------------------------
	.section	.text._ZN2at6native29vectorized_elementwise_kernelILi2ENS0_13AUnaryFunctorIdddZZZNS0_17atan2_kernel_cudaERNS_18TensorIteratorBaseEENKUlvE_clEvENKUlvE_clEvEUlddE_EESt5arrayIPcLm2EEEEviT0_T1_,"ax",@progbits
	.align	128
        .global         _ZN2at6native29vectorized_elementwise_kernelILi2ENS0_13AUnaryFunctorIdddZZZNS0_17atan2_kernel_cudaERNS_18TensorIteratorBaseEENKUlvE_clEvENKUlvE_clEvEUlddE_EESt5arrayIPcLm2EEEEviT0_T1_
        .type           _ZN2at6native29vectorized_elementwise_kernelILi2ENS0_13AUnaryFunctorIdddZZZNS0_17atan2_kernel_cudaERNS_18TensorIteratorBaseEENKUlvE_clEvENKUlvE_clEvEUlddE_EESt5arrayIPcLm2EEEEviT0_T1_,@function
        .size           _ZN2at6native29vectorized_elementwise_kernelILi2ENS0_13AUnaryFunctorIdddZZZNS0_17atan2_kernel_cudaERNS_18TensorIteratorBaseEENKUlvE_clEvENKUlvE_clEvEUlddE_EESt5arrayIPcLm2EEEEviT0_T1_,(.L_x_17903 - _ZN2at6native29vectorized_elementwise_kernelILi2ENS0_13AUnaryFunctorIdddZZZNS0_17atan2_kernel_cudaERNS_18TensorIteratorBaseEENKUlvE_clEvENKUlvE_clEvEUlddE_EESt5arrayIPcLm2EEEEviT0_T1_)
        .other          _ZN2at6native29vectorized_elementwise_kernelILi2ENS0_13AUnaryFunctorIdddZZZNS0_17atan2_kernel_cudaERNS_18TensorIteratorBaseEENKUlvE_clEvENKUlvE_clEvEUlddE_EESt5arrayIPcLm2EEEEviT0_T1_,@"STO_CUDA_ENTRY STV_DEFAULT"
_ZN2at6native29vectorized_elementwise_kernelILi2ENS0_13AUnaryFunctorIdddZZZNS0_17atan2_kernel_cudaERNS_18TensorIteratorBaseEENKUlvE_clEvENKUlvE_clEvEUlddE_EESt5arrayIPcLm2EEEEviT0_T1_:
.text._ZN2at6native29vectorized_elementwise_kernelILi2ENS0_13AUnaryFunctorIdddZZZNS0_17atan2_kernel_cudaERNS_18TensorIteratorBaseEENKUlvE_clEvENKUlvE_clEvEUlddE_EESt5arrayIPcLm2EEEEviT0_T1_:
        /* <DEDUP_REMOVED lines=9> */
[----:B0-----:R-:W-:Y:S01]  /*0090*/  ISETP.GE.U32.AND P0, PT, R2, R3, PT ;  /* 0x000000030200720c */ /* 0x001fe20003f06070 */
[----:B------:R-:W-:-:S12]  /*00a0*/  IMAD.MOV.U32 R0, RZ, RZ, R2 ;  /* 0x000000ffff007224 */ /* 0x000fd800078e0002 */
[----:B------:R-:W-:Y:S01]  /*00b0*/  @!P0 VIADD R0, R2, 0x80 ;  /* 0x0000008002008836 */ /* 0x000fe20000000000 */
[----:B------:R-:W0:Y:S04]  /*00c0*/  @!P0 LDC.64 R8, c[0x0][0x3a0] ;  /* 0x0000e800ff088b82 */ /* 0x000e280000000a00 */
[----:B------:R-:W-:-:S13]  /*00d0*/  ISETP.GE.U32.AND P6, PT, R0, R3, PT ;  /* 0x000000030000720c */ /* 0x000fda0003fc6070 */
[----:B------:R-:W-:Y:S01]  /*00e0*/  @!P6 IMAD R7, R27, 0x400, R0 ;  /* 0x000004001b07e824 */ /* 0x000fe200078e0200 */
[----:B------:R-:W1:Y:S01]  /*00f0*/  @!P6 LDC.64 R4, c[0x0][0x3a0] ;  /* 0x0000e800ff04eb82 */ /* 0x000e620000000a00 */
[----:B------:R-:W-:-:S05]  /*0100*/  @!P6 VIADD R0, R0, 0x80 ;  /* 0x000000800000e836 */ /* 0x000fca0000000000 */
[----:B------:R-:W-:-:S13]  /*0110*/  ISETP.GE.U32.AND P5, PT, R0, R3, PT ;  /* 0x000000030000720c */ /* 0x000fda0003fa6070 */
[----:B------:R-:W-:Y:S02]  /*0120*/  @!P5 IMAD R11, R27, 0x400, R0 ;  /* 0x000004001b0bd824 */ /* 0x000fe400078e0200 */
[----:B------:R-:W-:Y:S02]  /*0130*/  @!P5 VIADD R0, R0, 0x80 ;  /* 0x000000800000d836 */ /* 0x000fe40000000000 */
[----:B-1----:R-:W-:-:S03]  /*0140*/  @!P6 IMAD.WIDE.U32 R4, R7, 0x8, R4 ;  /* 0x000000080704e825 */ /* 0x002fc600078e0004 */
[C---:B------:R-:W-:Y:S01]  /*0150*/  ISETP.GE.U32.AND P4, PT, R0.reuse, R3, PT ;  /* 0x000000030000720c */ /* 0x040fe20003f86070 */
[----:B------:R-:W1:Y:S01]  /*0160*/  @!P5 LDC.64 R6, c[0x0][0x3a0] ;  /* 0x0000e800ff06db82 */ /* 0x000e620000000a00 */
        /* <DEDUP_REMOVED lines=8> */
[----:B------:R-:W-:-:S13]  /*01f0*/  ISETP.GE.U32.AND P2, PT, R0, R3, PT ;  /* 0x000000030000720c */ /* 0x000fda0003f46070 */
[----:B------:R-:W-:Y:S01]  /*0200*/  @!P2 IMAD R31, R27, 0x400, R0 ;  /* 0x000004001b1fa824 */ /* 0x000fe200078e0200 */
[----:B------:R-:W0:Y:S01]  /*0210*/  @!P2 LDC.64 R20, c[0x0][0x3a0] ;  /* 0x0000e800ff14ab82 */ /* 0x000e220000000a00 */
[----:B------:R-:W-:-:S05]  /*0220*/  @!P2 VIADD R0, R0, 0x80 ;  /* 0x000000800000a836 */ /* 0x000fca0000000000 */
[----:B------:R-:W-:-:S13]  /*0230*/  ISETP.GE.U32.AND P1, PT, R0, R3, PT ;  /* 0x000000030000720c */ /* 0x000fda0003f26070 */
[----:B------:R-:W-:Y:S01]  /*0240*/  @!P1 IMAD R35, R27, 0x400, R0 ;  /* 0x000004001b239824 */ /* 0x000fe200078e0200 */
[----:B------:R-:W0:Y:S01]  /*0250*/  @!P1 LDC.64 R22, c[0x0][0x3a0] ;  /* 0x0000e800ff169b82 */ /* 0x000e220000000a00 */
[----:B------:R-:W-:-:S05]  /*0260*/  @!P1 VIADD R0, R0, 0x80 ;  /* 0x0000008000009836 */ /* 0x000fca0000000000 */
[----:B------:R-:W-:-:S13]  /*0270*/  ISETP.GE.U32.AND P6, PT, R0, R3, PT ;  /* 0x000000030000720c */ /* 0x000fda0003fc6070 */
[----:B------:R-:W0:Y:S01]  /*0280*/  @!P6 LDC.64 R32, c[0x0][0x3a0] ;  /* 0x0000e800ff20eb82 */ /* 0x000e220000000a00 */
[----:B---3--:R-:W-:Y:S01]  /*0290*/  @!P4 IMAD.WIDE.U32 R24, R25, 0x8, R14 ;  /* 0x000000081918c825 */ /* 0x008fe200078e000e */
[----:B------:R-:W-:-:S03]  /*02a0*/  CS2R R14, SRZ ;  /* 0x00000000000e7805 */ /* 0x000fc6000001ff00 */
[----:B-1----:R-:W-:-:S04]  /*02b0*/  @!P5 IMAD.WIDE.U32 R10, R11, 0x8, R6 ;  /* 0x000000080b0ad825 */ /* 0x002fc800078e0006 */
[C---:B--2---:R-:W-:Y:S01]  /*02c0*/  @!P0 IMAD R5, R27.reuse, 0x400, R2 ;  /* 0x000004001b058824 */ /* 0x044fe200078e0202 */
[----:B------:R1:W5:Y:S01]  /*02d0*/  @!P5 LDG.E.64 R14, desc[UR6][R10.64] ;  /* 0x000000060a0ed981 */ /* 0x000362000c1e1b00 */
[----:B------:R-:W-:Y:S02]  /*02e0*/  @!P6 IMAD R7, R27, 0x400, R0 ;  /* 0x000004001b07e824 */ /* 0x000fe400078e0200 */
[----:B----4-:R-:W-:Y:S01]  /*02f0*/  @!P3 IMAD.WIDE.U32 R26, R29, 0x8, R18 ;  /* 0x000000081d1ab825 */ /* 0x010fe200078e0012 */
[----:B------:R-:W-:Y:S02]  /*0300*/  CS2R R16, SRZ ;  /* 0x0000000000107805 */ /* 0x000fe4000001ff00 */
[----:B------:R-:W-:Y:S01]  /*0310*/  CS2R R18, SRZ ;  /* 0x0000000000127805 */ /* 0x000fe2000001ff00 */
[----:B0-----:R-:W-:Y:S01]  /*0320*/  @!P2 IMAD.WIDE.U32 R28, R31, 0x8, R20 ;  /* 0x000000081f1ca825 */ /* 0x001fe200078e0014 */
[----:B------:R-:W-:Y:S02]  /*0330*/  CS2R R20, SRZ ;  /* 0x0000000000147805 */ /* 0x000fe4000001ff00 */
[----:B-1----:R-:W-:Y:S01]  /*0340*/  CS2R R10, SRZ ;  /* 0x00000000000a7805 */ /* 0x002fe2000001ff00 */
[----:B------:R-:W-:Y:S01]  /*0350*/  @!P1 IMAD.WIDE.U32 R30, R35, 0x8, R22 ;  /* 0x00000008231e9825 */ /* 0x000fe200078e0016 */
[----:B------:R-:W-:Y:S01]  /*0360*/  CS2R R22, SRZ ;  /* 0x0000000000167805 */ /* 0x000fe2000001ff00 */
[----:B------:R0:W5:Y:S02]  /*0370*/  @!P4 LDG.E.64 R16, desc[UR6][R24.64] ;  /* 0x000000061810c981 */ /* 0x000164000c1e1b00 */
[----:B------:R-:W-:Y:S01]  /*0380*/  @!P0 IMAD.WIDE.U32 R4, R5, 0x8, R8 ;  /* 0x0000000805048825 */ /* 0x000fe200078e0008 */
[----:B------:R-:W-:Y:S01]  /*0390*/  CS2R R8, SRZ ;  /* 0x0000000000087805 */ /* 0x000fe2000001ff00 */
[----:B------:R0:W5:Y:S02]  /*03a0*/  @!P3 LDG.E.64 R18, desc[UR6][R26.64] ;  /* 0x000000061a12b981 */ /* 0x000164000c1e1b00 */
[----:B------:R-:W-:-:S02]  /*03b0*/  @!P6 IMAD.WIDE.U32 R6, R7, 0x8, R32 ;  /* 0x000000080706e825 */ /* 0x000fc400078e0020 */
[----:B------:R0:W5:Y:S04]  /*03c0*/  @!P2 LDG.E.64 R20, desc[UR6][R28.64] ;  /* 0x000000061c14a981 */ /* 0x000168000c1e1b00 */
[----:B------:R0:W5:Y:S04]  /*03d0*/  @!P1 LDG.E.64 R22, desc[UR6][R30.64] ;  /* 0x000000061e169981 */ /* 0x000168000c1e1b00 */
[----:B------:R0:W5:Y:S04]  /*03e0*/  @!P6 LDG.E.64 R8, desc[UR6][R6.64] ;  /* 0x000000060608e981 */ /* 0x000168000c1e1b00 */
[----:B------:R0:W5:Y:S01]  /*03f0*/  @!P0 LDG.E.64 R10, desc[UR6][R4.64] ;  /* 0x00000006040a8981 */ /* 0x000162000c1e1b00 */
[----:B------:R-:W-:Y:S04]  /*0400*/  BSSY.RECONVERGENT B1, `(.L_x_17511) ;  /* 0x000007d000017945 */ /* 0x000fe80003800200 */
[----:B------:R-:W-:Y:S05]  /*0410*/  @P0 BRA `(.L_x_17512) ;  /* 0x0000000400ec0947 */ /* 0x000fea0003800000 */
[----:B------:R-:W1:Y:S01]  /*0420*/  LDCU.64 UR4, c[0x0][0x390] ;  /* 0x00007200ff0477ac */ /* 0x000e620008000a00 */
[----:B0----5:R-:W-:Y:S01]  /*0430*/  DADD R24, -RZ, |R10| ;  /* 0x00000000ff187229 */ /* 0x021fe2000000050a */
[----:B------:R-:W-:Y:S01]  /*0440*/  IMAD.MOV.U32 R4, RZ, RZ, 0x1 ;  /* 0x00000001ff047424 */ /* 0x000fe200078e00ff */
[----:B------:R-:W-:Y:S01]  /*0450*/  BSSY.RECONVERGENT B2, `(.L_x_17513) ;  /* 0x0000016000027945 */ /* 0x000fe20003800200 */
[----:B-1----:R-:W-:Y:S02]  /*0460*/  DADD R28, -RZ, |UR4| ;  /* 0x40000004ff1c7e29 */ /* 0x002fe40008000100 */
        /* <DEDUP_REMOVED lines=19> */
[----:B------:R-:W-:Y:S05]  /*05a0*/  CALL.REL.NOINC `($__internal_81_$__cuda_sm20_div_rn_f64_full) ;  /* 0x0000008000f07944 */ /* 0x000fea0003c00000 */
.L_x_17514:
[----:B------:R-:W-:Y:S05]  /*05b0*/  BSYNC.RECONVERGENT B2 ;  /* 0x0000000000027941 */ /* 0x000fea0003800200 */
.L_x_17513:
[----:B------:R-:W-:Y:S01]  /*05c0*/  DMUL R4, R34, R34 ;  /* 0x0000002222047228 */ /* 0x000fe20000000000 */
[----:B------:R-:W-:Y:S01]  /*05d0*/  IMAD.MOV.U32 R6, RZ, RZ, -0x2449a4b7 ;  /* 0xdbb65b49ff067424 */ /* 0x000fe200078e00ff */
[----:B------:R-:W-:Y:S01]  /*05e0*/  UMOV UR4, 0x2a25ff7e ;  /* 0x2a25ff7e00047882 */ /* 0x000fe20000000000 */
[----:B------:R-:W-:Y:S01]  /*05f0*/  IMAD.MOV.U32 R7, RZ, RZ, 0x3f2d3b63 ;  /* 0x3f2d3b63ff077424 */ /* 0x000fe200078e00ff */
[----:B------:R-:W-:Y:S01]  /*0600*/  UMOV UR5, 0x3ef53e1d ;  /* 0x3ef53e1d00057882 */ /* 0x000fe20000000000 */
[----:B------:R-:W0:Y:S01]  /*0610*/  LDCU.64 UR8, c[0x0][0x390] ;  /* 0x00007200ff0877ac */ /* 0x000e220008000a00 */
[----:B------:R-:W-:Y:S01]  /*0620*/  DADD R24, -RZ, |R10| ;  /* 0x00000000ff187229 */ /* 0x000fe2000000050a */
[----:B------:R-:W-:Y:S02]  /*0630*/  ISETP.GE.AND P2, PT, R11, RZ, PT ;  /* 0x000000ff0b00720c */ /* 0x000fe40003f46270 */
        /* <DEDUP_REMOVED lines=10> */
[----:B------:R-:W-:-:S05]  /*06e0*/  DSETP.GEU.AND P1, PT, |R10|, |UR8|, PT ;  /* 0x400000080a007e2a */ /* 0x000fca000bf2e200 */
[C---:B------:R-:W-:Y:S01]  /*06f0*/  DFMA R6, R4.reuse, R6, -UR4 ;  /* 0x8000000404067e2b */ /* 0x040fe20008000006 */
[----:B------:R-:W-:Y:S01]  /*0700*/  UMOV UR4, 0xb2a3bfde ;  /* 0xb2a3bfde00047882 */ /* 0x000fe20000000000 */
[----:B------:R-:W-:Y:S01]  /*0710*/  UMOV UR5, 0x3f9162b0 ;  /* 0x3f9162b000057882 */ /* 0x000fe20000000000 */
[----:B------:R-:W-:Y:S02]  /*0720*/  FSEL R24, R24, R26, P1 ;  /* 0x0000001a18187208 */ /* 0x000fe40000800000 */
[----:B------:R-:W-:Y:S02]  /*0730*/  FSEL R25, R25, R27, P1 ;  /* 0x0000001b19197208 */ /* 0x000fe40000800000 */
[----:B------:R-:W-:Y:S01]  /*0740*/  @!P0 PLOP3.LUT P1, PT, P2, PT, PT, 0x80, 0x8 ;  /* 0x000000000008881c */ /* 0x000fe2000172f070 */
[----:B------:R-:W-:Y:S01]  /*0750*/  DFMA R6, R4, R6, UR4 ;  /* 0x0000000404067e2b */ /* 0x000fe20008000006 */
[----:B------:R-:W-:Y:S01]  /*0760*/  UMOV UR4, 0xfeb6fc6b ;  /* 0xfeb6fc6b00047882 */ /* 0x000fe20000000000 */
[----:B------:R-:W-:Y:S01]  /*0770*/  UMOV UR5, 0x3f9a7256 ;  /* 0x3f9a725600057882 */ /* 0x000fe20000000000 */
[----:B------:R-:W-:Y:S01]  /*0780*/  DSETP.NEU.AND P3, PT, R24, RZ, PT ;  /* 0x000000ff1800722a */ /* 0x000fe20003f6d000 */
[----:B------:R-:W0:Y:S01]  /*0790*/  LDC R27, c[0x0][0x394] ;  /* 0x0000e500ff1b7b82 */ /* 0x000e220000000800 */
[----:B------:R-:W-:-:S02]  /*07a0*/  @!P0 IMAD.MOV.U32 R24, RZ, RZ, 0x54442d18 ;  /* 0x54442d18ff188424 */ /* 0x000fc400078e00ff */
[----:B------:R-:W-:Y:S01]  /*07b0*/  @!P0 IMAD.MOV.U32 R25, RZ, RZ, 0x3ff921fb ;  /* 0x3ff921fbff198424 */ /* 0x000fe200078e00ff */
[----:B------:R-:W-:Y:S01]  /*07c0*/  DFMA R6, R4, R6, -UR4 ;  /* 0x8000000404067e2b */ /* 0x000fe20008000006 */
[----:B------:R-:W-:Y:S01]  /*07d0*/  UMOV UR4, 0xce4a489 ;  /* 0x0ce4a48900047882 */ /* 0x000fe20000000000 */
[----:B------:R-:W-:-:S06]  /*07e0*/  UMOV UR5, 0x3fa17156 ;  /* 0x3fa1715600057882 */ /* 0x000fcc0000000000 */
[----:B------:R-:W-:Y:S01]  /*07f0*/  DFMA R6, R4, R6, UR4 ;  /* 0x0000000404067e2b */ /* 0x000fe20008000006 */
[----:B------:R-:W-:Y:S01]  /*0800*/  UMOV UR4, 0x841450e4 ;  /* 0x841450e400047882 */ /* 0x000fe20000000000 */
[----:B------:R-:W-:Y:S01]  /*0810*/  UMOV UR5, 0x3fa4f44d ;  /* 0x3fa4f44d00057882 */ /* 0x000fe20000000000 */
[----:B------:R-:W-:-:S05]  /*0820*/  @P3 IMAD.MOV.U32 R3, RZ, RZ, 0x7f3321d2 ;  /* 0x7f3321d2ff033424 */ /* 0x000fca00078e00ff */
        /* <DEDUP_REMOVED lines=36> */
[----:B------:R-:W-:-:S08]  /*0a70*/  @P0 DADD R6, -R34, R6 ;  /* 0x0000000022060229 */ /* 0x000fd00000000106 */
[----:B------:R-:W-:Y:S02]  /*0a80*/  @!P0 FSEL R4, R34, R4, !P1 ;  /* 0x0000000422048208 */ /* 0x000fe40004800000 */
[----:B------:R-:W-:Y:S02]  /*0a90*/  @!P0 FSEL R5, R35, R5, !P1 ;  /* 0x0000000523058208 */ /* 0x000fe40004800000 */
[----:B------:R-:W-:-:S04]  /*0aa0*/  @P0 PLOP3.LUT P1, PT, P2, PT, PT, 0x80, 0x8 ;  /* 0x000000000008081c */ /* 0x000fc8000172f070 */
[----:B------:R-:W-:Y:S01]  /*0ab0*/  @!P0 DADD R4, R4, R24 ;  /* 0x0000000004048229 */ /* 0x000fe20000000018 */
[----:B------:R-:W-:Y:S01]  /*0ac0*/  @P3 FSEL R3, R3, 3.37028055040000000000e+12, !P1 ;  /* 0x54442d1803033808 */ /* 0x000fe20004800000 */
[----:B------:R-:W-:-:S04]  /*0ad0*/  @P3 IMAD.MOV.U32 R25, RZ, RZ, 0x4002d97c ;  /* 0x4002d97cff193424 */ /* 0x000fc800078e00ff */
[----:B------:R-:W-:Y:S02]  /*0ae0*/  @P0 FSEL R4, R6, R34, !P1 ;  /* 0x0000002206040208 */ /* 0x000fe40004800000 */
[----:B------:R-:W-:Y:S01]  /*0af0*/  @P0 FSEL R5, R7, R35, !P1 ;  /* 0x0000002307050208 */ /* 0x000fe20004800000 */
[C---:B------:R-:W-:Y:S01]  /*0b00*/  @P3 DSETP.NEU.AND P0, PT, |R10|.reuse, |UR8|, PT ;  /* 0x400000080a003e2a */ /* 0x040fe2000bf0d200 */
[----:B------:R-:W-:Y:S01]  /*0b10*/  @P3 FSEL R25, R25, 1.8213495016098022461, !P1 ;  /* 0x3fe921fb19193808 */ /* 0x000fe20004800000 */
[----:B------:R-:W-:Y:S01]  /*0b20*/  DADD R6, |R10|, |UR8| ;  /* 0x400000080a067e29 */ /* 0x000fe20008000200 */
[----:B------:R-:W-:-:S03]  /*0b30*/  @!P3 FSEL R11, RZ, 2.1426990032196044922, P1 ;  /* 0x400921fbff0bb808 */ /* 0x000fc60000800000 */
[----:B------:R-:W-:Y:S02]  /*0b40*/  @P3 FSEL R5, R25, R5, !P0 ;  /* 0x0000000519053208 */ /* 0x000fe40004000000 */
[----:B------:R-:W-:Y:S02]  /*0b50*/  @P3 FSEL R0, R3, R4, !P0 ;  /* 0x0000000403003208 */ /* 0x000fe40004000000 */
[----:B------:R-:W-:Y:S01]  /*0b60*/  @!P3 FSEL R10, RZ, 3.37028055040000000000e+12, P1 ;  /* 0x54442d18ff0ab808 */ /* 0x000fe20000800000 */
[----:B------:R-:W-:Y:S01]  /*0b70*/  @P3 IMAD.MOV.U32 R11, RZ, RZ, R5 ;  /* 0x000000ffff0b3224 */ /* 0x000fe200078e0005 */
[----:B------:R-:W-:Y:S01]  /*0b80*/  DSETP.NAN.AND P0, PT, R6, R6, PT ;  /* 0x000000060600722a */ /* 0x000fe20003f08000 */
[----:B------:R-:W-:-:S03]  /*0b90*/  @P3 IMAD.MOV.U32 R10, RZ, RZ, R0 ;  /* 0x000000ffff0a3224 */ /* 0x000fc600078e0000 */
[----:B0-----:R-:W-:Y:S02]  /*0ba0*/  LOP3.LUT R11, R11, 0x80000000, R27, 0xb8, !PT ;  /* 0x800000000b0b7812 */ /* 0x001fe400078eb81b */
[----:B------:R-:W-:Y:S02]  /*0bb0*/  FSEL R10, R6, R10, P0 ;  /* 0x0000000a060a7208 */ /* 0x000fe40000000000 */
[----:B------:R-:W-:-:S07]  /*0bc0*/  FSEL R11, R7, R11, P0 ;  /* 0x0000000b070b7208 */ /* 0x000fce0000000000 */
.L_x_17512:
[----:B------:R-:W-:Y:S05]  /*0bd0*/  BSYNC.RECONVERGENT B1 ;  /* 0x0000000000017941 */ /* 0x000fea0003800200 */
.L_x_17511:
        /* <DEDUP_REMOVED lines=32> */
.L_x_17518:
[----:B------:R-:W-:Y:S05]  /*0de0*/  BSYNC.RECONVERGENT B2 ;  /* 0x0000000000027941 */ /* 0x000fea0003800200 */
.L_x_17517:
[----:B------:R-:W-:Y:S01]  /*0df0*/  DMUL R4, R34, R34 ;  /* 0x0000002222047228 */ /* 0x000fe20000000000 */
[----:B------:R-:W-:Y:S01]  /*0e00*/  IMAD.MOV.U32 R6, RZ, RZ, -0x2449a4b7 ;  /* 0xdbb65b49ff067424 */ /* 0x000fe200078e00ff */
[----:B------:R-:W-:Y:S01]  /*0e10*/  UMOV UR4, 0x2a25ff7e ;  /* 0x2a25ff7e00047882 */ /* 0x000fe20000000000 */
[----:B------:R-:W-:Y:S01]  /*0e20*/  IMAD.MOV.U32 R7, RZ, RZ, 0x3f2d3b63 ;  /* 0x3f2d3b63ff077424 */ /* 0x000fe200078e00ff */
[----:B------:R-:W-:Y:S01]  /*0e30*/  UMOV UR5, 0x3ef53e1d ;  /* 0x3ef53e1d00057882 */ /* 0x000fe20000000000 */
[----:B------:R-:W-:Y:S01]  /*0e40*/  DADD R26, -RZ, |R12| ;  /* 0x00000000ff1a7229 */ /* 0x000fe2000000050c */
[----:B------:R-:W-:Y:S01]  /*0e50*/  ISETP.GE.AND P2, PT, R13, RZ, PT ;  /* 0x000000ff0d00720c */ /* 0x000fe20003f46270 */
[----:B------:R-:W-:Y:S02]  /*0e60*/  BSSY.RECONVERGENT B0, `(.L_x_17519) ;  /* 0x0000055000007945 */ /* 0x000fe40003800200 */
        /* <DEDUP_REMOVED lines=52> */
[C---:B------:R-:W-:Y:S02]  /*11b0*/  DFMA R24, R4.reuse, R6, -UR4 ;  /* 0x8000000404187e2b */ /* 0x040fe40008000006 */
[----:B------:R-:W0:Y:S06]  /*11c0*/  LDC.64 R6, c[0x0][0x390] ;  /* 0x0000e400ff067b82 */ /* 0x000e2c0000000a00 */
[----:B------:R-:W-:Y:S01]  /*11d0*/  DMUL R24, R4, R24 ;  /* 0x0000001804187228 */ /* 0x000fe20000000000 */
[----:B------:R-:W-:Y:S02]  /*11e0*/  @P0 IMAD.MOV.U32 R4, RZ, RZ, 0x54442d18 ;  /* 0x54442d18ff040424 */ /* 0x000fe400078e00ff */
[----:B------:R-:W-:-:S05]  /*11f0*/  @P0 IMAD.MOV.U32 R5, RZ, RZ, 0x400921fb ;  /* 0x400921fbff050424 */ /* 0x000fca00078e00ff */
[----:B------:R-:W-:-:S08]  /*1200*/  DFMA R34, R24, R34, R34 ;  /* 0x000000221822722b */ /* 0x000fd00000000022 */
[----:B------:R-:W-:Y:S02]  /*1210*/  @P0 DADD R4, -R34, R4 ;  /* 0x0000000022040229 */ /* 0x000fe40000000104 */
[--C-:B0-----:R-:W-:Y:S02]  /*1220*/  DADD R28, -RZ, |R6|.reuse ;  /* 0x00000000ff1c7229 */ /* 0x101fe40000000506 */
[----:B------:R-:W-:Y:S02]  /*1230*/  DSETP.GEU.AND P3, PT, |R12|, |R6|, PT ;  /* 0x400000060c00722a */ /* 0x000fe40003f6e200 */
[----:B------:R-:W-:-:S04]  /*1240*/  @!P0 DADD R24, -RZ, -R34 ;  /* 0x00000000ff188229 */ /* 0x000fc80000000922 */
[----:B------:R-:W-:Y:S02]  /*1250*/  @P0 FSEL R4, R4, R34, !P1 ;  /* 0x0000002204040208 */ /* 0x000fe40004800000 */
[----:B------:R-:W-:Y:S01]  /*1260*/  FSEL R28, R26, R28, P3 ;  /* 0x0000001c1a1c7208 */ /* 0x000fe20001800000 */
[----:B------:R-:W-:Y:S01]  /*1270*/  @!P0 IMAD.MOV.U32 R26, RZ, RZ, 0x54442d18 ;  /* 0x54442d18ff1a8424 */ /* 0x000fe200078e00ff */
[----:B------:R-:W-:Y:S01]  /*1280*/  FSEL R29, R27, R29, P3 ;  /* 0x0000001d1b1d7208 */ /* 0x000fe20001800000 */
[----:B------:R-:W-:Y:S01]  /*1290*/  @!P0 IMAD.MOV.U32 R27, RZ, RZ, 0x3ff921fb ;  /* 0x3ff921fbff1b8424 */ /* 0x000fe200078e00ff */
[----:B------:R-:W-:Y:S02]  /*12a0*/  @P0 FSEL R5, R5, R35, !P1 ;  /* 0x0000002305050208 */ /* 0x000fe40004800000 */
[----:B------:R-:W-:Y:S02]  /*12b0*/  @!P0 PLOP3.LUT P1, PT, P2, PT, PT, 0x80, 0x8 ;  /* 0x000000000008881c */ /* 0x000fe4000172f070 */
[----:B------:R-:W-:-:S02]  /*12c0*/  DSETP.NEU.AND P2, PT, R28, RZ, PT ;  /* 0x000000ff1c00722a */ /* 0x000fc40003f4d000 */
[----:B------:R-:W-:Y:S02]  /*12d0*/  @!P0 FSEL R24, R34, R24, !P1 ;  /* 0x0000001822188208 */ /* 0x000fe40004800000 */
[----:B------:R-:W-:-:S06]  /*12e0*/  @!P0 FSEL R25, R35, R25, !P1 ;  /* 0x0000001923198208 */ /* 0x000fcc0004800000 */
[----:B------:R-:W-:-:S04]  /*12f0*/  @!P0 DADD R4, R24, R26 ;  /* 0x0000000018048229 */ /* 0x000fc8000000001a */
[----:B------:R-:W-:Y:S07]  /*1300*/  @!P2 BRA `(.L_x_17520) ;  /* 0x000000000020a947 */ /* 0x000fee0003800000 */
        /* <DEDUP_REMOVED lines=8> */
.L_x_17520:
[----:B------:R-:W-:Y:S02]  /*1390*/  FSEL R4, RZ, 3.37028055040000000000e+12, P1 ;  /* 0x54442d18ff047808 */ /* 0x000fe40000800000 */
[----:B------:R-:W-:-:S07]  /*13a0*/  FSEL R5, RZ, 2.1426990032196044922, P1 ;  /* 0x400921fbff057808 */ /* 0x000fce0000800000 */
.L_x_17521:
[----:B------:R-:W-:Y:S05]  /*13b0*/  BSYNC.RECONVERGENT B0 ;  /* 0x0000000000007941 */ /* 0x000fea0003800200 */
.L_x_17519:
[----:B------:R-:W0:Y:S01]  /*13c0*/  LDC R3, c[0x0][0x394] ;  /* 0x0000e500ff037b82 */ /* 0x000e220000000800 */
[----:B------:R-:W-:-:S08]  /*13d0*/  DADD R6, |R12|, |R6| ;  /* 0x000000000c067229 */ /* 0x000fd00000000606 */
[----:B------:R-:W-:-:S06]  /*13e0*/  DSETP.NAN.AND P0, PT, R6, R6, PT ;  /* 0x000000060600722a */ /* 0x000fcc0003f08000 */
[----:B------:R-:W-:Y:S02]  /*13f0*/  FSEL R12, R6, R4, P0 ;  /* 0x00000004060c7208 */ /* 0x000fe40000000000 */
[----:B0-----:R-:W-:-:S04]  /*1400*/  LOP3.LUT R13, R5, 0x80000000, R3, 0xb8, !PT ;  /* 0x80000000050d7812 */ /* 0x001fc800078eb803 */
[----:B------:R-:W-:-:S07]  /*1410*/  FSEL R13, R7, R13, P0 ;  /* 0x0000000d070d7208 */ /* 0x000fce0000000000 */
.L_x_17516:
[----:B------:R-:W-:Y:S05]  /*1420*/  BSYNC.RECONVERGENT B1 ;  /* 0x0000000000017941 */ /* 0x000fea0003800200 */
.L_x_17515:
        /* <DEDUP_REMOVED lines=32> */
.L_x_17525:
[----:B------:R-:W-:Y:S05]  /*1630*/  BSYNC.RECONVERGENT B2 ;  /* 0x0000000000027941 */ /* 0x000fea0003800200 */
.L_x_17524:
        /* <DEDUP_REMOVED lines=90> */
.L_x_17527:
[----:B------:R-:W-:Y:S02]  /*1be0*/  FSEL R4, RZ, 3.37028055040000000000e+12, P1 ;  /* 0x54442d18ff047808 */ /* 0x000fe40000800000 */
[----:B------:R-:W-:-:S07]  /*1bf0*/  FSEL R5, RZ, 2.1426990032196044922, P1 ;  /* 0x400921fbff057808 */ /* 0x000fce0000800000 */
.L_x_17528:
[----:B------:R-:W-:Y:S05]  /*1c00*/  BSYNC.RECONVERGENT B0 ;  /* 0x0000000000007941 */ /* 0x000fea0003800200 */
.L_x_17526:
[----:B------:R-:W0:Y:S01]  /*1c10*/  LDC R3, c[0x0][0x394] ;  /* 0x0000e500ff037b82 */ /* 0x000e220000000800 */
[----:B------:R-:W-:-:S08]  /*1c20*/  DADD R6, |R14|, |R6| ;  /* 0x000000000e067229 */ /* 0x000fd00000000606 */
[----:B------:R-:W-:-:S06]  /*1c30*/  DSETP.NAN.AND P0, PT, R6, R6, PT ;  /* 0x000000060600722a */ /* 0x000fcc0003f08000 */
[----:B------:R-:W-:Y:S02]  /*1c40*/  FSEL R14, R6, R4, P0 ;  /* 0x00000004060e7208 */ /* 0x000fe40000000000 */
[----:B0-----:R-:W-:-:S04]  /*1c50*/  LOP3.LUT R15, R5, 0x80000000, R3, 0xb8, !PT ;  /* 0x80000000050f7812 */ /* 0x001fc800078eb803 */
[----:B------:R-:W-:-:S07]  /*1c60*/  FSEL R15, R7, R15, P0 ;  /* 0x0000000f070f7208 */ /* 0x000fce0000000000 */
.L_x_17523:
[----:B------:R-:W-:Y:S05]  /*1c70*/  BSYNC.RECONVERGENT B1 ;  /* 0x0000000000017941 */ /* 0x000fea0003800200 */
.L_x_17522:
        /* <DEDUP_REMOVED lines=32> */
.L_x_17532:
[----:B------:R-:W-:Y:S05]  /*1e80*/  BSYNC.RECONVERGENT B2 ;  /* 0x0000000000027941 */ /* 0x000fea0003800200 */
.L_x_17531:
        /* <DEDUP_REMOVED lines=90> */
.L_x_17534:
[----:B------:R-:W-:Y:S02]  /*2430*/  FSEL R4, RZ, 3.37028055040000000000e+12, P1 ;  /* 0x54442d18ff047808 */ /* 0x000fe40000800000 */
[----:B------:R-:W-:-:S07]  /*2440*/  FSEL R5, RZ, 2.1426990032196044922, P1 ;  /* 0x400921fbff057808 */ /* 0x000fce0000800000 */
.L_x_17535:
[----:B------:R-:W-:Y:S05]  /*2450*/  BSYNC.RECONVERGENT B0 ;  /* 0x0000000000007941 */ /* 0x000fea0003800200 */
.L_x_17533:
[----:B------:R-:W0:Y:S01]  /*2460*/  LDC R3, c[0x0][0x394] ;  /* 0x0000e500ff037b82 */ /* 0x000e220000000800 */
[----:B------:R-:W-:-:S08]  /*2470*/  DADD R6, |R16|, |R6| ;  /* 0x0000000010067229 */ /* 0x000fd00000000606 */
[----:B------:R-:W-:-:S06]  /*2480*/  DSETP.NAN.AND P0, PT, R6, R6, PT ;  /* 0x000000060600722a */ /* 0x000fcc0003f08000 */
[----:B------:R-:W-:Y:S02]  /*2490*/  FSEL R16, R6, R4, P0 ;  /* 0x0000000406107208 */ /* 0x000fe40000000000 */
[----:B0-----:R-:W-:-:S04]  /*24a0*/  LOP3.LUT R17, R5, 0x80000000, R3, 0xb8, !PT ;  /* 0x8000000005117812 */ /* 0x001fc800078eb803 */
[----:B------:R-:W-:-:S07]  /*24b0*/  FSEL R17, R7, R17, P0 ;  /* 0x0000001107117208 */ /* 0x000fce0000000000 */
.L_x_17530:
[----:B------:R-:W-:Y:S05]  /*24c0*/  BSYNC.RECONVERGENT B1 ;  /* 0x0000000000017941 */ /* 0x000fea0003800200 */
.L_x_17529:
        /* <DEDUP_REMOVED lines=32> */
.L_x_17539:
[----:B------:R-:W-:Y:S05]  /*26d0*/  BSYNC.RECONVERGENT B2 ;  /* 0x0000000000027941 */ /* 0x000fea0003800200 */
.L_x_17538:
        /* <DEDUP_REMOVED lines=90> */
.L_x_17541:
[----:B------:R-:W-:Y:S02]  /*2c80*/  FSEL R4, RZ, 3.37028055040000000000e+12, P1 ;  /* 0x54442d18ff047808 */ /* 0x000fe40000800000 */
[----:B------:R-:W-:-:S07]  /*2c90*/  FSEL R5, RZ, 2.1426990032196044922, P1 ;  /* 0x400921fbff057808 */ /* 0x000fce0000800000 */
.L_x_17542:
[----:B------:R-:W-:Y:S05]  /*2ca0*/  BSYNC.RECONVERGENT B0 ;  /* 0x0000000000007941 */ /* 0x000fea0003800200 */
.L_x_17540:
[----:B------:R-:W0:Y:S01]  /*2cb0*/  LDC R3, c[0x0][0x394] ;  /* 0x0000e500ff037b82 */ /* 0x000e220000000800 */
[----:B------:R-:W-:-:S08]  /*2cc0*/  DADD R6, |R18|, |R6| ;  /* 0x0000000012067229 */ /* 0x000fd00000000606 */
[----:B------:R-:W-:-:S06]  /*2cd0*/  DSETP.NAN.AND P0, PT, R6, R6, PT ;  /* 0x000000060600722a */ /* 0x000fcc0003f08000 */
[----:B------:R-:W-:Y:S02]  /*2ce0*/  FSEL R18, R6, R4, P0 ;  /* 0x0000000406127208 */ /* 0x000fe40000000000 */
[----:B0-----:R-:W-:-:S04]  /*2cf0*/  LOP3.LUT R19, R5, 0x80000000, R3, 0xb8, !PT ;  /* 0x8000000005137812 */ /* 0x001fc800078eb803 */
[----:B------:R-:W-:-:S07]  /*2d00*/  FSEL R19, R7, R19, P0 ;  /* 0x0000001307137208 */ /* 0x000fce0000000000 */
.L_x_17537:
[----:B------:R-:W-:Y:S05]  /*2d10*/  BSYNC.RECONVERGENT B1 ;  /* 0x0000000000017941 */ /* 0x000fea0003800200 */
.L_x_17536:
        /* <DEDUP_REMOVED lines=32> */
.L_x_17546:
[----:B------:R-:W-:Y:S05]  /*2f20*/  BSYNC.RECONVERGENT B2 ;  /* 0x0000000000027941 */ /* 0x000fea0003800200 */
.L_x_17545:
        /* <DEDUP_REMOVED lines=90> */
.L_x_17548:
[----:B------:R-:W-:Y:S02]  /*34d0*/  FSEL R4, RZ, 3.37028055040000000000e+12, P1 ;  /* 0x54442d18ff047808 */ /* 0x000fe40000800000 */
[----:B------:R-:W-:-:S07]  /*34e0*/  FSEL R5, RZ, 2.1426990032196044922, P1 ;  /* 0x400921fbff057808 */ /* 0x000fce0000800000 */
.L_x_17549:
[----:B------:R-:W-:Y:S05]  /*34f0*/  BSYNC.RECONVERGENT B0 ;  /* 0x0000000000007941 */ /* 0x000fea0003800200 */
.L_x_17547:
[----:B------:R-:W0:Y:S01]  /*3500*/  LDC R3, c[0x0][0x394] ;  /* 0x0000e500ff037b82 */ /* 0x000e220000000800 */
[----:B------:R-:W-:-:S08]  /*3510*/  DADD R6, |R20|, |R6| ;  /* 0x0000000014067229 */ /* 0x000fd00000000606 */
[----:B------:R-:W-:-:S06]  /*3520*/  DSETP.NAN.AND P0, PT, R6, R6, PT ;  /* 0x000000060600722a */ /* 0x000fcc0003f08000 */
[----:B------:R-:W-:Y:S02]  /*3530*/  FSEL R20, R6, R4, P0 ;  /* 0x0000000406147208 */ /* 0x000fe40000000000 */
[----:B0-----:R-:W-:-:S04]  /*3540*/  LOP3.LUT R21, R5, 0x80000000, R3, 0xb8, !PT ;  /* 0x8000000005157812 */ /* 0x001fc800078eb803 */
[----:B------:R-:W-:-:S07]  /*3550*/  FSEL R21, R7, R21, P0 ;  /* 0x0000001507157208 */ /* 0x000fce0000000000 */
.L_x_17544:
[----:B------:R-:W-:Y:S05]  /*3560*/  BSYNC.RECONVERGENT B1 ;  /* 0x0000000000017941 */ /* 0x000fea0003800200 */
.L_x_17543:
        /* <DEDUP_REMOVED lines=32> */
.L_x_17553:
[----:B------:R-:W-:Y:S05]  /*3770*/  BSYNC.RECONVERGENT B2 ;  /* 0x0000000000027941 */ /* 0x000fea0003800200 */
.L_x_17552:
        /* <DEDUP_REMOVED lines=90> */
.L_x_17555:
[----:B------:R-:W-:Y:S02]  /*3d20*/  FSEL R4, RZ, 3.37028055040000000000e+12, P1 ;  /* 0x54442d18ff047808 */ /* 0x000fe40000800000 */
[----:B------:R-:W-:-:S07]  /*3d30*/  FSEL R5, RZ, 2.1426990032196044922, P1 ;  /* 0x400921fbff057808 */ /* 0x000fce0000800000 */
.L_x_17556:
[----:B------:R-:W-:Y:S05]  /*3d40*/  BSYNC.RECONVERGENT B0 ;  /* 0x0000000000007941 */ /* 0x000fea0003800200 */
.L_x_17554:
[----:B------:R-:W0:Y:S01]  /*3d50*/  LDC R3, c[0x0][0x394] ;  /* 0x0000e500ff037b82 */ /* 0x000e220000000800 */
[----:B------:R-:W-:-:S08]  /*3d60*/  DADD R6, |R22|, |R6| ;  /* 0x0000000016067229 */ /* 0x000fd00000000606 */
[----:B------:R-:W-:-:S06]  /*3d70*/  DSETP.NAN.AND P0, PT, R6, R6, PT ;  /* 0x000000060600722a */ /* 0x000fcc0003f08000 */
[----:B------:R-:W-:Y:S02]  /*3d80*/  FSEL R22, R6, R4, P0 ;  /* 0x0000000406167208 */ /* 0x000fe40000000000 */
[----:B0-----:R-:W-:-:S04]  /*3d90*/  LOP3.LUT R23, R5, 0x80000000, R3, 0xb8, !PT ;  /* 0x8000000005177812 */ /* 0x001fc800078eb803 */
[----:B------:R-:W-:-:S07]  /*3da0*/  FSEL R23, R7, R23, P0 ;  /* 0x0000001707177208 */ /* 0x000fce0000000000 */
.L_x_17551:
[----:B------:R-:W-:Y:S05]  /*3db0*/  BSYNC.RECONVERGENT B1 ;  /* 0x0000000000017941 */ /* 0x000fea0003800200 */
.L_x_17550:
        /* <DEDUP_REMOVED lines=32> */
.L_x_17560:
[----:B------:R-:W-:Y:S05]  /*3fc0*/  BSYNC.RECONVERGENT B2 ;  /* 0x0000000000027941 */ /* 0x000fea0003800200 */
.L_x_17559:
        /* <DEDUP_REMOVED lines=90> */
.L_x_17562:
[----:B------:R-:W-:Y:S02]  /*4570*/  FSEL R2, RZ, 3.37028055040000000000e+12, P1 ;  /* 0x54442d18ff027808 */ /* 0x000fe40000800000 */
[----:B------:R-:W-:-:S07]  /*4580*/  FSEL R3, RZ, 2.1426990032196044922, P1 ;  /* 0x400921fbff037808 */ /* 0x000fce0000800000 */
.L_x_17563:
[----:B------:R-:W-:Y:S05]  /*4590*/  BSYNC.RECONVERGENT B0 ;  /* 0x0000000000007941 */ /* 0x000fea0003800200 */
.L_x_17561:
[----:B------:R-:W0:Y:S01]  /*45a0*/  LDC R7, c[0x0][0x394] ;  /* 0x0000e500ff077b82 */ /* 0x000e220000000800 */
[----:B------:R-:W-:-:S08]  /*45b0*/  DADD R4, |R8|, |R4| ;  /* 0x0000000008047229 */ /* 0x000fd00000000604 */
[----:B------:R-:W-:-:S06]  /*45c0*/  DSETP.NAN.AND P0, PT, R4, R4, PT ;  /* 0x000000040400722a */ /* 0x000fcc0003f08000 */
[----:B------:R-:W-:Y:S02]  /*45d0*/  FSEL R0, R4, R2, P0 ;  /* 0x0000000204007208 */ /* 0x000fe40000000000 */
[----:B0-----:R-:W-:-:S04]  /*45e0*/  LOP3.LUT R3, R3, 0x80000000, R7, 0xb8, !PT ;  /* 0x8000000003037812 */ /* 0x001fc800078eb807 */
[----:B------:R-:W-:-:S07]  /*45f0*/  FSEL R3, R5, R3, P0 ;  /* 0x0000000305037208 */ /* 0x000fce0000000000 */
.L_x_17558:
[----:B------:R-:W-:Y:S05]  /*4600*/  BSYNC.RECONVERGENT B1 ;  /* 0x0000000000017941 */ /* 0x000fea0003800200 */
.L_x_17557:
[----:B------:R-:W1:Y:S01]  /*4610*/  S2R R2, SR_CTAID.X ;  /* 0x0000000000027919 */ /* 0x000e620000002500 */
[----:B0-----:R-:W1:Y:S01]  /*4620*/  LDC R7, c[0x0][0x380] ;  /* 0x0000e000ff077b82 */ /* 0x001e620000000800 */
[----:B------:R-:W-:Y:S04]  /*4630*/  BSSY.RECONVERGENT B0, `(.L_x_17564) ;  /* 0x0000036000007945 */ /* 0x000fe80003800200 */
[----:B------:R-:W-:Y:S01]  /*4640*/  BSSY.RELIABLE B1, `(.L_x_17565) ;  /* 0x000002e000017945 */ /* 0x000fe20003800100 */
[----:B------:R-:W0:Y:S01]  /*4650*/  S2R R5, SR_TID.X ;  /* 0x0000000000057919 */ /* 0x000e220000002100 */
[----:B-1----:R-:W-:-:S05]  /*4660*/  IMAD R4, R2, -0x400, R7 ;  /* 0xfffffc0002047824 */ /* 0x002fca00078e0207 */
[----:B0-----:R-:W-:-:S13]  /*4670*/  ISETP.GE.U32.AND P0, PT, R5, R4, PT ;  /* 0x000000040500720c */ /* 0x001fda0003f06070 */
[----:B------:R-:W0:Y:S01]  /*4680*/  @!P0 LDC.64 R6, c[0x0][0x398] ;  /* 0x0000e600ff068b82 */ /* 0x000e220000000a00 */
[----:B-----5:R-:W-:Y:S02]  /*4690*/  @!P0 IMAD R9, R2, 0x400, R5 ;  /* 0x0000040002098824 */ /* 0x020fe400078e0205 */
        /* <DEDUP_REMOVED lines=18> */
.L_x_17566:
[----:B------:R-:W-:-:S13]  /*47c0*/  ISETP.GE.U32.AND P0, PT, R5, R4, PT ;  /* 0x000000040500720c */ /* 0x000fda0003f06070 */
[----:B------:R-:W-:Y:S05]  /*47d0*/  @P0 BRA `(.L_x_17568) ;  /* 0x0000000000300947 */ /* 0x000fea0003800000 */
[----:B0-----:R-:W0:Y:S01]  /*47e0*/  LDC.64 R6, c[0x0][0x398] ;  /* 0x0000e600ff067b82 */ /* 0x001e220000000a00 */
[----:B------:R-:W-:Y:S02]  /*47f0*/  IMAD R9, R2, 0x400, R5 ;  /* 0x0000040002097824 */ /* 0x000fe400078e0205 */
[----:B------:R-:W-:Y:S02]  /*4800*/  VIADD R5, R5, 0x80 ;  /* 0x0000008005057836 */ /* 0x000fe40000000000 */
[----:B0-----:R-:W-:-:S05]  /*4810*/  IMAD.WIDE.U32 R6, R9, 0x8, R6 ;  /* 0x0000000809067825 */ /* 0x001fca00078e0006 */
[----:B------:R1:W-:Y:S02]  /*4820*/  STG.E.64 desc[UR6][R6.64], R16 ;  /* 0x0000001006007986 */ /* 0x0003e4000c101b06 */
.L_x_17567:
[----:B------:R-:W-:-:S13]  /*4830*/  ISETP.GE.U32.AND P0, PT, R5, R4, PT ;  /* 0x000000040500720c */ /* 0x000fda0003f06070 */
[----:B------:R-:W-:Y:S05]  /*4840*/  @P0 BRA `(.L_x_17569) ;  /* 0x0000000000340947 */ /* 0x000fea0003800000 */
[----:B01----:R-:W0:Y:S01]  /*4850*/  LDC.64 R6, c[0x0][0x398] ;  /* 0x0000e600ff067b82 */ /* 0x003e220000000a00 */
[----:B------:R-:W-:Y:S02]  /*4860*/  IMAD R9, R2, 0x400, R5 ;  /* 0x0000040002097824 */ /* 0x000fe400078e0205 */
[----:B------:R-:W-:Y:S02]  /*4870*/  VIADD R5, R5, 0x80 ;  /* 0x0000008005057836 */ /* 0x000fe40000000000 */
[----:B0-----:R-:W-:-:S05]  /*4880*/  IMAD.WIDE.U32 R6, R9, 0x8, R6 ;  /* 0x0000000809067825 */ /* 0x001fca00078e0006 */
[----:B------:R1:W-:Y:S02]  /*4890*/  STG.E.64 desc[UR6][R6.64], R18 ;  /* 0x0000001206007986 */ /* 0x0003e4000c101b06 */
.L_x_17568:
        /* <DEDUP_REMOVED lines=8> */
.L_x_17569:
[----:B------:R-:W-:Y:S05]  /*4920*/  BSYNC.RELIABLE B1 ;  /* 0x0000000000017941 */ /* 0x000fea0003800100 */
.L_x_17565:
[----:B------:R-:W-:-:S13]  /*4930*/  ISETP.GE.U32.AND P0, PT, R5, R4, PT ;  /* 0x000000040500720c */ /* 0x000fda0003f06070 */
[----:B012---:R-:W0:Y:S01]  /*4940*/  @!P0 LDC.64 R6, c[0x0][0x398] ;  /* 0x0000e600ff068b82 */ /* 0x007e220000000a00 */
[----:B------:R-:W-:Y:S02]  /*4950*/  @!P0 IMAD R9, R2, 0x400, R5 ;  /* 0x0000040002098824 */ /* 0x000fe400078e0205 */
[----:B------:R-:W-:Y:S02]  /*4960*/  @!P0 VIADD R5, R5, 0x80 ;  /* 0x0000008005058836 */ /* 0x000fe40000000000 */
[----:B0-----:R-:W-:-:S05]  /*4970*/  @!P0 IMAD.WIDE.U32 R6, R9, 0x8, R6 ;  /* 0x0000000809068825 */ /* 0x001fca00078e0006 */
[----:B------:R2:W-:Y:S02]  /*4980*/  @!P0 STG.E.64 desc[UR6][R6.64], R22 ;  /* 0x0000001606008986 */ /* 0x0005e4000c101b06 */
.L_x_17570:
[----:B------:R-:W-:Y:S05]  /*4990*/  BSYNC.RECONVERGENT B0 ;  /* 0x0000000000007941 */ /* 0x000fea0003800200 */
.L_x_17564:
        /* <DEDUP_REMOVED lines=9> */
.L_x_17510:
[----:B------:R-:W0:Y:S01]  /*4a30*/  S2R R7, SR_TID.X ;  /* 0x0000000000077919 */ /* 0x000e220000002100 */
[----:B------:R-:W1:Y:S01]  /*4a40*/  LDC.64 R2, c[0x0][0x3a0] ;  /* 0x0000e800ff027b82 */ /* 0x000e620000000a00 */
[----:B------:R-:W-:Y:S01]  /*4a50*/  IMAD.SHL.U32 R5, R27, 0x400, RZ ;  /* 0x000004001b057824 */ /* 0x000fe200078e00ff */
[----:B------:R-:W2:Y:S03]  /*4a60*/  LDCU.64 UR4, c[0x0][0x390] ;  /* 0x00007200ff0477ac */ /* 0x000ea60008000a00 */
        /* <DEDUP_REMOVED lines=10> */
[----:B------:R-:W-:-:S08]  /*4b10*/  DSETP.GEU.AND P0, PT, |R20|, |UR4|, PT ;  /* 0x4000000414007e2a */ /* 0x000fd0000bf0e200 */
        /* <DEDUP_REMOVED lines=18> */
[----:B-----5:R-:W-:Y:S05]  /*4c40*/  CALL.REL.NOINC `($__internal_81_$__cuda_sm20_div_rn_f64_full) ;  /* 0x0000003c00487944 */ /* 0x020fea0003c00000 */
.L_x_17572:
[----:B------:R-:W-:Y:S05]  /*4c50*/  BSYNC.RECONVERGENT B1 ;  /* 0x0000000000017941 */ /* 0x000fea0003800200 */
.L_x_17571:
        /* <DEDUP_REMOVED lines=8> */
[----:B------:R-:W-:Y:S01]  /*4ce0*/  ISETP.GE.AND P3, PT, R21, RZ, PT ;  /* 0x000000ff1500720c */ /* 0x000fe20003f66270 */
[C---:B------:R-:W-:Y:S01]  /*4cf0*/  DFMA R4, R2.reuse, -UR4, R4 ;  /* 0x8000000402047c2b */ /* 0x040fe20008000004 */
[----:B------:R-:W-:Y:S01]  /*4d00*/  UMOV UR4, 0x8dde082e ;  /* 0x8dde082e00047882 */ /* 0x000fe20000000000 */
[----:B------:R-:W-:Y:S01]  /*4d10*/  UMOV UR5, 0x3f531278 ;  /* 0x3f53127800057882 */ /* 0x000fe20000000000 */
[----:B------:R-:W-:Y:S01]  /*4d20*/  @P0 IMAD.MOV.U32 R36, RZ, RZ, 0x54442d18 ;  /* 0x54442d18ff240424 */ /* 0x000fe200078e00ff */
[----:B------:R-:W-:Y:S01]  /*4d30*/  @!P0 PLOP3.LUT P2, PT, P3, PT, PT, 0x80, 0x8 ;  /* 0x000000000008881c */ /* 0x000fe20001f4f070 */
[----:B------:R-:W-:Y:S01]  /*4d40*/  @P0 IMAD.MOV.U32 R37, RZ, RZ, 0x400921fb ;  /* 0x400921fbff250424 */ /* 0x000fe200078e00ff */
[----:B------:R-:W-:Y:S01]  /*4d50*/  BSSY.RECONVERGENT B1, `(.L_x_17573) ;  /* 0x0000069000017945 */ /* 0x000fe20003800200 */
[----:B------:R-:W-:Y:S01]  /*4d60*/  @!P0 IMAD.MOV.U32 R32, RZ, RZ, 0x54442d18 ;  /* 0x54442d18ff208424 */ /* 0x000fe200078e00ff */
[----:B------:R-:W-:Y:S01]  /*4d70*/  DFMA R4, R2, R4, -UR4 ;  /* 0x8000000402047e2b */ /* 0x000fe20008000004 */
[----:B------:R-:W-:Y:S01]  /*4d80*/  UMOV UR4, 0xc8249315 ;  /* 0xc824931500047882 */ /* 0x000fe20000000000 */
[----:B------:R-:W-:Y:S01]  /*4d90*/  UMOV UR5, 0x3f6f9690 ;  /* 0x3f6f969000057882 */ /* 0x000fe20000000000 */
[----:B------:R-:W-:Y:S01]  /*4da0*/  @!P0 IMAD.MOV.U32 R33, RZ, RZ, 0x3ff921fb ;  /* 0x3ff921fbff218424 */ /* 0x000fe200078e00ff */
[----:B0-----:R-:W-:-:S04]  /*4db0*/  DSETP.GEU.AND P1, PT, |R22|, |UR8|, PT ;  /* 0x4000000816007e2a */ /* 0x001fc8000bf2e200 */
[----:B------:R-:W-:Y:S01]  /*4dc0*/  DFMA R4, R2, R4, UR4 ;  /* 0x0000000402047e2b */ /* 0x000fe20008000004 */
[----:B------:R-:W-:Y:S01]  /*4dd0*/  UMOV UR4, 0xabc7cf0d ;  /* 0xabc7cf0d00047882 */ /* 0x000fe20000000000 */
[----:B------:R-:W-:Y:S01]  /*4de0*/  UMOV UR5, 0x3f82cf5a ;  /* 0x3f82cf5a00057882 */ /* 0x000fe20000000000 */
[----:B------:R-:W-:-:S05]  /*4df0*/  DSETP.GEU.AND P4, PT, |R20|, |UR8|, PT ;  /* 0x4000000814007e2a */ /* 0x000fca000bf8e200 */
        /* <DEDUP_REMOVED lines=26> */
[----:B------:R-:W-:Y:S01]  /*4fa0*/  DADD R4, -RZ, |UR8| ;  /* 0x40000008ff047e29 */ /* 0x000fe20008000100 */
[----:B------:R-:W-:-:S05]  /*4fb0*/  UMOV UR5, 0x3fb3b12b ;  /* 0x3fb3b12b00057882 */ /* 0x000fca0000000000 */
[C---:B------:R-:W-:Y:S01]  /*4fc0*/  DFMA R24, R2.reuse, R24, UR4 ;  /* 0x0000000402187e2b */ /* 0x040fe20008000018 */
[----:B------:R-:W-:Y:S01]  /*4fd0*/  UMOV UR4, 0x22f8dc5c ;  /* 0x22f8dc5c00047882 */ /* 0x000fe20000000000 */
[----:B------:R-:W-:Y:S02]  /*4fe0*/  UMOV UR5, 0x3fb745d0 ;  /* 0x3fb745d000057882 */ /* 0x000fe40000000000 */
[----:B------:R-:W-:Y:S02]  /*4ff0*/  FSEL R27, R7, R5, P1 ;  /* 0x00000005071b7208 */ /* 0x000fe40000800000 */
[----:B------:R-:W-:Y:S02]  /*5000*/  FSEL R26, R6, R4, P1 ;  /* 0x00000004061a7208 */ /* 0x000fe40000800000 */
[----:B------:R-:W-:Y:S01]  /*5010*/  DFMA R24, R2, R24, -UR4 ;  /* 0x8000000402187e2b */ /* 0x000fe20008000018 */
[----:B------:R-:W0:Y:S01]  /*5020*/  MUFU.RCP64H R29, R27 ;  /* 0x0000001b001d7308 */ /* 0x000e220000001800 */
[----:B------:R-:W-:Y:S01]  /*5030*/  UMOV UR4, 0x9dfe927 ;  /* 0x09dfe92700047882 */ /* 0x000fe20000000000 */
[----:B------:R-:W-:-:S05]  /*5040*/  UMOV UR5, 0x3fbc71c7 ;  /* 0x3fbc71c700057882 */ /* 0x000fca0000000000 */
[----:B------:R-:W-:Y:S01]  /*5050*/  DFMA R24, R2, R24, UR4 ;  /* 0x0000000402187e2b */ /* 0x000fe20008000018 */
[----:B------:R-:W-:Y:S01]  /*5060*/  UMOV UR4, 0x91fa1744 ;  /* 0x91fa174400047882 */ /* 0x000fe20000000000 */
[----:B------:R-:W-:-:S06]  /*5070*/  UMOV UR5, 0x3fc24924 ;  /* 0x3fc2492400057882 */ /* 0x000fcc0000000000 */
[----:B------:R-:W-:Y:S01]  /*5080*/  DFMA R24, R2, R24, -UR4 ;  /* 0x8000000402187e2b */ /* 0x000fe20008000018 */
[----:B------:R-:W-:Y:S01]  /*5090*/  UMOV UR4, 0x999840d2 ;  /* 0x999840d200047882 */ /* 0x000fe20000000000 */
[----:B0-----:R-:W-:Y:S01]  /*50a0*/  DFMA R30, -R26, R28, 1 ;  /* 0x3ff000001a1e742b */ /* 0x001fe2000000011c */
[----:B------:R-:W-:-:S05]  /*50b0*/  UMOV UR5, 0x3fc99999 ;  /* 0x3fc9999900057882 */ /* 0x000fca0000000000 */
[----:B------:R-:W-:Y:S01]  /*50c0*/  DFMA R24, R2, R24, UR4 ;  /* 0x0000000402187e2b */ /* 0x000fe20008000018 */
[----:B------:R-:W-:Y:S01]  /*50d0*/  UMOV UR4, 0x5555544c ;  /* 0x5555544c00047882 */ /* 0x000fe20000000000 */
[----:B------:R-:W-:Y:S01]  /*50e0*/  DFMA R30, R30, R30, R30 ;  /* 0x0000001e1e1e722b */ /* 0x000fe2000000001e */
[----:B------:R-:W-:-:S05]  /*50f0*/  UMOV UR5, 0x3fd55555 ;  /* 0x3fd5555500057882 */ /* 0x000fca0000000000 */
[----:B------:R-:W-:Y:S02]  /*5100*/  DFMA R24, R2, R24, -UR4 ;  /* 0x8000000402187e2b */ /* 0x000fe40008000018 */
[----:B------:R-:W-:Y:S01]  /*5110*/  DFMA R30, R28, R30, R28 ;  /* 0x0000001e1c1e722b */ /* 0x000fe2000000001c */
[----:B------:R-:W-:Y:S02]  /*5120*/  FSEL R28, R6, R4, !P1 ;  /* 0x00000004061c7208 */ /* 0x000fe40004800000 */
[----:B------:R-:W-:-:S03]  /*5130*/  FSEL R29, R7, R5, !P1 ;  /* 0x00000005071d7208 */ /* 0x000fc60004800000 */
[----:B------:R-:W-:Y:S02]  /*5140*/  DMUL R2, R2, R24 ;  /* 0x0000001802027228 */ /* 0x000fe40000000000 */
[----:B------:R-:W-:-:S06]  /*5150*/  DFMA R24, -R26, R30, 1 ;  /* 0x3ff000001a18742b */ /* 0x000fcc000000011e */
[----:B------:R-:W-:Y:S02]  /*5160*/  DFMA R2, R2, R34, R34 ;  /* 0x000000220202722b */ /* 0x000fe40000000022 */
[----:B------:R-:W-:Y:S02]  /*5170*/  DFMA R24, R30, R24, R30 ;  /* 0x000000181e18722b */ /* 0x000fe4000000001e */
[----:B------:R-:W-:-:S04]  /*5180*/  DADD R30, -RZ, |R20| ;  /* 0x00000000ff1e7229 */ /* 0x000fc80000000514 */
[----:B------:R-:W-:Y:S02]  /*5190*/  @!P0 DADD R6, -RZ, -R2 ;  /* 0x00000000ff068229 */ /* 0x000fe40000000902 */
[----:B------:R-:W-:-:S04]  /*51a0*/  DMUL R34, R24, R28 ;  /* 0x0000001c18227228 */ /* 0x000fc80000000000 */
[----:B------:R-:W-:Y:S02]  /*51b0*/  FSEL R38, R30, R4, P4 ;  /* 0x000000041e267208 */ /* 0x000fe40002000000 */
[----:B------:R-:W-:Y:S02]  /*51c0*/  FSEL R39, R31, R5, P4 ;  /* 0x000000051f277208 */ /* 0x000fe40002000000 */
[----:B------:R-:W-:Y:S01]  /*51d0*/  DFMA R30, -R26, R34, R28 ;  /* 0x000000221a1e722b */ /* 0x000fe2000000011c */
[----:B------:R-:W-:Y:S02]  /*51e0*/  @!P0 FSEL R4, R2, R6, !P2 ;  /* 0x0000000602048208 */ /* 0x000fe40005000000 */
[----:B------:R-:W-:Y:S01]  /*51f0*/  @!P0 FSEL R5, R3, R7, !P2 ;  /* 0x0000000703058208 */ /* 0x000fe20005000000 */
[----:B------:R-:W-:Y:S01]  /*5200*/  DSETP.NEU.AND P4, PT, R38, RZ, PT ;  /* 0x000000ff2600722a */ /* 0x000fe20003f8d000 */
[----:B------:R-:W-:Y:S01]  /*5210*/  @P0 PLOP3.LUT P2, PT, P3, PT, PT, 0x80, 0x8 ;  /* 0x000000000008081c */ /* 0x000fe20001f4f070 */
[----:B------:R-:W-:Y:S01]  /*5220*/  @P0 DADD R6, -R2, R36 ;  /* 0x0000000002060229 */ /* 0x000fe20000000124 */
[----:B------:R-:W-:Y:S01]  /*5230*/  FSETP.GEU.AND P3, PT, |R29|, 6.5827683646048100446e-37, PT ;  /* 0x036000001d00780b */ /* 0x000fe20003f6e200 */
[----:B------:R-:W-:-:S02]  /*5240*/  DFMA R34, R24, R30, R34 ;  /* 0x0000001e1822722b */ /* 0x000fc40000000022 */
[----:B------:R-:W-:Y:S01]  /*5250*/  @!P0 DADD R4, R4, R32 ;  /* 0x0000000004048229 */ /* 0x000fe20000000020 */
[----:B------:R-:W0:Y:S05]  /*5260*/  LDC R31, c[0x0][0x394] ;  /* 0x0000e500ff1f7b82 */ /* 0x000e2a0000000800 */
[----:B------:R-:W-:Y:S02]  /*5270*/  @P0 FSEL R5, R7, R3, !P2 ;  /* 0x0000000307050208 */ /* 0x000fe40005000000 */
[----:B------:R-:W-:Y:S01]  /*5280*/  @P4 IMAD.MOV.U32 R25, RZ, RZ, 0x4002d97c ;  /* 0x4002d97cff194424 */ /* 0x000fe200078e00ff */
[----:B------:R-:W-:Y:S01]  /*5290*/  @P0 FSEL R4, R6, R2, !P2 ;  /* 0x0000000206040208 */ /* 0x000fe20005000000 */
[----:B------:R-:W-:Y:S01]  /*52a0*/  @P4 IMAD.MOV.U32 R7, RZ, RZ, 0x7f3321d2 ;  /* 0x7f3321d2ff074424 */ /* 0x000fe200078e00ff */
[C---:B------:R-:W-:Y:S01]  /*52b0*/  @P4 DSETP.NEU.AND P0, PT, |R20|.reuse, |UR8|, PT ;  /* 0x4000000814004e2a */ /* 0x040fe2000bf0d200 */
[----:B------:R-:W-:Y:S01]  /*52c0*/  FFMA R6, RZ, R27, R35 ;  /* 0x0000001bff067223 */ /* 0x000fe20000000023 */
[----:B------:R-:W-:Y:S01]  /*52d0*/  @P4 FSEL R25, R25, 1.8213495016098022461, !P2 ;  /* 0x3fe921fb19194808 */ /* 0x000fe20005000000 */
[----:B------:R-:W-:Y:S01]  /*52e0*/  DADD R20, |R20|, |UR8| ;  /* 0x4000000814147e29 */ /* 0x000fe20008000200 */
[----:B------:R-:W-:-:S02]  /*52f0*/  @P4 FSEL R7, R7, 3.37028055040000000000e+12, !P2 ;  /* 0x54442d1807074808 */ /* 0x000fc40005000000 */
[----:B------:R-:W-:Y:S02]  /*5300*/  @!P4 FSEL R2, RZ, 3.37028055040000000000e+12, P2 ;  /* 0x54442d18ff02c808 */ /* 0x000fe40001000000 */
[----:B------:R-:W-:Y:S02]  /*5310*/  @!P4 FSEL R3, RZ, 2.1426990032196044922, P2 ;  /* 0x400921fbff03c808 */ /* 0x000fe40001000000 */
[----:B------:R-:W-:Y:S02]  /*5320*/  FSETP.GT.AND P2, PT, |R6|, 1.469367938527859385e-39, PT ;  /* 0x001000000600780b */ /* 0x000fe40003f44200 */
[----:B------:R-:W-:Y:S02]  /*5330*/  @P4 FSEL R5, R25, R5, !P0 ;  /* 0x0000000519054208 */ /* 0x000fe40004000000 */
[----:B------:R-:W-:Y:S01]  /*5340*/  @P4 FSEL R0, R7, R4, !P0 ;  /* 0x0000000407004208 */ /* 0x000fe20004000000 */
[----:B------:R-:W-:Y:S02]  /*5350*/  DSETP.NAN.AND P0, PT, R20, R20, PT ;  /* 0x000000141400722a */ /* 0x000fe40003f08000 */
[----:B------:R-:W-:-:S02]  /*5360*/  @P4 IMAD.MOV.U32 R3, RZ, RZ, R5 ;  /* 0x000000ffff034224 */ /* 0x000fc400078e0005 */
[----:B------:R-:W-:-:S03]  /*5370*/  @P4 IMAD.MOV.U32 R2, RZ, RZ, R0 ;  /* 0x000000ffff024224 */ /* 0x000fc600078e0000 */
[----:B0-----:R-:W-:Y:S02]  /*5380*/  LOP3.LUT R3, R3, 0x80000000, R31, 0xb8, !PT ;  /* 0x8000000003037812 */ /* 0x001fe400078eb81f */
[----:B------:R-:W-:Y:S02]  /*5390*/  FSEL R2, R20, R2, P0 ;  /* 0x0000000214027208 */ /* 0x000fe40000000000 */
[----:B------:R-:W-:Y:S01]  /*53a0*/  FSEL R21, R21, R3, P0 ;  /* 0x0000000315157208 */ /* 0x000fe20000000000 */
[----:B------:R-:W-:Y:S06]  /*53b0*/  @P2 BRA P3, `(.L_x_17574) ;  /* 0x0000000000082947 */ /* 0x000fec0001800000 */
[----:B------:R-:W-:-:S07]  /*53c0*/  MOV R0, 0x53e0 ;  /* 0x000053e000007802 */ /* 0x000fce0000000f00 */
[----:B-----5:R-:W-:Y:S05]  /*53d0*/  CALL.REL.NOINC `($__internal_81_$__cuda_sm20_div_rn_f64_full) ;  /* 0x0000003400647944 */ /* 0x020fea0003c00000 */
.L_x_17574:
[----:B------:R-:W-:Y:S05]  /*53e0*/  BSYNC.RECONVERGENT B1 ;  /* 0x0000000000017941 */ /* 0x000fea0003800200 */
.L_x_17573:
        /* <DEDUP_REMOVED lines=62> */
[----:B------:R-:W-:-:S08]  /*57d0*/  DMUL R6, R4, R6 ;  /* 0x0000000604067228 */ /* 0x000fd00000000000 */
[----:B------:R-:W-:Y:S01]  /*57e0*/  DFMA R34, R6, R34, R34 ;  /* 0x000000220622722b */ /* 0x000fe20000000022 */
[----:B------:R-:W-:Y:S01]  /*57f0*/  @P1 IMAD.MOV.U32 R6, RZ, RZ, 0x54442d18 ;  /* 0x54442d18ff061424 */ /* 0x000fe200078e00ff */
[----:B0-----:R-:W-:Y:S01]  /*5800*/  DADD R4, -RZ, |UR4| ;  /* 0x40000004ff047e29 */ /* 0x001fe20008000100 */
[----:B------:R-:W-:Y:S01]  /*5810*/  @P1 IMAD.MOV.U32 R7, RZ, RZ, 0x400921fb ;  /* 0x400921fbff071424 */ /* 0x000fe200078e00ff */
[----:B------:R-:W-:-:S04]  /*5820*/  DSETP.GEU.AND P3, PT, |R22|, |UR4|, PT ;  /* 0x4000000416007e2a */ /* 0x000fc8000bf6e200 */
[----:B------:R-:W-:Y:S02]  /*5830*/  @!P1 DADD R24, -RZ, -R34 ;  /* 0x00000000ff189229 */ /* 0x000fe40000000922 */
[----:B------:R-:W-:Y:S02]  /*5840*/  @P1 DADD R6, -R34, R6 ;  /* 0x0000000022061229 */ /* 0x000fe40000000106 */
[----:B------:R-:W-:Y:S01]  /*5850*/  FSEL R28, R26, R4, P3 ;  /* 0x000000041a1c7208 */ /* 0x000fe20001800000 */
[----:B------:R-:W-:Y:S01]  /*5860*/  @!P1 IMAD.MOV.U32 R26, RZ, RZ, 0x54442d18 ;  /* 0x54442d18ff1a9424 */ /* 0x000fe200078e00ff */
[----:B------:R-:W-:Y:S01]  /*5870*/  FSEL R29, R27, R5, P3 ;  /* 0x000000051b1d7208 */ /* 0x000fe20001800000 */
[----:B------:R-:W-:-:S05]  /*5880*/  @!P1 IMAD.MOV.U32 R27, RZ, RZ, 0x3ff921fb ;  /* 0x3ff921fbff1b9424 */ /* 0x000fca00078e00ff */
        /* <DEDUP_REMOVED lines=8> */
[----:B------:R-:W-:Y:S01]  /*5910*/  IMAD.MOV.U32 R3, RZ, RZ, 0x7f3321d2 ;  /* 0x7f3321d2ff037424 */ /* 0x000fe200078e00ff */
[----:B------:R-:W-:Y:S01]  /*5920*/  DSETP.NEU.AND P1, PT, |R22|, |UR4|, PT ;  /* 0x4000000416007e2a */ /* 0x000fe2000bf2d200 */
[----:B------:R-:W-:-:S03]  /*5930*/  IMAD.MOV.U32 R25, RZ, RZ, 0x4002d97c ;  /* 0x4002d97cff197424 */ /* 0x000fc600078e00ff */
[----:B------:R-:W-:Y:S02]  /*5940*/  FSEL R3, R3, 3.37028055040000000000e+12, !P0 ;  /* 0x54442d1803037808 */ /* 0x000fe40004000000 */
[----:B------:R-:W-:Y:S02]  /*5950*/  FSEL R25, R25, 1.8213495016098022461, !P0 ;  /* 0x3fe921fb19197808 */ /* 0x000fe40004000000 */
[----:B------:R-:W-:Y:S02]  /*5960*/  FSEL R6, R3, R6, !P1 ;  /* 0x0000000603067208 */ /* 0x000fe40004800000 */
[----:B------:R-:W-:Y:S01]  /*5970*/  FSEL R7, R25, R7, !P1 ;  /* 0x0000000719077208 */ /* 0x000fe20004800000 */
[----:B------:R-:W-:Y:S06]  /*5980*/  BRA `(.L_x_17577) ;  /* 0x0000000000087947 */ /* 0x000fec0003800000 */
.L_x_17576:
[----:B------:R-:W-:Y:S02]  /*5990*/  FSEL R6, RZ, 3.37028055040000000000e+12, P0 ;  /* 0x54442d18ff067808 */ /* 0x000fe40000000000 */
[----:B------:R-:W-:-:S07]  /*59a0*/  FSEL R7, RZ, 2.1426990032196044922, P0 ;  /* 0x400921fbff077808 */ /* 0x000fce0000000000 */
.L_x_17577:
[----:B------:R-:W-:Y:S05]  /*59b0*/  BSYNC.RECONVERGENT B0 ;  /* 0x0000000000007941 */ /* 0x000fea0003800200 */
.L_x_17575:
[----:B-----5:R-:W-:Y:S01]  /*59c0*/  DADD R30, -RZ, |R16| ;  /* 0x00000000ff1e7229 */ /* 0x020fe20000000510 */
[----:B------:R-:W-:Y:S01]  /*59d0*/  IMAD.MOV.U32 R24, RZ, RZ, 0x1 ;  /* 0x00000001ff187424 */ /* 0x000fe200078e00ff */
[----:B------:R-:W-:Y:S01]  /*59e0*/  DSETP.GEU.AND P0, PT, |R16|, |UR4|, PT ;  /* 0x4000000410007e2a */ /* 0x000fe2000bf0e200 */
[----:B------:R-:W0:Y:S01]  /*59f0*/  LDC R3, c[0x0][0x394] ;  /* 0x0000e500ff037b82 */ /* 0x000e220000000800 */
[----:B------:R-:W-:Y:S01]  /*5a00*/  DADD R22, |R22|, |UR4| ;  /* 0x4000000416167e29 */ /* 0x000fe20008000200 */
[----:B------:R-:W-:Y:S05]  /*5a10*/  BSSY.RECONVERGENT B1, `(.L_x_17578) ;  /* 0x0000018000017945 */ /* 0x000fea0003800200 */
[----:B------:R-:W-:-:S02]  /*5a20*/  FSEL R27, R31, R5, P0 ;  /* 0x000000051f1b7208 */ /* 0x000fc40000000000 */
[----:B------:R-:W-:Y:S01]  /*5a30*/  FSEL R26, R30, R4, P0 ;  /* 0x000000041e1a7208 */ /* 0x000fe20000000000 */
[----:B------:R-:W-:Y:S01]  /*5a40*/  DSETP.NAN.AND P1, PT, R22, R22, PT ;  /* 0x000000161600722a */ /* 0x000fe20003f28000 */
[----:B------:R-:W1:Y:S05]  /*5a50*/  MUFU.RCP64H R25, R27 ;  /* 0x0000001b00197308 */ /* 0x000e6a0000001800 */
[----:B------:R-:W-:Y:S02]  /*5a60*/  FSEL R20, R22, R6, P1 ;  /* 0x0000000616147208 */ /* 0x000fe40000800000 */
[----:B0-----:R-:W-:Y:S01]  /*5a70*/  LOP3.LUT R3, R7, 0x80000000, R3, 0xb8, !PT ;  /* 0x8000000007037812 */ /* 0x001fe200078eb803 */
[----:B-1----:R-:W-:-:S03]  /*5a80*/  DFMA R28, -R26, R24, 1 ;  /* 0x3ff000001a1c742b */ /* 0x002fc60000000118 */
[----:B------:R-:W-:-:S05]  /*5a90*/  FSEL R23, R23, R3, P1 ;  /* 0x0000000317177208 */ /* 0x000fca0000800000 */
        /* <DEDUP_REMOVED lines=15> */
.L_x_17579:
[----:B------:R-:W-:Y:S05]  /*5b90*/  BSYNC.RECONVERGENT B1 ;  /* 0x0000000000017941 */ /* 0x000fea0003800200 */
.L_x_17578:
        /* <DEDUP_REMOVED lines=90> */
.L_x_17581:
[----:B------:R-:W-:Y:S02]  /*6140*/  FSEL R6, RZ, 3.37028055040000000000e+12, P1 ;  /* 0x54442d18ff067808 */ /* 0x000fe40000800000 */
[----:B------:R-:W-:-:S07]  /*6150*/  FSEL R7, RZ, 2.1426990032196044922, P1 ;  /* 0x400921fbff077808 */ /* 0x000fce0000800000 */
.L_x_17582:
[----:B------:R-:W-:Y:S05]  /*6160*/  BSYNC.RECONVERGENT B0 ;  /* 0x0000000000007941 */ /* 0x000fea0003800200 */
.L_x_17580:
[----:B------:R-:W-:Y:S01]  /*6170*/  DADD R30, -RZ, |R18| ;  /* 0x00000000ff1e7229 */ /* 0x000fe20000000512 */
        /* <DEDUP_REMOVED lines=28> */
.L_x_17584:
[----:B------:R-:W-:Y:S05]  /*6340*/  BSYNC.RECONVERGENT B1 ;  /* 0x0000000000017941 */ /* 0x000fea0003800200 */
.L_x_17583:
        /* <DEDUP_REMOVED lines=90> */
.L_x_17586:
[----:B------:R-:W-:Y:S02]  /*68f0*/  FSEL R6, RZ, 3.37028055040000000000e+12, P1 ;  /* 0x54442d18ff067808 */ /* 0x000fe40000800000 */
[----:B------:R-:W-:-:S07]  /*6900*/  FSEL R7, RZ, 2.1426990032196044922, P1 ;  /* 0x400921fbff077808 */ /* 0x000fce0000800000 */
.L_x_17587:
[----:B------:R-:W-:Y:S05]  /*6910*/  BSYNC.RECONVERGENT B0 ;  /* 0x0000000000007941 */ /* 0x000fea0003800200 */
.L_x_17585:
        /* <DEDUP_REMOVED lines=29> */
.L_x_17589:
[----:B------:R-:W-:Y:S05]  /*6af0*/  BSYNC.RECONVERGENT B1 ;  /* 0x0000000000017941 */ /* 0x000fea0003800200 */
.L_x_17588:
        /* <DEDUP_REMOVED lines=63> */
[----:B------:R-:W-:Y:S02]  /*6ef0*/  @P0 IMAD.MOV.U32 R4, RZ, RZ, 0x54442d18 ;  /* 0x54442d18ff040424 */ /* 0x000fe400078e00ff */
[----:B------:R-:W-:-:S05]  /*6f00*/  @P0 IMAD.MOV.U32 R5, RZ, RZ, 0x400921fb ;  /* 0x400921fbff050424 */ /* 0x000fca00078e00ff */
[----:B------:R-:W-:Y:S02]  /*6f10*/  DFMA R34, R6, R34, R34 ;  /* 0x000000220622722b */ /* 0x000fe40000000022 */
[----:B0-----:R-:W-:Y:S02]  /*6f20*/  DADD R6, -RZ, |UR4| ;  /* 0x40000004ff067e29 */ /* 0x001fe40008000100 */
[----:B------:R-:W-:-:S04]  /*6f30*/  DSETP.GEU.AND P3, PT, |R12|, |UR4|, PT ;  /* 0x400000040c007e2a */ /* 0x000fc8000bf6e200 */
[----:B------:R-:W-:Y:S02]  /*6f40*/  @P0 DADD R4, -R34, R4 ;  /* 0x0000000022040229 */ /* 0x000fe40000000104 */
[----:B------:R-:W-:Y:S02]  /*6f50*/  @!P0 DADD R24, -RZ, -R34 ;  /* 0x00000000ff188229 */ /* 0x000fe40000000922 */
[----:B------:R-:W-:Y:S01]  /*6f60*/  FSEL R28, R26, R6, P3 ;  /* 0x000000061a1c7208 */ /* 0x000fe20001800000 */
[----:B------:R-:W-:Y:S01]  /*6f70*/  @!P0 IMAD.MOV.U32 R26, RZ, RZ, 0x54442d18 ;  /* 0x54442d18ff1a8424 */ /* 0x000fe200078e00ff */
[----:B------:R-:W-:Y:S01]  /*6f80*/  FSEL R29, R27, R7, P3 ;  /* 0x000000071b1d7208 */ /* 0x000fe20001800000 */
[----:B------:R-:W-:-:S03]  /*6f90*/  @!P0 IMAD.MOV.U32 R27, RZ, RZ, 0x3ff921fb ;  /* 0x3ff921fbff1b8424 */ /* 0x000fc600078e00ff */
        /* <DEDUP_REMOVED lines=16> */
.L_x_17591:
[----:B------:R-:W-:Y:S02]  /*70a0*/  FSEL R4, RZ, 3.37028055040000000000e+12, P1 ;  /* 0x54442d18ff047808 */ /* 0x000fe40000800000 */
[----:B------:R-:W-:-:S07]  /*70b0*/  FSEL R5, RZ, 2.1426990032196044922, P1 ;  /* 0x400921fbff057808 */ /* 0x000fce0000800000 */
.L_x_17592:
[----:B------:R-:W-:Y:S05]  /*70c0*/  BSYNC.RECONVERGENT B0 ;  /* 0x0000000000007941 */ /* 0x000fea0003800200 */
.L_x_17590:
        /* <DEDUP_REMOVED lines=29> */
.L_x_17594:
[----:B------:R-:W-:Y:S05]  /*72a0*/  BSYNC.RECONVERGENT B1 ;  /* 0x0000000000017941 */ /* 0x000fea0003800200 */
.L_x_17593:
        /* <DEDUP_REMOVED lines=90> */
.L_x_17596:
[----:B------:R-:W-:Y:S02]  /*7850*/  FSEL R4, RZ, 3.37028055040000000000e+12, P1 ;  /* 0x54442d18ff047808 */ /* 0x000fe40000800000 */
[----:B------:R-:W-:-:S07]  /*7860*/  FSEL R5, RZ, 2.1426990032196044922, P1 ;  /* 0x400921fbff057808 */ /* 0x000fce0000800000 */
.L_x_17597:
[----:B------:R-:W-:Y:S05]  /*7870*/  BSYNC.RECONVERGENT B0 ;  /* 0x0000000000007941 */ /* 0x000fea0003800200 */
.L_x_17595:
        /* <DEDUP_REMOVED lines=29> */
.L_x_17599:
[----:B------:R-:W-:Y:S05]  /*7a50*/  BSYNC.RECONVERGENT B1 ;  /* 0x0000000000017941 */ /* 0x000fea0003800200 */
.L_x_17598:
        /* <DEDUP_REMOVED lines=90> */
.L_x_17601:
[----:B------:R-:W-:Y:S02]  /*8000*/  FSEL R4, RZ, 3.37028055040000000000e+12, P1 ;  /* 0x54442d18ff047808 */ /* 0x000fe40000800000 */
[----:B------:R-:W-:-:S07]  /*8010*/  FSEL R5, RZ, 2.1426990032196044922, P1 ;  /* 0x400921fbff057808 */ /* 0x000fce0000800000 */
.L_x_17602:
[----:B------:R-:W-:Y:S05]  /*8020*/  BSYNC.RECONVERGENT B0 ;  /* 0x0000000000007941 */ /* 0x000fea0003800200 */
.L_x_17600:
        /* <DEDUP_REMOVED lines=29> */
.L_x_17604:
[----:B------:R-:W-:Y:S05]  /*8200*/  BSYNC.RECONVERGENT B1 ;  /* 0x0000000000017941 */ /* 0x000fea0003800200 */
.L_x_17603:
        /* <DEDUP_REMOVED lines=90> */
.L_x_17606:
[----:B------:R-:W-:Y:S02]  /*87b0*/  FSEL R4, RZ, 3.37028055040000000000e+12, P1 ;  /* 0x54442d18ff047808 */ /* 0x000fe40000800000 */
[----:B------:R-:W-:-:S07]  /*87c0*/  FSEL R5, RZ, 2.1426990032196044922, P1 ;  /* 0x400921fbff057808 */ /* 0x000fce0000800000 */
.L_x_17607:
[----:B------:R-:W-:Y:S05]  /*87d0*/  BSYNC.RECONVERGENT B0 ;  /* 0x0000000000007941 */ /* 0x000fea0003800200 */
.L_x_17605:
[----:B------:R-:W0:Y:S01]  /*87e0*/  S2R R0, SR_CTAID.X ;  /* 0x0000000000007919 */ /* 0x000e220000002500 */
[----:B------:R-:W1:Y:S01]  /*87f0*/  LDC.64 R24, c[0x0][0x398] ;  /* 0x0000e600ff187b82 */ /* 0x000e620000000a00 */
[----:B------:R-:W-:Y:S01]  /*8800*/  DADD R6, |R10|, |UR4| ;  /* 0x400000040a067e29 */ /* 0x000fe20008000200 */
[----:B------:R-:W2:Y:S06]  /*8810*/  S2R R27, SR_TID.X ;  /* 0x00000000001b7919 */ /* 0x000eac0000002100 */
[----:B------:R-:W3:Y:S01]  /*8820*/  LDC R3, c[0x0][0x394] ;  /* 0x0000e500ff037b82 */ /* 0x000ee20000000800 */
[----:B------:R-:W-:Y:S01]  /*8830*/  DSETP.NAN.AND P0, PT, R6, R6, PT ;  /* 0x000000060600722a */ /* 0x000fe20003f08000 */
[----:B0-----:R-:W-:Y:S01]  /*8840*/  IMAD.SHL.U32 R11, R0, 0x400, RZ ;  /* 0x00000400000b7824 */ /* 0x001fe200078e00ff */
[----:B---3--:R-:W-:Y:S01]  /*8850*/  LOP3.LUT R3, R5, 0x80000000, R3, 0xb8, !PT ;  /* 0x8000000005037812 */ /* 0x008fe200078eb803 */
[----:B------:R-:W-:-:S03]  /*8860*/  IMAD.MOV.U32 R5, RZ, RZ, R21 ;  /* 0x000000ffff057224 */ /* 0x000fc600078e0015 */
[----:B------:R-:W-:Y:S01]  /*8870*/  FSEL R0, R6, R4, P0 ;  /* 0x0000000406007208 */ /* 0x000fe20000000000 */
[----:B-1----:R-:W-:Y:S01]  /*8880*/  IMAD.WIDE.U32 R10, R11, 0x8, R24 ;  /* 0x000000080b0a7825 */ /* 0x002fe200078e0018 */
[----:B------:R-:W-:-:S03]  /*8890*/  FSEL R3, R7, R3, P0 ;  /* 0x0000000307037208 */ /* 0x000fc60000000000 */
[----:B------:R-:W-:Y:S02]  /*88a0*/  IMAD.MOV.U32 R4, RZ, RZ, R2 ;  /* 0x000000ffff047224 */ /* 0x000fe400078e0002 */
[----:B--2---:R-:W-:-:S04]  /*88b0*/  IMAD.WIDE.U32 R10, R27, 0x10, R10 ;  /* 0x000000101b0a7825 */ /* 0x004fc800078e000a */
[----:B------:R-:W-:Y:S01]  /*88c0*/  IMAD.MOV.U32 R6, RZ, RZ, R20 ;  /* 0x000000ffff067224 */ /* 0x000fe200078e0014 */
[----:B------:R-:W-:Y:S01]  /*88d0*/  STG.E.128 desc[UR6][R10.64+0x800], R16 ;  /* 0x000800100a007986 */ /* 0x000fe2000c101d06 */
[----:B------:R-:W-:-:S03]  /*88e0*/  IMAD.MOV.U32 R7, RZ, RZ, R23 ;  /* 0x000000ffff077224 */ /* 0x000fc600078e0017 */
[----:B------:R-:W-:Y:S04]  /*88f0*/  STG.E.128 desc[UR6][R10.64+0x1000], R12 ;  /* 0x0010000c0a007986 */ /* 0x000fe8000c101d06 */
[----:B------:R0:W-:Y:S02]  /*8900*/  STG.E.128 desc[UR6][R10.64], R4 ;  /* 0x000000040a007986 */ /* 0x0001e4000c101d06 */
[----:B0-----:R-:W-:Y:S02]  /*8910*/  IMAD.MOV.U32 R4, RZ, RZ, R8 ;  /* 0x000000ffff047224 */ /* 0x001fe400078e0008 */
[----:B------:R-:W-:Y:S02]  /*8920*/  IMAD.MOV.U32 R5, RZ, RZ, R9 ;  /* 0x000000ffff057224 */ /* 0x000fe400078e0009 */
[----:B------:R-:W-:-:S02]  /*8930*/  IMAD.MOV.U32 R6, RZ, RZ, R0 ;  /* 0x000000ffff067224 */ /* 0x000fc400078e0000 */
[----:B------:R-:W-:-:S05]  /*8940*/  IMAD.MOV.U32 R7, RZ, RZ, R3 ;  /* 0x000000ffff077224 */ /* 0x000fca00078e0003 */
[----:B------:R-:W-:Y:S01]  /*8950*/  STG.E.128 desc[UR6][R10.64+0x1800], R4 ;  /* 0x001800040a007986 */ /* 0x000fe2000c101d06 */
[----:B------:R-:W-:Y:S05]  /*8960*/  EXIT ;  /* 0x000000000000794d */ /* 0x000fea0003800000 */
        .weak           $__internal_81_$__cuda_sm20_div_rn_f64_full
        .type           $__internal_81_$__cuda_sm20_div_rn_f64_full,@function
        .size           $__internal_81_$__cuda_sm20_div_rn_f64_full,(.L_x_17903 - $__internal_81_$__cuda_sm20_div_rn_f64_full)
$__internal_81_$__cuda_sm20_div_rn_f64_full:
        /* <DEDUP_REMOVED lines=66> */
.L_x_17609:
        /* <DEDUP_REMOVED lines=16> */
.L_x_17612:
[----:B------:R-:W-:Y:S01]  /*8e90*/  LOP3.LUT R35, R27, 0x80000, RZ, 0xfc, !PT ;  /* 0x000800001b237812 */ /* 0x000fe200078efcff */
[----:B------:R-:W-:Y:S01]  /*8ea0*/  IMAD.MOV.U32 R34, RZ, RZ, R26 ;  /* 0x000000ffff227224 */ /* 0x000fe200078e001a */
[----:B------:R-:W-:Y:S06]  /*8eb0*/  BRA `(.L_x_17610) ;  /* 0x0000000000087947 */ /* 0x000fec0003800000 */
.L_x_17611:
[----:B------:R-:W-:Y:S01]  /*8ec0*/  LOP3.LUT R35, R29, 0x80000, RZ, 0xfc, !PT ;  /* 0x000800001d237812 */ /* 0x000fe200078efcff */
[----:B------:R-:W-:-:S07]  /*8ed0*/  IMAD.MOV.U32 R34, RZ, RZ, R28 ;  /* 0x000000ffff227224 */ /* 0x000fce00078e001c */
.L_x_17610:
[----:B------:R-:W-:Y:S05]  /*8ee0*/  BSYNC.RECONVERGENT B0 ;  /* 0x0000000000007941 */ /* 0x000fea0003800200 */
.L_x_17608:
[----:B------:R-:W-:Y:S02]  /*8ef0*/  IMAD.MOV.U32 R4, RZ, RZ, R0 ;  /* 0x000000ffff047224 */ /* 0x000fe400078e0000 */
[----:B------:R-:W-:-:S04]  /*8f00*/  IMAD.MOV.U32 R5, RZ, RZ, 0x0 ;  /* 0x00000000ff057424 */ /* 0x000fc800078e00ff */
[----:B------:R-:W-:Y:S05]  /*8f10*/  RET.REL.NODEC R4 `(_ZN2at6native29vectorized_elementwise_kernelILi2ENS0_13AUnaryFunctorIdddZZZNS0_17atan2_kernel_cudaERNS_18TensorIteratorBaseEENKUlvE_clEvENKUlvE_clEvEUlddE_EESt5arrayIPcLm2EEEEviT0_T1_) ;  /* 0xffffff7004387950 */ /* 0x000fea0003c3ffff */
.L_x_17613:
        /* <DEDUP_REMOVED lines=14> */
.L_x_17903:


//--------------------- .text._ZN2at6native29vectorized_elementwise_kernelILi4ENS0_13AUnaryFunctorIdddZZZNS0_17atan2_kernel_cudaERNS_18TensorIteratorBaseEENKUlvE_clEvENKUlvE_clEvEUlddE_EESt5arrayIPcLm2EEEEviT0_T1_ --------------------------
	.section	.text._ZN2at6native29vectorized_elementwise_kernelILi4ENS0_13AUnaryFunctorIdddZZZNS0_17atan2_kernel_cudaERNS_18TensorIteratorBaseEENKUlvE_clEvENKUlvE_clEvEUlddE_EESt5arrayIPcLm2EEEEviT0_T1_,"ax",@progbits
	.align	128
        .global         _ZN2at6native29vectorized_elementwise_kernelILi4ENS0_13AUnaryFunctorIdddZZZNS0_17atan2_kernel_cudaERNS_18TensorIteratorBaseEENKUlvE_clEvENKUlvE_clEvEUlddE_EESt5arrayIPcLm2EEEEviT0_T1_
        .type           _ZN2at6native29vectorized_elementwise_kernelILi4ENS0_13AUnaryFunctorIdddZZZNS0_17atan2_kernel_cudaERNS_18TensorIteratorBaseEENKUlvE_clEvENKUlvE_clEvEUlddE_EESt5arrayIPcLm2EEEEviT0_T1_,@function
        .size           _ZN2at6native29vectorized_elementwise_kernelILi4ENS0_13AUnaryFunctorIdddZZZNS0_17atan2_kernel_cudaERNS_18TensorIteratorBaseEENKUlvE_clEvENKUlvE_clEvEUlddE_EESt5arrayIPcLm2EEEEviT0_T1_,(.L_x_17904 - _ZN2at6native29vectorized_elementwise_kernelILi4ENS0_13AUnaryFunctorIdddZZZNS0_17atan2_kernel_cudaERNS_18TensorIteratorBaseEENKUlvE_clEvENKUlvE_clEvEUlddE_EESt5arrayIPcLm2EEEEviT0_T1_)
        .other          _ZN2at6native29vectorized_elementwise_kernelILi4ENS0_13AUnaryFunctorIdddZZZNS0_17atan2_kernel_cudaERNS_18TensorIteratorBaseEENKUlvE_clEvENKUlvE_clEvEUlddE_EESt5arrayIPcLm2EEEEviT0_T1_,@"STO_CUDA_ENTRY STV_DEFAULT"
_ZN2at6native29vectorized_elementwise_kernelILi4ENS0_13AUnaryFunctorIdddZZZNS0_17atan2_kernel_cudaERNS_18TensorIteratorBaseEENKUlvE_clEvENKUlvE_clEvEUlddE_EESt5arrayIPcLm2EEEEviT0_T1_:
.text._ZN2at6native29vectorized_elementwise_kernelILi4ENS0_13AUnaryFunctorIdddZZZNS0_17atan2_kernel_cudaERNS_18TensorIteratorBaseEENKUlvE_clEvENKUlvE_clEvEUlddE_EESt5arrayIPcLm2EEEEviT0_T1_:
        /* <DEDUP_REMOVED lines=90> */
[----:B------:R-:W-:Y:S05]  /*05a0*/  CALL.REL.NOINC `($__internal_82_$__cuda_sm20_div_rn_f64_full) ;  /* 0x0000008000e07944 */ /* 0x000fea0003c00000 */
.L_x_17618:
[----:B------:R-:W-:Y:S05]  /*05b0*/  BSYNC.RECONVERGENT B2 ;  /* 0x0000000000027941 */ /* 0x000fea0003800200 */
.L_x_17617:
        /* <DEDUP_REMOVED lines=97> */
.L_x_17616:
[----:B------:R-:W-:Y:S05]  /*0bd0*/  BSYNC.RECONVERGENT B1 ;  /* 0x0000000000017941 */ /* 0x000fea0003800200 */
.L_x_17615:
        /* <DEDUP_REMOVED lines=32> */
.L_x_17622:
[----:B------:R-:W-:Y:S05]  /*0de0*/  BSYNC.RECONVERGENT B2 ;  /* 0x0000000000027941 */ /* 0x000fea0003800200 */
.L_x_17621:
        /* <DEDUP_REMOVED lines=90> */
.L_x_17624:
[----:B------:R-:W-:Y:S02]  /*1390*/  FSEL R4, RZ, 3.37028055040000000000e+12, P1 ;  /* 0x54442d18ff047808 */ /* 0x000fe40000800000 */
[----:B------:R-:W-:-:S07]  /*13a0*/  FSEL R5, RZ, 2.1426990032196044922, P1 ;  /* 0x400921fbff057808 */ /* 0x000fce0000800000 */
.L_x_17625:
[----:B------:R-:W-:Y:S05]  /*13b0*/  BSYNC.RECONVERGENT B0 ;  /* 0x0000000000007941 */ /* 0x000fea0003800200 */
.L_x_17623:
[----:B------:R-:W0:Y:S01]  /*13c0*/  LDC R3, c[0x0][0x394] ;  /* 0x0000e500ff037b82 */ /* 0x000e220000000800 */
[----:B------:R-:W-:-:S08]  /*13d0*/  DADD R6, |R12|, |R6| ;  /* 0x000000000c067229 */ /* 0x000fd00000000606 */
[----:B------:R-:W-:-:S06]  /*13e0*/  DSETP.NAN.AND P0, PT, R6, R6, PT ;  /* 0x000000060600722a */ /* 0x000fcc0003f08000 */
[----:B------:R-:W-:Y:S02]  /*13f0*/  FSEL R12, R6, R4, P0 ;  /* 0x00000004060c7208 */ /* 0x000fe40000000000 */
[----:B0-----:R-:W-:-:S04]  /*1400*/  LOP3.LUT R13, R5, 0x80000000, R3, 0xb8, !PT ;  /* 0x80000000050d7812 */ /* 0x001fc800078eb803 */
[----:B------:R-:W-:-:S07]  /*1410*/  FSEL R13, R7, R13, P0 ;  /* 0x0000000d070d7208 */ /* 0x000fce0000000000 */
.L_x_17620:
[----:B------:R-:W-:Y:S05]  /*1420*/  BSYNC.RECONVERGENT B1 ;  /* 0x0000000000017941 */ /* 0x000fea0003800200 */
.L_x_17619:
        /* <DEDUP_REMOVED lines=32> */
.L_x_17629:
[----:B------:R-:W-:Y:S05]  /*1630*/  BSYNC.RECONVERGENT B2 ;  /* 0x0000000000027941 */ /* 0x000fea0003800200 */
.L_x_17628:
        /* <DEDUP_REMOVED lines=90> */
.L_x_17631:
[----:B------:R-:W-:Y:S02]  /*1be0*/  FSEL R4, RZ, 3.37028055040000000000e+12, P1 ;  /* 0x54442d18ff047808 */ /* 0x000fe40000800000 */
[----:B------:R-:W-:-:S07]  /*1bf0*/  FSEL R5, RZ, 2.1426990032196044922, P1 ;  /* 0x400921fbff057808 */ /* 0x000fce0000800000 */
.L_x_17632:
[----:B------:R-:W-:Y:S05]  /*1c00*/  BSYNC.RECONVERGENT B0 ;  /* 0x0000000000007941 */ /* 0x000fea0003800200 */
.L_x_17630:
[----:B------:R-:W0:Y:S01]  /*1c10*/  LDC R3, c[0x0][0x394] ;  /* 0x0000e500ff037b82 */ /* 0x000e220000000800 */
[----:B------:R-:W-:-:S08]  /*1c20*/  DADD R6, |R14|, |R6| ;  /* 0x000000000e067229 */ /* 0x000fd00000000606 */
[----:B------:R-:W-:-:S06]  /*1c30*/  DSETP.NAN.AND P0, PT, R6, R6, PT ;  /* 0x000000060600722a */ /* 0x000fcc0003f08000 */
[----:B------:R-:W-:Y:S02]  /*1c40*/  FSEL R14, R6, R4, P0 ;  /* 0x00000004060e7208 */ /* 0x000fe40000000000 */
[----:B0-----:R-:W-:-:S04]  /*1c50*/  LOP3.LUT R15, R5, 0x80000000, R3, 0xb8, !PT ;  /* 0x80000000050f7812 */ /* 0x001fc800078eb803 */
[----:B------:R-:W-:-:S07]  /*1c60*/  FSEL R15, R7, R15, P0 ;  /* 0x0000000f070f7208 */ /* 0x000fce0000000000 */
.L_x_17627:
[----:B------:R-:W-:Y:S05]  /*1c70*/  BSYNC.RECONVERGENT B1 ;  /* 0x0000000000017941 */ /* 0x000fea0003800200 */
.L_x_17626:
        /* <DEDUP_REMOVED lines=32> */
.L_x_17636:
[----:B------:R-:W-:Y:S05]  /*1e80*/  BSYNC.RECONVERGENT B2 ;  /* 0x0000000000027941 */ /* 0x000fea0003800200 */
.L_x_17635:
        /* <DEDUP_REMOVED lines=90> */
.L_x_17638:
[----:B------:R-:W-:Y:S02]  /*2430*/  FSEL R4, RZ, 3.37028055040000000000e+12, P1 ;  /* 0x54442d18ff047808 */ /* 0x000fe40000800000 */
[----:B------:R-:W-:-:S07]  /*2440*/  FSEL R5, RZ, 2.1426990032196044922, P1 ;  /* 0x400921fbff057808 */ /* 0x000fce0000800000 */
.L_x_17639:
[----:B------:R-:W-:Y:S05]  /*2450*/  BSYNC.RECONVERGENT B0 ;  /* 0x0000000000007941 */ /* 0x000fea0003800200 */
.L_x_17637:
[----:B------:R-:W0:Y:S01]  /*2460*/  LDC R3, c[0x0][0x394] ;  /* 0x0000e500ff037b82 */ /* 0x000e220000000800 */
[----:B------:R-:W-:-:S08]  /*2470*/  DADD R6, |R16|, |R6| ;  /* 0x0000000010067229 */ /* 0x000fd00000000606 */
[----:B------:R-:W-:-:S06]  /*2480*/  DSETP.NAN.AND P0, PT, R6, R6, PT ;  /* 0x000000060600722a */ /* 0x000fcc0003f08000 */
[----:B------:R-:W-:Y:S02]  /*2490*/  FSEL R16, R6, R4, P0 ;  /* 0x0000000406107208 */ /* 0x000fe40000000000 */
[----:B0-----:R-:W-:-:S04]  /*24a0*/  LOP3.LUT R17, R5, 0x80000000, R3, 0xb8, !PT ;  /* 0x8000000005117812 */ /* 0x001fc800078eb803 */
[----:B------:R-:W-:-:S07]  /*24b0*/  FSEL R17, R7, R17, P0 ;  /* 0x0000001107117208 */ /* 0x000fce0000000000 */
.L_x_17634:
[----:B------:R-:W-:Y:S05]  /*24c0*/  BSYNC.RECONVERGENT B1 ;  /* 0x0000000000017941 */ /* 0x000fea0003800200 */
.L_x_17633:
        /* <DEDUP_REMOVED lines=32> */
.L_x_17643:
[----:B------:R-:W-:Y:S05]  /*26d0*/  BSYNC.RECONVERGENT B2 ;  /* 0x0000000000027941 */ /* 0x000fea0003800200 */
.L_x_17642:
        /* <DEDUP_REMOVED lines=90> */
.L_x_17645:
[----:B------:R-:W-:Y:S02]  /*2c80*/  FSEL R4, RZ, 3.37028055040000000000e+12, P1 ;  /* 0x54442d18ff047808 */ /* 0x000fe40000800000 */
[----:B------:R-:W-:-:S07]  /*2c90*/  FSEL R5, RZ, 2.1426990032196044922, P1 ;  /* 0x400921fbff057808 */ /* 0x000fce0000800000 */
.L_x_17646:
[----:B------:R-:W-:Y:S05]  /*2ca0*/  BSYNC.RECONVERGENT B0 ;  /* 0x0000000000007941 */ /* 0x000fea0003800200 */
.L_x_17644:
[----:B------:R-:W0:Y:S01]  /*2cb0*/  LDC R3, c[0x0][0x394] ;  /* 0x0000e500ff037b82 */ /* 0x000e220000000800 */
[----:B------:R-:W-:-:S08]  /*2cc0*/  DADD R6, |R18|, |R6| ;  /* 0x0000000012067229 */ /* 0x000fd00000000606 */
[----:B------:R-:W-:-:S06]  /*2cd0*/  DSETP.NAN.AND P0, PT, R6, R6, PT ;  /* 0x000000060600722a */ /* 0x000fcc0003f08000 */
[----:B------:R-:W-:Y:S02]  /*2ce0*/  FSEL R18, R6, R4, P0 ;  /* 0x0000000406127208 */ /* 0x000fe40000000000 */
[----:B0-----:R-:W-:-:S04]  /*2cf0*/  LOP3.LUT R19, R5, 0x80000000, R3, 0xb8, !PT ;  /* 0x8000000005137812 */ /* 0x001fc800078eb803 */
[----:B------:R-:W-:-:S07]  /*2d00*/  FSEL R19, R7, R19, P0 ;  /* 0x0000001307137208 */ /* 0x000fce0000000000 */
.L_x_17641:
[----:B------:R-:W-:Y:S05]  /*2d10*/  BSYNC.RECONVERGENT B1 ;  /* 0x0000000000017941 */ /* 0x000fea0003800200 */
.L_x_17640:
        /* <DEDUP_REMOVED lines=32> */
.L_x_17650:
[----:B------:R-:W-:Y:S05]  /*2f20*/  BSYNC.RECONVERGENT B2 ;  /* 0x0000000000027941 */ /* 0x000fea0003800200 */
.L_x_17649:
        /* <DEDUP_REMOVED lines=90> */
.L_x_17652:
[----:B------:R-:W-:Y:S02]  /*34d0*/  FSEL R4, RZ, 3.37028055040000000000e+12, P1 ;  /* 0x54442d18ff047808 */ /* 0x000fe40000800000 */
[----:B------:R-:W-:-:S07]  /*34e0*/  FSEL R5, RZ, 2.1426990032196044922, P1 ;  /* 0x400921fbff057808 */ /* 0x000fce0000800000 */
.L_x_17653:
[----:B------:R-:W-:Y:S05]  /*34f0*/  BSYNC.RECONVERGENT B0 ;  /* 0x0000000000007941 */ /* 0x000fea0003800200 */
.L_x_17651:
[----:B------:R-:W0:Y:S01]  /*3500*/  LDC R3, c[0x0][0x394] ;  /* 0x0000e500ff037b82 */ /* 0x000e220000000800 */
[----:B------:R-:W-:-:S08]  /*3510*/  DADD R6, |R20|, |R6| ;  /* 0x0000000014067229 */ /* 0x000fd00000000606 */
[----:B------:R-:W-:-:S06]  /*3520*/  DSETP.NAN.AND P0, PT, R6, R6, PT ;  /* 0x000000060600722a */ /* 0x000fcc0003f08000 */
[----:B------:R-:W-:Y:S02]  /*3530*/  FSEL R20, R6, R4, P0 ;  /* 0x0000000406147208 */ /* 0x000fe40000000000 */
[----:B0-----:R-:W-:-:S04]  /*3540*/  LOP3.LUT R21, R5, 0x80000000, R3, 0xb8, !PT ;  /* 0x8000000005157812 */ /* 0x001fc800078eb803 */
[----:B------:R-:W-:-:S07]  /*3550*/  FSEL R21, R7, R21, P0 ;  /* 0x0000001507157208 */ /* 0x000fce0000000000 */
.L_x_17648:
[----:B------:R-:W-:Y:S05]  /*3560*/  BSYNC.RECONVERGENT B1 ;  /* 0x0000000000017941 */ /* 0x000fea0003800200 */
.L_x_17647:
        /* <DEDUP_REMOVED lines=32> */
.L_x_17657:
[----:B------:R-:W-:Y:S05]  /*3770*/  BSYNC.RECONVERGENT B2 ;  /* 0x0000000000027941 */ /* 0x000fea0003800200 */
.L_x_17656:
        /* <DEDUP_REMOVED lines=90> */
.L_x_17659:
[----:B------:R-:W-:Y:S02]  /*3d20*/  FSEL R4, RZ, 3.37028055040000000000e+12, P1 ;  /* 0x54442d18ff047808 */ /* 0x000fe40000800000 */
[----:B------:R-:W-:-:S07]  /*3d30*/  FSEL R5, RZ, 2.1426990032196044922, P1 ;  /* 0x400921fbff057808 */ /* 0x000fce0000800000 */
.L_x_17660:
[----:B------:R-:W-:Y:S05]  /*3d40*/  BSYNC.RECONVERGENT B0 ;  /* 0x0000000000007941 */ /* 0x000fea0003800200 */
.L_x_17658:
[----:B------:R-:W0:Y:S01]  /*3d50*/  LDC R3, c[0x0][0x394] ;  /* 0x0000e500ff037b82 */ /* 0x000e220000000800 */
[----:B------:R-:W-:-:S08]  /*3d60*/  DADD R6, |R22|, |R6| ;  /* 0x0000000016067229 */ /* 0x000fd00000000606 */
[----:B------:R-:W-:-:S06]  /*3d70*/  DSETP.NAN.AND P0, PT, R6, R6, PT ;  /* 0x000000060600722a */ /* 0x000fcc0003f08000 */
[----:B------:R-:W-:Y:S02]  /*3d80*/  FSEL R22, R6, R4, P0 ;  /* 0x0000000406167208 */ /* 0x000fe40000000000 */
[----:B0-----:R-:W-:-:S04]  /*3d90*/  LOP3.LUT R23, R5, 0x80000000, R3, 0xb8, !PT ;  /* 0x8000000005177812 */ /* 0x001fc800078eb803 */
[----:B------:R-:W-:-:S07]  /*3da0*/  FSEL R23, R7, R23, P0 ;  /* 0x0000001707177208 */ /* 0x000fce0000000000 */
.L_x_17655:
[----:B------:R-:W-:Y:S05]  /*3db0*/  BSYNC.RECONVERGENT B1 ;  /* 0x0000000000017941 */ /* 0x000fea0003800200 */
.L_x_17654:
        /* <DEDUP_REMOVED lines=32> */
.L_x_17664:
[----:B------:R-:W-:Y:S05]  /*3fc0*/  BSYNC.RECONVERGENT B2 ;  /* 0x0000000000027941 */ /* 0x000fea0003800200 */
.L_x_17663:
        /* <DEDUP_REMOVED lines=90> */
.L_x_17666:
[----:B------:R-:W-:Y:S02]  /*4570*/  FSEL R2, RZ, 3.37028055040000000000e+12, P1 ;  /* 0x54442d18ff027808 */ /* 0x000fe40000800000 */
[----:B------:R-:W-:-:S07]  /*4580*/  FSEL R3, RZ, 2.1426990032196044922, P1 ;  /* 0x400921fbff037808 */ /* 0x000fce0000800000 */
.L_x_17667:
[----:B------:R-:W-:Y:S05]  /*4590*/  BSYNC.RECONVERGENT B0 ;  /* 0x0000000000007941 */ /* 0x000fea0003800200 */
.L_x_17665:
[----:B------:R-:W0:Y:S01]  /*45a0*/  LDC R7, c[0x0][0x394] ;  /* 0x0000e500ff077b82 */ /* 0x000e220000000800 */
[----:B------:R-:W-:-:S08]  /*45b0*/  DADD R4, |R8|, |R4| ;  /* 0x0000000008047229 */ /* 0x000fd00000000604 */
[----:B------:R-:W-:-:S06]  /*45c0*/  DSETP.NAN.AND P0, PT, R4, R4, PT ;  /* 0x000000040400722a */ /* 0x000fcc0003f08000 */
[----:B------:R-:W-:Y:S02]  /*45d0*/  FSEL R0, R4, R2, P0 ;  /* 0x0000000204007208 */ /* 0x000fe40000000000 */
[----:B0-----:R-:W-:-:S04]  /*45e0*/  LOP3.LUT R3, R3, 0x80000000, R7, 0xb8, !PT ;  /* 0x8000000003037812 */ /* 0x001fc800078eb807 */
[----:B------:R-:W-:-:S07]  /*45f0*/  FSEL R3, R5, R3, P0 ;  /* 0x0000000305037208 */ /* 0x000fce0000000000 */
.L_x_17662:
[----:B------:R-:W-:Y:S05]  /*4600*/  BSYNC.RECONVERGENT B1 ;  /* 0x0000000000017941 */ /* 0x000fea0003800200 */
.L_x_17661:
        /* <DEDUP_REMOVED lines=27> */
.L_x_17670:
[----:B------:R-:W-:-:S13]  /*47c0*/  ISETP.GE.U32.AND P0, PT, R5, R4, PT ;  /* 0x000000040500720c */ /* 0x000fda0003f06070 */
[----:B------:R-:W-:Y:S05]  /*47d0*/  @P0 BRA `(.L_x_17672) ;  /* 0x0000000000300947 */ /* 0x000fea0003800000 */
[----:B0-----:R-:W0:Y:S01]  /*47e0*/  LDC.64 R6, c[0x0][0x398] ;  /* 0x0000e600ff067b82 */ /* 0x001e220000000a00 */
[----:B------:R-:W-:Y:S02]  /*47f0*/  IMAD R9, R2, 0x400, R5 ;  /* 0x0000040002097824 */ /* 0x000fe400078e0205 */
[----:B------:R-:W-:Y:S02]  /*4800*/  VIADD R5, R5, 0x80 ;  /* 0x0000008005057836 */ /* 0x000fe40000000000 */
[----:B0-----:R-:W-:-:S05]  /*4810*/  IMAD.WIDE.U32 R6, R9, 0x8, R6 ;  /* 0x0000000809067825 */ /* 0x001fca00078e0006 */
[----:B------:R1:W-:Y:S02]  /*4820*/  STG.E.64 desc[UR6][R6.64], R16 ;  /* 0x0000001006007986 */ /* 0x0003e4000c101b06 */
.L_x_17671:
[----:B------:R-:W-:-:S13]  /*4830*/  ISETP.GE.U32.AND P0, PT, R5, R4, PT ;  /* 0x000000040500720c */ /* 0x000fda0003f06070 */
[----:B------:R-:W-:Y:S05]  /*4840*/  @P0 BRA `(.L_x_17673) ;  /* 0x0000000000340947 */ /* 0x000fea0003800000 */
[----:B01----:R-:W0:Y:S01]  /*4850*/  LDC.64 R6, c[0x0][0x398] ;  /* 0x0000e600ff067b82 */ /* 0x003e220000000a00 */
[----:B------:R-:W-:Y:S02]  /*4860*/  IMAD R9, R2, 0x400, R5 ;  /* 0x0000040002097824 */ /* 0x000fe400078e0205 */
[----:B------:R-:W-:Y:S02]  /*4870*/  VIADD R5, R5, 0x80 ;  /* 0x0000008005057836 */ /* 0x000fe40000000000 */
[----:B0-----:R-:W-:-:S05]  /*4880*/  IMAD.WIDE.U32 R6, R9, 0x8, R6 ;  /* 0x0000000809067825 */ /* 0x001fca00078e0006 */
[----:B------:R1:W-:Y:S02]  /*4890*/  STG.E.64 desc[UR6][R6.64], R18 ;  /* 0x0000001206007986 */ /* 0x0003e4000c101b06 */
.L_x_17672:
        /* <DEDUP_REMOVED lines=8> */
.L_x_17673:
[----:B------:R-:W-:Y:S05]  /*4920*/  BSYNC.RELIABLE B1 ;  /* 0x0000000000017941 */ /* 0x000fea0003800100 */
.L_x_17669:
[----:B------:R-:W-:-:S13]  /*4930*/  ISETP.GE.U32.AND P0, PT, R5, R4, PT ;  /* 0x000000040500720c */ /* 0x000fda0003f06070 */
[----:B012---:R-:W0:Y:S01]  /*4940*/  @!P0 LDC.64 R6, c[0x0][0x398] ;  /* 0x0000e600ff068b82 */ /* 0x007e220000000a00 */
[----:B------:R-:W-:Y:S02]  /*4950*/  @!P0 IMAD R9, R2, 0x400, R5 ;  /* 0x0000040002098824 */ /* 0x000fe400078e0205 */
[----:B------:R-:W-:Y:S02]  /*4960*/  @!P0 VIADD R5, R5, 0x80 ;  /* 0x0000008005058836 */ /* 0x000fe40000000000 */
[----:B0-----:R-:W-:-:S05]  /*4970*/  @!P0 IMAD.WIDE.U32 R6, R9, 0x8, R6 ;  /* 0x0000000809068825 */ /* 0x001fca00078e0006 */
[----:B------:R2:W-:Y:S02]  /*4980*/  @!P0 STG.E.64 desc[UR6][R6.64], R22 ;  /* 0x0000001606008986 */ /* 0x0005e4000c101b06 */
.L_x_17674:
[----:B------:R-:W-:Y:S05]  /*4990*/  BSYNC.RECONVERGENT B0 ;  /* 0x0000000000007941 */ /* 0x000fea0003800200 */
.L_x_17668:
        /* <DEDUP_REMOVED lines=9> */
.L_x_17614:
[----:B------:R-:W0:Y:S01]  /*4a30*/  S2R R7, SR_TID.X ;  /* 0x0000000000077919 */ /* 0x000e220000002100 */
[----:B------:R-:W1:Y:S01]  /*4a40*/  LDC.64 R2, c[0x0][0x3a0] ;  /* 0x0000e800ff027b82 */ /* 0x000e620000000a00 */
[----:B------:R-:W-:Y:S01]  /*4a50*/  IMAD.SHL.U32 R5, R27, 0x400, RZ ;  /* 0x000004001b057824 */ /* 0x000fe200078e00ff */
[----:B------:R-:W2:Y:S03]  /*4a60*/  LDCU.64 UR4, c[0x0][0x390] ;  /* 0x00007200ff0477ac */ /* 0x000ea60008000a00 */
        /* <DEDUP_REMOVED lines=27> */
[----:B-----5:R-:W-:Y:S05]  /*4c20*/  CALL.REL.NOINC `($__internal_82_$__cuda_sm20_div_rn_f64_full) ;  /* 0x0000003c00407944 */ /* 0x020fea0003c00000 */
.L_x_17676:
[----:B------:R-:W-:Y:S05]  /*4c30*/  BSYNC.RECONVERGENT B1 ;  /* 0x0000000000017941 */ /* 0x000fea0003800200 */
.L_x_17675:
        /* <DEDUP_REMOVED lines=119> */
[----:B-----5:R-:W-:Y:S05]  /*53b0*/  CALL.REL.NOINC `($__internal_82_$__cuda_sm20_div_rn_f64_full) ;  /* 0x00000034005c7944 */ /* 0x020fea0003c00000 */
.L_x_17678:
[----:B------:R-:W-:Y:S05]  /*53c0*/  BSYNC.RECONVERGENT B1 ;  /* 0x0000000000017941 */ /* 0x000fea0003800200 */
.L_x_17677:
        /* <DEDUP_REMOVED lines=90> */
.L_x_17680:
[----:B------:R-:W-:Y:S02]  /*5970*/  FSEL R6, RZ, 3.37028055040000000000e+12, P0 ;  /* 0x54442d18ff067808 */ /* 0x000fe40000000000 */
[----:B------:R-:W-:-:S07]  /*5980*/  FSEL R7, RZ, 2.1426990032196044922, P0 ;  /* 0x400921fbff077808 */ /* 0x000fce0000000000 */
.L_x_17681:
[----:B------:R-:W-:Y:S05]  /*5990*/  BSYNC.RECONVERGENT B0 ;  /* 0x0000000000007941 */ /* 0x000fea0003800200 */
.L_x_17679:
        /* <DEDUP_REMOVED lines=29> */
.L_x_17683:
[----:B------:R-:W-:Y:S05]  /*5b70*/  BSYNC.RECONVERGENT B1 ;  /* 0x0000000000017941 */ /* 0x000fea0003800200 */
.L_x_17682:
        /* <DEDUP_REMOVED lines=90> */
.L_x_17685:
[----:B------:R-:W-:Y:S02]  /*6120*/  FSEL R6, RZ, 3.37028055040000000000e+12, P1 ;  /* 0x54442d18ff067808 */ /* 0x000fe40000800000 */
[----:B------:R-:W-:-:S07]  /*6130*/  FSEL R7, RZ, 2.1426990032196044922, P1 ;  /* 0x400921fbff077808 */ /* 0x000fce0000800000 */
.L_x_17686:
[----:B------:R-:W-:Y:S05]  /*6140*/  BSYNC.RECONVERGENT B0 ;  /* 0x0000000000007941 */ /* 0x000fea0003800200 */
.L_x_17684:
        /* <DEDUP_REMOVED lines=29> */
.L_x_17688:
[----:B------:R-:W-:Y:S05]  /*6320*/  BSYNC.RECONVERGENT B1 ;  /* 0x0000000000017941 */ /* 0x000fea0003800200 */
.L_x_17687:
        /* <DEDUP_REMOVED lines=90> */
.L_x_17690:
[----:B------:R-:W-:Y:S02]  /*68d0*/  FSEL R6, RZ, 3.37028055040000000000e+12, P1 ;  /* 0x54442d18ff067808 */ /* 0x000fe40000800000 */
[----:B------:R-:W-:-:S07]  /*68e0*/  FSEL R7, RZ, 2.1426990032196044922, P1 ;  /* 0x400921fbff077808 */ /* 0x000fce0000800000 */
.L_x_17691:
[----:B------:R-:W-:Y:S05]  /*68f0*/  BSYNC.RECONVERGENT B0 ;  /* 0x0000000000007941 */ /* 0x000fea0003800200 */
.L_x_17689:
        /* <DEDUP_REMOVED lines=29> */
.L_x_17693:
[----:B------:R-:W-:Y:S05]  /*6ad0*/  BSYNC.RECONVERGENT B1 ;  /* 0x0000000000017941 */ /* 0x000fea0003800200 */
.L_x_17692:
        /* <DEDUP_REMOVED lines=90> */
.L_x_17695:
[----:B------:R-:W-:Y:S02]  /*7080*/  FSEL R4, RZ, 3.37028055040000000000e+12, P1 ;  /* 0x54442d18ff047808 */ /* 0x000fe40000800000 */
[----:B------:R-:W-:-:S07]  /*7090*/  FSEL R5, RZ, 2.1426990032196044922, P1 ;  /* 0x400921fbff057808 */ /* 0x000fce0000800000 */
.L_x_17696:
[----:B------:R-:W-:Y:S05]  /*70a0*/  BSYNC.RECONVERGENT B0 ;  /* 0x0000000000007941 */ /* 0x000fea0003800200 */
.L_x_17694:
        /* <DEDUP_REMOVED lines=29> */
.L_x_17698:
[----:B------:R-:W-:Y:S05]  /*7280*/  BSYNC.RECONVERGENT B1 ;  /* 0x0000000000017941 */ /* 0x000fea0003800200 */
.L_x_17697:
        /* <DEDUP_REMOVED lines=90> */
.L_x_17700:
[----:B------:R-:W-:Y:S02]  /*7830*/  FSEL R4, RZ, 3.37028055040000000000e+12, P1 ;  /* 0x54442d18ff047808 */ /* 0x000fe40000800000 */
[----:B------:R-:W-:-:S07]  /*7840*/  FSEL R5, RZ, 2.1426990032196044922, P1 ;  /* 0x400921fbff057808 */ /* 0x000fce0000800000 */
.L_x_17701:
[----:B------:R-:W-:Y:S05]  /*7850*/  BSYNC.RECONVERGENT B0 ;  /* 0x0000000000007941 */ /* 0x000fea0003800200 */
.L_x_17699:
        /* <DEDUP_REMOVED lines=29> */
.L_x_17703:
[----:B------:R-:W-:Y:S05]  /*7a30*/  BSYNC.RECONVERGENT B1 ;  /* 0x0000000000017941 */ /* 0x000fea0003800200 */
.L_x_17702:
        /* <DEDUP_REMOVED lines=90> */
.L_x_17705:
[----:B------:R-:W-:Y:S02]  /*7fe0*/  FSEL R4, RZ, 3.37028055040000000000e+12, P1 ;  /* 0x54442d18ff047808 */ /* 0x000fe40000800000 */
[----:B------:R-:W-:-:S07]  /*7ff0*/  FSEL R5, RZ, 2.1426990032196044922, P1 ;  /* 0x400921fbff057808 */ /* 0x000fce0000800000 */
.L_x_17706:
[----:B------:R-:W-:Y:S05]  /*8000*/  BSYNC.RECONVERGENT B0 ;  /* 0x0000000000007941 */ /* 0x000fea0003800200 */
.L_x_17704:
        /* <DEDUP_REMOVED lines=29> */
.L_x_17708:
[----:B------:R-:W-:Y:S05]  /*81e0*/  BSYNC.RECONVERGENT B1 ;  /* 0x0000000000017941 */ /* 0x000fea0003800200 */
.L_x_17707:
        /* <DEDUP_REMOVED lines=90> */
.L_x_17710:
[----:B------:R-:W-:Y:S02]  /*8790*/  FSEL R4, RZ, 3.37028055040000000000e+12, P1 ;  /* 0x54442d18ff047808 */ /* 0x000fe40000800000 */
[----:B------:R-:W-:-:S07]  /*87a0*/  FSEL R5, RZ, 2.1426990032196044922, P1 ;  /* 0x400921fbff057808 */ /* 0x000fce0000800000 */
.L_x_17711:
[----:B------:R-:W-:Y:S05]  /*87b0*/  BSYNC.RECONVERGENT B0 ;  /* 0x0000000000007941 */ /* 0x000fea0003800200 */
.L_x_17709:
[----:B------:R-:W0:Y:S01]  /*87c0*/  S2R R0, SR_CTAID.X ;  /* 0x0000000000007919 */ /* 0x000e220000002500 */
[----:B------:R-:W1:Y:S01]  /*87d0*/  LDC.64 R6, c[0x0][0x398] ;  /* 0x0000e600ff067b82 */ /* 0x000e620000000a00 */
[----:B------:R-:W-:Y:S01]  /*87e0*/  DADD R10, |R10|, |UR4| ;  /* 0x400000040a0a7e29 */ /* 0x000fe20008000200 */
[----:B------:R-:W2:Y:S06]  /*87f0*/  S2R R25, SR_TID.X ;  /* 0x0000000000197919 */ /* 0x000eac0000002100 */
[----:B------:R-:W3:Y:S01]  /*8800*/  LDC R27, c[0x0][0x394] ;  /* 0x0000e500ff1b7b82 */ /* 0x000ee20000000800 */
[----:B------:R-:W-:Y:S01]  /*8810*/  DSETP.NAN.AND P0, PT, R10, R10, PT ;  /* 0x0000000a0a00722a */ /* 0x000fe20003f08000 */
[----:B0-----:R-:W-:-:S05]  /*8820*/  IMAD.SHL.U32 R3, R0, 0x400, RZ ;  /* 0x0000040000037824 */ /* 0x001fca00078e00ff */
[----:B------:R-:W-:Y:S01]  /*8830*/  FSEL R0, R10, R4, P0 ;  /* 0x000000040a007208 */ /* 0x000fe20000000000 */
[----:B------:R-:W-:Y:S02]  /*8840*/  IMAD.MOV.U32 R4, RZ, RZ, R2 ;  /* 0x000000ffff047224 */ /* 0x000fe400078e0002 */
[----:B-1----:R-:W-:Y:S01]  /*8850*/  IMAD.WIDE.U32 R6, R3, 0x8, R6 ;  /* 0x0000000803067825 */ /* 0x002fe200078e0006 */
[----:B---3--:R-:W-:-:S03]  /*8860*/  LOP3.LUT R3, R5, 0x80000000, R27, 0xb8, !PT ;  /* 0x8000000005037812 */ /* 0x008fc600078eb81b */
[----:B------:R-:W-:Y:S01]  /*8870*/  IMAD.MOV.U32 R5, RZ, RZ, R21 ;  /* 0x000000ffff057224 */ /* 0x000fe200078e0015 */
[----:B------:R-:W-:Y:S01]  /*8880*/  FSEL R3, R11, R3, P0 ;  /* 0x000000030b037208 */ /* 0x000fe20000000000 */
[----:B--2---:R-:W-:-:S04]  /*8890*/  IMAD.WIDE.U32 R10, R25, 0x20, R6 ;  /* 0x00000020190a7825 */ /* 0x004fc800078e0006 */
[----:B------:R-:W-:Y:S02]  /*88a0*/  IMAD.MOV.U32 R6, RZ, RZ, R20 ;  /* 0x000000ffff067224 */ /* 0x000fe400078e0014 */
[----:B------:R-:W-:-:S05]  /*88b0*/  IMAD.MOV.U32 R7, RZ, RZ, R23 ;  /* 0x000000ffff077224 */ /* 0x000fca00078e0017 */
[----:B------:R0:W-:Y:S02]  /*88c0*/  STG.E.ENL2.256 desc[UR6][R10.64], R4, R16 ;  /* 0xf80000040a10797f */ /* 0x0001e4000f121806 */
[----:B0-----:R-:W-:Y:S02]  /*88d0*/  IMAD.MOV.U32 R4, RZ, RZ, R8 ;  /* 0x000000ffff047224 */ /* 0x001fe400078e0008 */
[----:B------:R-:W-:Y:S02]  /*88e0*/  IMAD.MOV.U32 R5, RZ, RZ, R9 ;  /* 0x000000ffff057224 */ /* 0x000fe400078e0009 */
[----:B------:R-:W-:Y:S02]  /*88f0*/  IMAD.MOV.U32 R6, RZ, RZ, R0 ;  /* 0x000000ffff067224 */ /* 0x000fe400078e0000 */
[----:B------:R-:W-:-:S05]  /*8900*/  IMAD.MOV.U32 R7, RZ, RZ, R3 ;  /* 0x000000ffff077224 */ /* 0x000fca00078e0003 */
[----:B------:R-:W-:Y:S01]  /*8910*/  STG.E.ENL2.256 desc[UR6][R10.64+0x1000], R12, R4 ;  /* 0xf800800c0a04797f */ /* 0x000fe2000f121806 */
[----:B------:R-:W-:Y:S05]  /*8920*/  EXIT ;  /* 0x000000000000794d */ /* 0x000fea0003800000 */
        .weak           $__internal_82_$__cuda_sm20_div_rn_f64_full
        .type           $__internal_82_$__cuda_sm20_div_rn_f64_full,@function
        .size           $__internal_82_$__cuda_sm20_div_rn_f64_full,(.L_x_17904 - $__internal_82_$__cuda_sm20_div_rn_f64_full)
$__internal_82_$__cuda_sm20_div_rn_f64_full:
        /* <DEDUP_REMOVED lines=66> */
.L_x_17713:
        /* <DEDUP_REMOVED lines=16> */
.L_x_17716:
[----:B------:R-:W-:Y:S01]  /*8e50*/  LOP3.LUT R35, R27, 0x80000, RZ, 0xfc, !PT ;  /* 0x000800001b237812 */ /* 0x000fe200078efcff */
[----:B------:R-:W-:Y:S01]  /*8e60*/  IMAD.MOV.U32 R34, RZ, RZ, R26 ;  /* 0x000000ffff227224 */ /* 0x000fe200078e001a */
[----:B------:R-:W-:Y:S06]  /*8e70*/  BRA `(.L_x_17714) ;  /* 0x0000000000087947 */ /* 0x000fec0003800000 */
.L_x_17715:
[----:B------:R-:W-:Y:S01]  /*8e80*/  LOP3.LUT R35, R29, 0x80000, RZ, 0xfc, !PT ;  /* 0x000800001d237812 */ /* 0x000fe200078efcff */
[----:B------:R-:W-:-:S07]  /*8e90*/  IMAD.MOV.U32 R34, RZ, RZ, R28 ;  /* 0x000000ffff227224 */ /* 0x000fce00078e001c */
.L_x_17714:
[----:B------:R-:W-:Y:S05]  /*8ea0*/  BSYNC.RECONVERGENT B0 ;  /* 0x0000000000007941 */ /* 0x000fea0003800200 */
.L_x_17712:
[----:B------:R-:W-:Y:S02]  /*8eb0*/  IMAD.MOV.U32 R4, RZ, RZ, R0 ;  /* 0x000000ffff047224 */ /* 0x000fe400078e0000 */
[----:B------:R-:W-:-:S04]  /*8ec0*/  IMAD.MOV.U32 R5, RZ, RZ, 0x0 ;  /* 0x00000000ff057424 */ /* 0x000fc800078e00ff */
[----:B------:R-:W-:Y:S05]  /*8ed0*/  RET.REL.NODEC R4 `(_ZN2at6native29vectorized_elementwise_kernelILi4ENS0_13AUnaryFunctorIdddZZZNS0_17atan2_kernel_cudaERNS_18TensorIteratorBaseEENKUlvE_clEvENKUlvE_clEvEUlddE_EESt5arrayIPcLm2EEEEviT0_T1_) ;  /* 0xffffff7004487950 */ /* 0x000fea0003c3ffff */
.L_x_17717:
        /* <DEDUP_REMOVED lines=10> */
.L_x_17904:


//--------------------- .text._ZN2at6native29vectorized_elementwise_kernelILi8ENS0_13AUnaryFunctorIdddZZZNS0_17atan2_kernel_cudaERNS_18TensorIteratorBaseEENKUlvE_clEvENKUlvE_clEvEUlddE_EESt5arrayIPcLm2EEEEviT0_T1_ --------------------------
	.section	.text._ZN2at6native29vectorized_elementwise_kernelILi8ENS0_13AUnaryFunctorIdddZZZNS0_17atan2_kernel_cudaERNS_18TensorIteratorBaseEENKUlvE_clEvENKUlvE_clEvEUlddE_EESt5arrayIPcLm2EEEEviT0_T1_,"ax",@progbits
	.align	128
        .global         _ZN2at6native29vectorized_elementwise_kernelILi8ENS0_13AUnaryFunctorIdddZZZNS0_17atan2_kernel_cudaERNS_18TensorIteratorBaseEENKUlvE_clEvENKUlvE_clEvEUlddE_EESt5arrayIPcLm2EEEEviT0_T1_
        .type           _ZN2at6native29vectorized_elementwise_kernelILi8ENS0_13AUnaryFunctorIdddZZZNS0_17atan2_kernel_cudaERNS_18TensorIteratorBaseEENKUlvE_clEvENKUlvE_clEvEUlddE_EESt5arrayIPcLm2EEEEviT0_T1_,@function
        .size           _ZN2at6native29vectorized_elementwise_kernelILi8ENS0_13AUnaryFunctorIdddZZZNS0_17atan2_kernel_cudaERNS_18TensorIteratorBaseEENKUlvE_clEvENKUlvE_clEvEUlddE_EESt5arrayIPcLm2EEEEviT0_T1_,(.L_x_17905 - _ZN2at6native29vectorized_elementwise_kernelILi8ENS0_13AUnaryFunctorIdddZZZNS0_17atan2_kernel_cudaERNS_18TensorIteratorBaseEENKUlvE_clEvENKUlvE_clEvEUlddE_EESt5arrayIPcLm2EEEEviT0_T1_)
        .other          _ZN2at6native29vectorized_elementwise_kernelILi8ENS0_13AUnaryFunctorIdddZZZNS0_17atan2_kernel_cudaERNS_18TensorIteratorBaseEENKUlvE_clEvENKUlvE_clEvEUlddE_EESt5arrayIPcLm2EEEEviT0_T1_,@"STO_CUDA_ENTRY STV_DEFAULT"
_ZN2at6native29vectorized_elementwise_kernelILi8ENS0_13AUnaryFunctorIdddZZZNS0_17atan2_kernel_cudaERNS_18TensorIteratorBaseEENKUlvE_clEvENKUlvE_clEvEUlddE_EESt5arrayIPcLm2EEEEviT0_T1_:
.text._ZN2at6native29vectorized_elementwise_kernelILi8ENS0_13AUnaryFunctorIdddZZZNS0_17atan2_kernel_cudaERNS_18TensorIteratorBaseEENKUlvE_clEvENKUlvE_clEvEUlddE_EESt5arrayIPcLm2EEEEviT0_T1_:
        /* <DEDUP_REMOVED lines=90> */
[----:B------:R-:W-:Y:S05]  /*05a0*/  CALL.REL.NOINC `($__internal_83_$__cuda_sm20_div_rn_f64_full) ;  /* 0x0000008000e07944 */ /* 0x000fea0003c00000 */
.L_x_17722:
[----:B------:R-:W-:Y:S05]  /*05b0*/  BSYNC.RECONVERGENT B2 ;  /* 0x0000000000027941 */ /* 0x000fea0003800200 */
.L_x_17721:
        /* <DEDUP_REMOVED lines=97> */
.L_x_17720:
[----:B------:R-:W-:Y:S05]  /*0bd0*/  BSYNC.RECONVERGENT B1 ;  /* 0x0000000000017941 */ /* 0x000fea0003800200 */
.L_x_17719:
        /* <DEDUP_REMOVED lines=32> */
.L_x_17726:
[----:B------:R-:W-:Y:S05]  /*0de0*/  BSYNC.RECONVERGENT B2 ;  /* 0x0000000000027941 */ /* 0x000fea0003800200 */
.L_x_17725:
        /* <DEDUP_REMOVED lines=90> */
.L_x_17728:
[----:B------:R-:W-:Y:S02]  /*1390*/  FSEL R4, RZ, 3.37028055040000000000e+12, P1 ;  /* 0x54442d18ff047808 */ /* 0x000fe40000800000 */
[----:B------:R-:W-:-:S07]  /*13a0*/  FSEL R5, RZ, 2.1426990032196044922, P1 ;  /* 0x400921fbff057808 */ /* 0x000fce0000800000 */
.L_x_17729:
[----:B------:R-:W-:Y:S05]  /*13b0*/  BSYNC.RECONVERGENT B0 ;  /* 0x0000000000007941 */ /* 0x000fea0003800200 */
.L_x_17727:
[----:B------:R-:W0:Y:S01]  /*13c0*/  LDC R3, c[0x0][0x394] ;  /* 0x0000e500ff037b82 */ /* 0x000e220000000800 */
[----:B------:R-:W-:-:S08]  /*13d0*/  DADD R6, |R12|, |R6| ;  /* 0x000000000c067229 */ /* 0x000fd00000000606 */
[----:B------:R-:W-:-:S06]  /*13e0*/  DSETP.NAN.AND P0, PT, R6, R6, PT ;  /* 0x000000060600722a */ /* 0x000fcc0003f08000 */
[----:B------:R-:W-:Y:S02]  /*13f0*/  FSEL R12, R6, R4, P0 ;  /* 0x00000004060c7208 */ /* 0x000fe40000000000 */
[----:B0-----:R-:W-:-:S04]  /*1400*/  LOP3.LUT R13, R5, 0x80000000, R3, 0xb8, !PT ;  /* 0x80000000050d7812 */ /* 0x001fc800078eb803 */
[----:B------:R-:W-:-:S07]  /*1410*/  FSEL R13, R7, R13, P0 ;  /* 0x0000000d070d7208 */ /* 0x000fce0000000000 */
.L_x_17724:
[----:B------:R-:W-:Y:S05]  /*1420*/  BSYNC.RECONVERGENT B1 ;  /* 0x0000000000017941 */ /* 0x000fea0003800200 */
.L_x_17723:
        /* <DEDUP_REMOVED lines=32> */
.L_x_17733:
[----:B------:R-:W-:Y:S05]  /*1630*/  BSYNC.RECONVERGENT B2 ;  /* 0x0000000000027941 */ /* 0x000fea0003800200 */
.L_x_17732:
        /* <DEDUP_REMOVED lines=90> */
.L_x_17735:
[----:B------:R-:W-:Y:S02]  /*1be0*/  FSEL R4, RZ, 3.37028055040000000000e+12, P1 ;  /* 0x54442d18ff047808 */ /* 0x000fe40000800000 */
[----:B------:R-:W-:-:S07]  /*1bf0*/  FSEL R5, RZ, 2.1426990032196044922, P1 ;  /* 0x400921fbff057808 */ /* 0x000fce0000800000 */
.L_x_17736:
[----:B------:R-:W-:Y:S05]  /*1c00*/  BSYNC.RECONVERGENT B0 ;  /* 0x0000000000007941 */ /* 0x000fea0003800200 */
.L_x_17734:
[----:B------:R-:W0:Y:S01]  /*1c10*/  LDC R3, c[0x0][0x394] ;  /* 0x0000e500ff037b82 */ /* 0x000e220000000800 */
[----:B------:R-:W-:-:S08]  /*1c20*/  DADD R6, |R14|, |R6| ;  /* 0x000000000e067229 */ /* 0x000fd00000000606 */
[----:B------:R-:W-:-:S06]  /*1c30*/  DSETP.NAN.AND P0, PT, R6, R6, PT ;  /* 0x000000060600722a */ /* 0x000fcc0003f08000 */
[----:B------:R-:W-:Y:S02]  /*1c40*/  FSEL R14, R6, R4, P0 ;  /* 0x00000004060e7208 */ /* 0x000fe40000000000 */
[----:B0-----:R-:W-:-:S04]  /*1c50*/  LOP3.LUT R15, R5, 0x80000000, R3, 0xb8, !PT ;  /* 0x80000000050f7812 */ /* 0x001fc800078eb803 */
[----:B------:R-:W-:-:S07]  /*1c60*/  FSEL R15, R7, R15, P0 ;  /* 0x0000000f070f7208 */ /* 0x000fce0000000000 */
.L_x_17731:
[----:B------:R-:W-:Y:S05]  /*1c70*/  BSYNC.RECONVERGENT B1 ;  /* 0x0000000000017941 */ /* 0x000fea0003800200 */
.L_x_17730:
        /* <DEDUP_REMOVED lines=32> */
.L_x_17740:
[----:B------:R-:W-:Y:S05]  /*1e80*/  BSYNC.RECONVERGENT B2 ;  /* 0x0000000000027941 */ /* 0x000fea0003800200 */
.L_x_17739:
        /* <DEDUP_REMOVED lines=90> */
.L_x_17742:
[----:B------:R-:W-:Y:S02]  /*2430*/  FSEL R4, RZ, 3.37028055040000000000e+12, P1 ;  /* 0x54442d18ff047808 */ /* 0x000fe40000800000 */
[----:B------:R-:W-:-:S07]  /*2440*/  FSEL R5, RZ, 2.1426990032196044922, P1 ;  /* 0x400921fbff057808 */ /* 0x000fce0000800000 */
.L_x_17743:
[----:B------:R-:W-:Y:S05]  /*2450*/  BSYNC.RECONVERGENT B0 ;  /* 0x0000000000007941 */ /* 0x000fea0003800200 */
.L_x_17741:
[----:B------:R-:W0:Y:S01]  /*2460*/  LDC R3, c[0x0][0x394] ;  /* 0x0000e500ff037b82 */ /* 0x000e220000000800 */
[----:B------:R-:W-:-:S08]  /*2470*/  DADD R6, |R16|, |R6| ;  /* 0x0000000010067229 */ /* 0x000fd00000000606 */
[----:B------:R-:W-:-:S06]  /*2480*/  DSETP.NAN.AND P0, PT, R6, R6, PT ;  /* 0x000000060600722a */ /* 0x000fcc0003f08000 */
[----:B------:R-:W-:Y:S02]  /*2490*/  FSEL R16, R6, R4, P0 ;  /* 0x0000000406107208 */ /* 0x000fe40000000000 */
[----:B0-----:R-:W-:-:S04]  /*24a0*/  LOP3.LUT R17, R5, 0x80000000, R3, 0xb8, !PT ;  /* 0x8000000005117812 */ /* 0x001fc800078eb803 */
[----:B------:R-:W-:-:S07]  /*24b0*/  FSEL R17, R7, R17, P0 ;  /* 0x0000001107117208 */ /* 0x000fce0000000000 */
.L_x_17738:
[----:B------:R-:W-:Y:S05]  /*24c0*/  BSYNC.RECONVERGENT B1 ;  /* 0x0000000000017941 */ /* 0x000fea0003800200 */
.L_x_17737:
        /* <DEDUP_REMOVED lines=32> */
.L_x_17747:
[----:B------:R-:W-:Y:S05]  /*26d0*/  BSYNC.RECONVERGENT B2 ;  /* 0x0000000000027941 */ /* 0x000fea0003800200 */
.L_x_17746:
        /* <DEDUP_REMOVED lines=90> */
.L_x_17749:
[----:B------:R-:W-:Y:S02]  /*2c80*/  FSEL R4, RZ, 3.37028055040000000000e+12, P1 ;  /* 0x54442d18ff047808 */ /* 0x000fe40000800000 */
[----:B------:R-:W-:-:S07]  /*2c90*/  FSEL R5, RZ, 2.1426990032196044922, P1 ;  /* 0x400921fbff057808 */ /* 0x000fce0000800000 */
.L_x_17750:
[----:B------:R-:W-:Y:S05]  /*2ca0*/  BSYNC.RECONVERGENT B0 ;  /* 0x0000000000007941 */ /* 0x000fea0003800200 */
.L_x_17748:
[----:B------:R-:W0:Y:S01]  /*2cb0*/  LDC R3, c[0x0][0x394] ;  /* 0x0000e500ff037b82 */ /* 0x000e220000000800 */
[----:B------:R-:W-:-:S08]  /*2cc0*/  DADD R6, |R18|, |R6| ;  /* 0x0000000012067229 */ /* 0x000fd00000000606 */
[----:B------:R-:W-:-:S06]  /*2cd0*/  DSETP.NAN.AND P0, PT, R6, R6, PT ;  /* 0x000000060600722a */ /* 0x000fcc0003f08000 */
[----:B------:R-:W-:Y:S02]  /*2ce0*/  FSEL R18, R6, R4, P0 ;  /* 0x0000000406127208 */ /* 0x000fe40000000000 */
[----:B0-----:R-:W-:-:S04]  /*2cf0*/  LOP3.LUT R19, R5, 0x80000000, R3, 0xb8, !PT ;  /* 0x8000000005137812 */ /* 0x001fc800078eb803 */
[----:B------:R-:W-:-:S07]  /*2d00*/  FSEL R19, R7, R19, P0 ;  /* 0x0000001307137208 */ /* 0x000fce0000000000 */
.L_x_17745:
[----:B------:R-:W-:Y:S05]  /*2d10*/  BSYNC.RECONVERGENT B1 ;  /* 0x0000000000017941 */ /* 0x000fea0003800200 */
.L_x_17744:
        /* <DEDUP_REMOVED lines=32> */
.L_x_17754:
[----:B------:R-:W-:Y:S05]  /*2f20*/  BSYNC.RECONVERGENT B2 ;  /* 0x0000000000027941 */ /* 0x000fea0003800200 */
.L_x_17753:
        /* <DEDUP_REMOVED lines=90> */
.L_x_17756:
[----:B------:R-:W-:Y:S02]  /*34d0*/  FSEL R4, RZ, 3.37028055040000000000e+12, P1 ;  /* 0x54442d18ff047808 */ /* 0x000fe40000800000 */
[----:B------:R-:W-:-:S07]  /*34e0*/  FSEL R5, RZ, 2.1426990032196044922, P1 ;  /* 0x400921fbff057808 */ /* 0x000fce0000800000 */
.L_x_17757:
[----:B------:R-:W-:Y:S05]  /*34f0*/  BSYNC.RECONVERGENT B0 ;  /* 0x0000000000007941 */ /* 0x000fea0003800200 */
.L_x_17755:
[----:B------:R-:W0:Y:S01]  /*3500*/  LDC R3, c[0x0][0x394] ;  /* 0x0000e500ff037b82 */ /* 0x000e220000000800 */
[----:B------:R-:W-:-:S08]  /*3510*/  DADD R6, |R20|, |R6| ;  /* 0x0000000014067229 */ /* 0x000fd00000000606 */
[----:B------:R-:W-:-:S06]  /*3520*/  DSETP.NAN.AND P0, PT, R6, R6, PT ;  /* 0x000000060600722a */ /* 0x000fcc0003f08000 */
[----:B------:R-:W-:Y:S02]  /*3530*/  FSEL R20, R6, R4, P0 ;  /* 0x0000000406147208 */ /* 0x000fe40000000000 */
[----:B0-----:R-:W-:-:S04]  /*3540*/  LOP3.LUT R21, R5, 0x80000000, R3, 0xb8, !PT ;  /* 0x8000000005157812 */ /* 0x001fc800078eb803 */
[----:B------:R-:W-:-:S07]  /*3550*/  FSEL R21, R7, R21, P0 ;  /* 0x0000001507157208 */ /* 0x000fce0000000000 */
.L_x_17752:
[----:B------:R-:W-:Y:S05]  /*3560*/  BSYNC.RECONVERGENT B1 ;  /* 0x0000000000017941 */ /* 0x000fea0003800200 */
.L_x_17751:
        /* <DEDUP_REMOVED lines=32> */
.L_x_17761:
[----:B------:R-:W-:Y:S05]  /*3770*/  BSYNC.RECONVERGENT B2 ;  /* 0x0000000000027941 */ /* 0x000fea0003800200 */
.L_x_17760:
        /* <DEDUP_REMOVED lines=90> */
.L_x_17763:
[----:B------:R-:W-:Y:S02]  /*3d20*/  FSEL R4, RZ, 3.37028055040000000000e+12, P1 ;  /* 0x54442d18ff047808 */ /* 0x000fe40000800000 */
[----:B------:R-:W-:-:S07]  /*3d30*/  FSEL R5, RZ, 2.1426990032196044922, P1 ;  /* 0x400921fbff057808 */ /* 0x000fce0000800000 */
.L_x_17764:
[----:B------:R-:W-:Y:S05]  /*3d40*/  BSYNC.RECONVERGENT B0 ;  /* 0x0000000000007941 */ /* 0x000fea0003800200 */
.L_x_17762:
[----:B------:R-:W0:Y:S01]  /*3d50*/  LDC R3, c[0x0][0x394] ;  /* 0x0000e500ff037b82 */ /* 0x000e220000000800 */
[----:B------:R-:W-:-:S08]  /*3d60*/  DADD R6, |R22|, |R6| ;  /* 0x0000000016067229 */ /* 0x000fd00000000606 */
[----:B------:R-:W-:-:S06]  /*3d70*/  DSETP.NAN.AND P0, PT, R6, R6, PT ;  /* 0x000000060600722a */ /* 0x000fcc0003f08000 */
[----:B------:R-:W-:Y:S02]  /*3d80*/  FSEL R22, R6, R4, P0 ;  /* 0x0000000406167208 */ /* 0x000fe40000000000 */
[----:B0-----:R-:W-:-:S04]  /*3d90*/  LOP3.LUT R23, R5, 0x80000000, R3, 0xb8, !PT ;  /* 0x8000000005177812 */ /* 0x001fc800078eb803 */
[----:B------:R-:W-:-:S07]  /*3da0*/  FSEL R23, R7, R23, P0 ;  /* 0x0000001707177208 */ /* 0x000fce0000000000 */
.L_x_17759:
[----:B------:R-:W-:Y:S05]  /*3db0*/  BSYNC.RECONVERGENT B1 ;  /* 0x0000000000017941 */ /* 0x000fea0003800200 */
.L_x_17758:
        /* <DEDUP_REMOVED lines=32> */
.L_x_17768:
[----:B------:R-:W-:Y:S05]  /*3fc0*/  BSYNC.RECONVERGENT B2 ;  /* 0x0000000000027941 */ /* 0x000fea0003800200 */
.L_x_17767:
        /* <DEDUP_REMOVED lines=90> */
.L_x_17770:
[----:B------:R-:W-:Y:S02]  /*4570*/  FSEL R2, RZ, 3.37028055040000000000e+12, P1 ;  /* 0x54442d18ff027808 */ /* 0x000fe40000800000 */
[----:B------:R-:W-:-:S07]  /*4580*/  FSEL R3, RZ, 2.1426990032196044922, P1 ;  /* 0x400921fbff037808 */ /* 0x000fce0000800000 */
.L_x_17771:
[----:B------:R-:W-:Y:S05]  /*4590*/  BSYNC.RECONVERGENT B0 ;  /* 0x0000000000007941 */ /* 0x000fea0003800200 */
.L_x_17769:
[----:B------:R-:W0:Y:S01]  /*45a0*/  LDC R7, c[0x0][0x394] ;  /* 0x0000e500ff077b82 */ /* 0x000e220000000800 */
[----:B------:R-:W-:-:S08]  /*45b0*/  DADD R4, |R8|, |R4| ;  /* 0x0000000008047229 */ /* 0x000fd00000000604 */
[----:B------:R-:W-:-:S06]  /*45c0*/  DSETP.NAN.AND P0, PT, R4, R4, PT ;  /* 0x000000040400722a */ /* 0x000fcc0003f08000 */
[----:B------:R-:W-:Y:S02]  /*45d0*/  FSEL R0, R4, R2, P0 ;  /* 0x0000000204007208 */ /* 0x000fe40000000000 */
[----:B0-----:R-:W-:-:S04]  /*45e0*/  LOP3.LUT R3, R3, 0x80000000, R7, 0xb8, !PT ;  /* 0x8000000003037812 */ /* 0x001fc800078eb807 */
[----:B------:R-:W-:-:S07]  /*45f0*/  FSEL R3, R5, R3, P0 ;  /* 0x0000000305037208 */ /* 0x000fce0000000000 */
.L_x_17766:
[----:B------:R-:W-:Y:S05]  /*4600*/  BSYNC.RECONVERGENT B1 ;  /* 0x0000000000017941 */ /* 0x000fea0003800200 */
.L_x_17765:
        /* <DEDUP_REMOVED lines=27> */
.L_x_17774:
[----:B------:R-:W-:-:S13]  /*47c0*/  ISETP.GE.U32.AND P0, PT, R5, R4, PT ;  /* 0x000000040500720c */ /* 0x000fda0003f06070 */
[----:B------:R-:W-:Y:S05]  /*47d0*/  @P0 BRA `(.L_x_17776) ;  /* 0x0000000000300947 */ /* 0x000fea0003800000 */
[----:B0-----:R-:W0:Y:S01]  /*47e0*/  LDC.64 R6, c[0x0][0x398] ;  /* 0x0000e600ff067b82 */ /* 0x001e220000000a00 */
[----:B------:R-:W-:Y:S02]  /*47f0*/  IMAD R9, R2, 0x400, R5 ;  /* 0x0000040002097824 */ /* 0x000fe400078e0205 */
[----:B------:R-:W-:Y:S02]  /*4800*/  VIADD R5, R5, 0x80 ;  /* 0x0000008005057836 */ /* 0x000fe40000000000 */
[----:B0-----:R-:W-:-:S05]  /*4810*/  IMAD.WIDE.U32 R6, R9, 0x8, R6 ;  /* 0x0000000809067825 */ /* 0x001fca00078e0006 */
[----:B------:R1:W-:Y:S02]  /*4820*/  STG.E.64 desc[UR6][R6.64], R16 ;  /* 0x0000001006007986 */ /* 0x0003e4000c101b06 */
.L_x_17775:
[----:B------:R-:W-:-:S13]  /*4830*/  ISETP.GE.U32.AND P0, PT, R5, R4, PT ;  /* 0x000000040500720c */ /* 0x000fda0003f06070 */
[----:B------:R-:W-:Y:S05]  /*4840*/  @P0 BRA `(.L_x_17777) ;  /* 0x0000000000340947 */ /* 0x000fea0003800000 */
[----:B01----:R-:W0:Y:S01]  /*4850*/  LDC.64 R6, c[0x0][0x398] ;  /* 0x0000e600ff067b82 */ /* 0x003e220000000a00 */
[----:B------:R-:W-:Y:S02]  /*4860*/  IMAD R9, R2, 0x400, R5 ;  /* 0x0000040002097824 */ /* 0x000fe400078e0205 */
[----:B------:R-:W-:Y:S02]  /*4870*/  VIADD R5, R5, 0x80 ;  /* 0x0000008005057836 */ /* 0x000fe40000000000 */
[----:B0-----:R-:W-:-:S05]  /*4880*/  IMAD.WIDE.U32 R6, R9, 0x8, R6 ;  /* 0x0000000809067825 */ /* 0x001fca00078e0006 */
[----:B------:R1:W-:Y:S02]  /*4890*/  STG.E.64 desc[UR6][R6.64], R18 ;  /* 0x0000001206007986 */ /* 0x0003e4000c101b06 */
.L_x_17776:
        /* <DEDUP_REMOVED lines=8> */
.L_x_17777:
[----:B------:R-:W-:Y:S05]  /*4920*/  BSYNC.RELIABLE B1 ;  /* 0x0000000000017941 */ /* 0x000fea0003800100 */
.L_x_17773:
[----:B------:R-:W-:-:S13]  /*4930*/  ISETP.GE.U32.AND P0, PT, R5, R4, PT ;  /* 0x000000040500720c */ /* 0x000fda0003f06070 */
[----:B012---:R-:W0:Y:S01]  /*4940*/  @!P0 LDC.64 R6, c[0x0][0x398] ;  /* 0x0000e600ff068b82 */ /* 0x007e220000000a00 */
[----:B------:R-:W-:Y:S02]  /*4950*/  @!P0 IMAD R9, R2, 0x400, R5 ;  /* 0x0000040002098824 */ /* 0x000fe400078e0205 */
[----:B------:R-:W-:Y:S02]  /*4960*/  @!P0 VIADD R5, R5, 0x80 ;  /* 0x0000008005058836 */ /* 0x000fe40000000000 */
[----:B0-----:R-:W-:-:S05]  /*4970*/  @!P0 IMAD.WIDE.U32 R6, R9, 0x8, R6 ;  /* 0x0000000809068825 */ /* 0x001fca00078e0006 */
[----:B------:R2:W-:Y:S02]  /*4980*/  @!P0 STG.E.64 desc[UR6][R6.64], R22 ;  /* 0x0000001606008986 */ /* 0x0005e4000c101b06 */
.L_x_17778:
[----:B------:R-:W-:Y:S05]  /*4990*/  BSYNC.RECONVERGENT B0 ;  /* 0x0000000000007941 */ /* 0x000fea0003800200 */
.L_x_17772:
        /* <DEDUP_REMOVED lines=9> */
.L_x_17718:
        /* <DEDUP_REMOVED lines=31> */
[----:B-----5:R-:W-:Y:S05]  /*4c20*/  CALL.REL.NOINC `($__internal_83_$__cuda_sm20_div_rn_f64_full) ;  /* 0x0000003c00407944 */ /* 0x020fea0003c00000 */
.L_x_17780:
[----:B------:R-:W-:Y:S05]  /*4c30*/  BSYNC.RECONVERGENT B1 ;  /* 0x0000000000017941 */ /* 0x000fea0003800200 */
.L_x_17779:
        /* <DEDUP_REMOVED lines=119> */
[----:B-----5:R-:W-:Y:S05]  /*53b0*/  CALL.REL.NOINC `($__internal_83_$__cuda_sm20_div_rn_f64_full) ;  /* 0x00000034005c7944 */ /* 0x020fea0003c00000 */
.L_x_17782:
[----:B------:R-:W-:Y:S05]  /*53c0*/  BSYNC.RECONVERGENT B1 ;  /* 0x0000000000017941 */ /* 0x000fea0003800200 */
.L_x_17781:
        /* <DEDUP_REMOVED lines=90> */
.L_x_17784:
[----:B------:R-:W-:Y:S02]  /*5970*/  FSEL R6, RZ, 3.37028055040000000000e+12, P0 ;  /* 0x54442d18ff067808 */ /* 0x000fe40000000000 */
[----:B------:R-:W-:-:S07]  /*5980*/  FSEL R7, RZ, 2.1426990032196044922, P0 ;  /* 0x400921fbff077808 */ /* 0x000fce0000000000 */
.L_x_17785:
[----:B------:R-:W-:Y:S05]  /*5990*/  BSYNC.RECONVERGENT B0 ;  /* 0x0000000000007941 */ /* 0x000fea0003800200 */
.L_x_17783:
        /* <DEDUP_REMOVED lines=29> */
.L_x_17787:
[----:B------:R-:W-:Y:S05]  /*5b70*/  BSYNC.RECONVERGENT B1 ;  /* 0x0000000000017941 */ /* 0x000fea0003800200 */
.L_x_17786:
        /* <DEDUP_REMOVED lines=90> */
.L_x_17789:
[----:B------:R-:W-:Y:S02]  /*6120*/  FSEL R6, RZ, 3.37028055040000000000e+12, P1 ;  /* 0x54442d18ff067808 */ /* 0x000fe40000800000 */
[----:B------:R-:W-:-:S07]  /*6130*/  FSEL R7, RZ, 2.1426990032196044922, P1 ;  /* 0x400921fbff077808 */ /* 0x000fce0000800000 */
.L_x_17790:
[----:B------:R-:W-:Y:S05]  /*6140*/  BSYNC.RECONVERGENT B0 ;  /* 0x0000000000007941 */ /* 0x000fea0003800200 */
.L_x_17788:
        /* <DEDUP_REMOVED lines=29> */
.L_x_17792:
[----:B------:R-:W-:Y:S05]  /*6320*/  BSYNC.RECONVERGENT B1 ;  /* 0x0000000000017941 */ /* 0x000fea0003800200 */
.L_x_17791:
        /* <DEDUP_REMOVED lines=90> */
.L_x_17794:
[----:B------:R-:W-:Y:S02]  /*68d0*/  FSEL R6, RZ, 3.37028055040000000000e+12, P1 ;  /* 0x54442d18ff067808 */ /* 0x000fe40000800000 */
[----:B------:R-:W-:-:S07]  /*68e0*/  FSEL R7, RZ, 2.1426990032196044922, P1 ;  /* 0x400921fbff077808 */ /* 0x000fce0000800000 */
.L_x_17795:
[----:B------:R-:W-:Y:S05]  /*68f0*/  BSYNC.RECONVERGENT B0 ;  /* 0x0000000000007941 */ /* 0x000fea0003800200 */
.L_x_17793:
        /* <DEDUP_REMOVED lines=29> */
.L_x_17797:
[----:B------:R-:W-:Y:S05]  /*6ad0*/  BSYNC.RECONVERGENT B1 ;  /* 0x0000000000017941 */ /* 0x000fea0003800200 */
.L_x_17796:
        /* <DEDUP_REMOVED lines=90> */
.L_x_17799:
[----:B------:R-:W-:Y:S02]  /*7080*/  FSEL R4, RZ, 3.37028055040000000000e+12, P1 ;  /* 0x54442d18ff047808 */ /* 0x000fe40000800000 */
[----:B------:R-:W-:-:S07]  /*7090*/  FSEL R5, RZ, 2.1426990032196044922, P1 ;  /* 0x400921fbff057808 */ /* 0x000fce0000800000 */
.L_x_17800:
[----:B------:R-:W-:Y:S05]  /*70a0*/  BSYNC.RECONVERGENT B0 ;  /* 0x0000000000007941 */ /* 0x000fea0003800200 */
.L_x_17798:
        /* <DEDUP_REMOVED lines=29> */
.L_x_17802:
[----:B------:R-:W-:Y:S05]  /*7280*/  BSYNC.RECONVERGENT B1 ;  /* 0x0000000000017941 */ /* 0x000fea0003800200 */
.L_x_17801:
        /* <DEDUP_REMOVED lines=90> */
.L_x_17804:
[----:B------:R-:W-:Y:S02]  /*7830*/  FSEL R4, RZ, 3.37028055040000000000e+12, P1 ;  /* 0x54442d18ff047808 */ /* 0x000fe40000800000 */
[----:B------:R-:W-:-:S07]  /*7840*/  FSEL R5, RZ, 2.1426990032196044922, P1 ;  /* 0x400921fbff057808 */ /* 0x000fce0000800000 */
.L_x_17805:
[----:B------:R-:W-:Y:S05]  /*7850*/  BSYNC.RECONVERGENT B0 ;  /* 0x0000000000007941 */ /* 0x000fea0003800200 */
.L_x_17803:
        /* <DEDUP_REMOVED lines=29> */
.L_x_17807:
[----:B------:R-:W-:Y:S05]  /*7a30*/  BSYNC.RECONVERGENT B1 ;  /* 0x0000000000017941 */ /* 0x000fea0003800200 */
.L_x_17806:
        /* <DEDUP_REMOVED lines=90> */
.L_x_17809:
[----:B------:R-:W-:Y:S02]  /*7fe0*/  FSEL R4, RZ, 3.37028055040000000000e+12, P1 ;  /* 0x54442d18ff047808 */ /* 0x000fe40000800000 */
[----:B------:R-:W-:-:S07]  /*7ff0*/  FSEL R5, RZ, 2.1426990032196044922, P1 ;  /* 0x400921fbff057808 */ /* 0x000fce0000800000 */
.L_x_17810:
[----:B------:R-:W-:Y:S05]  /*8000*/  BSYNC.RECONVERGENT B0 ;  /* 0x0000000000007941 */ /* 0x000fea0003800200 */
.L_x_17808:
        /* <DEDUP_REMOVED lines=29> */
.L_x_17812:
[----:B------:R-:W-:Y:S05]  /*81e0*/  BSYNC.RECONVERGENT B1 ;  /* 0x0000000000017941 */ /* 0x000fea0003800200 */
.L_x_17811:
        /* <DEDUP_REMOVED lines=90> */
.L_x_17814:
[----:B------:R-:W-:Y:S02]  /*8790*/  FSEL R4, RZ, 3.37028055040000000000e+12, P1 ;  /* 0x54442d18ff047808 */ /* 0x000fe40000800000 */
[----:B------:R-:W-:-:S07]  /*87a0*/  FSEL R5, RZ, 2.1426990032196044922, P1 ;  /* 0x400921fbff057808 */ /* 0x000fce0000800000 */
.L_x_17815:
[----:B------:R-:W-:Y:S05]  /*87b0*/  BSYNC.RECONVERGENT B0 ;  /* 0x0000000000007941 */ /* 0x000fea0003800200 */
.L_x_17813:
        /* <DEDUP_REMOVED lines=23> */
        .weak           $__internal_83_$__cuda_sm20_div_rn_f64_full
        .type           $__internal_83_$__cuda_sm20_div_rn_f64_full,@function
        .size           $__internal_83_$__cuda_sm20_div_rn_f64_full,(.L_x_17905 - $__internal_83_$__cuda_sm20_div_rn_f64_full)
$__internal_83_$__cuda_sm20_div_rn_f64_full:
        /* <DEDUP_REMOVED lines=66> */
.L_x_17817:
        /* <DEDUP_REMOVED lines=16> */
.L_x_17820:
[----:B------:R-:W-:Y:S01]  /*8e50*/  LOP3.LUT R35, R27, 0x80000, RZ, 0xfc, !PT ;  /* 0x000800001b237812 */ /* 0x000fe200078efcff */
[----:B------:R-:W-:Y:S01]  /*8e60*/  IMAD.MOV.U32 R34, RZ, RZ, R26 ;  /* 0x000000ffff227224 */ /* 0x000fe200078e001a */
[----:B------:R-:W-:Y:S06]  /*8e70*/  BRA `(.L_x_17818) ;  /* 0x0000000000087947 */ /* 0x000fec0003800000 */
.L_x_17819:
[----:B------:R-:W-:Y:S01]  /*8e80*/  LOP3.LUT R35, R29, 0x80000, RZ, 0xfc, !PT ;  /* 0x000800001d237812 */ /* 0x000fe200078efcff */
[----:B------:R-:W-:-:S07]  /*8e90*/  IMAD.MOV.U32 R34, RZ, RZ, R28 ;  /* 0x000000ffff227224 */ /* 0x000fce00078e001c */
.L_x_17818:
[----:B------:R-:W-:Y:S05]  /*8ea0*/  BSYNC.RECONVERGENT B0 ;  /* 0x0000000000007941 */ /* 0x000fea0003800200 */
.L_x_17816:
[----:B------:R-:W-:Y:S02]  /*8eb0*/  IMAD.MOV.U32 R4, RZ, RZ, R0 ;  /* 0x000000ffff047224 */ /* 0x000fe400078e0000 */
[----:B------:R-:W-:-:S04]  /*8ec0*/  IMAD.MOV.U32 R5, RZ, RZ, 0x0 ;  /* 0x00000000ff057424 */ /* 0x000fc800078e00ff */
[----:B------:R-:W-:Y:S05]  /*8ed0*/  RET.REL.NODEC R4 `(_ZN2at6native29vectorized_elementwise_kernelILi8ENS0_13AUnaryFunctorIdddZZZNS0_17atan2_kernel_cudaERNS_18TensorIteratorBaseEENKUlvE_clEvENKUlvE_clEvEUlddE_EESt5arrayIPcLm2EEEEviT0_T1_) ;  /* 0xffffff7004487950 */ /* 0x000fea0003c3ffff */
.L_x_17821:
        /* <DEDUP_REMOVED lines=10> */
.L_x_17905:


//--------------------- .nv.global.init           --------------------------
	.section	.nv.global.init,"aw",@progbits
.nv.global.init:
	.type		$str$6,@object
	.size		$str$6,(__unnamed_1 - $str$6)
$str$6:
        /*0000*/ 	.byte	0x66, 0x61, 0x6c, 0x73, 0x65, 0x00
	.type		__unnamed_1,@object
	.size		__unnamed_1,(__unnamed_5 - __unnamed_1)
__unnamed_1:
        /*0006*/ 	.byte	0x66, 0x65, 0x74, 0x63, 0x68, 0x5f, 0x61, 0x6e, 0x64, 0x5f, 0x63, 0x61, 0x73, 0x74, 0x00
	.type		__unnamed_5,@object
	.size		__unnamed_5,(__unnamed_3 - __unnamed_5)
__unnamed_5:
        /*0015*/ 	.byte	0x66, 0x65, 0x74, 0x63, 0x68, 0x5f, 0x61, 0x6e, 0x64, 0x5f, 0x63, 0x61, 0x73, 0x74, 0x00
	.type		__unnamed_3,@object
	.size		__unnamed_3,(__unnamed_7 - __unnamed_3)
__unnamed_3:
        /*0024*/ 	.byte	0x66, 0x65, 0x74, 0x63, 0x68, 0x5f, 0x61, 0x6e, 0x64, 0x5f, 0x63, 0x61, 0x73, 0x74, 0x00
	.type		__unnamed_7,@object
	.size		__unnamed_7,(__unnamed_2 - __unnamed_7)
__unnamed_7:
        /*0033*/ 	.byte	0x66, 0x65, 0x74, 0x63, 0x68, 0x5f, 0x61, 0x6e, 0x64, 0x5f, 0x63, 0x61, 0x73, 0x74, 0x00
	.type		__unnamed_2,@object
	.size		__unnamed_2,(__unnamed_6 - __unnamed_2)
__unnamed_2:
        /*0042*/ 	.byte	0x63, 0x61, 0x73, 0x74, 0x5f, 0x61, 0x6e, 0x64, 0x5f, 0x73, 0x74, 0x6f, 0x72, 0x65, 0x00
	.type		__unnamed_6,@object
	.size		__unnamed_6,(__unnamed_4 - __unnamed_6)
__unnamed_6:
        /*0051*/ 	.byte	0x63, 0x61, 0x73, 0x74, 0x5f, 0x61, 0x6e, 0x64, 0x5f, 0x73, 0x74, 0x6f, 0x72, 0x65, 0x00
	.type		__unnamed_4,@object
	.size		__unnamed_4,(__unnamed_8 - __unnamed_4)
__unnamed_4:
        /*0060*/ 	.byte	0x63, 0x61, 0x73, 0x74, 0x5f, 0x61, 0x6e, 0x64, 0x5f, 0x73, 0x74, 0x6f, 0x72, 0x65, 0x00
	.type		__unnamed_8,@object
	.size		__unnamed_8,($str$7 - __unnamed_8)
__unnamed_8:
        /*006f*/ 	.byte	0x63, 0x61, 0x73, 0x74, 0x5f, 0x61, 0x6e, 0x64, 0x5f, 0x73, 0x74, 0x6f, 0x72, 0x65, 0x00
	.type		$str$7,@object
	.size		$str$7,(.L_37 - $str$7)
$str$7:
        /*007e*/ 	.byte	0x2f, 0x72, 0x6f, 0x6f, 0x74, 0x2f, 0x2e, 0x70, 0x79, 0x65, 0x6e, 0x76, 0x2f, 0x76, 0x65, 0x72
        /*008e*/ 	.byte	0x73, 0x69, 0x6f, 0x6e, 0x73, 0x2f, 0x33, 0x2e, 0x31, 0x33, 0x2e, 0x31, 0x32, 0x2f, 0x6c, 0x69
        /*009e*/ 	.byte	0x62, 0x2f, 0x70, 0x79, 0x74, 0x68, 0x6f, 0x6e, 0x33, 0x2e, 0x31, 0x33, 0x2f, 0x73, 0x69, 0x74
        /*00ae*/ 	.byte	0x65, 0x2d, 0x70, 0x61, 0x63, 0x6b, 0x61, 0x67, 0x65, 0x73, 0x2f, 0x74, 0x6f, 0x72, 0x63, 0x68
        /*00be*/ 	.byte	0x2f, 0x69, 0x6e, 0x63, 0x6c, 0x75, 0x64, 0x65, 0x2f, 0x63, 0x31, 0x30, 0x2f, 0x63, 0x6f, 0x72
        /*00ce*/ 	.byte	0x65, 0x2f, 0x44, 0x79, 0x6e, 0x61, 0x6d, 0x69, 0x63, 0x43, 0x61, 0x73, 0x74, 0x2e, 0x68, 0x00
.L_37:


//--------------------- .nv.shared.reserved.0     --------------------------
	.section	.nv.shared.reserved.0,"aw",@nobits
	.weak		__nv_reservedSMEM_offset_0_alias
	.size		__nv_reservedSMEM_offset_0_alias, 0, 64
	.other		__nv_reservedSMEM_offset_0_alias,@"STO_CUDA_RESERVED_SHARED STV_DEFAULT"
__nv_reservedSMEM_offset_0_alias:
	.zero		0
	.zero		64


//--------------------- .nv.global                --------------------------
	.section	.nv.global,"aw",@nobits
.nv.global:
	.type		_ZN56_INTERNAL_620da471_25_BinaryGeometricKernels_cu_f54865024cuda3std3__48in_placeE,@object
	.size		_ZN56_INTERNAL_620da471_25_BinaryGeometricKernels_cu_f54865024cuda3std3__48in_placeE,(_ZN56_INTERNAL_620da471_25_BinaryGeometricKernels_cu_f54865024cuda3std6ranges3__45__cpo8distanceE - _ZN56_INTERNAL_620da471_25_BinaryGeometricKernels_cu_f54865024cuda3std3__48in_placeE)
_ZN56_INTERNAL_620da471_25_BinaryGeometricKernels_cu_f54865024cuda3std3__48in_placeE:
	.zero		1
	.type		_ZN56_INTERNAL_620da471_25_BinaryGeometricKernels_cu_f54865024cuda3std6ranges3__45__cpo8distanceE,@object
	.size		_ZN56_INTERNAL_620da471_25_BinaryGeometricKernels_cu_f54865024cuda3std6ranges3__45__cpo8distanceE,(_ZN56_INTERNAL_620da471_25_BinaryGeometricKernels_cu_f54865024cuda3std3__45__cpo6cbeginE - _ZN56_INTERNAL_620da471_25_BinaryGeometricKernels_cu_f54865024cuda3std6ranges3__45__cpo8distanceE)
_ZN56_INTERNAL_620da471_25_BinaryGeometricKernels_cu_f54865024cuda3std6ranges3__45__cpo8distanceE:
	.zero		1
	.type		_ZN56_INTERNAL_620da471_25_BinaryGeometricKernels_cu_f54865024cuda3std3__45__cpo6cbeginE,@object
	.size		_ZN56_INTERNAL_620da471_25_BinaryGeometricKernels_cu_f54865024cuda3std3__45__cpo6cbeginE,(_ZN56_INTERNAL_620da471_25_BinaryGeometricKernels_cu_f54865024cuda3std6ranges3__45__cpo7advanceE - _ZN56_INTERNAL_620da471_25_BinaryGeometricKernels_cu_f54865024cuda3std3__45__cpo6cbeginE)
_ZN56_INTERNAL_620da471_25_BinaryGeometricKernels_cu_f54865024cuda3std3__45__cpo6cbeginE:
	.zero		1
	.type		_ZN56_INTERNAL_620da471_25_BinaryGeometricKernels_cu_f54865024cuda3std6ranges3__45__cpo7advanceE,@object
	.size		_ZN56_INTERNAL_620da471_25_BinaryGeometricKernels_cu_f54865024cuda3std6ranges3__45__cpo7advanceE,(_ZN56_INTERNAL_620da471_25_BinaryGeometricKernels_cu_f54865024cuda3std3__45__cpo7crbeginE - _ZN56_INTERNAL_620da471_25_BinaryGeometricKernels_cu_f54865024cuda3std6ranges3__45__cpo7advanceE)
_ZN56_INTERNAL_620da471_25_BinaryGeometricKernels_cu_f54865024cuda3std6ranges3__45__cpo7advanceE:
	.zero		1
	.type		_ZN56_INTERNAL_620da471_25_BinaryGeometricKernels_cu_f54865024cuda3std3__45__cpo7crbeginE,@object
	.size		_ZN56_INTERNAL_620da471_25_BinaryGeometricKernels_cu_f54865024cuda3std3__45__cpo7crbeginE,(_ZN56_INTERNAL_620da471_25_BinaryGeometricKernels_cu_f54865024cuda3std6ranges3__45__cpo4dataE - _ZN56_INTERNAL_620da471_25_BinaryGeometricKernels_cu_f54865024cuda3std3__45__cpo7crbeginE)
_ZN56_INTERNAL_620da471_25_BinaryGeometricKernels_cu_f54865024cuda3std3__45__cpo7crbeginE:
	.zero		1
	.type		_ZN56_INTERNAL_620da471_25_BinaryGeometricKernels_cu_f54865024cuda3std6ranges3__45__cpo4dataE,@object
	.size		_ZN56_INTERNAL_620da471_25_BinaryGeometricKernels_cu_f54865024cuda3std6ranges3__45__cpo4dataE,(_ZN56_INTERNAL_620da471_25_BinaryGeometricKernels_cu_f54865024cuda3std6ranges3__45__cpo5beginE - _ZN56_INTERNAL_620da471_25_BinaryGeometricKernels_cu_f54865024cuda3std6ranges3__45__cpo4dataE)
_ZN56_INTERNAL_620da471_25_BinaryGeometricKernels_cu_f54865024cuda3std6ranges3__45__cpo4dataE:
	.zero		1
	.type		_ZN56_INTERNAL_620da471_25_BinaryGeometricKernels_cu_f54865024cuda3std6ranges3__45__cpo5beginE,@object
	.size		_ZN56_INTERNAL_620da471_25_BinaryGeometricKernels_cu_f54865024cuda3std6ranges3__45__cpo5beginE,(_ZN56_INTERNAL_620da471_25_BinaryGeometricKernels_cu_f54865024cuda3std3__458_GLOBAL__N__620da471_25_BinaryGeometricKernels_cu_f54865026ignoreE - _ZN56_INTERNAL_620da471_25_BinaryGeometricKernels_cu_f54865024cuda3std6ranges3__45__cpo5beginE)
_ZN56_INTERNAL_620da471_25_BinaryGeometricKernels_cu_f54865024cuda3std6ranges3__45__cpo5beginE:
	.zero		1
	.type		_ZN56_INTERNAL_620da471_25_BinaryGeometricKernels_cu_f54865024cuda3std3__458_GLOBAL__N__620da471_25_BinaryGeometricKernels_cu_f54865026ignoreE,@object
	.size		_ZN56_INTERNAL_620da471_25_BinaryGeometricKernels_cu_f54865024cuda3std3__458_GLOBAL__N__620da471_25_BinaryGeometricKernels_cu_f54865026ignoreE,(_ZN56_INTERNAL_620da471_25_BinaryGeometricKernels_cu_f54865024cuda3std6ranges3__45__cpo4sizeE - _ZN56_INTERNAL_620da471_25_BinaryGeometricKernels_cu_f54865024cuda3std3__458_GLOBAL__N__620da471_25_BinaryGeometricKernels_cu_f54865026ignoreE)
_ZN56_INTERNAL_620da471_25_BinaryGeometricKernels_cu_f54865024cuda3std3__458_GLOBAL__N__620da471_25_BinaryGeometricKernels_cu_f54865026ignoreE:
	.zero		1
	.type		_ZN56_INTERNAL_620da471_25_BinaryGeometricKernels_cu_f54865024cuda3std6ranges3__45__cpo4sizeE,@object
	.size		_ZN56_INTERNAL_620da471_25_BinaryGeometricKernels_cu_f54865024cuda3std6ranges3__45__cpo4sizeE,(_ZN56_INTERNAL_620da471_25_BinaryGeometricKernels_cu_f54865024cuda3std3__45__cpo5beginE - _ZN56_INTERNAL_620da471_25_BinaryGeometricKernels_cu_f54865024cuda3std6ranges3__45__cpo4sizeE)
_ZN56_INTERNAL_620da471_25_BinaryGeometricKernels_cu_f54865024cuda3std6ranges3__45__cpo4sizeE:
	.zero		1
	.type		_ZN56_INTERNAL_620da471_25_BinaryGeometricKernels_cu_f54865024cuda3std3__45__cpo5beginE,@object
	.size		_ZN56_INTERNAL_620da471_25_BinaryGeometricKernels_cu_f54865024cuda3std3__45__cpo5beginE,(_ZN56_INTERNAL_620da471_25_BinaryGeometricKernels_cu_f54865024cuda3std6ranges3__45__cpo6cbeginE - _ZN56_INTERNAL_620da471_25_BinaryGeometricKernels_cu_f54865024cuda3std3__45__cpo5beginE)
_ZN56_INTERNAL_620da471_25_BinaryGeometricKernels_cu_f54865024cuda3std3__45__cpo5beginE:
	.zero		1
	.type		_ZN56_INTERNAL_620da471_25_BinaryGeometricKernels_cu_f54865024cuda3std6ranges3__45__cpo6cbeginE,@object
	.size		_ZN56_INTERNAL_620da471_25_BinaryGeometricKernels_cu_f54865024cuda3std6ranges3__45__cpo6cbeginE,(_ZN56_INTERNAL_620da471_25_BinaryGeometricKernels_cu_f54865024cuda3std3__45__cpo6rbeginE - _ZN56_INTERNAL_620da471_25_BinaryGeometricKernels_cu_f54865024cuda3std6ranges3__45__cpo6cbeginE)
_ZN56_INTERNAL_620da471_25_BinaryGeometricKernels_cu_f54865024cuda3std6ranges3__45__cpo6cbeginE:
	.zero		1
	.type		_ZN56_INTERNAL_620da471_25_BinaryGeometricKernels_cu_f54865024cuda3std3__45__cpo6rbeginE,@object
	.size		_ZN56_INTERNAL_620da471_25_BinaryGeometricKernels_cu_f54865024cuda3std3__45__cpo6rbeginE,(_ZN56_INTERNAL_620da471_25_BinaryGeometricKernels_cu_f54865024cuda3std6ranges3__45__cpo4nextE - _ZN56_INTERNAL_620da471_25_BinaryGeometricKernels_cu_f54865024cuda3std3__45__cpo6rbeginE)
_ZN56_INTERNAL_620da471_25_BinaryGeometricKernels_cu_f54865024cuda3std3__45__cpo6rbeginE:
	.zero		1
	.type		_ZN56_INTERNAL_620da471_25_BinaryGeometricKernels_cu_f54865024cuda3std6ranges3__45__cpo4nextE,@object
	.size		_ZN56_INTERNAL_620da471_25_BinaryGeometricKernels_cu_f54865024cuda3std6ranges3__45__cpo4nextE,(_ZN56_INTERNAL_620da471_25_BinaryGeometricKernels_cu_f54865024cuda3std6ranges3__45__cpo4swapE - _ZN56_INTERNAL_620da471_25_BinaryGeometricKernels_cu_f54865024cuda3std6ranges3__45__cpo4nextE)
_ZN56_INTERNAL_620da471_25_BinaryGeometricKernels_cu_f54865024cuda3std6ranges3__45__cpo4nextE:
	.zero		1
	.type		_ZN56_INTERNAL_620da471_25_BinaryGeometricKernels_cu_f54865024cuda3std6ranges3__45__cpo4swapE,@object
	.size		_ZN56_INTERNAL_620da471_25_BinaryGeometricKernels_cu_f54865024cuda3std6ranges3__45__cpo4swapE,(_ZN56_INTERNAL_620da471_25_BinaryGeometricKernels_cu_f54865024cuda3std3__420unreachable_sentinelE - _ZN56_INTERNAL_620da471_25_BinaryGeometricKernels_cu_f54865024cuda3std6ranges3__45__cpo4swapE)
_ZN56_INTERNAL_620da471_25_BinaryGeometricKernels_cu_f54865024cuda3std6ranges3__45__cpo4swapE:
	.zero		1
	.type		_ZN56_INTERNAL_620da471_25_BinaryGeometricKernels_cu_f54865024cuda3std3__420unreachable_sentinelE,@object
	.size		_ZN56_INTERNAL_620da471_25_BinaryGeometricKernels_cu_f54865024cuda3std3__420unreachable_sentinelE,(_ZN56_INTERNAL_620da471_25_BinaryGeometricKernels_cu_f54865026thrust24THRUST_300001_SM_1000_NS6system6detail10sequential3seqE - _ZN56_INTERNAL_620da471_25_BinaryGeometricKernels_cu_f54865024cuda3std3__420unreachable_sentinelE)
_ZN56_INTERNAL_620da471_25_BinaryGeometricKernels_cu_f54865024cuda3std3__420unreachable_sentinelE:
	.zero		1
	.type		_ZN56_INTERNAL_620da471_25_BinaryGeometricKernels_cu_f54865026thrust24THRUST_300001_SM_1000_NS6system6detail10sequential3seqE,@object
	.size		_ZN56_INTERNAL_620da471_25_BinaryGeometricKernels_cu_f54865026thrust24THRUST_300001_SM_1000_NS6system6detail10sequential3seqE,(_ZN56_INTERNAL_620da471_25_BinaryGeometricKernels_cu_f54865024cuda3std3__45__cpo4cendE - _ZN56_INTERNAL_620da471_25_BinaryGeometricKernels_cu_f54865026thrust24THRUST_300001_SM_1000_NS6system6detail10sequential3seqE)
_ZN56_INTERNAL_620da471_25_BinaryGeometricKernels_cu_f54865026thrust24THRUST_300001_SM_1000_NS6system6detail10sequential3seqE:
	.zero		1
	.type		_ZN56_INTERNAL_620da471_25_BinaryGeometricKernels_cu_f54865024cuda3std3__45__cpo4cendE,@object
	.size		_ZN56_INTERNAL_620da471_25_BinaryGeometricKernels_cu_f54865024cuda3std3__45__cpo4cendE,(_ZN56_INTERNAL_620da471_25_BinaryGeometricKernels_cu_f54865024cuda3std6ranges3__45__cpo9iter_swapE - _ZN56_INTERNAL_620da471_25_BinaryGeometricKernels_cu_f54865024cuda3std3__45__cpo4cendE)
_ZN56_INTERNAL_620da471_25_BinaryGeometricKernels_cu_f54865024cuda3std3__45__cpo4cendE:
	.zero		1
	.type		_ZN56_INTERNAL_620da471_25_BinaryGeometricKernels_cu_f54865024cuda3std6ranges3__45__cpo9iter_swapE,@object
	.size		_ZN56_INTERNAL_620da471_25_BinaryGeometricKernels_cu_f54865024cuda3std6ranges3__45__cpo9iter_swapE,(_ZN56_INTERNAL_620da471_25_BinaryGeometricKernels_cu_f54865024cuda3std3__45__cpo5crendE - _ZN56_INTERNAL_620da471_25_BinaryGeometricKernels_cu_f54865024cuda3std6ranges3__45__cpo9iter_swapE)
_ZN56_INTERNAL_620da471_25_BinaryGeometricKernels_cu_f54865024cuda3std6ranges3__45__cpo9iter_swapE:
	.zero		1
	.type		_ZN56_INTERNAL_620da471_25_BinaryGeometricKernels_cu_f54865024cuda3std3__45__cpo5crendE,@object
	.size		_ZN56_INTERNAL_620da471_25_BinaryGeometricKernels_cu_f54865024cuda3std3__45__cpo5crendE,(_ZN56_INTERNAL_620da471_25_BinaryGeometricKernels_cu_f54865024cuda3std6ranges3__45__cpo5cdataE - _ZN56_INTERNAL_620da471_25_BinaryGeometricKernels_cu_f54865024cuda3std3__45__cpo5crendE)
_ZN56_INTERNAL_620da471_25_BinaryGeometricKernels_cu_f54865024cuda3std3__45__cpo5crendE:
	.zero		1
	.type		_ZN56_INTERNAL_620da471_25_BinaryGeometricKernels_cu_f54865024cuda3std6ranges3__45__cpo5cdataE,@object
	.size		_ZN56_INTERNAL_620da471_25_BinaryGeometricKernels_cu_f54865024cuda3std6ranges3__45__cpo5cdataE,(_ZN56_INTERNAL_620da471_25_BinaryGeometricKernels_cu_f54865024cuda3std6ranges3__45__cpo3endE - _ZN56_INTERNAL_620da471_25_BinaryGeometricKernels_cu_f54865024cuda3std6ranges3__45__cpo5cdataE)
_ZN56_INTERNAL_620da471_25_BinaryGeometricKernels_cu_f54865024cuda3std6ranges3__45__cpo5cdataE:
	.zero		1
	.type		_ZN56_INTERNAL_620da471_25_BinaryGeometricKernels_cu_f54865024cuda3std6ranges3__45__cpo3endE,@object
	.size		_ZN56_INTERNAL_620da471_25_BinaryGeometricKernels_cu_f54865024cuda3std6ranges3__45__cpo3endE,(_ZN56_INTERNAL_620da471_25_BinaryGeometricKernels_cu_f54865024cuda3std3__419piecewise_constructE - _ZN56_INTERNAL_620da471_25_BinaryGeometricKernels_cu_f54865024cuda3std6ranges3__45__cpo3endE)
_ZN56_INTERNAL_620da471_25_BinaryGeometricKernels_cu_f54865024cuda3std6ranges3__45__cpo3endE:
	.zero		1
	.type		_ZN56_INTERNAL_620da471_25_BinaryGeometricKernels_cu_f54865024cuda3std3__419piecewise_constructE,@object
	.size		_ZN56_INTERNAL_620da471_25_BinaryGeometricKernels_cu_f54865024cuda3std3__419piecewise_constructE,(_ZN56_INTERNAL_620da471_25_BinaryGeometricKernels_cu_f54865024cuda3std6ranges3__45__cpo5ssizeE - _ZN56_INTERNAL_620da471_25_BinaryGeometricKernels_cu_f54865024cuda3std3__419piecewise_constructE)
_ZN56_INTERNAL_620da471_25_BinaryGeometricKernels_cu_f54865024cuda3std3__419piecewise_constructE:
	.zero		1
	.type		_ZN56_INTERNAL_620da471_25_BinaryGeometricKernels_cu_f54865024cuda3std6ranges3__45__cpo5ssizeE,@object
	.size		_ZN56_INTERNAL_620da471_25_BinaryGeometricKernels_cu_f54865024cuda3std6ranges3__45__cpo5ssizeE,(_ZN56_INTERNAL_620da471_25_BinaryGeometricKernels_cu_f54865024cuda3std3__45__cpo3endE - _ZN56_INTERNAL_620da471_25_BinaryGeometricKernels_cu_f54865024cuda3std6ranges3__45__cpo5ssizeE)
_ZN56_INTERNAL_620da471_25_BinaryGeometricKernels_cu_f54865024cuda3std6ranges3__45__cpo5ssizeE:
	.zero		1
	.type		_ZN56_INTERNAL_620da471_25_BinaryGeometricKernels_cu_f54865024cuda3std3__45__cpo3endE,@object
	.size		_ZN56_INTERNAL_620da471_25_BinaryGeometricKernels_cu_f54865024cuda3std3__45__cpo3endE,(_ZN56_INTERNAL_620da471_25_BinaryGeometricKernels_cu_f54865024cuda3std6ranges3__45__cpo4cendE - _ZN56_INTERNAL_620da471_25_BinaryGeometricKernels_cu_f54865024cuda3std3__45__cpo3endE)
_ZN56_INTERNAL_620da471_25_BinaryGeometricKernels_cu_f54865024cuda3std3__45__cpo3endE:
	.zero		1
	.type		_ZN56_INTERNAL_620da471_25_BinaryGeometricKernels_cu_f54865024cuda3std6ranges3__45__cpo4cendE,@object
	.size		_ZN56_INTERNAL_620da471_25_BinaryGeometricKernels_cu_f54865024cuda3std6ranges3__45__cpo4cendE,(_ZN56_INTERNAL_620da471_25_BinaryGeometricKernels_cu_f54865024cuda3std3__45__cpo4rendE - _ZN56_INTERNAL_620da471_25_BinaryGeometricKernels_cu_f54865024cuda3std6ranges3__45__cpo4cendE)
_ZN56_INTERNAL_620da471_25_BinaryGeometricKernels_cu_f54865024cuda3std6ranges3__45__cpo4cendE:
	.zero		1
	.type		_ZN56_INTERNAL_620da471_25_BinaryGeometricKernels_cu_f54865024cuda3std3__45__cpo4rendE,@object
	.size		_ZN56_INTERNAL_620da471_25_BinaryGeometricKernels_cu_f54865024cuda3std3__45__cpo4rendE,(_ZN56_INTERNAL_620da471_25_BinaryGeometricKernels_cu_f54865024cuda3std6ranges3__45__cpo4prevE - _ZN56_INTERNAL_620da471_25_BinaryGeometricKernels_cu_f54865024cuda3std3__45__cpo4rendE)
_ZN56_INTERNAL_620da471_25_BinaryGeometricKernels_cu_f54865024cuda3std3__45__cpo4rendE:
	.zero		1
	.type		_ZN56_INTERNAL_620da471_25_BinaryGeometricKernels_cu_f54865024cuda3std6ranges3__45__cpo4prevE,@object
	.size		_ZN56_INTERNAL_620da471_25_BinaryGeometricKernels_cu_f54865024cuda3std6ranges3__45__cpo4prevE,(_ZN56_INTERNAL_620da471_25_BinaryGeometricKernels_cu_f54865024cuda3std6ranges3__45__cpo9iter_moveE - _ZN56_INTERNAL_620da471_25_BinaryGeometricKernels_cu_f54865024cuda3std6ranges3__45__cpo4prevE)
_ZN56_INTERNAL_620da471_25_BinaryGeometricKernels_cu_f54865024cuda3std6ranges3__45__cpo4prevE:
	.zero		1
	.type		_ZN56_INTERNAL_620da471_25_BinaryGeometricKernels_cu_f54865024cuda3std6ranges3__45__cpo9iter_moveE,@object
	.size		_ZN56_INTERNAL_620da471_25_BinaryGeometricKernels_cu_f54865024cuda3std6ranges3__45__cpo9iter_moveE,(.L_21 - _ZN56_INTERNAL_620da471_25_BinaryGeometricKernels_cu_f54865024cuda3std6ranges3__45__cpo9iter_moveE)
_ZN56_INTERNAL_620da471_25_BinaryGeometricKernels_cu_f54865024cuda3std6ranges3__45__cpo9iter_moveE:
	.zero		1
.L_21:


//--------------------- .nv.constant0._ZN2at6native18elementwise_kernelILi128ELi4EZNS0_15gpu_kernel_implINS0_13AUnaryFunctorIN3c108BFloat16ES5_S5_ZZZNS0_17hypot_kernel_cudaERNS_18TensorIteratorBaseEENKUlvE_clEvENKUlvE2_clEvEUlS5_S5_E_EEEEvS7_RKT_EUliE_EEviT1_ --------------------------
	.section	.nv.constant0._ZN2at6native18elementwise_kernelILi128ELi4EZNS0_15gpu_kernel_implINS0_13AUnaryFunctorIN3c108BFloat16ES5_S5_ZZZNS0_17hypot_kernel_cudaERNS_18TensorIteratorBaseEENKUlvE_clEvENKUlvE2_clEvEUlS5_S5_E_EEEEvS7_RKT_EUliE_EEviT1_,"a",@progbits
	.sectionflags	@""
	.align	4
.nv.constant0._ZN2at6native18elementwise_kernelILi128ELi4EZNS0_15gpu_kernel_implINS0_13AUnaryFunctorIN3c108BFloat16ES5_S5_ZZZNS0_17hypot_kernel_cudaERNS_18TensorIteratorBaseEENKUlvE_clEvENKUlvE2_clEvEUlS5_S5_E_EEEEvS7_RKT_EUliE_EEviT1_:
	.zero		1440


//--------------------- .nv.constant0._ZN2at6native27unrolled_elementwise_kernelINS0_13AUnaryFunctorIN3c108BFloat16ES4_S4_ZZZNS0_17hypot_kernel_cudaERNS_18TensorIteratorBaseEENKUlvE_clEvENKUlvE2_clEvEUlS4_S4_E_EESt5arrayIPcLm2EELi4E23TrivialOffsetCalculatorILi1EjESF_NS0_6memory12LoadWithCastILi1EEENSG_13StoreWithCastILi1EEEEEviT_T0_T2_T3_T4_T5_ --------------------------
	.section	.nv.constant0._ZN2at6native27unrolled_elementwise_kernelINS0_13AUnaryFunctorIN3c108BFloat16ES4_S4_ZZZNS0_17hypot_kernel_cudaERNS_18TensorIteratorBaseEENKUlvE_clEvENKUlvE2_clEvEUlS4_S4_E_EESt5arrayIPcLm2EELi4E23TrivialOffsetCalculatorILi1EjESF_NS0_6memory12LoadWithCastILi1EEENSG_13StoreWithCastILi1EEEEEviT_T0_T2_T3_T4_T5_,"a",@progbits
	.sectionflags	@""
	.align	4
.nv.constant0._ZN2at6native27unrolled_elementwise_kernelINS0_13AUnaryFunctorIN3c108BFloat16ES4_S4_ZZZNS0_17hypot_kernel_cudaERNS_18TensorIteratorBaseEENKUlvE_clEvENKUlvE2_clEvEUlS4_S4_E_EESt5arrayIPcLm2EELi4E23TrivialOffsetCalculatorILi1EjESF_NS0_6memory12LoadWithCastILi1EEENSG_13StoreWithCastILi1EEEEEviT_T0_T2_T3_T4_T5_:
	.zero		940


//--------------------- .nv.constant0._ZN2at6native18elementwise_kernelILi128ELi4EZNS0_22gpu_kernel_impl_nocastINS0_13AUnaryFunctorIN3c108BFloat16ES5_S5_ZZZNS0_17hypot_kernel_cudaERNS_18TensorIteratorBaseEENKUlvE_clEvENKUlvE2_clEvEUlS5_S5_E_EEEEvS7_RKT_EUliE_EEviT1_ --------------------------
	.section	.nv.constant0._ZN2at6native18elementwise_kernelILi128ELi4EZNS0_22gpu_kernel_impl_nocastINS0_13AUnaryFunctorIN3c108BFloat16ES5_S5_ZZZNS0_17hypot_kernel_cudaERNS_18TensorIteratorBaseEENKUlvE_clEvENKUlvE2_clEvEUlS5_S5_E_EEEEvS7_RKT_EUliE_EEviT1_,"a",@progbits
	.sectionflags	@""
	.align	4
.nv.constant0._ZN2at6native18elementwise_kernelILi128ELi4EZNS0_22gpu_kernel_impl_nocastINS0_13AUnaryFunctorIN3c108BFloat16ES5_S5_ZZZNS0_17hypot_kernel_cudaERNS_18TensorIteratorBaseEENKUlvE_clEvENKUlvE2_clEvEUlS5_S5_E_EEEEvS7_RKT_EUliE_EEviT1_:
	.zero		1440


//--------------------- .nv.constant0._ZN2at6native27unrolled_elementwise_kernelINS0_13AUnaryFunctorIN3c108BFloat16ES4_S4_ZZZNS0_17hypot_kernel_cudaERNS_18TensorIteratorBaseEENKUlvE_clEvENKUlvE2_clEvEUlS4_S4_E_EESt5arrayIPcLm2EELi4E23TrivialOffsetCalculatorILi1EjESF_NS0_6memory15LoadWithoutCastENSG_16StoreWithoutCastEEEviT_T0_T2_T3_T4_T5_ --------------------------
	.section	.nv.constant0._ZN2at6native27unrolled_elementwise_kernelINS0_13AUnaryFunctorIN3c108BFloat16ES4_S4_ZZZNS0_17hypot_kernel_cudaERNS_18TensorIteratorBaseEENKUlvE_clEvENKUlvE2_clEvEUlS4_S4_E_EESt5arrayIPcLm2EELi4E23TrivialOffsetCalculatorILi1EjESF_NS0_6memory15LoadWithoutCastENSG_16StoreWithoutCastEEEviT_T0_T2_T3_T4_T5_,"a",@progbits
	.sectionflags	@""
	.align	4
.nv.constant0._ZN2at6native27unrolled_elementwise_kernelINS0_13AUnaryFunctorIN3c108BFloat16ES4_S4_ZZZNS0_17hypot_kernel_cudaERNS_18TensorIteratorBaseEENKUlvE_clEvENKUlvE2_clEvEUlS4_S4_E_EESt5arrayIPcLm2EELi4E23TrivialOffsetCalculatorILi1EjESF_NS0_6memory15LoadWithoutCastENSG_16StoreWithoutCastEEEviT_T0_T2_T3_T4_T5_:
	.zero		924


//--------------------- .nv.constant0._ZN2at6native29vectorized_elementwise_kernelILi2ENS0_13AUnaryFunctorIN3c108BFloat16ES4_S4_ZZZNS0_17hypot_kernel_cudaERNS_18TensorIteratorBaseEENKUlvE_clEvENKUlvE2_clEvEUlS4_S4_E_EESt5arrayIPcLm2EEEEviT0_T1_ --------------------------
	.section	.nv.constant0._ZN2at6native29vectorized_elementwise_kernelILi2ENS0_13AUnaryFunctorIN3c108BFloat16ES4_S4_ZZZNS0_17hypot_kernel_cudaERNS_18TensorIteratorBaseEENKUlvE_clEvENKUlvE2_clEvEUlS4_S4_E_EESt5arrayIPcLm2EEEEviT0_T1_,"a",@progbits
	.sectionflags	@""
	.align	4
.nv.constant0._ZN2at6native29vectorized_elementwise_kernelILi2ENS0_13AUnaryFunctorIN3c108BFloat16ES4_S4_ZZZNS0_17hypot_kernel_cudaERNS_18TensorIteratorBaseEENKUlvE_clEvENKUlvE2_clEvEUlS4_S4_E_EESt5arrayIPcLm2EEEEviT0_T1_:
	.zero		920


//--------------------- .nv.constant0._ZN2at6native29vectorized_elementwise_kernelILi4ENS0_13AUnaryFunctorIN3c108BFloat16ES4_S4_ZZZNS0_17hypot_kernel_cudaERNS_18TensorIteratorBaseEENKUlvE_clEvENKUlvE2_clEvEUlS4_S4_E_EESt5arrayIPcLm2EEEEviT0_T1_ --------------------------
	.section	.nv.constant0._ZN2at6native29vectorized_elementwise_kernelILi4ENS0_13AUnaryFunctorIN3c108BFloat16ES4_S4_ZZZNS0_17hypot_kernel_cudaERNS_18TensorIteratorBaseEENKUlvE_clEvENKUlvE2_clEvEUlS4_S4_E_EESt5arrayIPcLm2EEEEviT0_T1_,"a",@progbits
	.sectionflags	@""
	.align	4
.nv.constant0._ZN2at6native29vectorized_elementwise_kernelILi4ENS0_13AUnaryFunctorIN3c108BFloat16ES4_S4_ZZZNS0_17hypot_kernel_cudaERNS_18TensorIteratorBaseEENKUlvE_clEvENKUlvE2_clEvEUlS4_S4_E_EESt5arrayIPcLm2EEEEviT0_T1_:
	.zero		920


//--------------------- .nv.constant0._ZN2at6native29vectorized_elementwise_kernelILi8ENS0_13AUnaryFunctorIN3c108BFloat16ES4_S4_ZZZNS0_17hypot_kernel_cudaERNS_18TensorIteratorBaseEENKUlvE_clEvENKUlvE2_clEvEUlS4_S4_E_EESt5arrayIPcLm2EEEEviT0_T1_ --------------------------
	.section	.nv.constant0._ZN2at6native29vectorized_elementwise_kernelILi8ENS0_13AUnaryFunctorIN3c108BFloat16ES4_S4_ZZZNS0_17hypot_kernel_cudaERNS_18TensorIteratorBaseEENKUlvE_clEvENKUlvE2_clEvEUlS4_S4_E_EESt5arrayIPcLm2EEEEviT0_T1_,"a",@progbits
	.sectionflags	@""
	.align	4
.nv.constant0._ZN2at6native29vectorized_elementwise_kernelILi8ENS0_13AUnaryFunctorIN3c108BFloat16ES4_S4_ZZZNS0_17hypot_kernel_cudaERNS_18TensorIteratorBaseEENKUlvE_clEvENKUlvE2_clEvEUlS4_S4_E_EESt5arrayIPcLm2EEEEviT0_T1_:
	.zero		920


//--------------------- .nv.constant0._ZN2at6native18elementwise_kernelILi128ELi4EZNS0_15gpu_kernel_implINS0_13BinaryFunctorIN3c108BFloat16ES5_S5_ZZZNS0_17hypot_kernel_cudaERNS_18TensorIteratorBaseEENKUlvE_clEvENKUlvE2_clEvEUlS5_S5_E_EEEEvS7_RKT_EUliE_EEviT1_ --------------------------
	.section	.nv.constant0._ZN2at6native18elementwise_kernelILi128ELi4EZNS0_15gpu_kernel_implINS0_13BinaryFunctorIN3c108BFloat16ES5_S5_ZZZNS0_17hypot_kernel_cudaERNS_18TensorIteratorBaseEENKUlvE_clEvENKUlvE2_clEvEUlS5_S5_E_EEEEvS7_RKT_EUliE_EEviT1_,"a",@progbits
	.sectionflags	@""
	.align	4
.nv.constant0._ZN2at6native18elementwise_kernelILi128ELi4EZNS0_15gpu_kernel_implINS0_13BinaryFunctorIN3c108BFloat16ES5_S5_ZZZNS0_17hypot_kernel_cudaERNS_18TensorIteratorBaseEENKUlvE_clEvENKUlvE2_clEvEUlS5_S5_E_EEEEvS7_RKT_EUliE_EEviT1_:
	.zero		1552


//--------------------- .nv.constant0._ZN2at6native27unrolled_elementwise_kernelINS0_13BinaryFunctorIN3c108BFloat16ES4_S4_ZZZNS0_17hypot_kernel_cudaERNS_18TensorIteratorBaseEENKUlvE_clEvENKUlvE2_clEvEUlS4_S4_E_EESt5arrayIPcLm3EELi4E23TrivialOffsetCalculatorILi2EjESE_ILi1EjENS0_6memory12LoadWithCastILi2EEENSH_13StoreWithCastILi1EEEEEviT_T0_T2_T3_T4_T5_ --------------------------
	.section	.nv.constant0._ZN2at6native27unrolled_elementwise_kernelINS0_13BinaryFunctorIN3c108BFloat16ES4_S4_ZZZNS0_17hypot_kernel_cudaERNS_18TensorIteratorBaseEENKUlvE_clEvENKUlvE2_clEvEUlS4_S4_E_EESt5arrayIPcLm3EELi4E23TrivialOffsetCalculatorILi2EjESE_ILi1EjENS0_6memory12LoadWithCastILi2EEENSH_13StoreWithCastILi1EEEEEviT_T0_T2_T3_T4_T5_,"a",@progbits
	.sectionflags	@""
	.align	4
.nv.constant0._ZN2at6native27unrolled_elementwise_kernelINS0_13BinaryFunctorIN3c108BFloat16ES4_S4_ZZZNS0_17hypot_kernel_cudaERNS_18TensorIteratorBaseEENKUlvE_clEvENKUlvE2_clEvEUlS4_S4_E_EESt5arrayIPcLm3EELi4E23TrivialOffsetCalculatorILi2EjESE_ILi1EjENS0_6memory12LoadWithCastILi2EEENSH_13StoreWithCastILi1EEEEEviT_T0_T2_T3_T4_T5_:
	.zero		952


//--------------------- .nv.constant0._ZN2at6native18elementwise_kernelILi128ELi4EZNS0_22gpu_kernel_impl_nocastINS0_13BinaryFunctorIN3c108BFloat16ES5_S5_ZZZNS0_17hypot_kernel_cudaERNS_18TensorIteratorBaseEENKUlvE_clEvENKUlvE2_clEvEUlS5_S5_E_EEEEvS7_RKT_EUliE_EEviT1_ --------------------------
	.section	.nv.constant0._ZN2at6native18elementwise_kernelILi128ELi4EZNS0_22gpu_kernel_impl_nocastINS0_13BinaryFunctorIN3c108BFloat16ES5_S5_ZZZNS0_17hypot_kernel_cudaERNS_18TensorIteratorBaseEENKUlvE_clEvENKUlvE2_clEvEUlS5_S5_E_EEEEvS7_RKT_EUliE_EEviT1_,"a",@progbits
	.sectionflags	@""
	.align	4
.nv.constant0._ZN2at6native18elementwise_kernelILi128ELi4EZNS0_22gpu_kernel_impl_nocastINS0_13BinaryFunctorIN3c108BFloat16ES5_S5_ZZZNS0_17hypot_kernel_cudaERNS_18TensorIteratorBaseEENKUlvE_clEvENKUlvE2_clEvEUlS5_S5_E_EEEEvS7_RKT_EUliE_EEviT1_:
	.zero		1552


//--------------------- .nv.constant0._ZN2at6native27unrolled_elementwise_kernelINS0_13BinaryFunctorIN3c108BFloat16ES4_S4_ZZZNS0_17hypot_kernel_cudaERNS_18TensorIteratorBaseEENKUlvE_clEvENKUlvE2_clEvEUlS4_S4_E_EESt5arrayIPcLm3EELi4E23TrivialOffsetCalculatorILi2EjESE_ILi1EjENS0_6memory15LoadWithoutCastENSH_16StoreWithoutCastEEEviT_T0_T2_T3_T4_T5_ --------------------------
	.section	.nv.constant0._ZN2at6native27unrolled_elementwise_kernelINS0_13BinaryFunctorIN3c108BFloat16ES4_S4_ZZZNS0_17hypot_kernel_cudaERNS_18TensorIteratorBaseEENKUlvE_clEvENKUlvE2_clEvEUlS4_S4_E_EESt5arrayIPcLm3EELi4E23TrivialOffsetCalculatorILi2EjESE_ILi1EjENS0_6memory15LoadWithoutCastENSH_16StoreWithoutCastEEEviT_T0_T2_T3_T4_T5_,"a",@progbits
	.sectionflags	@""
	.align	4
.nv.constant0._ZN2at6native27unrolled_elementwise_kernelINS0_13BinaryFunctorIN3c108BFloat16ES4_S4_ZZZNS0_17hypot_kernel_cudaERNS_18TensorIteratorBaseEENKUlvE_clEvENKUlvE2_clEvEUlS4_S4_E_EESt5arrayIPcLm3EELi4E23TrivialOffsetCalculatorILi2EjESE_ILi1EjENS0_6memory15LoadWithoutCastENSH_16StoreWithoutCastEEEviT_T0_T2_T3_T4_T5_:
	.zero		932


//--------------------- .nv.constant0._ZN2at6native29vectorized_elementwise_kernelILi2ENS0_13BinaryFunctorIN3c108BFloat16ES4_S4_ZZZNS0_17hypot_kernel_cudaERNS_18TensorIteratorBaseEENKUlvE_clEvENKUlvE2_clEvEUlS4_S4_E_EESt5arrayIPcLm3EEEEviT0_T1_ --------------------------
	.section	.nv.constant0._ZN2at6native29vectorized_elementwise_kernelILi2ENS0_13BinaryFunctorIN3c108BFloat16ES4_S4_ZZZNS0_17hypot_kernel_cudaERNS_18TensorIteratorBaseEENKUlvE_clEvENKUlvE2_clEvEUlS4_S4_E_EESt5arrayIPcLm3EEEEviT0_T1_,"a",@progbits
	.sectionflags	@""
	.align	4
.nv.constant0._ZN2at6native29vectorized_elementwise_kernelILi2ENS0_13BinaryFunctorIN3c108BFloat16ES4_S4_ZZZNS0_17hypot_kernel_cudaERNS_18TensorIteratorBaseEENKUlvE_clEvENKUlvE2_clEvEUlS4_S4_E_EESt5arrayIPcLm3EEEEviT0_T1_:
	.zero		928


//--------------------- .nv.constant0._ZN2at6native29vectorized_elementwise_kernelILi4ENS0_13BinaryFunctorIN3c108BFloat16ES4_S4_ZZZNS0_17hypot_kernel_cudaERNS_18TensorIteratorBaseEENKUlvE_clEvENKUlvE2_clEvEUlS4_S4_E_EESt5arrayIPcLm3EEEEviT0_T1_ --------------------------
	.section	.nv.constant0._ZN2at6native29vectorized_elementwise_kernelILi4ENS0_13BinaryFunctorIN3c108BFloat16ES4_S4_ZZZNS0_17hypot_kernel_cudaERNS_18TensorIteratorBaseEENKUlvE_clEvENKUlvE2_clEvEUlS4_S4_E_EESt5arrayIPcLm3EEEEviT0_T1_,"a",@progbits
	.sectionflags	@""
	.align	4
.nv.constant0._ZN2at6native29vectorized_elementwise_kernelILi4ENS0_13BinaryFunctorIN3c108BFloat16ES4_S4_ZZZNS0_17hypot_kernel_cudaERNS_18TensorIteratorBaseEENKUlvE_clEvENKUlvE2_clEvEUlS4_S4_E_EESt5arrayIPcLm3EEEEviT0_T1_:
	.zero		928


//--------------------- .nv.constant0._ZN2at6native29vectorized_elementwise_kernelILi8ENS0_13BinaryFunctorIN3c108BFloat16ES4_S4_ZZZNS0_17hypot_kernel_cudaERNS_18TensorIteratorBaseEENKUlvE_clEvENKUlvE2_clEvEUlS4_S4_E_EESt5arrayIPcLm3EEEEviT0_T1_ --------------------------
	.section	.nv.constant0._ZN2at6native29vectorized_elementwise_kernelILi8ENS0_13BinaryFunctorIN3c108BFloat16ES4_S4_ZZZNS0_17hypot_kernel_cudaERNS_18TensorIteratorBaseEENKUlvE_clEvENKUlvE2_clEvEUlS4_S4_E_EESt5arrayIPcLm3EEEEviT0_T1_,"a",@progbits
	.sectionflags	@""
	.align	4
.nv.constant0._ZN2at6native29vectorized_elementwise_kernelILi8ENS0_13BinaryFunctorIN3c108BFloat16ES4_S4_ZZZNS0_17hypot_kernel_cudaERNS_18TensorIteratorBaseEENKUlvE_clEvENKUlvE2_clEvEUlS4_S4_E_EESt5arrayIPcLm3EEEEviT0_T1_:
	.zero		928


//--------------------- .nv.constant0._ZN2at6native18elementwise_kernelILi128ELi4EZNS0_15gpu_kernel_implINS0_13AUnaryFunctorIN3c104HalfES5_S5_ZZZNS0_17hypot_kernel_cudaERNS_18TensorIteratorBaseEENKUlvE_clEvENKUlvE1_clEvEUlS5_S5_E_EEEEvS7_RKT_EUliE_EEviT1_ --------------------------
	.section	.nv.constant0._ZN2at6native18elementwise_kernelILi128ELi4EZNS0_15gpu_kernel_implINS0_13AUnaryFunctorIN3c104HalfES5_S5_ZZZNS0_17hypot_kernel_cudaERNS_18TensorIteratorBaseEENKUlvE_clEvENKUlvE1_clEvEUlS5_S5_E_EEEEvS7_RKT_EUliE_EEviT1_,"a",@progbits
	.sectionflags	@""
	.align	4
.nv.constant0._ZN2at6native18elementwise_kernelILi128ELi4EZNS0_15gpu_kernel_implINS0_13AUnaryFunctorIN3c104HalfES5_S5_ZZZNS0_17hypot_kernel_cudaERNS_18TensorIteratorBaseEENKUlvE_clEvENKUlvE1_clEvEUlS5_S5_E_EEEEvS7_RKT_EUliE_EEviT1_:
	.zero		1440


//--------------------- .nv.constant0._ZN2at6native27unrolled_elementwise_kernelINS0_13AUnaryFunctorIN3c104HalfES4_S4_ZZZNS0_17hypot_kernel_cudaERNS_18TensorIteratorBaseEENKUlvE_clEvENKUlvE1_clEvEUlS4_S4_E_EESt5arrayIPcLm2EELi4E23TrivialOffsetCalculatorILi1EjESF_NS0_6memory12LoadWithCastILi1EEENSG_13StoreWithCastILi1EEEEEviT_T0_T2_T3_T4_T5_ --------------------------
	.section	.nv.constant0._ZN2at6native27unrolled_elementwise_kernelINS0_13AUnaryFunctorIN3c104HalfES4_S4_ZZZNS0_17hypot_kernel_cudaERNS_18TensorIteratorBaseEENKUlvE_clEvENKUlvE1_clEvEUlS4_S4_E_EESt5arrayIPcLm2EELi4E23TrivialOffsetCalculatorILi1EjESF_NS0_6memory12LoadWithCastILi1EEENSG_13StoreWithCastILi1EEEEEviT_T0_T2_T3_T4_T5_,"a",@progbits
	.sectionflags	@""
	.align	4
.nv.constant0._ZN2at6native27unrolled_elementwise_kernelINS0_13AUnaryFunctorIN3c104HalfES4_S4_ZZZNS0_17hypot_kernel_cudaERNS_18TensorIteratorBaseEENKUlvE_clEvENKUlvE1_clEvEUlS4_S4_E_EESt5arrayIPcLm2EELi4E23TrivialOffsetCalculatorILi1EjESF_NS0_6memory12LoadWithCastILi1EEENSG_13StoreWithCastILi1EEEEEviT_T0_T2_T3_T4_T5_:
	.zero		940


//--------------------- .nv.constant0._ZN2at6native18elementwise_kernelILi128ELi4EZNS0_22gpu_kernel_impl_nocastINS0_13AUnaryFunctorIN3c104HalfES5_S5_ZZZNS0_17hypot_kernel_cudaERNS_18TensorIteratorBaseEENKUlvE_clEvENKUlvE1_clEvEUlS5_S5_E_EEEEvS7_RKT_EUliE_EEviT1_ --------------------------
	.section	.nv.constant0._ZN2at6native18elementwise_kernelILi128ELi4EZNS0_22gpu_kernel_impl_nocastINS0_13AUnaryFunctorIN3c104HalfES5_S5_ZZZNS0_17hypot_kernel_cudaERNS_18TensorIteratorBaseEENKUlvE_clEvENKUlvE1_clEvEUlS5_S5_E_EEEEvS7_RKT_EUliE_EEviT1_,"a",@progbits
	.sectionflags	@""
	.align	4
.nv.constant0._ZN2at6native18elementwise_kernelILi128ELi4EZNS0_22gpu_kernel_impl_nocastINS0_13AUnaryFunctorIN3c104HalfES5_S5_ZZZNS0_17hypot_kernel_cudaERNS_18TensorIteratorBaseEENKUlvE_clEvENKUlvE1_clEvEUlS5_S5_E_EEEEvS7_RKT_EUliE_EEviT1_:
	.zero		1440


//--------------------- .nv.constant0._ZN2at6native27unrolled_elementwise_kernelINS0_13AUnaryFunctorIN3c104HalfES4_S4_ZZZNS0_17hypot_kernel_cudaERNS_18TensorIteratorBaseEENKUlvE_clEvENKUlvE1_clEvEUlS4_S4_E_EESt5arrayIPcLm2EELi4E23TrivialOffsetCalculatorILi1EjESF_NS0_6memory15LoadWithoutCastENSG_16StoreWithoutCastEEEviT_T0_T2_T3_T4_T5_ --------------------------
	.section	.nv.constant0._ZN2at6native27unrolled_elementwise_kernelINS0_13AUnaryFunctorIN3c104HalfES4_S4_ZZZNS0_17hypot_kernel_cudaERNS_18TensorIteratorBaseEENKUlvE_clEvENKUlvE1_clEvEUlS4_S4_E_EESt5arrayIPcLm2EELi4E23TrivialOffsetCalculatorILi1EjESF_NS0_6memory15LoadWithoutCastENSG_16StoreWithoutCastEEEviT_T0_T2_T3_T4_T5_,"a",@progbits
	.sectionflags	@""
	.align	4
.nv.constant0._ZN2at6native27unrolled_elementwise_kernelINS0_13AUnaryFunctorIN3c104HalfES4_S4_ZZZNS0_17hypot_kernel_cudaERNS_18TensorIteratorBaseEENKUlvE_clEvENKUlvE1_clEvEUlS4_S4_E_EESt5arrayIPcLm2EELi4E23TrivialOffsetCalculatorILi1EjESF_NS0_6memory15LoadWithoutCastENSG_16StoreWithoutCastEEEviT_T0_T2_T3_T4_T5_:
	.zero		924


//--------------------- .nv.constant0._ZN2at6native29vectorized_elementwise_kernelILi2ENS0_13AUnaryFunctorIN3c104HalfES4_S4_ZZZNS0_17hypot_kernel_cudaERNS_18TensorIteratorBaseEENKUlvE_clEvENKUlvE1_clEvEUlS4_S4_E_EESt5arrayIPcLm2EEEEviT0_T1_ --------------------------
	.section	.nv.constant0._ZN2at6native29vectorized_elementwise_kernelILi2ENS0_13AUnaryFunctorIN3c104HalfES4_S4_ZZZNS0_17hypot_kernel_cudaERNS_18TensorIteratorBaseEENKUlvE_clEvENKUlvE1_clEvEUlS4_S4_E_EESt5arrayIPcLm2EEEEviT0_T1_,"a",@progbits
	.sectionflags	@""
	.align	4
.nv.constant0._ZN2at6native29vectorized_elementwise_kernelILi2ENS0_13AUnaryFunctorIN3c104HalfES4_S4_ZZZNS0_17hypot_kernel_cudaERNS_18TensorIteratorBaseEENKUlvE_clEvENKUlvE1_clEvEUlS4_S4_E_EESt5arrayIPcLm2EEEEviT0_T1_:
	.zero		920


//--------------------- .nv.constant0._ZN2at6native29vectorized_elementwise_kernelILi4ENS0_13AUnaryFunctorIN3c104HalfES4_S4_ZZZNS0_17hypot_kernel_cudaERNS_18TensorIteratorBaseEENKUlvE_clEvENKUlvE1_clEvEUlS4_S4_E_EESt5arrayIPcLm2EEEEviT0_T1_ --------------------------
	.section	.nv.constant0._ZN2at6native29vectorized_elementwise_kernelILi4ENS0_13AUnaryFunctorIN3c104HalfES4_S4_ZZZNS0_17hypot_kernel_cudaERNS_18TensorIteratorBaseEENKUlvE_clEvENKUlvE1_clEvEUlS4_S4_E_EESt5arrayIPcLm2EEEEviT0_T1_,"a",@progbits
	.sectionflags	@""
	.align	4
.nv.constant0._ZN2at6native29vectorized_elementwise_kernelILi4ENS0_13AUnaryFunctorIN3c104HalfES4_S4_ZZZNS0_17hypot_kernel_cudaERNS_18TensorIteratorBaseEENKUlvE_clEvENKUlvE1_clEvEUlS4_S4_E_EESt5arrayIPcLm2EEEEviT0_T1_:
	.zero		920


//--------------------- .nv.constant0._ZN2at6native29vectorized_elementwise_kernelILi8ENS0_13AUnaryFunctorIN3c104HalfES4_S4_ZZZNS0_17hypot_kernel_cudaERNS_18TensorIteratorBaseEENKUlvE_clEvENKUlvE1_clEvEUlS4_S4_E_EESt5arrayIPcLm2EEEEviT0_T1_ --------------------------
	.section	.nv.constant0._ZN2at6native29vectorized_elementwise_kernelILi8ENS0_13AUnaryFunctorIN3c104HalfES4_S4_ZZZNS0_17hypot_kernel_cudaERNS_18TensorIteratorBaseEENKUlvE_clEvENKUlvE1_clEvEUlS4_S4_E_EESt5arrayIPcLm2EEEEviT0_T1_,"a",@progbits
	.sectionflags	@""
	.align	4
.nv.constant0._ZN2at6native29vectorized_elementwise_kernelILi8ENS0_13AUnaryFunctorIN3c104HalfES4_S4_ZZZNS0_17hypot_kernel_cudaERNS_18TensorIteratorBaseEENKUlvE_clEvENKUlvE1_clEvEUlS4_S4_E_EESt5arrayIPcLm2EEEEviT0_T1_:
	.zero		920


//--------------------- .nv.constant0._ZN2at6native18elementwise_kernelILi128ELi4EZNS0_15gpu_kernel_implINS0_13BinaryFunctorIN3c104HalfES5_S5_ZZZNS0_17hypot_kernel_cudaERNS_18TensorIteratorBaseEENKUlvE_clEvENKUlvE1_clEvEUlS5_S5_E_EEEEvS7_RKT_EUliE_EEviT1_ --------------------------
	.section	.nv.constant0._ZN2at6native18elementwise_kernelILi128ELi4EZNS0_15gpu_kernel_implINS0_13BinaryFunctorIN3c104HalfES5_S5_ZZZNS0_17hypot_kernel_cudaERNS_18TensorIteratorBaseEENKUlvE_clEvENKUlvE1_clEvEUlS5_S5_E_EEEEvS7_RKT_EUliE_EEviT1_,"a",@progbits
	.sectionflags	@""
	.align	4
.nv.constant0._ZN2at6native18elementwise_kernelILi128ELi4EZNS0_15gpu_kernel_implINS0_13BinaryFunctorIN3c104HalfES5_S5_ZZZNS0_17hypot_kernel_cudaERNS_18TensorIteratorBaseEENKUlvE_clEvENKUlvE1_clEvEUlS5_S5_E_EEEEvS7_RKT_EUliE_EEviT1_:
	.zero		1552


//--------------------- .nv.constant0._ZN2at6native27unrolled_elementwise_kernelINS0_13BinaryFunctorIN3c104HalfES4_S4_ZZZNS0_17hypot_kernel_cudaERNS_18TensorIteratorBaseEENKUlvE_clEvENKUlvE1_clEvEUlS4_S4_E_EESt5arrayIPcLm3EELi4E23TrivialOffsetCalculatorILi2EjESE_ILi1EjENS0_6memory12LoadWithCastILi2EEENSH_13StoreWithCastILi1EEEEEviT_T0_T2_T3_T4_T5_ --------------------------
	.section	.nv.constant0._ZN2at6native27unrolled_elementwise_kernelINS0_13BinaryFunctorIN3c104HalfES4_S4_ZZZNS0_17hypot_kernel_cudaERNS_18TensorIteratorBaseEENKUlvE_clEvENKUlvE1_clEvEUlS4_S4_E_EESt5arrayIPcLm3EELi4E23TrivialOffsetCalculatorILi2EjESE_ILi1EjENS0_6memory12LoadWithCastILi2EEENSH_13StoreWithCastILi1EEEEEviT_T0_T2_T3_T4_T5_,"a",@progbits
	.sectionflags	@""
	.align	4
.nv.constant0._ZN2at6native27unrolled_elementwise_kernelINS0_13BinaryFunctorIN3c104HalfES4_S4_ZZZNS0_17hypot_kernel_cudaERNS_18TensorIteratorBaseEENKUlvE_clEvENKUlvE1_clEvEUlS4_S4_E_EESt5arrayIPcLm3EELi4E23TrivialOffsetCalculatorILi2EjESE_ILi1EjENS0_6memory12LoadWithCastILi2EEENSH_13StoreWithCastILi1EEEEEviT_T0_T2_T3_T4_T5_:
	.zero		952


//--------------------- .nv.constant0._ZN2at6native18elementwise_kernelILi128ELi4EZNS0_22gpu_kernel_impl_nocastINS0_13BinaryFunctorIN3c104HalfES5_S5_ZZZNS0_17hypot_kernel_cudaERNS_18TensorIteratorBaseEENKUlvE_clEvENKUlvE1_clEvEUlS5_S5_E_EEEEvS7_RKT_EUliE_EEviT1_ --------------------------
	.section	.nv.constant0._ZN2at6native18elementwise_kernelILi128ELi4EZNS0_22gpu_kernel_impl_nocastINS0_13BinaryFunctorIN3c104HalfES5_S5_ZZZNS0_17hypot_kernel_cudaERNS_18TensorIteratorBaseEENKUlvE_clEvENKUlvE1_clEvEUlS5_S5_E_EEEEvS7_RKT_EUliE_EEviT1_,"a",@progbits
	.sectionflags	@""
	.align	4
.nv.constant0._ZN2at6native18elementwise_kernelILi128ELi4EZNS0_22gpu_kernel_impl_nocastINS0_13BinaryFunctorIN3c104HalfES5_S5_ZZZNS0_17hypot_kernel_cudaERNS_18TensorIteratorBaseEENKUlvE_clEvENKUlvE1_clEvEUlS5_S5_E_EEEEvS7_RKT_EUliE_EEviT1_:
	.zero		1552


//--------------------- .nv.constant0._ZN2at6native27unrolled_elementwise_kernelINS0_13BinaryFunctorIN3c104HalfES4_S4_ZZZNS0_17hypot_kernel_cudaERNS_18TensorIteratorBaseEENKUlvE_clEvENKUlvE1_clEvEUlS4_S4_E_EESt5arrayIPcLm3EELi4E23TrivialOffsetCalculatorILi2EjESE_ILi1EjENS0_6memory15LoadWithoutCastENSH_16StoreWithoutCastEEEviT_T0_T2_T3_T4_T5_ --------------------------
	.section	.nv.constant0._ZN2at6native27unrolled_elementwise_kernelINS0_13BinaryFunctorIN3c104HalfES4_S4_ZZZNS0_17hypot_kernel_cudaERNS_18TensorIteratorBaseEENKUlvE_clEvENKUlvE1_clEvEUlS4_S4_E_EESt5arrayIPcLm3EELi4E23TrivialOffsetCalculatorILi2EjESE_ILi1EjENS0_6memory15LoadWithoutCastENSH_16StoreWithoutCastEEEviT_T0_T2_T3_T4_T5_,"a",@progbits
	.sectionflags	@""
	.align	4
.nv.constant0._ZN2at6native27unrolled_elementwise_kernelINS0_13BinaryFunctorIN3c104HalfES4_S4_ZZZNS0_17hypot_kernel_cudaERNS_18TensorIteratorBaseEENKUlvE_clEvENKUlvE1_clEvEUlS4_S4_E_EESt5arrayIPcLm3EELi4E23TrivialOffsetCalculatorILi2EjESE_ILi1EjENS0_6memory15LoadWithoutCastENSH_16StoreWithoutCastEEEviT_T0_T2_T3_T4_T5_:
	.zero		932


//--------------------- .nv.constant0._ZN2at6native29vectorized_elementwise_kernelILi2ENS0_13BinaryFunctorIN3c104HalfES4_S4_ZZZNS0_17hypot_kernel_cudaERNS_18TensorIteratorBaseEENKUlvE_clEvENKUlvE1_clEvEUlS4_S4_E_EESt5arrayIPcLm3EEEEviT0_T1_ --------------------------
	.section	.nv.constant0._ZN2at6native29vectorized_elementwise_kernelILi2ENS0_13BinaryFunctorIN3c104HalfES4_S4_ZZZNS0_17hypot_kernel_cudaERNS_18TensorIteratorBaseEENKUlvE_clEvENKUlvE1_clEvEUlS4_S4_E_EESt5arrayIPcLm3EEEEviT0_T1_,"a",@progbits
	.sectionflags	@""
	.align	4
.nv.constant0._ZN2at6native29vectorized_elementwise_kernelILi2ENS0_13BinaryFunctorIN3c104HalfES4_S4_ZZZNS0_17hypot_kernel_cudaERNS_18TensorIteratorBaseEENKUlvE_clEvENKUlvE1_clEvEUlS4_S4_E_EESt5arrayIPcLm3EEEEviT0_T1_:
	.zero		928


//--------------------- .nv.constant0._ZN2at6native29vectorized_elementwise_kernelILi4ENS0_13BinaryFunctorIN3c104HalfES4_S4_ZZZNS0_17hypot_kernel_cudaERNS_18TensorIteratorBaseEENKUlvE_clEvENKUlvE1_clEvEUlS4_S4_E_EESt5arrayIPcLm3EEEEviT0_T1_ --------------------------
	.section	.nv.constant0._ZN2at6native29vectorized_elementwise_kernelILi4ENS0_13BinaryFunctorIN3c104HalfES4_S4_ZZZNS0_17hypot_kernel_cudaERNS_18TensorIteratorBaseEENKUlvE_clEvENKUlvE1_clEvEUlS4_S4_E_EESt5arrayIPcLm3EEEEviT0_T1_,"a",@progbits
	.sectionflags	@""
	.align	4
.nv.constant0._ZN2at6native29vectorized_elementwise_kernelILi4ENS0_13BinaryFunctorIN3c104HalfES4_S4_ZZZNS0_17hypot_kernel_cudaERNS_18TensorIteratorBaseEENKUlvE_clEvENKUlvE1_clEvEUlS4_S4_E_EESt5arrayIPcLm3EEEEviT0_T1_:
	.zero		928


//--------------------- .nv.constant0._ZN2at6native29vectorized_elementwise_kernelILi8ENS0_13BinaryFunctorIN3c104HalfES4_S4_ZZZNS0_17hypot_kernel_cudaERNS_18TensorIteratorBaseEENKUlvE_clEvENKUlvE1_clEvEUlS4_S4_E_EESt5arrayIPcLm3EEEEviT0_T1_ --------------------------
	.section	.nv.constant0._ZN2at6native29vectorized_elementwise_kernelILi8ENS0_13BinaryFunctorIN3c104HalfES4_S4_ZZZNS0_17hypot_kernel_cudaERNS_18TensorIteratorBaseEENKUlvE_clEvENKUlvE1_clEvEUlS4_S4_E_EESt5arrayIPcLm3EEEEviT0_T1_,"a",@progbits
	.sectionflags	@""
	.align	4
.nv.constant0._ZN2at6native29vectorized_elementwise_kernelILi8ENS0_13BinaryFunctorIN3c104HalfES4_S4_ZZZNS0_17hypot_kernel_cudaERNS_18TensorIteratorBaseEENKUlvE_clEvENKUlvE1_clEvEUlS4_S4_E_EESt5arrayIPcLm3EEEEviT0_T1_:
	.zero		928


//--------------------- .nv.constant0._ZN2at6native18elementwise_kernelILi128ELi4EZNS0_15gpu_kernel_implINS0_13AUnaryFunctorIfffZZZNS0_17hypot_kernel_cudaERNS_18TensorIteratorBaseEENKUlvE_clEvENKUlvE0_clEvEUlffE_EEEEvS5_RKT_EUliE_EEviT1_ --------------------------
	.section	.nv.constant0._ZN2at6native18elementwise_kernelILi128ELi4EZNS0_15gpu_kernel_implINS0_13AUnaryFunctorIfffZZZNS0_17hypot_kernel_cudaERNS_18TensorIteratorBaseEENKUlvE_clEvENKUlvE0_clEvEUlffE_EEEEvS5_RKT_EUliE_EEviT1_,"a",@progbits
	.sectionflags	@""
	.align	4
.nv.constant0._ZN2at6native18elementwise_kernelILi128ELi4EZNS0_15gpu_kernel_implINS0_13AUnaryFunctorIfffZZZNS0_17hypot_kernel_cudaERNS_18TensorIteratorBaseEENKUlvE_clEvENKUlvE0_clEvEUlffE_EEEEvS5_RKT_EUliE_EEviT1_:
	.zero		1448


//--------------------- .nv.constant0._ZN2at6native27unrolled_elementwise_kernelINS0_13AUnaryFunctorIfffZZZNS0_17hypot_kernel_cudaERNS_18TensorIteratorBaseEENKUlvE_clEvENKUlvE0_clEvEUlffE_EESt5arrayIPcLm2EELi4E23TrivialOffsetCalculatorILi1EjESD_NS0_6memory12LoadWithCastILi1EEENSE_13StoreWithCastILi1EEEEEviT_T0_T2_T3_T4_T5_ --------------------------
	.section	.nv.constant0._ZN2at6native27unrolled_elementwise_kernelINS0_13AUnaryFunctorIfffZZZNS0_17hypot_kernel_cudaERNS_18TensorIteratorBaseEENKUlvE_clEvENKUlvE0_clEvEUlffE_EESt5arrayIPcLm2EELi4E23TrivialOffsetCalculatorILi1EjESD_NS0_6memory12LoadWithCastILi1EEENSE_13StoreWithCastILi1EEEEEviT_T0_T2_T3_T4_T5_,"a",@progbits
	.sectionflags	@""
	.align	4
.nv.constant0._ZN2at6native27unrolled_elementwise_kernelINS0_13AUnaryFunctorIfffZZZNS0_17hypot_kernel_cudaERNS_18TensorIteratorBaseEENKUlvE_clEvENKUlvE0_clEvEUlffE_EESt5arrayIPcLm2EELi4E23TrivialOffsetCalculatorILi1EjESD_NS0_6memory12LoadWithCastILi1EEENSE_13StoreWithCastILi1EEEEEviT_T0_T2_T3_T4_T5_:
	.zero		948


//--------------------- .nv.constant0._ZN2at6native18elementwise_kernelILi128ELi2EZNS0_22gpu_kernel_impl_nocastINS0_13AUnaryFunctorIfffZZZNS0_17hypot_kernel_cudaERNS_18TensorIteratorBaseEENKUlvE_clEvENKUlvE0_clEvEUlffE_EEEEvS5_RKT_EUliE_EEviT1_ --------------------------
	.section	.nv.constant0._ZN2at6native18elementwise_kernelILi128ELi2EZNS0_22gpu_kernel_impl_nocastINS0_13AUnaryFunctorIfffZZZNS0_17hypot_kernel_cudaERNS_18TensorIteratorBaseEENKUlvE_clEvENKUlvE0_clEvEUlffE_EEEEvS5_RKT_EUliE_EEviT1_,"a",@progbits
	.sectionflags	@""
	.align	4
.nv.constant0._ZN2at6native18elementwise_kernelILi128ELi2EZNS0_22gpu_kernel_impl_nocastINS0_13AUnaryFunctorIfffZZZNS0_17hypot_kernel_cudaERNS_18TensorIteratorBaseEENKUlvE_clEvENKUlvE0_clEvEUlffE_EEEEvS5_RKT_EUliE_EEviT1_:
	.zero		1440


//--------------------- .nv.constant0._ZN2at6native27unrolled_elementwise_kernelINS0_13AUnaryFunctorIfffZZZNS0_17hypot_kernel_cudaERNS_18TensorIteratorBaseEENKUlvE_clEvENKUlvE0_clEvEUlffE_EESt5arrayIPcLm2EELi4E23TrivialOffsetCalculatorILi1EjESD_NS0_6memory15LoadWithoutCastENSE_16StoreWithoutCastEEEviT_T0_T2_T3_T4_T5_ --------------------------
	.section	.nv.constant0._ZN2at6native27unrolled_elementwise_kernelINS0_13AUnaryFunctorIfffZZZNS0_17hypot_kernel_cudaERNS_18TensorIteratorBaseEENKUlvE_clEvENKUlvE0_clEvEUlffE_EESt5arrayIPcLm2EELi4E23TrivialOffsetCalculatorILi1EjESD_NS0_6memory15LoadWithoutCastENSE_16StoreWithoutCastEEEviT_T0_T2_T3_T4_T5_,"a",@progbits
	.sectionflags	@""
	.align	4
.nv.constant0._ZN2at6native27unrolled_elementwise_kernelINS0_13AUnaryFunctorIfffZZZNS0_17hypot_kernel_cudaERNS_18TensorIteratorBaseEENKUlvE_clEvENKUlvE0_clEvEUlffE_EESt5arrayIPcLm2EELi4E23TrivialOffsetCalculatorILi1EjESD_NS0_6memory15LoadWithoutCastENSE_16StoreWithoutCastEEEviT_T0_T2_T3_T4_T5_:
	.zero		932


//--------------------- .nv.constant0._ZN2at6native29vectorized_elementwise_kernelILi2ENS0_13AUnaryFunctorIfffZZZNS0_17hypot_kernel_cudaERNS_18TensorIteratorBaseEENKUlvE_clEvENKUlvE0_clEvEUlffE_EESt5arrayIPcLm2EEEEviT0_T1_ --------------------------
	.section	.nv.constant0._ZN2at6native29vectorized_elementwise_kernelILi2ENS0_13AUnaryFunctorIfffZZZNS0_17hypot_kernel_cudaERNS_18TensorIteratorBaseEENKUlvE_clEvENKUlvE0_clEvEUlffE_EESt5arrayIPcLm2EEEEviT0_T1_,"a",@progbits
	.sectionflags	@""
	.align	4
.nv.constant0._ZN2at6native29vectorized_elementwise_kernelILi2ENS0_13AUnaryFunctorIfffZZZNS0_17hypot_kernel_cudaERNS_18TensorIteratorBaseEENKUlvE_clEvENKUlvE0_clEvEUlffE_EESt5arrayIPcLm2EEEEviT0_T1_:
	.zero		928


//--------------------- .nv.constant0._ZN2at6native29vectorized_elementwise_kernelILi4ENS0_13AUnaryFunctorIfffZZZNS0_17hypot_kernel_cudaERNS_18TensorIteratorBaseEENKUlvE_clEvENKUlvE0_clEvEUlffE_EESt5arrayIPcLm2EEEEviT0_T1_ --------------------------
	.section	.nv.constant0._ZN2at6native29vectorized_elementwise_kernelILi4ENS0_13AUnaryFunctorIfffZZZNS0_17hypot_kernel_cudaERNS_18TensorIteratorBaseEENKUlvE_clEvENKUlvE0_clEvEUlffE_EESt5arrayIPcLm2EEEEviT0_T1_,"a",@progbits
	.sectionflags	@""
	.align	4
.nv.constant0._ZN2at6native29vectorized_elementwise_kernelILi4ENS0_13AUnaryFunctorIfffZZZNS0_17hypot_kernel_cudaERNS_18TensorIteratorBaseEENKUlvE_clEvENKUlvE0_clEvEUlffE_EESt5arrayIPcLm2EEEEviT0_T1_:
	.zero		928


//--------------------- .nv.constant0._ZN2at6native29vectorized_elementwise_kernelILi8ENS0_13AUnaryFunctorIfffZZZNS0_17hypot_kernel_cudaERNS_18TensorIteratorBaseEENKUlvE_clEvENKUlvE0_clEvEUlffE_EESt5arrayIPcLm2EEEEviT0_T1_ --------------------------
	.section	.nv.constant0._ZN2at6native29vectorized_elementwise_kernelILi8ENS0_13AUnaryFunctorIfffZZZNS0_17hypot_kernel_cudaERNS_18TensorIteratorBaseEENKUlvE_clEvENKUlvE0_clEvEUlffE_EESt5arrayIPcLm2EEEEviT0_T1_,"a",@progbits
	.sectionflags	@""
	.align	4
.nv.constant0._ZN2at6native29vectorized_elementwise_kernelILi8ENS0_13AUnaryFunctorIfffZZZNS0_17hypot_kernel_cudaERNS_18TensorIteratorBaseEENKUlvE_clEvENKUlvE0_clEvEUlffE_EESt5arrayIPcLm2EEEEviT0_T1_:
	.zero		928


//--------------------- .nv.constant0._ZN2at6native18elementwise_kernelILi128ELi4EZNS0_15gpu_kernel_implINS0_13BinaryFunctorIfffZZZNS0_17hypot_kernel_cudaERNS_18TensorIteratorBaseEENKUlvE_clEvENKUlvE0_clEvEUlffE_EEEEvS5_RKT_EUliE_EEviT1_ --------------------------
	.section	.nv.constant0._ZN2at6native18elementwise_kernelILi128ELi4EZNS0_15gpu_kernel_implINS0_13BinaryFunctorIfffZZZNS0_17hypot_kernel_cudaERNS_18TensorIteratorBaseEENKUlvE_clEvENKUlvE0_clEvEUlffE_EEEEvS5_RKT_EUliE_EEviT1_,"a",@progbits
	.sectionflags	@""
	.align	4
.nv.constant0._ZN2at6native18elementwise_kernelILi128ELi4EZNS0_15gpu_kernel_implINS0_13BinaryFunctorIfffZZZNS0_17hypot_kernel_cudaERNS_18TensorIteratorBaseEENKUlvE_clEvENKUlvE0_clEvEUlffE_EEEEvS5_RKT_EUliE_EEviT1_:
	.zero		1552


//--------------------- .nv.constant0._ZN2at6native27unrolled_elementwise_kernelINS0_13BinaryFunctorIfffZZZNS0_17hypot_kernel_cudaERNS_18TensorIteratorBaseEENKUlvE_clEvENKUlvE0_clEvEUlffE_EESt5arrayIPcLm3EELi4E23TrivialOffsetCalculatorILi2EjESC_ILi1EjENS0_6memory12LoadWithCastILi2EEENSF_13StoreWithCastILi1EEEEEviT_T0_T2_T3_T4_T5_ --------------------------
	.section	.nv.constant0._ZN2at6native27unrolled_elementwise_kernelINS0_13BinaryFunctorIfffZZZNS0_17hypot_kernel_cudaERNS_18TensorIteratorBaseEENKUlvE_clEvENKUlvE0_clEvEUlffE_EESt5arrayIPcLm3EELi4E23TrivialOffsetCalculatorILi2EjESC_ILi1EjENS0_6memory12LoadWithCastILi2EEENSF_13StoreWithCastILi1EEEEEviT_T0_T2_T3_T4_T5_,"a",@progbits
	.sectionflags	@""
	.align	4
.nv.constant0._ZN2at6native27unrolled_elementwise_kernelINS0_13BinaryFunctorIfffZZZNS0_17hypot_kernel_cudaERNS_18TensorIteratorBaseEENKUlvE_clEvENKUlvE0_clEvEUlffE_EESt5arrayIPcLm3EELi4E23TrivialOffsetCalculatorILi2EjESC_ILi1EjENS0_6memory12LoadWithCastILi2EEENSF_13StoreWithCastILi1EEEEEviT_T0_T2_T3_T4_T5_:
	.zero		952


//--------------------- .nv.constant0._ZN2at6native18elementwise_kernelILi128ELi2EZNS0_22gpu_kernel_impl_nocastINS0_13BinaryFunctorIfffZZZNS0_17hypot_kernel_cudaERNS_18TensorIteratorBaseEENKUlvE_clEvENKUlvE0_clEvEUlffE_EEEEvS5_RKT_EUliE_EEviT1_ --------------------------
	.section	.nv.constant0._ZN2at6native18elementwise_kernelILi128ELi2EZNS0_22gpu_kernel_impl_nocastINS0_13BinaryFunctorIfffZZZNS0_17hypot_kernel_cudaERNS_18TensorIteratorBaseEENKUlvE_clEvENKUlvE0_clEvEUlffE_EEEEvS5_RKT_EUliE_EEviT1_,"a",@progbits
	.sectionflags	@""
	.align	4
.nv.constant0._ZN2at6native18elementwise_kernelILi128ELi2EZNS0_22gpu_kernel_impl_nocastINS0_13BinaryFunctorIfffZZZNS0_17hypot_kernel_cudaERNS_18TensorIteratorBaseEENKUlvE_clEvENKUlvE0_clEvEUlffE_EEEEvS5_RKT_EUliE_EEviT1_:
	.zero		1552


//--------------------- .nv.constant0._ZN2at6native27unrolled_elementwise_kernelINS0_13BinaryFunctorIfffZZZNS0_17hypot_kernel_cudaERNS_18TensorIteratorBaseEENKUlvE_clEvENKUlvE0_clEvEUlffE_EESt5arrayIPcLm3EELi4E23TrivialOffsetCalculatorILi2EjESC_ILi1EjENS0_6memory15LoadWithoutCastENSF_16StoreWithoutCastEEEviT_T0_T2_T3_T4_T5_ --------------------------
	.section	.nv.constant0._ZN2at6native27unrolled_elementwise_kernelINS0_13BinaryFunctorIfffZZZNS0_17hypot_kernel_cudaERNS_18TensorIteratorBaseEENKUlvE_clEvENKUlvE0_clEvEUlffE_EESt5arrayIPcLm3EELi4E23TrivialOffsetCalculatorILi2EjESC_ILi1EjENS0_6memory15LoadWithoutCastENSF_16StoreWithoutCastEEEviT_T0_T2_T3_T4_T5_,"a",@progbits
	.sectionflags	@""
	.align	4
.nv.constant0._ZN2at6native27unrolled_elementwise_kernelINS0_13BinaryFunctorIfffZZZNS0_17hypot_kernel_cudaERNS_18TensorIteratorBaseEENKUlvE_clEvENKUlvE0_clEvEUlffE_EESt5arrayIPcLm3EELi4E23TrivialOffsetCalculatorILi2EjESC_ILi1EjENS0_6memory15LoadWithoutCastENSF_16StoreWithoutCastEEEviT_T0_T2_T3_T4_T5_:
	.zero		932


//--------------------- .nv.constant0._ZN2at6native29vectorized_elementwise_kernelILi2ENS0_13BinaryFunctorIfffZZZNS0_17hypot_kernel_cudaERNS_18TensorIteratorBaseEENKUlvE_clEvENKUlvE0_clEvEUlffE_EESt5arrayIPcLm3EEEEviT0_T1_ --------------------------
	.section	.nv.constant0._ZN2at6native29vectorized_elementwise_kernelILi2ENS0_13BinaryFunctorIfffZZZNS0_17hypot_kernel_cudaERNS_18TensorIteratorBaseEENKUlvE_clEvENKUlvE0_clEvEUlffE_EESt5arrayIPcLm3EEEEviT0_T1_,"a",@progbits
	.sectionflags	@""
	.align	4
.nv.constant0._ZN2at6native29vectorized_elementwise_kernelILi2ENS0_13BinaryFunctorIfffZZZNS0_17hypot_kernel_cudaERNS_18TensorIteratorBaseEENKUlvE_clEvENKUlvE0_clEvEUlffE_EESt5arrayIPcLm3EEEEviT0_T1_:
	.zero		928


//--------------------- .nv.constant0._ZN2at6native29vectorized_elementwise_kernelILi4ENS0_13BinaryFunctorIfffZZZNS0_17hypot_kernel_cudaERNS_18TensorIteratorBaseEENKUlvE_clEvENKUlvE0_clEvEUlffE_EESt5arrayIPcLm3EEEEviT0_T1_ --------------------------
	.section	.nv.constant0._ZN2at6native29vectorized_elementwise_kernelILi4ENS0_13BinaryFunctorIfffZZZNS0_17hypot_kernel_cudaERNS_18TensorIteratorBaseEENKUlvE_clEvENKUlvE0_clEvEUlffE_EESt5arrayIPcLm3EEEEviT0_T1_,"a",@progbits
	.sectionflags	@""
	.align	4
.nv.constant0._ZN2at6native29vectorized_elementwise_kernelILi4ENS0_13BinaryFunctorIfffZZZNS0_17hypot_kernel_cudaERNS_18TensorIteratorBaseEENKUlvE_clEvENKUlvE0_clEvEUlffE_EESt5arrayIPcLm3EEEEviT0_T1_:
	.zero		928


//--------------------- .nv.constant0._ZN2at6native29vectorized_elementwise_kernelILi8ENS0_13BinaryFunctorIfffZZZNS0_17hypot_kernel_cudaERNS_18TensorIteratorBaseEENKUlvE_clEvENKUlvE0_clEvEUlffE_EESt5arrayIPcLm3EEEEviT0_T1_ --------------------------
	.section	.nv.constant0._ZN2at6native29vectorized_elementwise_kernelILi8ENS0_13BinaryFunctorIfffZZZNS0_17hypot_kernel_cudaERNS_18TensorIteratorBaseEENKUlvE_clEvENKUlvE0_clEvEUlffE_EESt5arrayIPcLm3EEEEviT0_T1_,"a",@progbits
	.sectionflags	@""
	.align	4
.nv.constant0._ZN2at6native29vectorized_elementwise_kernelILi8ENS0_13BinaryFunctorIfffZZZNS0_17hypot_kernel_cudaERNS_18TensorIteratorBaseEENKUlvE_clEvENKUlvE0_clEvEUlffE_EESt5arrayIPcLm3EEEEviT0_T1_:
	.zero		928


//--------------------- .nv.constant0._ZN2at6native18elementwise_kernelILi128ELi4EZNS0_15gpu_kernel_implINS0_13AUnaryFunctorIdddZZZNS0_17hypot_kernel_cudaERNS_18TensorIteratorBaseEENKUlvE_clEvENKUlvE_clEvEUlddE_EEEEvS5_RKT_EUliE_EEviT1_ --------------------------
	.section	.nv.constant0._ZN2at6native18elementwise_kernelILi128ELi4EZNS0_15gpu_kernel_implINS0_13AUnaryFunctorIdddZZZNS0_17hypot_kernel_cudaERNS_18TensorIteratorBaseEENKUlvE_clEvENKUlvE_clEvEUlddE_EEEEvS5_RKT_EUliE_EEviT1_,"a",@progbits
	.sectionflags	@""
	.align	4
.nv.constant0._ZN2at6native18elementwise_kernelILi128ELi4EZNS0_15gpu_kernel_implINS0_13AUnaryFunctorIdddZZZNS0_17hypot_kernel_cudaERNS_18TensorIteratorBaseEENKUlvE_clEvENKUlvE_clEvEUlddE_EEEEvS5_RKT_EUliE_EEviT1_:
	.zero		1456


//--------------------- .nv.constant0._ZN2at6native27unrolled_elementwise_kernelINS0_13AUnaryFunctorIdddZZZNS0_17hypot_kernel_cudaERNS_18TensorIteratorBaseEENKUlvE_clEvENKUlvE_clEvEUlddE_EESt5arrayIPcLm2EELi4E23TrivialOffsetCalculatorILi1EjESD_NS0_6memory12LoadWithCastILi1EEENSE_13StoreWithCastILi1EEEEEviT_T0_T2_T3_T4_T5_ --------------------------
	.section	.nv.constant0._ZN2at6native27unrolled_elementwise_kernelINS0_13AUnaryFunctorIdddZZZNS0_17hypot_kernel_cudaERNS_18TensorIteratorBaseEENKUlvE_clEvENKUlvE_clEvEUlddE_EESt5arrayIPcLm2EELi4E23TrivialOffsetCalculatorILi1EjESD_NS0_6memory12LoadWithCastILi1EEENSE_13StoreWithCastILi1EEEEEviT_T0_T2_T3_T4_T5_,"a",@progbits
	.sectionflags	@""
	.align	4
.nv.constant0._ZN2at6native27unrolled_elementwise_kernelINS0_13AUnaryFunctorIdddZZZNS0_17hypot_kernel_cudaERNS_18TensorIteratorBaseEENKUlvE_clEvENKUlvE_clEvEUlddE_EESt5arrayIPcLm2EELi4E23TrivialOffsetCalculatorILi1EjESD_NS0_6memory12LoadWithCastILi1EEENSE_13StoreWithCastILi1EEEEEviT_T0_T2_T3_T4_T5_:
	.zero		956


//--------------------- .nv.constant0._ZN2at6native18elementwise_kernelILi128ELi2EZNS0_22gpu_kernel_impl_nocastINS0_13AUnaryFunctorIdddZZZNS0_17hypot_kernel_cudaERNS_18TensorIteratorBaseEENKUlvE_clEvENKUlvE_clEvEUlddE_EEEEvS5_RKT_EUliE_EEviT1_ --------------------------
	.section	.nv.constant0._ZN2at6native18elementwise_kernelILi128ELi2EZNS0_22gpu_kernel_impl_nocastINS0_13AUnaryFunctorIdddZZZNS0_17hypot_kernel_cudaERNS_18TensorIteratorBaseEENKUlvE_clEvENKUlvE_clEvEUlddE_EEEEvS5_RKT_EUliE_EEviT1_,"a",@progbits
	.sectionflags	@""
	.align	4
.nv.constant0._ZN2at6native18elementwise_kernelILi128ELi2EZNS0_22gpu_kernel_impl_nocastINS0_13AUnaryFunctorIdddZZZNS0_17hypot_kernel_cudaERNS_18TensorIteratorBaseEENKUlvE_clEvENKUlvE_clEvEUlddE_EEEEvS5_RKT_EUliE_EEviT1_:
	.zero		1448


//--------------------- .nv.constant0._ZN2at6native27unrolled_elementwise_kernelINS0_13AUnaryFunctorIdddZZZNS0_17hypot_kernel_cudaERNS_18TensorIteratorBaseEENKUlvE_clEvENKUlvE_clEvEUlddE_EESt5arrayIPcLm2EELi4E23TrivialOffsetCalculatorILi1EjESD_NS0_6memory15LoadWithoutCastENSE_16StoreWithoutCastEEEviT_T0_T2_T3_T4_T5_ --------------------------
	.section	.nv.constant0._ZN2at6native27unrolled_elementwise_kernelINS0_13AUnaryFunctorIdddZZZNS0_17hypot_kernel_cudaERNS_18TensorIteratorBaseEENKUlvE_clEvENKUlvE_clEvEUlddE_EESt5arrayIPcLm2EELi4E23TrivialOffsetCalculatorILi1EjESD_NS0_6memory15LoadWithoutCastENSE_16StoreWithoutCastEEEviT_T0_T2_T3_T4_T5_,"a",@progbits
	.sectionflags	@""
	.align	4
.nv.constant0._ZN2at6native27unrolled_elementwise_kernelINS0_13AUnaryFunctorIdddZZZNS0_17hypot_kernel_cudaERNS_18TensorIteratorBaseEENKUlvE_clEvENKUlvE_clEvEUlddE_EESt5arrayIPcLm2EELi4E23TrivialOffsetCalculatorILi1EjESD_NS0_6memory15LoadWithoutCastENSE_16StoreWithoutCastEEEviT_T0_T2_T3_T4_T5_:
	.zero		940


//--------------------- .nv.constant0._ZN2at6native29vectorized_elementwise_kernelILi2ENS0_13AUnaryFunctorIdddZZZNS0_17hypot_kernel_cudaERNS_18TensorIteratorBaseEENKUlvE_clEvENKUlvE_clEvEUlddE_EESt5arrayIPcLm2EEEEviT0_T1_ --------------------------
	.section	.nv.constant0._ZN2at6native29vectorized_elementwise_kernelILi2ENS0_13AUnaryFunctorIdddZZZNS0_17hypot_kernel_cudaERNS_18TensorIteratorBaseEENKUlvE_clEvENKUlvE_clEvEUlddE_EESt5arrayIPcLm2EEEEviT0_T1_,"a",@progbits
	.sectionflags	@""
	.align	4
.nv.constant0._ZN2at6native29vectorized_elementwise_kernelILi2ENS0_13AUnaryFunctorIdddZZZNS0_17hypot_kernel_cudaERNS_18TensorIteratorBaseEENKUlvE_clEvENKUlvE_clEvEUlddE_EESt5arrayIPcLm2EEEEviT0_T1_:
	.zero		936


//--------------------- .nv.constant0._ZN2at6native29vectorized_elementwise_kernelILi4ENS0_13AUnaryFunctorIdddZZZNS0_17hypot_kernel_cudaERNS_18TensorIteratorBaseEENKUlvE_clEvENKUlvE_clEvEUlddE_EESt5arrayIPcLm2EEEEviT0_T1_ --------------------------
	.section	.nv.constant0._ZN2at6native29vectorized_elementwise_kernelILi4ENS0_13AUnaryFunctorIdddZZZNS0_17hypot_kernel_cudaERNS_18TensorIteratorBaseEENKUlvE_clEvENKUlvE_clEvEUlddE_EESt5arrayIPcLm2EEEEviT0_T1_,"a",@progbits
	.sectionflags	@""
	.align	4
.nv.constant0._ZN2at6native29vectorized_elementwise_kernelILi4ENS0_13AUnaryFunctorIdddZZZNS0_17hypot_kernel_cudaERNS_18TensorIteratorBaseEENKUlvE_clEvENKUlvE_clEvEUlddE_EESt5arrayIPcLm2EEEEviT0_T1_:
	.zero		936


//--------------------- .nv.constant0._ZN2at6native29vectorized_elementwise_kernelILi8ENS0_13AUnaryFunctorIdddZZZNS0_17hypot_kernel_cudaERNS_18TensorIteratorBaseEENKUlvE_clEvENKUlvE_clEvEUlddE_EESt5arrayIPcLm2EEEEviT0_T1_ --------------------------
	.section	.nv.constant0._ZN2at6native29vectorized_elementwise_kernelILi8ENS0_13AUnaryFunctorIdddZZZNS0_17hypot_kernel_cudaERNS_18TensorIteratorBaseEENKUlvE_clEvENKUlvE_clEvEUlddE_EESt5arrayIPcLm2EEEEviT0_T1_,"a",@progbits
	.sectionflags	@""
	.align	4
.nv.constant0._ZN2at6native29vectorized_elementwise_kernelILi8ENS0_13AUnaryFunctorIdddZZZNS0_17hypot_kernel_cudaERNS_18TensorIteratorBaseEENKUlvE_clEvENKUlvE_clEvEUlddE_EESt5arrayIPcLm2EEEEviT0_T1_:
	.zero		936


//--------------------- .nv.constant0._ZN2at6native18elementwise_kernelILi128ELi4EZNS0_15gpu_kernel_implINS0_13BinaryFunctorIdddZZZNS0_17hypot_kernel_cudaERNS_18TensorIteratorBaseEENKUlvE_clEvENKUlvE_clEvEUlddE_EEEEvS5_RKT_EUliE_EEviT1_ --------------------------
	.section	.nv.constant0._ZN2at6native18elementwise_kernelILi128ELi4EZNS0_15gpu_kernel_implINS0_13BinaryFunctorIdddZZZNS0_17hypot_kernel_cudaERNS_18TensorIteratorBaseEENKUlvE_clEvENKUlvE_clEvEUlddE_EEEEvS5_RKT_EUliE_EEviT1_,"a",@progbits
	.sectionflags	@""
	.align	4
.nv.constant0._ZN2at6native18elementwise_kernelILi128ELi4EZNS0_15gpu_kernel_implINS0_13BinaryFunctorIdddZZZNS0_17hypot_kernel_cudaERNS_18TensorIteratorBaseEENKUlvE_clEvENKUlvE_clEvEUlddE_EEEEvS5_RKT_EUliE_EEviT1_:
	.zero		1552


//--------------------- .nv.constant0._ZN2at6native27unrolled_elementwise_kernelINS0_13BinaryFunctorIdddZZZNS0_17hypot_kernel_cudaERNS_18TensorIteratorBaseEENKUlvE_clEvENKUlvE_clEvEUlddE_EESt5arrayIPcLm3EELi4E23TrivialOffsetCalculatorILi2EjESC_ILi1EjENS0_6memory12LoadWithCastILi2EEENSF_13StoreWithCastILi1EEEEEviT_T0_T2_T3_T4_T5_ --------------------------
	.section	.nv.constant0._ZN2at6native27unrolled_elementwise_kernelINS0_13BinaryFunctorIdddZZZNS0_17hypot_kernel_cudaERNS_18TensorIteratorBaseEENKUlvE_clEvENKUlvE_clEvEUlddE_EESt5arrayIPcLm3EELi4E23TrivialOffsetCalculatorILi2EjESC_ILi1EjENS0_6memory12LoadWithCastILi2EEENSF_13StoreWithCastILi1EEEEEviT_T0_T2_T3_T4_T5_,"a",@progbits
	.sectionflags	@""
	.align	4
.nv.constant0._ZN2at6native27unrolled_elementwise_kernelINS0_13BinaryFunctorIdddZZZNS0_17hypot_kernel_cudaERNS_18TensorIteratorBaseEENKUlvE_clEvENKUlvE_clEvEUlddE_EESt5arrayIPcLm3EELi4E23TrivialOffsetCalculatorILi2EjESC_ILi1EjENS0_6memory12LoadWithCastILi2EEENSF_13StoreWithCastILi1EEEEEviT_T0_T2_T3_T4_T5_:
	.zero		952


//--------------------- .nv.constant0._ZN2at6native18elementwise_kernelILi128ELi2EZNS0_22gpu_kernel_impl_nocastINS0_13BinaryFunctorIdddZZZNS0_17hypot_kernel_cudaERNS_18TensorIteratorBaseEENKUlvE_clEvENKUlvE_clEvEUlddE_EEEEvS5_RKT_EUliE_EEviT1_ --------------------------
	.section	.nv.constant0._ZN2at6native18elementwise_kernelILi128ELi2EZNS0_22gpu_kernel_impl_nocastINS0_13BinaryFunctorIdddZZZNS0_17hypot_kernel_cudaERNS_18TensorIteratorBaseEENKUlvE_clEvENKUlvE_clEvEUlddE_EEEEvS5_RKT_EUliE_EEviT1_,"a",@progbits
	.sectionflags	@""
	.align	4
.nv.constant0._ZN2at6native18elementwise_kernelILi128ELi2EZNS0_22gpu_kernel_impl_nocastINS0_13BinaryFunctorIdddZZZNS0_17hypot_kernel_cudaERNS_18TensorIteratorBaseEENKUlvE_clEvENKUlvE_clEvEUlddE_EEEEvS5_RKT_EUliE_EEviT1_:
	.zero		1552


//--------------------- .nv.constant0._ZN2at6native27unrolled_elementwise_kernelINS0_13BinaryFunctorIdddZZZNS0_17hypot_kernel_cudaERNS_18TensorIteratorBaseEENKUlvE_clEvENKUlvE_clEvEUlddE_EESt5arrayIPcLm3EELi4E23TrivialOffsetCalculatorILi2EjESC_ILi1EjENS0_6memory15LoadWithoutCastENSF_16StoreWithoutCastEEEviT_T0_T2_T3_T4_T5_ --------------------------
	.section	.nv.constant0._ZN2at6native27unrolled_elementwise_kernelINS0_13BinaryFunctorIdddZZZNS0_17hypot_kernel_cudaERNS_18TensorIteratorBaseEENKUlvE_clEvENKUlvE_clEvEUlddE_EESt5arrayIPcLm3EELi4E23TrivialOffsetCalculatorILi2EjESC_ILi1EjENS0_6memory15LoadWithoutCastENSF_16StoreWithoutCastEEEviT_T0_T2_T3_T4_T5_,"a",@progbits
	.sectionflags	@""
	.align	4
.nv.constant0._ZN2at6native27unrolled_elementwise_kernelINS0_13BinaryFunctorIdddZZZNS0_17hypot_kernel_cudaERNS_18TensorIteratorBaseEENKUlvE_clEvENKUlvE_clEvEUlddE_EESt5arrayIPcLm3EELi4E23TrivialOffsetCalculatorILi2EjESC_ILi1EjENS0_6memory15LoadWithoutCastENSF_16StoreWithoutCastEEEviT_T0_T2_T3_T4_T5_:
	.zero		932


//--------------------- .nv.constant0._ZN2at6native29vectorized_elementwise_kernelILi2ENS0_13BinaryFunctorIdddZZZNS0_17hypot_kernel_cudaERNS_18TensorIteratorBaseEENKUlvE_clEvENKUlvE_clEvEUlddE_EESt5arrayIPcLm3EEEEviT0_T1_ --------------------------
	.section	.nv.constant0._ZN2at6native29vectorized_elementwise_kernelILi2ENS0_13BinaryFunctorIdddZZZNS0_17hypot_kernel_cudaERNS_18TensorIteratorBaseEENKUlvE_clEvENKUlvE_clEvEUlddE_EESt5arrayIPcLm3EEEEviT0_T1_,"a",@progbits
	.sectionflags	@""
	.align	4
.nv.constant0._ZN2at6native29vectorized_elementwise_kernelILi2ENS0_13BinaryFunctorIdddZZZNS0_17hypot_kernel_cudaERNS_18TensorIteratorBaseEENKUlvE_clEvENKUlvE_clEvEUlddE_EESt5arrayIPcLm3EEEEviT0_T1_:
	.zero		928


//--------------------- .nv.constant0._ZN2at6native29vectorized_elementwise_kernelILi4ENS0_13BinaryFunctorIdddZZZNS0_17hypot_kernel_cudaERNS_18TensorIteratorBaseEENKUlvE_clEvENKUlvE_clEvEUlddE_EESt5arrayIPcLm3EEEEviT0_T1_ --------------------------
	.section	.nv.constant0._ZN2at6native29vectorized_elementwise_kernelILi4ENS0_13BinaryFunctorIdddZZZNS0_17hypot_kernel_cudaERNS_18TensorIteratorBaseEENKUlvE_clEvENKUlvE_clEvEUlddE_EESt5arrayIPcLm3EEEEviT0_T1_,"a",@progbits
	.sectionflags	@""
	.align	4
.nv.constant0._ZN2at6native29vectorized_elementwise_kernelILi4ENS0_13BinaryFunctorIdddZZZNS0_17hypot_kernel_cudaERNS_18TensorIteratorBaseEENKUlvE_clEvENKUlvE_clEvEUlddE_EESt5arrayIPcLm3EEEEviT0_T1_:
	.zero		928


//--------------------- .nv.constant0._ZN2at6native29vectorized_elementwise_kernelILi8ENS0_13BinaryFunctorIdddZZZNS0_17hypot_kernel_cudaERNS_18TensorIteratorBaseEENKUlvE_clEvENKUlvE_clEvEUlddE_EESt5arrayIPcLm3EEEEviT0_T1_ --------------------------
	.section	.nv.constant0._ZN2at6native29vectorized_elementwise_kernelILi8ENS0_13BinaryFunctorIdddZZZNS0_17hypot_kernel_cudaERNS_18TensorIteratorBaseEENKUlvE_clEvENKUlvE_clEvEUlddE_EESt5arrayIPcLm3EEEEviT0_T1_,"a",@progbits
	.sectionflags	@""
	.align	4
.nv.constant0._ZN2at6native29vectorized_elementwise_kernelILi8ENS0_13BinaryFunctorIdddZZZNS0_17hypot_kernel_cudaERNS_18TensorIteratorBaseEENKUlvE_clEvENKUlvE_clEvEUlddE_EESt5arrayIPcLm3EEEEviT0_T1_:
	.zero		928


//--------------------- .nv.constant0._ZN2at6native18elementwise_kernelILi128ELi4EZNS0_15gpu_kernel_implINS0_13BinaryFunctorIN3c108BFloat16ES5_S5_ZZZNS0_17atan2_kernel_cudaERNS_18TensorIteratorBaseEENKUlvE_clEvENKUlvE2_clEvEUlS5_S5_E_EEEEvS7_RKT_EUliE_EEviT1_ --------------------------
	.section	.nv.constant0._ZN2at6native18elementwise_kernelILi128ELi4EZNS0_15gpu_kernel_implINS0_13BinaryFunctorIN3c108BFloat16ES5_S5_ZZZNS0_17atan2_kernel_cudaERNS_18TensorIteratorBaseEENKUlvE_clEvENKUlvE2_clEvEUlS5_S5_E_EEEEvS7_RKT_EUliE_EEviT1_,"a",@progbits
	.sectionflags	@""
	.align	4
.nv.constant0._ZN2at6native18elementwise_kernelILi128ELi4EZNS0_15gpu_kernel_implINS0_13BinaryFunctorIN3c108BFloat16ES5_S5_ZZZNS0_17atan2_kernel_cudaERNS_18TensorIteratorBaseEENKUlvE_clEvENKUlvE2_clEvEUlS5_S5_E_EEEEvS7_RKT_EUliE_EEviT1_:
	.zero		1552


//--------------------- .nv.constant0._ZN2at6native27unrolled_elementwise_kernelINS0_13BinaryFunctorIN3c108BFloat16ES4_S4_ZZZNS0_17atan2_kernel_cudaERNS_18TensorIteratorBaseEENKUlvE_clEvENKUlvE2_clEvEUlS4_S4_E_EESt5arrayIPcLm3EELi4E23TrivialOffsetCalculatorILi2EjESE_ILi1EjENS0_6memory12LoadWithCastILi2EEENSH_13StoreWithCastILi1EEEEEviT_T0_T2_T3_T4_T5_ --------------------------
	.section	.nv.constant0._ZN2at6native27unrolled_elementwise_kernelINS0_13BinaryFunctorIN3c108BFloat16ES4_S4_ZZZNS0_17atan2_kernel_cudaERNS_18TensorIteratorBaseEENKUlvE_clEvENKUlvE2_clEvEUlS4_S4_E_EESt5arrayIPcLm3EELi4E23TrivialOffsetCalculatorILi2EjESE_ILi1EjENS0_6memory12LoadWithCastILi2EEENSH_13StoreWithCastILi1EEEEEviT_T0_T2_T3_T4_T5_,"a",@progbits
	.sectionflags	@""
	.align	4
.nv.constant0._ZN2at6native27unrolled_elementwise_kernelINS0_13BinaryFunctorIN3c108BFloat16ES4_S4_ZZZNS0_17atan2_kernel_cudaERNS_18TensorIteratorBaseEENKUlvE_clEvENKUlvE2_clEvEUlS4_S4_E_EESt5arrayIPcLm3EELi4E23TrivialOffsetCalculatorILi2EjESE_ILi1EjENS0_6memory12LoadWithCastILi2EEENSH_13StoreWithCastILi1EEEEEviT_T0_T2_T3_T4_T5_:
	.zero		952


//--------------------- .nv.constant0._ZN2at6native18elementwise_kernelILi128ELi4EZNS0_22gpu_kernel_impl_nocastINS0_13BinaryFunctorIN3c108BFloat16ES5_S5_ZZZNS0_17atan2_kernel_cudaERNS_18TensorIteratorBaseEENKUlvE_clEvENKUlvE2_clEvEUlS5_S5_E_EEEEvS7_RKT_EUliE_EEviT1_ --------------------------
	.section	.nv.constant0._ZN2at6native18elementwise_kernelILi128ELi4EZNS0_22gpu_kernel_impl_nocastINS0_13BinaryFunctorIN3c108BFloat16ES5_S5_ZZZNS0_17atan2_kernel_cudaERNS_18TensorIteratorBaseEENKUlvE_clEvENKUlvE2_clEvEUlS5_S5_E_EEEEvS7_RKT_EUliE_EEviT1_,"a",@progbits
	.sectionflags	@""
	.align	4
.nv.constant0._ZN2at6native18elementwise_kernelILi128ELi4EZNS0_22gpu_kernel_impl_nocastINS0_13BinaryFunctorIN3c108BFloat16ES5_S5_ZZZNS0_17atan2_kernel_cudaERNS_18TensorIteratorBaseEENKUlvE_clEvENKUlvE2_clEvEUlS5_S5_E_EEEEvS7_RKT_EUliE_EEviT1_:
	.zero		1552


//--------------------- .nv.constant0._ZN2at6native27unrolled_elementwise_kernelINS0_13BinaryFunctorIN3c108BFloat16ES4_S4_ZZZNS0_17atan2_kernel_cudaERNS_18TensorIteratorBaseEENKUlvE_clEvENKUlvE2_clEvEUlS4_S4_E_EESt5arrayIPcLm3EELi4E23TrivialOffsetCalculatorILi2EjESE_ILi1EjENS0_6memory15LoadWithoutCastENSH_16StoreWithoutCastEEEviT_T0_T2_T3_T4_T5_ --------------------------
	.section	.nv.constant0._ZN2at6native27unrolled_elementwise_kernelINS0_13BinaryFunctorIN3c108BFloat16ES4_S4_ZZZNS0_17atan2_kernel_cudaERNS_18TensorIteratorBaseEENKUlvE_clEvENKUlvE2_clEvEUlS4_S4_E_EESt5arrayIPcLm3EELi4E23TrivialOffsetCalculatorILi2EjESE_ILi1EjENS0_6memory15LoadWithoutCastENSH_16StoreWithoutCastEEEviT_T0_T2_T3_T4_T5_,"a",@progbits
	.sectionflags	@""
	.align	4
.nv.constant0._ZN2at6native27unrolled_elementwise_kernelINS0_13BinaryFunctorIN3c108BFloat16ES4_S4_ZZZNS0_17atan2_kernel_cudaERNS_18TensorIteratorBaseEENKUlvE_clEvENKUlvE2_clEvEUlS4_S4_E_EESt5arrayIPcLm3EELi4E23TrivialOffsetCalculatorILi2EjESE_ILi1EjENS0_6memory15LoadWithoutCastENSH_16StoreWithoutCastEEEviT_T0_T2_T3_T4_T5_:
	.zero		932


//--------------------- .nv.constant0._ZN2at6native29vectorized_elementwise_kernelILi2ENS0_13BinaryFunctorIN3c108BFloat16ES4_S4_ZZZNS0_17atan2_kernel_cudaERNS_18TensorIteratorBaseEENKUlvE_clEvENKUlvE2_clEvEUlS4_S4_E_EESt5arrayIPcLm3EEEEviT0_T1_ --------------------------
	.section	.nv.constant0._ZN2at6native29vectorized_elementwise_kernelILi2ENS0_13BinaryFunctorIN3c108BFloat16ES4_S4_ZZZNS0_17atan2_kernel_cudaERNS_18TensorIteratorBaseEENKUlvE_clEvENKUlvE2_clEvEUlS4_S4_E_EESt5arrayIPcLm3EEEEviT0_T1_,"a",@progbits
	.sectionflags	@""
	.align	4
.nv.constant0._ZN2at6native29vectorized_elementwise_kernelILi2ENS0_13BinaryFunctorIN3c108BFloat16ES4_S4_ZZZNS0_17atan2_kernel_cudaERNS_18TensorIteratorBaseEENKUlvE_clEvENKUlvE2_clEvEUlS4_S4_E_EESt5arrayIPcLm3EEEEviT0_T1_:
	.zero		928


//--------------------- .nv.constant0._ZN2at6native29vectorized_elementwise_kernelILi4ENS0_13BinaryFunctorIN3c108BFloat16ES4_S4_ZZZNS0_17atan2_kernel_cudaERNS_18TensorIteratorBaseEENKUlvE_clEvENKUlvE2_clEvEUlS4_S4_E_EESt5arrayIPcLm3EEEEviT0_T1_ --------------------------
	.section	.nv.constant0._ZN2at6native29vectorized_elementwise_kernelILi4ENS0_13BinaryFunctorIN3c108BFloat16ES4_S4_ZZZNS0_17atan2_kernel_cudaERNS_18TensorIteratorBaseEENKUlvE_clEvENKUlvE2_clEvEUlS4_S4_E_EESt5arrayIPcLm3EEEEviT0_T1_,"a",@progbits
	.sectionflags	@""
	.align	4
.nv.constant0._ZN2at6native29vectorized_elementwise_kernelILi4ENS0_13BinaryFunctorIN3c108BFloat16ES4_S4_ZZZNS0_17atan2_kernel_cudaERNS_18TensorIteratorBaseEENKUlvE_clEvENKUlvE2_clEvEUlS4_S4_E_EESt5arrayIPcLm3EEEEviT0_T1_:
	.zero		928


//--------------------- .nv.constant0._ZN2at6native29vectorized_elementwise_kernelILi8ENS0_13BinaryFunctorIN3c108BFloat16ES4_S4_ZZZNS0_17atan2_kernel_cudaERNS_18TensorIteratorBaseEENKUlvE_clEvENKUlvE2_clEvEUlS4_S4_E_EESt5arrayIPcLm3EEEEviT0_T1_ --------------------------
	.section	.nv.constant0._ZN2at6native29vectorized_elementwise_kernelILi8ENS0_13BinaryFunctorIN3c108BFloat16ES4_S4_ZZZNS0_17atan2_kernel_cudaERNS_18TensorIteratorBaseEENKUlvE_clEvENKUlvE2_clEvEUlS4_S4_E_EESt5arrayIPcLm3EEEEviT0_T1_,"a",@progbits
	.sectionflags	@""
	.align	4
.nv.constant0._ZN2at6native29vectorized_elementwise_kernelILi8ENS0_13BinaryFunctorIN3c108BFloat16ES4_S4_ZZZNS0_17atan2_kernel_cudaERNS_18TensorIteratorBaseEENKUlvE_clEvENKUlvE2_clEvEUlS4_S4_E_EESt5arrayIPcLm3EEEEviT0_T1_:
	.zero		928


//--------------------- .nv.constant0._ZN2at6native18elementwise_kernelILi128ELi4EZNS0_15gpu_kernel_implINS0_13BUnaryFunctorIN3c108BFloat16ES5_S5_ZZZNS0_17atan2_kernel_cudaERNS_18TensorIteratorBaseEENKUlvE_clEvENKUlvE2_clEvEUlS5_S5_E_EEEEvS7_RKT_EUliE_EEviT1_ --------------------------
	.section	.nv.constant0._ZN2at6native18elementwise_kernelILi128ELi4EZNS0_15gpu_kernel_implINS0_13BUnaryFunctorIN3c108BFloat16ES5_S5_ZZZNS0_17atan2_kernel_cudaERNS_18TensorIteratorBaseEENKUlvE_clEvENKUlvE2_clEvEUlS5_S5_E_EEEEvS7_RKT_EUliE_EEviT1_,"a",@progbits
	.sectionflags	@""
	.align	4
.nv.constant0._ZN2at6native18elementwise_kernelILi128ELi4EZNS0_15gpu_kernel_implINS0_13BUnaryFunctorIN3c108BFloat16ES5_S5_ZZZNS0_17atan2_kernel_cudaERNS_18TensorIteratorBaseEENKUlvE_clEvENKUlvE2_clEvEUlS5_S5_E_EEEEvS7_RKT_EUliE_EEviT1_:
	.zero		1440


//--------------------- .nv.constant0._ZN2at6native27unrolled_elementwise_kernelINS0_13BUnaryFunctorIN3c108BFloat16ES4_S4_ZZZNS0_17atan2_kernel_cudaERNS_18TensorIteratorBaseEENKUlvE_clEvENKUlvE2_clEvEUlS4_S4_E_EESt5arrayIPcLm2EELi4E23TrivialOffsetCalculatorILi1EjESF_NS0_6memory12LoadWithCastILi1EEENSG_13StoreWithCastILi1EEEEEviT_T0_T2_T3_T4_T5_ --------------------------
	.section	.nv.constant0._ZN2at6native27unrolled_elementwise_kernelINS0_13BUnaryFunctorIN3c108BFloat16ES4_S4_ZZZNS0_17atan2_kernel_cudaERNS_18TensorIteratorBaseEENKUlvE_clEvENKUlvE2_clEvEUlS4_S4_E_EESt5arrayIPcLm2EELi4E23TrivialOffsetCalculatorILi1EjESF_NS0_6memory12LoadWithCastILi1EEENSG_13StoreWithCastILi1EEEEEviT_T0_T2_T3_T4_T5_,"a",@progbits
	.sectionflags	@""
	.align	4
.nv.constant0._ZN2at6native27unrolled_elementwise_kernelINS0_13BUnaryFunctorIN3c108BFloat16ES4_S4_ZZZNS0_17atan2_kernel_cudaERNS_18TensorIteratorBaseEENKUlvE_clEvENKUlvE2_clEvEUlS4_S4_E_EESt5arrayIPcLm2EELi4E23TrivialOffsetCalculatorILi1EjESF_NS0_6memory12LoadWithCastILi1EEENSG_13StoreWithCastILi1EEEEEviT_T0_T2_T3_T4_T5_:
	.zero		940


//--------------------- .nv.constant0._ZN2at6native18elementwise_kernelILi128ELi4EZNS0_22gpu_kernel_impl_nocastINS0_13BUnaryFunctorIN3c108BFloat16ES5_S5_ZZZNS0_17atan2_kernel_cudaERNS_18TensorIteratorBaseEENKUlvE_clEvENKUlvE2_clEvEUlS5_S5_E_EEEEvS7_RKT_EUliE_EEviT1_ --------------------------
	.section	.nv.constant0._ZN2at6native18elementwise_kernelILi128ELi4EZNS0_22gpu_kernel_impl_nocastINS0_13BUnaryFunctorIN3c108BFloat16ES5_S5_ZZZNS0_17atan2_kernel_cudaERNS_18TensorIteratorBaseEENKUlvE_clEvENKUlvE2_clEvEUlS5_S5_E_EEEEvS7_RKT_EUliE_EEviT1_,"a",@progbits
	.sectionflags	@""
	.align	4
.nv.constant0._ZN2at6native18elementwise_kernelILi128ELi4EZNS0_22gpu_kernel_impl_nocastINS0_13BUnaryFunctorIN3c108BFloat16ES5_S5_ZZZNS0_17atan2_kernel_cudaERNS_18TensorIteratorBaseEENKUlvE_clEvENKUlvE2_clEvEUlS5_S5_E_EEEEvS7_RKT_EUliE_EEviT1_:
	.zero		1440


//--------------------- .nv.constant0._ZN2at6native27unrolled_elementwise_kernelINS0_13BUnaryFunctorIN3c108BFloat16ES4_S4_ZZZNS0_17atan2_kernel_cudaERNS_18TensorIteratorBaseEENKUlvE_clEvENKUlvE2_clEvEUlS4_S4_E_EESt5arrayIPcLm2EELi4E23TrivialOffsetCalculatorILi1EjESF_NS0_6memory15LoadWithoutCastENSG_16StoreWithoutCastEEEviT_T0_T2_T3_T4_T5_ --------------------------
	.section	.nv.constant0._ZN2at6native27unrolled_elementwise_kernelINS0_13BUnaryFunctorIN3c108BFloat16ES4_S4_ZZZNS0_17atan2_kernel_cudaERNS_18TensorIteratorBaseEENKUlvE_clEvENKUlvE2_clEvEUlS4_S4_E_EESt5arrayIPcLm2EELi4E23TrivialOffsetCalculatorILi1EjESF_NS0_6memory15LoadWithoutCastENSG_16StoreWithoutCastEEEviT_T0_T2_T3_T4_T5_,"a",@progbits
	.sectionflags	@""
	.align	4
.nv.constant0._ZN2at6native27unrolled_elementwise_kernelINS0_13BUnaryFunctorIN3c108BFloat16ES4_S4_ZZZNS0_17atan2_kernel_cudaERNS_18TensorIteratorBaseEENKUlvE_clEvENKUlvE2_clEvEUlS4_S4_E_EESt5arrayIPcLm2EELi4E23TrivialOffsetCalculatorILi1EjESF_NS0_6memory15LoadWithoutCastENSG_16StoreWithoutCastEEEviT_T0_T2_T3_T4_T5_:
	.zero		924


//--------------------- .nv.constant0._ZN2at6native29vectorized_elementwise_kernelILi2ENS0_13BUnaryFunctorIN3c108BFloat16ES4_S4_ZZZNS0_17atan2_kernel_cudaERNS_18TensorIteratorBaseEENKUlvE_clEvENKUlvE2_clEvEUlS4_S4_E_EESt5arrayIPcLm2EEEEviT0_T1_ --------------------------
	.section	.nv.constant0._ZN2at6native29vectorized_elementwise_kernelILi2ENS0_13BUnaryFunctorIN3c108BFloat16ES4_S4_ZZZNS0_17atan2_kernel_cudaERNS_18TensorIteratorBaseEENKUlvE_clEvENKUlvE2_clEvEUlS4_S4_E_EESt5arrayIPcLm2EEEEviT0_T1_,"a",@progbits
	.sectionflags	@""
	.align	4
.nv.constant0._ZN2at6native29vectorized_elementwise_kernelILi2ENS0_13BUnaryFunctorIN3c108BFloat16ES4_S4_ZZZNS0_17atan2_kernel_cudaERNS_18TensorIteratorBaseEENKUlvE_clEvENKUlvE2_clEvEUlS4_S4_E_EESt5arrayIPcLm2EEEEviT0_T1_:
	.zero		920


//--------------------- .nv.constant0._ZN2at6native29vectorized_elementwise_kernelILi4ENS0_13BUnaryFunctorIN3c108BFloat16ES4_S4_ZZZNS0_17atan2_kernel_cudaERNS_18TensorIteratorBaseEENKUlvE_clEvENKUlvE2_clEvEUlS4_S4_E_EESt5arrayIPcLm2EEEEviT0_T1_ --------------------------
	.section	.nv.constant0._ZN2at6native29vectorized_elementwise_kernelILi4ENS0_13BUnaryFunctorIN3c108BFloat16ES4_S4_ZZZNS0_17atan2_kernel_cudaERNS_18TensorIteratorBaseEENKUlvE_clEvENKUlvE2_clEvEUlS4_S4_E_EESt5arrayIPcLm2EEEEviT0_T1_,"a",@progbits
	.sectionflags	@""
	.align	4
.nv.constant0._ZN2at6native29vectorized_elementwise_kernelILi4ENS0_13BUnaryFunctorIN3c108BFloat16ES4_S4_ZZZNS0_17atan2_kernel_cudaERNS_18TensorIteratorBaseEENKUlvE_clEvENKUlvE2_clEvEUlS4_S4_E_EESt5arrayIPcLm2EEEEviT0_T1_:
	.zero		920


//--------------------- .nv.constant0._ZN2at6native29vectorized_elementwise_kernelILi8ENS0_13BUnaryFunctorIN3c108BFloat16ES4_S4_ZZZNS0_17atan2_kernel_cudaERNS_18TensorIteratorBaseEENKUlvE_clEvENKUlvE2_clEvEUlS4_S4_E_EESt5arrayIPcLm2EEEEviT0_T1_ --------------------------
	.section	.nv.constant0._ZN2at6native29vectorized_elementwise_kernelILi8ENS0_13BUnaryFunctorIN3c108BFloat16ES4_S4_ZZZNS0_17atan2_kernel_cudaERNS_18TensorIteratorBaseEENKUlvE_clEvENKUlvE2_clEvEUlS4_S4_E_EESt5arrayIPcLm2EEEEviT0_T1_,"a",@progbits
	.sectionflags	@""
	.align	4
.nv.constant0._ZN2at6native29vectorized_elementwise_kernelILi8ENS0_13BUnaryFunctorIN3c108BFloat16ES4_S4_ZZZNS0_17atan2_kernel_cudaERNS_18TensorIteratorBaseEENKUlvE_clEvENKUlvE2_clEvEUlS4_S4_E_EESt5arrayIPcLm2EEEEviT0_T1_:
	.zero		920


//--------------------- .nv.constant0._ZN2at6native18elementwise_kernelILi128ELi4EZNS0_15gpu_kernel_implINS0_13AUnaryFunctorIN3c108BFloat16ES5_S5_ZZZNS0_17atan2_kernel_cudaERNS_18TensorIteratorBaseEENKUlvE_clEvENKUlvE2_clEvEUlS5_S5_E_EEEEvS7_RKT_EUliE_EEviT1_ --------------------------
	.section	.nv.constant0._ZN2at6native18elementwise_kernelILi128ELi4EZNS0_15gpu_kernel_implINS0_13AUnaryFunctorIN3c108BFloat16ES5_S5_ZZZNS0_17atan2_kernel_cudaERNS_18TensorIteratorBaseEENKUlvE_clEvENKUlvE2_clEvEUlS5_S5_E_EEEEvS7_RKT_EUliE_EEviT1_,"a",@progbits
	.sectionflags	@""
	.align	4
.nv.constant0._ZN2at6native18elementwise_kernelILi128ELi4EZNS0_15gpu_kernel_implINS0_13AUnaryFunctorIN3c108BFloat16ES5_S5_ZZZNS0_17atan2_kernel_cudaERNS_18TensorIteratorBaseEENKUlvE_clEvENKUlvE2_clEvEUlS5_S5_E_EEEEvS7_RKT_EUliE_EEviT1_:
	.zero		1440


//--------------------- .nv.constant0._ZN2at6native27unrolled_elementwise_kernelINS0_13AUnaryFunctorIN3c108BFloat16ES4_S4_ZZZNS0_17atan2_kernel_cudaERNS_18TensorIteratorBaseEENKUlvE_clEvENKUlvE2_clEvEUlS4_S4_E_EESt5arrayIPcLm2EELi4E23TrivialOffsetCalculatorILi1EjESF_NS0_6memory12LoadWithCastILi1EEENSG_13StoreWithCastILi1EEEEEviT_T0_T2_T3_T4_T5_ --------------------------
	.section	.nv.constant0._ZN2at6native27unrolled_elementwise_kernelINS0_13AUnaryFunctorIN3c108BFloat16ES4_S4_ZZZNS0_17atan2_kernel_cudaERNS_18TensorIteratorBaseEENKUlvE_clEvENKUlvE2_clEvEUlS4_S4_E_EESt5arrayIPcLm2EELi4E23TrivialOffsetCalculatorILi1EjESF_NS0_6memory12LoadWithCastILi1EEENSG_13StoreWithCastILi1EEEEEviT_T0_T2_T3_T4_T5_,"a",@progbits
	.sectionflags	@""
	.align	4
.nv.constant0._ZN2at6native27unrolled_elementwise_kernelINS0_13AUnaryFunctorIN3c108BFloat16ES4_S4_ZZZNS0_17atan2_kernel_cudaERNS_18TensorIteratorBaseEENKUlvE_clEvENKUlvE2_clEvEUlS4_S4_E_EESt5arrayIPcLm2EELi4E23TrivialOffsetCalculatorILi1EjESF_NS0_6memory12LoadWithCastILi1EEENSG_13StoreWithCastILi1EEEEEviT_T0_T2_T3_T4_T5_:
	.zero		940


//--------------------- .nv.constant0._ZN2at6native18elementwise_kernelILi128ELi4EZNS0_22gpu_kernel_impl_nocastINS0_13AUnaryFunctorIN3c108BFloat16ES5_S5_ZZZNS0_17atan2_kernel_cudaERNS_18TensorIteratorBaseEENKUlvE_clEvENKUlvE2_clEvEUlS5_S5_E_EEEEvS7_RKT_EUliE_EEviT1_ --------------------------
	.section	.nv.constant0._ZN2at6native18elementwise_kernelILi128ELi4EZNS0_22gpu_kernel_impl_nocastINS0_13AUnaryFunctorIN3c108BFloat16ES5_S5_ZZZNS0_17atan2_kernel_cudaERNS_18TensorIteratorBaseEENKUlvE_clEvENKUlvE2_clEvEUlS5_S5_E_EEEEvS7_RKT_EUliE_EEviT1_,"a",@progbits
	.sectionflags	@""
	.align	4
.nv.constant0._ZN2at6native18elementwise_kernelILi128ELi4EZNS0_22gpu_kernel_impl_nocastINS0_13AUnaryFunctorIN3c108BFloat16ES5_S5_ZZZNS0_17atan2_kernel_cudaERNS_18TensorIteratorBaseEENKUlvE_clEvENKUlvE2_clEvEUlS5_S5_E_EEEEvS7_RKT_EUliE_EEviT1_:
	.zero		1440


//--------------------- .nv.constant0._ZN2at6native27unrolled_elementwise_kernelINS0_13AUnaryFunctorIN3c108BFloat16ES4_S4_ZZZNS0_17atan2_kernel_cudaERNS_18TensorIteratorBaseEENKUlvE_clEvENKUlvE2_clEvEUlS4_S4_E_EESt5arrayIPcLm2EELi4E23TrivialOffsetCalculatorILi1EjESF_NS0_6memory15LoadWithoutCastENSG_16StoreWithoutCastEEEviT_T0_T2_T3_T4_T5_ --------------------------
	.section	.nv.constant0._ZN2at6native27unrolled_elementwise_kernelINS0_13AUnaryFunctorIN3c108BFloat16ES4_S4_ZZZNS0_17atan2_kernel_cudaERNS_18TensorIteratorBaseEENKUlvE_clEvENKUlvE2_clEvEUlS4_S4_E_EESt5arrayIPcLm2EELi4E23TrivialOffsetCalculatorILi1EjESF_NS0_6memory15LoadWithoutCastENSG_16StoreWithoutCastEEEviT_T0_T2_T3_T4_T5_,"a",@progbits
	.sectionflags	@""
	.align	4
.nv.constant0._ZN2at6native27unrolled_elementwise_kernelINS0_13AUnaryFunctorIN3c108BFloat16ES4_S4_ZZZNS0_17atan2_kernel_cudaERNS_18TensorIteratorBaseEENKUlvE_clEvENKUlvE2_clEvEUlS4_S4_E_EESt5arrayIPcLm2EELi4E23TrivialOffsetCalculatorILi1EjESF_NS0_6memory15LoadWithoutCastENSG_16StoreWithoutCastEEEviT_T0_T2_T3_T4_T5_:
	.zero		924


//--------------------- .nv.constant0._ZN2at6native29vectorized_elementwise_kernelILi2ENS0_13AUnaryFunctorIN3c108BFloat16ES4_S4_ZZZNS0_17atan2_kernel_cudaERNS_18TensorIteratorBaseEENKUlvE_clEvENKUlvE2_clEvEUlS4_S4_E_EESt5arrayIPcLm2EEEEviT0_T1_ --------------------------
	.section	.nv.constant0._ZN2at6native29vectorized_elementwise_kernelILi2ENS0_13AUnaryFunctorIN3c108BFloat16ES4_S4_ZZZNS0_17atan2_kernel_cudaERNS_18TensorIteratorBaseEENKUlvE_clEvENKUlvE2_clEvEUlS4_S4_E_EESt5arrayIPcLm2EEEEviT0_T1_,"a",@progbits
	.sectionflags	@""
	.align	4
.nv.constant0._ZN2at6native29vectorized_elementwise_kernelILi2ENS0_13AUnaryFunctorIN3c108BFloat16ES4_S4_ZZZNS0_17atan2_kernel_cudaERNS_18TensorIteratorBaseEENKUlvE_clEvENKUlvE2_clEvEUlS4_S4_E_EESt5arrayIPcLm2EEEEviT0_T1_:
	.zero		920


//--------------------- .nv.constant0._ZN2at6native29vectorized_elementwise_kernelILi4ENS0_13AUnaryFunctorIN3c108BFloat16ES4_S4_ZZZNS0_17atan2_kernel_cudaERNS_18TensorIteratorBaseEENKUlvE_clEvENKUlvE2_clEvEUlS4_S4_E_EESt5arrayIPcLm2EEEEviT0_T1_ --------------------------
	.section	.nv.constant0._ZN2at6native29vectorized_elementwise_kernelILi4ENS0_13AUnaryFunctorIN3c108BFloat16ES4_S4_ZZZNS0_17atan2_kernel_cudaERNS_18TensorIteratorBaseEENKUlvE_clEvENKUlvE2_clEvEUlS4_S4_E_EESt5arrayIPcLm2EEEEviT0_T1_,"a",@progbits
	.sectionflags	@""
	.align	4
.nv.constant0._ZN2at6native29vectorized_elementwise_kernelILi4ENS0_13AUnaryFunctorIN3c108BFloat16ES4_S4_ZZZNS0_17atan2_kernel_cudaERNS_18TensorIteratorBaseEENKUlvE_clEvENKUlvE2_clEvEUlS4_S4_E_EESt5arrayIPcLm2EEEEviT0_T1_:
	.zero		920


//--------------------- .nv.constant0._ZN2at6native29vectorized_elementwise_kernelILi8ENS0_13AUnaryFunctorIN3c108BFloat16ES4_S4_ZZZNS0_17atan2_kernel_cudaERNS_18TensorIteratorBaseEENKUlvE_clEvENKUlvE2_clEvEUlS4_S4_E_EESt5arrayIPcLm2EEEEviT0_T1_ --------------------------
	.section	.nv.constant0._ZN2at6native29vectorized_elementwise_kernelILi8ENS0_13AUnaryFunctorIN3c108BFloat16ES4_S4_ZZZNS0_17atan2_kernel_cudaERNS_18TensorIteratorBaseEENKUlvE_clEvENKUlvE2_clEvEUlS4_S4_E_EESt5arrayIPcLm2EEEEviT0_T1_,"a",@progbits
	.sectionflags	@""
	.align	4
.nv.constant0._ZN2at6native29vectorized_elementwise_kernelILi8ENS0_13AUnaryFunctorIN3c108BFloat16ES4_S4_ZZZNS0_17atan2_kernel_cudaERNS_18TensorIteratorBaseEENKUlvE_clEvENKUlvE2_clEvEUlS4_S4_E_EESt5arrayIPcLm2EEEEviT0_T1_:
	.zero		920


//--------------------- .nv.constant0._ZN2at6native18elementwise_kernelILi128ELi4EZNS0_15gpu_kernel_implINS0_13BinaryFunctorIN3c104HalfES5_S5_ZZZNS0_17atan2_kernel_cudaERNS_18TensorIteratorBaseEENKUlvE_clEvENKUlvE1_clEvEUlS5_S5_E_EEEEvS7_RKT_EUliE_EEviT1_ --------------------------
	.section	.nv.constant0._ZN2at6native18elementwise_kernelILi128ELi4EZNS0_15gpu_kernel_implINS0_13BinaryFunctorIN3c104HalfES5_S5_ZZZNS0_17atan2_kernel_cudaERNS_18TensorIteratorBaseEENKUlvE_clEvENKUlvE1_clEvEUlS5_S5_E_EEEEvS7_RKT_EUliE_EEviT1_,"a",@progbits
	.sectionflags	@""
	.align	4
.nv.constant0._ZN2at6native18elementwise_kernelILi128ELi4EZNS0_15gpu_kernel_implINS0_13BinaryFunctorIN3c104HalfES5_S5_ZZZNS0_17atan2_kernel_cudaERNS_18TensorIteratorBaseEENKUlvE_clEvENKUlvE1_clEvEUlS5_S5_E_EEEEvS7_RKT_EUliE_EEviT1_:
	.zero		1552


//--------------------- .nv.constant0._ZN2at6native27unrolled_elementwise_kernelINS0_13BinaryFunctorIN3c104HalfES4_S4_ZZZNS0_17atan2_kernel_cudaERNS_18TensorIteratorBaseEENKUlvE_clEvENKUlvE1_clEvEUlS4_S4_E_EESt5arrayIPcLm3EELi4E23TrivialOffsetCalculatorILi2EjESE_ILi1EjENS0_6memory12LoadWithCastILi2EEENSH_13StoreWithCastILi1EEEEEviT_T0_T2_T3_T4_T5_ --------------------------
	.section	.nv.constant0._ZN2at6native27unrolled_elementwise_kernelINS0_13BinaryFunctorIN3c104HalfES4_S4_ZZZNS0_17atan2_kernel_cudaERNS_18TensorIteratorBaseEENKUlvE_clEvENKUlvE1_clEvEUlS4_S4_E_EESt5arrayIPcLm3EELi4E23TrivialOffsetCalculatorILi2EjESE_ILi1EjENS0_6memory12LoadWithCastILi2EEENSH_13StoreWithCastILi1EEEEEviT_T0_T2_T3_T4_T5_,"a",@progbits
	.sectionflags	@""
	.align	4
.nv.constant0._ZN2at6native27unrolled_elementwise_kernelINS0_13BinaryFunctorIN3c104HalfES4_S4_ZZZNS0_17atan2_kernel_cudaERNS_18TensorIteratorBaseEENKUlvE_clEvENKUlvE1_clEvEUlS4_S4_E_EESt5arrayIPcLm3EELi4E23TrivialOffsetCalculatorILi2EjESE_ILi1EjENS0_6memory12LoadWithCastILi2EEENSH_13StoreWithCastILi1EEEEEviT_T0_T2_T3_T4_T5_:
	.zero		952


//--------------------- .nv.constant0._ZN2at6native18elementwise_kernelILi128ELi4EZNS0_22gpu_kernel_impl_nocastINS0_13BinaryFunctorIN3c104HalfES5_S5_ZZZNS0_17atan2_kernel_cudaERNS_18TensorIteratorBaseEENKUlvE_clEvENKUlvE1_clEvEUlS5_S5_E_EEEEvS7_RKT_EUliE_EEviT1_ --------------------------
	.section	.nv.constant0._ZN2at6native18elementwise_kernelILi128ELi4EZNS0_22gpu_kernel_impl_nocastINS0_13BinaryFunctorIN3c104HalfES5_S5_ZZZNS0_17atan2_kernel_cudaERNS_18TensorIteratorBaseEENKUlvE_clEvENKUlvE1_clEvEUlS5_S5_E_EEEEvS7_RKT_EUliE_EEviT1_,"a",@progbits
	.sectionflags	@""
	.align	4
.nv.constant0._ZN2at6native18elementwise_kernelILi128ELi4EZNS0_22gpu_kernel_impl_nocastINS0_13BinaryFunctorIN3c104HalfES5_S5_ZZZNS0_17atan2_kernel_cudaERNS_18TensorIteratorBaseEENKUlvE_clEvENKUlvE1_clEvEUlS5_S5_E_EEEEvS7_RKT_EUliE_EEviT1_:
	.zero		1552


//--------------------- .nv.constant0._ZN2at6native27unrolled_elementwise_kernelINS0_13BinaryFunctorIN3c104HalfES4_S4_ZZZNS0_17atan2_kernel_cudaERNS_18TensorIteratorBaseEENKUlvE_clEvENKUlvE1_clEvEUlS4_S4_E_EESt5arrayIPcLm3EELi4E23TrivialOffsetCalculatorILi2EjESE_ILi1EjENS0_6memory15LoadWithoutCastENSH_16StoreWithoutCastEEEviT_T0_T2_T3_T4_T5_ --------------------------
	.section	.nv.constant0._ZN2at6native27unrolled_elementwise_kernelINS0_13BinaryFunctorIN3c104HalfES4_S4_ZZZNS0_17atan2_kernel_cudaERNS_18TensorIteratorBaseEENKUlvE_clEvENKUlvE1_clEvEUlS4_S4_E_EESt5arrayIPcLm3EELi4E23TrivialOffsetCalculatorILi2EjESE_ILi1EjENS0_6memory15LoadWithoutCastENSH_16StoreWithoutCastEEEviT_T0_T2_T3_T4_T5_,"a",@progbits
	.sectionflags	@""
	.align	4
.nv.constant0._ZN2at6native27unrolled_elementwise_kernelINS0_13BinaryFunctorIN3c104HalfES4_S4_ZZZNS0_17atan2_kernel_cudaERNS_18TensorIteratorBaseEENKUlvE_clEvENKUlvE1_clEvEUlS4_S4_E_EESt5arrayIPcLm3EELi4E23TrivialOffsetCalculatorILi2EjESE_ILi1EjENS0_6memory15LoadWithoutCastENSH_16StoreWithoutCastEEEviT_T0_T2_T3_T4_T5_:
	.zero		932


//--------------------- .nv.constant0._ZN2at6native29vectorized_elementwise_kernelILi2ENS0_13BinaryFunctorIN3c104HalfES4_S4_ZZZNS0_17atan2_kernel_cudaERNS_18TensorIteratorBaseEENKUlvE_clEvENKUlvE1_clEvEUlS4_S4_E_EESt5arrayIPcLm3EEEEviT0_T1_ --------------------------
	.section	.nv.constant0._ZN2at6native29vectorized_elementwise_kernelILi2ENS0_13BinaryFunctorIN3c104HalfES4_S4_ZZZNS0_17atan2_kernel_cudaERNS_18TensorIteratorBaseEENKUlvE_clEvENKUlvE1_clEvEUlS4_S4_E_EESt5arrayIPcLm3EEEEviT0_T1_,"a",@progbits
	.sectionflags	@""
	.align	4
.nv.constant0._ZN2at6native29vectorized_elementwise_kernelILi2ENS0_13BinaryFunctorIN3c104HalfES4_S4_ZZZNS0_17atan2_kernel_cudaERNS_18TensorIteratorBaseEENKUlvE_clEvENKUlvE1_clEvEUlS4_S4_E_EESt5arrayIPcLm3EEEEviT0_T1_:
	.zero		928


//--------------------- .nv.constant0._ZN2at6native29vectorized_elementwise_kernelILi4ENS0_13BinaryFunctorIN3c104HalfES4_S4_ZZZNS0_17atan2_kernel_cudaERNS_18TensorIteratorBaseEENKUlvE_clEvENKUlvE1_clEvEUlS4_S4_E_EESt5arrayIPcLm3EEEEviT0_T1_ --------------------------
	.section	.nv.constant0._ZN2at6native29vectorized_elementwise_kernelILi4ENS0_13BinaryFunctorIN3c104HalfES4_S4_ZZZNS0_17atan2_kernel_cudaERNS_18TensorIteratorBaseEENKUlvE_clEvENKUlvE1_clEvEUlS4_S4_E_EESt5arrayIPcLm3EEEEviT0_T1_,"a",@progbits
	.sectionflags	@""
	.align	4
.nv.constant0._ZN2at6native29vectorized_elementwise_kernelILi4ENS0_13BinaryFunctorIN3c104HalfES4_S4_ZZZNS0_17atan2_kernel_cudaERNS_18TensorIteratorBaseEENKUlvE_clEvENKUlvE1_clEvEUlS4_S4_E_EESt5arrayIPcLm3EEEEviT0_T1_:
	.zero		928


//--------------------- .nv.constant0._ZN2at6native29vectorized_elementwise_kernelILi8ENS0_13BinaryFunctorIN3c104HalfES4_S4_ZZZNS0_17atan2_kernel_cudaERNS_18TensorIteratorBaseEENKUlvE_clEvENKUlvE1_clEvEUlS4_S4_E_EESt5arrayIPcLm3EEEEviT0_T1_ --------------------------
	.section	.nv.constant0._ZN2at6native29vectorized_elementwise_kernelILi8ENS0_13BinaryFunctorIN3c104HalfES4_S4_ZZZNS0_17atan2_kernel_cudaERNS_18TensorIteratorBaseEENKUlvE_clEvENKUlvE1_clEvEUlS4_S4_E_EESt5arrayIPcLm3EEEEviT0_T1_,"a",@progbits
	.sectionflags	@""
	.align	4
.nv.constant0._ZN2at6native29vectorized_elementwise_kernelILi8ENS0_13BinaryFunctorIN3c104HalfES4_S4_ZZZNS0_17atan2_kernel_cudaERNS_18TensorIteratorBaseEENKUlvE_clEvENKUlvE1_clEvEUlS4_S4_E_EESt5arrayIPcLm3EEEEviT0_T1_:
	.zero		928


//--------------------- .nv.constant0._ZN2at6native18elementwise_kernelILi128ELi4EZNS0_15gpu_kernel_implINS0_13BUnaryFunctorIN3c104HalfES5_S5_ZZZNS0_17atan2_kernel_cudaERNS_18TensorIteratorBaseEENKUlvE_clEvENKUlvE1_clEvEUlS5_S5_E_EEEEvS7_RKT_EUliE_EEviT1_ --------------------------
	.section	.nv.constant0._ZN2at6native18elementwise_kernelILi128ELi4EZNS0_15gpu_kernel_implINS0_13BUnaryFunctorIN3c104HalfES5_S5_ZZZNS0_17atan2_kernel_cudaERNS_18TensorIteratorBaseEENKUlvE_clEvENKUlvE1_clEvEUlS5_S5_E_EEEEvS7_RKT_EUliE_EEviT1_,"a",@progbits
	.sectionflags	@""
	.align	4
.nv.constant0._ZN2at6native18elementwise_kernelILi128ELi4EZNS0_15gpu_kernel_implINS0_13BUnaryFunctorIN3c104HalfES5_S5_ZZZNS0_17atan2_kernel_cudaERNS_18TensorIteratorBaseEENKUlvE_clEvENKUlvE1_clEvEUlS5_S5_E_EEEEvS7_RKT_EUliE_EEviT1_:
	.zero		1440


//--------------------- .nv.constant0._ZN2at6native27unrolled_elementwise_kernelINS0_13BUnaryFunctorIN3c104HalfES4_S4_ZZZNS0_17atan2_kernel_cudaERNS_18TensorIteratorBaseEENKUlvE_clEvENKUlvE1_clEvEUlS4_S4_E_EESt5arrayIPcLm2EELi4E23TrivialOffsetCalculatorILi1EjESF_NS0_6memory12LoadWithCastILi1EEENSG_13StoreWithCastILi1EEEEEviT_T0_T2_T3_T4_T5_ --------------------------
	.section	.nv.constant0._ZN2at6native27unrolled_elementwise_kernelINS0_13BUnaryFunctorIN3c104HalfES4_S4_ZZZNS0_17atan2_kernel_cudaERNS_18TensorIteratorBaseEENKUlvE_clEvENKUlvE1_clEvEUlS4_S4_E_EESt5arrayIPcLm2EELi4E23TrivialOffsetCalculatorILi1EjESF_NS0_6memory12LoadWithCastILi1EEENSG_13StoreWithCastILi1EEEEEviT_T0_T2_T3_T4_T5_,"a",@progbits
	.sectionflags	@""
	.align	4
.nv.constant0._ZN2at6native27unrolled_elementwise_kernelINS0_13BUnaryFunctorIN3c104HalfES4_S4_ZZZNS0_17atan2_kernel_cudaERNS_18TensorIteratorBaseEENKUlvE_clEvENKUlvE1_clEvEUlS4_S4_E_EESt5arrayIPcLm2EELi4E23TrivialOffsetCalculatorILi1EjESF_NS0_6memory12LoadWithCastILi1EEENSG_13StoreWithCastILi1EEEEEviT_T0_T2_T3_T4_T5_:
	.zero		940


//--------------------- .nv.constant0._ZN2at6native18elementwise_kernelILi128ELi4EZNS0_22gpu_kernel_impl_nocastINS0_13BUnaryFunctorIN3c104HalfES5_S5_ZZZNS0_17atan2_kernel_cudaERNS_18TensorIteratorBaseEENKUlvE_clEvENKUlvE1_clEvEUlS5_S5_E_EEEEvS7_RKT_EUliE_EEviT1_ --------------------------
	.section	.nv.constant0._ZN2at6native18elementwise_kernelILi128ELi4EZNS0_22gpu_kernel_impl_nocastINS0_13BUnaryFunctorIN3c104HalfES5_S5_ZZZNS0_17atan2_kernel_cudaERNS_18TensorIteratorBaseEENKUlvE_clEvENKUlvE1_clEvEUlS5_S5_E_EEEEvS7_RKT_EUliE_EEviT1_,"a",@progbits
	.sectionflags	@""
	.align	4
.nv.constant0._ZN2at6native18elementwise_kernelILi128ELi4EZNS0_22gpu_kernel_impl_nocastINS0_13BUnaryFunctorIN3c104HalfES5_S5_ZZZNS0_17atan2_kernel_cudaERNS_18TensorIteratorBaseEENKUlvE_clEvENKUlvE1_clEvEUlS5_S5_E_EEEEvS7_RKT_EUliE_EEviT1_:
	.zero		1440


//--------------------- .nv.constant0._ZN2at6native27unrolled_elementwise_kernelINS0_13BUnaryFunctorIN3c104HalfES4_S4_ZZZNS0_17atan2_kernel_cudaERNS_18TensorIteratorBaseEENKUlvE_clEvENKUlvE1_clEvEUlS4_S4_E_EESt5arrayIPcLm2EELi4E23TrivialOffsetCalculatorILi1EjESF_NS0_6memory15LoadWithoutCastENSG_16StoreWithoutCastEEEviT_T0_T2_T3_T4_T5_ --------------------------
	.section	.nv.constant0._ZN2at6native27unrolled_elementwise_kernelINS0_13BUnaryFunctorIN3c104HalfES4_S4_ZZZNS0_17atan2_kernel_cudaERNS_18TensorIteratorBaseEENKUlvE_clEvENKUlvE1_clEvEUlS4_S4_E_EESt5arrayIPcLm2EELi4E23TrivialOffsetCalculatorILi1EjESF_NS0_6memory15LoadWithoutCastENSG_16StoreWithoutCastEEEviT_T0_T2_T3_T4_T5_,"a",@progbits
	.sectionflags	@""
	.align	4
.nv.constant0._ZN2at6native27unrolled_elementwise_kernelINS0_13BUnaryFunctorIN3c104HalfES4_S4_ZZZNS0_17atan2_kernel_cudaERNS_18TensorIteratorBaseEENKUlvE_clEvENKUlvE1_clEvEUlS4_S4_E_EESt5arrayIPcLm2EELi4E23TrivialOffsetCalculatorILi1EjESF_NS0_6memory15LoadWithoutCastENSG_16StoreWithoutCastEEEviT_T0_T2_T3_T4_T5_:
	.zero		924


//--------------------- .nv.constant0._ZN2at6native29vectorized_elementwise_kernelILi2ENS0_13BUnaryFunctorIN3c104HalfES4_S4_ZZZNS0_17atan2_kernel_cudaERNS_18TensorIteratorBaseEENKUlvE_clEvENKUlvE1_clEvEUlS4_S4_E_EESt5arrayIPcLm2EEEEviT0_T1_ --------------------------
	.section	.nv.constant0._ZN2at6native29vectorized_elementwise_kernelILi2ENS0_13BUnaryFunctorIN3c104HalfES4_S4_ZZZNS0_17atan2_kernel_cudaERNS_18TensorIteratorBaseEENKUlvE_clEvENKUlvE1_clEvEUlS4_S4_E_EESt5arrayIPcLm2EEEEviT0_T1_,"a",@progbits
	.sectionflags	@""
	.align	4
.nv.constant0._ZN2at6native29vectorized_elementwise_kernelILi2ENS0_13BUnaryFunctorIN3c104HalfES4_S4_ZZZNS0_17atan2_kernel_cudaERNS_18TensorIteratorBaseEENKUlvE_clEvENKUlvE1_clEvEUlS4_S4_E_EESt5arrayIPcLm2EEEEviT0_T1_:
	.zero		920


//--------------------- .nv.constant0._ZN2at6native29vectorized_elementwise_kernelILi4ENS0_13BUnaryFunctorIN3c104HalfES4_S4_ZZZNS0_17atan2_kernel_cudaERNS_18TensorIteratorBaseEENKUlvE_clEvENKUlvE1_clEvEUlS4_S4_E_EESt5arrayIPcLm2EEEEviT0_T1_ --------------------------
	.section	.nv.constant0._ZN2at6native29vectorized_elementwise_kernelILi4ENS0_13BUnaryFunctorIN3c104HalfES4_S4_ZZZNS0_17atan2_kernel_cudaERNS_18TensorIteratorBaseEENKUlvE_clEvENKUlvE1_clEvEUlS4_S4_E_EESt5arrayIPcLm2EEEEviT0_T1_,"a",@progbits
	.sectionflags	@""
	.align	4
.nv.constant0._ZN2at6native29vectorized_elementwise_kernelILi4ENS0_13BUnaryFunctorIN3c104HalfES4_S4_ZZZNS0_17atan2_kernel_cudaERNS_18TensorIteratorBaseEENKUlvE_clEvENKUlvE1_clEvEUlS4_S4_E_EESt5arrayIPcLm2EEEEviT0_T1_:
	.zero		920


//--------------------- .nv.constant0._ZN2at6native29vectorized_elementwise_kernelILi8ENS0_13BUnaryFunctorIN3c104HalfES4_S4_ZZZNS0_17atan2_kernel_cudaERNS_18TensorIteratorBaseEENKUlvE_clEvENKUlvE1_clEvEUlS4_S4_E_EESt5arrayIPcLm2EEEEviT0_T1_ --------------------------
	.section	.nv.constant0._ZN2at6native29vectorized_elementwise_kernelILi8ENS0_13BUnaryFunctorIN3c104HalfES4_S4_ZZZNS0_17atan2_kernel_cudaERNS_18TensorIteratorBaseEENKUlvE_clEvENKUlvE1_clEvEUlS4_S4_E_EESt5arrayIPcLm2EEEEviT0_T1_,"a",@progbits
	.sectionflags	@""
	.align	4
.nv.constant0._ZN2at6native29vectorized_elementwise_kernelILi8ENS0_13BUnaryFunctorIN3c104HalfES4_S4_ZZZNS0_17atan2_kernel_cudaERNS_18TensorIteratorBaseEENKUlvE_clEvENKUlvE1_clEvEUlS4_S4_E_EESt5arrayIPcLm2EEEEviT0_T1_:
	.zero		920


//--------------------- .nv.constant0._ZN2at6native18elementwise_kernelILi128ELi4EZNS0_15gpu_kernel_implINS0_13AUnaryFunctorIN3c104HalfES5_S5_ZZZNS0_17atan2_kernel_cudaERNS_18TensorIteratorBaseEENKUlvE_clEvENKUlvE1_clEvEUlS5_S5_E_EEEEvS7_RKT_EUliE_EEviT1_ --------------------------
	.section	.nv.constant0._ZN2at6native18elementwise_kernelILi128ELi4EZNS0_15gpu_kernel_implINS0_13AUnaryFunctorIN3c104HalfES5_S5_ZZZNS0_17atan2_kernel_cudaERNS_18TensorIteratorBaseEENKUlvE_clEvENKUlvE1_clEvEUlS5_S5_E_EEEEvS7_RKT_EUliE_EEviT1_,"a",@progbits
	.sectionflags	@""
	.align	4
.nv.constant0._ZN2at6native18elementwise_kernelILi128ELi4EZNS0_15gpu_kernel_implINS0_13AUnaryFunctorIN3c104HalfES5_S5_ZZZNS0_17atan2_kernel_cudaERNS_18TensorIteratorBaseEENKUlvE_clEvENKUlvE1_clEvEUlS5_S5_E_EEEEvS7_RKT_EUliE_EEviT1_:
	.zero		1440


//--------------------- .nv.constant0._ZN2at6native27unrolled_elementwise_kernelINS0_13AUnaryFunctorIN3c104HalfES4_S4_ZZZNS0_17atan2_kernel_cudaERNS_18TensorIteratorBaseEENKUlvE_clEvENKUlvE1_clEvEUlS4_S4_E_EESt5arrayIPcLm2EELi4E23TrivialOffsetCalculatorILi1EjESF_NS0_6memory12LoadWithCastILi1EEENSG_13StoreWithCastILi1EEEEEviT_T0_T2_T3_T4_T5_ --------------------------
	.section	.nv.constant0._ZN2at6native27unrolled_elementwise_kernelINS0_13AUnaryFunctorIN3c104HalfES4_S4_ZZZNS0_17atan2_kernel_cudaERNS_18TensorIteratorBaseEENKUlvE_clEvENKUlvE1_clEvEUlS4_S4_E_EESt5arrayIPcLm2EELi4E23TrivialOffsetCalculatorILi1EjESF_NS0_6memory12LoadWithCastILi1EEENSG_13StoreWithCastILi1EEEEEviT_T0_T2_T3_T4_T5_,"a",@progbits
	.sectionflags	@""
	.align	4
.nv.constant0._ZN2at6native27unrolled_elementwise_kernelINS0_13AUnaryFunctorIN3c104HalfES4_S4_ZZZNS0_17atan2_kernel_cudaERNS_18TensorIteratorBaseEENKUlvE_clEvENKUlvE1_clEvEUlS4_S4_E_EESt5arrayIPcLm2EELi4E23TrivialOffsetCalculatorILi1EjESF_NS0_6memory12LoadWithCastILi1EEENSG_13StoreWithCastILi1EEEEEviT_T0_T2_T3_T4_T5_:
	.zero		940


//--------------------- .nv.constant0._ZN2at6native18elementwise_kernelILi128ELi4EZNS0_22gpu_kernel_impl_nocastINS0_13AUnaryFunctorIN3c104HalfES5_S5_ZZZNS0_17atan2_kernel_cudaERNS_18TensorIteratorBaseEENKUlvE_clEvENKUlvE1_clEvEUlS5_S5_E_EEEEvS7_RKT_EUliE_EEviT1_ --------------------------
	.section	.nv.constant0._ZN2at6native18elementwise_kernelILi128ELi4EZNS0_22gpu_kernel_impl_nocastINS0_13AUnaryFunctorIN3c104HalfES5_S5_ZZZNS0_17atan2_kernel_cudaERNS_18TensorIteratorBaseEENKUlvE_clEvENKUlvE1_clEvEUlS5_S5_E_EEEEvS7_RKT_EUliE_EEviT1_,"a",@progbits
	.sectionflags	@""
	.align	4
.nv.constant0._ZN2at6native18elementwise_kernelILi128ELi4EZNS0_22gpu_kernel_impl_nocastINS0_13AUnaryFunctorIN3c104HalfES5_S5_ZZZNS0_17atan2_kernel_cudaERNS_18TensorIteratorBaseEENKUlvE_clEvENKUlvE1_clEvEUlS5_S5_E_EEEEvS7_RKT_EUliE_EEviT1_:
	.zero		1440


//--------------------- .nv.constant0._ZN2at6native27unrolled_elementwise_kernelINS0_13AUnaryFunctorIN3c104HalfES4_S4_ZZZNS0_17atan2_kernel_cudaERNS_18TensorIteratorBaseEENKUlvE_clEvENKUlvE1_clEvEUlS4_S4_E_EESt5arrayIPcLm2EELi4E23TrivialOffsetCalculatorILi1EjESF_NS0_6memory15LoadWithoutCastENSG_16StoreWithoutCastEEEviT_T0_T2_T3_T4_T5_ --------------------------
	.section	.nv.constant0._ZN2at6native27unrolled_elementwise_kernelINS0_13AUnaryFunctorIN3c104HalfES4_S4_ZZZNS0_17atan2_kernel_cudaERNS_18TensorIteratorBaseEENKUlvE_clEvENKUlvE1_clEvEUlS4_S4_E_EESt5arrayIPcLm2EELi4E23TrivialOffsetCalculatorILi1EjESF_NS0_6memory15LoadWithoutCastENSG_16StoreWithoutCastEEEviT_T0_T2_T3_T4_T5_,"a",@progbits
	.sectionflags	@""
	.align	4
.nv.constant0._ZN2at6native27unrolled_elementwise_kernelINS0_13AUnaryFunctorIN3c104HalfES4_S4_ZZZNS0_17atan2_kernel_cudaERNS_18TensorIteratorBaseEENKUlvE_clEvENKUlvE1_clEvEUlS4_S4_E_EESt5arrayIPcLm2EELi4E23TrivialOffsetCalculatorILi1EjESF_NS0_6memory15LoadWithoutCastENSG_16StoreWithoutCastEEEviT_T0_T2_T3_T4_T5_:
	.zero		924


//--------------------- .nv.constant0._ZN2at6native29vectorized_elementwise_kernelILi2ENS0_13AUnaryFunctorIN3c104HalfES4_S4_ZZZNS0_17atan2_kernel_cudaERNS_18TensorIteratorBaseEENKUlvE_clEvENKUlvE1_clEvEUlS4_S4_E_EESt5arrayIPcLm2EEEEviT0_T1_ --------------------------
	.section	.nv.constant0._ZN2at6native29vectorized_elementwise_kernelILi2ENS0_13AUnaryFunctorIN3c104HalfES4_S4_ZZZNS0_17atan2_kernel_cudaERNS_18TensorIteratorBaseEENKUlvE_clEvENKUlvE1_clEvEUlS4_S4_E_EESt5arrayIPcLm2EEEEviT0_T1_,"a",@progbits
	.sectionflags	@""
	.align	4
.nv.constant0._ZN2at6native29vectorized_elementwise_kernelILi2ENS0_13AUnaryFunctorIN3c104HalfES4_S4_ZZZNS0_17atan2_kernel_cudaERNS_18TensorIteratorBaseEENKUlvE_clEvENKUlvE1_clEvEUlS4_S4_E_EESt5arrayIPcLm2EEEEviT0_T1_:
	.zero		920


//--------------------- .nv.constant0._ZN2at6native29vectorized_elementwise_kernelILi4ENS0_13AUnaryFunctorIN3c104HalfES4_S4_ZZZNS0_17atan2_kernel_cudaERNS_18TensorIteratorBaseEENKUlvE_clEvENKUlvE1_clEvEUlS4_S4_E_EESt5arrayIPcLm2EEEEviT0_T1_ --------------------------
	.section	.nv.constant0._ZN2at6native29vectorized_elementwise_kernelILi4ENS0_13AUnaryFunctorIN3c104HalfES4_S4_ZZZNS0_17atan2_kernel_cudaERNS_18TensorIteratorBaseEENKUlvE_clEvENKUlvE1_clEvEUlS4_S4_E_EESt5arrayIPcLm2EEEEviT0_T1_,"a",@progbits
	.sectionflags	@""
	.align	4
.nv.constant0._ZN2at6native29vectorized_elementwise_kernelILi4ENS0_13AUnaryFunctorIN3c104HalfES4_S4_ZZZNS0_17atan2_kernel_cudaERNS_18TensorIteratorBaseEENKUlvE_clEvENKUlvE1_clEvEUlS4_S4_E_EESt5arrayIPcLm2EEEEviT0_T1_:
	.zero		920


//--------------------- .nv.constant0._ZN2at6native29vectorized_elementwise_kernelILi8ENS0_13AUnaryFunctorIN3c104HalfES4_S4_ZZZNS0_17atan2_kernel_cudaERNS_18TensorIteratorBaseEENKUlvE_clEvENKUlvE1_clEvEUlS4_S4_E_EESt5arrayIPcLm2EEEEviT0_T1_ --------------------------
	.section	.nv.constant0._ZN2at6native29vectorized_elementwise_kernelILi8ENS0_13AUnaryFunctorIN3c104HalfES4_S4_ZZZNS0_17atan2_kernel_cudaERNS_18TensorIteratorBaseEENKUlvE_clEvENKUlvE1_clEvEUlS4_S4_E_EESt5arrayIPcLm2EEEEviT0_T1_,"a",@progbits
	.sectionflags	@""
	.align	4
.nv.constant0._ZN2at6native29vectorized_elementwise_kernelILi8ENS0_13AUnaryFunctorIN3c104HalfES4_S4_ZZZNS0_17atan2_kernel_cudaERNS_18TensorIteratorBaseEENKUlvE_clEvENKUlvE1_clEvEUlS4_S4_E_EESt5arrayIPcLm2EEEEviT0_T1_:
	.zero		920


//--------------------- .nv.constant0._ZN2at6native18elementwise_kernelILi128ELi4EZNS0_15gpu_kernel_implINS0_13BinaryFunctorIfffZZZNS0_17atan2_kernel_cudaERNS_18TensorIteratorBaseEENKUlvE_clEvENKUlvE0_clEvEUlffE_EEEEvS5_RKT_EUliE_EEviT1_ --------------------------
	.section	.nv.constant0._ZN2at6native18elementwise_kernelILi128ELi4EZNS0_15gpu_kernel_implINS0_13BinaryFunctorIfffZZZNS0_17atan2_kernel_cudaERNS_18TensorIteratorBaseEENKUlvE_clEvENKUlvE0_clEvEUlffE_EEEEvS5_RKT_EUliE_EEviT1_,"a",@progbits
	.sectionflags	@""
	.align	4
.nv.constant0._ZN2at6native18elementwise_kernelILi128ELi4EZNS0_15gpu_kernel_implINS0_13BinaryFunctorIfffZZZNS0_17atan2_kernel_cudaERNS_18TensorIteratorBaseEENKUlvE_clEvENKUlvE0_clEvEUlffE_EEEEvS5_RKT_EUliE_EEviT1_:
	.zero		1552


//--------------------- .nv.constant0._ZN2at6native27unrolled_elementwise_kernelINS0_13BinaryFunctorIfffZZZNS0_17atan2_kernel_cudaERNS_18TensorIteratorBaseEENKUlvE_clEvENKUlvE0_clEvEUlffE_EESt5arrayIPcLm3EELi4E23TrivialOffsetCalculatorILi2EjESC_ILi1EjENS0_6memory12LoadWithCastILi2EEENSF_13StoreWithCastILi1EEEEEviT_T0_T2_T3_T4_T5_ --------------------------
	.section	.nv.constant0._ZN2at6native27unrolled_elementwise_kernelINS0_13BinaryFunctorIfffZZZNS0_17atan2_kernel_cudaERNS_18TensorIteratorBaseEENKUlvE_clEvENKUlvE0_clEvEUlffE_EESt5arrayIPcLm3EELi4E23TrivialOffsetCalculatorILi2EjESC_ILi1EjENS0_6memory12LoadWithCastILi2EEENSF_13StoreWithCastILi1EEEEEviT_T0_T2_T3_T4_T5_,"a",@progbits
	.sectionflags	@""
	.align	4
.nv.constant0._ZN2at6native27unrolled_elementwise_kernelINS0_13BinaryFunctorIfffZZZNS0_17atan2_kernel_cudaERNS_18TensorIteratorBaseEENKUlvE_clEvENKUlvE0_clEvEUlffE_EESt5arrayIPcLm3EELi4E23TrivialOffsetCalculatorILi2EjESC_ILi1EjENS0_6memory12LoadWithCastILi2EEENSF_13StoreWithCastILi1EEEEEviT_T0_T2_T3_T4_T5_:
	.zero		952


//--------------------- .nv.constant0._ZN2at6native18elementwise_kernelILi128ELi2EZNS0_22gpu_kernel_impl_nocastINS0_13BinaryFunctorIfffZZZNS0_17atan2_kernel_cudaERNS_18TensorIteratorBaseEENKUlvE_clEvENKUlvE0_clEvEUlffE_EEEEvS5_RKT_EUliE_EEviT1_ --------------------------
	.section	.nv.constant0._ZN2at6native18elementwise_kernelILi128ELi2EZNS0_22gpu_kernel_impl_nocastINS0_13BinaryFunctorIfffZZZNS0_17atan2_kernel_cudaERNS_18TensorIteratorBaseEENKUlvE_clEvENKUlvE0_clEvEUlffE_EEEEvS5_RKT_EUliE_EEviT1_,"a",@progbits
	.sectionflags	@""
	.align	4
.nv.constant0._ZN2at6native18elementwise_kernelILi128ELi2EZNS0_22gpu_kernel_impl_nocastINS0_13BinaryFunctorIfffZZZNS0_17atan2_kernel_cudaERNS_18TensorIteratorBaseEENKUlvE_clEvENKUlvE0_clEvEUlffE_EEEEvS5_RKT_EUliE_EEviT1_:
	.zero		1552


//--------------------- .nv.constant0._ZN2at6native27unrolled_elementwise_kernelINS0_13BinaryFunctorIfffZZZNS0_17atan2_kernel_cudaERNS_18TensorIteratorBaseEENKUlvE_clEvENKUlvE0_clEvEUlffE_EESt5arrayIPcLm3EELi4E23TrivialOffsetCalculatorILi2EjESC_ILi1EjENS0_6memory15LoadWithoutCastENSF_16StoreWithoutCastEEEviT_T0_T2_T3_T4_T5_ --------------------------
	.section	.nv.constant0._ZN2at6native27unrolled_elementwise_kernelINS0_13BinaryFunctorIfffZZZNS0_17atan2_kernel_cudaERNS_18TensorIteratorBaseEENKUlvE_clEvENKUlvE0_clEvEUlffE_EESt5arrayIPcLm3EELi4E23TrivialOffsetCalculatorILi2EjESC_ILi1EjENS0_6memory15LoadWithoutCastENSF_16StoreWithoutCastEEEviT_T0_T2_T3_T4_T5_,"a",@progbits
	.sectionflags	@""
	.align	4
.nv.constant0._ZN2at6native27unrolled_elementwise_kernelINS0_13BinaryFunctorIfffZZZNS0_17atan2_kernel_cudaERNS_18TensorIteratorBaseEENKUlvE_clEvENKUlvE0_clEvEUlffE_EESt5arrayIPcLm3EELi4E23TrivialOffsetCalculatorILi2EjESC_ILi1EjENS0_6memory15LoadWithoutCastENSF_16StoreWithoutCastEEEviT_T0_T2_T3_T4_T5_:
	.zero		932


//--------------------- .nv.constant0._ZN2at6native29vectorized_elementwise_kernelILi2ENS0_13BinaryFunctorIfffZZZNS0_17atan2_kernel_cudaERNS_18TensorIteratorBaseEENKUlvE_clEvENKUlvE0_clEvEUlffE_EESt5arrayIPcLm3EEEEviT0_T1_ --------------------------
	.section	.nv.constant0._ZN2at6native29vectorized_elementwise_kernelILi2ENS0_13BinaryFunctorIfffZZZNS0_17atan2_kernel_cudaERNS_18TensorIteratorBaseEENKUlvE_clEvENKUlvE0_clEvEUlffE_EESt5arrayIPcLm3EEEEviT0_T1_,"a",@progbits
	.sectionflags	@""
	.align	4
.nv.constant0._ZN2at6native29vectorized_elementwise_kernelILi2ENS0_13BinaryFunctorIfffZZZNS0_17atan2_kernel_cudaERNS_18TensorIteratorBaseEENKUlvE_clEvENKUlvE0_clEvEUlffE_EESt5arrayIPcLm3EEEEviT0_T1_:
	.zero		928


//--------------------- .nv.constant0._ZN2at6native29vectorized_elementwise_kernelILi4ENS0_13BinaryFunctorIfffZZZNS0_17atan2_kernel_cudaERNS_18TensorIteratorBaseEENKUlvE_clEvENKUlvE0_clEvEUlffE_EESt5arrayIPcLm3EEEEviT0_T1_ --------------------------
	.section	.nv.constant0._ZN2at6native29vectorized_elementwise_kernelILi4ENS0_13BinaryFunctorIfffZZZNS0_17atan2_kernel_cudaERNS_18TensorIteratorBaseEENKUlvE_clEvENKUlvE0_clEvEUlffE_EESt5arrayIPcLm3EEEEviT0_T1_,"a",@progbits
	.sectionflags	@""
	.align	4
.nv.constant0._ZN2at6native29vectorized_elementwise_kernelILi4ENS0_13BinaryFunctorIfffZZZNS0_17atan2_kernel_cudaERNS_18TensorIteratorBaseEENKUlvE_clEvENKUlvE0_clEvEUlffE_EESt5arrayIPcLm3EEEEviT0_T1_:
	.zero		928


//--------------------- .nv.constant0._ZN2at6native29vectorized_elementwise_kernelILi8ENS0_13BinaryFunctorIfffZZZNS0_17atan2_kernel_cudaERNS_18TensorIteratorBaseEENKUlvE_clEvENKUlvE0_clEvEUlffE_EESt5arrayIPcLm3EEEEviT0_T1_ --------------------------
	.section	.nv.constant0._ZN2at6native29vectorized_elementwise_kernelILi8ENS0_13BinaryFunctorIfffZZZNS0_17atan2_kernel_cudaERNS_18TensorIteratorBaseEENKUlvE_clEvENKUlvE0_clEvEUlffE_EESt5arrayIPcLm3EEEEviT0_T1_,"a",@progbits
	.sectionflags	@""
	.align	4
.nv.constant0._ZN2at6native29vectorized_elementwise_kernelILi8ENS0_13BinaryFunctorIfffZZZNS0_17atan2_kernel_cudaERNS_18TensorIteratorBaseEENKUlvE_clEvENKUlvE0_clEvEUlffE_EESt5arrayIPcLm3EEEEviT0_T1_:
	.zero		928


//--------------------- .nv.constant0._ZN2at6native18elementwise_kernelILi128ELi4EZNS0_15gpu_kernel_implINS0_13BUnaryFunctorIfffZZZNS0_17atan2_kernel_cudaERNS_18TensorIteratorBaseEENKUlvE_clEvENKUlvE0_clEvEUlffE_EEEEvS5_RKT_EUliE_EEviT1_ --------------------------
	.section	.nv.constant0._ZN2at6native18elementwise_kernelILi128ELi4EZNS0_15gpu_kernel_implINS0_13BUnaryFunctorIfffZZZNS0_17atan2_kernel_cudaERNS_18TensorIteratorBaseEENKUlvE_clEvENKUlvE0_clEvEUlffE_EEEEvS5_RKT_EUliE_EEviT1_,"a",@progbits
	.sectionflags	@""
	.align	4
.nv.constant0._ZN2at6native18elementwise_kernelILi128ELi4EZNS0_15gpu_kernel_implINS0_13BUnaryFunctorIfffZZZNS0_17atan2_kernel_cudaERNS_18TensorIteratorBaseEENKUlvE_clEvENKUlvE0_clEvEUlffE_EEEEvS5_RKT_EUliE_EEviT1_:
	.zero		1448


//--------------------- .nv.constant0._ZN2at6native27unrolled_elementwise_kernelINS0_13BUnaryFunctorIfffZZZNS0_17atan2_kernel_cudaERNS_18TensorIteratorBaseEENKUlvE_clEvENKUlvE0_clEvEUlffE_EESt5arrayIPcLm2EELi4E23TrivialOffsetCalculatorILi1EjESD_NS0_6memory12LoadWithCastILi1EEENSE_13StoreWithCastILi1EEEEEviT_T0_T2_T3_T4_T5_ --------------------------
	.section	.nv.constant0._ZN2at6native27unrolled_elementwise_kernelINS0_13BUnaryFunctorIfffZZZNS0_17atan2_kernel_cudaERNS_18TensorIteratorBaseEENKUlvE_clEvENKUlvE0_clEvEUlffE_EESt5arrayIPcLm2EELi4E23TrivialOffsetCalculatorILi1EjESD_NS0_6memory12LoadWithCastILi1EEENSE_13StoreWithCastILi1EEEEEviT_T0_T2_T3_T4_T5_,"a",@progbits
	.sectionflags	@""
	.align	4
.nv.constant0._ZN2at6native27unrolled_elementwise_kernelINS0_13BUnaryFunctorIfffZZZNS0_17atan2_kernel_cudaERNS_18TensorIteratorBaseEENKUlvE_clEvENKUlvE0_clEvEUlffE_EESt5arrayIPcLm2EELi4E23TrivialOffsetCalculatorILi1EjESD_NS0_6memory12LoadWithCastILi1EEENSE_13StoreWithCastILi1EEEEEviT_T0_T2_T3_T4_T5_:
	.zero		948


//--------------------- .nv.constant0._ZN2at6native18elementwise_kernelILi128ELi2EZNS0_22gpu_kernel_impl_nocastINS0_13BUnaryFunctorIfffZZZNS0_17atan2_kernel_cudaERNS_18TensorIteratorBaseEENKUlvE_clEvENKUlvE0_clEvEUlffE_EEEEvS5_RKT_EUliE_EEviT1_ --------------------------
	.section	.nv.constant0._ZN2at6native18elementwise_kernelILi128ELi2EZNS0_22gpu_kernel_impl_nocastINS0_13BUnaryFunctorIfffZZZNS0_17atan2_kernel_cudaERNS_18TensorIteratorBaseEENKUlvE_clEvENKUlvE0_clEvEUlffE_EEEEvS5_RKT_EUliE_EEviT1_,"a",@progbits
	.sectionflags	@""
	.align	4
.nv.constant0._ZN2at6native18elementwise_kernelILi128ELi2EZNS0_22gpu_kernel_impl_nocastINS0_13BUnaryFunctorIfffZZZNS0_17atan2_kernel_cudaERNS_18TensorIteratorBaseEENKUlvE_clEvENKUlvE0_clEvEUlffE_EEEEvS5_RKT_EUliE_EEviT1_:
	.zero		1440


//--------------------- .nv.constant0._ZN2at6native27unrolled_elementwise_kernelINS0_13BUnaryFunctorIfffZZZNS0_17atan2_kernel_cudaERNS_18TensorIteratorBaseEENKUlvE_clEvENKUlvE0_clEvEUlffE_EESt5arrayIPcLm2EELi4E23TrivialOffsetCalculatorILi1EjESD_NS0_6memory15LoadWithoutCastENSE_16StoreWithoutCastEEEviT_T0_T2_T3_T4_T5_ --------------------------
	.section	.nv.constant0._ZN2at6native27unrolled_elementwise_kernelINS0_13BUnaryFunctorIfffZZZNS0_17atan2_kernel_cudaERNS_18TensorIteratorBaseEENKUlvE_clEvENKUlvE0_clEvEUlffE_EESt5arrayIPcLm2EELi4E23TrivialOffsetCalculatorILi1EjESD_NS0_6memory15LoadWithoutCastENSE_16StoreWithoutCastEEEviT_T0_T2_T3_T4_T5_,"a",@progbits
	.sectionflags	@""
	.align	4
.nv.constant0._ZN2at6native27unrolled_elementwise_kernelINS0_13BUnaryFunctorIfffZZZNS0_17atan2_kernel_cudaERNS_18TensorIteratorBaseEENKUlvE_clEvENKUlvE0_clEvEUlffE_EESt5arrayIPcLm2EELi4E23TrivialOffsetCalculatorILi1EjESD_NS0_6memory15LoadWithoutCastENSE_16StoreWithoutCastEEEviT_T0_T2_T3_T4_T5_:
	.zero		932


//--------------------- .nv.constant0._ZN2at6native29vectorized_elementwise_kernelILi2ENS0_13BUnaryFunctorIfffZZZNS0_17atan2_kernel_cudaERNS_18TensorIteratorBaseEENKUlvE_clEvENKUlvE0_clEvEUlffE_EESt5arrayIPcLm2EEEEviT0_T1_ --------------------------
	.section	.nv.constant0._ZN2at6native29vectorized_elementwise_kernelILi2ENS0_13BUnaryFunctorIfffZZZNS0_17atan2_kernel_cudaERNS_18TensorIteratorBaseEENKUlvE_clEvENKUlvE0_clEvEUlffE_EESt5arrayIPcLm2EEEEviT0_T1_,"a",@progbits
	.sectionflags	@""
	.align	4
.nv.constant0._ZN2at6native29vectorized_elementwise_kernelILi2ENS0_13BUnaryFunctorIfffZZZNS0_17atan2_kernel_cudaERNS_18TensorIteratorBaseEENKUlvE_clEvENKUlvE0_clEvEUlffE_EESt5arrayIPcLm2EEEEviT0_T1_:
	.zero		928


//--------------------- .nv.constant0._ZN2at6native29vectorized_elementwise_kernelILi4ENS0_13BUnaryFunctorIfffZZZNS0_17atan2_kernel_cudaERNS_18TensorIteratorBaseEENKUlvE_clEvENKUlvE0_clEvEUlffE_EESt5arrayIPcLm2EEEEviT0_T1_ --------------------------
	.section	.nv.constant0._ZN2at6native29vectorized_elementwise_kernelILi4ENS0_13BUnaryFunctorIfffZZZNS0_17atan2_kernel_cudaERNS_18TensorIteratorBaseEENKUlvE_clEvENKUlvE0_clEvEUlffE_EESt5arrayIPcLm2EEEEviT0_T1_,"a",@progbits
	.sectionflags	@""
	.align	4
.nv.constant0._ZN2at6native29vectorized_elementwise_kernelILi4ENS0_13BUnaryFunctorIfffZZZNS0_17atan2_kernel_cudaERNS_18TensorIteratorBaseEENKUlvE_clEvENKUlvE0_clEvEUlffE_EESt5arrayIPcLm2EEEEviT0_T1_:
	.zero		928


//--------------------- .nv.constant0._ZN2at6native29vectorized_elementwise_kernelILi8ENS0_13BUnaryFunctorIfffZZZNS0_17atan2_kernel_cudaERNS_18TensorIteratorBaseEENKUlvE_clEvENKUlvE0_clEvEUlffE_EESt5arrayIPcLm2EEEEviT0_T1_ --------------------------
	.section	.nv.constant0._ZN2at6native29vectorized_elementwise_kernelILi8ENS0_13BUnaryFunctorIfffZZZNS0_17atan2_kernel_cudaERNS_18TensorIteratorBaseEENKUlvE_clEvENKUlvE0_clEvEUlffE_EESt5arrayIPcLm2EEEEviT0_T1_,"a",@progbits
	.sectionflags	@""
	.align	4
.nv.constant0._ZN2at6native29vectorized_elementwise_kernelILi8ENS0_13BUnaryFunctorIfffZZZNS0_17atan2_kernel_cudaERNS_18TensorIteratorBaseEENKUlvE_clEvENKUlvE0_clEvEUlffE_EESt5arrayIPcLm2EEEEviT0_T1_:
	.zero		928


//--------------------- .nv.constant0._ZN2at6native18elementwise_kernelILi128ELi4EZNS0_15gpu_kernel_implINS0_13AUnaryFunctorIfffZZZNS0_17atan2_kernel_cudaERNS_18TensorIteratorBaseEENKUlvE_clEvENKUlvE0_clEvEUlffE_EEEEvS5_RKT_EUliE_EEviT1_ --------------------------
	.section	.nv.constant0._ZN2at6native18elementwise_kernelILi128ELi4EZNS0_15gpu_kernel_implINS0_13AUnaryFunctorIfffZZZNS0_17atan2_kernel_cudaERNS_18TensorIteratorBaseEENKUlvE_clEvENKUlvE0_clEvEUlffE_EEEEvS5_RKT_EUliE_EEviT1_,"a",@progbits
	.sectionflags	@""
	.align	4
.nv.constant0._ZN2at6native18elementwise_kernelILi128ELi4EZNS0_15gpu_kernel_implINS0_13AUnaryFunctorIfffZZZNS0_17atan2_kernel_cudaERNS_18TensorIteratorBaseEENKUlvE_clEvENKUlvE0_clEvEUlffE_EEEEvS5_RKT_EUliE_EEviT1_:
	.zero		1448


//--------------------- .nv.constant0._ZN2at6native27unrolled_elementwise_kernelINS0_13AUnaryFunctorIfffZZZNS0_17atan2_kernel_cudaERNS_18TensorIteratorBaseEENKUlvE_clEvENKUlvE0_clEvEUlffE_EESt5arrayIPcLm2EELi4E23TrivialOffsetCalculatorILi1EjESD_NS0_6memory12LoadWithCastILi1EEENSE_13StoreWithCastILi1EEEEEviT_T0_T2_T3_T4_T5_ --------------------------
	.section	.nv.constant0._ZN2at6native27unrolled_elementwise_kernelINS0_13AUnaryFunctorIfffZZZNS0_17atan2_kernel_cudaERNS_18TensorIteratorBaseEENKUlvE_clEvENKUlvE0_clEvEUlffE_EESt5arrayIPcLm2EELi4E23TrivialOffsetCalculatorILi1EjESD_NS0_6memory12LoadWithCastILi1EEENSE_13StoreWithCastILi1EEEEEviT_T0_T2_T3_T4_T5_,"a",@progbits
	.sectionflags	@""
	.align	4
.nv.constant0._ZN2at6native27unrolled_elementwise_kernelINS0_13AUnaryFunctorIfffZZZNS0_17atan2_kernel_cudaERNS_18TensorIteratorBaseEENKUlvE_clEvENKUlvE0_clEvEUlffE_EESt5arrayIPcLm2EELi4E23TrivialOffsetCalculatorILi1EjESD_NS0_6memory12LoadWithCastILi1EEENSE_13StoreWithCastILi1EEEEEviT_T0_T2_T3_T4_T5_:
	.zero		948


//--------------------- .nv.constant0._ZN2at6native18elementwise_kernelILi128ELi2EZNS0_22gpu_kernel_impl_nocastINS0_13AUnaryFunctorIfffZZZNS0_17atan2_kernel_cudaERNS_18TensorIteratorBaseEENKUlvE_clEvENKUlvE0_clEvEUlffE_EEEEvS5_RKT_EUliE_EEviT1_ --------------------------
	.section	.nv.constant0._ZN2at6native18elementwise_kernelILi128ELi2EZNS0_22gpu_kernel_impl_nocastINS0_13AUnaryFunctorIfffZZZNS0_17atan2_kernel_cudaERNS_18TensorIteratorBaseEENKUlvE_clEvENKUlvE0_clEvEUlffE_EEEEvS5_RKT_EUliE_EEviT1_,"a",@progbits
	.sectionflags	@""
	.align	4
.nv.constant0._ZN2at6native18elementwise_kernelILi128ELi2EZNS0_22gpu_kernel_impl_nocastINS0_13AUnaryFunctorIfffZZZNS0_17atan2_kernel_cudaERNS_18TensorIteratorBaseEENKUlvE_clEvENKUlvE0_clEvEUlffE_EEEEvS5_RKT_EUliE_EEviT1_:
	.zero		1440


//--------------------- .nv.constant0._ZN2at6native27unrolled_elementwise_kernelINS0_13AUnaryFunctorIfffZZZNS0_17atan2_kernel_cudaERNS_18TensorIteratorBaseEENKUlvE_clEvENKUlvE0_clEvEUlffE_EESt5arrayIPcLm2EELi4E23TrivialOffsetCalculatorILi1EjESD_NS0_6memory15LoadWithoutCastENSE_16StoreWithoutCastEEEviT_T0_T2_T3_T4_T5_ --------------------------
	.section	.nv.constant0._ZN2at6native27unrolled_elementwise_kernelINS0_13AUnaryFunctorIfffZZZNS0_17atan2_kernel_cudaERNS_18TensorIteratorBaseEENKUlvE_clEvENKUlvE0_clEvEUlffE_EESt5arrayIPcLm2EELi4E23TrivialOffsetCalculatorILi1EjESD_NS0_6memory15LoadWithoutCastENSE_16StoreWithoutCastEEEviT_T0_T2_T3_T4_T5_,"a",@progbits
	.sectionflags	@""
	.align	4
.nv.constant0._ZN2at6native27unrolled_elementwise_kernelINS0_13AUnaryFunctorIfffZZZNS0_17atan2_kernel_cudaERNS_18TensorIteratorBaseEENKUlvE_clEvENKUlvE0_clEvEUlffE_EESt5arrayIPcLm2EELi4E23TrivialOffsetCalculatorILi1EjESD_NS0_6memory15LoadWithoutCastENSE_16StoreWithoutCastEEEviT_T0_T2_T3_T4_T5_:
	.zero		932


//--------------------- .nv.constant0._ZN2at6native29vectorized_elementwise_kernelILi2ENS0_13AUnaryFunctorIfffZZZNS0_17atan2_kernel_cudaERNS_18TensorIteratorBaseEENKUlvE_clEvENKUlvE0_clEvEUlffE_EESt5arrayIPcLm2EEEEviT0_T1_ --------------------------
	.section	.nv.constant0._ZN2at6native29vectorized_elementwise_kernelILi2ENS0_13AUnaryFunctorIfffZZZNS0_17atan2_kernel_cudaERNS_18TensorIteratorBaseEENKUlvE_clEvENKUlvE0_clEvEUlffE_EESt5arrayIPcLm2EEEEviT0_T1_,"a",@progbits
	.sectionflags	@""
	.align	4
.nv.constant0._ZN2at6native29vectorized_elementwise_kernelILi2ENS0_13AUnaryFunctorIfffZZZNS0_17atan2_kernel_cudaERNS_18TensorIteratorBaseEENKUlvE_clEvENKUlvE0_clEvEUlffE_EESt5arrayIPcLm2EEEEviT0_T1_:
	.zero		928


//--------------------- .nv.constant0._ZN2at6native29vectorized_elementwise_kernelILi4ENS0_13AUnaryFunctorIfffZZZNS0_17atan2_kernel_cudaERNS_18TensorIteratorBaseEENKUlvE_clEvENKUlvE0_clEvEUlffE_EESt5arrayIPcLm2EEEEviT0_T1_ --------------------------
	.section	.nv.constant0._ZN2at6native29vectorized_elementwise_kernelILi4ENS0_13AUnaryFunctorIfffZZZNS0_17atan2_kernel_cudaERNS_18TensorIteratorBaseEENKUlvE_clEvENKUlvE0_clEvEUlffE_EESt5arrayIPcLm2EEEEviT0_T1_,"a",@progbits
	.sectionflags	@""
	.align	4
.nv.constant0._ZN2at6native29vectorized_elementwise_kernelILi4ENS0_13AUnaryFunctorIfffZZZNS0_17atan2_kernel_cudaERNS_18TensorIteratorBaseEENKUlvE_clEvENKUlvE0_clEvEUlffE_EESt5arrayIPcLm2EEEEviT0_T1_:
	.zero		928


//--------------------- .nv.constant0._ZN2at6native29vectorized_elementwise_kernelILi8ENS0_13AUnaryFunctorIfffZZZNS0_17atan2_kernel_cudaERNS_18TensorIteratorBaseEENKUlvE_clEvENKUlvE0_clEvEUlffE_EESt5arrayIPcLm2EEEEviT0_T1_ --------------------------
	.section	.nv.constant0._ZN2at6native29vectorized_elementwise_kernelILi8ENS0_13AUnaryFunctorIfffZZZNS0_17atan2_kernel_cudaERNS_18TensorIteratorBaseEENKUlvE_clEvENKUlvE0_clEvEUlffE_EESt5arrayIPcLm2EEEEviT0_T1_,"a",@progbits
	.sectionflags	@""
	.align	4
.nv.constant0._ZN2at6native29vectorized_elementwise_kernelILi8ENS0_13AUnaryFunctorIfffZZZNS0_17atan2_kernel_cudaERNS_18TensorIteratorBaseEENKUlvE_clEvENKUlvE0_clEvEUlffE_EESt5arrayIPcLm2EEEEviT0_T1_:
	.zero		928


//--------------------- .nv.constant0._ZN2at6native18elementwise_kernelILi128ELi4EZNS0_15gpu_kernel_implINS0_13BinaryFunctorIdddZZZNS0_17atan2_kernel_cudaERNS_18TensorIteratorBaseEENKUlvE_clEvENKUlvE_clEvEUlddE_EEEEvS5_RKT_EUliE_EEviT1_ --------------------------
	.section	.nv.constant0._ZN2at6native18elementwise_kernelILi128ELi4EZNS0_15gpu_kernel_implINS0_13BinaryFunctorIdddZZZNS0_17atan2_kernel_cudaERNS_18TensorIteratorBaseEENKUlvE_clEvENKUlvE_clEvEUlddE_EEEEvS5_RKT_EUliE_EEviT1_,"a",@progbits
	.sectionflags	@""
	.align	4
.nv.constant0._ZN2at6native18elementwise_kernelILi128ELi4EZNS0_15gpu_kernel_implINS0_13BinaryFunctorIdddZZZNS0_17atan2_kernel_cudaERNS_18TensorIteratorBaseEENKUlvE_clEvENKUlvE_clEvEUlddE_EEEEvS5_RKT_EUliE_EEviT1_:
	.zero		1552


//--------------------- .nv.constant0._ZN2at6native27unrolled_elementwise_kernelINS0_13BinaryFunctorIdddZZZNS0_17atan2_kernel_cudaERNS_18TensorIteratorBaseEENKUlvE_clEvENKUlvE_clEvEUlddE_EESt5arrayIPcLm3EELi4E23TrivialOffsetCalculatorILi2EjESC_ILi1EjENS0_6memory12LoadWithCastILi2EEENSF_13StoreWithCastILi1EEEEEviT_T0_T2_T3_T4_T5_ --------------------------
	.section	.nv.constant0._ZN2at6native27unrolled_elementwise_kernelINS0_13BinaryFunctorIdddZZZNS0_17atan2_kernel_cudaERNS_18TensorIteratorBaseEENKUlvE_clEvENKUlvE_clEvEUlddE_EESt5arrayIPcLm3EELi4E23TrivialOffsetCalculatorILi2EjESC_ILi1EjENS0_6memory12LoadWithCastILi2EEENSF_13StoreWithCastILi1EEEEEviT_T0_T2_T3_T4_T5_,"a",@progbits
	.sectionflags	@""
	.align	4
.nv.constant0._ZN2at6native27unrolled_elementwise_kernelINS0_13BinaryFunctorIdddZZZNS0_17atan2_kernel_cudaERNS_18TensorIteratorBaseEENKUlvE_clEvENKUlvE_clEvEUlddE_EESt5arrayIPcLm3EELi4E23TrivialOffsetCalculatorILi2EjESC_ILi1EjENS0_6memory12LoadWithCastILi2EEENSF_13StoreWithCastILi1EEEEEviT_T0_T2_T3_T4_T5_:
	.zero		952


//--------------------- .nv.constant0._ZN2at6native18elementwise_kernelILi128ELi2EZNS0_22gpu_kernel_impl_nocastINS0_13BinaryFunctorIdddZZZNS0_17atan2_kernel_cudaERNS_18TensorIteratorBaseEENKUlvE_clEvENKUlvE_clEvEUlddE_EEEEvS5_RKT_EUliE_EEviT1_ --------------------------
	.section	.nv.constant0._ZN2at6native18elementwise_kernelILi128ELi2EZNS0_22gpu_kernel_impl_nocastINS0_13BinaryFunctorIdddZZZNS0_17atan2_kernel_cudaERNS_18TensorIteratorBaseEENKUlvE_clEvENKUlvE_clEvEUlddE_EEEEvS5_RKT_EUliE_EEviT1_,"a",@progbits
	.sectionflags	@""
	.align	4
.nv.constant0._ZN2at6native18elementwise_kernelILi128ELi2EZNS0_22gpu_kernel_impl_nocastINS0_13BinaryFunctorIdddZZZNS0_17atan2_kernel_cudaERNS_18TensorIteratorBaseEENKUlvE_clEvENKUlvE_clEvEUlddE_EEEEvS5_RKT_EUliE_EEviT1_:
	.zero		1552


//--------------------- .nv.constant0._ZN2at6native27unrolled_elementwise_kernelINS0_13BinaryFunctorIdddZZZNS0_17atan2_kernel_cudaERNS_18TensorIteratorBaseEENKUlvE_clEvENKUlvE_clEvEUlddE_EESt5arrayIPcLm3EELi4E23TrivialOffsetCalculatorILi2EjESC_ILi1EjENS0_6memory15LoadWithoutCastENSF_16StoreWithoutCastEEEviT_T0_T2_T3_T4_T5_ --------------------------
	.section	.nv.constant0._ZN2at6native27unrolled_elementwise_kernelINS0_13BinaryFunctorIdddZZZNS0_17atan2_kernel_cudaERNS_18TensorIteratorBaseEENKUlvE_clEvENKUlvE_clEvEUlddE_EESt5arrayIPcLm3EELi4E23TrivialOffsetCalculatorILi2EjESC_ILi1EjENS0_6memory15LoadWithoutCastENSF_16StoreWithoutCastEEEviT_T0_T2_T3_T4_T5_,"a",@progbits
	.sectionflags	@""
	.align	4
.nv.constant0._ZN2at6native27unrolled_elementwise_kernelINS0_13BinaryFunctorIdddZZZNS0_17atan2_kernel_cudaERNS_18TensorIteratorBaseEENKUlvE_clEvENKUlvE_clEvEUlddE_EESt5arrayIPcLm3EELi4E23TrivialOffsetCalculatorILi2EjESC_ILi1EjENS0_6memory15LoadWithoutCastENSF_16StoreWithoutCastEEEviT_T0_T2_T3_T4_T5_:
	.zero		932


//--------------------- .nv.constant0._ZN2at6native29vectorized_elementwise_kernelILi2ENS0_13BinaryFunctorIdddZZZNS0_17atan2_kernel_cudaERNS_18TensorIteratorBaseEENKUlvE_clEvENKUlvE_clEvEUlddE_EESt5arrayIPcLm3EEEEviT0_T1_ --------------------------
	.section	.nv.constant0._ZN2at6native29vectorized_elementwise_kernelILi2ENS0_13BinaryFunctorIdddZZZNS0_17atan2_kernel_cudaERNS_18TensorIteratorBaseEENKUlvE_clEvENKUlvE_clEvEUlddE_EESt5arrayIPcLm3EEEEviT0_T1_,"a",@progbits
	.sectionflags	@""
	.align	4
.nv.constant0._ZN2at6native29vectorized_elementwise_kernelILi2ENS0_13BinaryFunctorIdddZZZNS0_17atan2_kernel_cudaERNS_18TensorIteratorBaseEENKUlvE_clEvENKUlvE_clEvEUlddE_EESt5arrayIPcLm3EEEEviT0_T1_:
	.zero		928


//--------------------- .nv.constant0._ZN2at6native29vectorized_elementwise_kernelILi4ENS0_13BinaryFunctorIdddZZZNS0_17atan2_kernel_cudaERNS_18TensorIteratorBaseEENKUlvE_clEvENKUlvE_clEvEUlddE_EESt5arrayIPcLm3EEEEviT0_T1_ --------------------------
	.section	.nv.constant0._ZN2at6native29vectorized_elementwise_kernelILi4ENS0_13BinaryFunctorIdddZZZNS0_17atan2_kernel_cudaERNS_18TensorIteratorBaseEENKUlvE_clEvENKUlvE_clEvEUlddE_EESt5arrayIPcLm3EEEEviT0_T1_,"a",@progbits
	.sectionflags	@""
	.align	4
.nv.constant0._ZN2at6native29vectorized_elementwise_kernelILi4ENS0_13BinaryFunctorIdddZZZNS0_17atan2_kernel_cudaERNS_18TensorIteratorBaseEENKUlvE_clEvENKUlvE_clEvEUlddE_EESt5arrayIPcLm3EEEEviT0_T1_:
	.zero		928


//--------------------- .nv.constant0._ZN2at6native29vectorized_elementwise_kernelILi8ENS0_13BinaryFunctorIdddZZZNS0_17atan2_kernel_cudaERNS_18TensorIteratorBaseEENKUlvE_clEvENKUlvE_clEvEUlddE_EESt5arrayIPcLm3EEEEviT0_T1_ --------------------------
	.section	.nv.constant0._ZN2at6native29vectorized_elementwise_kernelILi8ENS0_13BinaryFunctorIdddZZZNS0_17atan2_kernel_cudaERNS_18TensorIteratorBaseEENKUlvE_clEvENKUlvE_clEvEUlddE_EESt5arrayIPcLm3EEEEviT0_T1_,"a",@progbits
	.sectionflags	@""
	.align	4
.nv.constant0._ZN2at6native29vectorized_elementwise_kernelILi8ENS0_13BinaryFunctorIdddZZZNS0_17atan2_kernel_cudaERNS_18TensorIteratorBaseEENKUlvE_clEvENKUlvE_clEvEUlddE_EESt5arrayIPcLm3EEEEviT0_T1_:
	.zero		928


//--------------------- .nv.constant0._ZN2at6native18elementwise_kernelILi128ELi4EZNS0_15gpu_kernel_implINS0_13BUnaryFunctorIdddZZZNS0_17atan2_kernel_cudaERNS_18TensorIteratorBaseEENKUlvE_clEvENKUlvE_clEvEUlddE_EEEEvS5_RKT_EUliE_EEviT1_ --------------------------
	.section	.nv.constant0._ZN2at6native18elementwise_kernelILi128ELi4EZNS0_15gpu_kernel_implINS0_13BUnaryFunctorIdddZZZNS0_17atan2_kernel_cudaERNS_18TensorIteratorBaseEENKUlvE_clEvENKUlvE_clEvEUlddE_EEEEvS5_RKT_EUliE_EEviT1_,"a",@progbits
	.sectionflags	@""
	.align	4
.nv.constant0._ZN2at6native18elementwise_kernelILi128ELi4EZNS0_15gpu_kernel_implINS0_13BUnaryFunctorIdddZZZNS0_17atan2_kernel_cudaERNS_18TensorIteratorBaseEENKUlvE_clEvENKUlvE_clEvEUlddE_EEEEvS5_RKT_EUliE_EEviT1_:
	.zero		1456


//--------------------- .nv.constant0._ZN2at6native27unrolled_elementwise_kernelINS0_13BUnaryFunctorIdddZZZNS0_17atan2_kernel_cudaERNS_18TensorIteratorBaseEENKUlvE_clEvENKUlvE_clEvEUlddE_EESt5arrayIPcLm2EELi4E23TrivialOffsetCalculatorILi1EjESD_NS0_6memory12LoadWithCastILi1EEENSE_13StoreWithCastILi1EEEEEviT_T0_T2_T3_T4_T5_ --------------------------
	.section	.nv.constant0._ZN2at6native27unrolled_elementwise_kernelINS0_13BUnaryFunctorIdddZZZNS0_17atan2_kernel_cudaERNS_18TensorIteratorBaseEENKUlvE_clEvENKUlvE_clEvEUlddE_EESt5arrayIPcLm2EELi4E23TrivialOffsetCalculatorILi1EjESD_NS0_6memory12LoadWithCastILi1EEENSE_13StoreWithCastILi1EEEEEviT_T0_T2_T3_T4_T5_,"a",@progbits
	.sectionflags	@""
	.align	4
.nv.constant0._ZN2at6native27unrolled_elementwise_kernelINS0_13BUnaryFunctorIdddZZZNS0_17atan2_kernel_cudaERNS_18TensorIteratorBaseEENKUlvE_clEvENKUlvE_clEvEUlddE_EESt5arrayIPcLm2EELi4E23TrivialOffsetCalculatorILi1EjESD_NS0_6memory12LoadWithCastILi1EEENSE_13StoreWithCastILi1EEEEEviT_T0_T2_T3_T4_T5_:
	.zero		956


//--------------------- .nv.constant0._ZN2at6native18elementwise_kernelILi128ELi2EZNS0_22gpu_kernel_impl_nocastINS0_13BUnaryFunctorIdddZZZNS0_17atan2_kernel_cudaERNS_18TensorIteratorBaseEENKUlvE_clEvENKUlvE_clEvEUlddE_EEEEvS5_RKT_EUliE_EEviT1_ --------------------------
	.section	.nv.constant0._ZN2at6native18elementwise_kernelILi128ELi2EZNS0_22gpu_kernel_impl_nocastINS0_13BUnaryFunctorIdddZZZNS0_17atan2_kernel_cudaERNS_18TensorIteratorBaseEENKUlvE_clEvENKUlvE_clEvEUlddE_EEEEvS5_RKT_EUliE_EEviT1_,"a",@progbits
	.sectionflags	@""
	.align	4
.nv.constant0._ZN2at6native18elementwise_kernelILi128ELi2EZNS0_22gpu_kernel_impl_nocastINS0_13BUnaryFunctorIdddZZZNS0_17atan2_kernel_cudaERNS_18TensorIteratorBaseEENKUlvE_clEvENKUlvE_clEvEUlddE_EEEEvS5_RKT_EUliE_EEviT1_:
	.zero		1448


//--------------------- .nv.constant0._ZN2at6native27unrolled_elementwise_kernelINS0_13BUnaryFunctorIdddZZZNS0_17atan2_kernel_cudaERNS_18TensorIteratorBaseEENKUlvE_clEvENKUlvE_clEvEUlddE_EESt5arrayIPcLm2EELi4E23TrivialOffsetCalculatorILi1EjESD_NS0_6memory15LoadWithoutCastENSE_16StoreWithoutCastEEEviT_T0_T2_T3_T4_T5_ --------------------------
	.section	.nv.constant0._ZN2at6native27unrolled_elementwise_kernelINS0_13BUnaryFunctorIdddZZZNS0_17atan2_kernel_cudaERNS_18TensorIteratorBaseEENKUlvE_clEvENKUlvE_clEvEUlddE_EESt5arrayIPcLm2EELi4E23TrivialOffsetCalculatorILi1EjESD_NS0_6memory15LoadWithoutCastENSE_16StoreWithoutCastEEEviT_T0_T2_T3_T4_T5_,"a",@progbits
	.sectionflags	@""
	.align	4
.nv.constant0._ZN2at6native27unrolled_elementwise_kernelINS0_13BUnaryFunctorIdddZZZNS0_17atan2_kernel_cudaERNS_18TensorIteratorBaseEENKUlvE_clEvENKUlvE_clEvEUlddE_EESt5arrayIPcLm2EELi4E23TrivialOffsetCalculatorILi1EjESD_NS0_6memory15LoadWithoutCastENSE_16StoreWithoutCastEEEviT_T0_T2_T3_T4_T5_:
	.zero		940


//--------------------- .nv.constant0._ZN2at6native29vectorized_elementwise_kernelILi2ENS0_13BUnaryFunctorIdddZZZNS0_17atan2_kernel_cudaERNS_18TensorIteratorBaseEENKUlvE_clEvENKUlvE_clEvEUlddE_EESt5arrayIPcLm2EEEEviT0_T1_ --------------------------
	.section	.nv.constant0._ZN2at6native29vectorized_elementwise_kernelILi2ENS0_13BUnaryFunctorIdddZZZNS0_17atan2_kernel_cudaERNS_18TensorIteratorBaseEENKUlvE_clEvENKUlvE_clEvEUlddE_EESt5arrayIPcLm2EEEEviT0_T1_,"a",@progbits
	.sectionflags	@""
	.align	4
.nv.constant0._ZN2at6native29vectorized_elementwise_kernelILi2ENS0_13BUnaryFunctorIdddZZZNS0_17atan2_kernel_cudaERNS_18TensorIteratorBaseEENKUlvE_clEvENKUlvE_clEvEUlddE_EESt5arrayIPcLm2EEEEviT0_T1_:
	.zero		936


//--------------------- .nv.constant0._ZN2at6native29vectorized_elementwise_kernelILi4ENS0_13BUnaryFunctorIdddZZZNS0_17atan2_kernel_cudaERNS_18TensorIteratorBaseEENKUlvE_clEvENKUlvE_clEvEUlddE_EESt5arrayIPcLm2EEEEviT0_T1_ --------------------------
	.section	.nv.constant0._ZN2at6native29vectorized_elementwise_kernelILi4ENS0_13BUnaryFunctorIdddZZZNS0_17atan2_kernel_cudaERNS_18TensorIteratorBaseEENKUlvE_clEvENKUlvE_clEvEUlddE_EESt5arrayIPcLm2EEEEviT0_T1_,"a",@progbits
	.sectionflags	@""
	.align	4
.nv.constant0._ZN2at6native29vectorized_elementwise_kernelILi4ENS0_13BUnaryFunctorIdddZZZNS0_17atan2_kernel_cudaERNS_18TensorIteratorBaseEENKUlvE_clEvENKUlvE_clEvEUlddE_EESt5arrayIPcLm2EEEEviT0_T1_:
	.zero		936


//--------------------- .nv.constant0._ZN2at6native29vectorized_elementwise_kernelILi8ENS0_13BUnaryFunctorIdddZZZNS0_17atan2_kernel_cudaERNS_18TensorIteratorBaseEENKUlvE_clEvENKUlvE_clEvEUlddE_EESt5arrayIPcLm2EEEEviT0_T1_ --------------------------
	.section	.nv.constant0._ZN2at6native29vectorized_elementwise_kernelILi8ENS0_13BUnaryFunctorIdddZZZNS0_17atan2_kernel_cudaERNS_18TensorIteratorBaseEENKUlvE_clEvENKUlvE_clEvEUlddE_EESt5arrayIPcLm2EEEEviT0_T1_,"a",@progbits
	.sectionflags	@""
	.align	4
.nv.constant0._ZN2at6native29vectorized_elementwise_kernelILi8ENS0_13BUnaryFunctorIdddZZZNS0_17atan2_kernel_cudaERNS_18TensorIteratorBaseEENKUlvE_clEvENKUlvE_clEvEUlddE_EESt5arrayIPcLm2EEEEviT0_T1_:
	.zero		936


//--------------------- .nv.constant0._ZN2at6native18elementwise_kernelILi128ELi4EZNS0_15gpu_kernel_implINS0_13AUnaryFunctorIdddZZZNS0_17atan2_kernel_cudaERNS_18TensorIteratorBaseEENKUlvE_clEvENKUlvE_clEvEUlddE_EEEEvS5_RKT_EUliE_EEviT1_ --------------------------
	.section	.nv.constant0._ZN2at6native18elementwise_kernelILi128ELi4EZNS0_15gpu_kernel_implINS0_13AUnaryFunctorIdddZZZNS0_17atan2_kernel_cudaERNS_18TensorIteratorBaseEENKUlvE_clEvENKUlvE_clEvEUlddE_EEEEvS5_RKT_EUliE_EEviT1_,"a",@progbits
	.sectionflags	@""
	.align	4
.nv.constant0._ZN2at6native18elementwise_kernelILi128ELi4EZNS0_15gpu_kernel_implINS0_13AUnaryFunctorIdddZZZNS0_17atan2_kernel_cudaERNS_18TensorIteratorBaseEENKUlvE_clEvENKUlvE_clEvEUlddE_EEEEvS5_RKT_EUliE_EEviT1_:
	.zero		1456


//--------------------- .nv.constant0._ZN2at6native27unrolled_elementwise_kernelINS0_13AUnaryFunctorIdddZZZNS0_17atan2_kernel_cudaERNS_18TensorIteratorBaseEENKUlvE_clEvENKUlvE_clEvEUlddE_EESt5arrayIPcLm2EELi4E23TrivialOffsetCalculatorILi1EjESD_NS0_6memory12LoadWithCastILi1EEENSE_13StoreWithCastILi1EEEEEviT_T0_T2_T3_T4_T5_ --------------------------
	.section	.nv.constant0._ZN2at6native27unrolled_elementwise_kernelINS0_13AUnaryFunctorIdddZZZNS0_17atan2_kernel_cudaERNS_18TensorIteratorBaseEENKUlvE_clEvENKUlvE_clEvEUlddE_EESt5arrayIPcLm2EELi4E23TrivialOffsetCalculatorILi1EjESD_NS0_6memory12LoadWithCastILi1EEENSE_13StoreWithCastILi1EEEEEviT_T0_T2_T3_T4_T5_,"a",@progbits
	.sectionflags	@""
	.align	4
.nv.constant0._ZN2at6native27unrolled_elementwise_kernelINS0_13AUnaryFunctorIdddZZZNS0_17atan2_kernel_cudaERNS_18TensorIteratorBaseEENKUlvE_clEvENKUlvE_clEvEUlddE_EESt5arrayIPcLm2EELi4E23TrivialOffsetCalculatorILi1EjESD_NS0_6memory12LoadWithCastILi1EEENSE_13StoreWithCastILi1EEEEEviT_T0_T2_T3_T4_T5_:
	.zero		956


//--------------------- .nv.constant0._ZN2at6native18elementwise_kernelILi128ELi2EZNS0_22gpu_kernel_impl_nocastINS0_13AUnaryFunctorIdddZZZNS0_17atan2_kernel_cudaERNS_18TensorIteratorBaseEENKUlvE_clEvENKUlvE_clEvEUlddE_EEEEvS5_RKT_EUliE_EEviT1_ --------------------------
	.section	.nv.constant0._ZN2at6native18elementwise_kernelILi128ELi2EZNS0_22gpu_kernel_impl_nocastINS0_13AUnaryFunctorIdddZZZNS0_17atan2_kernel_cudaERNS_18TensorIteratorBaseEENKUlvE_clEvENKUlvE_clEvEUlddE_EEEEvS5_RKT_EUliE_EEviT1_,"a",@progbits
	.sectionflags	@""
	.align	4
.nv.constant0._ZN2at6native18elementwise_kernelILi128ELi2EZNS0_22gpu_kernel_impl_nocastINS0_13AUnaryFunctorIdddZZZNS0_17atan2_kernel_cudaERNS_18TensorIteratorBaseEENKUlvE_clEvENKUlvE_clEvEUlddE_EEEEvS5_RKT_EUliE_EEviT1_:
	.zero		1448


//--------------------- .nv.constant0._ZN2at6native27unrolled_elementwise_kernelINS0_13AUnaryFunctorIdddZZZNS0_17atan2_kernel_cudaERNS_18TensorIteratorBaseEENKUlvE_clEvENKUlvE_clEvEUlddE_EESt5arrayIPcLm2EELi4E23TrivialOffsetCalculatorILi1EjESD_NS0_6memory15LoadWithoutCastENSE_16StoreWithoutCastEEEviT_T0_T2_T3_T4_T5_ --------------------------
	.section	.nv.constant0._ZN2at6native27unrolled_elementwise_kernelINS0_13AUnaryFunctorIdddZZZNS0_17atan2_kernel_cudaERNS_18TensorIteratorBaseEENKUlvE_clEvENKUlvE_clEvEUlddE_EESt5arrayIPcLm2EELi4E23TrivialOffsetCalculatorILi1EjESD_NS0_6memory15LoadWithoutCastENSE_16StoreWithoutCastEEEviT_T0_T2_T3_T4_T5_,"a",@progbits
	.sectionflags	@""
	.align	4
.nv.constant0._ZN2at6native27unrolled_elementwise_kernelINS0_13AUnaryFunctorIdddZZZNS0_17atan2_kernel_cudaERNS_18TensorIteratorBaseEENKUlvE_clEvENKUlvE_clEvEUlddE_EESt5arrayIPcLm2EELi4E23TrivialOffsetCalculatorILi1EjESD_NS0_6memory15LoadWithoutCastENSE_16StoreWithoutCastEEEviT_T0_T2_T3_T4_T5_:
	.zero		940


//--------------------- .nv.constant0._ZN2at6native29vectorized_elementwise_kernelILi2ENS0_13AUnaryFunctorIdddZZZNS0_17atan2_kernel_cudaERNS_18TensorIteratorBaseEENKUlvE_clEvENKUlvE_clEvEUlddE_EESt5arrayIPcLm2EEEEviT0_T1_ --------------------------
	.section	.nv.constant0._ZN2at6native29vectorized_elementwise_kernelILi2ENS0_13AUnaryFunctorIdddZZZNS0_17atan2_kernel_cudaERNS_18TensorIteratorBaseEENKUlvE_clEvENKUlvE_clEvEUlddE_EESt5arrayIPcLm2EEEEviT0_T1_,"a",@progbits
	.sectionflags	@""
	.align	4
.nv.constant0._ZN2at6native29vectorized_elementwise_kernelILi2ENS0_13AUnaryFunctorIdddZZZNS0_17atan2_kernel_cudaERNS_18TensorIteratorBaseEENKUlvE_clEvENKUlvE_clEvEUlddE_EESt5arrayIPcLm2EEEEviT0_T1_:
	.zero		936


//--------------------- .nv.constant0._ZN2at6native29vectorized_elementwise_kernelILi4ENS0_13AUnaryFunctorIdddZZZNS0_17atan2_kernel_cudaERNS_18TensorIteratorBaseEENKUlvE_clEvENKUlvE_clEvEUlddE_EESt5arrayIPcLm2EEEEviT0_T1_ --------------------------
	.section	.nv.constant0._ZN2at6native29vectorized_elementwise_kernelILi4ENS0_13AUnaryFunctorIdddZZZNS0_17atan2_kernel_cudaERNS_18TensorIteratorBaseEENKUlvE_clEvENKUlvE_clEvEUlddE_EESt5arrayIPcLm2EEEEviT0_T1_,"a",@progbits
	.sectionflags	@""
	.align	4
.nv.constant0._ZN2at6native29vectorized_elementwise_kernelILi4ENS0_13AUnaryFunctorIdddZZZNS0_17atan2_kernel_cudaERNS_18TensorIteratorBaseEENKUlvE_clEvENKUlvE_clEvEUlddE_EESt5arrayIPcLm2EEEEviT0_T1_:
	.zero		936


//--------------------- .nv.constant0._ZN2at6native29vectorized_elementwise_kernelILi8ENS0_13AUnaryFunctorIdddZZZNS0_17atan2_kernel_cudaERNS_18TensorIteratorBaseEENKUlvE_clEvENKUlvE_clEvEUlddE_EESt5arrayIPcLm2EEEEviT0_T1_ --------------------------
	.section	.nv.constant0._ZN2at6native29vectorized_elementwise_kernelILi8ENS0_13AUnaryFunctorIdddZZZNS0_17atan2_kernel_cudaERNS_18TensorIteratorBaseEENKUlvE_clEvENKUlvE_clEvEUlddE_EESt5arrayIPcLm2EEEEviT0_T1_,"a",@progbits
	.sectionflags	@""
	.align	4
.nv.constant0._ZN2at6native29vectorized_elementwise_kernelILi8ENS0_13AUnaryFunctorIdddZZZNS0_17atan2_kernel_cudaERNS_18TensorIteratorBaseEENKUlvE_clEvENKUlvE_clEvEUlddE_EESt5arrayIPcLm2EEEEviT0_T1_:
	.zero		936


//--------------------- SYMBOLS --------------------------

	.type		.nv.reservedSmem.offset0,@object
	.size		.nv.reservedSmem.offset0,0x4
	.type		__assertfail,@function
